	.target	sm_103a

	.elftype	@"ET_EXEC"


//--------------------- .note.nv.tkinfo           --------------------------
	.section	.note.nv.tkinfo,"",@"SHT_NOTE"
	.sectionflags	@"SHF_NOTE_NV_TKINFO"
	.tkinfo
        /*0018*/ 	.word	0x00000002
        /*0030*/ 	.string	""
        /*0030*/ 	.string	"ptxas"
        /*0030*/ 	.string	"Cuda compilation tools, release 13.0, V13.0.88"
        /*0030*/ 	.string	"Build cuda_13.0.r13.0/compiler.36424714_0"
        /*0030*/ 	.string	"-arch sm_103a -m 64 "



//--------------------- .note.nv.cuinfo           --------------------------
	.section	.note.nv.cuinfo,"",@"SHT_NOTE"
	.sectionflags	@"SHF_NOTE_NV_CUINFO"
        /*0018*/ 	.short	0x0002
        /*001a*/ 	.short	0x0067
        /*001c*/ 	.short	0x0082
	.zero		2


//--------------------- .nv.info                  --------------------------
	.section	.nv.info,"",@"SHT_CUDA_INFO"
	.align	4


	//----- nvinfo : EIATTR_REGCOUNT
	.align		4
        /*0000*/ 	.byte	0x04, 0x2f
        /*0002*/ 	.short	(.L_10 - .L_9)
	.align		4
.L_9:
        /*0004*/ 	.word	index@(_ZN10layer_norm13ln_fwd_kernelINS_13Kernel_traitsIfffffjLj1024ELj1ELj4ELj1ELj16ENS_18Kernel_traits_baseILj1024EfffffjLj128EEEEELb1ELb1ELb1ELb1EEEvNS_9FwdParamsE)
        /*0008*/ 	.word	0x000000bc


	//----- nvinfo : EIATTR_FRAME_SIZE
	.align		4
.L_10:
        /*000c*/ 	.byte	0x04, 0x11
        /*000e*/ 	.short	(.L_12 - .L_11)
	.align		4
.L_11:
        /*0010*/ 	.word	index@(_ZN10layer_norm13ln_fwd_kernelINS_13Kernel_traitsIfffffjLj1024ELj1ELj4ELj1ELj16ENS_18Kernel_traits_baseILj1024EfffffjLj128EEEEELb1ELb1ELb1ELb1EEEvNS_9FwdParamsE)
        /*0014*/ 	.word	0x00000000


	//----- nvinfo : EIATTR_REGCOUNT
	.align		4
.L_12:
        /*0018*/ 	.byte	0x04, 0x2f
        /*001a*/ 	.short	(.L_14 - .L_13)
	.align		4
.L_13:
        /*001c*/ 	.word	index@(_ZN10layer_norm13ln_fwd_kernelINS_13Kernel_traitsIfffffjLj1024ELj1ELj4ELj1ELj16ENS_18Kernel_traits_baseILj1024EfffffjLj128EEEEELb1ELb1ELb1ELb0EEEvNS_9FwdParamsE)
        /*0020*/ 	.word	0x000000b3


	//----- nvinfo : EIATTR_FRAME_SIZE
	.align		4
.L_14:
        /*0024*/ 	.byte	0x04, 0x11
        /*0026*/ 	.short	(.L_16 - .L_15)
	.align		4
.L_15:
        /*0028*/ 	.word	index@(_ZN10layer_norm13ln_fwd_kernelINS_13Kernel_traitsIfffffjLj1024ELj1ELj4ELj1ELj16ENS_18Kernel_traits_baseILj1024EfffffjLj128EEEEELb1ELb1ELb1ELb0EEEvNS_9FwdParamsE)
        /*002c*/ 	.word	0x00000000


	//----- nvinfo : EIATTR_REGCOUNT
	.align		4
.L_16:
        /*0030*/ 	.byte	0x04, 0x2f
        /*0032*/ 	.short	(.L_18 - .L_17)
	.align		4
.L_17:
        /*0034*/ 	.word	index@(_ZN10layer_norm13ln_fwd_kernelINS_13Kernel_traitsIfffffjLj1024ELj1ELj4ELj1ELj16ENS_18Kernel_traits_baseILj1024EfffffjLj128EEEEELb1ELb1ELb0ELb1EEEvNS_9FwdParamsE)
        /*0038*/ 	.word	0x000000c2


	//----- nvinfo : EIATTR_FRAME_SIZE
	.align		4
.L_18:
        /*003c*/ 	.byte	0x04, 0x11
        /*003e*/ 	.short	(.L_20 - .L_19)
	.align		4
.L_19:
        /*0040*/ 	.word	index@(_ZN10layer_norm13ln_fwd_kernelINS_13Kernel_traitsIfffffjLj1024ELj1ELj4ELj1ELj16ENS_18Kernel_traits_baseILj1024EfffffjLj128EEEEELb1ELb1ELb0ELb1EEEvNS_9FwdParamsE)
        /*0044*/ 	.word	0x00000000


	//----- nvinfo : EIATTR_REGCOUNT
	.align		4
.L_20:
        /*0048*/ 	.byte	0x04, 0x2f
        /*004a*/ 	.short	(.L_22 - .L_21)
	.align		4
.L_21:
        /*004c*/ 	.word	index@(_ZN10layer_norm13ln_fwd_kernelINS_13Kernel_traitsIfffffjLj1024ELj1ELj4ELj1ELj16ENS_18Kernel_traits_baseILj1024EfffffjLj128EEEEELb1ELb1ELb0ELb0EEEvNS_9FwdParamsE)
        /*0050*/ 	.word	0x000000a7


	//----- nvinfo : EIATTR_FRAME_SIZE
	.align		4
.L_22:
        /*0054*/ 	.byte	0x04, 0x11
        /*0056*/ 	.short	(.L_24 - .L_23)
	.align		4
.L_23:
        /*0058*/ 	.word	index@(_ZN10layer_norm13ln_fwd_kernelINS_13Kernel_traitsIfffffjLj1024ELj1ELj4ELj1ELj16ENS_18Kernel_traits_baseILj1024EfffffjLj128EEEEELb1ELb1ELb0ELb0EEEvNS_9FwdParamsE)
        /*005c*/ 	.word	0x00000000


	//----- nvinfo : EIATTR_REGCOUNT
	.align		4
.L_24:
        /*0060*/ 	.byte	0x04, 0x2f
        /*0062*/ 	.short	(.L_26 - .L_25)
	.align		4
.L_25:
        /*0064*/ 	.word	index@(_ZN10layer_norm13ln_fwd_kernelINS_13Kernel_traitsIfffffjLj1024ELj1ELj4ELj1ELj16ENS_18Kernel_traits_baseILj1024EfffffjLj128EEEEELb1ELb0ELb1ELb1EEEvNS_9FwdParamsE)
        /*0068*/ 	.word	0x00000080


	//----- nvinfo : EIATTR_FRAME_SIZE
	.align		4
.L_26:
        /*006c*/ 	.byte	0x04, 0x11
        /*006e*/ 	.short	(.L_28 - .L_27)
	.align		4
.L_27:
        /*0070*/ 	.word	index@(_ZN10layer_norm13ln_fwd_kernelINS_13Kernel_traitsIfffffjLj1024ELj1ELj4ELj1ELj16ENS_18Kernel_traits_baseILj1024EfffffjLj128EEEEELb1ELb0ELb1ELb1EEEvNS_9FwdParamsE)
        /*0074*/ 	.word	0x00000000


	//----- nvinfo : EIATTR_REGCOUNT
	.align		4
.L_28:
        /*0078*/ 	.byte	0x04, 0x2f
        /*007a*/ 	.short	(.L_30 - .L_29)
	.align		4
.L_29:
        /*007c*/ 	.word	index@(_ZN10layer_norm13ln_fwd_kernelINS_13Kernel_traitsIfffffjLj1024ELj1ELj4ELj1ELj16ENS_18Kernel_traits_baseILj1024EfffffjLj128EEEEELb1ELb0ELb1ELb0EEEvNS_9FwdParamsE)
        /*0080*/ 	.word	0x00000080


	//----- nvinfo : EIATTR_FRAME_SIZE
	.align		4
.L_30:
        /*0084*/ 	.byte	0x04, 0x11
        /*0086*/ 	.short	(.L_32 - .L_31)
	.align		4
.L_31:
        /*0088*/ 	.word	index@(_ZN10layer_norm13ln_fwd_kernelINS_13Kernel_traitsIfffffjLj1024ELj1ELj4ELj1ELj16ENS_18Kernel_traits_baseILj1024EfffffjLj128EEEEELb1ELb0ELb1ELb0EEEvNS_9FwdParamsE)
        /*008c*/ 	.word	0x00000000


	//----- nvinfo : EIATTR_REGCOUNT
	.align		4
.L_32:
        /*0090*/ 	.byte	0x04, 0x2f
        /*0092*/ 	.short	(.L_34 - .L_33)
	.align		4
.L_33:
        /*0094*/ 	.word	index@(_ZN10layer_norm13ln_fwd_kernelINS_13Kernel_traitsIfffffjLj1024ELj1ELj4ELj1ELj16ENS_18Kernel_traits_baseILj1024EfffffjLj128EEEEELb1ELb0ELb0ELb1EEEvNS_9FwdParamsE)
        /*0098*/ 	.word	0x000000a5


	//----- nvinfo : EIATTR_FRAME_SIZE
	.align		4
.L_34:
        /*009c*/ 	.byte	0x04, 0x11
        /*009e*/ 	.short	(.L_36 - .L_35)
	.align		4
.L_35:
        /*00a0*/ 	.word	index@(_ZN10layer_norm13ln_fwd_kernelINS_13Kernel_traitsIfffffjLj1024ELj1ELj4ELj1ELj16ENS_18Kernel_traits_baseILj1024EfffffjLj128EEEEELb1ELb0ELb0ELb1EEEvNS_9FwdParamsE)
        /*00a4*/ 	.word	0x00000000


	//----- nvinfo : EIATTR_REGCOUNT
	.align		4
.L_36:
        /*00a8*/ 	.byte	0x04, 0x2f
        /*00aa*/ 	.short	(.L_38 - .L_37)
	.align		4
.L_37:
        /*00ac*/ 	.word	index@(_ZN10layer_norm13ln_fwd_kernelINS_13Kernel_traitsIfffffjLj1024ELj1ELj4ELj1ELj16ENS_18Kernel_traits_baseILj1024EfffffjLj128EEEEELb1ELb0ELb0ELb0EEEvNS_9FwdParamsE)
        /*00b0*/ 	.word	0x00000080


	//----- nvinfo : EIATTR_FRAME_SIZE
	.align		4
.L_38:
        /*00b4*/ 	.byte	0x04, 0x11
        /*00b6*/ 	.short	(.L_40 - .L_39)
	.align		4
.L_39:
        /*00b8*/ 	.word	index@(_ZN10layer_norm13ln_fwd_kernelINS_13Kernel_traitsIfffffjLj1024ELj1ELj4ELj1ELj16ENS_18Kernel_traits_baseILj1024EfffffjLj128EEEEELb1ELb0ELb0ELb0EEEvNS_9FwdParamsE)
        /*00bc*/ 	.word	0x00000008


	//----- nvinfo : EIATTR_REGCOUNT
	.align		4
.L_40:
        /*00c0*/ 	.byte	0x04, 0x2f
        /*00c2*/ 	.short	(.L_42 - .L_41)
	.align		4
.L_41:
        /*00c4*/ 	.word	index@(_ZN10layer_norm13ln_fwd_kernelINS_13Kernel_traitsIfffffjLj1024ELj1ELj4ELj1ELj16ENS_18Kernel_traits_baseILj1024EfffffjLj128EEEEELb0ELb1ELb1ELb1EEEvNS_9FwdParamsE)
        /*00c8*/ 	.word	0x0000009e


	//----- nvinfo : EIATTR_FRAME_SIZE
	.align		4
.L_42:
        /*00cc*/ 	.byte	0x04, 0x11
        /*00ce*/ 	.short	(.L_44 - .L_43)
	.align		4
.L_43:
        /*00d0*/ 	.word	index@(_ZN10layer_norm13ln_fwd_kernelINS_13Kernel_traitsIfffffjLj1024ELj1ELj4ELj1ELj16ENS_18Kernel_traits_baseILj1024EfffffjLj128EEEEELb0ELb1ELb1ELb1EEEvNS_9FwdParamsE)
        /*00d4*/ 	.word	0x00000000


	//----- nvinfo : EIATTR_REGCOUNT
	.align		4
.L_44:
        /*00d8*/ 	.byte	0x04, 0x2f
        /*00da*/ 	.short	(.L_46 - .L_45)
	.align		4
.L_45:
        /*00dc*/ 	.word	index@(_ZN10layer_norm13ln_fwd_kernelINS_13Kernel_traitsIfffffjLj1024ELj1ELj4ELj1ELj16ENS_18Kernel_traits_baseILj1024EfffffjLj128EEEEELb0ELb1ELb1ELb0EEEvNS_9FwdParamsE)
        /*00e0*/ 	.word	0x0000009e


	//----- nvinfo : EIATTR_FRAME_SIZE
	.align		4
.L_46:
        /*00e4*/ 	.byte	0x04, 0x11
        /*00e6*/ 	.short	(.L_48 - .L_47)
	.align		4
.L_47:
        /*00e8*/ 	.word	index@(_ZN10layer_norm13ln_fwd_kernelINS_13Kernel_traitsIfffffjLj1024ELj1ELj4ELj1ELj16ENS_18Kernel_traits_baseILj1024EfffffjLj128EEEEELb0ELb1ELb1ELb0EEEvNS_9FwdParamsE)
        /*00ec*/ 	.word	0x00000000


	//----- nvinfo : EIATTR_REGCOUNT
	.align		4
.L_48:
        /*00f0*/ 	.byte	0x04, 0x2f
        /*00f2*/ 	.short	(.L_50 - .L_49)
	.align		4
.L_49:
        /*00f4*/ 	.word	index@(_ZN10layer_norm13ln_fwd_kernelINS_13Kernel_traitsIfffffjLj1024ELj1ELj4ELj1ELj16ENS_18Kernel_traits_baseILj1024EfffffjLj128EEEEELb0ELb1ELb0ELb1EEEvNS_9FwdParamsE)
        /*00f8*/ 	.word	0x0000009e


	//----- nvinfo : EIATTR_FRAME_SIZE
	.align		4
.L_50:
        /*00fc*/ 	.byte	0x04, 0x11
        /*00fe*/ 	.short	(.L_52 - .L_51)
	.align		4
.L_51:
        /*0100*/ 	.word	index@(_ZN10layer_norm13ln_fwd_kernelINS_13Kernel_traitsIfffffjLj1024ELj1ELj4ELj1ELj16ENS_18Kernel_traits_baseILj1024EfffffjLj128EEEEELb0ELb1ELb0ELb1EEEvNS_9FwdParamsE)
        /*0104*/ 	.word	0x00000000


	//----- nvinfo : EIATTR_REGCOUNT
	.align		4
.L_52:
        /*0108*/ 	.byte	0x04, 0x2f
        /*010a*/ 	.short	(.L_54 - .L_53)
	.align		4
.L_53:
        /*010c*/ 	.word	index@(_ZN10layer_norm13ln_fwd_kernelINS_13Kernel_traitsIfffffjLj1024ELj1ELj4ELj1ELj16ENS_18Kernel_traits_baseILj1024EfffffjLj128EEEEELb0ELb1ELb0ELb0EEEvNS_9FwdParamsE)
        /*0110*/ 	.word	0x0000009a


	//----- nvinfo : EIATTR_FRAME_SIZE
	.align		4
.L_54:
        /*0114*/ 	.byte	0x04, 0x11
        /*0116*/ 	.short	(.L_56 - .L_55)
	.align		4
.L_55:
        /*0118*/ 	.word	index@(_ZN10layer_norm13ln_fwd_kernelINS_13Kernel_traitsIfffffjLj1024ELj1ELj4ELj1ELj16ENS_18Kernel_traits_baseILj1024EfffffjLj128EEEEELb0ELb1ELb0ELb0EEEvNS_9FwdParamsE)
        /*011c*/ 	.word	0x00000000


	//----- nvinfo : EIATTR_REGCOUNT
	.align		4
.L_56:
        /*0120*/ 	.byte	0x04, 0x2f
        /*0122*/ 	.short	(.L_58 - .L_57)
	.align		4
.L_57:
        /*0124*/ 	.word	index@(_ZN10layer_norm13ln_fwd_kernelINS_13Kernel_traitsIfffffjLj1024ELj1ELj4ELj1ELj16ENS_18Kernel_traits_baseILj1024EfffffjLj128EEEEELb0ELb0ELb1ELb1EEEvNS_9FwdParamsE)
        /*0128*/ 	.word	0x00000079


	//----- nvinfo : EIATTR_FRAME_SIZE
	.align		4
.L_58:
        /*012c*/ 	.byte	0x04, 0x11
        /*012e*/ 	.short	(.L_60 - .L_59)
	.align		4
.L_59:
        /*0130*/ 	.word	index@(_ZN10layer_norm13ln_fwd_kernelINS_13Kernel_traitsIfffffjLj1024ELj1ELj4ELj1ELj16ENS_18Kernel_traits_baseILj1024EfffffjLj128EEEEELb0ELb0ELb1ELb1EEEvNS_9FwdParamsE)
        /*0134*/ 	.word	0x00000000


	//----- nvinfo : EIATTR_REGCOUNT
	.align		4
.L_60:
        /*0138*/ 	.byte	0x04, 0x2f
        /*013a*/ 	.short	(.L_62 - .L_61)
	.align		4
.L_61:
        /*013c*/ 	.word	index@(_ZN10layer_norm13ln_fwd_kernelINS_13Kernel_traitsIfffffjLj1024ELj1ELj4ELj1ELj16ENS_18Kernel_traits_baseILj1024EfffffjLj128EEEEELb0ELb0ELb1ELb0EEEvNS_9FwdParamsE)
        /*0140*/ 	.word	0x0000007a


	//----- nvinfo : EIATTR_FRAME_SIZE
	.align		4
.L_62:
        /*0144*/ 	.byte	0x04, 0x11
        /*0146*/ 	.short	(.L_64 - .L_63)
	.align		4
.L_63:
        /*0148*/ 	.word	index@(_ZN10layer_norm13ln_fwd_kernelINS_13Kernel_traitsIfffffjLj1024ELj1ELj4ELj1ELj16ENS_18Kernel_traits_baseILj1024EfffffjLj128EEEEELb0ELb0ELb1ELb0EEEvNS_9FwdParamsE)
        /*014c*/ 	.word	0x00000000


	//----- nvinfo : EIATTR_REGCOUNT
	.align		4
.L_64:
        /*0150*/ 	.byte	0x04, 0x2f
        /*0152*/ 	.short	(.L_66 - .L_65)
	.align		4
.L_65:
        /*0154*/ 	.word	index@(_ZN10layer_norm13ln_fwd_kernelINS_13Kernel_traitsIfffffjLj1024ELj1ELj4ELj1ELj16ENS_18Kernel_traits_baseILj1024EfffffjLj128EEEEELb0ELb0ELb0ELb1EEEvNS_9FwdParamsE)
        /*0158*/ 	.word	0x00000082


	//----- nvinfo : EIATTR_FRAME_SIZE
	.align		4
.L_66:
        /*015c*/ 	.byte	0x04, 0x11
        /*015e*/ 	.short	(.L_68 - .L_67)
	.align		4
.L_67:
        /*0160*/ 	.word	index@(_ZN10layer_norm13ln_fwd_kernelINS_13Kernel_traitsIfffffjLj1024ELj1ELj4ELj1ELj16ENS_18Kernel_traits_baseILj1024EfffffjLj128EEEEELb0ELb0ELb0ELb1EEEvNS_9FwdParamsE)
        /*0164*/ 	.word	0x00000000


	//----- nvinfo : EIATTR_REGCOUNT
	.align		4
.L_68:
        /*0168*/ 	.byte	0x04, 0x2f
        /*016a*/ 	.short	(.L_70 - .L_69)
	.align		4
.L_69:
        /*016c*/ 	.word	index@(_ZN10layer_norm13ln_fwd_kernelINS_13Kernel_traitsIfffffjLj1024ELj1ELj4ELj1ELj16ENS_18Kernel_traits_baseILj1024EfffffjLj128EEEEELb0ELb0ELb0ELb0EEEvNS_9FwdParamsE)
        /*0170*/ 	.word	0x0000007c


	//----- nvinfo : EIATTR_FRAME_SIZE
	.align		4
.L_70:
        /*0174*/ 	.byte	0x04, 0x11
        /*0176*/ 	.short	(.L_72 - .L_71)
	.align		4
.L_71:
        /*0178*/ 	.word	index@(_ZN10layer_norm13ln_fwd_kernelINS_13Kernel_traitsIfffffjLj1024ELj1ELj4ELj1ELj16ENS_18Kernel_traits_baseILj1024EfffffjLj128EEEEELb0ELb0ELb0ELb0EEEvNS_9FwdParamsE)
        /*017c*/ 	.word	0x00000000


	//----- nvinfo : EIATTR_REGCOUNT
	.align		4
.L_72:
        /*0180*/ 	.byte	0x04, 0x2f
        /*0182*/ 	.short	(.L_74 - .L_73)
	.align		4
.L_73:
        /*0184*/ 	.word	index@(_ZN10layer_norm13ln_fwd_kernelINS_13Kernel_traitsI6__halfffffjLj1024ELj1ELj4ELj1ELj16ENS_18Kernel_traits_baseILj1024ES2_ffffjLj128EEEEELb1ELb1ELb1ELb1EEEvNS_9FwdParamsE)
        /*0188*/ 	.word	0x0000009a


	//----- nvinfo : EIATTR_FRAME_SIZE
	.align		4
.L_74:
        /*018c*/ 	.byte	0x04, 0x11
        /*018e*/ 	.short	(.L_76 - .L_75)
	.align		4
.L_75:
        /*0190*/ 	.word	index@(_ZN10layer_norm13ln_fwd_kernelINS_13Kernel_traitsI6__halfffffjLj1024ELj1ELj4ELj1ELj16ENS_18Kernel_traits_baseILj1024ES2_ffffjLj128EEEEELb1ELb1ELb1ELb1EEEvNS_9FwdParamsE)
        /*0194*/ 	.word	0x00000000


	//----- nvinfo : EIATTR_REGCOUNT
	.align		4
.L_76:
        /*0198*/ 	.byte	0x04, 0x2f
        /*019a*/ 	.short	(.L_78 - .L_77)
	.align		4
.L_77:
        /*019c*/ 	.word	index@(_ZN10layer_norm13ln_fwd_kernelINS_13Kernel_traitsI6__halfffffjLj1024ELj1ELj4ELj1ELj16ENS_18Kernel_traits_baseILj1024ES2_ffffjLj128EEEEELb1ELb1ELb1ELb0EEEvNS_9FwdParamsE)
        /*01a0*/ 	.word	0x0000008c


	//----- nvinfo : EIATTR_FRAME_SIZE
	.align		4
.L_78:
        /*01a4*/ 	.byte	0x04, 0x11
        /*01a6*/ 	.short	(.L_80 - .L_79)
	.align		4
.L_79:
        /*01a8*/ 	.word	index@(_ZN10layer_norm13ln_fwd_kernelINS_13Kernel_traitsI6__halfffffjLj1024ELj1ELj4ELj1ELj16ENS_18Kernel_traits_baseILj1024ES2_ffffjLj128EEEEELb1ELb1ELb1ELb0EEEvNS_9FwdParamsE)
        /*01ac*/ 	.word	0x00000000


	//----- nvinfo : EIATTR_REGCOUNT
	.align		4
.L_80:
        /*01b0*/ 	.byte	0x04, 0x2f
        /*01b2*/ 	.short	(.L_82 - .L_81)
	.align		4
.L_81:
        /*01b4*/ 	.word	index@(_ZN10layer_norm13ln_fwd_kernelINS_13Kernel_traitsI6__halfffffjLj1024ELj1ELj4ELj1ELj16ENS_18Kernel_traits_baseILj1024ES2_ffffjLj128EEEEELb1ELb1ELb0ELb1EEEvNS_9FwdParamsE)
        /*01b8*/ 	.word	0x000000a8


	//----- nvinfo : EIATTR_FRAME_SIZE
	.align		4
.L_82:
        /*01bc*/ 	.byte	0x04, 0x11
        /*01be*/ 	.short	(.L_84 - .L_83)
	.align		4
.L_83:
        /*01c0*/ 	.word	index@(_ZN10layer_norm13ln_fwd_kernelINS_13Kernel_traitsI6__halfffffjLj1024ELj1ELj4ELj1ELj16ENS_18Kernel_traits_baseILj1024ES2_ffffjLj128EEEEELb1ELb1ELb0ELb1EEEvNS_9FwdParamsE)
        /*01c4*/ 	.word	0x00000000


	//----- nvinfo : EIATTR_REGCOUNT
	.align		4
.L_84:
        /*01c8*/ 	.byte	0x04, 0x2f
        /*01ca*/ 	.short	(.L_86 - .L_85)
	.align		4
.L_85:
        /*01cc*/ 	.word	index@(_ZN10layer_norm13ln_fwd_kernelINS_13Kernel_traitsI6__halfffffjLj1024ELj1ELj4ELj1ELj16ENS_18Kernel_traits_baseILj1024ES2_ffffjLj128EEEEELb1ELb1ELb0ELb0EEEvNS_9FwdParamsE)
        /*01d0*/ 	.word	0x00000084


	//----- nvinfo : EIATTR_FRAME_SIZE
	.align		4
.L_86:
        /*01d4*/ 	.byte	0x04, 0x11
        /*01d6*/ 	.short	(.L_88 - .L_87)
	.align		4
.L_87:
        /*01d8*/ 	.word	index@(_ZN10layer_norm13ln_fwd_kernelINS_13Kernel_traitsI6__halfffffjLj1024ELj1ELj4ELj1ELj16ENS_18Kernel_traits_baseILj1024ES2_ffffjLj128EEEEELb1ELb1ELb0ELb0EEEvNS_9FwdParamsE)
        /*01dc*/ 	.word	0x00000000


	//----- nvinfo : EIATTR_REGCOUNT
	.align		4
.L_88:
        /*01e0*/ 	.byte	0x04, 0x2f
        /*01e2*/ 	.short	(.L_90 - .L_89)
	.align		4
.L_89:
        /*01e4*/ 	.word	index@(_ZN10layer_norm13ln_fwd_kernelINS_13Kernel_traitsI6__halfffffjLj1024ELj1ELj4ELj1ELj16ENS_18Kernel_traits_baseILj1024ES2_ffffjLj128EEEEELb1ELb0ELb1ELb1EEEvNS_9FwdParamsE)
        /*01e8*/ 	.word	0x0000007c


	//----- nvinfo : EIATTR_FRAME_SIZE
	.align		4
.L_90:
        /*01ec*/ 	.byte	0x04, 0x11
        /*01ee*/ 	.short	(.L_92 - .L_91)
	.align		4
.L_91:
        /*01f0*/ 	.word	index@(_ZN10layer_norm13ln_fwd_kernelINS_13Kernel_traitsI6__halfffffjLj1024ELj1ELj4ELj1ELj16ENS_18Kernel_traits_baseILj1024ES2_ffffjLj128EEEEELb1ELb0ELb1ELb1EEEvNS_9FwdParamsE)
        /*01f4*/ 	.word	0x00000000


	//----- nvinfo : EIATTR_REGCOUNT
	.align		4
.L_92:
        /*01f8*/ 	.byte	0x04, 0x2f
        /*01fa*/ 	.short	(.L_94 - .L_93)
	.align		4
.L_93:
        /*01fc*/ 	.word	index@(_ZN10layer_norm13ln_fwd_kernelINS_13Kernel_traitsI6__halfffffjLj1024ELj1ELj4ELj1ELj16ENS_18Kernel_traits_baseILj1024ES2_ffffjLj128EEEEELb1ELb0ELb1ELb0EEEvNS_9FwdParamsE)
        /*0200*/ 	.word	0x00000074


	//----- nvinfo : EIATTR_FRAME_SIZE
	.align		4
.L_94:
        /*0204*/ 	.byte	0x04, 0x11
        /*0206*/ 	.short	(.L_96 - .L_95)
	.align		4
.L_95:
        /*0208*/ 	.word	index@(_ZN10layer_norm13ln_fwd_kernelINS_13Kernel_traitsI6__halfffffjLj1024ELj1ELj4ELj1ELj16ENS_18Kernel_traits_baseILj1024ES2_ffffjLj128EEEEELb1ELb0ELb1ELb0EEEvNS_9FwdParamsE)
        /*020c*/ 	.word	0x00000000


	//----- nvinfo : EIATTR_REGCOUNT
	.align		4
.L_96:
        /*0210*/ 	.byte	0x04, 0x2f
        /*0212*/ 	.short	(.L_98 - .L_97)
	.align		4
.L_97:
        /*0214*/ 	.word	index@(_ZN10layer_norm13ln_fwd_kernelINS_13Kernel_traitsI6__halfffffjLj1024ELj1ELj4ELj1ELj16ENS_18Kernel_traits_baseILj1024ES2_ffffjLj128EEEEELb1ELb0ELb0ELb1EEEvNS_9FwdParamsE)
        /*0218*/ 	.word	0x0000009a


	//----- nvinfo : EIATTR_FRAME_SIZE
	.align		4
.L_98:
        /*021c*/ 	.byte	0x04, 0x11
        /*021e*/ 	.short	(.L_100 - .L_99)
	.align		4
.L_99:
        /*0220*/ 	.word	index@(_ZN10layer_norm13ln_fwd_kernelINS_13Kernel_traitsI6__halfffffjLj1024ELj1ELj4ELj1ELj16ENS_18Kernel_traits_baseILj1024ES2_ffffjLj128EEEEELb1ELb0ELb0ELb1EEEvNS_9FwdParamsE)
        /*0224*/ 	.word	0x00000000


	//----- nvinfo : EIATTR_REGCOUNT
	.align		4
.L_100:
        /*0228*/ 	.byte	0x04, 0x2f
        /*022a*/ 	.short	(.L_102 - .L_101)
	.align		4
.L_101:
        /*022c*/ 	.word	index@(_ZN10layer_norm13ln_fwd_kernelINS_13Kernel_traitsI6__halfffffjLj1024ELj1ELj4ELj1ELj16ENS_18Kernel_traits_baseILj1024ES2_ffffjLj128EEEEELb1ELb0ELb0ELb0EEEvNS_9FwdParamsE)
        /*0230*/ 	.word	0x00000076


	//----- nvinfo : EIATTR_FRAME_SIZE
	.align		4
.L_102:
        /*0234*/ 	.byte	0x04, 0x11
        /*0236*/ 	.short	(.L_104 - .L_103)
	.align		4
.L_103:
        /*0238*/ 	.word	index@(_ZN10layer_norm13ln_fwd_kernelINS_13Kernel_traitsI6__halfffffjLj1024ELj1ELj4ELj1ELj16ENS_18Kernel_traits_baseILj1024ES2_ffffjLj128EEEEELb1ELb0ELb0ELb0EEEvNS_9FwdParamsE)
        /*023c*/ 	.word	0x00000000


	//----- nvinfo : EIATTR_REGCOUNT
	.align		4
.L_104:
        /*0240*/ 	.byte	0x04, 0x2f
        /*0242*/ 	.short	(.L_106 - .L_105)
	.align		4
.L_105:
        /*0244*/ 	.word	index@(_ZN10layer_norm13ln_fwd_kernelINS_13Kernel_traitsI6__halfffffjLj1024ELj1ELj4ELj1ELj16ENS_18Kernel_traits_baseILj1024ES2_ffffjLj128EEEEELb0ELb1ELb1ELb1EEEvNS_9FwdParamsE)
        /*0248*/ 	.word	0x00000078


	//----- nvinfo : EIATTR_FRAME_SIZE
	.align		4
.L_106:
        /*024c*/ 	.byte	0x04, 0x11
        /*024e*/ 	.short	(.L_108 - .L_107)
	.align		4
.L_107:
        /*0250*/ 	.word	index@(_ZN10layer_norm13ln_fwd_kernelINS_13Kernel_traitsI6__halfffffjLj1024ELj1ELj4ELj1ELj16ENS_18Kernel_traits_baseILj1024ES2_ffffjLj128EEEEELb0ELb1ELb1ELb1EEEvNS_9FwdParamsE)
        /*0254*/ 	.word	0x00000000


	//----- nvinfo : EIATTR_REGCOUNT
	.align		4
.L_108:
        /*0258*/ 	.byte	0x04, 0x2f
        /*025a*/ 	.short	(.L_110 - .L_109)
	.align		4
.L_109:
        /*025c*/ 	.word	index@(_ZN10layer_norm13ln_fwd_kernelINS_13Kernel_traitsI6__halfffffjLj1024ELj1ELj4ELj1ELj16ENS_18Kernel_traits_baseILj1024ES2_ffffjLj128EEEEELb0ELb1ELb1ELb0EEEvNS_9FwdParamsE)
        /*0260*/ 	.word	0x00000078


	//----- nvinfo : EIATTR_FRAME_SIZE
	.align		4
.L_110:
        /*0264*/ 	.byte	0x04, 0x11
        /*0266*/ 	.short	(.L_112 - .L_111)
	.align		4
.L_111:
        /*0268*/ 	.word	index@(_ZN10layer_norm13ln_fwd_kernelINS_13Kernel_traitsI6__halfffffjLj1024ELj1ELj4ELj1ELj16ENS_18Kernel_traits_baseILj1024ES2_ffffjLj128EEEEELb0ELb1ELb1ELb0EEEvNS_9FwdParamsE)
        /*026c*/ 	.word	0x00000000


	//----- nvinfo : EIATTR_REGCOUNT
	.align		4
.L_112:
        /*0270*/ 	.byte	0x04, 0x2f
        /*0272*/ 	.short	(.L_114 - .L_113)
	.align		4
.L_113:
        /*0274*/ 	.word	index@(_ZN10layer_norm13ln_fwd_kernelINS_13Kernel_traitsI6__halfffffjLj1024ELj1ELj4ELj1ELj16ENS_18Kernel_traits_baseILj1024ES2_ffffjLj128EEEEELb0ELb1ELb0ELb1EEEvNS_9FwdParamsE)
        /*0278*/ 	.word	0x000000a3


	//----- nvinfo : EIATTR_FRAME_SIZE
	.align		4
.L_114:
        /*027c*/ 	.byte	0x04, 0x11
        /*027e*/ 	.short	(.L_116 - .L_115)
	.align		4
.L_115:
        /*0280*/ 	.word	index@(_ZN10layer_norm13ln_fwd_kernelINS_13Kernel_traitsI6__halfffffjLj1024ELj1ELj4ELj1ELj16ENS_18Kernel_traits_baseILj1024ES2_ffffjLj128EEEEELb0ELb1ELb0ELb1EEEvNS_9FwdParamsE)
        /*0284*/ 	.word	0x00000000


	//----- nvinfo : EIATTR_REGCOUNT
	.align		4
.L_116:
        /*0288*/ 	.byte	0x04, 0x2f
        /*028a*/ 	.short	(.L_118 - .L_117)
	.align		4
.L_117:
        /*028c*/ 	.word	index@(_ZN10layer_norm13ln_fwd_kernelINS_13Kernel_traitsI6__halfffffjLj1024ELj1ELj4ELj1ELj16ENS_18Kernel_traits_baseILj1024ES2_ffffjLj128EEEEELb0ELb1ELb0ELb0EEEvNS_9FwdParamsE)
        /*0290*/ 	.word	0x00000078


	//----- nvinfo : EIATTR_FRAME_SIZE
	.align		4
.L_118:
        /*0294*/ 	.byte	0x04, 0x11
        /*0296*/ 	.short	(.L_120 - .L_119)
	.align		4
.L_119:
        /*0298*/ 	.word	index@(_ZN10layer_norm13ln_fwd_kernelINS_13Kernel_traitsI6__halfffffjLj1024ELj1ELj4ELj1ELj16ENS_18Kernel_traits_baseILj1024ES2_ffffjLj128EEEEELb0ELb1ELb0ELb0EEEvNS_9FwdParamsE)
        /*029c*/ 	.word	0x00000000


	//----- nvinfo : EIATTR_REGCOUNT
	.align		4
.L_120:
        /*02a0*/ 	.byte	0x04, 0x2f
        /*02a2*/ 	.short	(.L_122 - .L_121)
	.align		4
.L_121:
        /*02a4*/ 	.word	index@(_ZN10layer_norm13ln_fwd_kernelINS_13Kernel_traitsI6__halfffffjLj1024ELj1ELj4ELj1ELj16ENS_18Kernel_traits_baseILj1024ES2_ffffjLj128EEEEELb0ELb0ELb1ELb1EEEvNS_9FwdParamsE)
        /*02a8*/ 	.word	0x0000005c


	//----- nvinfo : EIATTR_FRAME_SIZE
	.align		4
.L_122:
        /*02ac*/ 	.byte	0x04, 0x11
        /*02ae*/ 	.short	(.L_124 - .L_123)
	.align		4
.L_123:
        /*02b0*/ 	.word	index@(_ZN10layer_norm13ln_fwd_kernelINS_13Kernel_traitsI6__halfffffjLj1024ELj1ELj4ELj1ELj16ENS_18Kernel_traits_baseILj1024ES2_ffffjLj128EEEEELb0ELb0ELb1ELb1EEEvNS_9FwdParamsE)
        /*02b4*/ 	.word	0x00000000


	//----- nvinfo : EIATTR_REGCOUNT
	.align		4
.L_124:
        /*02b8*/ 	.byte	0x04, 0x2f
        /*02ba*/ 	.short	(.L_126 - .L_125)
	.align		4
.L_125:
        /*02bc*/ 	.word	index@(_ZN10layer_norm13ln_fwd_kernelINS_13Kernel_traitsI6__halfffffjLj1024ELj1ELj4ELj1ELj16ENS_18Kernel_traits_baseILj1024ES2_ffffjLj128EEEEELb0ELb0ELb1ELb0EEEvNS_9FwdParamsE)
        /*02c0*/ 	.word	0x00000060


	//----- nvinfo : EIATTR_FRAME_SIZE
	.align		4
.L_126:
        /*02c4*/ 	.byte	0x04, 0x11
        /*02c6*/ 	.short	(.L_128 - .L_127)
	.align		4
.L_127:
        /*02c8*/ 	.word	index@(_ZN10layer_norm13ln_fwd_kernelINS_13Kernel_traitsI6__halfffffjLj1024ELj1ELj4ELj1ELj16ENS_18Kernel_traits_baseILj1024ES2_ffffjLj128EEEEELb0ELb0ELb1ELb0EEEvNS_9FwdParamsE)
        /*02cc*/ 	.word	0x00000000


	//----- nvinfo : EIATTR_REGCOUNT
	.align		4
.L_128:
        /*02d0*/ 	.byte	0x04, 0x2f
        /*02d2*/ 	.short	(.L_130 - .L_129)
	.align		4
.L_129:
        /*02d4*/ 	.word	index@(_ZN10layer_norm13ln_fwd_kernelINS_13Kernel_traitsI6__halfffffjLj1024ELj1ELj4ELj1ELj16ENS_18Kernel_traits_baseILj1024ES2_ffffjLj128EEEEELb0ELb0ELb0ELb1EEEvNS_9FwdParamsE)
        /*02d8*/ 	.word	0x00000080


	//----- nvinfo : EIATTR_FRAME_SIZE
	.align		4
.L_130:
        /*02dc*/ 	.byte	0x04, 0x11
        /*02de*/ 	.short	(.L_132 - .L_131)
	.align		4
.L_131:
        /*02e0*/ 	.word	index@(_ZN10layer_norm13ln_fwd_kernelINS_13Kernel_traitsI6__halfffffjLj1024ELj1ELj4ELj1ELj16ENS_18Kernel_traits_baseILj1024ES2_ffffjLj128EEEEELb0ELb0ELb0ELb1EEEvNS_9FwdParamsE)
        /*02e4*/ 	.word	0x00000000


	//----- nvinfo : EIATTR_REGCOUNT
	.align		4
.L_132:
        /*02e8*/ 	.byte	0x04, 0x2f
        /*02ea*/ 	.short	(.L_134 - .L_133)
	.align		4
.L_133:
        /*02ec*/ 	.word	index@(_ZN10layer_norm13ln_fwd_kernelINS_13Kernel_traitsI6__halfffffjLj1024ELj1ELj4ELj1ELj16ENS_18Kernel_traits_baseILj1024ES2_ffffjLj128EEEEELb0ELb0ELb0ELb0EEEvNS_9FwdParamsE)
        /*02f0*/ 	.word	0x0000006a


	//----- nvinfo : EIATTR_FRAME_SIZE
	.align		4
.L_134:
        /*02f4*/ 	.byte	0x04, 0x11
        /*02f6*/ 	.short	(.L_136 - .L_135)
	.align		4
.L_135:
        /*02f8*/ 	.word	index@(_ZN10layer_norm13ln_fwd_kernelINS_13Kernel_traitsI6__halfffffjLj1024ELj1ELj4ELj1ELj16ENS_18Kernel_traits_baseILj1024ES2_ffffjLj128EEEEELb0ELb0ELb0ELb0EEEvNS_9FwdParamsE)
        /*02fc*/ 	.word	0x00000000


	//----- nvinfo : EIATTR_REGCOUNT
	.align		4
.L_136:
        /*0300*/ 	.byte	0x04, 0x2f
        /*0302*/ 	.short	(.L_138 - .L_137)
	.align		4
.L_137:
        /*0304*/ 	.word	index@(_ZN10layer_norm13ln_fwd_kernelINS_13Kernel_traitsIf6__halffS2_fjLj1024ELj1ELj4ELj1ELj16ENS_18Kernel_traits_baseILj1024EfS2_fS2_fjLj128EEEEELb1ELb1ELb1ELb1EEEvNS_9FwdParamsE)
        /*0308*/ 	.word	0x000000c2


	//----- nvinfo : EIATTR_FRAME_SIZE
	.align		4
.L_138:
        /*030c*/ 	.byte	0x04, 0x11
        /*030e*/ 	.short	(.L_140 - .L_139)
	.align		4
.L_139:
        /*0310*/ 	.word	index@(_ZN10layer_norm13ln_fwd_kernelINS_13Kernel_traitsIf6__halffS2_fjLj1024ELj1ELj4ELj1ELj16ENS_18Kernel_traits_baseILj1024EfS2_fS2_fjLj128EEEEELb1ELb1ELb1ELb1EEEvNS_9FwdParamsE)
        /*0314*/ 	.word	0x00000000


	//----- nvinfo : EIATTR_REGCOUNT
	.align		4
.L_140:
        /*0318*/ 	.byte	0x04, 0x2f
        /*031a*/ 	.short	(.L_142 - .L_141)
	.align		4
.L_141:
        /*031c*/ 	.word	index@(_ZN10layer_norm13ln_fwd_kernelINS_13Kernel_traitsIf6__halffS2_fjLj1024ELj1ELj4ELj1ELj16ENS_18Kernel_traits_baseILj1024EfS2_fS2_fjLj128EEEEELb1ELb1ELb1ELb0EEEvNS_9FwdParamsE)
        /*0320*/ 	.word	0x000000bc


	//----- nvinfo : EIATTR_FRAME_SIZE
	.align		4
.L_142:
        /*0324*/ 	.byte	0x04, 0x11
        /*0326*/ 	.short	(.L_144 - .L_143)
	.align		4
.L_143:
        /*0328*/ 	.word	index@(_ZN10layer_norm13ln_fwd_kernelINS_13Kernel_traitsIf6__halffS2_fjLj1024ELj1ELj4ELj1ELj16ENS_18Kernel_traits_baseILj1024EfS2_fS2_fjLj128EEEEELb1ELb1ELb1ELb0EEEvNS_9FwdParamsE)
        /*032c*/ 	.word	0x00000000


	//----- nvinfo : EIATTR_REGCOUNT
	.align		4
.L_144:
        /*0330*/ 	.byte	0x04, 0x2f
        /*0332*/ 	.short	(.L_146 - .L_145)
	.align		4
.L_145:
        /*0334*/ 	.word	index@(_ZN10layer_norm13ln_fwd_kernelINS_13Kernel_traitsIf6__halffS2_fjLj1024ELj1ELj4ELj1ELj16ENS_18Kernel_traits_baseILj1024EfS2_fS2_fjLj128EEEEELb1ELb1ELb0ELb1EEEvNS_9FwdParamsE)
        /*0338*/ 	.word	0x000000d4


	//----- nvinfo : EIATTR_FRAME_SIZE
	.align		4
.L_146:
        /*033c*/ 	.byte	0x04, 0x11
        /*033e*/ 	.short	(.L_148 - .L_147)
	.align		4
.L_147:
        /*0340*/ 	.word	index@(_ZN10layer_norm13ln_fwd_kernelINS_13Kernel_traitsIf6__halffS2_fjLj1024ELj1ELj4ELj1ELj16ENS_18Kernel_traits_baseILj1024EfS2_fS2_fjLj128EEEEELb1ELb1ELb0ELb1EEEvNS_9FwdParamsE)
        /*0344*/ 	.word	0x00000000


	//----- nvinfo : EIATTR_REGCOUNT
	.align		4
.L_148:
        /*0348*/ 	.byte	0x04, 0x2f
        /*034a*/ 	.short	(.L_150 - .L_149)
	.align		4
.L_149:
        /*034c*/ 	.word	index@(_ZN10layer_norm13ln_fwd_kernelINS_13Kernel_traitsIf6__halffS2_fjLj1024ELj1ELj4ELj1ELj16ENS_18Kernel_traits_baseILj1024EfS2_fS2_fjLj128EEEEELb1ELb1ELb0ELb0EEEvNS_9FwdParamsE)
        /*0350*/ 	.word	0x000000a8


	//----- nvinfo : EIATTR_FRAME_SIZE
	.align		4
.L_150:
        /*0354*/ 	.byte	0x04, 0x11
        /*0356*/ 	.short	(.L_152 - .L_151)
	.align		4
.L_151:
        /*0358*/ 	.word	index@(_ZN10layer_norm13ln_fwd_kernelINS_13Kernel_traitsIf6__halffS2_fjLj1024ELj1ELj4ELj1ELj16ENS_18Kernel_traits_baseILj1024EfS2_fS2_fjLj128EEEEELb1ELb1ELb0ELb0EEEvNS_9FwdParamsE)
        /*035c*/ 	.word	0x00000000


	//----- nvinfo : EIATTR_REGCOUNT
	.align		4
.L_152:
        /*0360*/ 	.byte	0x04, 0x2f
        /*0362*/ 	.short	(.L_154 - .L_153)
	.align		4
.L_153:
        /*0364*/ 	.word	index@(_ZN10layer_norm13ln_fwd_kernelINS_13Kernel_traitsIf6__halffS2_fjLj1024ELj1ELj4ELj1ELj16ENS_18Kernel_traits_baseILj1024EfS2_fS2_fjLj128EEEEELb1ELb0ELb1ELb1EEEvNS_9FwdParamsE)
        /*0368*/ 	.word	0x000000a0


	//----- nvinfo : EIATTR_FRAME_SIZE
	.align		4
.L_154:
        /*036c*/ 	.byte	0x04, 0x11
        /*036e*/ 	.short	(.L_156 - .L_155)
	.align		4
.L_155:
        /*0370*/ 	.word	index@(_ZN10layer_norm13ln_fwd_kernelINS_13Kernel_traitsIf6__halffS2_fjLj1024ELj1ELj4ELj1ELj16ENS_18Kernel_traits_baseILj1024EfS2_fS2_fjLj128EEEEELb1ELb0ELb1ELb1EEEvNS_9FwdParamsE)
        /*0374*/ 	.word	0x00000000


	//----- nvinfo : EIATTR_REGCOUNT
	.align		4
.L_156:
        /*0378*/ 	.byte	0x04, 0x2f
        /*037a*/ 	.short	(.L_158 - .L_157)
	.align		4
.L_157:
        /*037c*/ 	.word	index@(_ZN10layer_norm13ln_fwd_kernelINS_13Kernel_traitsIf6__halffS2_fjLj1024ELj1ELj4ELj1ELj16ENS_18Kernel_traits_baseILj1024EfS2_fS2_fjLj128EEEEELb1ELb0ELb1ELb0EEEvNS_9FwdParamsE)
        /*0380*/ 	.word	0x0000008f


	//----- nvinfo : EIATTR_FRAME_SIZE
	.align		4
.L_158:
        /*0384*/ 	.byte	0x04, 0x11
        /*0386*/ 	.short	(.L_160 - .L_159)
	.align		4
.L_159:
        /*0388*/ 	.word	index@(_ZN10layer_norm13ln_fwd_kernelINS_13Kernel_traitsIf6__halffS2_fjLj1024ELj1ELj4ELj1ELj16ENS_18Kernel_traits_baseILj1024EfS2_fS2_fjLj128EEEEELb1ELb0ELb1ELb0EEEvNS_9FwdParamsE)
        /*038c*/ 	.word	0x00000000


	//----- nvinfo : EIATTR_REGCOUNT
	.align		4
.L_160:
        /*0390*/ 	.byte	0x04, 0x2f
        /*0392*/ 	.short	(.L_162 - .L_161)
	.align		4
.L_161:
        /*0394*/ 	.word	index@(_ZN10layer_norm13ln_fwd_kernelINS_13Kernel_traitsIf6__halffS2_fjLj1024ELj1ELj4ELj1ELj16ENS_18Kernel_traits_baseILj1024EfS2_fS2_fjLj128EEEEELb1ELb0ELb0ELb1EEEvNS_9FwdParamsE)
        /*0398*/ 	.word	0x000000a8


	//----- nvinfo : EIATTR_FRAME_SIZE
	.align		4
.L_162:
        /*039c*/ 	.byte	0x04, 0x11
        /*039e*/ 	.short	(.L_164 - .L_163)
	.align		4
.L_163:
        /*03a0*/ 	.word	index@(_ZN10layer_norm13ln_fwd_kernelINS_13Kernel_traitsIf6__halffS2_fjLj1024ELj1ELj4ELj1ELj16ENS_18Kernel_traits_baseILj1024EfS2_fS2_fjLj128EEEEELb1ELb0ELb0ELb1EEEvNS_9FwdParamsE)
        /*03a4*/ 	.word	0x00000000


	//----- nvinfo : EIATTR_REGCOUNT
	.align		4
.L_164:
        /*03a8*/ 	.byte	0x04, 0x2f
        /*03aa*/ 	.short	(.L_166 - .L_165)
	.align		4
.L_165:
        /*03ac*/ 	.word	index@(_ZN10layer_norm13ln_fwd_kernelINS_13Kernel_traitsIf6__halffS2_fjLj1024ELj1ELj4ELj1ELj16ENS_18Kernel_traits_baseILj1024EfS2_fS2_fjLj128EEEEELb1ELb0ELb0ELb0EEEvNS_9FwdParamsE)
        /*03b0*/ 	.word	0x00000080


	//----- nvinfo : EIATTR_FRAME_SIZE
	.align		4
.L_166:
        /*03b4*/ 	.byte	0x04, 0x11
        /*03b6*/ 	.short	(.L_168 - .L_167)
	.align		4
.L_167:
        /*03b8*/ 	.word	index@(_ZN10layer_norm13ln_fwd_kernelINS_13Kernel_traitsIf6__halffS2_fjLj1024ELj1ELj4ELj1ELj16ENS_18Kernel_traits_baseILj1024EfS2_fS2_fjLj128EEEEELb1ELb0ELb0ELb0EEEvNS_9FwdParamsE)
        /*03bc*/ 	.word	0x00000000


	//----- nvinfo : EIATTR_REGCOUNT
	.align		4
.L_168:
        /*03c0*/ 	.byte	0x04, 0x2f
        /*03c2*/ 	.short	(.L_170 - .L_169)
	.align		4
.L_169:
        /*03c4*/ 	.word	index@(_ZN10layer_norm13ln_fwd_kernelINS_13Kernel_traitsIf6__halffS2_fjLj1024ELj1ELj4ELj1ELj16ENS_18Kernel_traits_baseILj1024EfS2_fS2_fjLj128EEEEELb0ELb1ELb1ELb1EEEvNS_9FwdParamsE)
        /*03c8*/ 	.word	0x000000a8


	//----- nvinfo : EIATTR_FRAME_SIZE
	.align		4
.L_170:
        /*03cc*/ 	.byte	0x04, 0x11
        /*03ce*/ 	.short	(.L_172 - .L_171)
	.align		4
.L_171:
        /*03d0*/ 	.word	index@(_ZN10layer_norm13ln_fwd_kernelINS_13Kernel_traitsIf6__halffS2_fjLj1024ELj1ELj4ELj1ELj16ENS_18Kernel_traits_baseILj1024EfS2_fS2_fjLj128EEEEELb0ELb1ELb1ELb1EEEvNS_9FwdParamsE)
        /*03d4*/ 	.word	0x00000000


	//----- nvinfo : EIATTR_REGCOUNT
	.align		4
.L_172:
        /*03d8*/ 	.byte	0x04, 0x2f
        /*03da*/ 	.short	(.L_174 - .L_173)
	.align		4
.L_173:
        /*03dc*/ 	.word	index@(_ZN10layer_norm13ln_fwd_kernelINS_13Kernel_traitsIf6__halffS2_fjLj1024ELj1ELj4ELj1ELj16ENS_18Kernel_traits_baseILj1024EfS2_fS2_fjLj128EEEEELb0ELb1ELb1ELb0EEEvNS_9FwdParamsE)
        /*03e0*/ 	.word	0x000000a6


	//----- nvinfo : EIATTR_FRAME_SIZE
	.align		4
.L_174:
        /*03e4*/ 	.byte	0x04, 0x11
        /*03e6*/ 	.short	(.L_176 - .L_175)
	.align		4
.L_175:
        /*03e8*/ 	.word	index@(_ZN10layer_norm13ln_fwd_kernelINS_13Kernel_traitsIf6__halffS2_fjLj1024ELj1ELj4ELj1ELj16ENS_18Kernel_traits_baseILj1024EfS2_fS2_fjLj128EEEEELb0ELb1ELb1ELb0EEEvNS_9FwdParamsE)
        /*03ec*/ 	.word	0x00000000


	//----- nvinfo : EIATTR_REGCOUNT
	.align		4
.L_176:
        /*03f0*/ 	.byte	0x04, 0x2f
        /*03f2*/ 	.short	(.L_178 - .L_177)
	.align		4
.L_177:
        /*03f4*/ 	.word	index@(_ZN10layer_norm13ln_fwd_kernelINS_13Kernel_traitsIf6__halffS2_fjLj1024ELj1ELj4ELj1ELj16ENS_18Kernel_traits_baseILj1024EfS2_fS2_fjLj128EEEEELb0ELb1ELb0ELb1EEEvNS_9FwdParamsE)
        /*03f8*/ 	.word	0x000000a7


	//----- nvinfo : EIATTR_FRAME_SIZE
	.align		4
.L_178:
        /*03fc*/ 	.byte	0x04, 0x11
        /*03fe*/ 	.short	(.L_180 - .L_179)
	.align		4
.L_179:
        /*0400*/ 	.word	index@(_ZN10layer_norm13ln_fwd_kernelINS_13Kernel_traitsIf6__halffS2_fjLj1024ELj1ELj4ELj1ELj16ENS_18Kernel_traits_baseILj1024EfS2_fS2_fjLj128EEEEELb0ELb1ELb0ELb1EEEvNS_9FwdParamsE)
        /*0404*/ 	.word	0x00000000


	//----- nvinfo : EIATTR_REGCOUNT
	.align		4
.L_180:
        /*0408*/ 	.byte	0x04, 0x2f
        /*040a*/ 	.short	(.L_182 - .L_181)
	.align		4
.L_181:
        /*040c*/ 	.word	index@(_ZN10layer_norm13ln_fwd_kernelINS_13Kernel_traitsIf6__halffS2_fjLj1024ELj1ELj4ELj1ELj16ENS_18Kernel_traits_baseILj1024EfS2_fS2_fjLj128EEEEELb0ELb1ELb0ELb0EEEvNS_9FwdParamsE)
        /*0410*/ 	.word	0x000000a2


	//----- nvinfo : EIATTR_FRAME_SIZE
	.align		4
.L_182:
        /*0414*/ 	.byte	0x04, 0x11
        /*0416*/ 	.short	(.L_184 - .L_183)
	.align		4
.L_183:
        /*0418*/ 	.word	index@(_ZN10layer_norm13ln_fwd_kernelINS_13Kernel_traitsIf6__halffS2_fjLj1024ELj1ELj4ELj1ELj16ENS_18Kernel_traits_baseILj1024EfS2_fS2_fjLj128EEEEELb0ELb1ELb0ELb0EEEvNS_9FwdParamsE)
        /*041c*/ 	.word	0x00000000


	//----- nvinfo : EIATTR_REGCOUNT
	.align		4
.L_184:
        /*0420*/ 	.byte	0x04, 0x2f
        /*0422*/ 	.short	(.L_186 - .L_185)
	.align		4
.L_185:
        /*0424*/ 	.word	index@(_ZN10layer_norm13ln_fwd_kernelINS_13Kernel_traitsIf6__halffS2_fjLj1024ELj1ELj4ELj1ELj16ENS_18Kernel_traits_baseILj1024EfS2_fS2_fjLj128EEEEELb0ELb0ELb1ELb1EEEvNS_9FwdParamsE)
        /*0428*/ 	.word	0x00000080


	//----- nvinfo : EIATTR_FRAME_SIZE
	.align		4
.L_186:
        /*042c*/ 	.byte	0x04, 0x11
        /*042e*/ 	.short	(.L_188 - .L_187)
	.align		4
.L_187:
        /*0430*/ 	.word	index@(_ZN10layer_norm13ln_fwd_kernelINS_13Kernel_traitsIf6__halffS2_fjLj1024ELj1ELj4ELj1ELj16ENS_18Kernel_traits_baseILj1024EfS2_fS2_fjLj128EEEEELb0ELb0ELb1ELb1EEEvNS_9FwdParamsE)
        /*0434*/ 	.word	0x00000000


	//----- nvinfo : EIATTR_REGCOUNT
	.align		4
.L_188:
        /*0438*/ 	.byte	0x04, 0x2f
        /*043a*/ 	.short	(.L_190 - .L_189)
	.align		4
.L_189:
        /*043c*/ 	.word	index@(_ZN10layer_norm13ln_fwd_kernelINS_13Kernel_traitsIf6__halffS2_fjLj1024ELj1ELj4ELj1ELj16ENS_18Kernel_traits_baseILj1024EfS2_fS2_fjLj128EEEEELb0ELb0ELb1ELb0EEEvNS_9FwdParamsE)
        /*0440*/ 	.word	0x0000007c


	//----- nvinfo : EIATTR_FRAME_SIZE
	.align		4
.L_190:
        /*0444*/ 	.byte	0x04, 0x11
        /*0446*/ 	.short	(.L_192 - .L_191)
	.align		4
.L_191:
        /*0448*/ 	.word	index@(_ZN10layer_norm13ln_fwd_kernelINS_13Kernel_traitsIf6__halffS2_fjLj1024ELj1ELj4ELj1ELj16ENS_18Kernel_traits_baseILj1024EfS2_fS2_fjLj128EEEEELb0ELb0ELb1ELb0EEEvNS_9FwdParamsE)
        /*044c*/ 	.word	0x00000000


	//----- nvinfo : EIATTR_REGCOUNT
	.align		4
.L_192:
        /*0450*/ 	.byte	0x04, 0x2f
        /*0452*/ 	.short	(.L_194 - .L_193)
	.align		4
.L_193:
        /*0454*/ 	.word	index@(_ZN10layer_norm13ln_fwd_kernelINS_13Kernel_traitsIf6__halffS2_fjLj1024ELj1ELj4ELj1ELj16ENS_18Kernel_traits_baseILj1024EfS2_fS2_fjLj128EEEEELb0ELb0ELb0ELb1EEEvNS_9FwdParamsE)
        /*0458*/ 	.word	0x00000080


	//----- nvinfo : EIATTR_FRAME_SIZE
	.align		4
.L_194:
        /*045c*/ 	.byte	0x04, 0x11
        /*045e*/ 	.short	(.L_196 - .L_195)
	.align		4
.L_195:
        /*0460*/ 	.word	index@(_ZN10layer_norm13ln_fwd_kernelINS_13Kernel_traitsIf6__halffS2_fjLj1024ELj1ELj4ELj1ELj16ENS_18Kernel_traits_baseILj1024EfS2_fS2_fjLj128EEEEELb0ELb0ELb0ELb1EEEvNS_9FwdParamsE)
        /*0464*/ 	.word	0x00000000


	//----- nvinfo : EIATTR_REGCOUNT
	.align		4
.L_196:
        /*0468*/ 	.byte	0x04, 0x2f
        /*046a*/ 	.short	(.L_198 - .L_197)
	.align		4
.L_197:
        /*046c*/ 	.word	index@(_ZN10layer_norm13ln_fwd_kernelINS_13Kernel_traitsIf6__halffS2_fjLj1024ELj1ELj4ELj1ELj16ENS_18Kernel_traits_baseILj1024EfS2_fS2_fjLj128EEEEELb0ELb0ELb0ELb0EEEvNS_9FwdParamsE)
        /*0470*/ 	.word	0x0000007c


	//----- nvinfo : EIATTR_FRAME_SIZE
	.align		4
.L_198:
        /*0474*/ 	.byte	0x04, 0x11
        /*0476*/ 	.short	(.L_200 - .L_199)
	.align		4
.L_199:
        /*0478*/ 	.word	index@(_ZN10layer_norm13ln_fwd_kernelINS_13Kernel_traitsIf6__halffS2_fjLj1024ELj1ELj4ELj1ELj16ENS_18Kernel_traits_baseILj1024EfS2_fS2_fjLj128EEEEELb0ELb0ELb0ELb0EEEvNS_9FwdParamsE)
        /*047c*/ 	.word	0x00000000


	//----- nvinfo : EIATTR_REGCOUNT
	.align		4
.L_200:
        /*0480*/ 	.byte	0x04, 0x2f
        /*0482*/ 	.short	(.L_202 - .L_201)
	.align		4
.L_201:
        /*0484*/ 	.word	index@(_ZN10layer_norm13ln_fwd_kernelINS_13Kernel_traitsI6__halfS2_fS2_fjLj1024ELj1ELj4ELj1ELj16ENS_18Kernel_traits_baseILj1024ES2_S2_fS2_fjLj128EEEEELb1ELb1ELb1ELb1EEEvNS_9FwdParamsE)
        /*0488*/ 	.word	0x0000009a


	//----- nvinfo : EIATTR_FRAME_SIZE
	.align		4
.L_202:
        /*048c*/ 	.byte	0x04, 0x11
        /*048e*/ 	.short	(.L_204 - .L_203)
	.align		4
.L_203:
        /*0490*/ 	.word	index@(_ZN10layer_norm13ln_fwd_kernelINS_13Kernel_traitsI6__halfS2_fS2_fjLj1024ELj1ELj4ELj1ELj16ENS_18Kernel_traits_baseILj1024ES2_S2_fS2_fjLj128EEEEELb1ELb1ELb1ELb1EEEvNS_9FwdParamsE)
        /*0494*/ 	.word	0x00000000


	//----- nvinfo : EIATTR_REGCOUNT
	.align		4
.L_204:
        /*0498*/ 	.byte	0x04, 0x2f
        /*049a*/ 	.short	(.L_206 - .L_205)
	.align		4
.L_205:
        /*049c*/ 	.word	index@(_ZN10layer_norm13ln_fwd_kernelINS_13Kernel_traitsI6__halfS2_fS2_fjLj1024ELj1ELj4ELj1ELj16ENS_18Kernel_traits_baseILj1024ES2_S2_fS2_fjLj128EEEEELb1ELb1ELb1ELb0EEEvNS_9FwdParamsE)
        /*04a0*/ 	.word	0x00000080


	//----- nvinfo : EIATTR_FRAME_SIZE
	.align		4
.L_206:
        /*04a4*/ 	.byte	0x04, 0x11
        /*04a6*/ 	.short	(.L_208 - .L_207)
	.align		4
.L_207:
        /*04a8*/ 	.word	index@(_ZN10layer_norm13ln_fwd_kernelINS_13Kernel_traitsI6__halfS2_fS2_fjLj1024ELj1ELj4ELj1ELj16ENS_18Kernel_traits_baseILj1024ES2_S2_fS2_fjLj128EEEEELb1ELb1ELb1ELb0EEEvNS_9FwdParamsE)
        /*04ac*/ 	.word	0x00000008


	//----- nvinfo : EIATTR_REGCOUNT
	.align		4
.L_208:
        /*04b0*/ 	.byte	0x04, 0x2f
        /*04b2*/ 	.short	(.L_210 - .L_209)
	.align		4
.L_209:
        /*04b4*/ 	.word	index@(_ZN10layer_norm13ln_fwd_kernelINS_13Kernel_traitsI6__halfS2_fS2_fjLj1024ELj1ELj4ELj1ELj16ENS_18Kernel_traits_baseILj1024ES2_S2_fS2_fjLj128EEEEELb1ELb1ELb0ELb1EEEvNS_9FwdParamsE)
        /*04b8*/ 	.word	0x00000080


	//----- nvinfo : EIATTR_FRAME_SIZE
	.align		4
.L_210:
        /*04bc*/ 	.byte	0x04, 0x11
        /*04be*/ 	.short	(.L_212 - .L_211)
	.align		4
.L_211:
        /*04c0*/ 	.word	index@(_ZN10layer_norm13ln_fwd_kernelINS_13Kernel_traitsI6__halfS2_fS2_fjLj1024ELj1ELj4ELj1ELj16ENS_18Kernel_traits_baseILj1024ES2_S2_fS2_fjLj128EEEEELb1ELb1ELb0ELb1EEEvNS_9FwdParamsE)
        /*04c4*/ 	.word	0x00000000


	//----- nvinfo : EIATTR_REGCOUNT
	.align		4
.L_212:
        /*04c8*/ 	.byte	0x04, 0x2f
        /*04ca*/ 	.short	(.L_214 - .L_213)
	.align		4
.L_213:
        /*04cc*/ 	.word	index@(_ZN10layer_norm13ln_fwd_kernelINS_13Kernel_traitsI6__halfS2_fS2_fjLj1024ELj1ELj4ELj1ELj16ENS_18Kernel_traits_baseILj1024ES2_S2_fS2_fjLj128EEEEELb1ELb1ELb0ELb0EEEvNS_9FwdParamsE)
        /*04d0*/ 	.word	0x0000007d


	//----- nvinfo : EIATTR_FRAME_SIZE
	.align		4
.L_214:
        /*04d4*/ 	.byte	0x04, 0x11
        /*04d6*/ 	.short	(.L_216 - .L_215)
	.align		4
.L_215:
        /*04d8*/ 	.word	index@(_ZN10layer_norm13ln_fwd_kernelINS_13Kernel_traitsI6__halfS2_fS2_fjLj1024ELj1ELj4ELj1ELj16ENS_18Kernel_traits_baseILj1024ES2_S2_fS2_fjLj128EEEEELb1ELb1ELb0ELb0EEEvNS_9FwdParamsE)
        /*04dc*/ 	.word	0x00000000


	//----- nvinfo : EIATTR_REGCOUNT
	.align		4
.L_216:
        /*04e0*/ 	.byte	0x04, 0x2f
        /*04e2*/ 	.short	(.L_218 - .L_217)
	.align		4
.L_217:
        /*04e4*/ 	.word	index@(_ZN10layer_norm13ln_fwd_kernelINS_13Kernel_traitsI6__halfS2_fS2_fjLj1024ELj1ELj4ELj1ELj16ENS_18Kernel_traits_baseILj1024ES2_S2_fS2_fjLj128EEEEELb1ELb0ELb1ELb1EEEvNS_9FwdParamsE)
        /*04e8*/ 	.word	0x0000007f


	//----- nvinfo : EIATTR_FRAME_SIZE
	.align		4
.L_218:
        /*04ec*/ 	.byte	0x04, 0x11
        /*04ee*/ 	.short	(.L_220 - .L_219)
	.align		4
.L_219:
        /*04f0*/ 	.word	index@(_ZN10layer_norm13ln_fwd_kernelINS_13Kernel_traitsI6__halfS2_fS2_fjLj1024ELj1ELj4ELj1ELj16ENS_18Kernel_traits_baseILj1024ES2_S2_fS2_fjLj128EEEEELb1ELb0ELb1ELb1EEEvNS_9FwdParamsE)
        /*04f4*/ 	.word	0x00000000


	//----- nvinfo : EIATTR_REGCOUNT
	.align		4
.L_220:
        /*04f8*/ 	.byte	0x04, 0x2f
        /*04fa*/ 	.short	(.L_222 - .L_221)
	.align		4
.L_221:
        /*04fc*/ 	.word	index@(_ZN10layer_norm13ln_fwd_kernelINS_13Kernel_traitsI6__halfS2_fS2_fjLj1024ELj1ELj4ELj1ELj16ENS_18Kernel_traits_baseILj1024ES2_S2_fS2_fjLj128EEEEELb1ELb0ELb1ELb0EEEvNS_9FwdParamsE)
        /*0500*/ 	.word	0x00000073


	//----- nvinfo : EIATTR_FRAME_SIZE
	.align		4
.L_222:
        /*0504*/ 	.byte	0x04, 0x11
        /*0506*/ 	.short	(.L_224 - .L_223)
	.align		4
.L_223:
        /*0508*/ 	.word	index@(_ZN10layer_norm13ln_fwd_kernelINS_13Kernel_traitsI6__halfS2_fS2_fjLj1024ELj1ELj4ELj1ELj16ENS_18Kernel_traits_baseILj1024ES2_S2_fS2_fjLj128EEEEELb1ELb0ELb1ELb0EEEvNS_9FwdParamsE)
        /*050c*/ 	.word	0x00000000


	//----- nvinfo : EIATTR_REGCOUNT
	.align		4
.L_224:
        /*0510*/ 	.byte	0x04, 0x2f
        /*0512*/ 	.short	(.L_226 - .L_225)
	.align		4
.L_225:
        /*0514*/ 	.word	index@(_ZN10layer_norm13ln_fwd_kernelINS_13Kernel_traitsI6__halfS2_fS2_fjLj1024ELj1ELj4ELj1ELj16ENS_18Kernel_traits_baseILj1024ES2_S2_fS2_fjLj128EEEEELb1ELb0ELb0ELb1EEEvNS_9FwdParamsE)
        /*0518*/ 	.word	0x0000007e


	//----- nvinfo : EIATTR_FRAME_SIZE
	.align		4
.L_226:
        /*051c*/ 	.byte	0x04, 0x11
        /*051e*/ 	.short	(.L_228 - .L_227)
	.align		4
.L_227:
        /*0520*/ 	.word	index@(_ZN10layer_norm13ln_fwd_kernelINS_13Kernel_traitsI6__halfS2_fS2_fjLj1024ELj1ELj4ELj1ELj16ENS_18Kernel_traits_baseILj1024ES2_S2_fS2_fjLj128EEEEELb1ELb0ELb0ELb1EEEvNS_9FwdParamsE)
        /*0524*/ 	.word	0x00000000


	//----- nvinfo : EIATTR_REGCOUNT
	.align		4
.L_228:
        /*0528*/ 	.byte	0x04, 0x2f
        /*052a*/ 	.short	(.L_230 - .L_229)
	.align		4
.L_229:
        /*052c*/ 	.word	index@(_ZN10layer_norm13ln_fwd_kernelINS_13Kernel_traitsI6__halfS2_fS2_fjLj1024ELj1ELj4ELj1ELj16ENS_18Kernel_traits_baseILj1024ES2_S2_fS2_fjLj128EEEEELb1ELb0ELb0ELb0EEEvNS_9FwdParamsE)
        /*0530*/ 	.word	0x00000060


	//----- nvinfo : EIATTR_FRAME_SIZE
	.align		4
.L_230:
        /*0534*/ 	.byte	0x04, 0x11
        /*0536*/ 	.short	(.L_232 - .L_231)
	.align		4
.L_231:
        /*0538*/ 	.word	index@(_ZN10layer_norm13ln_fwd_kernelINS_13Kernel_traitsI6__halfS2_fS2_fjLj1024ELj1ELj4ELj1ELj16ENS_18Kernel_traits_baseILj1024ES2_S2_fS2_fjLj128EEEEELb1ELb0ELb0ELb0EEEvNS_9FwdParamsE)
        /*053c*/ 	.word	0x00000000


	//----- nvinfo : EIATTR_REGCOUNT
	.align		4
.L_232:
        /*0540*/ 	.byte	0x04, 0x2f
        /*0542*/ 	.short	(.L_234 - .L_233)
	.align		4
.L_233:
        /*0544*/ 	.word	index@(_ZN10layer_norm13ln_fwd_kernelINS_13Kernel_traitsI6__halfS2_fS2_fjLj1024ELj1ELj4ELj1ELj16ENS_18Kernel_traits_baseILj1024ES2_S2_fS2_fjLj128EEEEELb0ELb1ELb1ELb1EEEvNS_9FwdParamsE)
        /*0548*/ 	.word	0x0000007f


	//----- nvinfo : EIATTR_FRAME_SIZE
	.align		4
.L_234:
        /*054c*/ 	.byte	0x04, 0x11
        /*054e*/ 	.short	(.L_236 - .L_235)
	.align		4
.L_235:
        /*0550*/ 	.word	index@(_ZN10layer_norm13ln_fwd_kernelINS_13Kernel_traitsI6__halfS2_fS2_fjLj1024ELj1ELj4ELj1ELj16ENS_18Kernel_traits_baseILj1024ES2_S2_fS2_fjLj128EEEEELb0ELb1ELb1ELb1EEEvNS_9FwdParamsE)
        /*0554*/ 	.word	0x00000000


	//----- nvinfo : EIATTR_REGCOUNT
	.align		4
.L_236:
        /*0558*/ 	.byte	0x04, 0x2f
        /*055a*/ 	.short	(.L_238 - .L_237)
	.align		4
.L_237:
        /*055c*/ 	.word	index@(_ZN10layer_norm13ln_fwd_kernelINS_13Kernel_traitsI6__halfS2_fS2_fjLj1024ELj1ELj4ELj1ELj16ENS_18Kernel_traits_baseILj1024ES2_S2_fS2_fjLj128EEEEELb0ELb1ELb1ELb0EEEvNS_9FwdParamsE)
        /*0560*/ 	.word	0x00000079


	//----- nvinfo : EIATTR_FRAME_SIZE
	.align		4
.L_238:
        /*0564*/ 	.byte	0x04, 0x11
        /*0566*/ 	.short	(.L_240 - .L_239)
	.align		4
.L_239:
        /*0568*/ 	.word	index@(_ZN10layer_norm13ln_fwd_kernelINS_13Kernel_traitsI6__halfS2_fS2_fjLj1024ELj1ELj4ELj1ELj16ENS_18Kernel_traits_baseILj1024ES2_S2_fS2_fjLj128EEEEELb0ELb1ELb1ELb0EEEvNS_9FwdParamsE)
        /*056c*/ 	.word	0x00000000


	//----- nvinfo : EIATTR_REGCOUNT
	.align		4
.L_240:
        /*0570*/ 	.byte	0x04, 0x2f
        /*0572*/ 	.short	(.L_242 - .L_241)
	.align		4
.L_241:
        /*0574*/ 	.word	index@(_ZN10layer_norm13ln_fwd_kernelINS_13Kernel_traitsI6__halfS2_fS2_fjLj1024ELj1ELj4ELj1ELj16ENS_18Kernel_traits_baseILj1024ES2_S2_fS2_fjLj128EEEEELb0ELb1ELb0ELb1EEEvNS_9FwdParamsE)
        /*0578*/ 	.word	0x0000007f


	//----- nvinfo : EIATTR_FRAME_SIZE
	.align		4
.L_242:
        /*057c*/ 	.byte	0x04, 0x11
        /*057e*/ 	.short	(.L_244 - .L_243)
	.align		4
.L_243:
        /*0580*/ 	.word	index@(_ZN10layer_norm13ln_fwd_kernelINS_13Kernel_traitsI6__halfS2_fS2_fjLj1024ELj1ELj4ELj1ELj16ENS_18Kernel_traits_baseILj1024ES2_S2_fS2_fjLj128EEEEELb0ELb1ELb0ELb1EEEvNS_9FwdParamsE)
        /*0584*/ 	.word	0x00000000


	//----- nvinfo : EIATTR_REGCOUNT
	.align		4
.L_244:
        /*0588*/ 	.byte	0x04, 0x2f
        /*058a*/ 	.short	(.L_246 - .L_245)
	.align		4
.L_245:
        /*058c*/ 	.word	index@(_ZN10layer_norm13ln_fwd_kernelINS_13Kernel_traitsI6__halfS2_fS2_fjLj1024ELj1ELj4ELj1ELj16ENS_18Kernel_traits_baseILj1024ES2_S2_fS2_fjLj128EEEEELb0ELb1ELb0ELb0EEEvNS_9FwdParamsE)
        /*0590*/ 	.word	0x00000078


	//----- nvinfo : EIATTR_FRAME_SIZE
	.align		4
.L_246:
        /*0594*/ 	.byte	0x04, 0x11
        /*0596*/ 	.short	(.L_248 - .L_247)
	.align		4
.L_247:
        /*0598*/ 	.word	index@(_ZN10layer_norm13ln_fwd_kernelINS_13Kernel_traitsI6__halfS2_fS2_fjLj1024ELj1ELj4ELj1ELj16ENS_18Kernel_traits_baseILj1024ES2_S2_fS2_fjLj128EEEEELb0ELb1ELb0ELb0EEEvNS_9FwdParamsE)
        /*059c*/ 	.word	0x00000000


	//----- nvinfo : EIATTR_REGCOUNT
	.align		4
.L_248:
        /*05a0*/ 	.byte	0x04, 0x2f
        /*05a2*/ 	.short	(.L_250 - .L_249)
	.align		4
.L_249:
        /*05a4*/ 	.word	index@(_ZN10layer_norm13ln_fwd_kernelINS_13Kernel_traitsI6__halfS2_fS2_fjLj1024ELj1ELj4ELj1ELj16ENS_18Kernel_traits_baseILj1024ES2_S2_fS2_fjLj128EEEEELb0ELb0ELb1ELb1EEEvNS_9FwdParamsE)
        /*05a8*/ 	.word	0x00000060


	//----- nvinfo : EIATTR_FRAME_SIZE
	.align		4
.L_250:
        /*05ac*/ 	.byte	0x04, 0x11
        /*05ae*/ 	.short	(.L_252 - .L_251)
	.align		4
.L_251:
        /*05b0*/ 	.word	index@(_ZN10layer_norm13ln_fwd_kernelINS_13Kernel_traitsI6__halfS2_fS2_fjLj1024ELj1ELj4ELj1ELj16ENS_18Kernel_traits_baseILj1024ES2_S2_fS2_fjLj128EEEEELb0ELb0ELb1ELb1EEEvNS_9FwdParamsE)
        /*05b4*/ 	.word	0x00000000


	//----- nvinfo : EIATTR_REGCOUNT
	.align		4
.L_252:
        /*05b8*/ 	.byte	0x04, 0x2f
        /*05ba*/ 	.short	(.L_254 - .L_253)
	.align		4
.L_253:
        /*05bc*/ 	.word	index@(_ZN10layer_norm13ln_fwd_kernelINS_13Kernel_traitsI6__halfS2_fS2_fjLj1024ELj1ELj4ELj1ELj16ENS_18Kernel_traits_baseILj1024ES2_S2_fS2_fjLj128EEEEELb0ELb0ELb1ELb0EEEvNS_9FwdParamsE)
        /*05c0*/ 	.word	0x0000005b


	//----- nvinfo : EIATTR_FRAME_SIZE
	.align		4
.L_254:
        /*05c4*/ 	.byte	0x04, 0x11
        /*05c6*/ 	.short	(.L_256 - .L_255)
	.align		4
.L_255:
        /*05c8*/ 	.word	index@(_ZN10layer_norm13ln_fwd_kernelINS_13Kernel_traitsI6__halfS2_fS2_fjLj1024ELj1ELj4ELj1ELj16ENS_18Kernel_traits_baseILj1024ES2_S2_fS2_fjLj128EEEEELb0ELb0ELb1ELb0EEEvNS_9FwdParamsE)
        /*05cc*/ 	.word	0x00000000


	//----- nvinfo : EIATTR_REGCOUNT
	.align		4
.L_256:
        /*05d0*/ 	.byte	0x04, 0x2f
        /*05d2*/ 	.short	(.L_258 - .L_257)
	.align		4
.L_257:
        /*05d4*/ 	.word	index@(_ZN10layer_norm13ln_fwd_kernelINS_13Kernel_traitsI6__halfS2_fS2_fjLj1024ELj1ELj4ELj1ELj16ENS_18Kernel_traits_baseILj1024ES2_S2_fS2_fjLj128EEEEELb0ELb0ELb0ELb1EEEvNS_9FwdParamsE)
        /*05d8*/ 	.word	0x00000060


	//----- nvinfo : EIATTR_FRAME_SIZE
	.align		4
.L_258:
        /*05dc*/ 	.byte	0x04, 0x11
        /*05de*/ 	.short	(.L_260 - .L_259)
	.align		4
.L_259:
        /*05e0*/ 	.word	index@(_ZN10layer_norm13ln_fwd_kernelINS_13Kernel_traitsI6__halfS2_fS2_fjLj1024ELj1ELj4ELj1ELj16ENS_18Kernel_traits_baseILj1024ES2_S2_fS2_fjLj128EEEEELb0ELb0ELb0ELb1EEEvNS_9FwdParamsE)
        /*05e4*/ 	.word	0x00000000


	//----- nvinfo : EIATTR_REGCOUNT
	.align		4
.L_260:
        /*05e8*/ 	.byte	0x04, 0x2f
        /*05ea*/ 	.short	(.L_262 - .L_261)
	.align		4
.L_261:
        /*05ec*/ 	.word	index@(_ZN10layer_norm13ln_fwd_kernelINS_13Kernel_traitsI6__halfS2_fS2_fjLj1024ELj1ELj4ELj1ELj16ENS_18Kernel_traits_baseILj1024ES2_S2_fS2_fjLj128EEEEELb0ELb0ELb0ELb0EEEvNS_9FwdParamsE)
        /*05f0*/ 	.word	0x0000005d


	//----- nvinfo : EIATTR_FRAME_SIZE
	.align		4
.L_262:
        /*05f4*/ 	.byte	0x04, 0x11
        /*05f6*/ 	.short	(.L_264 - .L_263)
	.align		4
.L_263:
        /*05f8*/ 	.word	index@(_ZN10layer_norm13ln_fwd_kernelINS_13Kernel_traitsI6__halfS2_fS2_fjLj1024ELj1ELj4ELj1ELj16ENS_18Kernel_traits_baseILj1024ES2_S2_fS2_fjLj128EEEEELb0ELb0ELb0ELb0EEEvNS_9FwdParamsE)
        /*05fc*/ 	.word	0x00000000


	//----- nvinfo : EIATTR_REGCOUNT
	.align		4
.L_264:
        /*0600*/ 	.byte	0x04, 0x2f
        /*0602*/ 	.short	(.L_266 - .L_265)
	.align		4
.L_265:
        /*0604*/ 	.word	index@(_ZN10layer_norm13ln_fwd_kernelINS_13Kernel_traitsIf6__halfS2_S2_fjLj1024ELj1ELj4ELj1ELj16ENS_18Kernel_traits_baseILj1024EfS2_S2_S2_fjLj128EEEEELb1ELb1ELb1ELb1EEEvNS_9FwdParamsE)
        /*0608*/ 	.word	0x000000c4


	//----- nvinfo : EIATTR_FRAME_SIZE
	.align		4
.L_266:
        /*060c*/ 	.byte	0x04, 0x11
        /*060e*/ 	.short	(.L_268 - .L_267)
	.align		4
.L_267:
        /*0610*/ 	.word	index@(_ZN10layer_norm13ln_fwd_kernelINS_13Kernel_traitsIf6__halfS2_S2_fjLj1024ELj1ELj4ELj1ELj16ENS_18Kernel_traits_baseILj1024EfS2_S2_S2_fjLj128EEEEELb1ELb1ELb1ELb1EEEvNS_9FwdParamsE)
        /*0614*/ 	.word	0x00000000


	//----- nvinfo : EIATTR_REGCOUNT
	.align		4
.L_268:
        /*0618*/ 	.byte	0x04, 0x2f
        /*061a*/ 	.short	(.L_270 - .L_269)
	.align		4
.L_269:
        /*061c*/ 	.word	index@(_ZN10layer_norm13ln_fwd_kernelINS_13Kernel_traitsIf6__halfS2_S2_fjLj1024ELj1ELj4ELj1ELj16ENS_18Kernel_traits_baseILj1024EfS2_S2_S2_fjLj128EEEEELb1ELb1ELb1ELb0EEEvNS_9FwdParamsE)
        /*0620*/ 	.word	0x000000b8


	//----- nvinfo : EIATTR_FRAME_SIZE
	.align		4
.L_270:
        /*0624*/ 	.byte	0x04, 0x11
        /*0626*/ 	.short	(.L_272 - .L_271)
	.align		4
.L_271:
        /*0628*/ 	.word	index@(_ZN10layer_norm13ln_fwd_kernelINS_13Kernel_traitsIf6__halfS2_S2_fjLj1024ELj1ELj4ELj1ELj16ENS_18Kernel_traits_baseILj1024EfS2_S2_S2_fjLj128EEEEELb1ELb1ELb1ELb0EEEvNS_9FwdParamsE)
        /*062c*/ 	.word	0x00000000


	//----- nvinfo : EIATTR_REGCOUNT
	.align		4
.L_272:
        /*0630*/ 	.byte	0x04, 0x2f
        /*0632*/ 	.short	(.L_274 - .L_273)
	.align		4
.L_273:
        /*0634*/ 	.word	index@(_ZN10layer_norm13ln_fwd_kernelINS_13Kernel_traitsIf6__halfS2_S2_fjLj1024ELj1ELj4ELj1ELj16ENS_18Kernel_traits_baseILj1024EfS2_S2_S2_fjLj128EEEEELb1ELb1ELb0ELb1EEEvNS_9FwdParamsE)
        /*0638*/ 	.word	0x000000c9


	//----- nvinfo : EIATTR_FRAME_SIZE
	.align		4
.L_274:
        /*063c*/ 	.byte	0x04, 0x11
        /*063e*/ 	.short	(.L_276 - .L_275)
	.align		4
.L_275:
        /*0640*/ 	.word	index@(_ZN10layer_norm13ln_fwd_kernelINS_13Kernel_traitsIf6__halfS2_S2_fjLj1024ELj1ELj4ELj1ELj16ENS_18Kernel_traits_baseILj1024EfS2_S2_S2_fjLj128EEEEELb1ELb1ELb0ELb1EEEvNS_9FwdParamsE)
        /*0644*/ 	.word	0x00000000


	//----- nvinfo : EIATTR_REGCOUNT
	.align		4
.L_276:
        /*0648*/ 	.byte	0x04, 0x2f
        /*064a*/ 	.short	(.L_278 - .L_277)
	.align		4
.L_277:
        /*064c*/ 	.word	index@(_ZN10layer_norm13ln_fwd_kernelINS_13Kernel_traitsIf6__halfS2_S2_fjLj1024ELj1ELj4ELj1ELj16ENS_18Kernel_traits_baseILj1024EfS2_S2_S2_fjLj128EEEEELb1ELb1ELb0ELb0EEEvNS_9FwdParamsE)
        /*0650*/ 	.word	0x000000a6


	//----- nvinfo : EIATTR_FRAME_SIZE
	.align		4
.L_278:
        /*0654*/ 	.byte	0x04, 0x11
        /*0656*/ 	.short	(.L_280 - .L_279)
	.align		4
.L_279:
        /*0658*/ 	.word	index@(_ZN10layer_norm13ln_fwd_kernelINS_13Kernel_traitsIf6__halfS2_S2_fjLj1024ELj1ELj4ELj1ELj16ENS_18Kernel_traits_baseILj1024EfS2_S2_S2_fjLj128EEEEELb1ELb1ELb0ELb0EEEvNS_9FwdParamsE)
        /*065c*/ 	.word	0x00000000


	//----- nvinfo : EIATTR_REGCOUNT
	.align		4
.L_280:
        /*0660*/ 	.byte	0x04, 0x2f
        /*0662*/ 	.short	(.L_282 - .L_281)
	.align		4
.L_281:
        /*0664*/ 	.word	index@(_ZN10layer_norm13ln_fwd_kernelINS_13Kernel_traitsIf6__halfS2_S2_fjLj1024ELj1ELj4ELj1ELj16ENS_18Kernel_traits_baseILj1024EfS2_S2_S2_fjLj128EEEEELb1ELb0ELb1ELb1EEEvNS_9FwdParamsE)
        /*0668*/ 	.word	0x000000a7


	//----- nvinfo : EIATTR_FRAME_SIZE
	.align		4
.L_282:
        /*066c*/ 	.byte	0x04, 0x11
        /*066e*/ 	.short	(.L_284 - .L_283)
	.align		4
.L_283:
        /*0670*/ 	.word	index@(_ZN10layer_norm13ln_fwd_kernelINS_13Kernel_traitsIf6__halfS2_S2_fjLj1024ELj1ELj4ELj1ELj16ENS_18Kernel_traits_baseILj1024EfS2_S2_S2_fjLj128EEEEELb1ELb0ELb1ELb1EEEvNS_9FwdParamsE)
        /*0674*/ 	.word	0x00000000


	//----- nvinfo : EIATTR_REGCOUNT
	.align		4
.L_284:
        /*0678*/ 	.byte	0x04, 0x2f
        /*067a*/ 	.short	(.L_286 - .L_285)
	.align		4
.L_285:
        /*067c*/ 	.word	index@(_ZN10layer_norm13ln_fwd_kernelINS_13Kernel_traitsIf6__halfS2_S2_fjLj1024ELj1ELj4ELj1ELj16ENS_18Kernel_traits_baseILj1024EfS2_S2_S2_fjLj128EEEEELb1ELb0ELb1ELb0EEEvNS_9FwdParamsE)
        /*0680*/ 	.word	0x00000090


	//----- nvinfo : EIATTR_FRAME_SIZE
	.align		4
.L_286:
        /*0684*/ 	.byte	0x04, 0x11
        /*0686*/ 	.short	(.L_288 - .L_287)
	.align		4
.L_287:
        /*0688*/ 	.word	index@(_ZN10layer_norm13ln_fwd_kernelINS_13Kernel_traitsIf6__halfS2_S2_fjLj1024ELj1ELj4ELj1ELj16ENS_18Kernel_traits_baseILj1024EfS2_S2_S2_fjLj128EEEEELb1ELb0ELb1ELb0EEEvNS_9FwdParamsE)
        /*068c*/ 	.word	0x00000000


	//----- nvinfo : EIATTR_REGCOUNT
	.align		4
.L_288:
        /*0690*/ 	.byte	0x04, 0x2f
        /*0692*/ 	.short	(.L_290 - .L_289)
	.align		4
.L_289:
        /*0694*/ 	.word	index@(_ZN10layer_norm13ln_fwd_kernelINS_13Kernel_traitsIf6__halfS2_S2_fjLj1024ELj1ELj4ELj1ELj16ENS_18Kernel_traits_baseILj1024EfS2_S2_S2_fjLj128EEEEELb1ELb0ELb0ELb1EEEvNS_9FwdParamsE)
        /*0698*/ 	.word	0x0000009d


	//----- nvinfo : EIATTR_FRAME_SIZE
	.align		4
.L_290:
        /*069c*/ 	.byte	0x04, 0x11
        /*069e*/ 	.short	(.L_292 - .L_291)
	.align		4
.L_291:
        /*06a0*/ 	.word	index@(_ZN10layer_norm13ln_fwd_kernelINS_13Kernel_traitsIf6__halfS2_S2_fjLj1024ELj1ELj4ELj1ELj16ENS_18Kernel_traits_baseILj1024EfS2_S2_S2_fjLj128EEEEELb1ELb0ELb0ELb1EEEvNS_9FwdParamsE)
        /*06a4*/ 	.word	0x00000000


	//----- nvinfo : EIATTR_REGCOUNT
	.align		4
.L_292:
        /*06a8*/ 	.byte	0x04, 0x2f
        /*06aa*/ 	.short	(.L_294 - .L_293)
	.align		4
.L_293:
        /*06ac*/ 	.word	index@(_ZN10layer_norm13ln_fwd_kernelINS_13Kernel_traitsIf6__halfS2_S2_fjLj1024ELj1ELj4ELj1ELj16ENS_18Kernel_traits_baseILj1024EfS2_S2_S2_fjLj128EEEEELb1ELb0ELb0ELb0EEEvNS_9FwdParamsE)
        /*06b0*/ 	.word	0x00000080


	//----- nvinfo : EIATTR_FRAME_SIZE
	.align		4
.L_294:
        /*06b4*/ 	.byte	0x04, 0x11
        /*06b6*/ 	.short	(.L_296 - .L_295)
	.align		4
.L_295:
        /*06b8*/ 	.word	index@(_ZN10layer_norm13ln_fwd_kernelINS_13Kernel_traitsIf6__halfS2_S2_fjLj1024ELj1ELj4ELj1ELj16ENS_18Kernel_traits_baseILj1024EfS2_S2_S2_fjLj128EEEEELb1ELb0ELb0ELb0EEEvNS_9FwdParamsE)
        /*06bc*/ 	.word	0x00000000


	//----- nvinfo : EIATTR_REGCOUNT
	.align		4
.L_296:
        /*06c0*/ 	.byte	0x04, 0x2f
        /*06c2*/ 	.short	(.L_298 - .L_297)
	.align		4
.L_297:
        /*06c4*/ 	.word	index@(_ZN10layer_norm13ln_fwd_kernelINS_13Kernel_traitsIf6__halfS2_S2_fjLj1024ELj1ELj4ELj1ELj16ENS_18Kernel_traits_baseILj1024EfS2_S2_S2_fjLj128EEEEELb0ELb1ELb1ELb1EEEvNS_9FwdParamsE)
        /*06c8*/ 	.word	0x000000a7


	//----- nvinfo : EIATTR_FRAME_SIZE
	.align		4
.L_298:
        /*06cc*/ 	.byte	0x04, 0x11
        /*06ce*/ 	.short	(.L_300 - .L_299)
	.align		4
.L_299:
        /*06d0*/ 	.word	index@(_ZN10layer_norm13ln_fwd_kernelINS_13Kernel_traitsIf6__halfS2_S2_fjLj1024ELj1ELj4ELj1ELj16ENS_18Kernel_traits_baseILj1024EfS2_S2_S2_fjLj128EEEEELb0ELb1ELb1ELb1EEEvNS_9FwdParamsE)
        /*06d4*/ 	.word	0x00000000


	//----- nvinfo : EIATTR_REGCOUNT
	.align		4
.L_300:
        /*06d8*/ 	.byte	0x04, 0x2f
        /*06da*/ 	.short	(.L_302 - .L_301)
	.align		4
.L_301:
        /*06dc*/ 	.word	index@(_ZN10layer_norm13ln_fwd_kernelINS_13Kernel_traitsIf6__halfS2_S2_fjLj1024ELj1ELj4ELj1ELj16ENS_18Kernel_traits_baseILj1024EfS2_S2_S2_fjLj128EEEEELb0ELb1ELb1ELb0EEEvNS_9FwdParamsE)
        /*06e0*/ 	.word	0x0000009f


	//----- nvinfo : EIATTR_FRAME_SIZE
	.align		4
.L_302:
        /*06e4*/ 	.byte	0x04, 0x11
        /*06e6*/ 	.short	(.L_304 - .L_303)
	.align		4
.L_303:
        /*06e8*/ 	.word	index@(_ZN10layer_norm13ln_fwd_kernelINS_13Kernel_traitsIf6__halfS2_S2_fjLj1024ELj1ELj4ELj1ELj16ENS_18Kernel_traits_baseILj1024EfS2_S2_S2_fjLj128EEEEELb0ELb1ELb1ELb0EEEvNS_9FwdParamsE)
        /*06ec*/ 	.word	0x00000000


	//----- nvinfo : EIATTR_REGCOUNT
	.align		4
.L_304:
        /*06f0*/ 	.byte	0x04, 0x2f
        /*06f2*/ 	.short	(.L_306 - .L_305)
	.align		4
.L_305:
        /*06f4*/ 	.word	index@(_ZN10layer_norm13ln_fwd_kernelINS_13Kernel_traitsIf6__halfS2_S2_fjLj1024ELj1ELj4ELj1ELj16ENS_18Kernel_traits_baseILj1024EfS2_S2_S2_fjLj128EEEEELb0ELb1ELb0ELb1EEEvNS_9FwdParamsE)
        /*06f8*/ 	.word	0x000000a8


	//----- nvinfo : EIATTR_FRAME_SIZE
	.align		4
.L_306:
        /*06fc*/ 	.byte	0x04, 0x11
        /*06fe*/ 	.short	(.L_308 - .L_307)
	.align		4
.L_307:
        /*0700*/ 	.word	index@(_ZN10layer_norm13ln_fwd_kernelINS_13Kernel_traitsIf6__halfS2_S2_fjLj1024ELj1ELj4ELj1ELj16ENS_18Kernel_traits_baseILj1024EfS2_S2_S2_fjLj128EEEEELb0ELb1ELb0ELb1EEEvNS_9FwdParamsE)
        /*0704*/ 	.word	0x00000000


	//----- nvinfo : EIATTR_REGCOUNT
	.align		4
.L_308:
        /*0708*/ 	.byte	0x04, 0x2f
        /*070a*/ 	.short	(.L_310 - .L_309)
	.align		4
.L_309:
        /*070c*/ 	.word	index@(_ZN10layer_norm13ln_fwd_kernelINS_13Kernel_traitsIf6__halfS2_S2_fjLj1024ELj1ELj4ELj1ELj16ENS_18Kernel_traits_baseILj1024EfS2_S2_S2_fjLj128EEEEELb0ELb1ELb0ELb0EEEvNS_9FwdParamsE)
        /*0710*/ 	.word	0x0000009f


	//----- nvinfo : EIATTR_FRAME_SIZE
	.align		4
.L_310:
        /*0714*/ 	.byte	0x04, 0x11
        /*0716*/ 	.short	(.L_312 - .L_311)
	.align		4
.L_311:
        /*0718*/ 	.word	index@(_ZN10layer_norm13ln_fwd_kernelINS_13Kernel_traitsIf6__halfS2_S2_fjLj1024ELj1ELj4ELj1ELj16ENS_18Kernel_traits_baseILj1024EfS2_S2_S2_fjLj128EEEEELb0ELb1ELb0ELb0EEEvNS_9FwdParamsE)
        /*071c*/ 	.word	0x00000000


	//----- nvinfo : EIATTR_REGCOUNT
	.align		4
.L_312:
        /*0720*/ 	.byte	0x04, 0x2f
        /*0722*/ 	.short	(.L_314 - .L_313)
	.align		4
.L_313:
        /*0724*/ 	.word	index@(_ZN10layer_norm13ln_fwd_kernelINS_13Kernel_traitsIf6__halfS2_S2_fjLj1024ELj1ELj4ELj1ELj16ENS_18Kernel_traits_baseILj1024EfS2_S2_S2_fjLj128EEEEELb0ELb0ELb1ELb1EEEvNS_9FwdParamsE)
        /*0728*/ 	.word	0x0000007f


	//----- nvinfo : EIATTR_FRAME_SIZE
	.align		4
.L_314:
        /*072c*/ 	.byte	0x04, 0x11
        /*072e*/ 	.short	(.L_316 - .L_315)
	.align		4
.L_315:
        /*0730*/ 	.word	index@(_ZN10layer_norm13ln_fwd_kernelINS_13Kernel_traitsIf6__halfS2_S2_fjLj1024ELj1ELj4ELj1ELj16ENS_18Kernel_traits_baseILj1024EfS2_S2_S2_fjLj128EEEEELb0ELb0ELb1ELb1EEEvNS_9FwdParamsE)
        /*0734*/ 	.word	0x00000000


	//----- nvinfo : EIATTR_REGCOUNT
	.align		4
.L_316:
        /*0738*/ 	.byte	0x04, 0x2f
        /*073a*/ 	.short	(.L_318 - .L_317)
	.align		4
.L_317:
        /*073c*/ 	.word	index@(_ZN10layer_norm13ln_fwd_kernelINS_13Kernel_traitsIf6__halfS2_S2_fjLj1024ELj1ELj4ELj1ELj16ENS_18Kernel_traits_baseILj1024EfS2_S2_S2_fjLj128EEEEELb0ELb0ELb1ELb0EEEvNS_9FwdParamsE)
        /*0740*/ 	.word	0x0000007e


	//----- nvinfo : EIATTR_FRAME_SIZE
	.align		4
.L_318:
        /*0744*/ 	.byte	0x04, 0x11
        /*0746*/ 	.short	(.L_320 - .L_319)
	.align		4
.L_319:
        /*0748*/ 	.word	index@(_ZN10layer_norm13ln_fwd_kernelINS_13Kernel_traitsIf6__halfS2_S2_fjLj1024ELj1ELj4ELj1ELj16ENS_18Kernel_traits_baseILj1024EfS2_S2_S2_fjLj128EEEEELb0ELb0ELb1ELb0EEEvNS_9FwdParamsE)
        /*074c*/ 	.word	0x00000000


	//----- nvinfo : EIATTR_REGCOUNT
	.align		4
.L_320:
        /*0750*/ 	.byte	0x04, 0x2f
        /*0752*/ 	.short	(.L_322 - .L_321)
	.align		4
.L_321:
        /*0754*/ 	.word	index@(_ZN10layer_norm13ln_fwd_kernelINS_13Kernel_traitsIf6__halfS2_S2_fjLj1024ELj1ELj4ELj1ELj16ENS_18Kernel_traits_baseILj1024EfS2_S2_S2_fjLj128EEEEELb0ELb0ELb0ELb1EEEvNS_9FwdParamsE)
        /*0758*/ 	.word	0x0000007b


	//----- nvinfo : EIATTR_FRAME_SIZE
	.align		4
.L_322:
        /*075c*/ 	.byte	0x04, 0x11
        /*075e*/ 	.short	(.L_324 - .L_323)
	.align		4
.L_323:
        /*0760*/ 	.word	index@(_ZN10layer_norm13ln_fwd_kernelINS_13Kernel_traitsIf6__halfS2_S2_fjLj1024ELj1ELj4ELj1ELj16ENS_18Kernel_traits_baseILj1024EfS2_S2_S2_fjLj128EEEEELb0ELb0ELb0ELb1EEEvNS_9FwdParamsE)
        /*0764*/ 	.word	0x00000000


	//----- nvinfo : EIATTR_REGCOUNT
	.align		4
.L_324:
        /*0768*/ 	.byte	0x04, 0x2f
        /*076a*/ 	.short	(.L_326 - .L_325)
	.align		4
.L_325:
        /*076c*/ 	.word	index@(_ZN10layer_norm13ln_fwd_kernelINS_13Kernel_traitsIf6__halfS2_S2_fjLj1024ELj1ELj4ELj1ELj16ENS_18Kernel_traits_baseILj1024EfS2_S2_S2_fjLj128EEEEELb0ELb0ELb0ELb0EEEvNS_9FwdParamsE)
        /*0770*/ 	.word	0x0000007c


	//----- nvinfo : EIATTR_FRAME_SIZE
	.align		4
.L_326:
        /*0774*/ 	.byte	0x04, 0x11
        /*0776*/ 	.short	(.L_328 - .L_327)
	.align		4
.L_327:
        /*0778*/ 	.word	index@(_ZN10layer_norm13ln_fwd_kernelINS_13Kernel_traitsIf6__halfS2_S2_fjLj1024ELj1ELj4ELj1ELj16ENS_18Kernel_traits_baseILj1024EfS2_S2_S2_fjLj128EEEEELb0ELb0ELb0ELb0EEEvNS_9FwdParamsE)
        /*077c*/ 	.word	0x00000000


	//----- nvinfo : EIATTR_REGCOUNT
	.align		4
.L_328:
        /*0780*/ 	.byte	0x04, 0x2f
        /*0782*/ 	.short	(.L_330 - .L_329)
	.align		4
.L_329:
        /*0784*/ 	.word	index@(_ZN10layer_norm13ln_fwd_kernelINS_13Kernel_traitsIf13__nv_bfloat16fS2_fjLj1024ELj1ELj4ELj1ELj16ENS_18Kernel_traits_baseILj1024EfS2_fS2_fjLj128EEEEELb1ELb1ELb1ELb1EEEvNS_9FwdParamsE)
        /*0788*/ 	.word	0x000000c2


	//----- nvinfo : EIATTR_FRAME_SIZE
	.align		4
.L_330:
        /*078c*/ 	.byte	0x04, 0x11
        /*078e*/ 	.short	(.L_332 - .L_331)
	.align		4
.L_331:
        /*0790*/ 	.word	index@(_ZN10layer_norm13ln_fwd_kernelINS_13Kernel_traitsIf13__nv_bfloat16fS2_fjLj1024ELj1ELj4ELj1ELj16ENS_18Kernel_traits_baseILj1024EfS2_fS2_fjLj128EEEEELb1ELb1ELb1ELb1EEEvNS_9FwdParamsE)
        /*0794*/ 	.word	0x00000000


	//----- nvinfo : EIATTR_REGCOUNT
	.align		4
.L_332:
        /*0798*/ 	.byte	0x04, 0x2f
        /*079a*/ 	.short	(.L_334 - .L_333)
	.align		4
.L_333:
        /*079c*/ 	.word	index@(_ZN10layer_norm13ln_fwd_kernelINS_13Kernel_traitsIf13__nv_bfloat16fS2_fjLj1024ELj1ELj4ELj1ELj16ENS_18Kernel_traits_baseILj1024EfS2_fS2_fjLj128EEEEELb1ELb1ELb1ELb0EEEvNS_9FwdParamsE)
        /*07a0*/ 	.word	0x000000bc


	//----- nvinfo : EIATTR_FRAME_SIZE
	.align		4
.L_334:
        /*07a4*/ 	.byte	0x04, 0x11
        /*07a6*/ 	.short	(.L_336 - .L_335)
	.align		4
.L_335:
        /*07a8*/ 	.word	index@(_ZN10layer_norm13ln_fwd_kernelINS_13Kernel_traitsIf13__nv_bfloat16fS2_fjLj1024ELj1ELj4ELj1ELj16ENS_18Kernel_traits_baseILj1024EfS2_fS2_fjLj128EEEEELb1ELb1ELb1ELb0EEEvNS_9FwdParamsE)
        /*07ac*/ 	.word	0x00000000


	//----- nvinfo : EIATTR_REGCOUNT
	.align		4
.L_336:
        /*07b0*/ 	.byte	0x04, 0x2f
        /*07b2*/ 	.short	(.L_338 - .L_337)
	.align		4
.L_337:
        /*07b4*/ 	.word	index@(_ZN10layer_norm13ln_fwd_kernelINS_13Kernel_traitsIf13__nv_bfloat16fS2_fjLj1024ELj1ELj4ELj1ELj16ENS_18Kernel_traits_baseILj1024EfS2_fS2_fjLj128EEEEELb1ELb1ELb0ELb1EEEvNS_9FwdParamsE)
        /*07b8*/ 	.word	0x000000d4


	//----- nvinfo : EIATTR_FRAME_SIZE
	.align		4
.L_338:
        /*07bc*/ 	.byte	0x04, 0x11
        /*07be*/ 	.short	(.L_340 - .L_339)
	.align		4
.L_339:
        /*07c0*/ 	.word	index@(_ZN10layer_norm13ln_fwd_kernelINS_13Kernel_traitsIf13__nv_bfloat16fS2_fjLj1024ELj1ELj4ELj1ELj16ENS_18Kernel_traits_baseILj1024EfS2_fS2_fjLj128EEEEELb1ELb1ELb0ELb1EEEvNS_9FwdParamsE)
        /*07c4*/ 	.word	0x00000000


	//----- nvinfo : EIATTR_REGCOUNT
	.align		4
.L_340:
        /*07c8*/ 	.byte	0x04, 0x2f
        /*07ca*/ 	.short	(.L_342 - .L_341)
	.align		4
.L_341:
        /*07cc*/ 	.word	index@(_ZN10layer_norm13ln_fwd_kernelINS_13Kernel_traitsIf13__nv_bfloat16fS2_fjLj1024ELj1ELj4ELj1ELj16ENS_18Kernel_traits_baseILj1024EfS2_fS2_fjLj128EEEEELb1ELb1ELb0ELb0EEEvNS_9FwdParamsE)
        /*07d0*/ 	.word	0x000000a8


	//----- nvinfo : EIATTR_FRAME_SIZE
	.align		4
.L_342:
        /*07d4*/ 	.byte	0x04, 0x11
        /*07d6*/ 	.short	(.L_344 - .L_343)
	.align		4
.L_343:
        /*07d8*/ 	.word	index@(_ZN10layer_norm13ln_fwd_kernelINS_13Kernel_traitsIf13__nv_bfloat16fS2_fjLj1024ELj1ELj4ELj1ELj16ENS_18Kernel_traits_baseILj1024EfS2_fS2_fjLj128EEEEELb1ELb1ELb0ELb0EEEvNS_9FwdParamsE)
        /*07dc*/ 	.word	0x00000000


	//----- nvinfo : EIATTR_REGCOUNT
	.align		4
.L_344:
        /*07e0*/ 	.byte	0x04, 0x2f
        /*07e2*/ 	.short	(.L_346 - .L_345)
	.align		4
.L_345:
        /*07e4*/ 	.word	index@(_ZN10layer_norm13ln_fwd_kernelINS_13Kernel_traitsIf13__nv_bfloat16fS2_fjLj1024ELj1ELj4ELj1ELj16ENS_18Kernel_traits_baseILj1024EfS2_fS2_fjLj128EEEEELb1ELb0ELb1ELb1EEEvNS_9FwdParamsE)
        /*07e8*/ 	.word	0x000000a2


	//----- nvinfo : EIATTR_FRAME_SIZE
	.align		4
.L_346:
        /*07ec*/ 	.byte	0x04, 0x11
        /*07ee*/ 	.short	(.L_348 - .L_347)
	.align		4
.L_347:
        /*07f0*/ 	.word	index@(_ZN10layer_norm13ln_fwd_kernelINS_13Kernel_traitsIf13__nv_bfloat16fS2_fjLj1024ELj1ELj4ELj1ELj16ENS_18Kernel_traits_baseILj1024EfS2_fS2_fjLj128EEEEELb1ELb0ELb1ELb1EEEvNS_9FwdParamsE)
        /*07f4*/ 	.word	0x00000000


	//----- nvinfo : EIATTR_REGCOUNT
	.align		4
.L_348:
        /*07f8*/ 	.byte	0x04, 0x2f
        /*07fa*/ 	.short	(.L_350 - .L_349)
	.align		4
.L_349:
        /*07fc*/ 	.word	index@(_ZN10layer_norm13ln_fwd_kernelINS_13Kernel_traitsIf13__nv_bfloat16fS2_fjLj1024ELj1ELj4ELj1ELj16ENS_18Kernel_traits_baseILj1024EfS2_fS2_fjLj128EEEEELb1ELb0ELb1ELb0EEEvNS_9FwdParamsE)
        /*0800*/ 	.word	0x0000008f


	//----- nvinfo : EIATTR_FRAME_SIZE
	.align		4
.L_350:
        /*0804*/ 	.byte	0x04, 0x11
        /*0806*/ 	.short	(.L_352 - .L_351)
	.align		4
.L_351:
        /*0808*/ 	.word	index@(_ZN10layer_norm13ln_fwd_kernelINS_13Kernel_traitsIf13__nv_bfloat16fS2_fjLj1024ELj1ELj4ELj1ELj16ENS_18Kernel_traits_baseILj1024EfS2_fS2_fjLj128EEEEELb1ELb0ELb1ELb0EEEvNS_9FwdParamsE)
        /*080c*/ 	.word	0x00000000


	//----- nvinfo : EIATTR_REGCOUNT
	.align		4
.L_352:
        /*0810*/ 	.byte	0x04, 0x2f
        /*0812*/ 	.short	(.L_354 - .L_353)
	.align		4
.L_353:
        /*0814*/ 	.word	index@(_ZN10layer_norm13ln_fwd_kernelINS_13Kernel_traitsIf13__nv_bfloat16fS2_fjLj1024ELj1ELj4ELj1ELj16ENS_18Kernel_traits_baseILj1024EfS2_fS2_fjLj128EEEEELb1ELb0ELb0ELb1EEEvNS_9FwdParamsE)
        /*0818*/ 	.word	0x000000a8


	//----- nvinfo : EIATTR_FRAME_SIZE
	.align		4
.L_354:
        /*081c*/ 	.byte	0x04, 0x11
        /*081e*/ 	.short	(.L_356 - .L_355)
	.align		4
.L_355:
        /*0820*/ 	.word	index@(_ZN10layer_norm13ln_fwd_kernelINS_13Kernel_traitsIf13__nv_bfloat16fS2_fjLj1024ELj1ELj4ELj1ELj16ENS_18Kernel_traits_baseILj1024EfS2_fS2_fjLj128EEEEELb1ELb0ELb0ELb1EEEvNS_9FwdParamsE)
        /*0824*/ 	.word	0x00000000


	//----- nvinfo : EIATTR_REGCOUNT
	.align		4
.L_356:
        /*0828*/ 	.byte	0x04, 0x2f
        /*082a*/ 	.short	(.L_358 - .L_357)
	.align		4
.L_357:
        /*082c*/ 	.word	index@(_ZN10layer_norm13ln_fwd_kernelINS_13Kernel_traitsIf13__nv_bfloat16fS2_fjLj1024ELj1ELj4ELj1ELj16ENS_18Kernel_traits_baseILj1024EfS2_fS2_fjLj128EEEEELb1ELb0ELb0ELb0EEEvNS_9FwdParamsE)
        /*0830*/ 	.word	0x00000080


	//----- nvinfo : EIATTR_FRAME_SIZE
	.align		4
.L_358:
        /*0834*/ 	.byte	0x04, 0x11
        /*0836*/ 	.short	(.L_360 - .L_359)
	.align		4
.L_359:
        /*0838*/ 	.word	index@(_ZN10layer_norm13ln_fwd_kernelINS_13Kernel_traitsIf13__nv_bfloat16fS2_fjLj1024ELj1ELj4ELj1ELj16ENS_18Kernel_traits_baseILj1024EfS2_fS2_fjLj128EEEEELb1ELb0ELb0ELb0EEEvNS_9FwdParamsE)
        /*083c*/ 	.word	0x00000000


	//----- nvinfo : EIATTR_REGCOUNT
	.align		4
.L_360:
        /*0840*/ 	.byte	0x04, 0x2f
        /*0842*/ 	.short	(.L_362 - .L_361)
	.align		4
.L_361:
        /*0844*/ 	.word	index@(_ZN10layer_norm13ln_fwd_kernelINS_13Kernel_traitsIf13__nv_bfloat16fS2_fjLj1024ELj1ELj4ELj1ELj16ENS_18Kernel_traits_baseILj1024EfS2_fS2_fjLj128EEEEELb0ELb1ELb1ELb1EEEvNS_9FwdParamsE)
        /*0848*/ 	.word	0x000000a8


	//----- nvinfo : EIATTR_FRAME_SIZE
	.align		4
.L_362:
        /*084c*/ 	.byte	0x04, 0x11
        /*084e*/ 	.short	(.L_364 - .L_363)
	.align		4
.L_363:
        /*0850*/ 	.word	index@(_ZN10layer_norm13ln_fwd_kernelINS_13Kernel_traitsIf13__nv_bfloat16fS2_fjLj1024ELj1ELj4ELj1ELj16ENS_18Kernel_traits_baseILj1024EfS2_fS2_fjLj128EEEEELb0ELb1ELb1ELb1EEEvNS_9FwdParamsE)
        /*0854*/ 	.word	0x00000000


	//----- nvinfo : EIATTR_REGCOUNT
	.align		4
.L_364:
        /*0858*/ 	.byte	0x04, 0x2f
        /*085a*/ 	.short	(.L_366 - .L_365)
	.align		4
.L_365:
        /*085c*/ 	.word	index@(_ZN10layer_norm13ln_fwd_kernelINS_13Kernel_traitsIf13__nv_bfloat16fS2_fjLj1024ELj1ELj4ELj1ELj16ENS_18Kernel_traits_baseILj1024EfS2_fS2_fjLj128EEEEELb0ELb1ELb1ELb0EEEvNS_9FwdParamsE)
        /*0860*/ 	.word	0x000000a6


	//----- nvinfo : EIATTR_FRAME_SIZE
	.align		4
.L_366:
        /*0864*/ 	.byte	0x04, 0x11
        /*0866*/ 	.short	(.L_368 - .L_367)
	.align		4
.L_367:
        /*0868*/ 	.word	index@(_ZN10layer_norm13ln_fwd_kernelINS_13Kernel_traitsIf13__nv_bfloat16fS2_fjLj1024ELj1ELj4ELj1ELj16ENS_18Kernel_traits_baseILj1024EfS2_fS2_fjLj128EEEEELb0ELb1ELb1ELb0EEEvNS_9FwdParamsE)
        /*086c*/ 	.word	0x00000000


	//----- nvinfo : EIATTR_REGCOUNT
	.align		4
.L_368:
        /*0870*/ 	.byte	0x04, 0x2f
        /*0872*/ 	.short	(.L_370 - .L_369)
	.align		4
.L_369:
        /*0874*/ 	.word	index@(_ZN10layer_norm13ln_fwd_kernelINS_13Kernel_traitsIf13__nv_bfloat16fS2_fjLj1024ELj1ELj4ELj1ELj16ENS_18Kernel_traits_baseILj1024EfS2_fS2_fjLj128EEEEELb0ELb1ELb0ELb1EEEvNS_9FwdParamsE)
        /*0878*/ 	.word	0x000000a7


	//----- nvinfo : EIATTR_FRAME_SIZE
	.align		4
.L_370:
        /*087c*/ 	.byte	0x04, 0x11
        /*087e*/ 	.short	(.L_372 - .L_371)
	.align		4
.L_371:
        /*0880*/ 	.word	index@(_ZN10layer_norm13ln_fwd_kernelINS_13Kernel_traitsIf13__nv_bfloat16fS2_fjLj1024ELj1ELj4ELj1ELj16ENS_18Kernel_traits_baseILj1024EfS2_fS2_fjLj128EEEEELb0ELb1ELb0ELb1EEEvNS_9FwdParamsE)
        /*0884*/ 	.word	0x00000000


	//----- nvinfo : EIATTR_REGCOUNT
	.align		4
.L_372:
        /*0888*/ 	.byte	0x04, 0x2f
        /*088a*/ 	.short	(.L_374 - .L_373)
	.align		4
.L_373:
        /*088c*/ 	.word	index@(_ZN10layer_norm13ln_fwd_kernelINS_13Kernel_traitsIf13__nv_bfloat16fS2_fjLj1024ELj1ELj4ELj1ELj16ENS_18Kernel_traits_baseILj1024EfS2_fS2_fjLj128EEEEELb0ELb1ELb0ELb0EEEvNS_9FwdParamsE)
        /*0890*/ 	.word	0x000000a2


	//----- nvinfo : EIATTR_FRAME_SIZE
	.align		4
.L_374:
        /*0894*/ 	.byte	0x04, 0x11
        /*0896*/ 	.short	(.L_376 - .L_375)
	.align		4
.L_375:
        /*0898*/ 	.word	index@(_ZN10layer_norm13ln_fwd_kernelINS_13Kernel_traitsIf13__nv_bfloat16fS2_fjLj1024ELj1ELj4ELj1ELj16ENS_18Kernel_traits_baseILj1024EfS2_fS2_fjLj128EEEEELb0ELb1ELb0ELb0EEEvNS_9FwdParamsE)
        /*089c*/ 	.word	0x00000000


	//----- nvinfo : EIATTR_REGCOUNT
	.align		4
.L_376:
        /*08a0*/ 	.byte	0x04, 0x2f
        /*08a2*/ 	.short	(.L_378 - .L_377)
	.align		4
.L_377:
        /*08a4*/ 	.word	index@(_ZN10layer_norm13ln_fwd_kernelINS_13Kernel_traitsIf13__nv_bfloat16fS2_fjLj1024ELj1ELj4ELj1ELj16ENS_18Kernel_traits_baseILj1024EfS2_fS2_fjLj128EEEEELb0ELb0ELb1ELb1EEEvNS_9FwdParamsE)
        /*08a8*/ 	.word	0x00000080


	//----- nvinfo : EIATTR_FRAME_SIZE
	.align		4
.L_378:
        /*08ac*/ 	.byte	0x04, 0x11
        /*08ae*/ 	.short	(.L_380 - .L_379)
	.align		4
.L_379:
        /*08b0*/ 	.word	index@(_ZN10layer_norm13ln_fwd_kernelINS_13Kernel_traitsIf13__nv_bfloat16fS2_fjLj1024ELj1ELj4ELj1ELj16ENS_18Kernel_traits_baseILj1024EfS2_fS2_fjLj128EEEEELb0ELb0ELb1ELb1EEEvNS_9FwdParamsE)
        /*08b4*/ 	.word	0x00000000


	//----- nvinfo : EIATTR_REGCOUNT
	.align		4
.L_380:
        /*08b8*/ 	.byte	0x04, 0x2f
        /*08ba*/ 	.short	(.L_382 - .L_381)
	.align		4
.L_381:
        /*08bc*/ 	.word	index@(_ZN10layer_norm13ln_fwd_kernelINS_13Kernel_traitsIf13__nv_bfloat16fS2_fjLj1024ELj1ELj4ELj1ELj16ENS_18Kernel_traits_baseILj1024EfS2_fS2_fjLj128EEEEELb0ELb0ELb1ELb0EEEvNS_9FwdParamsE)
        /*08c0*/ 	.word	0x0000007c


	//----- nvinfo : EIATTR_FRAME_SIZE
	.align		4
.L_382:
        /*08c4*/ 	.byte	0x04, 0x11
        /*08c6*/ 	.short	(.L_384 - .L_383)
	.align		4
.L_383:
        /*08c8*/ 	.word	index@(_ZN10layer_norm13ln_fwd_kernelINS_13Kernel_traitsIf13__nv_bfloat16fS2_fjLj1024ELj1ELj4ELj1ELj16ENS_18Kernel_traits_baseILj1024EfS2_fS2_fjLj128EEEEELb0ELb0ELb1ELb0EEEvNS_9FwdParamsE)
        /*08cc*/ 	.word	0x00000000


	//----- nvinfo : EIATTR_REGCOUNT
	.align		4
.L_384:
        /*08d0*/ 	.byte	0x04, 0x2f
        /*08d2*/ 	.short	(.L_386 - .L_385)
	.align		4
.L_385:
        /*08d4*/ 	.word	index@(_ZN10layer_norm13ln_fwd_kernelINS_13Kernel_traitsIf13__nv_bfloat16fS2_fjLj1024ELj1ELj4ELj1ELj16ENS_18Kernel_traits_baseILj1024EfS2_fS2_fjLj128EEEEELb0ELb0ELb0ELb1EEEvNS_9FwdParamsE)
        /*08d8*/ 	.word	0x00000080


	//----- nvinfo : EIATTR_FRAME_SIZE
	.align		4
.L_386:
        /*08dc*/ 	.byte	0x04, 0x11
        /*08de*/ 	.short	(.L_388 - .L_387)
	.align		4
.L_387:
        /*08e0*/ 	.word	index@(_ZN10layer_norm13ln_fwd_kernelINS_13Kernel_traitsIf13__nv_bfloat16fS2_fjLj1024ELj1ELj4ELj1ELj16ENS_18Kernel_traits_baseILj1024EfS2_fS2_fjLj128EEEEELb0ELb0ELb0ELb1EEEvNS_9FwdParamsE)
        /*08e4*/ 	.word	0x00000000


	//----- nvinfo : EIATTR_REGCOUNT
	.align		4
.L_388:
        /*08e8*/ 	.byte	0x04, 0x2f
        /*08ea*/ 	.short	(.L_390 - .L_389)
	.align		4
.L_389:
        /*08ec*/ 	.word	index@(_ZN10layer_norm13ln_fwd_kernelINS_13Kernel_traitsIf13__nv_bfloat16fS2_fjLj1024ELj1ELj4ELj1ELj16ENS_18Kernel_traits_baseILj1024EfS2_fS2_fjLj128EEEEELb0ELb0ELb0ELb0EEEvNS_9FwdParamsE)
        /*08f0*/ 	.word	0x0000007c


	//----- nvinfo : EIATTR_FRAME_SIZE
	.align		4
.L_390:
        /*08f4*/ 	.byte	0x04, 0x11
        /*08f6*/ 	.short	(.L_392 - .L_391)
	.align		4
.L_391:
        /*08f8*/ 	.word	index@(_ZN10layer_norm13ln_fwd_kernelINS_13Kernel_traitsIf13__nv_bfloat16fS2_fjLj1024ELj1ELj4ELj1ELj16ENS_18Kernel_traits_baseILj1024EfS2_fS2_fjLj128EEEEELb0ELb0ELb0ELb0EEEvNS_9FwdParamsE)
        /*08fc*/ 	.word	0x00000000


	//----- nvinfo : EIATTR_REGCOUNT
	.align		4
.L_392:
        /*0900*/ 	.byte	0x04, 0x2f
        /*0902*/ 	.short	(.L_394 - .L_393)
	.align		4
.L_393:
        /*0904*/ 	.word	index@(_ZN10layer_norm13ln_fwd_kernelINS_13Kernel_traitsI13__nv_bfloat16S2_fS2_fjLj1024ELj1ELj4ELj1ELj16ENS_18Kernel_traits_baseILj1024ES2_S2_fS2_fjLj128EEEEELb1ELb1ELb1ELb1EEEvNS_9FwdParamsE)
        /*0908*/ 	.word	0x000000a8


	//----- nvinfo : EIATTR_FRAME_SIZE
	.align		4
.L_394:
        /*090c*/ 	.byte	0x04, 0x11
        /*090e*/ 	.short	(.L_396 - .L_395)
	.align		4
.L_395:
        /*0910*/ 	.word	index@(_ZN10layer_norm13ln_fwd_kernelINS_13Kernel_traitsI13__nv_bfloat16S2_fS2_fjLj1024ELj1ELj4ELj1ELj16ENS_18Kernel_traits_baseILj1024ES2_S2_fS2_fjLj128EEEEELb1ELb1ELb1ELb1EEEvNS_9FwdParamsE)
        /*0914*/ 	.word	0x00000000


	//----- nvinfo : EIATTR_REGCOUNT
	.align		4
.L_396:
        /*0918*/ 	.byte	0x04, 0x2f
        /*091a*/ 	.short	(.L_398 - .L_397)
	.align		4
.L_397:
        /*091c*/ 	.word	index@(_ZN10layer_norm13ln_fwd_kernelINS_13Kernel_traitsI13__nv_bfloat16S2_fS2_fjLj1024ELj1ELj4ELj1ELj16ENS_18Kernel_traits_baseILj1024ES2_S2_fS2_fjLj128EEEEELb1ELb1ELb1ELb0EEEvNS_9FwdParamsE)
        /*0920*/ 	.word	0x000000bf


	//----- nvinfo : EIATTR_FRAME_SIZE
	.align		4
.L_398:
        /*0924*/ 	.byte	0x04, 0x11
        /*0926*/ 	.short	(.L_400 - .L_399)
	.align		4
.L_399:
        /*0928*/ 	.word	index@(_ZN10layer_norm13ln_fwd_kernelINS_13Kernel_traitsI13__nv_bfloat16S2_fS2_fjLj1024ELj1ELj4ELj1ELj16ENS_18Kernel_traits_baseILj1024ES2_S2_fS2_fjLj128EEEEELb1ELb1ELb1ELb0EEEvNS_9FwdParamsE)
        /*092c*/ 	.word	0x00000000


	//----- nvinfo : EIATTR_REGCOUNT
	.align		4
.L_400:
        /*0930*/ 	.byte	0x04, 0x2f
        /*0932*/ 	.short	(.L_402 - .L_401)
	.align		4
.L_401:
        /*0934*/ 	.word	index@(_ZN10layer_norm13ln_fwd_kernelINS_13Kernel_traitsI13__nv_bfloat16S2_fS2_fjLj1024ELj1ELj4ELj1ELj16ENS_18Kernel_traits_baseILj1024ES2_S2_fS2_fjLj128EEEEELb1ELb1ELb0ELb1EEEvNS_9FwdParamsE)
        /*0938*/ 	.word	0x000000a7


	//----- nvinfo : EIATTR_FRAME_SIZE
	.align		4
.L_402:
        /*093c*/ 	.byte	0x04, 0x11
        /*093e*/ 	.short	(.L_404 - .L_403)
	.align		4
.L_403:
        /*0940*/ 	.word	index@(_ZN10layer_norm13ln_fwd_kernelINS_13Kernel_traitsI13__nv_bfloat16S2_fS2_fjLj1024ELj1ELj4ELj1ELj16ENS_18Kernel_traits_baseILj1024ES2_S2_fS2_fjLj128EEEEELb1ELb1ELb0ELb1EEEvNS_9FwdParamsE)
        /*0944*/ 	.word	0x00000000


	//----- nvinfo : EIATTR_REGCOUNT
	.align		4
.L_404:
        /*0948*/ 	.byte	0x04, 0x2f
        /*094a*/ 	.short	(.L_406 - .L_405)
	.align		4
.L_405:
        /*094c*/ 	.word	index@(_ZN10layer_norm13ln_fwd_kernelINS_13Kernel_traitsI13__nv_bfloat16S2_fS2_fjLj1024ELj1ELj4ELj1ELj16ENS_18Kernel_traits_baseILj1024ES2_S2_fS2_fjLj128EEEEELb1ELb1ELb0ELb0EEEvNS_9FwdParamsE)
        /*0950*/ 	.word	0x0000009e


	//----- nvinfo : EIATTR_FRAME_SIZE
	.align		4
.L_406:
        /*0954*/ 	.byte	0x04, 0x11
        /*0956*/ 	.short	(.L_408 - .L_407)
	.align		4
.L_407:
        /*0958*/ 	.word	index@(_ZN10layer_norm13ln_fwd_kernelINS_13Kernel_traitsI13__nv_bfloat16S2_fS2_fjLj1024ELj1ELj4ELj1ELj16ENS_18Kernel_traits_baseILj1024ES2_S2_fS2_fjLj128EEEEELb1ELb1ELb0ELb0EEEvNS_9FwdParamsE)
        /*095c*/ 	.word	0x00000000


	//----- nvinfo : EIATTR_REGCOUNT
	.align		4
.L_408:
        /*0960*/ 	.byte	0x04, 0x2f
        /*0962*/ 	.short	(.L_410 - .L_409)
	.align		4
.L_409:
        /*0964*/ 	.word	index@(_ZN10layer_norm13ln_fwd_kernelINS_13Kernel_traitsI13__nv_bfloat16S2_fS2_fjLj1024ELj1ELj4ELj1ELj16ENS_18Kernel_traits_baseILj1024ES2_S2_fS2_fjLj128EEEEELb1ELb0ELb1ELb1EEEvNS_9FwdParamsE)
        /*0968*/ 	.word	0x000000a7


	//----- nvinfo : EIATTR_FRAME_SIZE
	.align		4
.L_410:
        /*096c*/ 	.byte	0x04, 0x11
        /*096e*/ 	.short	(.L_412 - .L_411)
	.align		4
.L_411:
        /*0970*/ 	.word	index@(_ZN10layer_norm13ln_fwd_kernelINS_13Kernel_traitsI13__nv_bfloat16S2_fS2_fjLj1024ELj1ELj4ELj1ELj16ENS_18Kernel_traits_baseILj1024ES2_S2_fS2_fjLj128EEEEELb1ELb0ELb1ELb1EEEvNS_9FwdParamsE)
        /*0974*/ 	.word	0x00000000


	//----- nvinfo : EIATTR_REGCOUNT
	.align		4
.L_412:
        /*0978*/ 	.byte	0x04, 0x2f
        /*097a*/ 	.short	(.L_414 - .L_413)
	.align		4
.L_413:
        /*097c*/ 	.word	index@(_ZN10layer_norm13ln_fwd_kernelINS_13Kernel_traitsI13__nv_bfloat16S2_fS2_fjLj1024ELj1ELj4ELj1ELj16ENS_18Kernel_traits_baseILj1024ES2_S2_fS2_fjLj128EEEEELb1ELb0ELb1ELb0EEEvNS_9FwdParamsE)
        /*0980*/ 	.word	0x00000092


	//----- nvinfo : EIATTR_FRAME_SIZE
	.align		4
.L_414:
        /*0984*/ 	.byte	0x04, 0x11
        /*0986*/ 	.short	(.L_416 - .L_415)
	.align		4
.L_415:
        /*0988*/ 	.word	index@(_ZN10layer_norm13ln_fwd_kernelINS_13Kernel_traitsI13__nv_bfloat16S2_fS2_fjLj1024ELj1ELj4ELj1ELj16ENS_18Kernel_traits_baseILj1024ES2_S2_fS2_fjLj128EEEEELb1ELb0ELb1ELb0EEEvNS_9FwdParamsE)
        /*098c*/ 	.word	0x00000000


	//----- nvinfo : EIATTR_REGCOUNT
	.align		4
.L_416:
        /*0990*/ 	.byte	0x04, 0x2f
        /*0992*/ 	.short	(.L_418 - .L_417)
	.align		4
.L_417:
        /*0994*/ 	.word	index@(_ZN10layer_norm13ln_fwd_kernelINS_13Kernel_traitsI13__nv_bfloat16S2_fS2_fjLj1024ELj1ELj4ELj1ELj16ENS_18Kernel_traits_baseILj1024ES2_S2_fS2_fjLj128EEEEELb1ELb0ELb0ELb1EEEvNS_9FwdParamsE)
        /*0998*/ 	.word	0x00000080


	//----- nvinfo : EIATTR_FRAME_SIZE
	.align		4
.L_418:
        /*099c*/ 	.byte	0x04, 0x11
        /*099e*/ 	.short	(.L_420 - .L_419)
	.align		4
.L_419:
        /*09a0*/ 	.word	index@(_ZN10layer_norm13ln_fwd_kernelINS_13Kernel_traitsI13__nv_bfloat16S2_fS2_fjLj1024ELj1ELj4ELj1ELj16ENS_18Kernel_traits_baseILj1024ES2_S2_fS2_fjLj128EEEEELb1ELb0ELb0ELb1EEEvNS_9FwdParamsE)
        /*09a4*/ 	.word	0x00000000


	//----- nvinfo : EIATTR_REGCOUNT
	.align		4
.L_420:
        /*09a8*/ 	.byte	0x04, 0x2f
        /*09aa*/ 	.short	(.L_422 - .L_421)
	.align		4
.L_421:
        /*09ac*/ 	.word	index@(_ZN10layer_norm13ln_fwd_kernelINS_13Kernel_traitsI13__nv_bfloat16S2_fS2_fjLj1024ELj1ELj4ELj1ELj16ENS_18Kernel_traits_baseILj1024ES2_S2_fS2_fjLj128EEEEELb1ELb0ELb0ELb0EEEvNS_9FwdParamsE)
        /*09b0*/ 	.word	0x0000007b


	//----- nvinfo : EIATTR_FRAME_SIZE
	.align		4
.L_422:
        /*09b4*/ 	.byte	0x04, 0x11
        /*09b6*/ 	.short	(.L_424 - .L_423)
	.align		4
.L_423:
        /*09b8*/ 	.word	index@(_ZN10layer_norm13ln_fwd_kernelINS_13Kernel_traitsI13__nv_bfloat16S2_fS2_fjLj1024ELj1ELj4ELj1ELj16ENS_18Kernel_traits_baseILj1024ES2_S2_fS2_fjLj128EEEEELb1ELb0ELb0ELb0EEEvNS_9FwdParamsE)
        /*09bc*/ 	.word	0x00000000


	//----- nvinfo : EIATTR_REGCOUNT
	.align		4
.L_424:
        /*09c0*/ 	.byte	0x04, 0x2f
        /*09c2*/ 	.short	(.L_426 - .L_425)
	.align		4
.L_425:
        /*09c4*/ 	.word	index@(_ZN10layer_norm13ln_fwd_kernelINS_13Kernel_traitsI13__nv_bfloat16S2_fS2_fjLj1024ELj1ELj4ELj1ELj16ENS_18Kernel_traits_baseILj1024ES2_S2_fS2_fjLj128EEEEELb0ELb1ELb1ELb1EEEvNS_9FwdParamsE)
        /*09c8*/ 	.word	0x000000a0


	//----- nvinfo : EIATTR_FRAME_SIZE
	.align		4
.L_426:
        /*09cc*/ 	.byte	0x04, 0x11
        /*09ce*/ 	.short	(.L_428 - .L_427)
	.align		4
.L_427:
        /*09d0*/ 	.word	index@(_ZN10layer_norm13ln_fwd_kernelINS_13Kernel_traitsI13__nv_bfloat16S2_fS2_fjLj1024ELj1ELj4ELj1ELj16ENS_18Kernel_traits_baseILj1024ES2_S2_fS2_fjLj128EEEEELb0ELb1ELb1ELb1EEEvNS_9FwdParamsE)
        /*09d4*/ 	.word	0x00000000


	//----- nvinfo : EIATTR_REGCOUNT
	.align		4
.L_428:
        /*09d8*/ 	.byte	0x04, 0x2f
        /*09da*/ 	.short	(.L_430 - .L_429)
	.align		4
.L_429:
        /*09dc*/ 	.word	index@(_ZN10layer_norm13ln_fwd_kernelINS_13Kernel_traitsI13__nv_bfloat16S2_fS2_fjLj1024ELj1ELj4ELj1ELj16ENS_18Kernel_traits_baseILj1024ES2_S2_fS2_fjLj128EEEEELb0ELb1ELb1ELb0EEEvNS_9FwdParamsE)
        /*09e0*/ 	.word	0x000000a3


	//----- nvinfo : EIATTR_FRAME_SIZE
	.align		4
.L_430:
        /*09e4*/ 	.byte	0x04, 0x11
        /*09e6*/ 	.short	(.L_432 - .L_431)
	.align		4
.L_431:
        /*09e8*/ 	.word	index@(_ZN10layer_norm13ln_fwd_kernelINS_13Kernel_traitsI13__nv_bfloat16S2_fS2_fjLj1024ELj1ELj4ELj1ELj16ENS_18Kernel_traits_baseILj1024ES2_S2_fS2_fjLj128EEEEELb0ELb1ELb1ELb0EEEvNS_9FwdParamsE)
        /*09ec*/ 	.word	0x00000000


	//----- nvinfo : EIATTR_REGCOUNT
	.align		4
.L_432:
        /*09f0*/ 	.byte	0x04, 0x2f
        /*09f2*/ 	.short	(.L_434 - .L_433)
	.align		4
.L_433:
        /*09f4*/ 	.word	index@(_ZN10layer_norm13ln_fwd_kernelINS_13Kernel_traitsI13__nv_bfloat16S2_fS2_fjLj1024ELj1ELj4ELj1ELj16ENS_18Kernel_traits_baseILj1024ES2_S2_fS2_fjLj128EEEEELb0ELb1ELb0ELb1EEEvNS_9FwdParamsE)
        /*09f8*/ 	.word	0x000000a0


	//----- nvinfo : EIATTR_FRAME_SIZE
	.align		4
.L_434:
        /*09fc*/ 	.byte	0x04, 0x11
        /*09fe*/ 	.short	(.L_436 - .L_435)
	.align		4
.L_435:
        /*0a00*/ 	.word	index@(_ZN10layer_norm13ln_fwd_kernelINS_13Kernel_traitsI13__nv_bfloat16S2_fS2_fjLj1024ELj1ELj4ELj1ELj16ENS_18Kernel_traits_baseILj1024ES2_S2_fS2_fjLj128EEEEELb0ELb1ELb0ELb1EEEvNS_9FwdParamsE)
        /*0a04*/ 	.word	0x00000000


	//----- nvinfo : EIATTR_REGCOUNT
	.align		4
.L_436:
        /*0a08*/ 	.byte	0x04, 0x2f
        /*0a0a*/ 	.short	(.L_438 - .L_437)
	.align		4
.L_437:
        /*0a0c*/ 	.word	index@(_ZN10layer_norm13ln_fwd_kernelINS_13Kernel_traitsI13__nv_bfloat16S2_fS2_fjLj1024ELj1ELj4ELj1ELj16ENS_18Kernel_traits_baseILj1024ES2_S2_fS2_fjLj128EEEEELb0ELb1ELb0ELb0EEEvNS_9FwdParamsE)
        /*0a10*/ 	.word	0x0000009f


	//----- nvinfo : EIATTR_FRAME_SIZE
	.align		4
.L_438:
        /*0a14*/ 	.byte	0x04, 0x11
        /*0a16*/ 	.short	(.L_440 - .L_439)
	.align		4
.L_439:
        /*0a18*/ 	.word	index@(_ZN10layer_norm13ln_fwd_kernelINS_13Kernel_traitsI13__nv_bfloat16S2_fS2_fjLj1024ELj1ELj4ELj1ELj16ENS_18Kernel_traits_baseILj1024ES2_S2_fS2_fjLj128EEEEELb0ELb1ELb0ELb0EEEvNS_9FwdParamsE)
        /*0a1c*/ 	.word	0x00000000


	//----- nvinfo : EIATTR_REGCOUNT
	.align		4
.L_440:
        /*0a20*/ 	.byte	0x04, 0x2f
        /*0a22*/ 	.short	(.L_442 - .L_441)
	.align		4
.L_441:
        /*0a24*/ 	.word	index@(_ZN10layer_norm13ln_fwd_kernelINS_13Kernel_traitsI13__nv_bfloat16S2_fS2_fjLj1024ELj1ELj4ELj1ELj16ENS_18Kernel_traits_baseILj1024ES2_S2_fS2_fjLj128EEEEELb0ELb0ELb1ELb1EEEvNS_9FwdParamsE)
        /*0a28*/ 	.word	0x0000007f


	//----- nvinfo : EIATTR_FRAME_SIZE
	.align		4
.L_442:
        /*0a2c*/ 	.byte	0x04, 0x11
        /*0a2e*/ 	.short	(.L_444 - .L_443)
	.align		4
.L_443:
        /*0a30*/ 	.word	index@(_ZN10layer_norm13ln_fwd_kernelINS_13Kernel_traitsI13__nv_bfloat16S2_fS2_fjLj1024ELj1ELj4ELj1ELj16ENS_18Kernel_traits_baseILj1024ES2_S2_fS2_fjLj128EEEEELb0ELb0ELb1ELb1EEEvNS_9FwdParamsE)
        /*0a34*/ 	.word	0x00000000


	//----- nvinfo : EIATTR_REGCOUNT
	.align		4
.L_444:
        /*0a38*/ 	.byte	0x04, 0x2f
        /*0a3a*/ 	.short	(.L_446 - .L_445)
	.align		4
.L_445:
        /*0a3c*/ 	.word	index@(_ZN10layer_norm13ln_fwd_kernelINS_13Kernel_traitsI13__nv_bfloat16S2_fS2_fjLj1024ELj1ELj4ELj1ELj16ENS_18Kernel_traits_baseILj1024ES2_S2_fS2_fjLj128EEEEELb0ELb0ELb1ELb0EEEvNS_9FwdParamsE)
        /*0a40*/ 	.word	0x0000007a


	//----- nvinfo : EIATTR_FRAME_SIZE
	.align		4
.L_446:
        /*0a44*/ 	.byte	0x04, 0x11
        /*0a46*/ 	.short	(.L_448 - .L_447)
	.align		4
.L_447:
        /*0a48*/ 	.word	index@(_ZN10layer_norm13ln_fwd_kernelINS_13Kernel_traitsI13__nv_bfloat16S2_fS2_fjLj1024ELj1ELj4ELj1ELj16ENS_18Kernel_traits_baseILj1024ES2_S2_fS2_fjLj128EEEEELb0ELb0ELb1ELb0EEEvNS_9FwdParamsE)
        /*0a4c*/ 	.word	0x00000000


	//----- nvinfo : EIATTR_REGCOUNT
	.align		4
.L_448:
        /*0a50*/ 	.byte	0x04, 0x2f
        /*0a52*/ 	.short	(.L_450 - .L_449)
	.align		4
.L_449:
        /*0a54*/ 	.word	index@(_ZN10layer_norm13ln_fwd_kernelINS_13Kernel_traitsI13__nv_bfloat16S2_fS2_fjLj1024ELj1ELj4ELj1ELj16ENS_18Kernel_traits_baseILj1024ES2_S2_fS2_fjLj128EEEEELb0ELb0ELb0ELb1EEEvNS_9FwdParamsE)
        /*0a58*/ 	.word	0x00000080


	//----- nvinfo : EIATTR_FRAME_SIZE
	.align		4
.L_450:
        /*0a5c*/ 	.byte	0x04, 0x11
        /*0a5e*/ 	.short	(.L_452 - .L_451)
	.align		4
.L_451:
        /*0a60*/ 	.word	index@(_ZN10layer_norm13ln_fwd_kernelINS_13Kernel_traitsI13__nv_bfloat16S2_fS2_fjLj1024ELj1ELj4ELj1ELj16ENS_18Kernel_traits_baseILj1024ES2_S2_fS2_fjLj128EEEEELb0ELb0ELb0ELb1EEEvNS_9FwdParamsE)
        /*0a64*/ 	.word	0x00000000


	//----- nvinfo : EIATTR_REGCOUNT
	.align		4
.L_452:
        /*0a68*/ 	.byte	0x04, 0x2f
        /*0a6a*/ 	.short	(.L_454 - .L_453)
	.align		4
.L_453:
        /*0a6c*/ 	.word	index@(_ZN10layer_norm13ln_fwd_kernelINS_13Kernel_traitsI13__nv_bfloat16S2_fS2_fjLj1024ELj1ELj4ELj1ELj16ENS_18Kernel_traits_baseILj1024ES2_S2_fS2_fjLj128EEEEELb0ELb0ELb0ELb0EEEvNS_9FwdParamsE)
        /*0a70*/ 	.word	0x0000007a


	//----- nvinfo : EIATTR_FRAME_SIZE
	.align		4
.L_454:
        /*0a74*/ 	.byte	0x04, 0x11
        /*0a76*/ 	.short	(.L_456 - .L_455)
	.align		4
.L_455:
        /*0a78*/ 	.word	index@(_ZN10layer_norm13ln_fwd_kernelINS_13Kernel_traitsI13__nv_bfloat16S2_fS2_fjLj1024ELj1ELj4ELj1ELj16ENS_18Kernel_traits_baseILj1024ES2_S2_fS2_fjLj128EEEEELb0ELb0ELb0ELb0EEEvNS_9FwdParamsE)
        /*0a7c*/ 	.word	0x00000000


	//----- nvinfo : EIATTR_REGCOUNT
	.align		4
.L_456:
        /*0a80*/ 	.byte	0x04, 0x2f
        /*0a82*/ 	.short	(.L_458 - .L_457)
	.align		4
.L_457:
        /*0a84*/ 	.word	index@(_ZN10layer_norm13ln_fwd_kernelINS_13Kernel_traitsIf13__nv_bfloat16S2_S2_fjLj1024ELj1ELj4ELj1ELj16ENS_18Kernel_traits_baseILj1024EfS2_S2_S2_fjLj128EEEEELb1ELb1ELb1ELb1EEEvNS_9FwdParamsE)
        /*0a88*/ 	.word	0x000000c4


	//----- nvinfo : EIATTR_FRAME_SIZE
	.align		4
.L_458:
        /*0a8c*/ 	.byte	0x04, 0x11
        /*0a8e*/ 	.short	(.L_460 - .L_459)
	.align		4
.L_459:
        /*0a90*/ 	.word	index@(_ZN10layer_norm13ln_fwd_kernelINS_13Kernel_traitsIf13__nv_bfloat16S2_S2_fjLj1024ELj1ELj4ELj1ELj16ENS_18Kernel_traits_baseILj1024EfS2_S2_S2_fjLj128EEEEELb1ELb1ELb1ELb1EEEvNS_9FwdParamsE)
        /*0a94*/ 	.word	0x00000000


	//----- nvinfo : EIATTR_REGCOUNT
	.align		4
.L_460:
        /*0a98*/ 	.byte	0x04, 0x2f
        /*0a9a*/ 	.short	(.L_462 - .L_461)
	.align		4
.L_461:
        /*0a9c*/ 	.word	index@(_ZN10layer_norm13ln_fwd_kernelINS_13Kernel_traitsIf13__nv_bfloat16S2_S2_fjLj1024ELj1ELj4ELj1ELj16ENS_18Kernel_traits_baseILj1024EfS2_S2_S2_fjLj128EEEEELb1ELb1ELb1ELb0EEEvNS_9FwdParamsE)
        /*0aa0*/ 	.word	0x000000ba


	//----- nvinfo : EIATTR_FRAME_SIZE
	.align		4
.L_462:
        /*0aa4*/ 	.byte	0x04, 0x11
        /*0aa6*/ 	.short	(.L_464 - .L_463)
	.align		4
.L_463:
        /*0aa8*/ 	.word	index@(_ZN10layer_norm13ln_fwd_kernelINS_13Kernel_traitsIf13__nv_bfloat16S2_S2_fjLj1024ELj1ELj4ELj1ELj16ENS_18Kernel_traits_baseILj1024EfS2_S2_S2_fjLj128EEEEELb1ELb1ELb1ELb0EEEvNS_9FwdParamsE)
        /*0aac*/ 	.word	0x00000000


	//----- nvinfo : EIATTR_REGCOUNT
	.align		4
.L_464:
        /*0ab0*/ 	.byte	0x04, 0x2f
        /*0ab2*/ 	.short	(.L_466 - .L_465)
	.align		4
.L_465:
        /*0ab4*/ 	.word	index@(_ZN10layer_norm13ln_fwd_kernelINS_13Kernel_traitsIf13__nv_bfloat16S2_S2_fjLj1024ELj1ELj4ELj1ELj16ENS_18Kernel_traits_baseILj1024EfS2_S2_S2_fjLj128EEEEELb1ELb1ELb0ELb1EEEvNS_9FwdParamsE)
        /*0ab8*/ 	.word	0x000000cb


	//----- nvinfo : EIATTR_FRAME_SIZE
	.align		4
.L_466:
        /*0abc*/ 	.byte	0x04, 0x11
        /*0abe*/ 	.short	(.L_468 - .L_467)
	.align		4
.L_467:
        /*0ac0*/ 	.word	index@(_ZN10layer_norm13ln_fwd_kernelINS_13Kernel_traitsIf13__nv_bfloat16S2_S2_fjLj1024ELj1ELj4ELj1ELj16ENS_18Kernel_traits_baseILj1024EfS2_S2_S2_fjLj128EEEEELb1ELb1ELb0ELb1EEEvNS_9FwdParamsE)
        /*0ac4*/ 	.word	0x00000000


	//----- nvinfo : EIATTR_REGCOUNT
	.align		4
.L_468:
        /*0ac8*/ 	.byte	0x04, 0x2f
        /*0aca*/ 	.short	(.L_470 - .L_469)
	.align		4
.L_469:
        /*0acc*/ 	.word	index@(_ZN10layer_norm13ln_fwd_kernelINS_13Kernel_traitsIf13__nv_bfloat16S2_S2_fjLj1024ELj1ELj4ELj1ELj16ENS_18Kernel_traits_baseILj1024EfS2_S2_S2_fjLj128EEEEELb1ELb1ELb0ELb0EEEvNS_9FwdParamsE)
        /*0ad0*/ 	.word	0x000000a6


	//----- nvinfo : EIATTR_FRAME_SIZE
	.align		4
.L_470:
        /*0ad4*/ 	.byte	0x04, 0x11
        /*0ad6*/ 	.short	(.L_472 - .L_471)
	.align		4
.L_471:
        /*0ad8*/ 	.word	index@(_ZN10layer_norm13ln_fwd_kernelINS_13Kernel_traitsIf13__nv_bfloat16S2_S2_fjLj1024ELj1ELj4ELj1ELj16ENS_18Kernel_traits_baseILj1024EfS2_S2_S2_fjLj128EEEEELb1ELb1ELb0ELb0EEEvNS_9FwdParamsE)
        /*0adc*/ 	.word	0x00000000


	//----- nvinfo : EIATTR_REGCOUNT
	.align		4
.L_472:
        /*0ae0*/ 	.byte	0x04, 0x2f
        /*0ae2*/ 	.short	(.L_474 - .L_473)
	.align		4
.L_473:
        /*0ae4*/ 	.word	index@(_ZN10layer_norm13ln_fwd_kernelINS_13Kernel_traitsIf13__nv_bfloat16S2_S2_fjLj1024ELj1ELj4ELj1ELj16ENS_18Kernel_traits_baseILj1024EfS2_S2_S2_fjLj128EEEEELb1ELb0ELb1ELb1EEEvNS_9FwdParamsE)
        /*0ae8*/ 	.word	0x000000a7


	//----- nvinfo : EIATTR_FRAME_SIZE
	.align		4
.L_474:
        /*0aec*/ 	.byte	0x04, 0x11
        /*0aee*/ 	.short	(.L_476 - .L_475)
	.align		4
.L_475:
        /*0af0*/ 	.word	index@(_ZN10layer_norm13ln_fwd_kernelINS_13Kernel_traitsIf13__nv_bfloat16S2_S2_fjLj1024ELj1ELj4ELj1ELj16ENS_18Kernel_traits_baseILj1024EfS2_S2_S2_fjLj128EEEEELb1ELb0ELb1ELb1EEEvNS_9FwdParamsE)
        /*0af4*/ 	.word	0x00000000


	//----- nvinfo : EIATTR_REGCOUNT
	.align		4
.L_476:
        /*0af8*/ 	.byte	0x04, 0x2f
        /*0afa*/ 	.short	(.L_478 - .L_477)
	.align		4
.L_477:
        /*0afc*/ 	.word	index@(_ZN10layer_norm13ln_fwd_kernelINS_13Kernel_traitsIf13__nv_bfloat16S2_S2_fjLj1024ELj1ELj4ELj1ELj16ENS_18Kernel_traits_baseILj1024EfS2_S2_S2_fjLj128EEEEELb1ELb0ELb1ELb0EEEvNS_9FwdParamsE)
        /*0b00*/ 	.word	0x00000090


	//----- nvinfo : EIATTR_FRAME_SIZE
	.align		4
.L_478:
        /*0b04*/ 	.byte	0x04, 0x11
        /*0b06*/ 	.short	(.L_480 - .L_479)
	.align		4
.L_479:
        /*0b08*/ 	.word	index@(_ZN10layer_norm13ln_fwd_kernelINS_13Kernel_traitsIf13__nv_bfloat16S2_S2_fjLj1024ELj1ELj4ELj1ELj16ENS_18Kernel_traits_baseILj1024EfS2_S2_S2_fjLj128EEEEELb1ELb0ELb1ELb0EEEvNS_9FwdParamsE)
        /*0b0c*/ 	.word	0x00000000


	//----- nvinfo : EIATTR_REGCOUNT
	.align		4
.L_480:
        /*0b10*/ 	.byte	0x04, 0x2f
        /*0b12*/ 	.short	(.L_482 - .L_481)
	.align		4
.L_481:
        /*0b14*/ 	.word	index@(_ZN10layer_norm13ln_fwd_kernelINS_13Kernel_traitsIf13__nv_bfloat16S2_S2_fjLj1024ELj1ELj4ELj1ELj16ENS_18Kernel_traits_baseILj1024EfS2_S2_S2_fjLj128EEEEELb1ELb0ELb0ELb1EEEvNS_9FwdParamsE)
        /*0b18*/ 	.word	0x0000009a


	//----- nvinfo : EIATTR_FRAME_SIZE
	.align		4
.L_482:
        /*0b1c*/ 	.byte	0x04, 0x11
        /*0b1e*/ 	.short	(.L_484 - .L_483)
	.align		4
.L_483:
        /*0b20*/ 	.word	index@(_ZN10layer_norm13ln_fwd_kernelINS_13Kernel_traitsIf13__nv_bfloat16S2_S2_fjLj1024ELj1ELj4ELj1ELj16ENS_18Kernel_traits_baseILj1024EfS2_S2_S2_fjLj128EEEEELb1ELb0ELb0ELb1EEEvNS_9FwdParamsE)
        /*0b24*/ 	.word	0x00000000


	//----- nvinfo : EIATTR_REGCOUNT
	.align		4
.L_484:
        /*0b28*/ 	.byte	0x04, 0x2f
        /*0b2a*/ 	.short	(.L_486 - .L_485)
	.align		4
.L_485:
        /*0b2c*/ 	.word	index@(_ZN10layer_norm13ln_fwd_kernelINS_13Kernel_traitsIf13__nv_bfloat16S2_S2_fjLj1024ELj1ELj4ELj1ELj16ENS_18Kernel_traits_baseILj1024EfS2_S2_S2_fjLj128EEEEELb1ELb0ELb0ELb0EEEvNS_9FwdParamsE)
        /*0b30*/ 	.word	0x00000080


	//----- nvinfo : EIATTR_FRAME_SIZE
	.align		4
.L_486:
        /*0b34*/ 	.byte	0x04, 0x11
        /*0b36*/ 	.short	(.L_488 - .L_487)
	.align		4
.L_487:
        /*0b38*/ 	.word	index@(_ZN10layer_norm13ln_fwd_kernelINS_13Kernel_traitsIf13__nv_bfloat16S2_S2_fjLj1024ELj1ELj4ELj1ELj16ENS_18Kernel_traits_baseILj1024EfS2_S2_S2_fjLj128EEEEELb1ELb0ELb0ELb0EEEvNS_9FwdParamsE)
        /*0b3c*/ 	.word	0x00000000


	//----- nvinfo : EIATTR_REGCOUNT
	.align		4
.L_488:
        /*0b40*/ 	.byte	0x04, 0x2f
        /*0b42*/ 	.short	(.L_490 - .L_489)
	.align		4
.L_489:
        /*0b44*/ 	.word	index@(_ZN10layer_norm13ln_fwd_kernelINS_13Kernel_traitsIf13__nv_bfloat16S2_S2_fjLj1024ELj1ELj4ELj1ELj16ENS_18Kernel_traits_baseILj1024EfS2_S2_S2_fjLj128EEEEELb0ELb1ELb1ELb1EEEvNS_9FwdParamsE)
        /*0b48*/ 	.word	0x000000a7


	//----- nvinfo : EIATTR_FRAME_SIZE
	.align		4
.L_490:
        /*0b4c*/ 	.byte	0x04, 0x11
        /*0b4e*/ 	.short	(.L_492 - .L_491)
	.align		4
.L_491:
        /*0b50*/ 	.word	index@(_ZN10layer_norm13ln_fwd_kernelINS_13Kernel_traitsIf13__nv_bfloat16S2_S2_fjLj1024ELj1ELj4ELj1ELj16ENS_18Kernel_traits_baseILj1024EfS2_S2_S2_fjLj128EEEEELb0ELb1ELb1ELb1EEEvNS_9FwdParamsE)
        /*0b54*/ 	.word	0x00000000


	//----- nvinfo : EIATTR_REGCOUNT
	.align		4
.L_492:
        /*0b58*/ 	.byte	0x04, 0x2f
        /*0b5a*/ 	.short	(.L_494 - .L_493)
	.align		4
.L_493:
        /*0b5c*/ 	.word	index@(_ZN10layer_norm13ln_fwd_kernelINS_13Kernel_traitsIf13__nv_bfloat16S2_S2_fjLj1024ELj1ELj4ELj1ELj16ENS_18Kernel_traits_baseILj1024EfS2_S2_S2_fjLj128EEEEELb0ELb1ELb1ELb0EEEvNS_9FwdParamsE)
        /*0b60*/ 	.word	0x0000009f


	//----- nvinfo : EIATTR_FRAME_SIZE
	.align		4
.L_494:
        /*0b64*/ 	.byte	0x04, 0x11
        /*0b66*/ 	.short	(.L_496 - .L_495)
	.align		4
.L_495:
        /*0b68*/ 	.word	index@(_ZN10layer_norm13ln_fwd_kernelINS_13Kernel_traitsIf13__nv_bfloat16S2_S2_fjLj1024ELj1ELj4ELj1ELj16ENS_18Kernel_traits_baseILj1024EfS2_S2_S2_fjLj128EEEEELb0ELb1ELb1ELb0EEEvNS_9FwdParamsE)
        /*0b6c*/ 	.word	0x00000000


	//----- nvinfo : EIATTR_REGCOUNT
	.align		4
.L_496:
        /*0b70*/ 	.byte	0x04, 0x2f
        /*0b72*/ 	.short	(.L_498 - .L_497)
	.align		4
.L_497:
        /*0b74*/ 	.word	index@(_ZN10layer_norm13ln_fwd_kernelINS_13Kernel_traitsIf13__nv_bfloat16S2_S2_fjLj1024ELj1ELj4ELj1ELj16ENS_18Kernel_traits_baseILj1024EfS2_S2_S2_fjLj128EEEEELb0ELb1ELb0ELb1EEEvNS_9FwdParamsE)
        /*0b78*/ 	.word	0x000000a8


	//----- nvinfo : EIATTR_FRAME_SIZE
	.align		4
.L_498:
        /*0b7c*/ 	.byte	0x04, 0x11
        /*0b7e*/ 	.short	(.L_500 - .L_499)
	.align		4
.L_499:
        /*0b80*/ 	.word	index@(_ZN10layer_norm13ln_fwd_kernelINS_13Kernel_traitsIf13__nv_bfloat16S2_S2_fjLj1024ELj1ELj4ELj1ELj16ENS_18Kernel_traits_baseILj1024EfS2_S2_S2_fjLj128EEEEELb0ELb1ELb0ELb1EEEvNS_9FwdParamsE)
        /*0b84*/ 	.word	0x00000000


	//----- nvinfo : EIATTR_REGCOUNT
	.align		4
.L_500:
        /*0b88*/ 	.byte	0x04, 0x2f
        /*0b8a*/ 	.short	(.L_502 - .L_501)
	.align		4
.L_501:
        /*0b8c*/ 	.word	index@(_ZN10layer_norm13ln_fwd_kernelINS_13Kernel_traitsIf13__nv_bfloat16S2_S2_fjLj1024ELj1ELj4ELj1ELj16ENS_18Kernel_traits_baseILj1024EfS2_S2_S2_fjLj128EEEEELb0ELb1ELb0ELb0EEEvNS_9FwdParamsE)
        /*0b90*/ 	.word	0x0000009f


	//----- nvinfo : EIATTR_FRAME_SIZE
	.align		4
.L_502:
        /*0b94*/ 	.byte	0x04, 0x11
        /*0b96*/ 	.short	(.L_504 - .L_503)
	.align		4
.L_503:
        /*0b98*/ 	.word	index@(_ZN10layer_norm13ln_fwd_kernelINS_13Kernel_traitsIf13__nv_bfloat16S2_S2_fjLj1024ELj1ELj4ELj1ELj16ENS_18Kernel_traits_baseILj1024EfS2_S2_S2_fjLj128EEEEELb0ELb1ELb0ELb0EEEvNS_9FwdParamsE)
        /*0b9c*/ 	.word	0x00000000


	//----- nvinfo : EIATTR_REGCOUNT
	.align		4
.L_504:
        /*0ba0*/ 	.byte	0x04, 0x2f
        /*0ba2*/ 	.short	(.L_506 - .L_505)
	.align		4
.L_505:
        /*0ba4*/ 	.word	index@(_ZN10layer_norm13ln_fwd_kernelINS_13Kernel_traitsIf13__nv_bfloat16S2_S2_fjLj1024ELj1ELj4ELj1ELj16ENS_18Kernel_traits_baseILj1024EfS2_S2_S2_fjLj128EEEEELb0ELb0ELb1ELb1EEEvNS_9FwdParamsE)
        /*0ba8*/ 	.word	0x0000007f


	//----- nvinfo : EIATTR_FRAME_SIZE
	.align		4
.L_506:
        /*0bac*/ 	.byte	0x04, 0x11
        /*0bae*/ 	.short	(.L_508 - .L_507)
	.align		4
.L_507:
        /*0bb0*/ 	.word	index@(_ZN10layer_norm13ln_fwd_kernelINS_13Kernel_traitsIf13__nv_bfloat16S2_S2_fjLj1024ELj1ELj4ELj1ELj16ENS_18Kernel_traits_baseILj1024EfS2_S2_S2_fjLj128EEEEELb0ELb0ELb1ELb1EEEvNS_9FwdParamsE)
        /*0bb4*/ 	.word	0x00000000


	//----- nvinfo : EIATTR_REGCOUNT
	.align		4
.L_508:
        /*0bb8*/ 	.byte	0x04, 0x2f
        /*0bba*/ 	.short	(.L_510 - .L_509)
	.align		4
.L_509:
        /*0bbc*/ 	.word	index@(_ZN10layer_norm13ln_fwd_kernelINS_13Kernel_traitsIf13__nv_bfloat16S2_S2_fjLj1024ELj1ELj4ELj1ELj16ENS_18Kernel_traits_baseILj1024EfS2_S2_S2_fjLj128EEEEELb0ELb0ELb1ELb0EEEvNS_9FwdParamsE)
        /*0bc0*/ 	.word	0x0000007e


	//----- nvinfo : EIATTR_FRAME_SIZE
	.align		4
.L_510:
        /*0bc4*/ 	.byte	0x04, 0x11
        /*0bc6*/ 	.short	(.L_512 - .L_511)
	.align		4
.L_511:
        /*0bc8*/ 	.word	index@(_ZN10layer_norm13ln_fwd_kernelINS_13Kernel_traitsIf13__nv_bfloat16S2_S2_fjLj1024ELj1ELj4ELj1ELj16ENS_18Kernel_traits_baseILj1024EfS2_S2_S2_fjLj128EEEEELb0ELb0ELb1ELb0EEEvNS_9FwdParamsE)
        /*0bcc*/ 	.word	0x00000000


	//----- nvinfo : EIATTR_REGCOUNT
	.align		4
.L_512:
        /*0bd0*/ 	.byte	0x04, 0x2f
        /*0bd2*/ 	.short	(.L_514 - .L_513)
	.align		4
.L_513:
        /*0bd4*/ 	.word	index@(_ZN10layer_norm13ln_fwd_kernelINS_13Kernel_traitsIf13__nv_bfloat16S2_S2_fjLj1024ELj1ELj4ELj1ELj16ENS_18Kernel_traits_baseILj1024EfS2_S2_S2_fjLj128EEEEELb0ELb0ELb0ELb1EEEvNS_9FwdParamsE)
        /*0bd8*/ 	.word	0x0000007b


	//----- nvinfo : EIATTR_FRAME_SIZE
	.align		4
.L_514:
        /*0bdc*/ 	.byte	0x04, 0x11
        /*0bde*/ 	.short	(.L_516 - .L_515)
	.align		4
.L_515:
        /*0be0*/ 	.word	index@(_ZN10layer_norm13ln_fwd_kernelINS_13Kernel_traitsIf13__nv_bfloat16S2_S2_fjLj1024ELj1ELj4ELj1ELj16ENS_18Kernel_traits_baseILj1024EfS2_S2_S2_fjLj128EEEEELb0ELb0ELb0ELb1EEEvNS_9FwdParamsE)
        /*0be4*/ 	.word	0x00000000


	//----- nvinfo : EIATTR_REGCOUNT
	.align		4
.L_516:
        /*0be8*/ 	.byte	0x04, 0x2f
        /*0bea*/ 	.short	(.L_518 - .L_517)
	.align		4
.L_517:
        /*0bec*/ 	.word	index@(_ZN10layer_norm13ln_fwd_kernelINS_13Kernel_traitsIf13__nv_bfloat16S2_S2_fjLj1024ELj1ELj4ELj1ELj16ENS_18Kernel_traits_baseILj1024EfS2_S2_S2_fjLj128EEEEELb0ELb0ELb0ELb0EEEvNS_9FwdParamsE)
        /*0bf0*/ 	.word	0x0000007c


	//----- nvinfo : EIATTR_FRAME_SIZE
	.align		4
.L_518:
        /*0bf4*/ 	.byte	0x04, 0x11
        /*0bf6*/ 	.short	(.L_520 - .L_519)
	.align		4
.L_519:
        /*0bf8*/ 	.word	index@(_ZN10layer_norm13ln_fwd_kernelINS_13Kernel_traitsIf13__nv_bfloat16S2_S2_fjLj1024ELj1ELj4ELj1ELj16ENS_18Kernel_traits_baseILj1024EfS2_S2_S2_fjLj128EEEEELb0ELb0ELb0ELb0EEEvNS_9FwdParamsE)
        /*0bfc*/ 	.word	0x00000000


	//----- nvinfo : EIATTR_REGCOUNT
	.align		4
.L_520:
        /*0c00*/ 	.byte	0x04, 0x2f
        /*0c02*/ 	.short	(.L_522 - .L_521)
	.align		4
.L_521:
        /*0c04*/ 	.word	index@(_ZN10layer_norm13ln_fwd_kernelINS_13Kernel_traitsI6__halfS2_S2_S2_fjLj1024ELj1ELj4ELj1ELj16ENS_18Kernel_traits_baseILj1024ES2_S2_S2_S2_fjLj128EEEEELb1ELb1ELb1ELb1EEEvNS_9FwdParamsE)
        /*0c08*/ 	.word	0x000000a7


	//----- nvinfo : EIATTR_FRAME_SIZE
	.align		4
.L_522:
        /*0c0c*/ 	.byte	0x04, 0x11
        /*0c0e*/ 	.short	(.L_524 - .L_523)
	.align		4
.L_523:
        /*0c10*/ 	.word	index@(_ZN10layer_norm13ln_fwd_kernelINS_13Kernel_traitsI6__halfS2_S2_S2_fjLj1024ELj1ELj4ELj1ELj16ENS_18Kernel_traits_baseILj1024ES2_S2_S2_S2_fjLj128EEEEELb1ELb1ELb1ELb1EEEvNS_9FwdParamsE)
        /*0c14*/ 	.word	0x00000000


	//----- nvinfo : EIATTR_REGCOUNT
	.align		4
.L_524:
        /*0c18*/ 	.byte	0x04, 0x2f
        /*0c1a*/ 	.short	(.L_526 - .L_525)
	.align		4
.L_525:
        /*0c1c*/ 	.word	index@(_ZN10layer_norm13ln_fwd_kernelINS_13Kernel_traitsI6__halfS2_S2_S2_fjLj1024ELj1ELj4ELj1ELj16ENS_18Kernel_traits_baseILj1024ES2_S2_S2_S2_fjLj128EEEEELb1ELb1ELb1ELb0EEEvNS_9FwdParamsE)
        /*0c20*/ 	.word	0x00000080


	//----- nvinfo : EIATTR_FRAME_SIZE
	.align		4
.L_526:
        /*0c24*/ 	.byte	0x04, 0x11
        /*0c26*/ 	.short	(.L_528 - .L_527)
	.align		4
.L_527:
        /*0c28*/ 	.word	index@(_ZN10layer_norm13ln_fwd_kernelINS_13Kernel_traitsI6__halfS2_S2_S2_fjLj1024ELj1ELj4ELj1ELj16ENS_18Kernel_traits_baseILj1024ES2_S2_S2_S2_fjLj128EEEEELb1ELb1ELb1ELb0EEEvNS_9FwdParamsE)
        /*0c2c*/ 	.word	0x00000000


	//----- nvinfo : EIATTR_REGCOUNT
	.align		4
.L_528:
        /*0c30*/ 	.byte	0x04, 0x2f
        /*0c32*/ 	.short	(.L_530 - .L_529)
	.align		4
.L_529:
        /*0c34*/ 	.word	index@(_ZN10layer_norm13ln_fwd_kernelINS_13Kernel_traitsI6__halfS2_S2_S2_fjLj1024ELj1ELj4ELj1ELj16ENS_18Kernel_traits_baseILj1024ES2_S2_S2_S2_fjLj128EEEEELb1ELb1ELb0ELb1EEEvNS_9FwdParamsE)
        /*0c38*/ 	.word	0x0000007f


	//----- nvinfo : EIATTR_FRAME_SIZE
	.align		4
.L_530:
        /*0c3c*/ 	.byte	0x04, 0x11
        /*0c3e*/ 	.short	(.L_532 - .L_531)
	.align		4
.L_531:
        /*0c40*/ 	.word	index@(_ZN10layer_norm13ln_fwd_kernelINS_13Kernel_traitsI6__halfS2_S2_S2_fjLj1024ELj1ELj4ELj1ELj16ENS_18Kernel_traits_baseILj1024ES2_S2_S2_S2_fjLj128EEEEELb1ELb1ELb0ELb1EEEvNS_9FwdParamsE)
        /*0c44*/ 	.word	0x00000000


	//----- nvinfo : EIATTR_REGCOUNT
	.align		4
.L_532:
        /*0c48*/ 	.byte	0x04, 0x2f
        /*0c4a*/ 	.short	(.L_534 - .L_533)
	.align		4
.L_533:
        /*0c4c*/ 	.word	index@(_ZN10layer_norm13ln_fwd_kernelINS_13Kernel_traitsI6__halfS2_S2_S2_fjLj1024ELj1ELj4ELj1ELj16ENS_18Kernel_traits_baseILj1024ES2_S2_S2_S2_fjLj128EEEEELb1ELb1ELb0ELb0EEEvNS_9FwdParamsE)
        /*0c50*/ 	.word	0x00000079


	//----- nvinfo : EIATTR_FRAME_SIZE
	.align		4
.L_534:
        /*0c54*/ 	.byte	0x04, 0x11
        /*0c56*/ 	.short	(.L_536 - .L_535)
	.align		4
.L_535:
        /*0c58*/ 	.word	index@(_ZN10layer_norm13ln_fwd_kernelINS_13Kernel_traitsI6__halfS2_S2_S2_fjLj1024ELj1ELj4ELj1ELj16ENS_18Kernel_traits_baseILj1024ES2_S2_S2_S2_fjLj128EEEEELb1ELb1ELb0ELb0EEEvNS_9FwdParamsE)
        /*0c5c*/ 	.word	0x00000000


	//----- nvinfo : EIATTR_REGCOUNT
	.align		4
.L_536:
        /*0c60*/ 	.byte	0x04, 0x2f
        /*0c62*/ 	.short	(.L_538 - .L_537)
	.align		4
.L_537:
        /*0c64*/ 	.word	index@(_ZN10layer_norm13ln_fwd_kernelINS_13Kernel_traitsI6__halfS2_S2_S2_fjLj1024ELj1ELj4ELj1ELj16ENS_18Kernel_traits_baseILj1024ES2_S2_S2_S2_fjLj128EEEEELb1ELb0ELb1ELb1EEEvNS_9FwdParamsE)
        /*0c68*/ 	.word	0x0000007f


	//----- nvinfo : EIATTR_FRAME_SIZE
	.align		4
.L_538:
        /*0c6c*/ 	.byte	0x04, 0x11
        /*0c6e*/ 	.short	(.L_540 - .L_539)
	.align		4
.L_539:
        /*0c70*/ 	.word	index@(_ZN10layer_norm13ln_fwd_kernelINS_13Kernel_traitsI6__halfS2_S2_S2_fjLj1024ELj1ELj4ELj1ELj16ENS_18Kernel_traits_baseILj1024ES2_S2_S2_S2_fjLj128EEEEELb1ELb0ELb1ELb1EEEvNS_9FwdParamsE)
        /*0c74*/ 	.word	0x00000000


	//----- nvinfo : EIATTR_REGCOUNT
	.align		4
.L_540:
        /*0c78*/ 	.byte	0x04, 0x2f
        /*0c7a*/ 	.short	(.L_542 - .L_541)
	.align		4
.L_541:
        /*0c7c*/ 	.word	index@(_ZN10layer_norm13ln_fwd_kernelINS_13Kernel_traitsI6__halfS2_S2_S2_fjLj1024ELj1ELj4ELj1ELj16ENS_18Kernel_traits_baseILj1024ES2_S2_S2_S2_fjLj128EEEEELb1ELb0ELb1ELb0EEEvNS_9FwdParamsE)
        /*0c80*/ 	.word	0x00000074


	//----- nvinfo : EIATTR_FRAME_SIZE
	.align		4
.L_542:
        /*0c84*/ 	.byte	0x04, 0x11
        /*0c86*/ 	.short	(.L_544 - .L_543)
	.align		4
.L_543:
        /*0c88*/ 	.word	index@(_ZN10layer_norm13ln_fwd_kernelINS_13Kernel_traitsI6__halfS2_S2_S2_fjLj1024ELj1ELj4ELj1ELj16ENS_18Kernel_traits_baseILj1024ES2_S2_S2_S2_fjLj128EEEEELb1ELb0ELb1ELb0EEEvNS_9FwdParamsE)
        /*0c8c*/ 	.word	0x00000000


	//----- nvinfo : EIATTR_REGCOUNT
	.align		4
.L_544:
        /*0c90*/ 	.byte	0x04, 0x2f
        /*0c92*/ 	.short	(.L_546 - .L_545)
	.align		4
.L_545:
        /*0c94*/ 	.word	index@(_ZN10layer_norm13ln_fwd_kernelINS_13Kernel_traitsI6__halfS2_S2_S2_fjLj1024ELj1ELj4ELj1ELj16ENS_18Kernel_traits_baseILj1024ES2_S2_S2_S2_fjLj128EEEEELb1ELb0ELb0ELb1EEEvNS_9FwdParamsE)
        /*0c98*/ 	.word	0x0000007d


	//----- nvinfo : EIATTR_FRAME_SIZE
	.align		4
.L_546:
        /*0c9c*/ 	.byte	0x04, 0x11
        /*0c9e*/ 	.short	(.L_548 - .L_547)
	.align		4
.L_547:
        /*0ca0*/ 	.word	index@(_ZN10layer_norm13ln_fwd_kernelINS_13Kernel_traitsI6__halfS2_S2_S2_fjLj1024ELj1ELj4ELj1ELj16ENS_18Kernel_traits_baseILj1024ES2_S2_S2_S2_fjLj128EEEEELb1ELb0ELb0ELb1EEEvNS_9FwdParamsE)
        /*0ca4*/ 	.word	0x00000000


	//----- nvinfo : EIATTR_REGCOUNT
	.align		4
.L_548:
        /*0ca8*/ 	.byte	0x04, 0x2f
        /*0caa*/ 	.short	(.L_550 - .L_549)
	.align		4
.L_549:
        /*0cac*/ 	.word	index@(_ZN10layer_norm13ln_fwd_kernelINS_13Kernel_traitsI6__halfS2_S2_S2_fjLj1024ELj1ELj4ELj1ELj16ENS_18Kernel_traits_baseILj1024ES2_S2_S2_S2_fjLj128EEEEELb1ELb0ELb0ELb0EEEvNS_9FwdParamsE)
        /*0cb0*/ 	.word	0x00000062


	//----- nvinfo : EIATTR_FRAME_SIZE
	.align		4
.L_550:
        /*0cb4*/ 	.byte	0x04, 0x11
        /*0cb6*/ 	.short	(.L_552 - .L_551)
	.align		4
.L_551:
        /*0cb8*/ 	.word	index@(_ZN10layer_norm13ln_fwd_kernelINS_13Kernel_traitsI6__halfS2_S2_S2_fjLj1024ELj1ELj4ELj1ELj16ENS_18Kernel_traits_baseILj1024ES2_S2_S2_S2_fjLj128EEEEELb1ELb0ELb0ELb0EEEvNS_9FwdParamsE)
        /*0cbc*/ 	.word	0x00000000


	//----- nvinfo : EIATTR_REGCOUNT
	.align		4
.L_552:
        /*0cc0*/ 	.byte	0x04, 0x2f
        /*0cc2*/ 	.short	(.L_554 - .L_553)
	.align		4
.L_553:
        /*0cc4*/ 	.word	index@(_ZN10layer_norm13ln_fwd_kernelINS_13Kernel_traitsI6__halfS2_S2_S2_fjLj1024ELj1ELj4ELj1ELj16ENS_18Kernel_traits_baseILj1024ES2_S2_S2_S2_fjLj128EEEEELb0ELb1ELb1ELb1EEEvNS_9FwdParamsE)
        /*0cc8*/ 	.word	0x0000007f


	//----- nvinfo : EIATTR_FRAME_SIZE
	.align		4
.L_554:
        /*0ccc*/ 	.byte	0x04, 0x11
        /*0cce*/ 	.short	(.L_556 - .L_555)
	.align		4
.L_555:
        /*0cd0*/ 	.word	index@(_ZN10layer_norm13ln_fwd_kernelINS_13Kernel_traitsI6__halfS2_S2_S2_fjLj1024ELj1ELj4ELj1ELj16ENS_18Kernel_traits_baseILj1024ES2_S2_S2_S2_fjLj128EEEEELb0ELb1ELb1ELb1EEEvNS_9FwdParamsE)
        /*0cd4*/ 	.word	0x00000000


	//----- nvinfo : EIATTR_REGCOUNT
	.align		4
.L_556:
        /*0cd8*/ 	.byte	0x04, 0x2f
        /*0cda*/ 	.short	(.L_558 - .L_557)
	.align		4
.L_557:
        /*0cdc*/ 	.word	index@(_ZN10layer_norm13ln_fwd_kernelINS_13Kernel_traitsI6__halfS2_S2_S2_fjLj1024ELj1ELj4ELj1ELj16ENS_18Kernel_traits_baseILj1024ES2_S2_S2_S2_fjLj128EEEEELb0ELb1ELb1ELb0EEEvNS_9FwdParamsE)
        /*0ce0*/ 	.word	0x00000078


	//----- nvinfo : EIATTR_FRAME_SIZE
	.align		4
.L_558:
        /*0ce4*/ 	.byte	0x04, 0x11
        /*0ce6*/ 	.short	(.L_560 - .L_559)
	.align		4
.L_559:
        /*0ce8*/ 	.word	index@(_ZN10layer_norm13ln_fwd_kernelINS_13Kernel_traitsI6__halfS2_S2_S2_fjLj1024ELj1ELj4ELj1ELj16ENS_18Kernel_traits_baseILj1024ES2_S2_S2_S2_fjLj128EEEEELb0ELb1ELb1ELb0EEEvNS_9FwdParamsE)
        /*0cec*/ 	.word	0x00000000


	//----- nvinfo : EIATTR_REGCOUNT
	.align		4
.L_560:
        /*0cf0*/ 	.byte	0x04, 0x2f
        /*0cf2*/ 	.short	(.L_562 - .L_561)
	.align		4
.L_561:
        /*0cf4*/ 	.word	index@(_ZN10layer_norm13ln_fwd_kernelINS_13Kernel_traitsI6__halfS2_S2_S2_fjLj1024ELj1ELj4ELj1ELj16ENS_18Kernel_traits_baseILj1024ES2_S2_S2_S2_fjLj128EEEEELb0ELb1ELb0ELb1EEEvNS_9FwdParamsE)
        /*0cf8*/ 	.word	0x00000080


	//----- nvinfo : EIATTR_FRAME_SIZE
	.align		4
.L_562:
        /*0cfc*/ 	.byte	0x04, 0x11
        /*0cfe*/ 	.short	(.L_564 - .L_563)
	.align		4
.L_563:
        /*0d00*/ 	.word	index@(_ZN10layer_norm13ln_fwd_kernelINS_13Kernel_traitsI6__halfS2_S2_S2_fjLj1024ELj1ELj4ELj1ELj16ENS_18Kernel_traits_baseILj1024ES2_S2_S2_S2_fjLj128EEEEELb0ELb1ELb0ELb1EEEvNS_9FwdParamsE)
        /*0d04*/ 	.word	0x00000000


	//----- nvinfo : EIATTR_REGCOUNT
	.align		4
.L_564:
        /*0d08*/ 	.byte	0x04, 0x2f
        /*0d0a*/ 	.short	(.L_566 - .L_565)
	.align		4
.L_565:
        /*0d0c*/ 	.word	index@(_ZN10layer_norm13ln_fwd_kernelINS_13Kernel_traitsI6__halfS2_S2_S2_fjLj1024ELj1ELj4ELj1ELj16ENS_18Kernel_traits_baseILj1024ES2_S2_S2_S2_fjLj128EEEEELb0ELb1ELb0ELb0EEEvNS_9FwdParamsE)
        /*0d10*/ 	.word	0x00000072


	//----- nvinfo : EIATTR_FRAME_SIZE
	.align		4
.L_566:
        /*0d14*/ 	.byte	0x04, 0x11
        /*0d16*/ 	.short	(.L_568 - .L_567)
	.align		4
.L_567:
        /*0d18*/ 	.word	index@(_ZN10layer_norm13ln_fwd_kernelINS_13Kernel_traitsI6__halfS2_S2_S2_fjLj1024ELj1ELj4ELj1ELj16ENS_18Kernel_traits_baseILj1024ES2_S2_S2_S2_fjLj128EEEEELb0ELb1ELb0ELb0EEEvNS_9FwdParamsE)
        /*0d1c*/ 	.word	0x00000000


	//----- nvinfo : EIATTR_REGCOUNT
	.align		4
.L_568:
        /*0d20*/ 	.byte	0x04, 0x2f
        /*0d22*/ 	.short	(.L_570 - .L_569)
	.align		4
.L_569:
        /*0d24*/ 	.word	index@(_ZN10layer_norm13ln_fwd_kernelINS_13Kernel_traitsI6__halfS2_S2_S2_fjLj1024ELj1ELj4ELj1ELj16ENS_18Kernel_traits_baseILj1024ES2_S2_S2_S2_fjLj128EEEEELb0ELb0ELb1ELb1EEEvNS_9FwdParamsE)
        /*0d28*/ 	.word	0x00000060


	//----- nvinfo : EIATTR_FRAME_SIZE
	.align		4
.L_570:
        /*0d2c*/ 	.byte	0x04, 0x11
        /*0d2e*/ 	.short	(.L_572 - .L_571)
	.align		4
.L_571:
        /*0d30*/ 	.word	index@(_ZN10layer_norm13ln_fwd_kernelINS_13Kernel_traitsI6__halfS2_S2_S2_fjLj1024ELj1ELj4ELj1ELj16ENS_18Kernel_traits_baseILj1024ES2_S2_S2_S2_fjLj128EEEEELb0ELb0ELb1ELb1EEEvNS_9FwdParamsE)
        /*0d34*/ 	.word	0x00000000


	//----- nvinfo : EIATTR_REGCOUNT
	.align		4
.L_572:
        /*0d38*/ 	.byte	0x04, 0x2f
        /*0d3a*/ 	.short	(.L_574 - .L_573)
	.align		4
.L_573:
        /*0d3c*/ 	.word	index@(_ZN10layer_norm13ln_fwd_kernelINS_13Kernel_traitsI6__halfS2_S2_S2_fjLj1024ELj1ELj4ELj1ELj16ENS_18Kernel_traits_baseILj1024ES2_S2_S2_S2_fjLj128EEEEELb0ELb0ELb1ELb0EEEvNS_9FwdParamsE)
        /*0d40*/ 	.word	0x0000005a


	//----- nvinfo : EIATTR_FRAME_SIZE
	.align		4
.L_574:
        /*0d44*/ 	.byte	0x04, 0x11
        /*0d46*/ 	.short	(.L_576 - .L_575)
	.align		4
.L_575:
        /*0d48*/ 	.word	index@(_ZN10layer_norm13ln_fwd_kernelINS_13Kernel_traitsI6__halfS2_S2_S2_fjLj1024ELj1ELj4ELj1ELj16ENS_18Kernel_traits_baseILj1024ES2_S2_S2_S2_fjLj128EEEEELb0ELb0ELb1ELb0EEEvNS_9FwdParamsE)
        /*0d4c*/ 	.word	0x00000000


	//----- nvinfo : EIATTR_REGCOUNT
	.align		4
.L_576:
        /*0d50*/ 	.byte	0x04, 0x2f
        /*0d52*/ 	.short	(.L_578 - .L_577)
	.align		4
.L_577:
        /*0d54*/ 	.word	index@(_ZN10layer_norm13ln_fwd_kernelINS_13Kernel_traitsI6__halfS2_S2_S2_fjLj1024ELj1ELj4ELj1ELj16ENS_18Kernel_traits_baseILj1024ES2_S2_S2_S2_fjLj128EEEEELb0ELb0ELb0ELb1EEEvNS_9FwdParamsE)
        /*0d58*/ 	.word	0x00000060


	//----- nvinfo : EIATTR_FRAME_SIZE
	.align		4
.L_578:
        /*0d5c*/ 	.byte	0x04, 0x11
        /*0d5e*/ 	.short	(.L_580 - .L_579)
	.align		4
.L_579:
        /*0d60*/ 	.word	index@(_ZN10layer_norm13ln_fwd_kernelINS_13Kernel_traitsI6__halfS2_S2_S2_fjLj1024ELj1ELj4ELj1ELj16ENS_18Kernel_traits_baseILj1024ES2_S2_S2_S2_fjLj128EEEEELb0ELb0ELb0ELb1EEEvNS_9FwdParamsE)
        /*0d64*/ 	.word	0x00000000


	//----- nvinfo : EIATTR_REGCOUNT
	.align		4
.L_580:
        /*0d68*/ 	.byte	0x04, 0x2f
        /*0d6a*/ 	.short	(.L_582 - .L_581)
	.align		4
.L_581:
        /*0d6c*/ 	.word	index@(_ZN10layer_norm13ln_fwd_kernelINS_13Kernel_traitsI6__halfS2_S2_S2_fjLj1024ELj1ELj4ELj1ELj16ENS_18Kernel_traits_baseILj1024ES2_S2_S2_S2_fjLj128EEEEELb0ELb0ELb0ELb0EEEvNS_9FwdParamsE)
        /*0d70*/ 	.word	0x0000005b


	//----- nvinfo : EIATTR_FRAME_SIZE
	.align		4
.L_582:
        /*0d74*/ 	.byte	0x04, 0x11
        /*0d76*/ 	.short	(.L_584 - .L_583)
	.align		4
.L_583:
        /*0d78*/ 	.word	index@(_ZN10layer_norm13ln_fwd_kernelINS_13Kernel_traitsI6__halfS2_S2_S2_fjLj1024ELj1ELj4ELj1ELj16ENS_18Kernel_traits_baseILj1024ES2_S2_S2_S2_fjLj128EEEEELb0ELb0ELb0ELb0EEEvNS_9FwdParamsE)
        /*0d7c*/ 	.word	0x00000000


	//----- nvinfo : EIATTR_REGCOUNT
	.align		4
.L_584:
        /*0d80*/ 	.byte	0x04, 0x2f
        /*0d82*/ 	.short	(.L_586 - .L_585)
	.align		4
.L_585:
        /*0d84*/ 	.word	index@(_ZN10layer_norm13ln_fwd_kernelINS_13Kernel_traitsI13__nv_bfloat16S2_S2_S2_fjLj1024ELj1ELj4ELj1ELj16ENS_18Kernel_traits_baseILj1024ES2_S2_S2_S2_fjLj128EEEEELb1ELb1ELb1ELb1EEEvNS_9FwdParamsE)
        /*0d88*/ 	.word	0x000000a8


	//----- nvinfo : EIATTR_FRAME_SIZE
	.align		4
.L_586:
        /*0d8c*/ 	.byte	0x04, 0x11
        /*0d8e*/ 	.short	(.L_588 - .L_587)
	.align		4
.L_587:
        /*0d90*/ 	.word	index@(_ZN10layer_norm13ln_fwd_kernelINS_13Kernel_traitsI13__nv_bfloat16S2_S2_S2_fjLj1024ELj1ELj4ELj1ELj16ENS_18Kernel_traits_baseILj1024ES2_S2_S2_S2_fjLj128EEEEELb1ELb1ELb1ELb1EEEvNS_9FwdParamsE)
        /*0d94*/ 	.word	0x00000000


	//----- nvinfo : EIATTR_REGCOUNT
	.align		4
.L_588:
        /*0d98*/ 	.byte	0x04, 0x2f
        /*0d9a*/ 	.short	(.L_590 - .L_589)
	.align		4
.L_589:
        /*0d9c*/ 	.word	index@(_ZN10layer_norm13ln_fwd_kernelINS_13Kernel_traitsI13__nv_bfloat16S2_S2_S2_fjLj1024ELj1ELj4ELj1ELj16ENS_18Kernel_traits_baseILj1024ES2_S2_S2_S2_fjLj128EEEEELb1ELb1ELb1ELb0EEEvNS_9FwdParamsE)
        /*0da0*/ 	.word	0x000000a6


	//----- nvinfo : EIATTR_FRAME_SIZE
	.align		4
.L_590:
        /*0da4*/ 	.byte	0x04, 0x11
        /*0da6*/ 	.short	(.L_592 - .L_591)
	.align		4
.L_591:
        /*0da8*/ 	.word	index@(_ZN10layer_norm13ln_fwd_kernelINS_13Kernel_traitsI13__nv_bfloat16S2_S2_S2_fjLj1024ELj1ELj4ELj1ELj16ENS_18Kernel_traits_baseILj1024ES2_S2_S2_S2_fjLj128EEEEELb1ELb1ELb1ELb0EEEvNS_9FwdParamsE)
        /*0dac*/ 	.word	0x00000000


	//----- nvinfo : EIATTR_REGCOUNT
	.align		4
.L_592:
        /*0db0*/ 	.byte	0x04, 0x2f
        /*0db2*/ 	.short	(.L_594 - .L_593)
	.align		4
.L_593:
        /*0db4*/ 	.word	index@(_ZN10layer_norm13ln_fwd_kernelINS_13Kernel_traitsI13__nv_bfloat16S2_S2_S2_fjLj1024ELj1ELj4ELj1ELj16ENS_18Kernel_traits_baseILj1024ES2_S2_S2_S2_fjLj128EEEEELb1ELb1ELb0ELb1EEEvNS_9FwdParamsE)
        /*0db8*/ 	.word	0x000000a4


	//----- nvinfo : EIATTR_FRAME_SIZE
	.align		4
.L_594:
        /*0dbc*/ 	.byte	0x04, 0x11
        /*0dbe*/ 	.short	(.L_596 - .L_595)
	.align		4
.L_595:
        /*0dc0*/ 	.word	index@(_ZN10layer_norm13ln_fwd_kernelINS_13Kernel_traitsI13__nv_bfloat16S2_S2_S2_fjLj1024ELj1ELj4ELj1ELj16ENS_18Kernel_traits_baseILj1024ES2_S2_S2_S2_fjLj128EEEEELb1ELb1ELb0ELb1EEEvNS_9FwdParamsE)
        /*0dc4*/ 	.word	0x00000000


	//----- nvinfo : EIATTR_REGCOUNT
	.align		4
.L_596:
        /*0dc8*/ 	.byte	0x04, 0x2f
        /*0dca*/ 	.short	(.L_598 - .L_597)
	.align		4
.L_597:
        /*0dcc*/ 	.word	index@(_ZN10layer_norm13ln_fwd_kernelINS_13Kernel_traitsI13__nv_bfloat16S2_S2_S2_fjLj1024ELj1ELj4ELj1ELj16ENS_18Kernel_traits_baseILj1024ES2_S2_S2_S2_fjLj128EEEEELb1ELb1ELb0ELb0EEEvNS_9FwdParamsE)
        /*0dd0*/ 	.word	0x00000099


	//----- nvinfo : EIATTR_FRAME_SIZE
	.align		4
.L_598:
        /*0dd4*/ 	.byte	0x04, 0x11
        /*0dd6*/ 	.short	(.L_600 - .L_599)
	.align		4
.L_599:
        /*0dd8*/ 	.word	index@(_ZN10layer_norm13ln_fwd_kernelINS_13Kernel_traitsI13__nv_bfloat16S2_S2_S2_fjLj1024ELj1ELj4ELj1ELj16ENS_18Kernel_traits_baseILj1024ES2_S2_S2_S2_fjLj128EEEEELb1ELb1ELb0ELb0EEEvNS_9FwdParamsE)
        /*0ddc*/ 	.word	0x00000000


	//----- nvinfo : EIATTR_REGCOUNT
	.align		4
.L_600:
        /*0de0*/ 	.byte	0x04, 0x2f
        /*0de2*/ 	.short	(.L_602 - .L_601)
	.align		4
.L_601:
        /*0de4*/ 	.word	index@(_ZN10layer_norm13ln_fwd_kernelINS_13Kernel_traitsI13__nv_bfloat16S2_S2_S2_fjLj1024ELj1ELj4ELj1ELj16ENS_18Kernel_traits_baseILj1024ES2_S2_S2_S2_fjLj128EEEEELb1ELb0ELb1ELb1EEEvNS_9FwdParamsE)
        /*0de8*/ 	.word	0x000000a7


	//----- nvinfo : EIATTR_FRAME_SIZE
	.align		4
.L_602:
        /*0dec*/ 	.byte	0x04, 0x11
        /*0dee*/ 	.short	(.L_604 - .L_603)
	.align		4
.L_603:
        /*0df0*/ 	.word	index@(_ZN10layer_norm13ln_fwd_kernelINS_13Kernel_traitsI13__nv_bfloat16S2_S2_S2_fjLj1024ELj1ELj4ELj1ELj16ENS_18Kernel_traits_baseILj1024ES2_S2_S2_S2_fjLj128EEEEELb1ELb0ELb1ELb1EEEvNS_9FwdParamsE)
        /*0df4*/ 	.word	0x00000000


	//----- nvinfo : EIATTR_REGCOUNT
	.align		4
.L_604:
        /*0df8*/ 	.byte	0x04, 0x2f
        /*0dfa*/ 	.short	(.L_606 - .L_605)
	.align		4
.L_605:
        /*0dfc*/ 	.word	index@(_ZN10layer_norm13ln_fwd_kernelINS_13Kernel_traitsI13__nv_bfloat16S2_S2_S2_fjLj1024ELj1ELj4ELj1ELj16ENS_18Kernel_traits_baseILj1024ES2_S2_S2_S2_fjLj128EEEEELb1ELb0ELb1ELb0EEEvNS_9FwdParamsE)
        /*0e00*/ 	.word	0x00000094


	//----- nvinfo : EIATTR_FRAME_SIZE
	.align		4
.L_606:
        /*0e04*/ 	.byte	0x04, 0x11
        /*0e06*/ 	.short	(.L_608 - .L_607)
	.align		4
.L_607:
        /*0e08*/ 	.word	index@(_ZN10layer_norm13ln_fwd_kernelINS_13Kernel_traitsI13__nv_bfloat16S2_S2_S2_fjLj1024ELj1ELj4ELj1ELj16ENS_18Kernel_traits_baseILj1024ES2_S2_S2_S2_fjLj128EEEEELb1ELb0ELb1ELb0EEEvNS_9FwdParamsE)
        /*0e0c*/ 	.word	0x00000000


	//----- nvinfo : EIATTR_REGCOUNT
	.align		4
.L_608:
        /*0e10*/ 	.byte	0x04, 0x2f
        /*0e12*/ 	.short	(.L_610 - .L_609)
	.align		4
.L_609:
        /*0e14*/ 	.word	index@(_ZN10layer_norm13ln_fwd_kernelINS_13Kernel_traitsI13__nv_bfloat16S2_S2_S2_fjLj1024ELj1ELj4ELj1ELj16ENS_18Kernel_traits_baseILj1024ES2_S2_S2_S2_fjLj128EEEEELb1ELb0ELb0ELb1EEEvNS_9FwdParamsE)
        /*0e18*/ 	.word	0x0000009e


	//----- nvinfo : EIATTR_FRAME_SIZE
	.align		4
.L_610:
        /*0e1c*/ 	.byte	0x04, 0x11
        /*0e1e*/ 	.short	(.L_612 - .L_611)
	.align		4
.L_611:
        /*0e20*/ 	.word	index@(_ZN10layer_norm13ln_fwd_kernelINS_13Kernel_traitsI13__nv_bfloat16S2_S2_S2_fjLj1024ELj1ELj4ELj1ELj16ENS_18Kernel_traits_baseILj1024ES2_S2_S2_S2_fjLj128EEEEELb1ELb0ELb0ELb1EEEvNS_9FwdParamsE)
        /*0e24*/ 	.word	0x00000000


	//----- nvinfo : EIATTR_REGCOUNT
	.align		4
.L_612:
        /*0e28*/ 	.byte	0x04, 0x2f
        /*0e2a*/ 	.short	(.L_614 - .L_613)
	.align		4
.L_613:
        /*0e2c*/ 	.word	index@(_ZN10layer_norm13ln_fwd_kernelINS_13Kernel_traitsI13__nv_bfloat16S2_S2_S2_fjLj1024ELj1ELj4ELj1ELj16ENS_18Kernel_traits_baseILj1024ES2_S2_S2_S2_fjLj128EEEEELb1ELb0ELb0ELb0EEEvNS_9FwdParamsE)
        /*0e30*/ 	.word	0x00000080


	//----- nvinfo : EIATTR_FRAME_SIZE
	.align		4
.L_614:
        /*0e34*/ 	.byte	0x04, 0x11
        /*0e36*/ 	.short	(.L_616 - .L_615)
	.align		4
.L_615:
        /*0e38*/ 	.word	index@(_ZN10layer_norm13ln_fwd_kernelINS_13Kernel_traitsI13__nv_bfloat16S2_S2_S2_fjLj1024ELj1ELj4ELj1ELj16ENS_18Kernel_traits_baseILj1024ES2_S2_S2_S2_fjLj128EEEEELb1ELb0ELb0ELb0EEEvNS_9FwdParamsE)
        /*0e3c*/ 	.word	0x00000000


	//----- nvinfo : EIATTR_REGCOUNT
	.align		4
.L_616:
        /*0e40*/ 	.byte	0x04, 0x2f
        /*0e42*/ 	.short	(.L_618 - .L_617)
	.align		4
.L_617:
        /*0e44*/ 	.word	index@(_ZN10layer_norm13ln_fwd_kernelINS_13Kernel_traitsI13__nv_bfloat16S2_S2_S2_fjLj1024ELj1ELj4ELj1ELj16ENS_18Kernel_traits_baseILj1024ES2_S2_S2_S2_fjLj128EEEEELb0ELb1ELb1ELb1EEEvNS_9FwdParamsE)
        /*0e48*/ 	.word	0x000000a7


	//----- nvinfo : EIATTR_FRAME_SIZE
	.align		4
.L_618:
        /*0e4c*/ 	.byte	0x04, 0x11
        /*0e4e*/ 	.short	(.L_620 - .L_619)
	.align		4
.L_619:
        /*0e50*/ 	.word	index@(_ZN10layer_norm13ln_fwd_kernelINS_13Kernel_traitsI13__nv_bfloat16S2_S2_S2_fjLj1024ELj1ELj4ELj1ELj16ENS_18Kernel_traits_baseILj1024ES2_S2_S2_S2_fjLj128EEEEELb0ELb1ELb1ELb1EEEvNS_9FwdParamsE)
        /*0e54*/ 	.word	0x00000000


	//----- nvinfo : EIATTR_REGCOUNT
	.align		4
.L_620:
        /*0e58*/ 	.byte	0x04, 0x2f
        /*0e5a*/ 	.short	(.L_622 - .L_621)
	.align		4
.L_621:
        /*0e5c*/ 	.word	index@(_ZN10layer_norm13ln_fwd_kernelINS_13Kernel_traitsI13__nv_bfloat16S2_S2_S2_fjLj1024ELj1ELj4ELj1ELj16ENS_18Kernel_traits_baseILj1024ES2_S2_S2_S2_fjLj128EEEEELb0ELb1ELb1ELb0EEEvNS_9FwdParamsE)
        /*0e60*/ 	.word	0x0000009f


	//----- nvinfo : EIATTR_FRAME_SIZE
	.align		4
.L_622:
        /*0e64*/ 	.byte	0x04, 0x11
        /*0e66*/ 	.short	(.L_624 - .L_623)
	.align		4
.L_623:
        /*0e68*/ 	.word	index@(_ZN10layer_norm13ln_fwd_kernelINS_13Kernel_traitsI13__nv_bfloat16S2_S2_S2_fjLj1024ELj1ELj4ELj1ELj16ENS_18Kernel_traits_baseILj1024ES2_S2_S2_S2_fjLj128EEEEELb0ELb1ELb1ELb0EEEvNS_9FwdParamsE)
        /*0e6c*/ 	.word	0x00000000


	//----- nvinfo : EIATTR_REGCOUNT
	.align		4
.L_624:
        /*0e70*/ 	.byte	0x04, 0x2f
        /*0e72*/ 	.short	(.L_626 - .L_625)
	.align		4
.L_625:
        /*0e74*/ 	.word	index@(_ZN10layer_norm13ln_fwd_kernelINS_13Kernel_traitsI13__nv_bfloat16S2_S2_S2_fjLj1024ELj1ELj4ELj1ELj16ENS_18Kernel_traits_baseILj1024ES2_S2_S2_S2_fjLj128EEEEELb0ELb1ELb0ELb1EEEvNS_9FwdParamsE)
        /*0e78*/ 	.word	0x000000a7


	//----- nvinfo : EIATTR_FRAME_SIZE
	.align		4
.L_626:
        /*0e7c*/ 	.byte	0x04, 0x11
        /*0e7e*/ 	.short	(.L_628 - .L_627)
	.align		4
.L_627:
        /*0e80*/ 	.word	index@(_ZN10layer_norm13ln_fwd_kernelINS_13Kernel_traitsI13__nv_bfloat16S2_S2_S2_fjLj1024ELj1ELj4ELj1ELj16ENS_18Kernel_traits_baseILj1024ES2_S2_S2_S2_fjLj128EEEEELb0ELb1ELb0ELb1EEEvNS_9FwdParamsE)
        /*0e84*/ 	.word	0x00000000


	//----- nvinfo : EIATTR_REGCOUNT
	.align		4
.L_628:
        /*0e88*/ 	.byte	0x04, 0x2f
        /*0e8a*/ 	.short	(.L_630 - .L_629)
	.align		4
.L_629:
        /*0e8c*/ 	.word	index@(_ZN10layer_norm13ln_fwd_kernelINS_13Kernel_traitsI13__nv_bfloat16S2_S2_S2_fjLj1024ELj1ELj4ELj1ELj16ENS_18Kernel_traits_baseILj1024ES2_S2_S2_S2_fjLj128EEEEELb0ELb1ELb0ELb0EEEvNS_9FwdParamsE)
        /*0e90*/ 	.word	0x0000009e


	//----- nvinfo : EIATTR_FRAME_SIZE
	.align		4
.L_630:
        /*0e94*/ 	.byte	0x04, 0x11
        /*0e96*/ 	.short	(.L_632 - .L_631)
	.align		4
.L_631:
        /*0e98*/ 	.word	index@(_ZN10layer_norm13ln_fwd_kernelINS_13Kernel_traitsI13__nv_bfloat16S2_S2_S2_fjLj1024ELj1ELj4ELj1ELj16ENS_18Kernel_traits_baseILj1024ES2_S2_S2_S2_fjLj128EEEEELb0ELb1ELb0ELb0EEEvNS_9FwdParamsE)
        /*0e9c*/ 	.word	0x00000000


	//----- nvinfo : EIATTR_REGCOUNT
	.align		4
.L_632:
        /*0ea0*/ 	.byte	0x04, 0x2f
        /*0ea2*/ 	.short	(.L_634 - .L_633)
	.align		4
.L_633:
        /*0ea4*/ 	.word	index@(_ZN10layer_norm13ln_fwd_kernelINS_13Kernel_traitsI13__nv_bfloat16S2_S2_S2_fjLj1024ELj1ELj4ELj1ELj16ENS_18Kernel_traits_baseILj1024ES2_S2_S2_S2_fjLj128EEEEELb0ELb0ELb1ELb1EEEvNS_9FwdParamsE)
        /*0ea8*/ 	.word	0x00000080


	//----- nvinfo : EIATTR_FRAME_SIZE
	.align		4
.L_634:
        /*0eac*/ 	.byte	0x04, 0x11
        /*0eae*/ 	.short	(.L_636 - .L_635)
	.align		4
.L_635:
        /*0eb0*/ 	.word	index@(_ZN10layer_norm13ln_fwd_kernelINS_13Kernel_traitsI13__nv_bfloat16S2_S2_S2_fjLj1024ELj1ELj4ELj1ELj16ENS_18Kernel_traits_baseILj1024ES2_S2_S2_S2_fjLj128EEEEELb0ELb0ELb1ELb1EEEvNS_9FwdParamsE)
        /*0eb4*/ 	.word	0x00000000


	//----- nvinfo : EIATTR_REGCOUNT
	.align		4
.L_636:
        /*0eb8*/ 	.byte	0x04, 0x2f
        /*0eba*/ 	.short	(.L_638 - .L_637)
	.align		4
.L_637:
        /*0ebc*/ 	.word	index@(_ZN10layer_norm13ln_fwd_kernelINS_13Kernel_traitsI13__nv_bfloat16S2_S2_S2_fjLj1024ELj1ELj4ELj1ELj16ENS_18Kernel_traits_baseILj1024ES2_S2_S2_S2_fjLj128EEEEELb0ELb0ELb1ELb0EEEvNS_9FwdParamsE)
        /*0ec0*/ 	.word	0x0000007a


	//----- nvinfo : EIATTR_FRAME_SIZE
	.align		4
.L_638:
        /*0ec4*/ 	.byte	0x04, 0x11
        /*0ec6*/ 	.short	(.L_640 - .L_639)
	.align		4
.L_639:
        /*0ec8*/ 	.word	index@(_ZN10layer_norm13ln_fwd_kernelINS_13Kernel_traitsI13__nv_bfloat16S2_S2_S2_fjLj1024ELj1ELj4ELj1ELj16ENS_18Kernel_traits_baseILj1024ES2_S2_S2_S2_fjLj128EEEEELb0ELb0ELb1ELb0EEEvNS_9FwdParamsE)
        /*0ecc*/ 	.word	0x00000000


	//----- nvinfo : EIATTR_REGCOUNT
	.align		4
.L_640:
        /*0ed0*/ 	.byte	0x04, 0x2f
        /*0ed2*/ 	.short	(.L_642 - .L_641)
	.align		4
.L_641:
        /*0ed4*/ 	.word	index@(_ZN10layer_norm13ln_fwd_kernelINS_13Kernel_traitsI13__nv_bfloat16S2_S2_S2_fjLj1024ELj1ELj4ELj1ELj16ENS_18Kernel_traits_baseILj1024ES2_S2_S2_S2_fjLj128EEEEELb0ELb0ELb0ELb1EEEvNS_9FwdParamsE)
        /*0ed8*/ 	.word	0x0000007c


	//----- nvinfo : EIATTR_FRAME_SIZE
	.align		4
.L_642:
        /*0edc*/ 	.byte	0x04, 0x11
        /*0ede*/ 	.short	(.L_644 - .L_643)
	.align		4
.L_643:
        /*0ee0*/ 	.word	index@(_ZN10layer_norm13ln_fwd_kernelINS_13Kernel_traitsI13__nv_bfloat16S2_S2_S2_fjLj1024ELj1ELj4ELj1ELj16ENS_18Kernel_traits_baseILj1024ES2_S2_S2_S2_fjLj128EEEEELb0ELb0ELb0ELb1EEEvNS_9FwdParamsE)
        /*0ee4*/ 	.word	0x00000000


	//----- nvinfo : EIATTR_REGCOUNT
	.align		4
.L_644:
        /*0ee8*/ 	.byte	0x04, 0x2f
        /*0eea*/ 	.short	(.L_646 - .L_645)
	.align		4
.L_645:
        /*0eec*/ 	.word	index@(_ZN10layer_norm13ln_fwd_kernelINS_13Kernel_traitsI13__nv_bfloat16S2_S2_S2_fjLj1024ELj1ELj4ELj1ELj16ENS_18Kernel_traits_baseILj1024ES2_S2_S2_S2_fjLj128EEEEELb0ELb0ELb0ELb0EEEvNS_9FwdParamsE)
        /*0ef0*/ 	.word	0x0000007b


	//----- nvinfo : EIATTR_FRAME_SIZE
	.align		4
.L_646:
        /*0ef4*/ 	.byte	0x04, 0x11
        /*0ef6*/ 	.short	(.L_648 - .L_647)
	.align		4
.L_647:
        /*0ef8*/ 	.word	index@(_ZN10layer_norm13ln_fwd_kernelINS_13Kernel_traitsI13__nv_bfloat16S2_S2_S2_fjLj1024ELj1ELj4ELj1ELj16ENS_18Kernel_traits_baseILj1024ES2_S2_S2_S2_fjLj128EEEEELb0ELb0ELb0ELb0EEEvNS_9FwdParamsE)
        /*0efc*/ 	.word	0x00000000


	//----- nvinfo : EIATTR_MIN_STACK_SIZE
	.align		4
.L_648:
        /*0f00*/ 	.byte	0x04, 0x12
        /*0f02*/ 	.short	(.L_650 - .L_649)
	.align		4
.L_649:
        /*0f04*/ 	.word	index@(_ZN10layer_norm13ln_fwd_kernelINS_13Kernel_traitsI13__nv_bfloat16S2_S2_S2_fjLj1024ELj1ELj4ELj1ELj16ENS_18Kernel_traits_baseILj1024ES2_S2_S2_S2_fjLj128EEEEELb0ELb0ELb0ELb0EEEvNS_9FwdParamsE)
        /*0f08*/ 	.word	0x00000000


	//----- nvinfo : EIATTR_MIN_STACK_SIZE
	.align		4
.L_650:
        /*0f0c*/ 	.byte	0x04, 0x12
        /*0f0e*/ 	.short	(.L_652 - .L_651)
	.align		4
.L_651:
        /*0f10*/ 	.word	index@(_ZN10layer_norm13ln_fwd_kernelINS_13Kernel_traitsI13__nv_bfloat16S2_S2_S2_fjLj1024ELj1ELj4ELj1ELj16ENS_18Kernel_traits_baseILj1024ES2_S2_S2_S2_fjLj128EEEEELb0ELb0ELb0ELb1EEEvNS_9FwdParamsE)
        /*0f14*/ 	.word	0x00000000


	//----- nvinfo : EIATTR_MIN_STACK_SIZE
	.align		4
.L_652:
        /*0f18*/ 	.byte	0x04, 0x12
        /*0f1a*/ 	.short	(.L_654 - .L_653)
	.align		4
.L_653:
        /*0f1c*/ 	.word	index@(_ZN10layer_norm13ln_fwd_kernelINS_13Kernel_traitsI13__nv_bfloat16S2_S2_S2_fjLj1024ELj1ELj4ELj1ELj16ENS_18Kernel_traits_baseILj1024ES2_S2_S2_S2_fjLj128EEEEELb0ELb0ELb1ELb0EEEvNS_9FwdParamsE)
        /*0f20*/ 	.word	0x00000000


	//----- nvinfo : EIATTR_MIN_STACK_SIZE
	.align		4
.L_654:
        /*0f24*/ 	.byte	0x04, 0x12
        /*0f26*/ 	.short	(.L_656 - .L_655)
	.align		4
.L_655:
        /*0f28*/ 	.word	index@(_ZN10layer_norm13ln_fwd_kernelINS_13Kernel_traitsI13__nv_bfloat16S2_S2_S2_fjLj1024ELj1ELj4ELj1ELj16ENS_18Kernel_traits_baseILj1024ES2_S2_S2_S2_fjLj128EEEEELb0ELb0ELb1ELb1EEEvNS_9FwdParamsE)
        /*0f2c*/ 	.word	0x00000000


	//----- nvinfo : EIATTR_MIN_STACK_SIZE
	.align		4
.L_656:
        /*0f30*/ 	.byte	0x04, 0x12
        /*0f32*/ 	.short	(.L_658 - .L_657)
	.align		4
.L_657:
        /*0f34*/ 	.word	index@(_ZN10layer_norm13ln_fwd_kernelINS_13Kernel_traitsI13__nv_bfloat16S2_S2_S2_fjLj1024ELj1ELj4ELj1ELj16ENS_18Kernel_traits_baseILj1024ES2_S2_S2_S2_fjLj128EEEEELb0ELb1ELb0ELb0EEEvNS_9FwdParamsE)
        /*0f38*/ 	.word	0x00000000


	//----- nvinfo : EIATTR_MIN_STACK_SIZE
	.align		4
.L_658:
        /*0f3c*/ 	.byte	0x04, 0x12
        /*0f3e*/ 	.short	(.L_660 - .L_659)
	.align		4
.L_659:
        /*0f40*/ 	.word	index@(_ZN10layer_norm13ln_fwd_kernelINS_13Kernel_traitsI13__nv_bfloat16S2_S2_S2_fjLj1024ELj1ELj4ELj1ELj16ENS_18Kernel_traits_baseILj1024ES2_S2_S2_S2_fjLj128EEEEELb0ELb1ELb0ELb1EEEvNS_9FwdParamsE)
        /*0f44*/ 	.word	0x00000000


	//----- nvinfo : EIATTR_MIN_STACK_SIZE
	.align		4
.L_660:
        /*0f48*/ 	.byte	0x04, 0x12
        /*0f4a*/ 	.short	(.L_662 - .L_661)
	.align		4
.L_661:
        /*0f4c*/ 	.word	index@(_ZN10layer_norm13ln_fwd_kernelINS_13Kernel_traitsI13__nv_bfloat16S2_S2_S2_fjLj1024ELj1ELj4ELj1ELj16ENS_18Kernel_traits_baseILj1024ES2_S2_S2_S2_fjLj128EEEEELb0ELb1ELb1ELb0EEEvNS_9FwdParamsE)
        /*0f50*/ 	.word	0x00000000


	//----- nvinfo : EIATTR_MIN_STACK_SIZE
	.align		4
.L_662:
        /*0f54*/ 	.byte	0x04, 0x12
        /*0f56*/ 	.short	(.L_664 - .L_663)
	.align		4
.L_663:
        /*0f58*/ 	.word	index@(_ZN10layer_norm13ln_fwd_kernelINS_13Kernel_traitsI13__nv_bfloat16S2_S2_S2_fjLj1024ELj1ELj4ELj1ELj16ENS_18Kernel_traits_baseILj1024ES2_S2_S2_S2_fjLj128EEEEELb0ELb1ELb1ELb1EEEvNS_9FwdParamsE)
        /*0f5c*/ 	.word	0x00000000


	//----- nvinfo : EIATTR_MIN_STACK_SIZE
	.align		4
.L_664:
        /*0f60*/ 	.byte	0x04, 0x12
        /*0f62*/ 	.short	(.L_666 - .L_665)
	.align		4
.L_665:
        /*0f64*/ 	.word	index@(_ZN10layer_norm13ln_fwd_kernelINS_13Kernel_traitsI13__nv_bfloat16S2_S2_S2_fjLj1024ELj1ELj4ELj1ELj16ENS_18Kernel_traits_baseILj1024ES2_S2_S2_S2_fjLj128EEEEELb1ELb0ELb0ELb0EEEvNS_9FwdParamsE)
        /*0f68*/ 	.word	0x00000000


	//----- nvinfo : EIATTR_MIN_STACK_SIZE
	.align		4
.L_666:
        /*0f6c*/ 	.byte	0x04, 0x12
        /*0f6e*/ 	.short	(.L_668 - .L_667)
	.align		4
.L_667:
        /*0f70*/ 	.word	index@(_ZN10layer_norm13ln_fwd_kernelINS_13Kernel_traitsI13__nv_bfloat16S2_S2_S2_fjLj1024ELj1ELj4ELj1ELj16ENS_18Kernel_traits_baseILj1024ES2_S2_S2_S2_fjLj128EEEEELb1ELb0ELb0ELb1EEEvNS_9FwdParamsE)
        /*0f74*/ 	.word	0x00000000


	//----- nvinfo : EIATTR_MIN_STACK_SIZE
	.align		4
.L_668:
        /*0f78*/ 	.byte	0x04, 0x12
        /*0f7a*/ 	.short	(.L_670 - .L_669)
	.align		4
.L_669:
        /*0f7c*/ 	.word	index@(_ZN10layer_norm13ln_fwd_kernelINS_13Kernel_traitsI13__nv_bfloat16S2_S2_S2_fjLj1024ELj1ELj4ELj1ELj16ENS_18Kernel_traits_baseILj1024ES2_S2_S2_S2_fjLj128EEEEELb1ELb0ELb1ELb0EEEvNS_9FwdParamsE)
        /*0f80*/ 	.word	0x00000000


	//----- nvinfo : EIATTR_MIN_STACK_SIZE
	.align		4
.L_670:
        /*0f84*/ 	.byte	0x04, 0x12
        /*0f86*/ 	.short	(.L_672 - .L_671)
	.align		4
.L_671:
        /*0f88*/ 	.word	index@(_ZN10layer_norm13ln_fwd_kernelINS_13Kernel_traitsI13__nv_bfloat16S2_S2_S2_fjLj1024ELj1ELj4ELj1ELj16ENS_18Kernel_traits_baseILj1024ES2_S2_S2_S2_fjLj128EEEEELb1ELb0ELb1ELb1EEEvNS_9FwdParamsE)
        /*0f8c*/ 	.word	0x00000000


	//----- nvinfo : EIATTR_MIN_STACK_SIZE
	.align		4
.L_672:
        /*0f90*/ 	.byte	0x04, 0x12
        /*0f92*/ 	.short	(.L_674 - .L_673)
	.align		4
.L_673:
        /*0f94*/ 	.word	index@(_ZN10layer_norm13ln_fwd_kernelINS_13Kernel_traitsI13__nv_bfloat16S2_S2_S2_fjLj1024ELj1ELj4ELj1ELj16ENS_18Kernel_traits_baseILj1024ES2_S2_S2_S2_fjLj128EEEEELb1ELb1ELb0ELb0EEEvNS_9FwdParamsE)
        /*0f98*/ 	.word	0x00000000


	//----- nvinfo : EIATTR_MIN_STACK_SIZE
	.align		4
.L_674:
        /*0f9c*/ 	.byte	0x04, 0x12
        /*0f9e*/ 	.short	(.L_676 - .L_675)
	.align		4
.L_675:
        /*0fa0*/ 	.word	index@(_ZN10layer_norm13ln_fwd_kernelINS_13Kernel_traitsI13__nv_bfloat16S2_S2_S2_fjLj1024ELj1ELj4ELj1ELj16ENS_18Kernel_traits_baseILj1024ES2_S2_S2_S2_fjLj128EEEEELb1ELb1ELb0ELb1EEEvNS_9FwdParamsE)
        /*0fa4*/ 	.word	0x00000000


	//----- nvinfo : EIATTR_MIN_STACK_SIZE
	.align		4
.L_676:
        /*0fa8*/ 	.byte	0x04, 0x12
        /*0faa*/ 	.short	(.L_678 - .L_677)
	.align		4
.L_677:
        /*0fac*/ 	.word	index@(_ZN10layer_norm13ln_fwd_kernelINS_13Kernel_traitsI13__nv_bfloat16S2_S2_S2_fjLj1024ELj1ELj4ELj1ELj16ENS_18Kernel_traits_baseILj1024ES2_S2_S2_S2_fjLj128EEEEELb1ELb1ELb1ELb0EEEvNS_9FwdParamsE)
        /*0fb0*/ 	.word	0x00000000


	//----- nvinfo : EIATTR_MIN_STACK_SIZE
	.align		4
.L_678:
        /*0fb4*/ 	.byte	0x04, 0x12
        /*0fb6*/ 	.short	(.L_680 - .L_679)
	.align		4
.L_679:
        /*0fb8*/ 	.word	index@(_ZN10layer_norm13ln_fwd_kernelINS_13Kernel_traitsI13__nv_bfloat16S2_S2_S2_fjLj1024ELj1ELj4ELj1ELj16ENS_18Kernel_traits_baseILj1024ES2_S2_S2_S2_fjLj128EEEEELb1ELb1ELb1ELb1EEEvNS_9FwdParamsE)
        /*0fbc*/ 	.word	0x00000000


	//----- nvinfo : EIATTR_MIN_STACK_SIZE
	.align		4
.L_680:
        /*0fc0*/ 	.byte	0x04, 0x12
        /*0fc2*/ 	.short	(.L_682 - .L_681)
	.align		4
.L_681:
        /*0fc4*/ 	.word	index@(_ZN10layer_norm13ln_fwd_kernelINS_13Kernel_traitsI6__halfS2_S2_S2_fjLj1024ELj1ELj4ELj1ELj16ENS_18Kernel_traits_baseILj1024ES2_S2_S2_S2_fjLj128EEEEELb0ELb0ELb0ELb0EEEvNS_9FwdParamsE)
        /*0fc8*/ 	.word	0x00000000


	//----- nvinfo : EIATTR_MIN_STACK_SIZE
	.align		4
.L_682:
        /*0fcc*/ 	.byte	0x04, 0x12
        /*0fce*/ 	.short	(.L_684 - .L_683)
	.align		4
.L_683:
        /*0fd0*/ 	.word	index@(_ZN10layer_norm13ln_fwd_kernelINS_13Kernel_traitsI6__halfS2_S2_S2_fjLj1024ELj1ELj4ELj1ELj16ENS_18Kernel_traits_baseILj1024ES2_S2_S2_S2_fjLj128EEEEELb0ELb0ELb0ELb1EEEvNS_9FwdParamsE)
        /*0fd4*/ 	.word	0x00000000


	//----- nvinfo : EIATTR_MIN_STACK_SIZE
	.align		4
.L_684:
        /*0fd8*/ 	.byte	0x04, 0x12
        /*0fda*/ 	.short	(.L_686 - .L_685)
	.align		4
.L_685:
        /*0fdc*/ 	.word	index@(_ZN10layer_norm13ln_fwd_kernelINS_13Kernel_traitsI6__halfS2_S2_S2_fjLj1024ELj1ELj4ELj1ELj16ENS_18Kernel_traits_baseILj1024ES2_S2_S2_S2_fjLj128EEEEELb0ELb0ELb1ELb0EEEvNS_9FwdParamsE)
        /*0fe0*/ 	.word	0x00000000


	//----- nvinfo : EIATTR_MIN_STACK_SIZE
	.align		4
.L_686:
        /*0fe4*/ 	.byte	0x04, 0x12
        /*0fe6*/ 	.short	(.L_688 - .L_687)
	.align		4
.L_687:
        /*0fe8*/ 	.word	index@(_ZN10layer_norm13ln_fwd_kernelINS_13Kernel_traitsI6__halfS2_S2_S2_fjLj1024ELj1ELj4ELj1ELj16ENS_18Kernel_traits_baseILj1024ES2_S2_S2_S2_fjLj128EEEEELb0ELb0ELb1ELb1EEEvNS_9FwdParamsE)
        /*0fec*/ 	.word	0x00000000


	//----- nvinfo : EIATTR_MIN_STACK_SIZE
	.align		4
.L_688:
        /*0ff0*/ 	.byte	0x04, 0x12
        /*0ff2*/ 	.short	(.L_690 - .L_689)
	.align		4
.L_689:
        /*0ff4*/ 	.word	index@(_ZN10layer_norm13ln_fwd_kernelINS_13Kernel_traitsI6__halfS2_S2_S2_fjLj1024ELj1ELj4ELj1ELj16ENS_18Kernel_traits_baseILj1024ES2_S2_S2_S2_fjLj128EEEEELb0ELb1ELb0ELb0EEEvNS_9FwdParamsE)
        /*0ff8*/ 	.word	0x00000000


	//----- nvinfo : EIATTR_MIN_STACK_SIZE
	.align		4
.L_690:
        /*0ffc*/ 	.byte	0x04, 0x12
        /*0ffe*/ 	.short	(.L_692 - .L_691)
	.align		4
.L_691:
        /*1000*/ 	.word	index@(_ZN10layer_norm13ln_fwd_kernelINS_13Kernel_traitsI6__halfS2_S2_S2_fjLj1024ELj1ELj4ELj1ELj16ENS_18Kernel_traits_baseILj1024ES2_S2_S2_S2_fjLj128EEEEELb0ELb1ELb0ELb1EEEvNS_9FwdParamsE)
        /*1004*/ 	.word	0x00000000


	//----- nvinfo : EIATTR_MIN_STACK_SIZE
	.align		4
.L_692:
        /*1008*/ 	.byte	0x04, 0x12
        /*100a*/ 	.short	(.L_694 - .L_693)
	.align		4
.L_693:
        /*100c*/ 	.word	index@(_ZN10layer_norm13ln_fwd_kernelINS_13Kernel_traitsI6__halfS2_S2_S2_fjLj1024ELj1ELj4ELj1ELj16ENS_18Kernel_traits_baseILj1024ES2_S2_S2_S2_fjLj128EEEEELb0ELb1ELb1ELb0EEEvNS_9FwdParamsE)
        /*1010*/ 	.word	0x00000000


	//----- nvinfo : EIATTR_MIN_STACK_SIZE
	.align		4
.L_694:
        /*1014*/ 	.byte	0x04, 0x12
        /*1016*/ 	.short	(.L_696 - .L_695)
	.align		4
.L_695:
        /*1018*/ 	.word	index@(_ZN10layer_norm13ln_fwd_kernelINS_13Kernel_traitsI6__halfS2_S2_S2_fjLj1024ELj1ELj4ELj1ELj16ENS_18Kernel_traits_baseILj1024ES2_S2_S2_S2_fjLj128EEEEELb0ELb1ELb1ELb1EEEvNS_9FwdParamsE)
        /*101c*/ 	.word	0x00000000


	//----- nvinfo : EIATTR_MIN_STACK_SIZE
	.align		4
.L_696:
        /*1020*/ 	.byte	0x04, 0x12
        /*1022*/ 	.short	(.L_698 - .L_697)
	.align		4
.L_697:
        /*1024*/ 	.word	index@(_ZN10layer_norm13ln_fwd_kernelINS_13Kernel_traitsI6__halfS2_S2_S2_fjLj1024ELj1ELj4ELj1ELj16ENS_18Kernel_traits_baseILj1024ES2_S2_S2_S2_fjLj128EEEEELb1ELb0ELb0ELb0EEEvNS_9FwdParamsE)
        /*1028*/ 	.word	0x00000000


	//----- nvinfo : EIATTR_MIN_STACK_SIZE
	.align		4
.L_698:
        /*102c*/ 	.byte	0x04, 0x12
        /*102e*/ 	.short	(.L_700 - .L_699)
	.align		4
.L_699:
        /*1030*/ 	.word	index@(_ZN10layer_norm13ln_fwd_kernelINS_13Kernel_traitsI6__halfS2_S2_S2_fjLj1024ELj1ELj4ELj1ELj16ENS_18Kernel_traits_baseILj1024ES2_S2_S2_S2_fjLj128EEEEELb1ELb0ELb0ELb1EEEvNS_9FwdParamsE)
        /*1034*/ 	.word	0x00000000


	//----- nvinfo : EIATTR_MIN_STACK_SIZE
	.align		4
.L_700:
        /*1038*/ 	.byte	0x04, 0x12
        /*103a*/ 	.short	(.L_702 - .L_701)
	.align		4
.L_701:
        /*103c*/ 	.word	index@(_ZN10layer_norm13ln_fwd_kernelINS_13Kernel_traitsI6__halfS2_S2_S2_fjLj1024ELj1ELj4ELj1ELj16ENS_18Kernel_traits_baseILj1024ES2_S2_S2_S2_fjLj128EEEEELb1ELb0ELb1ELb0EEEvNS_9FwdParamsE)
        /*1040*/ 	.word	0x00000000


	//----- nvinfo : EIATTR_MIN_STACK_SIZE
	.align		4
.L_702:
        /*1044*/ 	.byte	0x04, 0x12
        /*1046*/ 	.short	(.L_704 - .L_703)
	.align		4
.L_703:
        /*1048*/ 	.word	index@(_ZN10layer_norm13ln_fwd_kernelINS_13Kernel_traitsI6__halfS2_S2_S2_fjLj1024ELj1ELj4ELj1ELj16ENS_18Kernel_traits_baseILj1024ES2_S2_S2_S2_fjLj128EEEEELb1ELb0ELb1ELb1EEEvNS_9FwdParamsE)
        /*104c*/ 	.word	0x00000000


	//----- nvinfo : EIATTR_MIN_STACK_SIZE
	.align		4
.L_704:
        /*1050*/ 	.byte	0x04, 0x12
        /*1052*/ 	.short	(.L_706 - .L_705)
	.align		4
.L_705:
        /*1054*/ 	.word	index@(_ZN10layer_norm13ln_fwd_kernelINS_13Kernel_traitsI6__halfS2_S2_S2_fjLj1024ELj1ELj4ELj1ELj16ENS_18Kernel_traits_baseILj1024ES2_S2_S2_S2_fjLj128EEEEELb1ELb1ELb0ELb0EEEvNS_9FwdParamsE)
        /*1058*/ 	.word	0x00000000


	//----- nvinfo : EIATTR_MIN_STACK_SIZE
	.align		4
.L_706:
        /*105c*/ 	.byte	0x04, 0x12
        /*105e*/ 	.short	(.L_708 - .L_707)
	.align		4
.L_707:
        /*1060*/ 	.word	index@(_ZN10layer_norm13ln_fwd_kernelINS_13Kernel_traitsI6__halfS2_S2_S2_fjLj1024ELj1ELj4ELj1ELj16ENS_18Kernel_traits_baseILj1024ES2_S2_S2_S2_fjLj128EEEEELb1ELb1ELb0ELb1EEEvNS_9FwdParamsE)
        /*1064*/ 	.word	0x00000000


	//----- nvinfo : EIATTR_MIN_STACK_SIZE
	.align		4
.L_708:
        /*1068*/ 	.byte	0x04, 0x12
        /*106a*/ 	.short	(.L_710 - .L_709)
	.align		4
.L_709:
        /*106c*/ 	.word	index@(_ZN10layer_norm13ln_fwd_kernelINS_13Kernel_traitsI6__halfS2_S2_S2_fjLj1024ELj1ELj4ELj1ELj16ENS_18Kernel_traits_baseILj1024ES2_S2_S2_S2_fjLj128EEEEELb1ELb1ELb1ELb0EEEvNS_9FwdParamsE)
        /*1070*/ 	.word	0x00000000


	//----- nvinfo : EIATTR_MIN_STACK_SIZE
	.align		4
.L_710:
        /*1074*/ 	.byte	0x04, 0x12
        /*1076*/ 	.short	(.L_712 - .L_711)
	.align		4
.L_711:
        /*1078*/ 	.word	index@(_ZN10layer_norm13ln_fwd_kernelINS_13Kernel_traitsI6__halfS2_S2_S2_fjLj1024ELj1ELj4ELj1ELj16ENS_18Kernel_traits_baseILj1024ES2_S2_S2_S2_fjLj128EEEEELb1ELb1ELb1ELb1EEEvNS_9FwdParamsE)
        /*107c*/ 	.word	0x00000000


	//----- nvinfo : EIATTR_MIN_STACK_SIZE
	.align		4
.L_712:
        /*1080*/ 	.byte	0x04, 0x12
        /*1082*/ 	.short	(.L_714 - .L_713)
	.align		4
.L_713:
        /*1084*/ 	.word	index@(_ZN10layer_norm13ln_fwd_kernelINS_13Kernel_traitsIf13__nv_bfloat16S2_S2_fjLj1024ELj1ELj4ELj1ELj16ENS_18Kernel_traits_baseILj1024EfS2_S2_S2_fjLj128EEEEELb0ELb0ELb0ELb0EEEvNS_9FwdParamsE)
        /*1088*/ 	.word	0x00000000


	//----- nvinfo : EIATTR_MIN_STACK_SIZE
	.align		4
.L_714:
        /*108c*/ 	.byte	0x04, 0x12
        /*108e*/ 	.short	(.L_716 - .L_715)
	.align		4
.L_715:
        /*1090*/ 	.word	index@(_ZN10layer_norm13ln_fwd_kernelINS_13Kernel_traitsIf13__nv_bfloat16S2_S2_fjLj1024ELj1ELj4ELj1ELj16ENS_18Kernel_traits_baseILj1024EfS2_S2_S2_fjLj128EEEEELb0ELb0ELb0ELb1EEEvNS_9FwdParamsE)
        /*1094*/ 	.word	0x00000000


	//----- nvinfo : EIATTR_MIN_STACK_SIZE
	.align		4
.L_716:
        /*1098*/ 	.byte	0x04, 0x12
        /*109a*/ 	.short	(.L_718 - .L_717)
	.align		4
.L_717:
        /*109c*/ 	.word	index@(_ZN10layer_norm13ln_fwd_kernelINS_13Kernel_traitsIf13__nv_bfloat16S2_S2_fjLj1024ELj1ELj4ELj1ELj16ENS_18Kernel_traits_baseILj1024EfS2_S2_S2_fjLj128EEEEELb0ELb0ELb1ELb0EEEvNS_9FwdParamsE)
        /*10a0*/ 	.word	0x00000000


	//----- nvinfo : EIATTR_MIN_STACK_SIZE
	.align		4
.L_718:
        /*10a4*/ 	.byte	0x04, 0x12
        /*10a6*/ 	.short	(.L_720 - .L_719)
	.align		4
.L_719:
        /*10a8*/ 	.word	index@(_ZN10layer_norm13ln_fwd_kernelINS_13Kernel_traitsIf13__nv_bfloat16S2_S2_fjLj1024ELj1ELj4ELj1ELj16ENS_18Kernel_traits_baseILj1024EfS2_S2_S2_fjLj128EEEEELb0ELb0ELb1ELb1EEEvNS_9FwdParamsE)
        /*10ac*/ 	.word	0x00000000


	//----- nvinfo : EIATTR_MIN_STACK_SIZE
	.align		4
.L_720:
        /*10b0*/ 	.byte	0x04, 0x12
        /*10b2*/ 	.short	(.L_722 - .L_721)
	.align		4
.L_721:
        /*10b4*/ 	.word	index@(_ZN10layer_norm13ln_fwd_kernelINS_13Kernel_traitsIf13__nv_bfloat16S2_S2_fjLj1024ELj1ELj4ELj1ELj16ENS_18Kernel_traits_baseILj1024EfS2_S2_S2_fjLj128EEEEELb0ELb1ELb0ELb0EEEvNS_9FwdParamsE)
        /*10b8*/ 	.word	0x00000000


	//----- nvinfo : EIATTR_MIN_STACK_SIZE
	.align		4
.L_722:
        /*10bc*/ 	.byte	0x04, 0x12
        /*10be*/ 	.short	(.L_724 - .L_723)
	.align		4
.L_723:
        /*10c0*/ 	.word	index@(_ZN10layer_norm13ln_fwd_kernelINS_13Kernel_traitsIf13__nv_bfloat16S2_S2_fjLj1024ELj1ELj4ELj1ELj16ENS_18Kernel_traits_baseILj1024EfS2_S2_S2_fjLj128EEEEELb0ELb1ELb0ELb1EEEvNS_9FwdParamsE)
        /*10c4*/ 	.word	0x00000000


	//----- nvinfo : EIATTR_MIN_STACK_SIZE
	.align		4
.L_724:
        /*10c8*/ 	.byte	0x04, 0x12
        /*10ca*/ 	.short	(.L_726 - .L_725)
	.align		4
.L_725:
        /*10cc*/ 	.word	index@(_ZN10layer_norm13ln_fwd_kernelINS_13Kernel_traitsIf13__nv_bfloat16S2_S2_fjLj1024ELj1ELj4ELj1ELj16ENS_18Kernel_traits_baseILj1024EfS2_S2_S2_fjLj128EEEEELb0ELb1ELb1ELb0EEEvNS_9FwdParamsE)
        /*10d0*/ 	.word	0x00000000


	//----- nvinfo : EIATTR_MIN_STACK_SIZE
	.align		4
.L_726:
        /*10d4*/ 	.byte	0x04, 0x12
        /*10d6*/ 	.short	(.L_728 - .L_727)
	.align		4
.L_727:
        /*10d8*/ 	.word	index@(_ZN10layer_norm13ln_fwd_kernelINS_13Kernel_traitsIf13__nv_bfloat16S2_S2_fjLj1024ELj1ELj4ELj1ELj16ENS_18Kernel_traits_baseILj1024EfS2_S2_S2_fjLj128EEEEELb0ELb1ELb1ELb1EEEvNS_9FwdParamsE)
        /*10dc*/ 	.word	0x00000000


	//----- nvinfo : EIATTR_MIN_STACK_SIZE
	.align		4
.L_728:
        /*10e0*/ 	.byte	0x04, 0x12
        /*10e2*/ 	.short	(.L_730 - .L_729)
	.align		4
.L_729:
        /*10e4*/ 	.word	index@(_ZN10layer_norm13ln_fwd_kernelINS_13Kernel_traitsIf13__nv_bfloat16S2_S2_fjLj1024ELj1ELj4ELj1ELj16ENS_18Kernel_traits_baseILj1024EfS2_S2_S2_fjLj128EEEEELb1ELb0ELb0ELb0EEEvNS_9FwdParamsE)
        /*10e8*/ 	.word	0x00000000


	//----- nvinfo : EIATTR_MIN_STACK_SIZE
	.align		4
.L_730:
        /*10ec*/ 	.byte	0x04, 0x12
        /*10ee*/ 	.short	(.L_732 - .L_731)
	.align		4
.L_731:
        /*10f0*/ 	.word	index@(_ZN10layer_norm13ln_fwd_kernelINS_13Kernel_traitsIf13__nv_bfloat16S2_S2_fjLj1024ELj1ELj4ELj1ELj16ENS_18Kernel_traits_baseILj1024EfS2_S2_S2_fjLj128EEEEELb1ELb0ELb0ELb1EEEvNS_9FwdParamsE)
        /*10f4*/ 	.word	0x00000000


	//----- nvinfo : EIATTR_MIN_STACK_SIZE
	.align		4
.L_732:
        /*10f8*/ 	.byte	0x04, 0x12
        /*10fa*/ 	.short	(.L_734 - .L_733)
	.align		4
.L_733:
        /*10fc*/ 	.word	index@(_ZN10layer_norm13ln_fwd_kernelINS_13Kernel_traitsIf13__nv_bfloat16S2_S2_fjLj1024ELj1ELj4ELj1ELj16ENS_18Kernel_traits_baseILj1024EfS2_S2_S2_fjLj128EEEEELb1ELb0ELb1ELb0EEEvNS_9FwdParamsE)
        /*1100*/ 	.word	0x00000000


	//----- nvinfo : EIATTR_MIN_STACK_SIZE
	.align		4
.L_734:
        /*1104*/ 	.byte	0x04, 0x12
        /*1106*/ 	.short	(.L_736 - .L_735)
	.align		4
.L_735:
        /*1108*/ 	.word	index@(_ZN10layer_norm13ln_fwd_kernelINS_13Kernel_traitsIf13__nv_bfloat16S2_S2_fjLj1024ELj1ELj4ELj1ELj16ENS_18Kernel_traits_baseILj1024EfS2_S2_S2_fjLj128EEEEELb1ELb0ELb1ELb1EEEvNS_9FwdParamsE)
        /*110c*/ 	.word	0x00000000


	//----- nvinfo : EIATTR_MIN_STACK_SIZE
	.align		4
.L_736:
        /*1110*/ 	.byte	0x04, 0x12
        /*1112*/ 	.short	(.L_738 - .L_737)
	.align		4
.L_737:
        /*1114*/ 	.word	index@(_ZN10layer_norm13ln_fwd_kernelINS_13Kernel_traitsIf13__nv_bfloat16S2_S2_fjLj1024ELj1ELj4ELj1ELj16ENS_18Kernel_traits_baseILj1024EfS2_S2_S2_fjLj128EEEEELb1ELb1ELb0ELb0EEEvNS_9FwdParamsE)
        /*1118*/ 	.word	0x00000000


	//----- nvinfo : EIATTR_MIN_STACK_SIZE
	.align		4
.L_738:
        /*111c*/ 	.byte	0x04, 0x12
        /*111e*/ 	.short	(.L_740 - .L_739)
	.align		4
.L_739:
        /*1120*/ 	.word	index@(_ZN10layer_norm13ln_fwd_kernelINS_13Kernel_traitsIf13__nv_bfloat16S2_S2_fjLj1024ELj1ELj4ELj1ELj16ENS_18Kernel_traits_baseILj1024EfS2_S2_S2_fjLj128EEEEELb1ELb1ELb0ELb1EEEvNS_9FwdParamsE)
        /*1124*/ 	.word	0x00000000


	//----- nvinfo : EIATTR_MIN_STACK_SIZE
	.align		4
.L_740:
        /*1128*/ 	.byte	0x04, 0x12
        /*112a*/ 	.short	(.L_742 - .L_741)
	.align		4
.L_741:
        /*112c*/ 	.word	index@(_ZN10layer_norm13ln_fwd_kernelINS_13Kernel_traitsIf13__nv_bfloat16S2_S2_fjLj1024ELj1ELj4ELj1ELj16ENS_18Kernel_traits_baseILj1024EfS2_S2_S2_fjLj128EEEEELb1ELb1ELb1ELb0EEEvNS_9FwdParamsE)
        /*1130*/ 	.word	0x00000000


	//----- nvinfo : EIATTR_MIN_STACK_SIZE
	.align		4
.L_742:
        /*1134*/ 	.byte	0x04, 0x12
        /*1136*/ 	.short	(.L_744 - .L_743)
	.align		4
.L_743:
        /*1138*/ 	.word	index@(_ZN10layer_norm13ln_fwd_kernelINS_13Kernel_traitsIf13__nv_bfloat16S2_S2_fjLj1024ELj1ELj4ELj1ELj16ENS_18Kernel_traits_baseILj1024EfS2_S2_S2_fjLj128EEEEELb1ELb1ELb1ELb1EEEvNS_9FwdParamsE)
        /*113c*/ 	.word	0x00000000


	//----- nvinfo : EIATTR_MIN_STACK_SIZE
	.align		4
.L_744:
        /*1140*/ 	.byte	0x04, 0x12
        /*1142*/ 	.short	(.L_746 - .L_745)
	.align		4
.L_745:
        /*1144*/ 	.word	index@(_ZN10layer_norm13ln_fwd_kernelINS_13Kernel_traitsI13__nv_bfloat16S2_fS2_fjLj1024ELj1ELj4ELj1ELj16ENS_18Kernel_traits_baseILj1024ES2_S2_fS2_fjLj128EEEEELb0ELb0ELb0ELb0EEEvNS_9FwdParamsE)
        /*1148*/ 	.word	0x00000000


	//----- nvinfo : EIATTR_MIN_STACK_SIZE
	.align		4
.L_746:
        /*114c*/ 	.byte	0x04, 0x12
        /*114e*/ 	.short	(.L_748 - .L_747)
	.align		4
.L_747:
        /*1150*/ 	.word	index@(_ZN10layer_norm13ln_fwd_kernelINS_13Kernel_traitsI13__nv_bfloat16S2_fS2_fjLj1024ELj1ELj4ELj1ELj16ENS_18Kernel_traits_baseILj1024ES2_S2_fS2_fjLj128EEEEELb0ELb0ELb0ELb1EEEvNS_9FwdParamsE)
        /*1154*/ 	.word	0x00000000


	//----- nvinfo : EIATTR_MIN_STACK_SIZE
	.align		4
.L_748:
        /*1158*/ 	.byte	0x04, 0x12
        /*115a*/ 	.short	(.L_750 - .L_749)
	.align		4
.L_749:
        /*115c*/ 	.word	index@(_ZN10layer_norm13ln_fwd_kernelINS_13Kernel_traitsI13__nv_bfloat16S2_fS2_fjLj1024ELj1ELj4ELj1ELj16ENS_18Kernel_traits_baseILj1024ES2_S2_fS2_fjLj128EEEEELb0ELb0ELb1ELb0EEEvNS_9FwdParamsE)
        /*1160*/ 	.word	0x00000000


	//----- nvinfo : EIATTR_MIN_STACK_SIZE
	.align		4
.L_750:
        /*1164*/ 	.byte	0x04, 0x12
        /*1166*/ 	.short	(.L_752 - .L_751)
	.align		4
.L_751:
        /*1168*/ 	.word	index@(_ZN10layer_norm13ln_fwd_kernelINS_13Kernel_traitsI13__nv_bfloat16S2_fS2_fjLj1024ELj1ELj4ELj1ELj16ENS_18Kernel_traits_baseILj1024ES2_S2_fS2_fjLj128EEEEELb0ELb0ELb1ELb1EEEvNS_9FwdParamsE)
        /*116c*/ 	.word	0x00000000


	//----- nvinfo : EIATTR_MIN_STACK_SIZE
	.align		4
.L_752:
        /*1170*/ 	.byte	0x04, 0x12
        /*1172*/ 	.short	(.L_754 - .L_753)
	.align		4
.L_753:
        /*1174*/ 	.word	index@(_ZN10layer_norm13ln_fwd_kernelINS_13Kernel_traitsI13__nv_bfloat16S2_fS2_fjLj1024ELj1ELj4ELj1ELj16ENS_18Kernel_traits_baseILj1024ES2_S2_fS2_fjLj128EEEEELb0ELb1ELb0ELb0EEEvNS_9FwdParamsE)
        /*1178*/ 	.word	0x00000000


	//----- nvinfo : EIATTR_MIN_STACK_SIZE
	.align		4
.L_754:
        /*117c*/ 	.byte	0x04, 0x12
        /*117e*/ 	.short	(.L_756 - .L_755)
	.align		4
.L_755:
        /*1180*/ 	.word	index@(_ZN10layer_norm13ln_fwd_kernelINS_13Kernel_traitsI13__nv_bfloat16S2_fS2_fjLj1024ELj1ELj4ELj1ELj16ENS_18Kernel_traits_baseILj1024ES2_S2_fS2_fjLj128EEEEELb0ELb1ELb0ELb1EEEvNS_9FwdParamsE)
        /*1184*/ 	.word	0x00000000


	//----- nvinfo : EIATTR_MIN_STACK_SIZE
	.align		4
.L_756:
        /*1188*/ 	.byte	0x04, 0x12
        /*118a*/ 	.short	(.L_758 - .L_757)
	.align		4
.L_757:
        /*118c*/ 	.word	index@(_ZN10layer_norm13ln_fwd_kernelINS_13Kernel_traitsI13__nv_bfloat16S2_fS2_fjLj1024ELj1ELj4ELj1ELj16ENS_18Kernel_traits_baseILj1024ES2_S2_fS2_fjLj128EEEEELb0ELb1ELb1ELb0EEEvNS_9FwdParamsE)
        /*1190*/ 	.word	0x00000000


	//----- nvinfo : EIATTR_MIN_STACK_SIZE
	.align		4
.L_758:
        /*1194*/ 	.byte	0x04, 0x12
        /*1196*/ 	.short	(.L_760 - .L_759)
	.align		4
.L_759:
        /*1198*/ 	.word	index@(_ZN10layer_norm13ln_fwd_kernelINS_13Kernel_traitsI13__nv_bfloat16S2_fS2_fjLj1024ELj1ELj4ELj1ELj16ENS_18Kernel_traits_baseILj1024ES2_S2_fS2_fjLj128EEEEELb0ELb1ELb1ELb1EEEvNS_9FwdParamsE)
        /*119c*/ 	.word	0x00000000


	//----- nvinfo : EIATTR_MIN_STACK_SIZE
	.align		4
.L_760:
        /*11a0*/ 	.byte	0x04, 0x12
        /*11a2*/ 	.short	(.L_762 - .L_761)
	.align		4
.L_761:
        /*11a4*/ 	.word	index@(_ZN10layer_norm13ln_fwd_kernelINS_13Kernel_traitsI13__nv_bfloat16S2_fS2_fjLj1024ELj1ELj4ELj1ELj16ENS_18Kernel_traits_baseILj1024ES2_S2_fS2_fjLj128EEEEELb1ELb0ELb0ELb0EEEvNS_9FwdParamsE)
        /*11a8*/ 	.word	0x00000000


	//----- nvinfo : EIATTR_MIN_STACK_SIZE
	.align		4
.L_762:
        /*11ac*/ 	.byte	0x04, 0x12
        /*11ae*/ 	.short	(.L_764 - .L_763)
	.align		4
.L_763:
        /*11b0*/ 	.word	index@(_ZN10layer_norm13ln_fwd_kernelINS_13Kernel_traitsI13__nv_bfloat16S2_fS2_fjLj1024ELj1ELj4ELj1ELj16ENS_18Kernel_traits_baseILj1024ES2_S2_fS2_fjLj128EEEEELb1ELb0ELb0ELb1EEEvNS_9FwdParamsE)
        /*11b4*/ 	.word	0x00000000


	//----- nvinfo : EIATTR_MIN_STACK_SIZE
	.align		4
.L_764:
        /*11b8*/ 	.byte	0x04, 0x12
        /*11ba*/ 	.short	(.L_766 - .L_765)
	.align		4
.L_765:
        /*11bc*/ 	.word	index@(_ZN10layer_norm13ln_fwd_kernelINS_13Kernel_traitsI13__nv_bfloat16S2_fS2_fjLj1024ELj1ELj4ELj1ELj16ENS_18Kernel_traits_baseILj1024ES2_S2_fS2_fjLj128EEEEELb1ELb0ELb1ELb0EEEvNS_9FwdParamsE)
        /*11c0*/ 	.word	0x00000000


	//----- nvinfo : EIATTR_MIN_STACK_SIZE
	.align		4
.L_766:
        /*11c4*/ 	.byte	0x04, 0x12
        /*11c6*/ 	.short	(.L_768 - .L_767)
	.align		4
.L_767:
        /*11c8*/ 	.word	index@(_ZN10layer_norm13ln_fwd_kernelINS_13Kernel_traitsI13__nv_bfloat16S2_fS2_fjLj1024ELj1ELj4ELj1ELj16ENS_18Kernel_traits_baseILj1024ES2_S2_fS2_fjLj128EEEEELb1ELb0ELb1ELb1EEEvNS_9FwdParamsE)
        /*11cc*/ 	.word	0x00000000


	//----- nvinfo : EIATTR_MIN_STACK_SIZE
	.align		4
.L_768:
        /*11d0*/ 	.byte	0x04, 0x12
        /*11d2*/ 	.short	(.L_770 - .L_769)
	.align		4
.L_769:
        /*11d4*/ 	.word	index@(_ZN10layer_norm13ln_fwd_kernelINS_13Kernel_traitsI13__nv_bfloat16S2_fS2_fjLj1024ELj1ELj4ELj1ELj16ENS_18Kernel_traits_baseILj1024ES2_S2_fS2_fjLj128EEEEELb1ELb1ELb0ELb0EEEvNS_9FwdParamsE)
        /*11d8*/ 	.word	0x00000000


	//----- nvinfo : EIATTR_MIN_STACK_SIZE
	.align		4
.L_770:
        /*11dc*/ 	.byte	0x04, 0x12
        /*11de*/ 	.short	(.L_772 - .L_771)
	.align		4
.L_771:
        /*11e0*/ 	.word	index@(_ZN10layer_norm13ln_fwd_kernelINS_13Kernel_traitsI13__nv_bfloat16S2_fS2_fjLj1024ELj1ELj4ELj1ELj16ENS_18Kernel_traits_baseILj1024ES2_S2_fS2_fjLj128EEEEELb1ELb1ELb0ELb1EEEvNS_9FwdParamsE)
        /*11e4*/ 	.word	0x00000000


	//----- nvinfo : EIATTR_MIN_STACK_SIZE
	.align		4
.L_772:
        /*11e8*/ 	.byte	0x04, 0x12
        /*11ea*/ 	.short	(.L_774 - .L_773)
	.align		4
.L_773:
        /*11ec*/ 	.word	index@(_ZN10layer_norm13ln_fwd_kernelINS_13Kernel_traitsI13__nv_bfloat16S2_fS2_fjLj1024ELj1ELj4ELj1ELj16ENS_18Kernel_traits_baseILj1024ES2_S2_fS2_fjLj128EEEEELb1ELb1ELb1ELb0EEEvNS_9FwdParamsE)
        /*11f0*/ 	.word	0x00000000


	//----- nvinfo : EIATTR_MIN_STACK_SIZE
	.align		4
.L_774:
        /*11f4*/ 	.byte	0x04, 0x12
        /*11f6*/ 	.short	(.L_776 - .L_775)
	.align		4
.L_775:
        /*11f8*/ 	.word	index@(_ZN10layer_norm13ln_fwd_kernelINS_13Kernel_traitsI13__nv_bfloat16S2_fS2_fjLj1024ELj1ELj4ELj1ELj16ENS_18Kernel_traits_baseILj1024ES2_S2_fS2_fjLj128EEEEELb1ELb1ELb1ELb1EEEvNS_9FwdParamsE)
        /*11fc*/ 	.word	0x00000000


	//----- nvinfo : EIATTR_MIN_STACK_SIZE
	.align		4
.L_776:
        /*1200*/ 	.byte	0x04, 0x12
        /*1202*/ 	.short	(.L_778 - .L_777)
	.align		4
.L_777:
        /*1204*/ 	.word	index@(_ZN10layer_norm13ln_fwd_kernelINS_13Kernel_traitsIf13__nv_bfloat16fS2_fjLj1024ELj1ELj4ELj1ELj16ENS_18Kernel_traits_baseILj1024EfS2_fS2_fjLj128EEEEELb0ELb0ELb0ELb0EEEvNS_9FwdParamsE)
        /*1208*/ 	.word	0x00000000


	//----- nvinfo : EIATTR_MIN_STACK_SIZE
	.align		4
.L_778:
        /*120c*/ 	.byte	0x04, 0x12
        /*120e*/ 	.short	(.L_780 - .L_779)
	.align		4
.L_779:
        /*1210*/ 	.word	index@(_ZN10layer_norm13ln_fwd_kernelINS_13Kernel_traitsIf13__nv_bfloat16fS2_fjLj1024ELj1ELj4ELj1ELj16ENS_18Kernel_traits_baseILj1024EfS2_fS2_fjLj128EEEEELb0ELb0ELb0ELb1EEEvNS_9FwdParamsE)
        /*1214*/ 	.word	0x00000000


	//----- nvinfo : EIATTR_MIN_STACK_SIZE
	.align		4
.L_780:
        /*1218*/ 	.byte	0x04, 0x12
        /*121a*/ 	.short	(.L_782 - .L_781)
	.align		4
.L_781:
        /*121c*/ 	.word	index@(_ZN10layer_norm13ln_fwd_kernelINS_13Kernel_traitsIf13__nv_bfloat16fS2_fjLj1024ELj1ELj4ELj1ELj16ENS_18Kernel_traits_baseILj1024EfS2_fS2_fjLj128EEEEELb0ELb0ELb1ELb0EEEvNS_9FwdParamsE)
        /*1220*/ 	.word	0x00000000


	//----- nvinfo : EIATTR_MIN_STACK_SIZE
	.align		4
.L_782:
        /*1224*/ 	.byte	0x04, 0x12
        /*1226*/ 	.short	(.L_784 - .L_783)
	.align		4
.L_783:
        /*1228*/ 	.word	index@(_ZN10layer_norm13ln_fwd_kernelINS_13Kernel_traitsIf13__nv_bfloat16fS2_fjLj1024ELj1ELj4ELj1ELj16ENS_18Kernel_traits_baseILj1024EfS2_fS2_fjLj128EEEEELb0ELb0ELb1ELb1EEEvNS_9FwdParamsE)
        /*122c*/ 	.word	0x00000000


	//----- nvinfo : EIATTR_MIN_STACK_SIZE
	.align		4
.L_784:
        /*1230*/ 	.byte	0x04, 0x12
        /*1232*/ 	.short	(.L_786 - .L_785)
	.align		4
.L_785:
        /*1234*/ 	.word	index@(_ZN10layer_norm13ln_fwd_kernelINS_13Kernel_traitsIf13__nv_bfloat16fS2_fjLj1024ELj1ELj4ELj1ELj16ENS_18Kernel_traits_baseILj1024EfS2_fS2_fjLj128EEEEELb0ELb1ELb0ELb0EEEvNS_9FwdParamsE)
        /*1238*/ 	.word	0x00000000


	//----- nvinfo : EIATTR_MIN_STACK_SIZE
	.align		4
.L_786:
        /*123c*/ 	.byte	0x04, 0x12
        /*123e*/ 	.short	(.L_788 - .L_787)
	.align		4
.L_787:
        /*1240*/ 	.word	index@(_ZN10layer_norm13ln_fwd_kernelINS_13Kernel_traitsIf13__nv_bfloat16fS2_fjLj1024ELj1ELj4ELj1ELj16ENS_18Kernel_traits_baseILj1024EfS2_fS2_fjLj128EEEEELb0ELb1ELb0ELb1EEEvNS_9FwdParamsE)
        /*1244*/ 	.word	0x00000000


	//----- nvinfo : EIATTR_MIN_STACK_SIZE
	.align		4
.L_788:
        /*1248*/ 	.byte	0x04, 0x12
        /*124a*/ 	.short	(.L_790 - .L_789)
	.align		4
.L_789:
        /*124c*/ 	.word	index@(_ZN10layer_norm13ln_fwd_kernelINS_13Kernel_traitsIf13__nv_bfloat16fS2_fjLj1024ELj1ELj4ELj1ELj16ENS_18Kernel_traits_baseILj1024EfS2_fS2_fjLj128EEEEELb0ELb1ELb1ELb0EEEvNS_9FwdParamsE)
        /*1250*/ 	.word	0x00000000


	//----- nvinfo : EIATTR_MIN_STACK_SIZE
	.align		4
.L_790:
        /*1254*/ 	.byte	0x04, 0x12
        /*1256*/ 	.short	(.L_792 - .L_791)
	.align		4
.L_791:
        /*1258*/ 	.word	index@(_ZN10layer_norm13ln_fwd_kernelINS_13Kernel_traitsIf13__nv_bfloat16fS2_fjLj1024ELj1ELj4ELj1ELj16ENS_18Kernel_traits_baseILj1024EfS2_fS2_fjLj128EEEEELb0ELb1ELb1ELb1EEEvNS_9FwdParamsE)
        /*125c*/ 	.word	0x00000000


	//----- nvinfo : EIATTR_MIN_STACK_SIZE
	.align		4
.L_792:
        /*1260*/ 	.byte	0x04, 0x12
        /*1262*/ 	.short	(.L_794 - .L_793)
	.align		4
.L_793:
        /*1264*/ 	.word	index@(_ZN10layer_norm13ln_fwd_kernelINS_13Kernel_traitsIf13__nv_bfloat16fS2_fjLj1024ELj1ELj4ELj1ELj16ENS_18Kernel_traits_baseILj1024EfS2_fS2_fjLj128EEEEELb1ELb0ELb0ELb0EEEvNS_9FwdParamsE)
        /*1268*/ 	.word	0x00000000


	//----- nvinfo : EIATTR_MIN_STACK_SIZE
	.align		4
.L_794:
        /*126c*/ 	.byte	0x04, 0x12
        /*126e*/ 	.short	(.L_796 - .L_795)
	.align		4
.L_795:
        /*1270*/ 	.word	index@(_ZN10layer_norm13ln_fwd_kernelINS_13Kernel_traitsIf13__nv_bfloat16fS2_fjLj1024ELj1ELj4ELj1ELj16ENS_18Kernel_traits_baseILj1024EfS2_fS2_fjLj128EEEEELb1ELb0ELb0ELb1EEEvNS_9FwdParamsE)
        /*1274*/ 	.word	0x00000000


	//----- nvinfo : EIATTR_MIN_STACK_SIZE
	.align		4
.L_796:
        /*1278*/ 	.byte	0x04, 0x12
        /*127a*/ 	.short	(.L_798 - .L_797)
	.align		4
.L_797:
        /*127c*/ 	.word	index@(_ZN10layer_norm13ln_fwd_kernelINS_13Kernel_traitsIf13__nv_bfloat16fS2_fjLj1024ELj1ELj4ELj1ELj16ENS_18Kernel_traits_baseILj1024EfS2_fS2_fjLj128EEEEELb1ELb0ELb1ELb0EEEvNS_9FwdParamsE)
        /*1280*/ 	.word	0x00000000


	//----- nvinfo : EIATTR_MIN_STACK_SIZE
	.align		4
.L_798:
        /*1284*/ 	.byte	0x04, 0x12
        /*1286*/ 	.short	(.L_800 - .L_799)
	.align		4
.L_799:
        /*1288*/ 	.word	index@(_ZN10layer_norm13ln_fwd_kernelINS_13Kernel_traitsIf13__nv_bfloat16fS2_fjLj1024ELj1ELj4ELj1ELj16ENS_18Kernel_traits_baseILj1024EfS2_fS2_fjLj128EEEEELb1ELb0ELb1ELb1EEEvNS_9FwdParamsE)
        /*128c*/ 	.word	0x00000000


	//----- nvinfo : EIATTR_MIN_STACK_SIZE
	.align		4
.L_800:
        /*1290*/ 	.byte	0x04, 0x12
        /*1292*/ 	.short	(.L_802 - .L_801)
	.align		4
.L_801:
        /*1294*/ 	.word	index@(_ZN10layer_norm13ln_fwd_kernelINS_13Kernel_traitsIf13__nv_bfloat16fS2_fjLj1024ELj1ELj4ELj1ELj16ENS_18Kernel_traits_baseILj1024EfS2_fS2_fjLj128EEEEELb1ELb1ELb0ELb0EEEvNS_9FwdParamsE)
        /*1298*/ 	.word	0x00000000


	//----- nvinfo : EIATTR_MIN_STACK_SIZE
	.align		4
.L_802:
        /*129c*/ 	.byte	0x04, 0x12
        /*129e*/ 	.short	(.L_804 - .L_803)
	.align		4
.L_803:
        /*12a0*/ 	.word	index@(_ZN10layer_norm13ln_fwd_kernelINS_13Kernel_traitsIf13__nv_bfloat16fS2_fjLj1024ELj1ELj4ELj1ELj16ENS_18Kernel_traits_baseILj1024EfS2_fS2_fjLj128EEEEELb1ELb1ELb0ELb1EEEvNS_9FwdParamsE)
        /*12a4*/ 	.word	0x00000000


	//----- nvinfo : EIATTR_MIN_STACK_SIZE
	.align		4
.L_804:
        /*12a8*/ 	.byte	0x04, 0x12
        /*12aa*/ 	.short	(.L_806 - .L_805)
	.align		4
.L_805:
        /*12ac*/ 	.word	index@(_ZN10layer_norm13ln_fwd_kernelINS_13Kernel_traitsIf13__nv_bfloat16fS2_fjLj1024ELj1ELj4ELj1ELj16ENS_18Kernel_traits_baseILj1024EfS2_fS2_fjLj128EEEEELb1ELb1ELb1ELb0EEEvNS_9FwdParamsE)
        /*12b0*/ 	.word	0x00000000


	//----- nvinfo : EIATTR_MIN_STACK_SIZE
	.align		4
.L_806:
        /*12b4*/ 	.byte	0x04, 0x12
        /*12b6*/ 	.short	(.L_808 - .L_807)
	.align		4
.L_807:
        /*12b8*/ 	.word	index@(_ZN10layer_norm13ln_fwd_kernelINS_13Kernel_traitsIf13__nv_bfloat16fS2_fjLj1024ELj1ELj4ELj1ELj16ENS_18Kernel_traits_baseILj1024EfS2_fS2_fjLj128EEEEELb1ELb1ELb1ELb1EEEvNS_9FwdParamsE)
        /*12bc*/ 	.word	0x00000000


	//----- nvinfo : EIATTR_MIN_STACK_SIZE
	.align		4
.L_808:
        /*12c0*/ 	.byte	0x04, 0x12
        /*12c2*/ 	.short	(.L_810 - .L_809)
	.align		4
.L_809:
        /*12c4*/ 	.word	index@(_ZN10layer_norm13ln_fwd_kernelINS_13Kernel_traitsIf6__halfS2_S2_fjLj1024ELj1ELj4ELj1ELj16ENS_18Kernel_traits_baseILj1024EfS2_S2_S2_fjLj128EEEEELb0ELb0ELb0ELb0EEEvNS_9FwdParamsE)
        /*12c8*/ 	.word	0x00000000


	//----- nvinfo : EIATTR_MIN_STACK_SIZE
	.align		4
.L_810:
        /*12cc*/ 	.byte	0x04, 0x12
        /*12ce*/ 	.short	(.L_812 - .L_811)
	.align		4
.L_811:
        /*12d0*/ 	.word	index@(_ZN10layer_norm13ln_fwd_kernelINS_13Kernel_traitsIf6__halfS2_S2_fjLj1024ELj1ELj4ELj1ELj16ENS_18Kernel_traits_baseILj1024EfS2_S2_S2_fjLj128EEEEELb0ELb0ELb0ELb1EEEvNS_9FwdParamsE)
        /*12d4*/ 	.word	0x00000000


	//----- nvinfo : EIATTR_MIN_STACK_SIZE
	.align		4
.L_812:
        /*12d8*/ 	.byte	0x04, 0x12
        /*12da*/ 	.short	(.L_814 - .L_813)
	.align		4
.L_813:
        /*12dc*/ 	.word	index@(_ZN10layer_norm13ln_fwd_kernelINS_13Kernel_traitsIf6__halfS2_S2_fjLj1024ELj1ELj4ELj1ELj16ENS_18Kernel_traits_baseILj1024EfS2_S2_S2_fjLj128EEEEELb0ELb0ELb1ELb0EEEvNS_9FwdParamsE)
        /*12e0*/ 	.word	0x00000000


	//----- nvinfo : EIATTR_MIN_STACK_SIZE
	.align		4
.L_814:
        /*12e4*/ 	.byte	0x04, 0x12
        /*12e6*/ 	.short	(.L_816 - .L_815)
	.align		4
.L_815:
        /*12e8*/ 	.word	index@(_ZN10layer_norm13ln_fwd_kernelINS_13Kernel_traitsIf6__halfS2_S2_fjLj1024ELj1ELj4ELj1ELj16ENS_18Kernel_traits_baseILj1024EfS2_S2_S2_fjLj128EEEEELb0ELb0ELb1ELb1EEEvNS_9FwdParamsE)
        /*12ec*/ 	.word	0x00000000


	//----- nvinfo : EIATTR_MIN_STACK_SIZE
	.align		4
.L_816:
        /*12f0*/ 	.byte	0x04, 0x12
        /*12f2*/ 	.short	(.L_818 - .L_817)
	.align		4
.L_817:
        /*12f4*/ 	.word	index@(_ZN10layer_norm13ln_fwd_kernelINS_13Kernel_traitsIf6__halfS2_S2_fjLj1024ELj1ELj4ELj1ELj16ENS_18Kernel_traits_baseILj1024EfS2_S2_S2_fjLj128EEEEELb0ELb1ELb0ELb0EEEvNS_9FwdParamsE)
        /*12f8*/ 	.word	0x00000000


	//----- nvinfo : EIATTR_MIN_STACK_SIZE
	.align		4
.L_818:
        /*12fc*/ 	.byte	0x04, 0x12
        /*12fe*/ 	.short	(.L_820 - .L_819)
	.align		4
.L_819:
        /*1300*/ 	.word	index@(_ZN10layer_norm13ln_fwd_kernelINS_13Kernel_traitsIf6__halfS2_S2_fjLj1024ELj1ELj4ELj1ELj16ENS_18Kernel_traits_baseILj1024EfS2_S2_S2_fjLj128EEEEELb0ELb1ELb0ELb1EEEvNS_9FwdParamsE)
        /*1304*/ 	.word	0x00000000


	//----- nvinfo : EIATTR_MIN_STACK_SIZE
	.align		4
.L_820:
        /*1308*/ 	.byte	0x04, 0x12
        /*130a*/ 	.short	(.L_822 - .L_821)
	.align		4
.L_821:
        /*130c*/ 	.word	index@(_ZN10layer_norm13ln_fwd_kernelINS_13Kernel_traitsIf6__halfS2_S2_fjLj1024ELj1ELj4ELj1ELj16ENS_18Kernel_traits_baseILj1024EfS2_S2_S2_fjLj128EEEEELb0ELb1ELb1ELb0EEEvNS_9FwdParamsE)
        /*1310*/ 	.word	0x00000000


	//----- nvinfo : EIATTR_MIN_STACK_SIZE
	.align		4
.L_822:
        /*1314*/ 	.byte	0x04, 0x12
        /*1316*/ 	.short	(.L_824 - .L_823)
	.align		4
.L_823:
        /*1318*/ 	.word	index@(_ZN10layer_norm13ln_fwd_kernelINS_13Kernel_traitsIf6__halfS2_S2_fjLj1024ELj1ELj4ELj1ELj16ENS_18Kernel_traits_baseILj1024EfS2_S2_S2_fjLj128EEEEELb0ELb1ELb1ELb1EEEvNS_9FwdParamsE)
        /*131c*/ 	.word	0x00000000


	//----- nvinfo : EIATTR_MIN_STACK_SIZE
	.align		4
.L_824:
        /*1320*/ 	.byte	0x04, 0x12
        /*1322*/ 	.short	(.L_826 - .L_825)
	.align		4
.L_825:
        /*1324*/ 	.word	index@(_ZN10layer_norm13ln_fwd_kernelINS_13Kernel_traitsIf6__halfS2_S2_fjLj1024ELj1ELj4ELj1ELj16ENS_18Kernel_traits_baseILj1024EfS2_S2_S2_fjLj128EEEEELb1ELb0ELb0ELb0EEEvNS_9FwdParamsE)
        /*1328*/ 	.word	0x00000000


	//----- nvinfo : EIATTR_MIN_STACK_SIZE
	.align		4
.L_826:
        /*132c*/ 	.byte	0x04, 0x12
        /*132e*/ 	.short	(.L_828 - .L_827)
	.align		4
.L_827:
        /*1330*/ 	.word	index@(_ZN10layer_norm13ln_fwd_kernelINS_13Kernel_traitsIf6__halfS2_S2_fjLj1024ELj1ELj4ELj1ELj16ENS_18Kernel_traits_baseILj1024EfS2_S2_S2_fjLj128EEEEELb1ELb0ELb0ELb1EEEvNS_9FwdParamsE)
        /*1334*/ 	.word	0x00000000


	//----- nvinfo : EIATTR_MIN_STACK_SIZE
	.align		4
.L_828:
        /*1338*/ 	.byte	0x04, 0x12
        /*133a*/ 	.short	(.L_830 - .L_829)
	.align		4
.L_829:
        /*133c*/ 	.word	index@(_ZN10layer_norm13ln_fwd_kernelINS_13Kernel_traitsIf6__halfS2_S2_fjLj1024ELj1ELj4ELj1ELj16ENS_18Kernel_traits_baseILj1024EfS2_S2_S2_fjLj128EEEEELb1ELb0ELb1ELb0EEEvNS_9FwdParamsE)
        /*1340*/ 	.word	0x00000000


	//----- nvinfo : EIATTR_MIN_STACK_SIZE
	.align		4
.L_830:
        /*1344*/ 	.byte	0x04, 0x12
        /*1346*/ 	.short	(.L_832 - .L_831)
	.align		4
.L_831:
        /*1348*/ 	.word	index@(_ZN10layer_norm13ln_fwd_kernelINS_13Kernel_traitsIf6__halfS2_S2_fjLj1024ELj1ELj4ELj1ELj16ENS_18Kernel_traits_baseILj1024EfS2_S2_S2_fjLj128EEEEELb1ELb0ELb1ELb1EEEvNS_9FwdParamsE)
        /*134c*/ 	.word	0x00000000


	//----- nvinfo : EIATTR_MIN_STACK_SIZE
	.align		4
.L_832:
        /*1350*/ 	.byte	0x04, 0x12
        /*1352*/ 	.short	(.L_834 - .L_833)
	.align		4
.L_833:
        /*1354*/ 	.word	index@(_ZN10layer_norm13ln_fwd_kernelINS_13Kernel_traitsIf6__halfS2_S2_fjLj1024ELj1ELj4ELj1ELj16ENS_18Kernel_traits_baseILj1024EfS2_S2_S2_fjLj128EEEEELb1ELb1ELb0ELb0EEEvNS_9FwdParamsE)
        /*1358*/ 	.word	0x00000000


	//----- nvinfo : EIATTR_MIN_STACK_SIZE
	.align		4
.L_834:
        /*135c*/ 	.byte	0x04, 0x12
        /*135e*/ 	.short	(.L_836 - .L_835)
	.align		4
.L_835:
        /*1360*/ 	.word	index@(_ZN10layer_norm13ln_fwd_kernelINS_13Kernel_traitsIf6__halfS2_S2_fjLj1024ELj1ELj4ELj1ELj16ENS_18Kernel_traits_baseILj1024EfS2_S2_S2_fjLj128EEEEELb1ELb1ELb0ELb1EEEvNS_9FwdParamsE)
        /*1364*/ 	.word	0x00000000


	//----- nvinfo : EIATTR_MIN_STACK_SIZE
	.align		4
.L_836:
        /*1368*/ 	.byte	0x04, 0x12
        /*136a*/ 	.short	(.L_838 - .L_837)
	.align		4
.L_837:
        /*136c*/ 	.word	index@(_ZN10layer_norm13ln_fwd_kernelINS_13Kernel_traitsIf6__halfS2_S2_fjLj1024ELj1ELj4ELj1ELj16ENS_18Kernel_traits_baseILj1024EfS2_S2_S2_fjLj128EEEEELb1ELb1ELb1ELb0EEEvNS_9FwdParamsE)
        /*1370*/ 	.word	0x00000000


	//----- nvinfo : EIATTR_MIN_STACK_SIZE
	.align		4
.L_838:
        /*1374*/ 	.byte	0x04, 0x12
        /*1376*/ 	.short	(.L_840 - .L_839)
	.align		4
.L_839:
        /*1378*/ 	.word	index@(_ZN10layer_norm13ln_fwd_kernelINS_13Kernel_traitsIf6__halfS2_S2_fjLj1024ELj1ELj4ELj1ELj16ENS_18Kernel_traits_baseILj1024EfS2_S2_S2_fjLj128EEEEELb1ELb1ELb1ELb1EEEvNS_9FwdParamsE)
        /*137c*/ 	.word	0x00000000


	//----- nvinfo : EIATTR_MIN_STACK_SIZE
	.align		4
.L_840:
        /*1380*/ 	.byte	0x04, 0x12
        /*1382*/ 	.short	(.L_842 - .L_841)
	.align		4
.L_841:
        /*1384*/ 	.word	index@(_ZN10layer_norm13ln_fwd_kernelINS_13Kernel_traitsI6__halfS2_fS2_fjLj1024ELj1ELj4ELj1ELj16ENS_18Kernel_traits_baseILj1024ES2_S2_fS2_fjLj128EEEEELb0ELb0ELb0ELb0EEEvNS_9FwdParamsE)
        /*1388*/ 	.word	0x00000000


	//----- nvinfo : EIATTR_MIN_STACK_SIZE
	.align		4
.L_842:
        /*138c*/ 	.byte	0x04, 0x12
        /*138e*/ 	.short	(.L_844 - .L_843)
	.align		4
.L_843:
        /*1390*/ 	.word	index@(_ZN10layer_norm13ln_fwd_kernelINS_13Kernel_traitsI6__halfS2_fS2_fjLj1024ELj1ELj4ELj1ELj16ENS_18Kernel_traits_baseILj1024ES2_S2_fS2_fjLj128EEEEELb0ELb0ELb0ELb1EEEvNS_9FwdParamsE)
        /*1394*/ 	.word	0x00000000


	//----- nvinfo : EIATTR_MIN_STACK_SIZE
	.align		4
.L_844:
        /*1398*/ 	.byte	0x04, 0x12
        /*139a*/ 	.short	(.L_846 - .L_845)
	.align		4
.L_845:
        /*139c*/ 	.word	index@(_ZN10layer_norm13ln_fwd_kernelINS_13Kernel_traitsI6__halfS2_fS2_fjLj1024ELj1ELj4ELj1ELj16ENS_18Kernel_traits_baseILj1024ES2_S2_fS2_fjLj128EEEEELb0ELb0ELb1ELb0EEEvNS_9FwdParamsE)
        /*13a0*/ 	.word	0x00000000


	//----- nvinfo : EIATTR_MIN_STACK_SIZE
	.align		4
.L_846:
        /*13a4*/ 	.byte	0x04, 0x12
        /*13a6*/ 	.short	(.L_848 - .L_847)
	.align		4
.L_847:
        /*13a8*/ 	.word	index@(_ZN10layer_norm13ln_fwd_kernelINS_13Kernel_traitsI6__halfS2_fS2_fjLj1024ELj1ELj4ELj1ELj16ENS_18Kernel_traits_baseILj1024ES2_S2_fS2_fjLj128EEEEELb0ELb0ELb1ELb1EEEvNS_9FwdParamsE)
        /*13ac*/ 	.word	0x00000000


	//----- nvinfo : EIATTR_MIN_STACK_SIZE
	.align		4
.L_848:
        /*13b0*/ 	.byte	0x04, 0x12
        /*13b2*/ 	.short	(.L_850 - .L_849)
	.align		4
.L_849:
        /*13b4*/ 	.word	index@(_ZN10layer_norm13ln_fwd_kernelINS_13Kernel_traitsI6__halfS2_fS2_fjLj1024ELj1ELj4ELj1ELj16ENS_18Kernel_traits_baseILj1024ES2_S2_fS2_fjLj128EEEEELb0ELb1ELb0ELb0EEEvNS_9FwdParamsE)
        /*13b8*/ 	.word	0x00000000


	//----- nvinfo : EIATTR_MIN_STACK_SIZE
	.align		4
.L_850:
        /*13bc*/ 	.byte	0x04, 0x12
        /*13be*/ 	.short	(.L_852 - .L_851)
	.align		4
.L_851:
        /*13c0*/ 	.word	index@(_ZN10layer_norm13ln_fwd_kernelINS_13Kernel_traitsI6__halfS2_fS2_fjLj1024ELj1ELj4ELj1ELj16ENS_18Kernel_traits_baseILj1024ES2_S2_fS2_fjLj128EEEEELb0ELb1ELb0ELb1EEEvNS_9FwdParamsE)
        /*13c4*/ 	.word	0x00000000


	//----- nvinfo : EIATTR_MIN_STACK_SIZE
	.align		4
.L_852:
        /*13c8*/ 	.byte	0x04, 0x12
        /*13ca*/ 	.short	(.L_854 - .L_853)
	.align		4
.L_853:
        /*13cc*/ 	.word	index@(_ZN10layer_norm13ln_fwd_kernelINS_13Kernel_traitsI6__halfS2_fS2_fjLj1024ELj1ELj4ELj1ELj16ENS_18Kernel_traits_baseILj1024ES2_S2_fS2_fjLj128EEEEELb0ELb1ELb1ELb0EEEvNS_9FwdParamsE)
        /*13d0*/ 	.word	0x00000000


	//----- nvinfo : EIATTR_MIN_STACK_SIZE
	.align		4
.L_854:
        /*13d4*/ 	.byte	0x04, 0x12
        /*13d6*/ 	.short	(.L_856 - .L_855)
	.align		4
.L_855:
        /*13d8*/ 	.word	index@(_ZN10layer_norm13ln_fwd_kernelINS_13Kernel_traitsI6__halfS2_fS2_fjLj1024ELj1ELj4ELj1ELj16ENS_18Kernel_traits_baseILj1024ES2_S2_fS2_fjLj128EEEEELb0ELb1ELb1ELb1EEEvNS_9FwdParamsE)
        /*13dc*/ 	.word	0x00000000


	//----- nvinfo : EIATTR_MIN_STACK_SIZE
	.align		4
.L_856:
        /*13e0*/ 	.byte	0x04, 0x12
        /*13e2*/ 	.short	(.L_858 - .L_857)
	.align		4
.L_857:
        /*13e4*/ 	.word	index@(_ZN10layer_norm13ln_fwd_kernelINS_13Kernel_traitsI6__halfS2_fS2_fjLj1024ELj1ELj4ELj1ELj16ENS_18Kernel_traits_baseILj1024ES2_S2_fS2_fjLj128EEEEELb1ELb0ELb0ELb0EEEvNS_9FwdParamsE)
        /*13e8*/ 	.word	0x00000000


	//----- nvinfo : EIATTR_MIN_STACK_SIZE
	.align		4
.L_858:
        /*13ec*/ 	.byte	0x04, 0x12
        /*13ee*/ 	.short	(.L_860 - .L_859)
	.align		4
.L_859:
        /*13f0*/ 	.word	index@(_ZN10layer_norm13ln_fwd_kernelINS_13Kernel_traitsI6__halfS2_fS2_fjLj1024ELj1ELj4ELj1ELj16ENS_18Kernel_traits_baseILj1024ES2_S2_fS2_fjLj128EEEEELb1ELb0ELb0ELb1EEEvNS_9FwdParamsE)
        /*13f4*/ 	.word	0x00000000


	//----- nvinfo : EIATTR_MIN_STACK_SIZE
	.align		4
.L_860:
        /*13f8*/ 	.byte	0x04, 0x12
        /*13fa*/ 	.short	(.L_862 - .L_861)
	.align		4
.L_861:
        /*13fc*/ 	.word	index@(_ZN10layer_norm13ln_fwd_kernelINS_13Kernel_traitsI6__halfS2_fS2_fjLj1024ELj1ELj4ELj1ELj16ENS_18Kernel_traits_baseILj1024ES2_S2_fS2_fjLj128EEEEELb1ELb0ELb1ELb0EEEvNS_9FwdParamsE)
        /*1400*/ 	.word	0x00000000


	//----- nvinfo : EIATTR_MIN_STACK_SIZE
	.align		4
.L_862:
        /*1404*/ 	.byte	0x04, 0x12
        /*1406*/ 	.short	(.L_864 - .L_863)
	.align		4
.L_863:
        /*1408*/ 	.word	index@(_ZN10layer_norm13ln_fwd_kernelINS_13Kernel_traitsI6__halfS2_fS2_fjLj1024ELj1ELj4ELj1ELj16ENS_18Kernel_traits_baseILj1024ES2_S2_fS2_fjLj128EEEEELb1ELb0ELb1ELb1EEEvNS_9FwdParamsE)
        /*140c*/ 	.word	0x00000000


	//----- nvinfo : EIATTR_MIN_STACK_SIZE
	.align		4
.L_864:
        /*1410*/ 	.byte	0x04, 0x12
        /*1412*/ 	.short	(.L_866 - .L_865)
	.align		4
.L_865:
        /*1414*/ 	.word	index@(_ZN10layer_norm13ln_fwd_kernelINS_13Kernel_traitsI6__halfS2_fS2_fjLj1024ELj1ELj4ELj1ELj16ENS_18Kernel_traits_baseILj1024ES2_S2_fS2_fjLj128EEEEELb1ELb1ELb0ELb0EEEvNS_9FwdParamsE)
        /*1418*/ 	.word	0x00000000


	//----- nvinfo : EIATTR_MIN_STACK_SIZE
	.align		4
.L_866:
        /*141c*/ 	.byte	0x04, 0x12
        /*141e*/ 	.short	(.L_868 - .L_867)
	.align		4
.L_867:
        /*1420*/ 	.word	index@(_ZN10layer_norm13ln_fwd_kernelINS_13Kernel_traitsI6__halfS2_fS2_fjLj1024ELj1ELj4ELj1ELj16ENS_18Kernel_traits_baseILj1024ES2_S2_fS2_fjLj128EEEEELb1ELb1ELb0ELb1EEEvNS_9FwdParamsE)
        /*1424*/ 	.word	0x00000000


	//----- nvinfo : EIATTR_MIN_STACK_SIZE
	.align		4
.L_868:
        /*1428*/ 	.byte	0x04, 0x12
        /*142a*/ 	.short	(.L_870 - .L_869)
	.align		4
.L_869:
        /*142c*/ 	.word	index@(_ZN10layer_norm13ln_fwd_kernelINS_13Kernel_traitsI6__halfS2_fS2_fjLj1024ELj1ELj4ELj1ELj16ENS_18Kernel_traits_baseILj1024ES2_S2_fS2_fjLj128EEEEELb1ELb1ELb1ELb0EEEvNS_9FwdParamsE)
        /*1430*/ 	.word	0x00000008


	//----- nvinfo : EIATTR_MIN_STACK_SIZE
	.align		4
.L_870:
        /*1434*/ 	.byte	0x04, 0x12
        /*1436*/ 	.short	(.L_872 - .L_871)
	.align		4
.L_871:
        /*1438*/ 	.word	index@(_ZN10layer_norm13ln_fwd_kernelINS_13Kernel_traitsI6__halfS2_fS2_fjLj1024ELj1ELj4ELj1ELj16ENS_18Kernel_traits_baseILj1024ES2_S2_fS2_fjLj128EEEEELb1ELb1ELb1ELb1EEEvNS_9FwdParamsE)
        /*143c*/ 	.word	0x00000000


	//----- nvinfo : EIATTR_MIN_STACK_SIZE
	.align		4
.L_872:
        /*1440*/ 	.byte	0x04, 0x12
        /*1442*/ 	.short	(.L_874 - .L_873)
	.align		4
.L_873:
        /*1444*/ 	.word	index@(_ZN10layer_norm13ln_fwd_kernelINS_13Kernel_traitsIf6__halffS2_fjLj1024ELj1ELj4ELj1ELj16ENS_18Kernel_traits_baseILj1024EfS2_fS2_fjLj128EEEEELb0ELb0ELb0ELb0EEEvNS_9FwdParamsE)
        /*1448*/ 	.word	0x00000000


	//----- nvinfo : EIATTR_MIN_STACK_SIZE
	.align		4
.L_874:
        /*144c*/ 	.byte	0x04, 0x12
        /*144e*/ 	.short	(.L_876 - .L_875)
	.align		4
.L_875:
        /*1450*/ 	.word	index@(_ZN10layer_norm13ln_fwd_kernelINS_13Kernel_traitsIf6__halffS2_fjLj1024ELj1ELj4ELj1ELj16ENS_18Kernel_traits_baseILj1024EfS2_fS2_fjLj128EEEEELb0ELb0ELb0ELb1EEEvNS_9FwdParamsE)
        /*1454*/ 	.word	0x00000000


	//----- nvinfo : EIATTR_MIN_STACK_SIZE
	.align		4
.L_876:
        /*1458*/ 	.byte	0x04, 0x12
        /*145a*/ 	.short	(.L_878 - .L_877)
	.align		4
.L_877:
        /*145c*/ 	.word	index@(_ZN10layer_norm13ln_fwd_kernelINS_13Kernel_traitsIf6__halffS2_fjLj1024ELj1ELj4ELj1ELj16ENS_18Kernel_traits_baseILj1024EfS2_fS2_fjLj128EEEEELb0ELb0ELb1ELb0EEEvNS_9FwdParamsE)
        /*1460*/ 	.word	0x00000000


	//----- nvinfo : EIATTR_MIN_STACK_SIZE
	.align		4
.L_878:
        /*1464*/ 	.byte	0x04, 0x12
        /*1466*/ 	.short	(.L_880 - .L_879)
	.align		4
.L_879:
        /*1468*/ 	.word	index@(_ZN10layer_norm13ln_fwd_kernelINS_13Kernel_traitsIf6__halffS2_fjLj1024ELj1ELj4ELj1ELj16ENS_18Kernel_traits_baseILj1024EfS2_fS2_fjLj128EEEEELb0ELb0ELb1ELb1EEEvNS_9FwdParamsE)
        /*146c*/ 	.word	0x00000000


	//----- nvinfo : EIATTR_MIN_STACK_SIZE
	.align		4
.L_880:
        /*1470*/ 	.byte	0x04, 0x12
        /*1472*/ 	.short	(.L_882 - .L_881)
	.align		4
.L_881:
        /*1474*/ 	.word	index@(_ZN10layer_norm13ln_fwd_kernelINS_13Kernel_traitsIf6__halffS2_fjLj1024ELj1ELj4ELj1ELj16ENS_18Kernel_traits_baseILj1024EfS2_fS2_fjLj128EEEEELb0ELb1ELb0ELb0EEEvNS_9FwdParamsE)
        /*1478*/ 	.word	0x00000000


	//----- nvinfo : EIATTR_MIN_STACK_SIZE
	.align		4
.L_882:
        /*147c*/ 	.byte	0x04, 0x12
        /*147e*/ 	.short	(.L_884 - .L_883)
	.align		4
.L_883:
        /*1480*/ 	.word	index@(_ZN10layer_norm13ln_fwd_kernelINS_13Kernel_traitsIf6__halffS2_fjLj1024ELj1ELj4ELj1ELj16ENS_18Kernel_traits_baseILj1024EfS2_fS2_fjLj128EEEEELb0ELb1ELb0ELb1EEEvNS_9FwdParamsE)
        /*1484*/ 	.word	0x00000000


	//----- nvinfo : EIATTR_MIN_STACK_SIZE
	.align		4
.L_884:
        /*1488*/ 	.byte	0x04, 0x12
        /*148a*/ 	.short	(.L_886 - .L_885)
	.align		4
.L_885:
        /*148c*/ 	.word	index@(_ZN10layer_norm13ln_fwd_kernelINS_13Kernel_traitsIf6__halffS2_fjLj1024ELj1ELj4ELj1ELj16ENS_18Kernel_traits_baseILj1024EfS2_fS2_fjLj128EEEEELb0ELb1ELb1ELb0EEEvNS_9FwdParamsE)
        /*1490*/ 	.word	0x00000000


	//----- nvinfo : EIATTR_MIN_STACK_SIZE
	.align		4
.L_886:
        /*1494*/ 	.byte	0x04, 0x12
        /*1496*/ 	.short	(.L_888 - .L_887)
	.align		4
.L_887:
        /*1498*/ 	.word	index@(_ZN10layer_norm13ln_fwd_kernelINS_13Kernel_traitsIf6__halffS2_fjLj1024ELj1ELj4ELj1ELj16ENS_18Kernel_traits_baseILj1024EfS2_fS2_fjLj128EEEEELb0ELb1ELb1ELb1EEEvNS_9FwdParamsE)
        /*149c*/ 	.word	0x00000000


	//----- nvinfo : EIATTR_MIN_STACK_SIZE
	.align		4
.L_888:
        /*14a0*/ 	.byte	0x04, 0x12
        /*14a2*/ 	.short	(.L_890 - .L_889)
	.align		4
.L_889:
        /*14a4*/ 	.word	index@(_ZN10layer_norm13ln_fwd_kernelINS_13Kernel_traitsIf6__halffS2_fjLj1024ELj1ELj4ELj1ELj16ENS_18Kernel_traits_baseILj1024EfS2_fS2_fjLj128EEEEELb1ELb0ELb0ELb0EEEvNS_9FwdParamsE)
        /*14a8*/ 	.word	0x00000000


	//----- nvinfo : EIATTR_MIN_STACK_SIZE
	.align		4
.L_890:
        /*14ac*/ 	.byte	0x04, 0x12
        /*14ae*/ 	.short	(.L_892 - .L_891)
	.align		4
.L_891:
        /*14b0*/ 	.word	index@(_ZN10layer_norm13ln_fwd_kernelINS_13Kernel_traitsIf6__halffS2_fjLj1024ELj1ELj4ELj1ELj16ENS_18Kernel_traits_baseILj1024EfS2_fS2_fjLj128EEEEELb1ELb0ELb0ELb1EEEvNS_9FwdParamsE)
        /*14b4*/ 	.word	0x00000000


	//----- nvinfo : EIATTR_MIN_STACK_SIZE
	.align		4
.L_892:
        /*14b8*/ 	.byte	0x04, 0x12
        /*14ba*/ 	.short	(.L_894 - .L_893)
	.align		4
.L_893:
        /*14bc*/ 	.word	index@(_ZN10layer_norm13ln_fwd_kernelINS_13Kernel_traitsIf6__halffS2_fjLj1024ELj1ELj4ELj1ELj16ENS_18Kernel_traits_baseILj1024EfS2_fS2_fjLj128EEEEELb1ELb0ELb1ELb0EEEvNS_9FwdParamsE)
        /*14c0*/ 	.word	0x00000000


	//----- nvinfo : EIATTR_MIN_STACK_SIZE
	.align		4
.L_894:
        /*14c4*/ 	.byte	0x04, 0x12
        /*14c6*/ 	.short	(.L_896 - .L_895)
	.align		4
.L_895:
        /*14c8*/ 	.word	index@(_ZN10layer_norm13ln_fwd_kernelINS_13Kernel_traitsIf6__halffS2_fjLj1024ELj1ELj4ELj1ELj16ENS_18Kernel_traits_baseILj1024EfS2_fS2_fjLj128EEEEELb1ELb0ELb1ELb1EEEvNS_9FwdParamsE)
        /*14cc*/ 	.word	0x00000000


	//----- nvinfo : EIATTR_MIN_STACK_SIZE
	.align		4
.L_896:
        /*14d0*/ 	.byte	0x04, 0x12
        /*14d2*/ 	.short	(.L_898 - .L_897)
	.align		4
.L_897:
        /*14d4*/ 	.word	index@(_ZN10layer_norm13ln_fwd_kernelINS_13Kernel_traitsIf6__halffS2_fjLj1024ELj1ELj4ELj1ELj16ENS_18Kernel_traits_baseILj1024EfS2_fS2_fjLj128EEEEELb1ELb1ELb0ELb0EEEvNS_9FwdParamsE)
        /*14d8*/ 	.word	0x00000000


	//----- nvinfo : EIATTR_MIN_STACK_SIZE
	.align		4
.L_898:
        /*14dc*/ 	.byte	0x04, 0x12
        /*14de*/ 	.short	(.L_900 - .L_899)
	.align		4
.L_899:
        /*14e0*/ 	.word	index@(_ZN10layer_norm13ln_fwd_kernelINS_13Kernel_traitsIf6__halffS2_fjLj1024ELj1ELj4ELj1ELj16ENS_18Kernel_traits_baseILj1024EfS2_fS2_fjLj128EEEEELb1ELb1ELb0ELb1EEEvNS_9FwdParamsE)
        /*14e4*/ 	.word	0x00000000


	//----- nvinfo : EIATTR_MIN_STACK_SIZE
	.align		4
.L_900:
        /*14e8*/ 	.byte	0x04, 0x12
        /*14ea*/ 	.short	(.L_902 - .L_901)
	.align		4
.L_901:
        /*14ec*/ 	.word	index@(_ZN10layer_norm13ln_fwd_kernelINS_13Kernel_traitsIf6__halffS2_fjLj1024ELj1ELj4ELj1ELj16ENS_18Kernel_traits_baseILj1024EfS2_fS2_fjLj128EEEEELb1ELb1ELb1ELb0EEEvNS_9FwdParamsE)
        /*14f0*/ 	.word	0x00000000


	//----- nvinfo : EIATTR_MIN_STACK_SIZE
	.align		4
.L_902:
        /*14f4*/ 	.byte	0x04, 0x12
        /*14f6*/ 	.short	(.L_904 - .L_903)
	.align		4
.L_903:
        /*14f8*/ 	.word	index@(_ZN10layer_norm13ln_fwd_kernelINS_13Kernel_traitsIf6__halffS2_fjLj1024ELj1ELj4ELj1ELj16ENS_18Kernel_traits_baseILj1024EfS2_fS2_fjLj128EEEEELb1ELb1ELb1ELb1EEEvNS_9FwdParamsE)
        /*14fc*/ 	.word	0x00000000


	//----- nvinfo : EIATTR_MIN_STACK_SIZE
	.align		4
.L_904:
        /*1500*/ 	.byte	0x04, 0x12
        /*1502*/ 	.short	(.L_906 - .L_905)
	.align		4
.L_905:
        /*1504*/ 	.word	index@(_ZN10layer_norm13ln_fwd_kernelINS_13Kernel_traitsI6__halfffffjLj1024ELj1ELj4ELj1ELj16ENS_18Kernel_traits_baseILj1024ES2_ffffjLj128EEEEELb0ELb0ELb0ELb0EEEvNS_9FwdParamsE)
        /*1508*/ 	.word	0x00000000


	//----- nvinfo : EIATTR_MIN_STACK_SIZE
	.align		4
.L_906:
        /*150c*/ 	.byte	0x04, 0x12
        /*150e*/ 	.short	(.L_908 - .L_907)
	.align		4
.L_907:
        /*1510*/ 	.word	index@(_ZN10layer_norm13ln_fwd_kernelINS_13Kernel_traitsI6__halfffffjLj1024ELj1ELj4ELj1ELj16ENS_18Kernel_traits_baseILj1024ES2_ffffjLj128EEEEELb0ELb0ELb0ELb1EEEvNS_9FwdParamsE)
        /*1514*/ 	.word	0x00000000


	//----- nvinfo : EIATTR_MIN_STACK_SIZE
	.align		4
.L_908:
        /*1518*/ 	.byte	0x04, 0x12
        /*151a*/ 	.short	(.L_910 - .L_909)
	.align		4
.L_909:
        /*151c*/ 	.word	index@(_ZN10layer_norm13ln_fwd_kernelINS_13Kernel_traitsI6__halfffffjLj1024ELj1ELj4ELj1ELj16ENS_18Kernel_traits_baseILj1024ES2_ffffjLj128EEEEELb0ELb0ELb1ELb0EEEvNS_9FwdParamsE)
        /*1520*/ 	.word	0x00000000


	//----- nvinfo : EIATTR_MIN_STACK_SIZE
	.align		4
.L_910:
        /*1524*/ 	.byte	0x04, 0x12
        /*1526*/ 	.short	(.L_912 - .L_911)
	.align		4
.L_911:
        /*1528*/ 	.word	index@(_ZN10layer_norm13ln_fwd_kernelINS_13Kernel_traitsI6__halfffffjLj1024ELj1ELj4ELj1ELj16ENS_18Kernel_traits_baseILj1024ES2_ffffjLj128EEEEELb0ELb0ELb1ELb1EEEvNS_9FwdParamsE)
        /*152c*/ 	.word	0x00000000


	//----- nvinfo : EIATTR_MIN_STACK_SIZE
	.align		4
.L_912:
        /*1530*/ 	.byte	0x04, 0x12
        /*1532*/ 	.short	(.L_914 - .L_913)
	.align		4
.L_913:
        /*1534*/ 	.word	index@(_ZN10layer_norm13ln_fwd_kernelINS_13Kernel_traitsI6__halfffffjLj1024ELj1ELj4ELj1ELj16ENS_18Kernel_traits_baseILj1024ES2_ffffjLj128EEEEELb0ELb1ELb0ELb0EEEvNS_9FwdParamsE)
        /*1538*/ 	.word	0x00000000


	//----- nvinfo : EIATTR_MIN_STACK_SIZE
	.align		4
.L_914:
        /*153c*/ 	.byte	0x04, 0x12
        /*153e*/ 	.short	(.L_916 - .L_915)
	.align		4
.L_915:
        /*1540*/ 	.word	index@(_ZN10layer_norm13ln_fwd_kernelINS_13Kernel_traitsI6__halfffffjLj1024ELj1ELj4ELj1ELj16ENS_18Kernel_traits_baseILj1024ES2_ffffjLj128EEEEELb0ELb1ELb0ELb1EEEvNS_9FwdParamsE)
        /*1544*/ 	.word	0x00000000


	//----- nvinfo : EIATTR_MIN_STACK_SIZE
	.align		4
.L_916:
        /*1548*/ 	.byte	0x04, 0x12
        /*154a*/ 	.short	(.L_918 - .L_917)
	.align		4
.L_917:
        /*154c*/ 	.word	index@(_ZN10layer_norm13ln_fwd_kernelINS_13Kernel_traitsI6__halfffffjLj1024ELj1ELj4ELj1ELj16ENS_18Kernel_traits_baseILj1024ES2_ffffjLj128EEEEELb0ELb1ELb1ELb0EEEvNS_9FwdParamsE)
        /*1550*/ 	.word	0x00000000


	//----- nvinfo : EIATTR_MIN_STACK_SIZE
	.align		4
.L_918:
        /*1554*/ 	.byte	0x04, 0x12
        /*1556*/ 	.short	(.L_920 - .L_919)
	.align		4
.L_919:
        /*1558*/ 	.word	index@(_ZN10layer_norm13ln_fwd_kernelINS_13Kernel_traitsI6__halfffffjLj1024ELj1ELj4ELj1ELj16ENS_18Kernel_traits_baseILj1024ES2_ffffjLj128EEEEELb0ELb1ELb1ELb1EEEvNS_9FwdParamsE)
        /*155c*/ 	.word	0x00000000


	//----- nvinfo : EIATTR_MIN_STACK_SIZE
	.align		4
.L_920:
        /*1560*/ 	.byte	0x04, 0x12
        /*1562*/ 	.short	(.L_922 - .L_921)
	.align		4
.L_921:
        /*1564*/ 	.word	index@(_ZN10layer_norm13ln_fwd_kernelINS_13Kernel_traitsI6__halfffffjLj1024ELj1ELj4ELj1ELj16ENS_18Kernel_traits_baseILj1024ES2_ffffjLj128EEEEELb1ELb0ELb0ELb0EEEvNS_9FwdParamsE)
        /*1568*/ 	.word	0x00000000


	//----- nvinfo : EIATTR_MIN_STACK_SIZE
	.align		4
.L_922:
        /*156c*/ 	.byte	0x04, 0x12
        /*156e*/ 	.short	(.L_924 - .L_923)
	.align		4
.L_923:
        /*1570*/ 	.word	index@(_ZN10layer_norm13ln_fwd_kernelINS_13Kernel_traitsI6__halfffffjLj1024ELj1ELj4ELj1ELj16ENS_18Kernel_traits_baseILj1024ES2_ffffjLj128EEEEELb1ELb0ELb0ELb1EEEvNS_9FwdParamsE)
        /*1574*/ 	.word	0x00000000


	//----- nvinfo : EIATTR_MIN_STACK_SIZE
	.align		4
.L_924:
        /*1578*/ 	.byte	0x04, 0x12
        /*157a*/ 	.short	(.L_926 - .L_925)
	.align		4
.L_925:
        /*157c*/ 	.word	index@(_ZN10layer_norm13ln_fwd_kernelINS_13Kernel_traitsI6__halfffffjLj1024ELj1ELj4ELj1ELj16ENS_18Kernel_traits_baseILj1024ES2_ffffjLj128EEEEELb1ELb0ELb1ELb0EEEvNS_9FwdParamsE)
        /*1580*/ 	.word	0x00000000


	//----- nvinfo : EIATTR_MIN_STACK_SIZE
	.align		4
.L_926:
        /*1584*/ 	.byte	0x04, 0x12
        /*1586*/ 	.short	(.L_928 - .L_927)
	.align		4
.L_927:
        /*1588*/ 	.word	index@(_ZN10layer_norm13ln_fwd_kernelINS_13Kernel_traitsI6__halfffffjLj1024ELj1ELj4ELj1ELj16ENS_18Kernel_traits_baseILj1024ES2_ffffjLj128EEEEELb1ELb0ELb1ELb1EEEvNS_9FwdParamsE)
        /*158c*/ 	.word	0x00000000


	//----- nvinfo : EIATTR_MIN_STACK_SIZE
	.align		4
.L_928:
        /*1590*/ 	.byte	0x04, 0x12
        /*1592*/ 	.short	(.L_930 - .L_929)
	.align		4
.L_929:
        /*1594*/ 	.word	index@(_ZN10layer_norm13ln_fwd_kernelINS_13Kernel_traitsI6__halfffffjLj1024ELj1ELj4ELj1ELj16ENS_18Kernel_traits_baseILj1024ES2_ffffjLj128EEEEELb1ELb1ELb0ELb0EEEvNS_9FwdParamsE)
        /*1598*/ 	.word	0x00000000


	//----- nvinfo : EIATTR_MIN_STACK_SIZE
	.align		4
.L_930:
        /*159c*/ 	.byte	0x04, 0x12
        /*159e*/ 	.short	(.L_932 - .L_931)
	.align		4
.L_931:
        /*15a0*/ 	.word	index@(_ZN10layer_norm13ln_fwd_kernelINS_13Kernel_traitsI6__halfffffjLj1024ELj1ELj4ELj1ELj16ENS_18Kernel_traits_baseILj1024ES2_ffffjLj128EEEEELb1ELb1ELb0ELb1EEEvNS_9FwdParamsE)
        /*15a4*/ 	.word	0x00000000


	//----- nvinfo : EIATTR_MIN_STACK_SIZE
	.align		4
.L_932:
        /*15a8*/ 	.byte	0x04, 0x12
        /*15aa*/ 	.short	(.L_934 - .L_933)
	.align		4
.L_933:
        /*15ac*/ 	.word	index@(_ZN10layer_norm13ln_fwd_kernelINS_13Kernel_traitsI6__halfffffjLj1024ELj1ELj4ELj1ELj16ENS_18Kernel_traits_baseILj1024ES2_ffffjLj128EEEEELb1ELb1ELb1ELb0EEEvNS_9FwdParamsE)
        /*15b0*/ 	.word	0x00000000


	//----- nvinfo : EIATTR_MIN_STACK_SIZE
	.align		4
.L_934:
        /*15b4*/ 	.byte	0x04, 0x12
        /*15b6*/ 	.short	(.L_936 - .L_935)
	.align		4
.L_935:
        /*15b8*/ 	.word	index@(_ZN10layer_norm13ln_fwd_kernelINS_13Kernel_traitsI6__halfffffjLj1024ELj1ELj4ELj1ELj16ENS_18Kernel_traits_baseILj1024ES2_ffffjLj128EEEEELb1ELb1ELb1ELb1EEEvNS_9FwdParamsE)
        /*15bc*/ 	.word	0x00000000


	//----- nvinfo : EIATTR_MIN_STACK_SIZE
	.align		4
.L_936:
        /*15c0*/ 	.byte	0x04, 0x12
        /*15c2*/ 	.short	(.L_938 - .L_937)
	.align		4
.L_937:
        /*15c4*/ 	.word	index@(_ZN10layer_norm13ln_fwd_kernelINS_13Kernel_traitsIfffffjLj1024ELj1ELj4ELj1ELj16ENS_18Kernel_traits_baseILj1024EfffffjLj128EEEEELb0ELb0ELb0ELb0EEEvNS_9FwdParamsE)
        /*15c8*/ 	.word	0x00000000


	//----- nvinfo : EIATTR_MIN_STACK_SIZE
	.align		4
.L_938:
        /*15cc*/ 	.byte	0x04, 0x12
        /*15ce*/ 	.short	(.L_940 - .L_939)
	.align		4
.L_939:
        /*15d0*/ 	.word	index@(_ZN10layer_norm13ln_fwd_kernelINS_13Kernel_traitsIfffffjLj1024ELj1ELj4ELj1ELj16ENS_18Kernel_traits_baseILj1024EfffffjLj128EEEEELb0ELb0ELb0ELb1EEEvNS_9FwdParamsE)
        /*15d4*/ 	.word	0x00000000


	//----- nvinfo : EIATTR_MIN_STACK_SIZE
	.align		4
.L_940:
        /*15d8*/ 	.byte	0x04, 0x12
        /*15da*/ 	.short	(.L_942 - .L_941)
	.align		4
.L_941:
        /*15dc*/ 	.word	index@(_ZN10layer_norm13ln_fwd_kernelINS_13Kernel_traitsIfffffjLj1024ELj1ELj4ELj1ELj16ENS_18Kernel_traits_baseILj1024EfffffjLj128EEEEELb0ELb0ELb1ELb0EEEvNS_9FwdParamsE)
        /*15e0*/ 	.word	0x00000000


	//----- nvinfo : EIATTR_MIN_STACK_SIZE
	.align		4
.L_942:
        /*15e4*/ 	.byte	0x04, 0x12
        /*15e6*/ 	.short	(.L_944 - .L_943)
	.align		4
.L_943:
        /*15e8*/ 	.word	index@(_ZN10layer_norm13ln_fwd_kernelINS_13Kernel_traitsIfffffjLj1024ELj1ELj4ELj1ELj16ENS_18Kernel_traits_baseILj1024EfffffjLj128EEEEELb0ELb0ELb1ELb1EEEvNS_9FwdParamsE)
        /*15ec*/ 	.word	0x00000000


	//----- nvinfo : EIATTR_MIN_STACK_SIZE
	.align		4
.L_944:
        /*15f0*/ 	.byte	0x04, 0x12
        /*15f2*/ 	.short	(.L_946 - .L_945)
	.align		4
.L_945:
        /*15f4*/ 	.word	index@(_ZN10layer_norm13ln_fwd_kernelINS_13Kernel_traitsIfffffjLj1024ELj1ELj4ELj1ELj16ENS_18Kernel_traits_baseILj1024EfffffjLj128EEEEELb0ELb1ELb0ELb0EEEvNS_9FwdParamsE)
        /*15f8*/ 	.word	0x00000000


	//----- nvinfo : EIATTR_MIN_STACK_SIZE
	.align		4
.L_946:
        /*15fc*/ 	.byte	0x04, 0x12
        /*15fe*/ 	.short	(.L_948 - .L_947)
	.align		4
.L_947:
        /*1600*/ 	.word	index@(_ZN10layer_norm13ln_fwd_kernelINS_13Kernel_traitsIfffffjLj1024ELj1ELj4ELj1ELj16ENS_18Kernel_traits_baseILj1024EfffffjLj128EEEEELb0ELb1ELb0ELb1EEEvNS_9FwdParamsE)
        /*1604*/ 	.word	0x00000000


	//----- nvinfo : EIATTR_MIN_STACK_SIZE
	.align		4
.L_948:
        /*1608*/ 	.byte	0x04, 0x12
        /*160a*/ 	.short	(.L_950 - .L_949)
	.align		4
.L_949:
        /*160c*/ 	.word	index@(_ZN10layer_norm13ln_fwd_kernelINS_13Kernel_traitsIfffffjLj1024ELj1ELj4ELj1ELj16ENS_18Kernel_traits_baseILj1024EfffffjLj128EEEEELb0ELb1ELb1ELb0EEEvNS_9FwdParamsE)
        /*1610*/ 	.word	0x00000000


	//----- nvinfo : EIATTR_MIN_STACK_SIZE
	.align		4
.L_950:
        /*1614*/ 	.byte	0x04, 0x12
        /*1616*/ 	.short	(.L_952 - .L_951)
	.align		4
.L_951:
        /*1618*/ 	.word	index@(_ZN10layer_norm13ln_fwd_kernelINS_13Kernel_traitsIfffffjLj1024ELj1ELj4ELj1ELj16ENS_18Kernel_traits_baseILj1024EfffffjLj128EEEEELb0ELb1ELb1ELb1EEEvNS_9FwdParamsE)
        /*161c*/ 	.word	0x00000000


	//----- nvinfo : EIATTR_MIN_STACK_SIZE
	.align		4
.L_952:
        /*1620*/ 	.byte	0x04, 0x12
        /*1622*/ 	.short	(.L_954 - .L_953)
	.align		4
.L_953:
        /*1624*/ 	.word	index@(_ZN10layer_norm13ln_fwd_kernelINS_13Kernel_traitsIfffffjLj1024ELj1ELj4ELj1ELj16ENS_18Kernel_traits_baseILj1024EfffffjLj128EEEEELb1ELb0ELb0ELb0EEEvNS_9FwdParamsE)
        /*1628*/ 	.word	0x00000008


	//----- nvinfo : EIATTR_MIN_STACK_SIZE
	.align		4
.L_954:
        /*162c*/ 	.byte	0x04, 0x12
        /*162e*/ 	.short	(.L_956 - .L_955)
	.align		4
.L_955:
        /*1630*/ 	.word	index@(_ZN10layer_norm13ln_fwd_kernelINS_13Kernel_traitsIfffffjLj1024ELj1ELj4ELj1ELj16ENS_18Kernel_traits_baseILj1024EfffffjLj128EEEEELb1ELb0ELb0ELb1EEEvNS_9FwdParamsE)
        /*1634*/ 	.word	0x00000000


	//----- nvinfo : EIATTR_MIN_STACK_SIZE
	.align		4
.L_956:
        /*1638*/ 	.byte	0x04, 0x12
        /*163a*/ 	.short	(.L_958 - .L_957)
	.align		4
.L_957:
        /*163c*/ 	.word	index@(_ZN10layer_norm13ln_fwd_kernelINS_13Kernel_traitsIfffffjLj1024ELj1ELj4ELj1ELj16ENS_18Kernel_traits_baseILj1024EfffffjLj128EEEEELb1ELb0ELb1ELb0EEEvNS_9FwdParamsE)
        /*1640*/ 	.word	0x00000000


	//----- nvinfo : EIATTR_MIN_STACK_SIZE
	.align		4
.L_958:
        /*1644*/ 	.byte	0x04, 0x12
        /*1646*/ 	.short	(.L_960 - .L_959)
	.align		4
.L_959:
        /*1648*/ 	.word	index@(_ZN10layer_norm13ln_fwd_kernelINS_13Kernel_traitsIfffffjLj1024ELj1ELj4ELj1ELj16ENS_18Kernel_traits_baseILj1024EfffffjLj128EEEEELb1ELb0ELb1ELb1EEEvNS_9FwdParamsE)
        /*164c*/ 	.word	0x00000000


	//----- nvinfo : EIATTR_MIN_STACK_SIZE
	.align		4
.L_960:
        /*1650*/ 	.byte	0x04, 0x12
        /*1652*/ 	.short	(.L_962 - .L_961)
	.align		4
.L_961:
        /*1654*/ 	.word	index@(_ZN10layer_norm13ln_fwd_kernelINS_13Kernel_traitsIfffffjLj1024ELj1ELj4ELj1ELj16ENS_18Kernel_traits_baseILj1024EfffffjLj128EEEEELb1ELb1ELb0ELb0EEEvNS_9FwdParamsE)
        /*1658*/ 	.word	0x00000000


	//----- nvinfo : EIATTR_MIN_STACK_SIZE
	.align		4
.L_962:
        /*165c*/ 	.byte	0x04, 0x12
        /*165e*/ 	.short	(.L_964 - .L_963)
	.align		4
.L_963:
        /*1660*/ 	.word	index@(_ZN10layer_norm13ln_fwd_kernelINS_13Kernel_traitsIfffffjLj1024ELj1ELj4ELj1ELj16ENS_18Kernel_traits_baseILj1024EfffffjLj128EEEEELb1ELb1ELb0ELb1EEEvNS_9FwdParamsE)
        /*1664*/ 	.word	0x00000000


	//----- nvinfo : EIATTR_MIN_STACK_SIZE
	.align		4
.L_964:
        /*1668*/ 	.byte	0x04, 0x12
        /*166a*/ 	.short	(.L_966 - .L_965)
	.align		4
.L_965:
        /*166c*/ 	.word	index@(_ZN10layer_norm13ln_fwd_kernelINS_13Kernel_traitsIfffffjLj1024ELj1ELj4ELj1ELj16ENS_18Kernel_traits_baseILj1024EfffffjLj128EEEEELb1ELb1ELb1ELb0EEEvNS_9FwdParamsE)
        /*1670*/ 	.word	0x00000000


	//----- nvinfo : EIATTR_MIN_STACK_SIZE
	.align		4
.L_966:
        /*1674*/ 	.byte	0x04, 0x12
        /*1676*/ 	.short	(.L_968 - .L_967)
	.align		4
.L_967:
        /*1678*/ 	.word	index@(_ZN10layer_norm13ln_fwd_kernelINS_13Kernel_traitsIfffffjLj1024ELj1ELj4ELj1ELj16ENS_18Kernel_traits_baseILj1024EfffffjLj128EEEEELb1ELb1ELb1ELb1EEEvNS_9FwdParamsE)
        /*167c*/ 	.word	0x00000000
.L_968:


//--------------------- .nv.compat                --------------------------
	.section	.nv.compat,"",@"SHT_CUDA_COMPAT_INFO"
	.align	4
        /*0000*/ 	.byte	0x02, 0x09, 0x01, 0x00, 0x02, 0x02, 0x01, 0x00, 0x02, 0x05, 0x05, 0x00, 0x03, 0x07, 0x01, 0x01
        /*0010*/ 	.byte	0x02, 0x03, 0x00, 0x00, 0x02, 0x06, 0x01, 0x00, 0x04, 0x0b, 0x08, 0x00, 0x00, 0x00, 0x00, 0x00
        /*0020*/ 	.byte	0x00, 0x00, 0x00, 0x00


//--------------------- .nv.info._ZN10layer_norm13ln_fwd_kernelINS_13Kernel_traitsI13__nv_bfloat16S2_S2_S2_fjLj1024ELj1ELj4ELj1ELj16ENS_18Kernel_traits_baseILj1024ES2_S2_S2_S2_fjLj128EEEEELb0ELb0ELb0ELb0EEEvNS_9FwdParamsE --------------------------
	.section	.nv.info._ZN10layer_norm13ln_fwd_kernelINS_13Kernel_traitsI13__nv_bfloat16S2_S2_S2_fjLj1024ELj1ELj4ELj1ELj16ENS_18Kernel_traits_baseILj1024ES2_S2_S2_S2_fjLj128EEEEELb0ELb0ELb0ELb0EEEvNS_9FwdParamsE,"",@"SHT_CUDA_INFO"
	.sectionflags	@""
	.align	4


	//----- nvinfo : EIATTR_CUDA_API_VERSION
	.align		4
        /*0000*/ 	.byte	0x04, 0x37
        /*0002*/ 	.short	(.L_970 - .L_969)
.L_969:
        /*0004*/ 	.word	0x00000082


	//----- nvinfo : EIATTR_KPARAM_INFO
	.align		4
.L_970:
        /*0008*/ 	.byte	0x04, 0x17
        /*000a*/ 	.short	(.L_972 - .L_971)
.L_971:
        /*000c*/ 	.word	0x00000000
        /*0010*/ 	.short	0x0000
        /*0012*/ 	.short	0x0000
        /*0014*/ 	.byte	0x00, 0xf0, 0xa1, 0x03


	//----- nvinfo : EIATTR_SPARSE_MMA_MASK
	.align		4
.L_972:
        /*0018*/ 	.byte	0x03, 0x50
        /*001a*/ 	.short	0x0000


	//----- nvinfo : EIATTR_MAXREG_COUNT
	.align		4
        /*001c*/ 	.byte	0x03, 0x1b
        /*001e*/ 	.short	0x00ff


	//----- nvinfo : EIATTR_MERCURY_ISA_VERSION
	.align		4
        /*0020*/ 	.byte	0x03, 0x5f
        /*0022*/ 	.short	0x0101


	//----- nvinfo : EIATTR_COOP_GROUP_MASK_REGIDS
	.align		4
        /*0024*/ 	.byte	0x04, 0x29
        /*0026*/ 	.short	(.L_974 - .L_973)


	//   ....[0]....
.L_973:
        /*0028*/ 	.word	0xffffffff


	//   ....[1]....
        /*002c*/ 	.word	0xffffffff


	//   ....[2]....
        /*0030*/ 	.word	0xffffffff


	//   ....[3]....
        /*0034*/ 	.word	0xffffffff


	//   ....[4]....
        /*0038*/ 	.word	0xffffffff


	//   ....[5]....
        /*003c*/ 	.word	0xffffffff


	//   ....[6]....
        /*0040*/ 	.word	0xffffffff


	//   ....[7]....
        /*0044*/ 	.word	0xffffffff


	//   ....[8]....
        /*0048*/ 	.word	0xffffffff


	//   ....[9]....
        /*004c*/ 	.word	0xffffffff


	//   ....[10]....
        /*0050*/ 	.word	0x05000070


	//   ....[11]....
        /*0054*/ 	.word	0x05000070


	//   ....[12]....
        /*0058*/ 	.word	0x05000070


	//   ....[13]....
        /*005c*/ 	.word	0x05000070


	//   ....[14]....
        /*0060*/ 	.word	0x05000070


	//   ....[15]....
        /*0064*/ 	.word	0x05000070


	//   ....[16]....
        /*0068*/ 	.word	0x05000070


	//   ....[17]....
        /*006c*/ 	.word	0x05000070


	//   ....[18]....
        /*0070*/ 	.word	0x05000070


	//   ....[19]....
        /*0074*/ 	.word	0x05000070


	//----- nvinfo : EIATTR_COOP_GROUP_INSTR_OFFSETS
	.align		4
.L_974:
        /*0078*/ 	.byte	0x04, 0x28
        /*007a*/ 	.short	(.L_976 - .L_975)


	//   ....[0]....
.L_975:
        /*007c*/ 	.word	0x000025c0


	//   ....[1]....
        /*0080*/ 	.word	0x000025f0


	//   ....[2]....
        /*0084*/ 	.word	0x00002610


	//   ....[3]....
        /*0088*/ 	.word	0x00002630


	//   ....[4]....
        /*008c*/ 	.word	0x00002650


	//   ....[5]....
        /*0090*/ 	.word	0x00002a90


	//   ....[6]....
        /*0094*/ 	.word	0x00002ab0


	//   ....[7]....
        /*0098*/ 	.word	0x00002ad0


	//   ....[8]....
        /*009c*/ 	.word	0x00002af0


	//   ....[9]....
        /*00a0*/ 	.word	0x00002b10


	//   ....[10]....
        /*00a4*/ 	.word	0x000039a0


	//   ....[11]....
        /*00a8*/ 	.word	0x00003a50


	//   ....[12]....
        /*00ac*/ 	.word	0x00003ac0


	//   ....[13]....
        /*00b0*/ 	.word	0x00003b30


	//   ....[14]....
        /*00b4*/ 	.word	0x00003ba0


	//   ....[15]....
        /*00b8*/ 	.word	0x00004030


	//   ....[16]....
        /*00bc*/ 	.word	0x000040a0


	//   ....[17]....
        /*00c0*/ 	.word	0x00004110


	//   ....[18]....
        /*00c4*/ 	.word	0x00004180


	//   ....[19]....
        /*00c8*/ 	.word	0x000041f0


	//----- nvinfo : EIATTR_VRC_CTA_INIT_COUNT
	.align		4
.L_976:
        /*00cc*/ 	.byte	0x02, 0x4a
	.zero		1
	.zero		1


	//----- nvinfo : EIATTR_EXIT_INSTR_OFFSETS
	.align		4
        /*00d0*/ 	.byte	0x04, 0x1c
        /*00d2*/ 	.short	(.L_978 - .L_977)


	//   ....[0]....
.L_977:
        /*00d4*/ 	.word	0x000005a0


	//   ....[1]....
        /*00d8*/ 	.word	0x00003930


	//----- nvinfo : EIATTR_MAX_THREADS
	.align		4
.L_978:
        /*00dc*/ 	.byte	0x04, 0x05
        /*00de*/ 	.short	(.L_980 - .L_979)
.L_979:
        /*00e0*/ 	.word	0x00000080
        /*00e4*/ 	.word	0x00000001
        /*00e8*/ 	.word	0x00000001


	//----- nvinfo : EIATTR_CRS_STACK_SIZE
	.align		4
.L_980:
        /*00ec*/ 	.byte	0x04, 0x1e
        /*00ee*/ 	.short	(.L_982 - .L_981)
.L_981:
        /*00f0*/ 	.word	0x00000000


	//----- nvinfo : EIATTR_CBANK_PARAM_SIZE
	.align		4
.L_982:
        /*00f4*/ 	.byte	0x03, 0x19
        /*00f6*/ 	.short	0x00e8


	//----- nvinfo : EIATTR_PARAM_CBANK
	.align		4
        /*00f8*/ 	.byte	0x04, 0x0a
        /*00fa*/ 	.short	(.L_984 - .L_983)
	.align		4
.L_983:
        /*00fc*/ 	.word	index@(.nv.constant0._ZN10layer_norm13ln_fwd_kernelINS_13Kernel_traitsI13__nv_bfloat16S2_S2_S2_fjLj1024ELj1ELj4ELj1ELj16ENS_18Kernel_traits_baseILj1024ES2_S2_S2_S2_fjLj128EEEEELb0ELb0ELb0ELb0EEEvNS_9FwdParamsE)
        /*0100*/ 	.short	0x0380
        /*0102*/ 	.short	0x00e8


	//----- nvinfo : EIATTR_SW_WAR
	.align		4
.L_984:
        /*0104*/ 	.byte	0x04, 0x36
        /*0106*/ 	.short	(.L_986 - .L_985)
.L_985:
        /*0108*/ 	.word	0x00000008
.L_986:


//--------------------- .nv.info._ZN10layer_norm13ln_fwd_kernelINS_13Kernel_traitsI13__nv_bfloat16S2_S2_S2_fjLj1024ELj1ELj4ELj1ELj16ENS_18Kernel_traits_baseILj1024ES2_S2_S2_S2_fjLj128EEEEELb0ELb0ELb0ELb1EEEvNS_9FwdParamsE --------------------------
	.section	.nv.info._ZN10layer_norm13ln_fwd_kernelINS_13Kernel_traitsI13__nv_bfloat16S2_S2_S2_fjLj1024ELj1ELj4ELj1ELj16ENS_18Kernel_traits_baseILj1024ES2_S2_S2_S2_fjLj128EEEEELb0ELb0ELb0ELb1EEEvNS_9FwdParamsE,"",@"SHT_CUDA_INFO"
	.sectionflags	@""
	.align	4


	//----- nvinfo : EIATTR_CUDA_API_VERSION
	.align		4
        /*0000*/ 	.byte	0x04, 0x37
        /*0002*/ 	.short	(.L_988 - .L_987)
.L_987:
        /*0004*/ 	.word	0x00000082


	//----- nvinfo : EIATTR_KPARAM_INFO
	.align		4
.L_988:
        /*0008*/ 	.byte	0x04, 0x17
        /*000a*/ 	.short	(.L_990 - .L_989)
.L_989:
        /*000c*/ 	.word	0x00000000
        /*0010*/ 	.short	0x0000
        /*0012*/ 	.short	0x0000
        /*0014*/ 	.byte	0x00, 0xf0, 0xa1, 0x03


	//----- nvinfo : EIATTR_SPARSE_MMA_MASK
	.align		4
.L_990:
        /*0018*/ 	.byte	0x03, 0x50
        /*001a*/ 	.short	0x0000


	//----- nvinfo : EIATTR_MAXREG_COUNT
	.align		4
        /*001c*/ 	.byte	0x03, 0x1b
        /*001e*/ 	.short	0x00ff


	//----- nvinfo : EIATTR_MERCURY_ISA_VERSION
	.align		4
        /*0020*/ 	.byte	0x03, 0x5f
        /*0022*/ 	.short	0x0101


	//----- nvinfo : EIATTR_COOP_GROUP_MASK_REGIDS
	.align		4
        /*0024*/ 	.byte	0x04, 0x29
        /*0026*/ 	.short	(.L_992 - .L_991)


	//   ....[0]....
.L_991:
        /*0028*/ 	.word	0xffffffff


	//   ....[1]....
        /*002c*/ 	.word	0xffffffff


	//   ....[2]....
        /*0030*/ 	.word	0xffffffff


	//   ....[3]....
        /*0034*/ 	.word	0xffffffff


	//   ....[4]....
        /*0038*/ 	.word	0xffffffff


	//   ....[5]....
        /*003c*/ 	.word	0xffffffff


	//   ....[6]....
        /*0040*/ 	.word	0xffffffff


	//   ....[7]....
        /*0044*/ 	.word	0xffffffff


	//   ....[8]....
        /*0048*/ 	.word	0xffffffff


	//   ....[9]....
        /*004c*/ 	.word	0xffffffff


	//   ....[10]....
        /*0050*/ 	.word	0x05000073


	//   ....[11]....
        /*0054*/ 	.word	0x05000073


	//   ....[12]....
        /*0058*/ 	.word	0x05000073


	//   ....[13]....
        /*005c*/ 	.word	0x05000073


	//   ....[14]....
        /*0060*/ 	.word	0x05000073


	//   ....[15]....
        /*0064*/ 	.word	0x05000073


	//   ....[16]....
        /*0068*/ 	.word	0x05000073


	//   ....[17]....
        /*006c*/ 	.word	0x05000073


	//   ....[18]....
        /*0070*/ 	.word	0x05000073


	//   ....[19]....
        /*0074*/ 	.word	0x05000073


	//----- nvinfo : EIATTR_COOP_GROUP_INSTR_OFFSETS
	.align		4
.L_992:
        /*0078*/ 	.byte	0x04, 0x28
        /*007a*/ 	.short	(.L_994 - .L_993)


	//   ....[0]....
.L_993:
        /*007c*/ 	.word	0x00002190


	//   ....[1]....
        /*0080*/ 	.word	0x000021b0


	//   ....[2]....
        /*0084*/ 	.word	0x000021d0


	//   ....[3]....
        /*0088*/ 	.word	0x000021f0


	//   ....[4]....
        /*008c*/ 	.word	0x00002220


	//   ....[5]....
        /*0090*/ 	.word	0x00002650


	//   ....[6]....
        /*0094*/ 	.word	0x00002670


	//   ....[7]....
        /*0098*/ 	.word	0x00002690


	//   ....[8]....
        /*009c*/ 	.word	0x000026b0


	//   ....[9]....
        /*00a0*/ 	.word	0x000026d0


	//   ....[10]....
        /*00a4*/ 	.word	0x000033f0


	//   ....[11]....
        /*00a8*/ 	.word	0x00003490


	//   ....[12]....
        /*00ac*/ 	.word	0x00003500


	//   ....[13]....
        /*00b0*/ 	.word	0x00003570


	//   ....[14]....
        /*00b4*/ 	.word	0x000035f0


	//   ....[15]....
        /*00b8*/ 	.word	0x00003a70


	//   ....[16]....
        /*00bc*/ 	.word	0x00003ae0


	//   ....[17]....
        /*00c0*/ 	.word	0x00003b50


	//   ....[18]....
        /*00c4*/ 	.word	0x00003bc0


	//   ....[19]....
        /*00c8*/ 	.word	0x00003c30


	//----- nvinfo : EIATTR_VRC_CTA_INIT_COUNT
	.align		4
.L_994:
        /*00cc*/ 	.byte	0x02, 0x4a
	.zero		1
	.zero		1


	//----- nvinfo : EIATTR_EXIT_INSTR_OFFSETS
	.align		4
        /*00d0*/ 	.byte	0x04, 0x1c
        /*00d2*/ 	.short	(.L_996 - .L_995)


	//   ....[0]....
.L_995:
        /*00d4*/ 	.word	0x000003a0


	//   ....[1]....
        /*00d8*/ 	.word	0x00003380


	//----- nvinfo : EIATTR_MAX_THREADS
	.align		4
.L_996:
        /*00dc*/ 	.byte	0x04, 0x05
        /*00de*/ 	.short	(.L_998 - .L_997)
.L_997:
        /*00e0*/ 	.word	0x00000080
        /*00e4*/ 	.word	0x00000001
        /*00e8*/ 	.word	0x00000001


	//----- nvinfo : EIATTR_CRS_STACK_SIZE
	.align		4
.L_998:
        /*00ec*/ 	.byte	0x04, 0x1e
        /*00ee*/ 	.short	(.L_1000 - .L_999)
.L_999:
        /*00f0*/ 	.word	0x00000000


	//----- nvinfo : EIATTR_CBANK_PARAM_SIZE
	.align		4
.L_1000:
        /*00f4*/ 	.byte	0x03, 0x19
        /*00f6*/ 	.short	0x00e8


	//----- nvinfo : EIATTR_PARAM_CBANK
	.align		4
        /*00f8*/ 	.byte	0x04, 0x0a
        /*00fa*/ 	.short	(.L_1002 - .L_1001)
	.align		4
.L_1001:
        /*00fc*/ 	.word	index@(.nv.constant0._ZN10layer_norm13ln_fwd_kernelINS_13Kernel_traitsI13__nv_bfloat16S2_S2_S2_fjLj1024ELj1ELj4ELj1ELj16ENS_18Kernel_traits_baseILj1024ES2_S2_S2_S2_fjLj128EEEEELb0ELb0ELb0ELb1EEEvNS_9FwdParamsE)
        /*0100*/ 	.short	0x0380
        /*0102*/ 	.short	0x00e8


	//----- nvinfo : EIATTR_SW_WAR
	.align		4
.L_1002:
        /*0104*/ 	.byte	0x04, 0x36
        /*0106*/ 	.short	(.L_1004 - .L_1003)
.L_1003:
        /*0108*/ 	.word	0x00000008
.L_1004:


//--------------------- .nv.info._ZN10layer_norm13ln_fwd_kernelINS_13Kernel_traitsI13__nv_bfloat16S2_S2_S2_fjLj1024ELj1ELj4ELj1ELj16ENS_18Kernel_traits_baseILj1024ES2_S2_S2_S2_fjLj128EEEEELb0ELb0ELb1ELb0EEEvNS_9FwdParamsE --------------------------
	.section	.nv.info._ZN10layer_norm13ln_fwd_kernelINS_13Kernel_traitsI13__nv_bfloat16S2_S2_S2_fjLj1024ELj1ELj4ELj1ELj16ENS_18Kernel_traits_baseILj1024ES2_S2_S2_S2_fjLj128EEEEELb0ELb0ELb1ELb0EEEvNS_9FwdParamsE,"",@"SHT_CUDA_INFO"
	.sectionflags	@""
	.align	4


	//----- nvinfo : EIATTR_CUDA_API_VERSION
	.align		4
        /*0000*/ 	.byte	0x04, 0x37
        /*0002*/ 	.short	(.L_1006 - .L_1005)
.L_1005:
        /*0004*/ 	.word	0x00000082


	//----- nvinfo : EIATTR_KPARAM_INFO
	.align		4
.L_1006:
        /*0008*/ 	.byte	0x04, 0x17
        /*000a*/ 	.short	(.L_1008 - .L_1007)
.L_1007:
        /*000c*/ 	.word	0x00000000
        /*0010*/ 	.short	0x0000
        /*0012*/ 	.short	0x0000
        /*0014*/ 	.byte	0x00, 0xf0, 0xa1, 0x03


	//----- nvinfo : EIATTR_SPARSE_MMA_MASK
	.align		4
.L_1008:
        /*0018*/ 	.byte	0x03, 0x50
        /*001a*/ 	.short	0x0000


	//----- nvinfo : EIATTR_MAXREG_COUNT
	.align		4
        /*001c*/ 	.byte	0x03, 0x1b
        /*001e*/ 	.short	0x00ff


	//----- nvinfo : EIATTR_MERCURY_ISA_VERSION
	.align		4
        /*0020*/ 	.byte	0x03, 0x5f
        /*0022*/ 	.short	0x0101


	//----- nvinfo : EIATTR_COOP_GROUP_MASK_REGIDS
	.align		4
        /*0024*/ 	.byte	0x04, 0x29
        /*0026*/ 	.short	(.L_1010 - .L_1009)


	//   ....[0]....
.L_1009:
        /*0028*/ 	.word	0xffffffff


	//   ....[1]....
        /*002c*/ 	.word	0xffffffff


	//   ....[2]....
        /*0030*/ 	.word	0xffffffff


	//   ....[3]....
        /*0034*/ 	.word	0xffffffff


	//   ....[4]....
        /*0038*/ 	.word	0xffffffff


	//   ....[5]....
        /*003c*/ 	.word	0xffffffff


	//   ....[6]....
        /*0040*/ 	.word	0xffffffff


	//   ....[7]....
        /*0044*/ 	.word	0xffffffff


	//   ....[8]....
        /*0048*/ 	.word	0xffffffff


	//   ....[9]....
        /*004c*/ 	.word	0xffffffff


	//   ....[10]....
        /*0050*/ 	.word	0x05000072


	//   ....[11]....
        /*0054*/ 	.word	0x05000072


	//   ....[12]....
        /*0058*/ 	.word	0x05000072


	//   ....[13]....
        /*005c*/ 	.word	0x05000072


	//   ....[14]....
        /*0060*/ 	.word	0x05000072


	//   ....[15]....
        /*0064*/ 	.word	0x05000072


	//   ....[16]....
        /*0068*/ 	.word	0x05000072


	//   ....[17]....
        /*006c*/ 	.word	0x05000072


	//   ....[18]....
        /*0070*/ 	.word	0x05000072


	//   ....[19]....
        /*0074*/ 	.word	0x05000072


	//----- nvinfo : EIATTR_COOP_GROUP_INSTR_OFFSETS
	.align		4
.L_1010:
        /*0078*/ 	.byte	0x04, 0x28
        /*007a*/ 	.short	(.L_1012 - .L_1011)


	//   ....[0]....
.L_1011:
        /*007c*/ 	.word	0x000029f0


	//   ....[1]....
        /*0080*/ 	.word	0x00002a20


	//   ....[2]....
        /*0084*/ 	.word	0x00002a40


	//   ....[3]....
        /*0088*/ 	.word	0x00002a60


	//   ....[4]....
        /*008c*/ 	.word	0x00002a80


	//   ....[5]....
        /*0090*/ 	.word	0x00002ec0


	//   ....[6]....
        /*0094*/ 	.word	0x00002ee0


	//   ....[7]....
        /*0098*/ 	.word	0x00002f00


	//   ....[8]....
        /*009c*/ 	.word	0x00002f20


	//   ....[9]....
        /*00a0*/ 	.word	0x00002f40


	//   ....[10]....
        /*00a4*/ 	.word	0x00003e20


	//   ....[11]....
        /*00a8*/ 	.word	0x00003ed0


	//   ....[12]....
        /*00ac*/ 	.word	0x00003f40


	//   ....[13]....
        /*00b0*/ 	.word	0x00003fb0


	//   ....[14]....
        /*00b4*/ 	.word	0x00004020


	//   ....[15]....
        /*00b8*/ 	.word	0x000044b0


	//   ....[16]....
        /*00bc*/ 	.word	0x00004520


	//   ....[17]....
        /*00c0*/ 	.word	0x00004590


	//   ....[18]....
        /*00c4*/ 	.word	0x00004600


	//   ....[19]....
        /*00c8*/ 	.word	0x00004670


	//----- nvinfo : EIATTR_VRC_CTA_INIT_COUNT
	.align		4
.L_1012:
        /*00cc*/ 	.byte	0x02, 0x4a
	.zero		1
	.zero		1


	//----- nvinfo : EIATTR_EXIT_INSTR_OFFSETS
	.align		4
        /*00d0*/ 	.byte	0x04, 0x1c
        /*00d2*/ 	.short	(.L_1014 - .L_1013)


	//   ....[0]....
.L_1013:
        /*00d4*/ 	.word	0x00000560


	//   ....[1]....
        /*00d8*/ 	.word	0x00003db0


	//----- nvinfo : EIATTR_MAX_THREADS
	.align		4
.L_1014:
        /*00dc*/ 	.byte	0x04, 0x05
        /*00de*/ 	.short	(.L_1016 - .L_1015)
.L_1015:
        /*00e0*/ 	.word	0x00000080
        /*00e4*/ 	.word	0x00000001
        /*00e8*/ 	.word	0x00000001


	//----- nvinfo : EIATTR_CRS_STACK_SIZE
	.align		4
.L_1016:
        /*00ec*/ 	.byte	0x04, 0x1e
        /*00ee*/ 	.short	(.L_1018 - .L_1017)
.L_1017:
        /*00f0*/ 	.word	0x00000000


	//----- nvinfo : EIATTR_CBANK_PARAM_SIZE
	.align		4
.L_1018:
        /*00f4*/ 	.byte	0x03, 0x19
        /*00f6*/ 	.short	0x00e8


	//----- nvinfo : EIATTR_PARAM_CBANK
	.align		4
        /*00f8*/ 	.byte	0x04, 0x0a
        /*00fa*/ 	.short	(.L_1020 - .L_1019)
	.align		4
.L_1019:
        /*00fc*/ 	.word	index@(.nv.constant0._ZN10layer_norm13ln_fwd_kernelINS_13Kernel_traitsI13__nv_bfloat16S2_S2_S2_fjLj1024ELj1ELj4ELj1ELj16ENS_18Kernel_traits_baseILj1024ES2_S2_S2_S2_fjLj128EEEEELb0ELb0ELb1ELb0EEEvNS_9FwdParamsE)
        /*0100*/ 	.short	0x0380
        /*0102*/ 	.short	0x00e8


	//----- nvinfo : EIATTR_SW_WAR
	.align		4
.L_1020:
        /*0104*/ 	.byte	0x04, 0x36
        /*0106*/ 	.short	(.L_1022 - .L_1021)
.L_1021:
        /*0108*/ 	.word	0x00000008
.L_1022:


//--------------------- .nv.info._ZN10layer_norm13ln_fwd_kernelINS_13Kernel_traitsI13__nv_bfloat16S2_S2_S2_fjLj1024ELj1ELj4ELj1ELj16ENS_18Kernel_traits_baseILj1024ES2_S2_S2_S2_fjLj128EEEEELb0ELb0ELb1ELb1EEEvNS_9FwdParamsE --------------------------
	.section	.nv.info._ZN10layer_norm13ln_fwd_kernelINS_13Kernel_traitsI13__nv_bfloat16S2_S2_S2_fjLj1024ELj1ELj4ELj1ELj16ENS_18Kernel_traits_baseILj1024ES2_S2_S2_S2_fjLj128EEEEELb0ELb0ELb1ELb1EEEvNS_9FwdParamsE,"",@"SHT_CUDA_INFO"
	.sectionflags	@""
	.align	4


	//----- nvinfo : EIATTR_CUDA_API_VERSION
	.align		4
        /*0000*/ 	.byte	0x04, 0x37
        /*0002*/ 	.short	(.L_1024 - .L_1023)
.L_1023:
        /*0004*/ 	.word	0x00000082


	//----- nvinfo : EIATTR_KPARAM_INFO
	.align		4
.L_1024:
        /*0008*/ 	.byte	0x04, 0x17
        /*000a*/ 	.short	(.L_1026 - .L_1025)
.L_1025:
        /*000c*/ 	.word	0x00000000
        /*0010*/ 	.short	0x0000
        /*0012*/ 	.short	0x0000
        /*0014*/ 	.byte	0x00, 0xf0, 0xa1, 0x03


	//----- nvinfo : EIATTR_SPARSE_MMA_MASK
	.align		4
.L_1026:
        /*0018*/ 	.byte	0x03, 0x50
        /*001a*/ 	.short	0x0000


	//----- nvinfo : EIATTR_MAXREG_COUNT
	.align		4
        /*001c*/ 	.byte	0x03, 0x1b
        /*001e*/ 	.short	0x00ff


	//----- nvinfo : EIATTR_MERCURY_ISA_VERSION
	.align		4
        /*0020*/ 	.byte	0x03, 0x5f
        /*0022*/ 	.short	0x0101


	//----- nvinfo : EIATTR_COOP_GROUP_MASK_REGIDS
	.align		4
        /*0024*/ 	.byte	0x04, 0x29
        /*0026*/ 	.short	(.L_1028 - .L_1027)


	//   ....[0]....
.L_1027:
        /*0028*/ 	.word	0xffffffff


	//   ....[1]....
        /*002c*/ 	.word	0xffffffff


	//   ....[2]....
        /*0030*/ 	.word	0xffffffff


	//   ....[3]....
        /*0034*/ 	.word	0xffffffff


	//   ....[4]....
        /*0038*/ 	.word	0xffffffff


	//   ....[5]....
        /*003c*/ 	.word	0xffffffff


	//   ....[6]....
        /*0040*/ 	.word	0xffffffff


	//   ....[7]....
        /*0044*/ 	.word	0xffffffff


	//   ....[8]....
        /*0048*/ 	.word	0xffffffff


	//   ....[9]....
        /*004c*/ 	.word	0xffffffff


	//   ....[10]....
        /*0050*/ 	.word	0x05000072


	//   ....[11]....
        /*0054*/ 	.word	0x05000072


	//   ....[12]....
        /*0058*/ 	.word	0x05000072


	//   ....[13]....
        /*005c*/ 	.word	0x05000072


	//   ....[14]....
        /*0060*/ 	.word	0x05000072


	//   ....[15]....
        /*0064*/ 	.word	0x05000072


	//   ....[16]....
        /*0068*/ 	.word	0x05000072


	//   ....[17]....
        /*006c*/ 	.word	0x05000072


	//   ....[18]....
        /*0070*/ 	.word	0x05000072


	//   ....[19]....
        /*0074*/ 	.word	0x05000072


	//----- nvinfo : EIATTR_COOP_GROUP_INSTR_OFFSETS
	.align		4
.L_1028:
        /*0078*/ 	.byte	0x04, 0x28
        /*007a*/ 	.short	(.L_1030 - .L_1029)


	//   ....[0]....
.L_1029:
        /*007c*/ 	.word	0x00002550


	//   ....[1]....
        /*0080*/ 	.word	0x00002580


	//   ....[2]....
        /*0084*/ 	.word	0x000025a0


	//   ....[3]....
        /*0088*/ 	.word	0x000025c0


	//   ....[4]....
        /*008c*/ 	.word	0x000025e0


	//   ....[5]....
        /*0090*/ 	.word	0x00002a10


	//   ....[6]....
        /*0094*/ 	.word	0x00002a30


	//   ....[7]....
        /*0098*/ 	.word	0x00002a50


	//   ....[8]....
        /*009c*/ 	.word	0x00002a70


	//   ....[9]....
        /*00a0*/ 	.word	0x00002a90


	//   ....[10]....
        /*00a4*/ 	.word	0x00003870


	//   ....[11]....
        /*00a8*/ 	.word	0x00003920


	//   ....[12]....
        /*00ac*/ 	.word	0x00003990


	//   ....[13]....
        /*00b0*/ 	.word	0x00003a00


	//   ....[14]....
        /*00b4*/ 	.word	0x00003a70


	//   ....[15]....
        /*00b8*/ 	.word	0x00003ef0


	//   ....[16]....
        /*00bc*/ 	.word	0x00003f60


	//   ....[17]....
        /*00c0*/ 	.word	0x00003fd0


	//   ....[18]....
        /*00c4*/ 	.word	0x00004040


	//   ....[19]....
        /*00c8*/ 	.word	0x000040b0


	//----- nvinfo : EIATTR_VRC_CTA_INIT_COUNT
	.align		4
.L_1030:
        /*00cc*/ 	.byte	0x02, 0x4a
	.zero		1
	.zero		1


	//----- nvinfo : EIATTR_EXIT_INSTR_OFFSETS
	.align		4
        /*00d0*/ 	.byte	0x04, 0x1c
        /*00d2*/ 	.short	(.L_1032 - .L_1031)


	//   ....[0]....
.L_1031:
        /*00d4*/ 	.word	0x00000400


	//   ....[1]....
        /*00d8*/ 	.word	0x00003800


	//----- nvinfo : EIATTR_MAX_THREADS
	.align		4
.L_1032:
        /*00dc*/ 	.byte	0x04, 0x05
        /*00de*/ 	.short	(.L_1034 - .L_1033)
.L_1033:
        /*00e0*/ 	.word	0x00000080
        /*00e4*/ 	.word	0x00000001
        /*00e8*/ 	.word	0x00000001


	//----- nvinfo : EIATTR_CRS_STACK_SIZE
	.align		4
.L_1034:
        /*00ec*/ 	.byte	0x04, 0x1e
        /*00ee*/ 	.short	(.L_1036 - .L_1035)
.L_1035:
        /*00f0*/ 	.word	0x00000000


	//----- nvinfo : EIATTR_CBANK_PARAM_SIZE
	.align		4
.L_1036:
        /*00f4*/ 	.byte	0x03, 0x19
        /*00f6*/ 	.short	0x00e8


	//----- nvinfo : EIATTR_PARAM_CBANK
	.align		4
        /*00f8*/ 	.byte	0x04, 0x0a
        /*00fa*/ 	.short	(.L_1038 - .L_1037)
	.align		4
.L_1037:
        /*00fc*/ 	.word	index@(.nv.constant0._ZN10layer_norm13ln_fwd_kernelINS_13Kernel_traitsI13__nv_bfloat16S2_S2_S2_fjLj1024ELj1ELj4ELj1ELj16ENS_18Kernel_traits_baseILj1024ES2_S2_S2_S2_fjLj128EEEEELb0ELb0ELb1ELb1EEEvNS_9FwdParamsE)
        /*0100*/ 	.short	0x0380
        /*0102*/ 	.short	0x00e8


	//----- nvinfo : EIATTR_SW_WAR
	.align		4
.L_1038:
        /*0104*/ 	.byte	0x04, 0x36
        /*0106*/ 	.short	(.L_1040 - .L_1039)
.L_1039:
        /*0108*/ 	.word	0x00000008
.L_1040:


//--------------------- .nv.info._ZN10layer_norm13ln_fwd_kernelINS_13Kernel_traitsI13__nv_bfloat16S2_S2_S2_fjLj1024ELj1ELj4ELj1ELj16ENS_18Kernel_traits_baseILj1024ES2_S2_S2_S2_fjLj128EEEEELb0ELb1ELb0ELb0EEEvNS_9FwdParamsE --------------------------
	.section	.nv.info._ZN10layer_norm13ln_fwd_kernelINS_13Kernel_traitsI13__nv_bfloat16S2_S2_S2_fjLj1024ELj1ELj4ELj1ELj16ENS_18Kernel_traits_baseILj1024ES2_S2_S2_S2_fjLj128EEEEELb0ELb1ELb0ELb0EEEvNS_9FwdParamsE,"",@"SHT_CUDA_INFO"
	.sectionflags	@""
	.align	4


	//----- nvinfo : EIATTR_CUDA_API_VERSION
	.align		4
        /*0000*/ 	.byte	0x04, 0x37
        /*0002*/ 	.short	(.L_1042 - .L_1041)
.L_1041:
        /*0004*/ 	.word	0x00000082


	//----- nvinfo : EIATTR_KPARAM_INFO
	.align		4
.L_1042:
        /*0008*/ 	.byte	0x04, 0x17
        /*000a*/ 	.short	(.L_1044 - .L_1043)
.L_1043:
        /*000c*/ 	.word	0x00000000
        /*0010*/ 	.short	0x0000
        /*0012*/ 	.short	0x0000
        /*0014*/ 	.byte	0x00, 0xf0, 0xa1, 0x03


	//----- nvinfo : EIATTR_SPARSE_MMA_MASK
	.align		4
.L_1044:
        /*0018*/ 	.byte	0x03, 0x50
        /*001a*/ 	.short	0x0000


	//----- nvinfo : EIATTR_MAXREG_COUNT
	.align		4
        /*001c*/ 	.byte	0x03, 0x1b
        /*001e*/ 	.short	0x00ff


	//----- nvinfo : EIATTR_MERCURY_ISA_VERSION
	.align		4
        /*0020*/ 	.byte	0x03, 0x5f
        /*0022*/ 	.short	0x0101


	//----- nvinfo : EIATTR_COOP_GROUP_MASK_REGIDS
	.align		4
        /*0024*/ 	.byte	0x04, 0x29
        /*0026*/ 	.short	(.L_1046 - .L_1045)


	//   ....[0]....
.L_1045:
        /*0028*/ 	.word	0xffffffff


	//   ....[1]....
        /*002c*/ 	.word	0xffffffff


	//   ....[2]....
        /*0030*/ 	.word	0xffffffff


	//   ....[3]....
        /*0034*/ 	.word	0xffffffff


	//   ....[4]....
        /*0038*/ 	.word	0xffffffff


	//   ....[5]....
        /*003c*/ 	.word	0xffffffff


	//   ....[6]....
        /*0040*/ 	.word	0xffffffff


	//   ....[7]....
        /*0044*/ 	.word	0xffffffff


	//   ....[8]....
        /*0048*/ 	.word	0xffffffff


	//   ....[9]....
        /*004c*/ 	.word	0xffffffff


	//   ....[10]....
        /*0050*/ 	.word	0x05000092


	//   ....[11]....
        /*0054*/ 	.word	0x05000092


	//   ....[12]....
        /*0058*/ 	.word	0x05000092


	//   ....[13]....
        /*005c*/ 	.word	0x05000092


	//   ....[14]....
        /*0060*/ 	.word	0x05000092


	//   ....[15]....
        /*0064*/ 	.word	0x05000092


	//   ....[16]....
        /*0068*/ 	.word	0x05000092


	//   ....[17]....
        /*006c*/ 	.word	0x05000092


	//   ....[18]....
        /*0070*/ 	.word	0x05000092


	//   ....[19]....
        /*0074*/ 	.word	0x05000092


	//----- nvinfo : EIATTR_COOP_GROUP_INSTR_OFFSETS
	.align		4
.L_1046:
        /*0078*/ 	.byte	0x04, 0x28
        /*007a*/ 	.short	(.L_1048 - .L_1047)


	//   ....[0]....
.L_1047:
        /*007c*/ 	.word	0x00002930


	//   ....[1]....
        /*0080*/ 	.word	0x00002950


	//   ....[2]....
        /*0084*/ 	.word	0x00002970


	//   ....[3]....
        /*0088*/ 	.word	0x00002990


	//   ....[4]....
        /*008c*/ 	.word	0x000029c0


	//   ....[5]....
        /*0090*/ 	.word	0x00002e00


	//   ....[6]....
        /*0094*/ 	.word	0x00002e20


	//   ....[7]....
        /*0098*/ 	.word	0x00002e40


	//   ....[8]....
        /*009c*/ 	.word	0x00002e60


	//   ....[9]....
        /*00a0*/ 	.word	0x00002e80


	//   ....[10]....
        /*00a4*/ 	.word	0x00003d00


	//   ....[11]....
        /*00a8*/ 	.word	0x00003da0


	//   ....[12]....
        /*00ac*/ 	.word	0x00003e10


	//   ....[13]....
        /*00b0*/ 	.word	0x00003e80


	//   ....[14]....
        /*00b4*/ 	.word	0x00003f00


	//   ....[15]....
        /*00b8*/ 	.word	0x00004390


	//   ....[16]....
        /*00bc*/ 	.word	0x00004400


	//   ....[17]....
        /*00c0*/ 	.word	0x00004470


	//   ....[18]....
        /*00c4*/ 	.word	0x000044e0


	//   ....[19]....
        /*00c8*/ 	.word	0x00004550


	//----- nvinfo : EIATTR_VRC_CTA_INIT_COUNT
	.align		4
.L_1048:
        /*00cc*/ 	.byte	0x02, 0x4a
	.zero		1
	.zero		1


	//----- nvinfo : EIATTR_EXIT_INSTR_OFFSETS
	.align		4
        /*00d0*/ 	.byte	0x04, 0x1c
        /*00d2*/ 	.short	(.L_1050 - .L_1049)


	//   ....[0]....
.L_1049:
        /*00d4*/ 	.word	0x000006e0


	//   ....[1]....
        /*00d8*/ 	.word	0x00003c90


	//----- nvinfo : EIATTR_MAX_THREADS
	.align		4
.L_1050:
        /*00dc*/ 	.byte	0x04, 0x05
        /*00de*/ 	.short	(.L_1052 - .L_1051)
.L_1051:
        /*00e0*/ 	.word	0x00000080
        /*00e4*/ 	.word	0x00000001
        /*00e8*/ 	.word	0x00000001


	//----- nvinfo : EIATTR_CRS_STACK_SIZE
	.align		4
.L_1052:
        /*00ec*/ 	.byte	0x04, 0x1e
        /*00ee*/ 	.short	(.L_1054 - .L_1053)
.L_1053:
        /*00f0*/ 	.word	0x00000000


	//----- nvinfo : EIATTR_CBANK_PARAM_SIZE
	.align		4
.L_1054:
        /*00f4*/ 	.byte	0x03, 0x19
        /*00f6*/ 	.short	0x00e8


	//----- nvinfo : EIATTR_PARAM_CBANK
	.align		4
        /*00f8*/ 	.byte	0x04, 0x0a
        /*00fa*/ 	.short	(.L_1056 - .L_1055)
	.align		4
.L_1055:
        /*00fc*/ 	.word	index@(.nv.constant0._ZN10layer_norm13ln_fwd_kernelINS_13Kernel_traitsI13__nv_bfloat16S2_S2_S2_fjLj1024ELj1ELj4ELj1ELj16ENS_18Kernel_traits_baseILj1024ES2_S2_S2_S2_fjLj128EEEEELb0ELb1ELb0ELb0EEEvNS_9FwdParamsE)
        /*0100*/ 	.short	0x0380
        /*0102*/ 	.short	0x00e8


	//----- nvinfo : EIATTR_SW_WAR
	.align		4
.L_1056:
        /*0104*/ 	.byte	0x04, 0x36
        /*0106*/ 	.short	(.L_1058 - .L_1057)
.L_1057:
        /*0108*/ 	.word	0x00000008
.L_1058:


//--------------------- .nv.info._ZN10layer_norm13ln_fwd_kernelINS_13Kernel_traitsI13__nv_bfloat16S2_S2_S2_fjLj1024ELj1ELj4ELj1ELj16ENS_18Kernel_traits_baseILj1024ES2_S2_S2_S2_fjLj128EEEEELb0ELb1ELb0ELb1EEEvNS_9FwdParamsE --------------------------
	.section	.nv.info._ZN10layer_norm13ln_fwd_kernelINS_13Kernel_traitsI13__nv_bfloat16S2_S2_S2_fjLj1024ELj1ELj4ELj1ELj16ENS_18Kernel_traits_baseILj1024ES2_S2_S2_S2_fjLj128EEEEELb0ELb1ELb0ELb1EEEvNS_9FwdParamsE,"",@"SHT_CUDA_INFO"
	.sectionflags	@""
	.align	4


	//----- nvinfo : EIATTR_CUDA_API_VERSION
	.align		4
        /*0000*/ 	.byte	0x04, 0x37
        /*0002*/ 	.short	(.L_1060 - .L_1059)
.L_1059:
        /*0004*/ 	.word	0x00000082


	//----- nvinfo : EIATTR_KPARAM_INFO
	.align		4
.L_1060:
        /*0008*/ 	.byte	0x04, 0x17
        /*000a*/ 	.short	(.L_1062 - .L_1061)
.L_1061:
        /*000c*/ 	.word	0x00000000
        /*0010*/ 	.short	0x0000
        /*0012*/ 	.short	0x0000
        /*0014*/ 	.byte	0x00, 0xf0, 0xa1, 0x03


	//----- nvinfo : EIATTR_SPARSE_MMA_MASK
	.align		4
.L_1062:
        /*0018*/ 	.byte	0x03, 0x50
        /*001a*/ 	.short	0x0000


	//----- nvinfo : EIATTR_MAXREG_COUNT
	.align		4
        /*001c*/ 	.byte	0x03, 0x1b
        /*001e*/ 	.short	0x00ff


	//----- nvinfo : EIATTR_MERCURY_ISA_VERSION
	.align		4
        /*0020*/ 	.byte	0x03, 0x5f
        /*0022*/ 	.short	0x0101


	//----- nvinfo : EIATTR_COOP_GROUP_MASK_REGIDS
	.align		4
        /*0024*/ 	.byte	0x04, 0x29
        /*0026*/ 	.short	(.L_1064 - .L_1063)


	//   ....[0]....
.L_1063:
        /*0028*/ 	.word	0xffffffff


	//   ....[1]....
        /*002c*/ 	.word	0xffffffff


	//   ....[2]....
        /*0030*/ 	.word	0xffffffff


	//   ....[3]....
        /*0034*/ 	.word	0xffffffff


	//   ....[4]....
        /*0038*/ 	.word	0xffffffff


	//   ....[5]....
        /*003c*/ 	.word	0xffffffff


	//   ....[6]....
        /*0040*/ 	.word	0xffffffff


	//   ....[7]....
        /*0044*/ 	.word	0xffffffff


	//   ....[8]....
        /*0048*/ 	.word	0xffffffff


	//   ....[9]....
        /*004c*/ 	.word	0xffffffff


	//   ....[10]....
        /*0050*/ 	.word	0xffffffff


	//   ....[11]....
        /*0054*/ 	.word	0xffffffff


	//   ....[12]....
        /*0058*/ 	.word	0xffffffff


	//   ....[13]....
        /*005c*/ 	.word	0xffffffff


	//   ....[14]....
        /*0060*/ 	.word	0xffffffff


	//   ....[15]....
        /*0064*/ 	.word	0xffffffff


	//   ....[16]....
        /*0068*/ 	.word	0xffffffff


	//   ....[17]....
        /*006c*/ 	.word	0xffffffff


	//   ....[18]....
        /*0070*/ 	.word	0xffffffff


	//   ....[19]....
        /*0074*/ 	.word	0xffffffff


	//   ....[20]....
        /*0078*/ 	.word	0x05000035


	//   ....[21]....
        /*007c*/ 	.word	0x05000035


	//   ....[22]....
        /*0080*/ 	.word	0x05000035


	//   ....[23]....
        /*0084*/ 	.word	0x05000035


	//   ....[24]....
        /*0088*/ 	.word	0x05000035


	//   ....[25]....
        /*008c*/ 	.word	0x05000035


	//   ....[26]....
        /*0090*/ 	.word	0x05000035


	//   ....[27]....
        /*0094*/ 	.word	0x05000035


	//   ....[28]....
        /*0098*/ 	.word	0x05000035


	//   ....[29]....
        /*009c*/ 	.word	0x05000035


	//   ....[30]....
        /*00a0*/ 	.word	0x05000035


	//   ....[31]....
        /*00a4*/ 	.word	0x05000035


	//   ....[32]....
        /*00a8*/ 	.word	0x05000035


	//   ....[33]....
        /*00ac*/ 	.word	0x05000035


	//   ....[34]....
        /*00b0*/ 	.word	0x05000035


	//   ....[35]....
        /*00b4*/ 	.word	0x05000035


	//   ....[36]....
        /*00b8*/ 	.word	0x05000035


	//   ....[37]....
        /*00bc*/ 	.word	0x05000035


	//   ....[38]....
        /*00c0*/ 	.word	0x05000035


	//   ....[39]....
        /*00c4*/ 	.word	0x05000035


	//----- nvinfo : EIATTR_COOP_GROUP_INSTR_OFFSETS
	.align		4
.L_1064:
        /*00c8*/ 	.byte	0x04, 0x28
        /*00ca*/ 	.short	(.L_1066 - .L_1065)


	//   ....[0]....
.L_1065:
        /*00cc*/ 	.word	0x000021a0


	//   ....[1]....
        /*00d0*/ 	.word	0x000021d0


	//   ....[2]....
        /*00d4*/ 	.word	0x000021f0


	//   ....[3]....
        /*00d8*/ 	.word	0x00002210


	//   ....[4]....
        /*00dc*/ 	.word	0x00002230


	//   ....[5]....
        /*00e0*/ 	.word	0x00002660


	//   ....[6]....
        /*00e4*/ 	.word	0x00002680


	//   ....[7]....
        /*00e8*/ 	.word	0x000026a0


	//   ....[8]....
        /*00ec*/ 	.word	0x000026c0


	//   ....[9]....
        /*00f0*/ 	.word	0x000026e0


	//   ....[10]....
        /*00f4*/ 	.word	0x00005100


	//   ....[11]....
        /*00f8*/ 	.word	0x00005130


	//   ....[12]....
        /*00fc*/ 	.word	0x00005150


	//   ....[13]....
        /*0100*/ 	.word	0x00005170


	//   ....[14]....
        /*0104*/ 	.word	0x00005190


	//   ....[15]....
        /*0108*/ 	.word	0x000055c0


	//   ....[16]....
        /*010c*/ 	.word	0x000055e0


	//   ....[17]....
        /*0110*/ 	.word	0x00005600


	//   ....[18]....
        /*0114*/ 	.word	0x00005620


	//   ....[19]....
        /*0118*/ 	.word	0x00005640


	//   ....[20]....
        /*011c*/ 	.word	0x00006400


	//   ....[21]....
        /*0120*/ 	.word	0x00006490


	//   ....[22]....
        /*0124*/ 	.word	0x000064f0


	//   ....[23]....
        /*0128*/ 	.word	0x00006550


	//   ....[24]....
        /*012c*/ 	.word	0x000065b0


	//   ....[25]....
        /*0130*/ 	.word	0x00006a20


	//   ....[26]....
        /*0134*/ 	.word	0x00006a80


	//   ....[27]....
        /*0138*/ 	.word	0x00006ae0


	//   ....[28]....
        /*013c*/ 	.word	0x00006b40


	//   ....[29]....
        /*0140*/ 	.word	0x00006ba0


	//   ....[30]....
        /*0144*/ 	.word	0x00006c20


	//   ....[31]....
        /*0148*/ 	.word	0x00006cb0


	//   ....[32]....
        /*014c*/ 	.word	0x00006d10


	//   ....[33]....
        /*0150*/ 	.word	0x00006d70


	//   ....[34]....
        /*0154*/ 	.word	0x00006dd0


	//   ....[35]....
        /*0158*/ 	.word	0x00007240


	//   ....[36]....
        /*015c*/ 	.word	0x000072a0


	//   ....[37]....
        /*0160*/ 	.word	0x00007300


	//   ....[38]....
        /*0164*/ 	.word	0x00007360


	//   ....[39]....
        /*0168*/ 	.word	0x000073c0


	//----- nvinfo : EIATTR_VRC_CTA_INIT_COUNT
	.align		4
.L_1066:
        /*016c*/ 	.byte	0x02, 0x4a
	.zero		1
	.zero		1


	//----- nvinfo : EIATTR_EXIT_INSTR_OFFSETS
	.align		4
        /*0170*/ 	.byte	0x04, 0x1c
        /*0172*/ 	.short	(.L_1068 - .L_1067)


	//   ....[0]....
.L_1067:
        /*0174*/ 	.word	0x000004b0


	//   ....[1]....
        /*0178*/ 	.word	0x00003440


	//   ....[2]....
        /*017c*/ 	.word	0x000063a0


	//----- nvinfo : EIATTR_MAX_THREADS
	.align		4
.L_1068:
        /*0180*/ 	.byte	0x04, 0x05
        /*0182*/ 	.short	(.L_1070 - .L_1069)
.L_1069:
        /*0184*/ 	.word	0x00000080
        /*0188*/ 	.word	0x00000001
        /*018c*/ 	.word	0x00000001


	//----- nvinfo : EIATTR_CRS_STACK_SIZE
	.align		4
.L_1070:
        /*0190*/ 	.byte	0x04, 0x1e
        /*0192*/ 	.short	(.L_1072 - .L_1071)
.L_1071:
        /*0194*/ 	.word	0x00000000


	//----- nvinfo : EIATTR_CBANK_PARAM_SIZE
	.align		4
.L_1072:
        /*0198*/ 	.byte	0x03, 0x19
        /*019a*/ 	.short	0x00e8


	//----- nvinfo : EIATTR_PARAM_CBANK
	.align		4
        /*019c*/ 	.byte	0x04, 0x0a
        /*019e*/ 	.short	(.L_1074 - .L_1073)
	.align		4
.L_1073:
        /*01a0*/ 	.word	index@(.nv.constant0._ZN10layer_norm13ln_fwd_kernelINS_13Kernel_traitsI13__nv_bfloat16S2_S2_S2_fjLj1024ELj1ELj4ELj1ELj16ENS_18Kernel_traits_baseILj1024ES2_S2_S2_S2_fjLj128EEEEELb0ELb1ELb0ELb1EEEvNS_9FwdParamsE)
        /*01a4*/ 	.short	0x0380
        /*01a6*/ 	.short	0x00e8


	//----- nvinfo : EIATTR_SW_WAR
	.align		4
.L_1074:
        /*01a8*/ 	.byte	0x04, 0x36
        /*01aa*/ 	.short	(.L_1076 - .L_1075)
.L_1075:
        /*01ac*/ 	.word	0x00000008
.L_1076:


//--------------------- .nv.info._ZN10layer_norm13ln_fwd_kernelINS_13Kernel_traitsI13__nv_bfloat16S2_S2_S2_fjLj1024ELj1ELj4ELj1ELj16ENS_18Kernel_traits_baseILj1024ES2_S2_S2_S2_fjLj128EEEEELb0ELb1ELb1ELb0EEEvNS_9FwdParamsE --------------------------
	.section	.nv.info._ZN10layer_norm13ln_fwd_kernelINS_13Kernel_traitsI13__nv_bfloat16S2_S2_S2_fjLj1024ELj1ELj4ELj1ELj16ENS_18Kernel_traits_baseILj1024ES2_S2_S2_S2_fjLj128EEEEELb0ELb1ELb1ELb0EEEvNS_9FwdParamsE,"",@"SHT_CUDA_INFO"
	.sectionflags	@""
	.align	4


	//----- nvinfo : EIATTR_CUDA_API_VERSION
	.align		4
        /*0000*/ 	.byte	0x04, 0x37
        /*0002*/ 	.short	(.L_1078 - .L_1077)
.L_1077:
        /*0004*/ 	.word	0x00000082


	//----- nvinfo : EIATTR_KPARAM_INFO
	.align		4
.L_1078:
        /*0008*/ 	.byte	0x04, 0x17
        /*000a*/ 	.short	(.L_1080 - .L_1079)
.L_1079:
        /*000c*/ 	.word	0x00000000
        /*0010*/ 	.short	0x0000
        /*0012*/ 	.short	0x0000
        /*0014*/ 	.byte	0x00, 0xf0, 0xa1, 0x03


	//----- nvinfo : EIATTR_SPARSE_MMA_MASK
	.align		4
.L_1080:
        /*0018*/ 	.byte	0x03, 0x50
        /*001a*/ 	.short	0x0000


	//----- nvinfo : EIATTR_MAXREG_COUNT
	.align		4
        /*001c*/ 	.byte	0x03, 0x1b
        /*001e*/ 	.short	0x00ff


	//----- nvinfo : EIATTR_MERCURY_ISA_VERSION
	.align		4
        /*0020*/ 	.byte	0x03, 0x5f
        /*0022*/ 	.short	0x0101


	//----- nvinfo : EIATTR_COOP_GROUP_MASK_REGIDS
	.align		4
        /*0024*/ 	.byte	0x04, 0x29
        /*0026*/ 	.short	(.L_1082 - .L_1081)


	//   ....[0]....
.L_1081:
        /*0028*/ 	.word	0xffffffff


	//   ....[1]....
        /*002c*/ 	.word	0xffffffff


	//   ....[2]....
        /*0030*/ 	.word	0xffffffff


	//   ....[3]....
        /*0034*/ 	.word	0xffffffff


	//   ....[4]....
        /*0038*/ 	.word	0xffffffff


	//   ....[5]....
        /*003c*/ 	.word	0xffffffff


	//   ....[6]....
        /*0040*/ 	.word	0xffffffff


	//   ....[7]....
        /*0044*/ 	.word	0xffffffff


	//   ....[8]....
        /*0048*/ 	.word	0xffffffff


	//   ....[9]....
        /*004c*/ 	.word	0xffffffff


	//   ....[10]....
        /*0050*/ 	.word	0x05000097


	//   ....[11]....
        /*0054*/ 	.word	0x05000097


	//   ....[12]....
        /*0058*/ 	.word	0x05000097


	//   ....[13]....
        /*005c*/ 	.word	0x05000097


	//   ....[14]....
        /*0060*/ 	.word	0x05000097


	//   ....[15]....
        /*0064*/ 	.word	0x05000097


	//   ....[16]....
        /*0068*/ 	.word	0x05000097


	//   ....[17]....
        /*006c*/ 	.word	0x05000097


	//   ....[18]....
        /*0070*/ 	.word	0x05000097


	//   ....[19]....
        /*0074*/ 	.word	0x05000097


	//----- nvinfo : EIATTR_COOP_GROUP_INSTR_OFFSETS
	.align		4
.L_1082:
        /*0078*/ 	.byte	0x04, 0x28
        /*007a*/ 	.short	(.L_1084 - .L_1083)


	//   ....[0]....
.L_1083:
        /*007c*/ 	.word	0x000033f0


	//   ....[1]....
        /*0080*/ 	.word	0x00003420


	//   ....[2]....
        /*0084*/ 	.word	0x00003440


	//   ....[3]....
        /*0088*/ 	.word	0x00003460


	//   ....[4]....
        /*008c*/ 	.word	0x00003480


	//   ....[5]....
        /*0090*/ 	.word	0x000038c0


	//   ....[6]....
        /*0094*/ 	.word	0x000038e0


	//   ....[7]....
        /*0098*/ 	.word	0x00003900


	//   ....[8]....
        /*009c*/ 	.word	0x00003920


	//   ....[9]....
        /*00a0*/ 	.word	0x00003940


	//   ....[10]....
        /*00a4*/ 	.word	0x00004830


	//   ....[11]....
        /*00a8*/ 	.word	0x000048e0


	//   ....[12]....
        /*00ac*/ 	.word	0x00004950


	//   ....[13]....
        /*00b0*/ 	.word	0x000049c0


	//   ....[14]....
        /*00b4*/ 	.word	0x00004a30


	//   ....[15]....
        /*00b8*/ 	.word	0x00004ec0


	//   ....[16]....
        /*00bc*/ 	.word	0x00004f30


	//   ....[17]....
        /*00c0*/ 	.word	0x00004fa0


	//   ....[18]....
        /*00c4*/ 	.word	0x00005010


	//   ....[19]....
        /*00c8*/ 	.word	0x00005080


	//----- nvinfo : EIATTR_VRC_CTA_INIT_COUNT
	.align		4
.L_1084:
        /*00cc*/ 	.byte	0x02, 0x4a
	.zero		1
	.zero		1


	//----- nvinfo : EIATTR_EXIT_INSTR_OFFSETS
	.align		4
        /*00d0*/ 	.byte	0x04, 0x1c
        /*00d2*/ 	.short	(.L_1086 - .L_1085)


	//   ....[0]....
.L_1085:
        /*00d4*/ 	.word	0x000006e0


	//   ....[1]....
        /*00d8*/ 	.word	0x000047c0


	//----- nvinfo : EIATTR_MAX_THREADS
	.align		4
.L_1086:
        /*00dc*/ 	.byte	0x04, 0x05
        /*00de*/ 	.short	(.L_1088 - .L_1087)
.L_1087:
        /*00e0*/ 	.word	0x00000080
        /*00e4*/ 	.word	0x00000001
        /*00e8*/ 	.word	0x00000001


	//----- nvinfo : EIATTR_CRS_STACK_SIZE
	.align		4
.L_1088:
        /*00ec*/ 	.byte	0x04, 0x1e
        /*00ee*/ 	.short	(.L_1090 - .L_1089)
.L_1089:
        /*00f0*/ 	.word	0x00000000


	//----- nvinfo : EIATTR_CBANK_PARAM_SIZE
	.align		4
.L_1090:
        /*00f4*/ 	.byte	0x03, 0x19
        /*00f6*/ 	.short	0x00e8


	//----- nvinfo : EIATTR_PARAM_CBANK
	.align		4
        /*00f8*/ 	.byte	0x04, 0x0a
        /*00fa*/ 	.short	(.L_1092 - .L_1091)
	.align		4
.L_1091:
        /*00fc*/ 	.word	index@(.nv.constant0._ZN10layer_norm13ln_fwd_kernelINS_13Kernel_traitsI13__nv_bfloat16S2_S2_S2_fjLj1024ELj1ELj4ELj1ELj16ENS_18Kernel_traits_baseILj1024ES2_S2_S2_S2_fjLj128EEEEELb0ELb1ELb1ELb0EEEvNS_9FwdParamsE)
        /*0100*/ 	.short	0x0380
        /*0102*/ 	.short	0x00e8


	//----- nvinfo : EIATTR_SW_WAR
	.align		4
.L_1092:
        /*0104*/ 	.byte	0x04, 0x36
        /*0106*/ 	.short	(.L_1094 - .L_1093)
.L_1093:
        /*0108*/ 	.word	0x00000008
.L_1094:


//--------------------- .nv.info._ZN10layer_norm13ln_fwd_kernelINS_13Kernel_traitsI13__nv_bfloat16S2_S2_S2_fjLj1024ELj1ELj4ELj1ELj16ENS_18Kernel_traits_baseILj1024ES2_S2_S2_S2_fjLj128EEEEELb0ELb1ELb1ELb1EEEvNS_9FwdParamsE --------------------------
	.section	.nv.info._ZN10layer_norm13ln_fwd_kernelINS_13Kernel_traitsI13__nv_bfloat16S2_S2_S2_fjLj1024ELj1ELj4ELj1ELj16ENS_18Kernel_traits_baseILj1024ES2_S2_S2_S2_fjLj128EEEEELb0ELb1ELb1ELb1EEEvNS_9FwdParamsE,"",@"SHT_CUDA_INFO"
	.sectionflags	@""
	.align	4


	//----- nvinfo : EIATTR_CUDA_API_VERSION
	.align		4
        /*0000*/ 	.byte	0x04, 0x37
        /*0002*/ 	.short	(.L_1096 - .L_1095)
.L_1095:
        /*0004*/ 	.word	0x00000082


	//----- nvinfo : EIATTR_KPARAM_INFO
	.align		4
.L_1096:
        /*0008*/ 	.byte	0x04, 0x17
        /*000a*/ 	.short	(.L_1098 - .L_1097)
.L_1097:
        /*000c*/ 	.word	0x00000000
        /*0010*/ 	.short	0x0000
        /*0012*/ 	.short	0x0000
        /*0014*/ 	.byte	0x00, 0xf0, 0xa1, 0x03


	//----- nvinfo : EIATTR_SPARSE_MMA_MASK
	.align		4
.L_1098:
        /*0018*/ 	.byte	0x03, 0x50
        /*001a*/ 	.short	0x0000


	//----- nvinfo : EIATTR_MAXREG_COUNT
	.align		4
        /*001c*/ 	.byte	0x03, 0x1b
        /*001e*/ 	.short	0x00ff


	//----- nvinfo : EIATTR_MERCURY_ISA_VERSION
	.align		4
        /*0020*/ 	.byte	0x03, 0x5f
        /*0022*/ 	.short	0x0101


	//----- nvinfo : EIATTR_COOP_GROUP_MASK_REGIDS
	.align		4
        /*0024*/ 	.byte	0x04, 0x29
        /*0026*/ 	.short	(.L_1100 - .L_1099)


	//   ....[0]....
.L_1099:
        /*0028*/ 	.word	0xffffffff


	//   ....[1]....
        /*002c*/ 	.word	0xffffffff


	//   ....[2]....
        /*0030*/ 	.word	0xffffffff


	//   ....[3]....
        /*0034*/ 	.word	0xffffffff


	//   ....[4]....
        /*0038*/ 	.word	0xffffffff


	//   ....[5]....
        /*003c*/ 	.word	0xffffffff


	//   ....[6]....
        /*0040*/ 	.word	0xffffffff


	//   ....[7]....
        /*0044*/ 	.word	0xffffffff


	//   ....[8]....
        /*0048*/ 	.word	0xffffffff


	//   ....[9]....
        /*004c*/ 	.word	0xffffffff


	//   ....[10]....
        /*0050*/ 	.word	0x05000095


	//   ....[11]....
        /*0054*/ 	.word	0x05000095


	//   ....[12]....
        /*0058*/ 	.word	0x05000095


	//   ....[13]....
        /*005c*/ 	.word	0x05000095


	//   ....[14]....
        /*0060*/ 	.word	0x05000095


	//   ....[15]....
        /*0064*/ 	.word	0x05000095


	//   ....[16]....
        /*0068*/ 	.word	0x05000095


	//   ....[17]....
        /*006c*/ 	.word	0x05000095


	//   ....[18]....
        /*0070*/ 	.word	0x05000095


	//   ....[19]....
        /*0074*/ 	.word	0x05000095


	//----- nvinfo : EIATTR_COOP_GROUP_INSTR_OFFSETS
	.align		4
.L_1100:
        /*0078*/ 	.byte	0x04, 0x28
        /*007a*/ 	.short	(.L_1102 - .L_1101)


	//   ....[0]....
.L_1101:
        /*007c*/ 	.word	0x00003140


	//   ....[1]....
        /*0080*/ 	.word	0x00003170


	//   ....[2]....
        /*0084*/ 	.word	0x00003190


	//   ....[3]....
        /*0088*/ 	.word	0x000031b0


	//   ....[4]....
        /*008c*/ 	.word	0x000031d0


	//   ....[5]....
        /*0090*/ 	.word	0x00003600


	//   ....[6]....
        /*0094*/ 	.word	0x00003620


	//   ....[7]....
        /*0098*/ 	.word	0x00003640


	//   ....[8]....
        /*009c*/ 	.word	0x00003660


	//   ....[9]....
        /*00a0*/ 	.word	0x00003680


	//   ....[10]....
        /*00a4*/ 	.word	0x00004460


	//   ....[11]....
        /*00a8*/ 	.word	0x00004510


	//   ....[12]....
        /*00ac*/ 	.word	0x00004580


	//   ....[13]....
        /*00b0*/ 	.word	0x000045f0


	//   ....[14]....
        /*00b4*/ 	.word	0x00004660


	//   ....[15]....
        /*00b8*/ 	.word	0x00004ae0


	//   ....[16]....
        /*00bc*/ 	.word	0x00004b50


	//   ....[17]....
        /*00c0*/ 	.word	0x00004bc0


	//   ....[18]....
        /*00c4*/ 	.word	0x00004c30


	//   ....[19]....
        /*00c8*/ 	.word	0x00004ca0


	//----- nvinfo : EIATTR_VRC_CTA_INIT_COUNT
	.align		4
.L_1102:
        /*00cc*/ 	.byte	0x02, 0x4a
	.zero		1
	.zero		1


	//----- nvinfo : EIATTR_EXIT_INSTR_OFFSETS
	.align		4
        /*00d0*/ 	.byte	0x04, 0x1c
        /*00d2*/ 	.short	(.L_1104 - .L_1103)


	//   ....[0]....
.L_1103:
        /*00d4*/ 	.word	0x00000660


	//   ....[1]....
        /*00d8*/ 	.word	0x000043f0


	//----- nvinfo : EIATTR_MAX_THREADS
	.align		4
.L_1104:
        /*00dc*/ 	.byte	0x04, 0x05
        /*00de*/ 	.short	(.L_1106 - .L_1105)
.L_1105:
        /*00e0*/ 	.word	0x00000080
        /*00e4*/ 	.word	0x00000001
        /*00e8*/ 	.word	0x00000001


	//----- nvinfo : EIATTR_CRS_STACK_SIZE
	.align		4
.L_1106:
        /*00ec*/ 	.byte	0x04, 0x1e
        /*00ee*/ 	.short	(.L_1108 - .L_1107)
.L_1107:
        /*00f0*/ 	.word	0x00000000


	//----- nvinfo : EIATTR_CBANK_PARAM_SIZE
	.align		4
.L_1108:
        /*00f4*/ 	.byte	0x03, 0x19
        /*00f6*/ 	.short	0x00e8


	//----- nvinfo : EIATTR_PARAM_CBANK
	.align		4
        /*00f8*/ 	.byte	0x04, 0x0a
        /*00fa*/ 	.short	(.L_1110 - .L_1109)
	.align		4
.L_1109:
        /*00fc*/ 	.word	index@(.nv.constant0._ZN10layer_norm13ln_fwd_kernelINS_13Kernel_traitsI13__nv_bfloat16S2_S2_S2_fjLj1024ELj1ELj4ELj1ELj16ENS_18Kernel_traits_baseILj1024ES2_S2_S2_S2_fjLj128EEEEELb0ELb1ELb1ELb1EEEvNS_9FwdParamsE)
        /*0100*/ 	.short	0x0380
        /*0102*/ 	.short	0x00e8


	//----- nvinfo : EIATTR_SW_WAR
	.align		4
.L_1110:
        /*0104*/ 	.byte	0x04, 0x36
        /*0106*/ 	.short	(.L_1112 - .L_1111)
.L_1111:
        /*0108*/ 	.word	0x00000008
.L_1112:


//--------------------- .nv.info._ZN10layer_norm13ln_fwd_kernelINS_13Kernel_traitsI13__nv_bfloat16S2_S2_S2_fjLj1024ELj1ELj4ELj1ELj16ENS_18Kernel_traits_baseILj1024ES2_S2_S2_S2_fjLj128EEEEELb1ELb0ELb0ELb0EEEvNS_9FwdParamsE --------------------------
	.section	.nv.info._ZN10layer_norm13ln_fwd_kernelINS_13Kernel_traitsI13__nv_bfloat16S2_S2_S2_fjLj1024ELj1ELj4ELj1ELj16ENS_18Kernel_traits_baseILj1024ES2_S2_S2_S2_fjLj128EEEEELb1ELb0ELb0ELb0EEEvNS_9FwdParamsE,"",@"SHT_CUDA_INFO"
	.sectionflags	@""
	.align	4


	//----- nvinfo : EIATTR_CUDA_API_VERSION
	.align		4
        /*0000*/ 	.byte	0x04, 0x37
        /*0002*/ 	.short	(.L_1114 - .L_1113)
.L_1113:
        /*0004*/ 	.word	0x00000082


	//----- nvinfo : EIATTR_KPARAM_INFO
	.align		4
.L_1114:
        /*0008*/ 	.byte	0x04, 0x17
        /*000a*/ 	.short	(.L_1116 - .L_1115)
.L_1115:
        /*000c*/ 	.word	0x00000000
        /*0010*/ 	.short	0x0000
        /*0012*/ 	.short	0x0000
        /*0014*/ 	.byte	0x00, 0xf0, 0xa1, 0x03


	//----- nvinfo : EIATTR_SPARSE_MMA_MASK
	.align		4
.L_1116:
        /*0018*/ 	.byte	0x03, 0x50
        /*001a*/ 	.short	0x0000


	//----- nvinfo : EIATTR_MAXREG_COUNT
	.align		4
        /*001c*/ 	.byte	0x03, 0x1b
        /*001e*/ 	.short	0x00ff


	//----- nvinfo : EIATTR_MERCURY_ISA_VERSION
	.align		4
        /*0020*/ 	.byte	0x03, 0x5f
        /*0022*/ 	.short	0x0101


	//----- nvinfo : EIATTR_COOP_GROUP_MASK_REGIDS
	.align		4
        /*0024*/ 	.byte	0x04, 0x29
        /*0026*/ 	.short	(.L_1118 - .L_1117)


	//   ....[0]....
.L_1117:
        /*0028*/ 	.word	0xffffffff


	//   ....[1]....
        /*002c*/ 	.word	0xffffffff


	//   ....[2]....
        /*0030*/ 	.word	0xffffffff


	//   ....[3]....
        /*0034*/ 	.word	0xffffffff


	//   ....[4]....
        /*0038*/ 	.word	0xffffffff


	//   ....[5]....
        /*003c*/ 	.word	0xffffffff


	//   ....[6]....
        /*0040*/ 	.word	0xffffffff


	//   ....[7]....
        /*0044*/ 	.word	0xffffffff


	//   ....[8]....
        /*0048*/ 	.word	0xffffffff


	//   ....[9]....
        /*004c*/ 	.word	0xffffffff


	//   ....[10]....
        /*0050*/ 	.word	0x05000048


	//   ....[11]....
        /*0054*/ 	.word	0x05000048


	//   ....[12]....
        /*0058*/ 	.word	0x05000048


	//   ....[13]....
        /*005c*/ 	.word	0x05000048


	//   ....[14]....
        /*0060*/ 	.word	0x05000048


	//   ....[15]....
        /*0064*/ 	.word	0x05000048


	//   ....[16]....
        /*0068*/ 	.word	0x05000048


	//   ....[17]....
        /*006c*/ 	.word	0x05000048


	//   ....[18]....
        /*0070*/ 	.word	0x05000048


	//   ....[19]....
        /*0074*/ 	.word	0x05000048


	//----- nvinfo : EIATTR_COOP_GROUP_INSTR_OFFSETS
	.align		4
.L_1118:
        /*0078*/ 	.byte	0x04, 0x28
        /*007a*/ 	.short	(.L_1120 - .L_1119)


	//   ....[0]....
.L_1119:
        /*007c*/ 	.word	0x00016630


	//   ....[1]....
        /*0080*/ 	.word	0x00016660


	//   ....[2]....
        /*0084*/ 	.word	0x00016680


	//   ....[3]....
        /*0088*/ 	.word	0x000166a0


	//   ....[4]....
        /*008c*/ 	.word	0x000166c0


	//   ....[5]....
        /*0090*/ 	.word	0x00016b00


	//   ....[6]....
        /*0094*/ 	.word	0x00016b20


	//   ....[7]....
        /*0098*/ 	.word	0x00016b40


	//   ....[8]....
        /*009c*/ 	.word	0x00016b60


	//   ....[9]....
        /*00a0*/ 	.word	0x00016b80


	//   ....[10]....
        /*00a4*/ 	.word	0x00017a10


	//   ....[11]....
        /*00a8*/ 	.word	0x00017ac0


	//   ....[12]....
        /*00ac*/ 	.word	0x00017b30


	//   ....[13]....
        /*00b0*/ 	.word	0x00017ba0


	//   ....[14]....
        /*00b4*/ 	.word	0x00017c10


	//   ....[15]....
        /*00b8*/ 	.word	0x000180a0


	//   ....[16]....
        /*00bc*/ 	.word	0x00018110


	//   ....[17]....
        /*00c0*/ 	.word	0x00018180


	//   ....[18]....
        /*00c4*/ 	.word	0x000181f0


	//   ....[19]....
        /*00c8*/ 	.word	0x00018260


	//----- nvinfo : EIATTR_VRC_CTA_INIT_COUNT
	.align		4
.L_1120:
        /*00cc*/ 	.byte	0x02, 0x4a
	.zero		1
	.zero		1


	//----- nvinfo : EIATTR_EXIT_INSTR_OFFSETS
	.align		4
        /*00d0*/ 	.byte	0x04, 0x1c
        /*00d2*/ 	.short	(.L_1122 - .L_1121)


	//   ....[0]....
.L_1121:
        /*00d4*/ 	.word	0x000007a0


	//   ....[1]....
        /*00d8*/ 	.word	0x000179a0


	//----- nvinfo : EIATTR_INDIRECT_BRANCH_TARGETS
	.align		4
.L_1122:
        /*00dc*/ 	.byte	0x04, 0x34
        /*00de*/ 	.short	(.L_1124 - .L_1123)


	//   ....[0]....
.L_1123:
        /*00e0*/ 	.word	.L_x_37068@srel
        /*00e4*/ 	.short	0x0
        /*00e6*/ 	.short	0x0
        /*00e8*/ 	.word	0x3
        /*00ec*/ 	.word	.L_x_37069@srel
        /*00f0*/ 	.word	.L_x_37070@srel
        /*00f4*/ 	.word	.L_x_37071@srel


	//----- nvinfo : EIATTR_MAX_THREADS
	.align		4
.L_1124:
        /*00f8*/ 	.byte	0x04, 0x05
        /*00fa*/ 	.short	(.L_1126 - .L_1125)
.L_1125:
        /*00fc*/ 	.word	0x00000080
        /*0100*/ 	.word	0x00000001
        /*0104*/ 	.word	0x00000001


	//----- nvinfo : EIATTR_CRS_STACK_SIZE
	.align		4
.L_1126:
        /*0108*/ 	.byte	0x04, 0x1e
        /*010a*/ 	.short	(.L_1128 - .L_1127)
.L_1127:
        /*010c*/ 	.word	0x00000000


	//----- nvinfo : EIATTR_CBANK_PARAM_SIZE
	.align		4
.L_1128:
        /*0110*/ 	.byte	0x03, 0x19
        /*0112*/ 	.short	0x00e8


	//----- nvinfo : EIATTR_PARAM_CBANK
	.align		4
        /*0114*/ 	.byte	0x04, 0x0a
        /*0116*/ 	.short	(.L_1130 - .L_1129)
	.align		4
.L_1129:
        /*0118*/ 	.word	index@(.nv.constant0._ZN10layer_norm13ln_fwd_kernelINS_13Kernel_traitsI13__nv_bfloat16S2_S2_S2_fjLj1024ELj1ELj4ELj1ELj16ENS_18Kernel_traits_baseILj1024ES2_S2_S2_S2_fjLj128EEEEELb1ELb0ELb0ELb0EEEvNS_9FwdParamsE)
        /*011c*/ 	.short	0x0380
        /*011e*/ 	.short	0x00e8


	//----- nvinfo : EIATTR_SW_WAR
	.align		4
.L_1130:
        /*0120*/ 	.byte	0x04, 0x36
        /*0122*/ 	.short	(.L_1132 - .L_1131)
.L_1131:
        /*0124*/ 	.word	0x00000008
.L_1132:


//--------------------- .nv.info._ZN10layer_norm13ln_fwd_kernelINS_13Kernel_traitsI13__nv_bfloat16S2_S2_S2_fjLj1024ELj1ELj4ELj1ELj16ENS_18Kernel_traits_baseILj1024ES2_S2_S2_S2_fjLj128EEEEELb1ELb0ELb0ELb1EEEvNS_9FwdParamsE --------------------------
	.section	.nv.info._ZN10layer_norm13ln_fwd_kernelINS_13Kernel_traitsI13__nv_bfloat16S2_S2_S2_fjLj1024ELj1ELj4ELj1ELj16ENS_18Kernel_traits_baseILj1024ES2_S2_S2_S2_fjLj128EEEEELb1ELb0ELb0ELb1EEEvNS_9FwdParamsE,"",@"SHT_CUDA_INFO"
	.sectionflags	@""
	.align	4


	//----- nvinfo : EIATTR_CUDA_API_VERSION
	.align		4
        /*0000*/ 	.byte	0x04, 0x37
        /*0002*/ 	.short	(.L_1134 - .L_1133)
.L_1133:
        /*0004*/ 	.word	0x00000082


	//----- nvinfo : EIATTR_KPARAM_INFO
	.align		4
.L_1134:
        /*0008*/ 	.byte	0x04, 0x17
        /*000a*/ 	.short	(.L_1136 - .L_1135)
.L_1135:
        /*000c*/ 	.word	0x00000000
        /*0010*/ 	.short	0x0000
        /*0012*/ 	.short	0x0000
        /*0014*/ 	.byte	0x00, 0xf0, 0xa1, 0x03


	//----- nvinfo : EIATTR_SPARSE_MMA_MASK
	.align		4
.L_1136:
        /*0018*/ 	.byte	0x03, 0x50
        /*001a*/ 	.short	0x0000


	//----- nvinfo : EIATTR_MAXREG_COUNT
	.align		4
        /*001c*/ 	.byte	0x03, 0x1b
        /*001e*/ 	.short	0x00ff


	//----- nvinfo : EIATTR_MERCURY_ISA_VERSION
	.align		4
        /*0020*/ 	.byte	0x03, 0x5f
        /*0022*/ 	.short	0x0101


	//----- nvinfo : EIATTR_COOP_GROUP_MASK_REGIDS
	.align		4
        /*0024*/ 	.byte	0x04, 0x29
        /*0026*/ 	.short	(.L_1138 - .L_1137)


	//   ....[0]....
.L_1137:
        /*0028*/ 	.word	0xffffffff


	//   ....[1]....
        /*002c*/ 	.word	0xffffffff


	//   ....[2]....
        /*0030*/ 	.word	0xffffffff


	//   ....[3]....
        /*0034*/ 	.word	0xffffffff


	//   ....[4]....
        /*0038*/ 	.word	0xffffffff


	//   ....[5]....
        /*003c*/ 	.word	0xffffffff


	//   ....[6]....
        /*0040*/ 	.word	0xffffffff


	//   ....[7]....
        /*0044*/ 	.word	0xffffffff


	//   ....[8]....
        /*0048*/ 	.word	0xffffffff


	//   ....[9]....
        /*004c*/ 	.word	0xffffffff


	//   ....[10]....
        /*0050*/ 	.word	0x0500003c


	//   ....[11]....
        /*0054*/ 	.word	0x0500003c


	//   ....[12]....
        /*0058*/ 	.word	0x0500003c


	//   ....[13]....
        /*005c*/ 	.word	0x0500003c


	//   ....[14]....
        /*0060*/ 	.word	0x0500003c


	//   ....[15]....
        /*0064*/ 	.word	0x0500003c


	//   ....[16]....
        /*0068*/ 	.word	0x0500003c


	//   ....[17]....
        /*006c*/ 	.word	0x0500003c


	//   ....[18]....
        /*0070*/ 	.word	0x0500003c


	//   ....[19]....
        /*0074*/ 	.word	0x0500003c


	//----- nvinfo : EIATTR_COOP_GROUP_INSTR_OFFSETS
	.align		4
.L_1138:
        /*0078*/ 	.byte	0x04, 0x28
        /*007a*/ 	.short	(.L_1140 - .L_1139)


	//   ....[0]....
.L_1139:
        /*007c*/ 	.word	0x00015de0


	//   ....[1]....
        /*0080*/ 	.word	0x00015e00


	//   ....[2]....
        /*0084*/ 	.word	0x00015e20


	//   ....[3]....
        /*0088*/ 	.word	0x00015e40


	//   ....[4]....
        /*008c*/ 	.word	0x00015e70


	//   ....[5]....
        /*0090*/ 	.word	0x000162a0


	//   ....[6]....
        /*0094*/ 	.word	0x000162c0


	//   ....[7]....
        /*0098*/ 	.word	0x000162e0


	//   ....[8]....
        /*009c*/ 	.word	0x00016300


	//   ....[9]....
        /*00a0*/ 	.word	0x00016320


	//   ....[10]....
        /*00a4*/ 	.word	0x00017070


	//   ....[11]....
        /*00a8*/ 	.word	0x00017110


	//   ....[12]....
        /*00ac*/ 	.word	0x00017180


	//   ....[13]....
        /*00b0*/ 	.word	0x000171f0


	//   ....[14]....
        /*00b4*/ 	.word	0x00017270


	//   ....[15]....
        /*00b8*/ 	.word	0x000176f0


	//   ....[16]....
        /*00bc*/ 	.word	0x00017760


	//   ....[17]....
        /*00c0*/ 	.word	0x000177d0


	//   ....[18]....
        /*00c4*/ 	.word	0x00017840


	//   ....[19]....
        /*00c8*/ 	.word	0x000178b0


	//----- nvinfo : EIATTR_VRC_CTA_INIT_COUNT
	.align		4
.L_1140:
        /*00cc*/ 	.byte	0x02, 0x4a
	.zero		1
	.zero		1


	//----- nvinfo : EIATTR_EXIT_INSTR_OFFSETS
	.align		4
        /*00d0*/ 	.byte	0x04, 0x1c
        /*00d2*/ 	.short	(.L_1142 - .L_1141)


	//   ....[0]....
.L_1141:
        /*00d4*/ 	.word	0x000002b0


	//   ....[1]....
        /*00d8*/ 	.word	0x00017000


	//----- nvinfo : EIATTR_INDIRECT_BRANCH_TARGETS
	.align		4
.L_1142:
        /*00dc*/ 	.byte	0x04, 0x34
        /*00de*/ 	.short	(.L_1144 - .L_1143)


	//   ....[0]....
.L_1143:
        /*00e0*/ 	.word	.L_x_37072@srel
        /*00e4*/ 	.short	0x0
        /*00e6*/ 	.short	0x0
        /*00e8*/ 	.word	0x3
        /*00ec*/ 	.word	.L_x_37073@srel
        /*00f0*/ 	.word	.L_x_37074@srel
        /*00f4*/ 	.word	.L_x_37075@srel


	//----- nvinfo : EIATTR_MAX_THREADS
	.align		4
.L_1144:
        /*00f8*/ 	.byte	0x04, 0x05
        /*00fa*/ 	.short	(.L_1146 - .L_1145)
.L_1145:
        /*00fc*/ 	.word	0x00000080
        /*0100*/ 	.word	0x00000001
        /*0104*/ 	.word	0x00000001


	//----- nvinfo : EIATTR_CRS_STACK_SIZE
	.align		4
.L_1146:
        /*0108*/ 	.byte	0x04, 0x1e
        /*010a*/ 	.short	(.L_1148 - .L_1147)
.L_1147:
        /*010c*/ 	.word	0x00000000


	//----- nvinfo : EIATTR_CBANK_PARAM_SIZE
	.align		4
.L_1148:
        /*0110*/ 	.byte	0x03, 0x19
        /*0112*/ 	.short	0x00e8


	//----- nvinfo : EIATTR_PARAM_CBANK
	.align		4
        /*0114*/ 	.byte	0x04, 0x0a
        /*0116*/ 	.short	(.L_1150 - .L_1149)
	.align		4
.L_1149:
        /*0118*/ 	.word	index@(.nv.constant0._ZN10layer_norm13ln_fwd_kernelINS_13Kernel_traitsI13__nv_bfloat16S2_S2_S2_fjLj1024ELj1ELj4ELj1ELj16ENS_18Kernel_traits_baseILj1024ES2_S2_S2_S2_fjLj128EEEEELb1ELb0ELb0ELb1EEEvNS_9FwdParamsE)
        /*011c*/ 	.short	0x0380
        /*011e*/ 	.short	0x00e8


	//----- nvinfo : EIATTR_SW_WAR
	.align		4
.L_1150:
        /*0120*/ 	.byte	0x04, 0x36
        /*0122*/ 	.short	(.L_1152 - .L_1151)
.L_1151:
        /*0124*/ 	.word	0x00000008
.L_1152:


//--------------------- .nv.info._ZN10layer_norm13ln_fwd_kernelINS_13Kernel_traitsI13__nv_bfloat16S2_S2_S2_fjLj1024ELj1ELj4ELj1ELj16ENS_18Kernel_traits_baseILj1024ES2_S2_S2_S2_fjLj128EEEEELb1ELb0ELb1ELb0EEEvNS_9FwdParamsE --------------------------
	.section	.nv.info._ZN10layer_norm13ln_fwd_kernelINS_13Kernel_traitsI13__nv_bfloat16S2_S2_S2_fjLj1024ELj1ELj4ELj1ELj16ENS_18Kernel_traits_baseILj1024ES2_S2_S2_S2_fjLj128EEEEELb1ELb0ELb1ELb0EEEvNS_9FwdParamsE,"",@"SHT_CUDA_INFO"
	.sectionflags	@""
	.align	4


	//----- nvinfo : EIATTR_CUDA_API_VERSION
	.align		4
        /*0000*/ 	.byte	0x04, 0x37
        /*0002*/ 	.short	(.L_1154 - .L_1153)
.L_1153:
        /*0004*/ 	.word	0x00000082


	//----- nvinfo : EIATTR_KPARAM_INFO
	.align		4
.L_1154:
        /*0008*/ 	.byte	0x04, 0x17
        /*000a*/ 	.short	(.L_1156 - .L_1155)
.L_1155:
        /*000c*/ 	.word	0x00000000
        /*0010*/ 	.short	0x0000
        /*0012*/ 	.short	0x0000
        /*0014*/ 	.byte	0x00, 0xf0, 0xa1, 0x03


	//----- nvinfo : EIATTR_SPARSE_MMA_MASK
	.align		4
.L_1156:
        /*0018*/ 	.byte	0x03, 0x50
        /*001a*/ 	.short	0x0000


	//----- nvinfo : EIATTR_MAXREG_COUNT
	.align		4
        /*001c*/ 	.byte	0x03, 0x1b
        /*001e*/ 	.short	0x00ff


	//----- nvinfo : EIATTR_MERCURY_ISA_VERSION
	.align		4
        /*0020*/ 	.byte	0x03, 0x5f
        /*0022*/ 	.short	0x0101


	//----- nvinfo : EIATTR_COOP_GROUP_MASK_REGIDS
	.align		4
        /*0024*/ 	.byte	0x04, 0x29
        /*0026*/ 	.short	(.L_1158 - .L_1157)


	//   ....[0]....
.L_1157:
        /*0028*/ 	.word	0xffffffff


	//   ....[1]....
        /*002c*/ 	.word	0xffffffff


	//   ....[2]....
        /*0030*/ 	.word	0xffffffff


	//   ....[3]....
        /*0034*/ 	.word	0xffffffff


	//   ....[4]....
        /*0038*/ 	.word	0xffffffff


	//   ....[5]....
        /*003c*/ 	.word	0xffffffff


	//   ....[6]....
        /*0040*/ 	.word	0xffffffff


	//   ....[7]....
        /*0044*/ 	.word	0xffffffff


	//   ....[8]....
        /*0048*/ 	.word	0xffffffff


	//   ....[9]....
        /*004c*/ 	.word	0xffffffff


	//   ....[10]....
        /*0050*/ 	.word	0x05000083


	//   ....[11]....
        /*0054*/ 	.word	0x05000083


	//   ....[12]....
        /*0058*/ 	.word	0x05000083


	//   ....[13]....
        /*005c*/ 	.word	0x05000083


	//   ....[14]....
        /*0060*/ 	.word	0x05000083


	//   ....[15]....
        /*0064*/ 	.word	0x05000083


	//   ....[16]....
        /*0068*/ 	.word	0x05000083


	//   ....[17]....
        /*006c*/ 	.word	0x05000083


	//   ....[18]....
        /*0070*/ 	.word	0x05000083


	//   ....[19]....
        /*0074*/ 	.word	0x05000083


	//----- nvinfo : EIATTR_COOP_GROUP_INSTR_OFFSETS
	.align		4
.L_1158:
        /*0078*/ 	.byte	0x04, 0x28
        /*007a*/ 	.short	(.L_1160 - .L_1159)


	//   ....[0]....
.L_1159:
        /*007c*/ 	.word	0x00018750


	//   ....[1]....
        /*0080*/ 	.word	0x00018780


	//   ....[2]....
        /*0084*/ 	.word	0x000187a0


	//   ....[3]....
        /*0088*/ 	.word	0x000187c0


	//   ....[4]....
        /*008c*/ 	.word	0x000187e0


	//   ....[5]....
        /*0090*/ 	.word	0x00018c20


	//   ....[6]....
        /*0094*/ 	.word	0x00018c40


	//   ....[7]....
        /*0098*/ 	.word	0x00018c60


	//   ....[8]....
        /*009c*/ 	.word	0x00018c80


	//   ....[9]....
        /*00a0*/ 	.word	0x00018ca0


	//   ....[10]....
        /*00a4*/ 	.word	0x00019b90


	//   ....[11]....
        /*00a8*/ 	.word	0x00019c40


	//   ....[12]....
        /*00ac*/ 	.word	0x00019cb0


	//   ....[13]....
        /*00b0*/ 	.word	0x00019d20


	//   ....[14]....
        /*00b4*/ 	.word	0x00019d90


	//   ....[15]....
        /*00b8*/ 	.word	0x0001a220


	//   ....[16]....
        /*00bc*/ 	.word	0x0001a290


	//   ....[17]....
        /*00c0*/ 	.word	0x0001a300


	//   ....[18]....
        /*00c4*/ 	.word	0x0001a370


	//   ....[19]....
        /*00c8*/ 	.word	0x0001a3e0


	//----- nvinfo : EIATTR_VRC_CTA_INIT_COUNT
	.align		4
.L_1160:
        /*00cc*/ 	.byte	0x02, 0x4a
	.zero		1
	.zero		1


	//----- nvinfo : EIATTR_EXIT_INSTR_OFFSETS
	.align		4
        /*00d0*/ 	.byte	0x04, 0x1c
        /*00d2*/ 	.short	(.L_1162 - .L_1161)


	//   ....[0]....
.L_1161:
        /*00d4*/ 	.word	0x000007c0


	//   ....[1]....
        /*00d8*/ 	.word	0x00019b20


	//----- nvinfo : EIATTR_MAX_THREADS
	.align		4
.L_1162:
        /*00dc*/ 	.byte	0x04, 0x05
        /*00de*/ 	.short	(.L_1164 - .L_1163)
.L_1163:
        /*00e0*/ 	.word	0x00000080
        /*00e4*/ 	.word	0x00000001
        /*00e8*/ 	.word	0x00000001


	//----- nvinfo : EIATTR_CRS_STACK_SIZE
	.align		4
.L_1164:
        /*00ec*/ 	.byte	0x04, 0x1e
        /*00ee*/ 	.short	(.L_1166 - .L_1165)
.L_1165:
        /*00f0*/ 	.word	0x00000000


	//----- nvinfo : EIATTR_CBANK_PARAM_SIZE
	.align		4
.L_1166:
        /*00f4*/ 	.byte	0x03, 0x19
        /*00f6*/ 	.short	0x00e8


	//----- nvinfo : EIATTR_PARAM_CBANK
	.align		4
        /*00f8*/ 	.byte	0x04, 0x0a
        /*00fa*/ 	.short	(.L_1168 - .L_1167)
	.align		4
.L_1167:
        /*00fc*/ 	.word	index@(.nv.constant0._ZN10layer_norm13ln_fwd_kernelINS_13Kernel_traitsI13__nv_bfloat16S2_S2_S2_fjLj1024ELj1ELj4ELj1ELj16ENS_18Kernel_traits_baseILj1024ES2_S2_S2_S2_fjLj128EEEEELb1ELb0ELb1ELb0EEEvNS_9FwdParamsE)
        /*0100*/ 	.short	0x0380
        /*0102*/ 	.short	0x00e8


	//----- nvinfo : EIATTR_SW_WAR
	.align		4
.L_1168:
        /*0104*/ 	.byte	0x04, 0x36
        /*0106*/ 	.short	(.L_1170 - .L_1169)
.L_1169:
        /*0108*/ 	.word	0x00000008
.L_1170:


//--------------------- .nv.info._ZN10layer_norm13ln_fwd_kernelINS_13Kernel_traitsI13__nv_bfloat16S2_S2_S2_fjLj1024ELj1ELj4ELj1ELj16ENS_18Kernel_traits_baseILj1024ES2_S2_S2_S2_fjLj128EEEEELb1ELb0ELb1ELb1EEEvNS_9FwdParamsE --------------------------
	.section	.nv.info._ZN10layer_norm13ln_fwd_kernelINS_13Kernel_traitsI13__nv_bfloat16S2_S2_S2_fjLj1024ELj1ELj4ELj1ELj16ENS_18Kernel_traits_baseILj1024ES2_S2_S2_S2_fjLj128EEEEELb1ELb0ELb1ELb1EEEvNS_9FwdParamsE,"",@"SHT_CUDA_INFO"
	.sectionflags	@""
	.align	4


	//----- nvinfo : EIATTR_CUDA_API_VERSION
	.align		4
        /*0000*/ 	.byte	0x04, 0x37
        /*0002*/ 	.short	(.L_1172 - .L_1171)
.L_1171:
        /*0004*/ 	.word	0x00000082


	//----- nvinfo : EIATTR_KPARAM_INFO
	.align		4
.L_1172:
        /*0008*/ 	.byte	0x04, 0x17
        /*000a*/ 	.short	(.L_1174 - .L_1173)
.L_1173:
        /*000c*/ 	.word	0x00000000
        /*0010*/ 	.short	0x0000
        /*0012*/ 	.short	0x0000
        /*0014*/ 	.byte	0x00, 0xf0, 0xa1, 0x03


	//----- nvinfo : EIATTR_SPARSE_MMA_MASK
	.align		4
.L_1174:
        /*0018*/ 	.byte	0x03, 0x50
        /*001a*/ 	.short	0x0000


	//----- nvinfo : EIATTR_MAXREG_COUNT
	.align		4
        /*001c*/ 	.byte	0x03, 0x1b
        /*001e*/ 	.short	0x00ff


	//----- nvinfo : EIATTR_MERCURY_ISA_VERSION
	.align		4
        /*0020*/ 	.byte	0x03, 0x5f
        /*0022*/ 	.short	0x0101


	//----- nvinfo : EIATTR_COOP_GROUP_MASK_REGIDS
	.align		4
        /*0024*/ 	.byte	0x04, 0x29
        /*0026*/ 	.short	(.L_1176 - .L_1175)


	//   ....[0]....
.L_1175:
        /*0028*/ 	.word	0xffffffff


	//   ....[1]....
        /*002c*/ 	.word	0xffffffff


	//   ....[2]....
        /*0030*/ 	.word	0xffffffff


	//   ....[3]....
        /*0034*/ 	.word	0xffffffff


	//   ....[4]....
        /*0038*/ 	.word	0xffffffff


	//   ....[5]....
        /*003c*/ 	.word	0xffffffff


	//   ....[6]....
        /*0040*/ 	.word	0xffffffff


	//   ....[7]....
        /*0044*/ 	.word	0xffffffff


	//   ....[8]....
        /*0048*/ 	.word	0xffffffff


	//   ....[9]....
        /*004c*/ 	.word	0xffffffff


	//   ....[10]....
        /*0050*/ 	.word	0x0500007c


	//   ....[11]....
        /*0054*/ 	.word	0x0500007c


	//   ....[12]....
        /*0058*/ 	.word	0x0500007c


	//   ....[13]....
        /*005c*/ 	.word	0x0500007c


	//   ....[14]....
        /*0060*/ 	.word	0x0500007c


	//   ....[15]....
        /*0064*/ 	.word	0x0500007c


	//   ....[16]....
        /*0068*/ 	.word	0x0500007c


	//   ....[17]....
        /*006c*/ 	.word	0x0500007c


	//   ....[18]....
        /*0070*/ 	.word	0x0500007c


	//   ....[19]....
        /*0074*/ 	.word	0x0500007c


	//----- nvinfo : EIATTR_COOP_GROUP_INSTR_OFFSETS
	.align		4
.L_1176:
        /*0078*/ 	.byte	0x04, 0x28
        /*007a*/ 	.short	(.L_1178 - .L_1177)


	//   ....[0]....
.L_1177:
        /*007c*/ 	.word	0x00018190


	//   ....[1]....
        /*0080*/ 	.word	0x000181c0


	//   ....[2]....
        /*0084*/ 	.word	0x000181e0


	//   ....[3]....
        /*0088*/ 	.word	0x00018200


	//   ....[4]....
        /*008c*/ 	.word	0x00018220


	//   ....[5]....
        /*0090*/ 	.word	0x00018650


	//   ....[6]....
        /*0094*/ 	.word	0x00018670


	//   ....[7]....
        /*0098*/ 	.word	0x00018690


	//   ....[8]....
        /*009c*/ 	.word	0x000186b0


	//   ....[9]....
        /*00a0*/ 	.word	0x000186d0


	//   ....[10]....
        /*00a4*/ 	.word	0x000194b0


	//   ....[11]....
        /*00a8*/ 	.word	0x00019560


	//   ....[12]....
        /*00ac*/ 	.word	0x000195d0


	//   ....[13]....
        /*00b0*/ 	.word	0x00019640


	//   ....[14]....
        /*00b4*/ 	.word	0x000196b0


	//   ....[15]....
        /*00b8*/ 	.word	0x00019b30


	//   ....[16]....
        /*00bc*/ 	.word	0x00019ba0


	//   ....[17]....
        /*00c0*/ 	.word	0x00019c10


	//   ....[18]....
        /*00c4*/ 	.word	0x00019c80


	//   ....[19]....
        /*00c8*/ 	.word	0x00019cf0


	//----- nvinfo : EIATTR_VRC_CTA_INIT_COUNT
	.align		4
.L_1178:
        /*00cc*/ 	.byte	0x02, 0x4a
	.zero		1
	.zero		1


	//----- nvinfo : EIATTR_EXIT_INSTR_OFFSETS
	.align		4
        /*00d0*/ 	.byte	0x04, 0x1c
        /*00d2*/ 	.short	(.L_1180 - .L_1179)


	//   ....[0]....
.L_1179:
        /*00d4*/ 	.word	0x000002b0


	//   ....[1]....
        /*00d8*/ 	.word	0x00019450


	//----- nvinfo : EIATTR_MAX_THREADS
	.align		4
.L_1180:
        /*00dc*/ 	.byte	0x04, 0x05
        /*00de*/ 	.short	(.L_1182 - .L_1181)
.L_1181:
        /*00e0*/ 	.word	0x00000080
        /*00e4*/ 	.word	0x00000001
        /*00e8*/ 	.word	0x00000001


	//----- nvinfo : EIATTR_CRS_STACK_SIZE
	.align		4
.L_1182:
        /*00ec*/ 	.byte	0x04, 0x1e
        /*00ee*/ 	.short	(.L_1184 - .L_1183)
.L_1183:
        /*00f0*/ 	.word	0x00000000


	//----- nvinfo : EIATTR_CBANK_PARAM_SIZE
	.align		4
.L_1184:
        /*00f4*/ 	.byte	0x03, 0x19
        /*00f6*/ 	.short	0x00e8


	//----- nvinfo : EIATTR_PARAM_CBANK
	.align		4
        /*00f8*/ 	.byte	0x04, 0x0a
        /*00fa*/ 	.short	(.L_1186 - .L_1185)
	.align		4
.L_1185:
        /*00fc*/ 	.word	index@(.nv.constant0._ZN10layer_norm13ln_fwd_kernelINS_13Kernel_traitsI13__nv_bfloat16S2_S2_S2_fjLj1024ELj1ELj4ELj1ELj16ENS_18Kernel_traits_baseILj1024ES2_S2_S2_S2_fjLj128EEEEELb1ELb0ELb1ELb1EEEvNS_9FwdParamsE)
        /*0100*/ 	.short	0x0380
        /*0102*/ 	.short	0x00e8


	//----- nvinfo : EIATTR_SW_WAR
	.align		4
.L_1186:
        /*0104*/ 	.byte	0x04, 0x36
        /*0106*/ 	.short	(.L_1188 - .L_1187)
.L_1187:
        /*0108*/ 	.word	0x00000008
.L_1188:


//--------------------- .nv.info._ZN10layer_norm13ln_fwd_kernelINS_13Kernel_traitsI13__nv_bfloat16S2_S2_S2_fjLj1024ELj1ELj4ELj1ELj16ENS_18Kernel_traits_baseILj1024ES2_S2_S2_S2_fjLj128EEEEELb1ELb1ELb0ELb0EEEvNS_9FwdParamsE --------------------------
	.section	.nv.info._ZN10layer_norm13ln_fwd_kernelINS_13Kernel_traitsI13__nv_bfloat16S2_S2_S2_fjLj1024ELj1ELj4ELj1ELj16ENS_18Kernel_traits_baseILj1024ES2_S2_S2_S2_fjLj128EEEEELb1ELb1ELb0ELb0EEEvNS_9FwdParamsE,"",@"SHT_CUDA_INFO"
	.sectionflags	@""
	.align	4


	//----- nvinfo : EIATTR_CUDA_API_VERSION
	.align		4
        /*0000*/ 	.byte	0x04, 0x37
        /*0002*/ 	.short	(.L_1190 - .L_1189)
.L_1189:
        /*0004*/ 	.word	0x00000082


	//----- nvinfo : EIATTR_KPARAM_INFO
	.align		4
.L_1190:
        /*0008*/ 	.byte	0x04, 0x17
        /*000a*/ 	.short	(.L_1192 - .L_1191)
.L_1191:
        /*000c*/ 	.word	0x00000000
        /*0010*/ 	.short	0x0000
        /*0012*/ 	.short	0x0000
        /*0014*/ 	.byte	0x00, 0xf0, 0xa1, 0x03


	//----- nvinfo : EIATTR_SPARSE_MMA_MASK
	.align		4
.L_1192:
        /*0018*/ 	.byte	0x03, 0x50
        /*001a*/ 	.short	0x0000


	//----- nvinfo : EIATTR_MAXREG_COUNT
	.align		4
        /*001c*/ 	.byte	0x03, 0x1b
        /*001e*/ 	.short	0x00ff


	//----- nvinfo : EIATTR_MERCURY_ISA_VERSION
	.align		4
        /*0020*/ 	.byte	0x03, 0x5f
        /*0022*/ 	.short	0x0101


	//----- nvinfo : EIATTR_COOP_GROUP_MASK_REGIDS
	.align		4
        /*0024*/ 	.byte	0x04, 0x29
        /*0026*/ 	.short	(.L_1194 - .L_1193)


	//   ....[0]....
.L_1193:
        /*0028*/ 	.word	0xffffffff


	//   ....[1]....
        /*002c*/ 	.word	0xffffffff


	//   ....[2]....
        /*0030*/ 	.word	0xffffffff


	//   ....[3]....
        /*0034*/ 	.word	0xffffffff


	//   ....[4]....
        /*0038*/ 	.word	0xffffffff


	//   ....[5]....
        /*003c*/ 	.word	0xffffffff


	//   ....[6]....
        /*0040*/ 	.word	0xffffffff


	//   ....[7]....
        /*0044*/ 	.word	0xffffffff


	//   ....[8]....
        /*0048*/ 	.word	0xffffffff


	//   ....[9]....
        /*004c*/ 	.word	0xffffffff


	//   ....[10]....
        /*0050*/ 	.word	0x05000088


	//   ....[11]....
        /*0054*/ 	.word	0x05000088


	//   ....[12]....
        /*0058*/ 	.word	0x05000088


	//   ....[13]....
        /*005c*/ 	.word	0x05000088


	//   ....[14]....
        /*0060*/ 	.word	0x05000088


	//   ....[15]....
        /*0064*/ 	.word	0x05000088


	//   ....[16]....
        /*0068*/ 	.word	0x05000088


	//   ....[17]....
        /*006c*/ 	.word	0x05000088


	//   ....[18]....
        /*0070*/ 	.word	0x05000088


	//   ....[19]....
        /*0074*/ 	.word	0x05000088


	//----- nvinfo : EIATTR_COOP_GROUP_INSTR_OFFSETS
	.align		4
.L_1194:
        /*0078*/ 	.byte	0x04, 0x28
        /*007a*/ 	.short	(.L_1196 - .L_1195)


	//   ....[0]....
.L_1195:
        /*007c*/ 	.word	0x00019310


	//   ....[1]....
        /*0080*/ 	.word	0x00019330


	//   ....[2]....
        /*0084*/ 	.word	0x00019350


	//   ....[3]....
        /*0088*/ 	.word	0x00019370


	//   ....[4]....
        /*008c*/ 	.word	0x000193a0


	//   ....[5]....
        /*0090*/ 	.word	0x000197e0


	//   ....[6]....
        /*0094*/ 	.word	0x00019800


	//   ....[7]....
        /*0098*/ 	.word	0x00019820


	//   ....[8]....
        /*009c*/ 	.word	0x00019840


	//   ....[9]....
        /*00a0*/ 	.word	0x00019860


	//   ....[10]....
        /*00a4*/ 	.word	0x0001a810


	//   ....[11]....
        /*00a8*/ 	.word	0x0001a8b0


	//   ....[12]....
        /*00ac*/ 	.word	0x0001a920


	//   ....[13]....
        /*00b0*/ 	.word	0x0001a990


	//   ....[14]....
        /*00b4*/ 	.word	0x0001aa10


	//   ....[15]....
        /*00b8*/ 	.word	0x0001aea0


	//   ....[16]....
        /*00bc*/ 	.word	0x0001af10


	//   ....[17]....
        /*00c0*/ 	.word	0x0001af80


	//   ....[18]....
        /*00c4*/ 	.word	0x0001aff0


	//   ....[19]....
        /*00c8*/ 	.word	0x0001b060


	//----- nvinfo : EIATTR_VRC_CTA_INIT_COUNT
	.align		4
.L_1196:
        /*00cc*/ 	.byte	0x02, 0x4a
	.zero		1
	.zero		1


	//----- nvinfo : EIATTR_EXIT_INSTR_OFFSETS
	.align		4
        /*00d0*/ 	.byte	0x04, 0x1c
        /*00d2*/ 	.short	(.L_1198 - .L_1197)


	//   ....[0]....
.L_1197:
        /*00d4*/ 	.word	0x00000900


	//   ....[1]....
        /*00d8*/ 	.word	0x0001a7a0


	//----- nvinfo : EIATTR_INDIRECT_BRANCH_TARGETS
	.align		4
.L_1198:
        /*00dc*/ 	.byte	0x04, 0x34
        /*00de*/ 	.short	(.L_1200 - .L_1199)


	//   ....[0]....
.L_1199:
        /*00e0*/ 	.word	.L_x_37076@srel
        /*00e4*/ 	.short	0x0
        /*00e6*/ 	.short	0x0
        /*00e8*/ 	.word	0x3
        /*00ec*/ 	.word	.L_x_37077@srel
        /*00f0*/ 	.word	.L_x_37078@srel
        /*00f4*/ 	.word	.L_x_37079@srel


	//----- nvinfo : EIATTR_MAX_THREADS
	.align		4
.L_1200:
        /*00f8*/ 	.byte	0x04, 0x05
        /*00fa*/ 	.short	(.L_1202 - .L_1201)
.L_1201:
        /*00fc*/ 	.word	0x00000080
        /*0100*/ 	.word	0x00000001
        /*0104*/ 	.word	0x00000001


	//----- nvinfo : EIATTR_CRS_STACK_SIZE
	.align		4
.L_1202:
        /*0108*/ 	.byte	0x04, 0x1e
        /*010a*/ 	.short	(.L_1204 - .L_1203)
.L_1203:
        /*010c*/ 	.word	0x00000000


	//----- nvinfo : EIATTR_CBANK_PARAM_SIZE
	.align		4
.L_1204:
        /*0110*/ 	.byte	0x03, 0x19
        /*0112*/ 	.short	0x00e8


	//----- nvinfo : EIATTR_PARAM_CBANK
	.align		4
        /*0114*/ 	.byte	0x04, 0x0a
        /*0116*/ 	.short	(.L_1206 - .L_1205)
	.align		4
.L_1205:
        /*0118*/ 	.word	index@(.nv.constant0._ZN10layer_norm13ln_fwd_kernelINS_13Kernel_traitsI13__nv_bfloat16S2_S2_S2_fjLj1024ELj1ELj4ELj1ELj16ENS_18Kernel_traits_baseILj1024ES2_S2_S2_S2_fjLj128EEEEELb1ELb1ELb0ELb0EEEvNS_9FwdParamsE)
        /*011c*/ 	.short	0x0380
        /*011e*/ 	.short	0x00e8


	//----- nvinfo : EIATTR_SW_WAR
	.align		4
.L_1206:
        /*0120*/ 	.byte	0x04, 0x36
        /*0122*/ 	.short	(.L_1208 - .L_1207)
.L_1207:
        /*0124*/ 	.word	0x00000008
.L_1208:


//--------------------- .nv.info._ZN10layer_norm13ln_fwd_kernelINS_13Kernel_traitsI13__nv_bfloat16S2_S2_S2_fjLj1024ELj1ELj4ELj1ELj16ENS_18Kernel_traits_baseILj1024ES2_S2_S2_S2_fjLj128EEEEELb1ELb1ELb0ELb1EEEvNS_9FwdParamsE --------------------------
	.section	.nv.info._ZN10layer_norm13ln_fwd_kernelINS_13Kernel_traitsI13__nv_bfloat16S2_S2_S2_fjLj1024ELj1ELj4ELj1ELj16ENS_18Kernel_traits_baseILj1024ES2_S2_S2_S2_fjLj128EEEEELb1ELb1ELb0ELb1EEEvNS_9FwdParamsE,"",@"SHT_CUDA_INFO"
	.sectionflags	@""
	.align	4


	//----- nvinfo : EIATTR_CUDA_API_VERSION
	.align		4
        /*0000*/ 	.byte	0x04, 0x37
        /*0002*/ 	.short	(.L_1210 - .L_1209)
.L_1209:
        /*0004*/ 	.word	0x00000082


	//----- nvinfo : EIATTR_KPARAM_INFO
	.align		4
.L_1210:
        /*0008*/ 	.byte	0x04, 0x17
        /*000a*/ 	.short	(.L_1212 - .L_1211)
.L_1211:
        /*000c*/ 	.word	0x00000000
        /*0010*/ 	.short	0x0000
        /*0012*/ 	.short	0x0000
        /*0014*/ 	.byte	0x00, 0xf0, 0xa1, 0x03


	//----- nvinfo : EIATTR_SPARSE_MMA_MASK
	.align		4
.L_1212:
        /*0018*/ 	.byte	0x03, 0x50
        /*001a*/ 	.short	0x0000


	//----- nvinfo : EIATTR_MAXREG_COUNT
	.align		4
        /*001c*/ 	.byte	0x03, 0x1b
        /*001e*/ 	.short	0x00ff


	//----- nvinfo : EIATTR_MERCURY_ISA_VERSION
	.align		4
        /*0020*/ 	.byte	0x03, 0x5f
        /*0022*/ 	.short	0x0101


	//----- nvinfo : EIATTR_COOP_GROUP_MASK_REGIDS
	.align		4
        /*0024*/ 	.byte	0x04, 0x29
        /*0026*/ 	.short	(.L_1214 - .L_1213)


	//   ....[0]....
.L_1213:
        /*0028*/ 	.word	0xffffffff


	//   ....[1]....
        /*002c*/ 	.word	0xffffffff


	//   ....[2]....
        /*0030*/ 	.word	0xffffffff


	//   ....[3]....
        /*0034*/ 	.word	0xffffffff


	//   ....[4]....
        /*0038*/ 	.word	0xffffffff


	//   ....[5]....
        /*003c*/ 	.word	0xffffffff


	//   ....[6]....
        /*0040*/ 	.word	0xffffffff


	//   ....[7]....
        /*0044*/ 	.word	0xffffffff


	//   ....[8]....
        /*0048*/ 	.word	0xffffffff


	//   ....[9]....
        /*004c*/ 	.word	0xffffffff


	//   ....[10]....
        /*0050*/ 	.word	0x0500007e


	//   ....[11]....
        /*0054*/ 	.word	0x0500007e


	//   ....[12]....
        /*0058*/ 	.word	0x0500007e


	//   ....[13]....
        /*005c*/ 	.word	0x0500007e


	//   ....[14]....
        /*0060*/ 	.word	0x0500007e


	//   ....[15]....
        /*0064*/ 	.word	0x0500007e


	//   ....[16]....
        /*0068*/ 	.word	0x0500007e


	//   ....[17]....
        /*006c*/ 	.word	0x0500007e


	//   ....[18]....
        /*0070*/ 	.word	0x0500007e


	//   ....[19]....
        /*0074*/ 	.word	0x0500007e


	//----- nvinfo : EIATTR_COOP_GROUP_INSTR_OFFSETS
	.align		4
.L_1214:
        /*0078*/ 	.byte	0x04, 0x28
        /*007a*/ 	.short	(.L_1216 - .L_1215)


	//   ....[0]....
.L_1215:
        /*007c*/ 	.word	0x000165b0


	//   ....[1]....
        /*0080*/ 	.word	0x000165d0


	//   ....[2]....
        /*0084*/ 	.word	0x000165f0


	//   ....[3]....
        /*0088*/ 	.word	0x00016620


	//   ....[4]....
        /*008c*/ 	.word	0x00016640


	//   ....[5]....
        /*0090*/ 	.word	0x00016a70


	//   ....[6]....
        /*0094*/ 	.word	0x00016a90


	//   ....[7]....
        /*0098*/ 	.word	0x00016ab0


	//   ....[8]....
        /*009c*/ 	.word	0x00016ad0


	//   ....[9]....
        /*00a0*/ 	.word	0x00016af0


	//   ....[10]....
        /*00a4*/ 	.word	0x00017830


	//   ....[11]....
        /*00a8*/ 	.word	0x000178d0


	//   ....[12]....
        /*00ac*/ 	.word	0x00017940


	//   ....[13]....
        /*00b0*/ 	.word	0x000179c0


	//   ....[14]....
        /*00b4*/ 	.word	0x00017a30


	//   ....[15]....
        /*00b8*/ 	.word	0x00017eb0


	//   ....[16]....
        /*00bc*/ 	.word	0x00017f20


	//   ....[17]....
        /*00c0*/ 	.word	0x00017f90


	//   ....[18]....
        /*00c4*/ 	.word	0x00018000


	//   ....[19]....
        /*00c8*/ 	.word	0x00018070


	//----- nvinfo : EIATTR_VRC_CTA_INIT_COUNT
	.align		4
.L_1216:
        /*00cc*/ 	.byte	0x02, 0x4a
	.zero		1
	.zero		1


	//----- nvinfo : EIATTR_EXIT_INSTR_OFFSETS
	.align		4
        /*00d0*/ 	.byte	0x04, 0x1c
        /*00d2*/ 	.short	(.L_1218 - .L_1217)


	//   ....[0]....
.L_1217:
        /*00d4*/ 	.word	0x000003a0


	//   ....[1]....
        /*00d8*/ 	.word	0x000177c0


	//----- nvinfo : EIATTR_INDIRECT_BRANCH_TARGETS
	.align		4
.L_1218:
        /*00dc*/ 	.byte	0x04, 0x34
        /*00de*/ 	.short	(.L_1220 - .L_1219)


	//   ....[0]....
.L_1219:
        /*00e0*/ 	.word	.L_x_37080@srel
        /*00e4*/ 	.short	0x0
        /*00e6*/ 	.short	0x0
        /*00e8*/ 	.word	0x3
        /*00ec*/ 	.word	.L_x_37081@srel
        /*00f0*/ 	.word	.L_x_37082@srel
        /*00f4*/ 	.word	.L_x_37083@srel


	//----- nvinfo : EIATTR_MAX_THREADS
	.align		4
.L_1220:
        /*00f8*/ 	.byte	0x04, 0x05
        /*00fa*/ 	.short	(.L_1222 - .L_1221)
.L_1221:
        /*00fc*/ 	.word	0x00000080
        /*0100*/ 	.word	0x00000001
        /*0104*/ 	.word	0x00000001


	//----- nvinfo : EIATTR_CRS_STACK_SIZE
	.align		4
.L_1222:
        /*0108*/ 	.byte	0x04, 0x1e
        /*010a*/ 	.short	(.L_1224 - .L_1223)
.L_1223:
        /*010c*/ 	.word	0x00000000


	//----- nvinfo : EIATTR_CBANK_PARAM_SIZE
	.align		4
.L_1224:
        /*0110*/ 	.byte	0x03, 0x19
        /*0112*/ 	.short	0x00e8


	//----- nvinfo : EIATTR_PARAM_CBANK
	.align		4
        /*0114*/ 	.byte	0x04, 0x0a
        /*0116*/ 	.short	(.L_1226 - .L_1225)
	.align		4
.L_1225:
        /*0118*/ 	.word	index@(.nv.constant0._ZN10layer_norm13ln_fwd_kernelINS_13Kernel_traitsI13__nv_bfloat16S2_S2_S2_fjLj1024ELj1ELj4ELj1ELj16ENS_18Kernel_traits_baseILj1024ES2_S2_S2_S2_fjLj128EEEEELb1ELb1ELb0ELb1EEEvNS_9FwdParamsE)
        /*011c*/ 	.short	0x0380
        /*011e*/ 	.short	0x00e8


	//----- nvinfo : EIATTR_SW_WAR
	.align		4
.L_1226:
        /*0120*/ 	.byte	0x04, 0x36
        /*0122*/ 	.short	(.L_1228 - .L_1227)
.L_1227:
        /*0124*/ 	.word	0x00000008
.L_1228:


//--------------------- .nv.info._ZN10layer_norm13ln_fwd_kernelINS_13Kernel_traitsI13__nv_bfloat16S2_S2_S2_fjLj1024ELj1ELj4ELj1ELj16ENS_18Kernel_traits_baseILj1024ES2_S2_S2_S2_fjLj128EEEEELb1ELb1ELb1ELb0EEEvNS_9FwdParamsE --------------------------
	.section	.nv.info._ZN10layer_norm13ln_fwd_kernelINS_13Kernel_traitsI13__nv_bfloat16S2_S2_S2_fjLj1024ELj1ELj4ELj1ELj16ENS_18Kernel_traits_baseILj1024ES2_S2_S2_S2_fjLj128EEEEELb1ELb1ELb1ELb0EEEvNS_9FwdParamsE,"",@"SHT_CUDA_INFO"
	.sectionflags	@""
	.align	4


	//----- nvinfo : EIATTR_CUDA_API_VERSION
	.align		4
        /*0000*/ 	.byte	0x04, 0x37
        /*0002*/ 	.short	(.L_1230 - .L_1229)
.L_1229:
        /*0004*/ 	.word	0x00000082


	//----- nvinfo : EIATTR_KPARAM_INFO
	.align		4
.L_1230:
        /*0008*/ 	.byte	0x04, 0x17
        /*000a*/ 	.short	(.L_1232 - .L_1231)
.L_1231:
        /*000c*/ 	.word	0x00000000
        /*0010*/ 	.short	0x0000
        /*0012*/ 	.short	0x0000
        /*0014*/ 	.byte	0x00, 0xf0, 0xa1, 0x03


	//----- nvinfo : EIATTR_SPARSE_MMA_MASK
	.align		4
.L_1232:
        /*0018*/ 	.byte	0x03, 0x50
        /*001a*/ 	.short	0x0000


	//----- nvinfo : EIATTR_MAXREG_COUNT
	.align		4
        /*001c*/ 	.byte	0x03, 0x1b
        /*001e*/ 	.short	0x00ff


	//----- nvinfo : EIATTR_MERCURY_ISA_VERSION
	.align		4
        /*0020*/ 	.byte	0x03, 0x5f
        /*0022*/ 	.short	0x0101


	//----- nvinfo : EIATTR_COOP_GROUP_MASK_REGIDS
	.align		4
        /*0024*/ 	.byte	0x04, 0x29
        /*0026*/ 	.short	(.L_1234 - .L_1233)


	//   ....[0]....
.L_1233:
        /*0028*/ 	.word	0xffffffff


	//   ....[1]....
        /*002c*/ 	.word	0xffffffff


	//   ....[2]....
        /*0030*/ 	.word	0xffffffff


	//   ....[3]....
        /*0034*/ 	.word	0xffffffff


	//   ....[4]....
        /*0038*/ 	.word	0xffffffff


	//   ....[5]....
        /*003c*/ 	.word	0xffffffff


	//   ....[6]....
        /*0040*/ 	.word	0xffffffff


	//   ....[7]....
        /*0044*/ 	.word	0xffffffff


	//   ....[8]....
        /*0048*/ 	.word	0xffffffff


	//   ....[9]....
        /*004c*/ 	.word	0xffffffff


	//   ....[10]....
        /*0050*/ 	.word	0x0500009e


	//   ....[11]....
        /*0054*/ 	.word	0x0500009e


	//   ....[12]....
        /*0058*/ 	.word	0x0500009e


	//   ....[13]....
        /*005c*/ 	.word	0x0500009e


	//   ....[14]....
        /*0060*/ 	.word	0x0500009e


	//   ....[15]....
        /*0064*/ 	.word	0x0500009e


	//   ....[16]....
        /*0068*/ 	.word	0x0500009e


	//   ....[17]....
        /*006c*/ 	.word	0x0500009e


	//   ....[18]....
        /*0070*/ 	.word	0x0500009e


	//   ....[19]....
        /*0074*/ 	.word	0x0500009e


	//----- nvinfo : EIATTR_COOP_GROUP_INSTR_OFFSETS
	.align		4
.L_1234:
        /*0078*/ 	.byte	0x04, 0x28
        /*007a*/ 	.short	(.L_1236 - .L_1235)


	//   ....[0]....
.L_1235:
        /*007c*/ 	.word	0x0001d5c0


	//   ....[1]....
        /*0080*/ 	.word	0x0001d5f0


	//   ....[2]....
        /*0084*/ 	.word	0x0001d610


	//   ....[3]....
        /*0088*/ 	.word	0x0001d630


	//   ....[4]....
        /*008c*/ 	.word	0x0001d650


	//   ....[5]....
        /*0090*/ 	.word	0x0001da90


	//   ....[6]....
        /*0094*/ 	.word	0x0001dab0


	//   ....[7]....
        /*0098*/ 	.word	0x0001dad0


	//   ....[8]....
        /*009c*/ 	.word	0x0001daf0


	//   ....[9]....
        /*00a0*/ 	.word	0x0001db10


	//   ....[10]....
        /*00a4*/ 	.word	0x0001ea80


	//   ....[11]....
        /*00a8*/ 	.word	0x0001eb30


	//   ....[12]....
        /*00ac*/ 	.word	0x0001eba0


	//   ....[13]....
        /*00b0*/ 	.word	0x0001ec10


	//   ....[14]....
        /*00b4*/ 	.word	0x0001ec80


	//   ....[15]....
        /*00b8*/ 	.word	0x0001f110


	//   ....[16]....
        /*00bc*/ 	.word	0x0001f180


	//   ....[17]....
        /*00c0*/ 	.word	0x0001f1f0


	//   ....[18]....
        /*00c4*/ 	.word	0x0001f260


	//   ....[19]....
        /*00c8*/ 	.word	0x0001f2d0


	//----- nvinfo : EIATTR_VRC_CTA_INIT_COUNT
	.align		4
.L_1236:
        /*00cc*/ 	.byte	0x02, 0x4a
	.zero		1
	.zero		1


	//----- nvinfo : EIATTR_EXIT_INSTR_OFFSETS
	.align		4
        /*00d0*/ 	.byte	0x04, 0x1c
        /*00d2*/ 	.short	(.L_1238 - .L_1237)


	//   ....[0]....
.L_1237:
        /*00d4*/ 	.word	0x00000920


	//   ....[1]....
        /*00d8*/ 	.word	0x0001ea10


	//----- nvinfo : EIATTR_MAX_THREADS
	.align		4
.L_1238:
        /*00dc*/ 	.byte	0x04, 0x05
        /*00de*/ 	.short	(.L_1240 - .L_1239)
.L_1239:
        /*00e0*/ 	.word	0x00000080
        /*00e4*/ 	.word	0x00000001
        /*00e8*/ 	.word	0x00000001


	//----- nvinfo : EIATTR_CRS_STACK_SIZE
	.align		4
.L_1240:
        /*00ec*/ 	.byte	0x04, 0x1e
        /*00ee*/ 	.short	(.L_1242 - .L_1241)
.L_1241:
        /*00f0*/ 	.word	0x00000000


	//----- nvinfo : EIATTR_CBANK_PARAM_SIZE
	.align		4
.L_1242:
        /*00f4*/ 	.byte	0x03, 0x19
        /*00f6*/ 	.short	0x00e8


	//----- nvinfo : EIATTR_PARAM_CBANK
	.align		4
        /*00f8*/ 	.byte	0x04, 0x0a
        /*00fa*/ 	.short	(.L_1244 - .L_1243)
	.align		4
.L_1243:
        /*00fc*/ 	.word	index@(.nv.constant0._ZN10layer_norm13ln_fwd_kernelINS_13Kernel_traitsI13__nv_bfloat16S2_S2_S2_fjLj1024ELj1ELj4ELj1ELj16ENS_18Kernel_traits_baseILj1024ES2_S2_S2_S2_fjLj128EEEEELb1ELb1ELb1ELb0EEEvNS_9FwdParamsE)
        /*0100*/ 	.short	0x0380
        /*0102*/ 	.short	0x00e8


	//----- nvinfo : EIATTR_SW_WAR
	.align		4
.L_1244:
        /*0104*/ 	.byte	0x04, 0x36
        /*0106*/ 	.short	(.L_1246 - .L_1245)
.L_1245:
        /*0108*/ 	.word	0x00000008
.L_1246:


//--------------------- .nv.info._ZN10layer_norm13ln_fwd_kernelINS_13Kernel_traitsI13__nv_bfloat16S2_S2_S2_fjLj1024ELj1ELj4ELj1ELj16ENS_18Kernel_traits_baseILj1024ES2_S2_S2_S2_fjLj128EEEEELb1ELb1ELb1ELb1EEEvNS_9FwdParamsE --------------------------
	.section	.nv.info._ZN10layer_norm13ln_fwd_kernelINS_13Kernel_traitsI13__nv_bfloat16S2_S2_S2_fjLj1024ELj1ELj4ELj1ELj16ENS_18Kernel_traits_baseILj1024ES2_S2_S2_S2_fjLj128EEEEELb1ELb1ELb1ELb1EEEvNS_9FwdParamsE,"",@"SHT_CUDA_INFO"
	.sectionflags	@""
	.align	4


	//----- nvinfo : EIATTR_CUDA_API_VERSION
	.align		4
        /*0000*/ 	.byte	0x04, 0x37
        /*0002*/ 	.short	(.L_1248 - .L_1247)
.L_1247:
        /*0004*/ 	.word	0x00000082


	//----- nvinfo : EIATTR_KPARAM_INFO
	.align		4
.L_1248:
        /*0008*/ 	.byte	0x04, 0x17
        /*000a*/ 	.short	(.L_1250 - .L_1249)
.L_1249:
        /*000c*/ 	.word	0x00000000
        /*0010*/ 	.short	0x0000
        /*0012*/ 	.short	0x0000
        /*0014*/ 	.byte	0x00, 0xf0, 0xa1, 0x03


	//----- nvinfo : EIATTR_SPARSE_MMA_MASK
	.align		4
.L_1250:
        /*0018*/ 	.byte	0x03, 0x50
        /*001a*/ 	.short	0x0000


	//----- nvinfo : EIATTR_MAXREG_COUNT
	.align		4
        /*001c*/ 	.byte	0x03, 0x1b
        /*001e*/ 	.short	0x00ff


	//----- nvinfo : EIATTR_MERCURY_ISA_VERSION
	.align		4
        /*0020*/ 	.byte	0x03, 0x5f
        /*0022*/ 	.short	0x0101


	//----- nvinfo : EIATTR_COOP_GROUP_MASK_REGIDS
	.align		4
        /*0024*/ 	.byte	0x04, 0x29
        /*0026*/ 	.short	(.L_1252 - .L_1251)


	//   ....[0]....
.L_1251:
        /*0028*/ 	.word	0xffffffff


	//   ....[1]....
        /*002c*/ 	.word	0xffffffff


	//   ....[2]....
        /*0030*/ 	.word	0xffffffff


	//   ....[3]....
        /*0034*/ 	.word	0xffffffff


	//   ....[4]....
        /*0038*/ 	.word	0xffffffff


	//   ....[5]....
        /*003c*/ 	.word	0xffffffff


	//   ....[6]....
        /*0040*/ 	.word	0xffffffff


	//   ....[7]....
        /*0044*/ 	.word	0xffffffff


	//   ....[8]....
        /*0048*/ 	.word	0xffffffff


	//   ....[9]....
        /*004c*/ 	.word	0xffffffff


	//   ....[10]....
        /*0050*/ 	.word	0x0500001d


	//   ....[11]....
        /*0054*/ 	.word	0x0500001d


	//   ....[12]....
        /*0058*/ 	.word	0x0500001d


	//   ....[13]....
        /*005c*/ 	.word	0x0500001d


	//   ....[14]....
        /*0060*/ 	.word	0x0500001d


	//   ....[15]....
        /*0064*/ 	.word	0x0500001d


	//   ....[16]....
        /*0068*/ 	.word	0x0500001d


	//   ....[17]....
        /*006c*/ 	.word	0x0500001d


	//   ....[18]....
        /*0070*/ 	.word	0x0500001d


	//   ....[19]....
        /*0074*/ 	.word	0x0500001d


	//----- nvinfo : EIATTR_COOP_GROUP_INSTR_OFFSETS
	.align		4
.L_1252:
        /*0078*/ 	.byte	0x04, 0x28
        /*007a*/ 	.short	(.L_1254 - .L_1253)


	//   ....[0]....
.L_1253:
        /*007c*/ 	.word	0x00018840


	//   ....[1]....
        /*0080*/ 	.word	0x00018870


	//   ....[2]....
        /*0084*/ 	.word	0x00018890


	//   ....[3]....
        /*0088*/ 	.word	0x000188b0


	//   ....[4]....
        /*008c*/ 	.word	0x000188d0


	//   ....[5]....
        /*0090*/ 	.word	0x00018d00


	//   ....[6]....
        /*0094*/ 	.word	0x00018d20


	//   ....[7]....
        /*0098*/ 	.word	0x00018d40


	//   ....[8]....
        /*009c*/ 	.word	0x00018d60


	//   ....[9]....
        /*00a0*/ 	.word	0x00018d80


	//   ....[10]....
        /*00a4*/ 	.word	0x00019d00


	//   ....[11]....
        /*00a8*/ 	.word	0x00019db0


	//   ....[12]....
        /*00ac*/ 	.word	0x00019e20


	//   ....[13]....
        /*00b0*/ 	.word	0x00019e90


	//   ....[14]....
        /*00b4*/ 	.word	0x00019f00


	//   ....[15]....
        /*00b8*/ 	.word	0x0001a380


	//   ....[16]....
        /*00bc*/ 	.word	0x0001a3f0


	//   ....[17]....
        /*00c0*/ 	.word	0x0001a460


	//   ....[18]....
        /*00c4*/ 	.word	0x0001a4d0


	//   ....[19]....
        /*00c8*/ 	.word	0x0001a540


	//----- nvinfo : EIATTR_VRC_CTA_INIT_COUNT
	.align		4
.L_1254:
        /*00cc*/ 	.byte	0x02, 0x4a
	.zero		1
	.zero		1


	//----- nvinfo : EIATTR_EXIT_INSTR_OFFSETS
	.align		4
        /*00d0*/ 	.byte	0x04, 0x1c
        /*00d2*/ 	.short	(.L_1256 - .L_1255)


	//   ....[0]....
.L_1255:
        /*00d4*/ 	.word	0x00000410


	//   ....[1]....
        /*00d8*/ 	.word	0x00019ca0


	//----- nvinfo : EIATTR_MAX_THREADS
	.align		4
.L_1256:
        /*00dc*/ 	.byte	0x04, 0x05
        /*00de*/ 	.short	(.L_1258 - .L_1257)
.L_1257:
        /*00e0*/ 	.word	0x00000080
        /*00e4*/ 	.word	0x00000001
        /*00e8*/ 	.word	0x00000001


	//----- nvinfo : EIATTR_CRS_STACK_SIZE
	.align		4
.L_1258:
        /*00ec*/ 	.byte	0x04, 0x1e
        /*00ee*/ 	.short	(.L_1260 - .L_1259)
.L_1259:
        /*00f0*/ 	.word	0x00000000


	//----- nvinfo : EIATTR_CBANK_PARAM_SIZE
	.align		4
.L_1260:
        /*00f4*/ 	.byte	0x03, 0x19
        /*00f6*/ 	.short	0x00e8


	//----- nvinfo : EIATTR_PARAM_CBANK
	.align		4
        /*00f8*/ 	.byte	0x04, 0x0a
        /*00fa*/ 	.short	(.L_1262 - .L_1261)
	.align		4
.L_1261:
        /*00fc*/ 	.word	index@(.nv.constant0._ZN10layer_norm13ln_fwd_kernelINS_13Kernel_traitsI13__nv_bfloat16S2_S2_S2_fjLj1024ELj1ELj4ELj1ELj16ENS_18Kernel_traits_baseILj1024ES2_S2_S2_S2_fjLj128EEEEELb1ELb1ELb1ELb1EEEvNS_9FwdParamsE)
        /*0100*/ 	.short	0x0380
        /*0102*/ 	.short	0x00e8


	//----- nvinfo : EIATTR_SW_WAR
	.align		4
.L_1262:
        /*0104*/ 	.byte	0x04, 0x36
        /*0106*/ 	.short	(.L_1264 - .L_1263)
.L_1263:
        /*0108*/ 	.word	0x00000008
.L_1264:


//--------------------- .nv.info._ZN10layer_norm13ln_fwd_kernelINS_13Kernel_traitsI6__halfS2_S2_S2_fjLj1024ELj1ELj4ELj1ELj16ENS_18Kernel_traits_baseILj1024ES2_S2_S2_S2_fjLj128EEEEELb0ELb0ELb0ELb0EEEvNS_9FwdParamsE --------------------------
	.section	.nv.info._ZN10layer_norm13ln_fwd_kernelINS_13Kernel_traitsI6__halfS2_S2_S2_fjLj1024ELj1ELj4ELj1ELj16ENS_18Kernel_traits_baseILj1024ES2_S2_S2_S2_fjLj128EEEEELb0ELb0ELb0ELb0EEEvNS_9FwdParamsE,"",@"SHT_CUDA_INFO"
	.sectionflags	@""
	.align	4


	//----- nvinfo : EIATTR_CUDA_API_VERSION
	.align		4
        /*0000*/ 	.byte	0x04, 0x37
        /*0002*/ 	.short	(.L_1266 - .L_1265)
.L_1265:
        /*0004*/ 	.word	0x00000082


	//----- nvinfo : EIATTR_KPARAM_INFO
	.align		4
.L_1266:
        /*0008*/ 	.byte	0x04, 0x17
        /*000a*/ 	.short	(.L_1268 - .L_1267)
.L_1267:
        /*000c*/ 	.word	0x00000000
        /*0010*/ 	.short	0x0000
        /*0012*/ 	.short	0x0000
        /*0014*/ 	.byte	0x00, 0xf0, 0xa1, 0x03


	//----- nvinfo : EIATTR_SPARSE_MMA_MASK
	.align		4
.L_1268:
        /*0018*/ 	.byte	0x03, 0x50
        /*001a*/ 	.short	0x0000


	//----- nvinfo : EIATTR_MAXREG_COUNT
	.align		4
        /*001c*/ 	.byte	0x03, 0x1b
        /*001e*/ 	.short	0x00ff


	//----- nvinfo : EIATTR_MERCURY_ISA_VERSION
	.align		4
        /*0020*/ 	.byte	0x03, 0x5f
        /*0022*/ 	.short	0x0101


	//----- nvinfo : EIATTR_COOP_GROUP_MASK_REGIDS
	.align		4
        /*0024*/ 	.byte	0x04, 0x29
        /*0026*/ 	.short	(.L_1270 - .L_1269)


	//   ....[0]....
.L_1269:
        /*0028*/ 	.word	0xffffffff


	//   ....[1]....
        /*002c*/ 	.word	0xffffffff


	//   ....[2]....
        /*0030*/ 	.word	0xffffffff


	//   ....[3]....
        /*0034*/ 	.word	0xffffffff


	//   ....[4]....
        /*0038*/ 	.word	0xffffffff


	//   ....[5]....
        /*003c*/ 	.word	0xffffffff


	//   ....[6]....
        /*0040*/ 	.word	0xffffffff


	//   ....[7]....
        /*0044*/ 	.word	0xffffffff


	//   ....[8]....
        /*0048*/ 	.word	0xffffffff


	//   ....[9]....
        /*004c*/ 	.word	0xffffffff


	//   ....[10]....
        /*0050*/ 	.word	0x05000050


	//   ....[11]....
        /*0054*/ 	.word	0x05000050


	//   ....[12]....
        /*0058*/ 	.word	0x05000050


	//   ....[13]....
        /*005c*/ 	.word	0x05000050


	//   ....[14]....
        /*0060*/ 	.word	0x05000050


	//   ....[15]....
        /*0064*/ 	.word	0x05000050


	//   ....[16]....
        /*0068*/ 	.word	0x05000050


	//   ....[17]....
        /*006c*/ 	.word	0x05000050


	//   ....[18]....
        /*0070*/ 	.word	0x05000050


	//   ....[19]....
        /*0074*/ 	.word	0x05000050


	//----- nvinfo : EIATTR_COOP_GROUP_INSTR_OFFSETS
	.align		4
.L_1270:
        /*0078*/ 	.byte	0x04, 0x28
        /*007a*/ 	.short	(.L_1272 - .L_1271)


	//   ....[0]....
.L_1271:
        /*007c*/ 	.word	0x00001fc0


	//   ....[1]....
        /*0080*/ 	.word	0x00001ff0


	//   ....[2]....
        /*0084*/ 	.word	0x00002010


	//   ....[3]....
        /*0088*/ 	.word	0x00002030


	//   ....[4]....
        /*008c*/ 	.word	0x00002050


	//   ....[5]....
        /*0090*/ 	.word	0x00002490


	//   ....[6]....
        /*0094*/ 	.word	0x000024b0


	//   ....[7]....
        /*0098*/ 	.word	0x000024d0


	//   ....[8]....
        /*009c*/ 	.word	0x000024f0


	//   ....[9]....
        /*00a0*/ 	.word	0x00002510


	//   ....[10]....
        /*00a4*/ 	.word	0x000033a0


	//   ....[11]....
        /*00a8*/ 	.word	0x00003450


	//   ....[12]....
        /*00ac*/ 	.word	0x000034c0


	//   ....[13]....
        /*00b0*/ 	.word	0x00003530


	//   ....[14]....
        /*00b4*/ 	.word	0x000035a0


	//   ....[15]....
        /*00b8*/ 	.word	0x00003a30


	//   ....[16]....
        /*00bc*/ 	.word	0x00003aa0


	//   ....[17]....
        /*00c0*/ 	.word	0x00003b10


	//   ....[18]....
        /*00c4*/ 	.word	0x00003b80


	//   ....[19]....
        /*00c8*/ 	.word	0x00003bf0


	//----- nvinfo : EIATTR_VRC_CTA_INIT_COUNT
	.align		4
.L_1272:
        /*00cc*/ 	.byte	0x02, 0x4a
	.zero		1
	.zero		1


	//----- nvinfo : EIATTR_EXIT_INSTR_OFFSETS
	.align		4
        /*00d0*/ 	.byte	0x04, 0x1c
        /*00d2*/ 	.short	(.L_1274 - .L_1273)


	//   ....[0]....
.L_1273:
        /*00d4*/ 	.word	0x000005a0


	//   ....[1]....
        /*00d8*/ 	.word	0x00003330


	//----- nvinfo : EIATTR_MAX_THREADS
	.align		4
.L_1274:
        /*00dc*/ 	.byte	0x04, 0x05
        /*00de*/ 	.short	(.L_1276 - .L_1275)
.L_1275:
        /*00e0*/ 	.word	0x00000080
        /*00e4*/ 	.word	0x00000001
        /*00e8*/ 	.word	0x00000001


	//----- nvinfo : EIATTR_CRS_STACK_SIZE
	.align		4
.L_1276:
        /*00ec*/ 	.byte	0x04, 0x1e
        /*00ee*/ 	.short	(.L_1278 - .L_1277)
.L_1277:
        /*00f0*/ 	.word	0x00000000


	//----- nvinfo : EIATTR_CBANK_PARAM_SIZE
	.align		4
.L_1278:
        /*00f4*/ 	.byte	0x03, 0x19
        /*00f6*/ 	.short	0x00e8


	//----- nvinfo : EIATTR_PARAM_CBANK
	.align		4
        /*00f8*/ 	.byte	0x04, 0x0a
        /*00fa*/ 	.short	(.L_1280 - .L_1279)
	.align		4
.L_1279:
        /*00fc*/ 	.word	index@(.nv.constant0._ZN10layer_norm13ln_fwd_kernelINS_13Kernel_traitsI6__halfS2_S2_S2_fjLj1024ELj1ELj4ELj1ELj16ENS_18Kernel_traits_baseILj1024ES2_S2_S2_S2_fjLj128EEEEELb0ELb0ELb0ELb0EEEvNS_9FwdParamsE)
        /*0100*/ 	.short	0x0380
        /*0102*/ 	.short	0x00e8


	//----- nvinfo : EIATTR_SW_WAR
	.align		4
.L_1280:
        /*0104*/ 	.byte	0x04, 0x36
        /*0106*/ 	.short	(.L_1282 - .L_1281)
.L_1281:
        /*0108*/ 	.word	0x00000008
.L_1282:


//--------------------- .nv.info._ZN10layer_norm13ln_fwd_kernelINS_13Kernel_traitsI6__halfS2_S2_S2_fjLj1024ELj1ELj4ELj1ELj16ENS_18Kernel_traits_baseILj1024ES2_S2_S2_S2_fjLj128EEEEELb0ELb0ELb0ELb1EEEvNS_9FwdParamsE --------------------------
	.section	.nv.info._ZN10layer_norm13ln_fwd_kernelINS_13Kernel_traitsI6__halfS2_S2_S2_fjLj1024ELj1ELj4ELj1ELj16ENS_18Kernel_traits_baseILj1024ES2_S2_S2_S2_fjLj128EEEEELb0ELb0ELb0ELb1EEEvNS_9FwdParamsE,"",@"SHT_CUDA_INFO"
	.sectionflags	@""
	.align	4


	//----- nvinfo : EIATTR_CUDA_API_VERSION
	.align		4
        /*0000*/ 	.byte	0x04, 0x37
        /*0002*/ 	.short	(.L_1284 - .L_1283)
.L_1283:
        /*0004*/ 	.word	0x00000082


	//----- nvinfo : EIATTR_KPARAM_INFO
	.align		4
.L_1284:
        /*0008*/ 	.byte	0x04, 0x17
        /*000a*/ 	.short	(.L_1286 - .L_1285)
.L_1285:
        /*000c*/ 	.word	0x00000000
        /*0010*/ 	.short	0x0000
        /*0012*/ 	.short	0x0000
        /*0014*/ 	.byte	0x00, 0xf0, 0xa1, 0x03


	//----- nvinfo : EIATTR_SPARSE_MMA_MASK
	.align		4
.L_1286:
        /*0018*/ 	.byte	0x03, 0x50
        /*001a*/ 	.short	0x0000


	//----- nvinfo : EIATTR_MAXREG_COUNT
	.align		4
        /*001c*/ 	.byte	0x03, 0x1b
        /*001e*/ 	.short	0x00ff


	//----- nvinfo : EIATTR_MERCURY_ISA_VERSION
	.align		4
        /*0020*/ 	.byte	0x03, 0x5f
        /*0022*/ 	.short	0x0101


	//----- nvinfo : EIATTR_COOP_GROUP_MASK_REGIDS
	.align		4
        /*0024*/ 	.byte	0x04, 0x29
        /*0026*/ 	.short	(.L_1288 - .L_1287)


	//   ....[0]....
.L_1287:
        /*0028*/ 	.word	0xffffffff


	//   ....[1]....
        /*002c*/ 	.word	0xffffffff


	//   ....[2]....
        /*0030*/ 	.word	0xffffffff


	//   ....[3]....
        /*0034*/ 	.word	0xffffffff


	//   ....[4]....
        /*0038*/ 	.word	0xffffffff


	//   ....[5]....
        /*003c*/ 	.word	0xffffffff


	//   ....[6]....
        /*0040*/ 	.word	0xffffffff


	//   ....[7]....
        /*0044*/ 	.word	0xffffffff


	//   ....[8]....
        /*0048*/ 	.word	0xffffffff


	//   ....[9]....
        /*004c*/ 	.word	0xffffffff


	//   ....[10]....
        /*0050*/ 	.word	0x05000053


	//   ....[11]....
        /*0054*/ 	.word	0x05000053


	//   ....[12]....
        /*0058*/ 	.word	0x05000053


	//   ....[13]....
        /*005c*/ 	.word	0x05000053


	//   ....[14]....
        /*0060*/ 	.word	0x05000053


	//   ....[15]....
        /*0064*/ 	.word	0x05000053


	//   ....[16]....
        /*0068*/ 	.word	0x05000053


	//   ....[17]....
        /*006c*/ 	.word	0x05000053


	//   ....[18]....
        /*0070*/ 	.word	0x05000053


	//   ....[19]....
        /*0074*/ 	.word	0x05000053


	//----- nvinfo : EIATTR_COOP_GROUP_INSTR_OFFSETS
	.align		4
.L_1288:
        /*0078*/ 	.byte	0x04, 0x28
        /*007a*/ 	.short	(.L_1290 - .L_1289)


	//   ....[0]....
.L_1289:
        /*007c*/ 	.word	0x00001b50


	//   ....[1]....
        /*0080*/ 	.word	0x00001b80


	//   ....[2]....
        /*0084*/ 	.word	0x00001ba0


	//   ....[3]....
        /*0088*/ 	.word	0x00001bc0


	//   ....[4]....
        /*008c*/ 	.word	0x00001be0


	//   ....[5]....
        /*0090*/ 	.word	0x00002010


	//   ....[6]....
        /*0094*/ 	.word	0x00002030


	//   ....[7]....
        /*0098*/ 	.word	0x00002050


	//   ....[8]....
        /*009c*/ 	.word	0x00002070


	//   ....[9]....
        /*00a0*/ 	.word	0x00002090


	//   ....[10]....
        /*00a4*/ 	.word	0x00002db0


	//   ....[11]....
        /*00a8*/ 	.word	0x00002e60


	//   ....[12]....
        /*00ac*/ 	.word	0x00002ed0


	//   ....[13]....
        /*00b0*/ 	.word	0x00002f40


	//   ....[14]....
        /*00b4*/ 	.word	0x00002fb0


	//   ....[15]....
        /*00b8*/ 	.word	0x00003420


	//   ....[16]....
        /*00bc*/ 	.word	0x00003490


	//   ....[17]....
        /*00c0*/ 	.word	0x00003500


	//   ....[18]....
        /*00c4*/ 	.word	0x00003570


	//   ....[19]....
        /*00c8*/ 	.word	0x000035e0


	//----- nvinfo : EIATTR_VRC_CTA_INIT_COUNT
	.align		4
.L_1290:
        /*00cc*/ 	.byte	0x02, 0x4a
	.zero		1
	.zero		1


	//----- nvinfo : EIATTR_EXIT_INSTR_OFFSETS
	.align		4
        /*00d0*/ 	.byte	0x04, 0x1c
        /*00d2*/ 	.short	(.L_1292 - .L_1291)


	//   ....[0]....
.L_1291:
        /*00d4*/ 	.word	0x00000370


	//   ....[1]....
        /*00d8*/ 	.word	0x00002d40


	//----- nvinfo : EIATTR_MAX_THREADS
	.align		4
.L_1292:
        /*00dc*/ 	.byte	0x04, 0x05
        /*00de*/ 	.short	(.L_1294 - .L_1293)
.L_1293:
        /*00e0*/ 	.word	0x00000080
        /*00e4*/ 	.word	0x00000001
        /*00e8*/ 	.word	0x00000001


	//----- nvinfo : EIATTR_CRS_STACK_SIZE
	.align		4
.L_1294:
        /*00ec*/ 	.byte	0x04, 0x1e
        /*00ee*/ 	.short	(.L_1296 - .L_1295)
.L_1295:
        /*00f0*/ 	.word	0x00000000


	//----- nvinfo : EIATTR_CBANK_PARAM_SIZE
	.align		4
.L_1296:
        /*00f4*/ 	.byte	0x03, 0x19
        /*00f6*/ 	.short	0x00e8


	//----- nvinfo : EIATTR_PARAM_CBANK
	.align		4
        /*00f8*/ 	.byte	0x04, 0x0a
        /*00fa*/ 	.short	(.L_1298 - .L_1297)
	.align		4
.L_1297:
        /*00fc*/ 	.word	index@(.nv.constant0._ZN10layer_norm13ln_fwd_kernelINS_13Kernel_traitsI6__halfS2_S2_S2_fjLj1024ELj1ELj4ELj1ELj16ENS_18Kernel_traits_baseILj1024ES2_S2_S2_S2_fjLj128EEEEELb0ELb0ELb0ELb1EEEvNS_9FwdParamsE)
        /*0100*/ 	.short	0x0380
        /*0102*/ 	.short	0x00e8


	//----- nvinfo : EIATTR_SW_WAR
	.align		4
.L_1298:
        /*0104*/ 	.byte	0x04, 0x36
        /*0106*/ 	.short	(.L_1300 - .L_1299)
.L_1299:
        /*0108*/ 	.word	0x00000008
.L_1300:


//--------------------- .nv.info._ZN10layer_norm13ln_fwd_kernelINS_13Kernel_traitsI6__halfS2_S2_S2_fjLj1024ELj1ELj4ELj1ELj16ENS_18Kernel_traits_baseILj1024ES2_S2_S2_S2_fjLj128EEEEELb0ELb0ELb1ELb0EEEvNS_9FwdParamsE --------------------------
	.section	.nv.info._ZN10layer_norm13ln_fwd_kernelINS_13Kernel_traitsI6__halfS2_S2_S2_fjLj1024ELj1ELj4ELj1ELj16ENS_18Kernel_traits_baseILj1024ES2_S2_S2_S2_fjLj128EEEEELb0ELb0ELb1ELb0EEEvNS_9FwdParamsE,"",@"SHT_CUDA_INFO"
	.sectionflags	@""
	.align	4


	//----- nvinfo : EIATTR_CUDA_API_VERSION
	.align		4
        /*0000*/ 	.byte	0x04, 0x37
        /*0002*/ 	.short	(.L_1302 - .L_1301)
.L_1301:
        /*0004*/ 	.word	0x00000082


	//----- nvinfo : EIATTR_KPARAM_INFO
	.align		4
.L_1302:
        /*0008*/ 	.byte	0x04, 0x17
        /*000a*/ 	.short	(.L_1304 - .L_1303)
.L_1303:
        /*000c*/ 	.word	0x00000000
        /*0010*/ 	.short	0x0000
        /*0012*/ 	.short	0x0000
        /*0014*/ 	.byte	0x00, 0xf0, 0xa1, 0x03


	//----- nvinfo : EIATTR_SPARSE_MMA_MASK
	.align		4
.L_1304:
        /*0018*/ 	.byte	0x03, 0x50
        /*001a*/ 	.short	0x0000


	//----- nvinfo : EIATTR_MAXREG_COUNT
	.align		4
        /*001c*/ 	.byte	0x03, 0x1b
        /*001e*/ 	.short	0x00ff


	//----- nvinfo : EIATTR_MERCURY_ISA_VERSION
	.align		4
        /*0020*/ 	.byte	0x03, 0x5f
        /*0022*/ 	.short	0x0101


	//----- nvinfo : EIATTR_COOP_GROUP_MASK_REGIDS
	.align		4
        /*0024*/ 	.byte	0x04, 0x29
        /*0026*/ 	.short	(.L_1306 - .L_1305)


	//   ....[0]....
.L_1305:
        /*0028*/ 	.word	0xffffffff


	//   ....[1]....
        /*002c*/ 	.word	0xffffffff


	//   ....[2]....
        /*0030*/ 	.word	0xffffffff


	//   ....[3]....
        /*0034*/ 	.word	0xffffffff


	//   ....[4]....
        /*0038*/ 	.word	0xffffffff


	//   ....[5]....
        /*003c*/ 	.word	0xffffffff


	//   ....[6]....
        /*0040*/ 	.word	0xffffffff


	//   ....[7]....
        /*0044*/ 	.word	0xffffffff


	//   ....[8]....
        /*0048*/ 	.word	0xffffffff


	//   ....[9]....
        /*004c*/ 	.word	0xffffffff


	//   ....[10]....
        /*0050*/ 	.word	0x05000052


	//   ....[11]....
        /*0054*/ 	.word	0x05000052


	//   ....[12]....
        /*0058*/ 	.word	0x05000052


	//   ....[13]....
        /*005c*/ 	.word	0x05000052


	//   ....[14]....
        /*0060*/ 	.word	0x05000052


	//   ....[15]....
        /*0064*/ 	.word	0x05000052


	//   ....[16]....
        /*0068*/ 	.word	0x05000052


	//   ....[17]....
        /*006c*/ 	.word	0x05000052


	//   ....[18]....
        /*0070*/ 	.word	0x05000052


	//   ....[19]....
        /*0074*/ 	.word	0x05000052


	//----- nvinfo : EIATTR_COOP_GROUP_INSTR_OFFSETS
	.align		4
.L_1306:
        /*0078*/ 	.byte	0x04, 0x28
        /*007a*/ 	.short	(.L_1308 - .L_1307)


	//   ....[0]....
.L_1307:
        /*007c*/ 	.word	0x00002500


	//   ....[1]....
        /*0080*/ 	.word	0x00002520


	//   ....[2]....
        /*0084*/ 	.word	0x00002540


	//   ....[3]....
        /*0088*/ 	.word	0x00002560


	//   ....[4]....
        /*008c*/ 	.word	0x00002590


	//   ....[5]....
        /*0090*/ 	.word	0x000029d0


	//   ....[6]....
        /*0094*/ 	.word	0x000029f0


	//   ....[7]....
        /*0098*/ 	.word	0x00002a10


	//   ....[8]....
        /*009c*/ 	.word	0x00002a30


	//   ....[9]....
        /*00a0*/ 	.word	0x00002a50


	//   ....[10]....
        /*00a4*/ 	.word	0x00003930


	//   ....[11]....
        /*00a8*/ 	.word	0x000039d0


	//   ....[12]....
        /*00ac*/ 	.word	0x00003a40


	//   ....[13]....
        /*00b0*/ 	.word	0x00003ab0


	//   ....[14]....
        /*00b4*/ 	.word	0x00003b30


	//   ....[15]....
        /*00b8*/ 	.word	0x00003fc0


	//   ....[16]....
        /*00bc*/ 	.word	0x00004030


	//   ....[17]....
        /*00c0*/ 	.word	0x000040a0


	//   ....[18]....
        /*00c4*/ 	.word	0x00004110


	//   ....[19]....
        /*00c8*/ 	.word	0x00004180


	//----- nvinfo : EIATTR_VRC_CTA_INIT_COUNT
	.align		4
.L_1308:
        /*00cc*/ 	.byte	0x02, 0x4a
	.zero		1
	.zero		1


	//----- nvinfo : EIATTR_EXIT_INSTR_OFFSETS
	.align		4
        /*00d0*/ 	.byte	0x04, 0x1c
        /*00d2*/ 	.short	(.L_1310 - .L_1309)


	//   ....[0]....
.L_1309:
        /*00d4*/ 	.word	0x00000590


	//   ....[1]....
        /*00d8*/ 	.word	0x000038c0


	//----- nvinfo : EIATTR_MAX_THREADS
	.align		4
.L_1310:
        /*00dc*/ 	.byte	0x04, 0x05
        /*00de*/ 	.short	(.L_1312 - .L_1311)
.L_1311:
        /*00e0*/ 	.word	0x00000080
        /*00e4*/ 	.word	0x00000001
        /*00e8*/ 	.word	0x00000001


	//----- nvinfo : EIATTR_CRS_STACK_SIZE
	.align		4
.L_1312:
        /*00ec*/ 	.byte	0x04, 0x1e
        /*00ee*/ 	.short	(.L_1314 - .L_1313)
.L_1313:
        /*00f0*/ 	.word	0x00000000


	//----- nvinfo : EIATTR_CBANK_PARAM_SIZE
	.align		4
.L_1314:
        /*00f4*/ 	.byte	0x03, 0x19
        /*00f6*/ 	.short	0x00e8


	//----- nvinfo : EIATTR_PARAM_CBANK
	.align		4
        /*00f8*/ 	.byte	0x04, 0x0a
        /*00fa*/ 	.short	(.L_1316 - .L_1315)
	.align		4
.L_1315:
        /*00fc*/ 	.word	index@(.nv.constant0._ZN10layer_norm13ln_fwd_kernelINS_13Kernel_traitsI6__halfS2_S2_S2_fjLj1024ELj1ELj4ELj1ELj16ENS_18Kernel_traits_baseILj1024ES2_S2_S2_S2_fjLj128EEEEELb0ELb0ELb1ELb0EEEvNS_9FwdParamsE)
        /*0100*/ 	.short	0x0380
        /*0102*/ 	.short	0x00e8


	//----- nvinfo : EIATTR_SW_WAR
	.align		4
.L_1316:
        /*0104*/ 	.byte	0x04, 0x36
        /*0106*/ 	.short	(.L_1318 - .L_1317)
.L_1317:
        /*0108*/ 	.word	0x00000008
.L_1318:


//--------------------- .nv.info._ZN10layer_norm13ln_fwd_kernelINS_13Kernel_traitsI6__halfS2_S2_S2_fjLj1024ELj1ELj4ELj1ELj16ENS_18Kernel_traits_baseILj1024ES2_S2_S2_S2_fjLj128EEEEELb0ELb0ELb1ELb1EEEvNS_9FwdParamsE --------------------------
	.section	.nv.info._ZN10layer_norm13ln_fwd_kernelINS_13Kernel_traitsI6__halfS2_S2_S2_fjLj1024ELj1ELj4ELj1ELj16ENS_18Kernel_traits_baseILj1024ES2_S2_S2_S2_fjLj128EEEEELb0ELb0ELb1ELb1EEEvNS_9FwdParamsE,"",@"SHT_CUDA_INFO"
	.sectionflags	@""
	.align	4


	//----- nvinfo : EIATTR_CUDA_API_VERSION
	.align		4
        /*0000*/ 	.byte	0x04, 0x37
        /*0002*/ 	.short	(.L_1320 - .L_1319)
.L_1319:
        /*0004*/ 	.word	0x00000082


	//----- nvinfo : EIATTR_KPARAM_INFO
	.align		4
.L_1320:
        /*0008*/ 	.byte	0x04, 0x17
        /*000a*/ 	.short	(.L_1322 - .L_1321)
.L_1321:
        /*000c*/ 	.word	0x00000000
        /*0010*/ 	.short	0x0000
        /*0012*/ 	.short	0x0000
        /*0014*/ 	.byte	0x00, 0xf0, 0xa1, 0x03


	//----- nvinfo : EIATTR_SPARSE_MMA_MASK
	.align		4
.L_1322:
        /*0018*/ 	.byte	0x03, 0x50
        /*001a*/ 	.short	0x0000


	//----- nvinfo : EIATTR_MAXREG_COUNT
	.align		4
        /*001c*/ 	.byte	0x03, 0x1b
        /*001e*/ 	.short	0x00ff


	//----- nvinfo : EIATTR_MERCURY_ISA_VERSION
	.align		4
        /*0020*/ 	.byte	0x03, 0x5f
        /*0022*/ 	.short	0x0101


	//----- nvinfo : EIATTR_COOP_GROUP_MASK_REGIDS
	.align		4
        /*0024*/ 	.byte	0x04, 0x29
        /*0026*/ 	.short	(.L_1324 - .L_1323)


	//   ....[0]....
.L_1323:
        /*0028*/ 	.word	0xffffffff


	//   ....[1]....
        /*002c*/ 	.word	0xffffffff


	//   ....[2]....
        /*0030*/ 	.word	0xffffffff


	//   ....[3]....
        /*0034*/ 	.word	0xffffffff


	//   ....[4]....
        /*0038*/ 	.word	0xffffffff


	//   ....[5]....
        /*003c*/ 	.word	0xffffffff


	//   ....[6]....
        /*0040*/ 	.word	0xffffffff


	//   ....[7]....
        /*0044*/ 	.word	0xffffffff


	//   ....[8]....
        /*0048*/ 	.word	0xffffffff


	//   ....[9]....
        /*004c*/ 	.word	0xffffffff


	//   ....[10]....
        /*0050*/ 	.word	0x05000052


	//   ....[11]....
        /*0054*/ 	.word	0x05000052


	//   ....[12]....
        /*0058*/ 	.word	0x05000052


	//   ....[13]....
        /*005c*/ 	.word	0x05000052


	//   ....[14]....
        /*0060*/ 	.word	0x05000052


	//   ....[15]....
        /*0064*/ 	.word	0x05000052


	//   ....[16]....
        /*0068*/ 	.word	0x05000052


	//   ....[17]....
        /*006c*/ 	.word	0x05000052


	//   ....[18]....
        /*0070*/ 	.word	0x05000052


	//   ....[19]....
        /*0074*/ 	.word	0x05000052


	//----- nvinfo : EIATTR_COOP_GROUP_INSTR_OFFSETS
	.align		4
.L_1324:
        /*0078*/ 	.byte	0x04, 0x28
        /*007a*/ 	.short	(.L_1326 - .L_1325)


	//   ....[0]....
.L_1325:
        /*007c*/ 	.word	0x000020b0


	//   ....[1]....
        /*0080*/ 	.word	0x000020e0


	//   ....[2]....
        /*0084*/ 	.word	0x00002100


	//   ....[3]....
        /*0088*/ 	.word	0x00002120


	//   ....[4]....
        /*008c*/ 	.word	0x00002140


	//   ....[5]....
        /*0090*/ 	.word	0x00002570


	//   ....[6]....
        /*0094*/ 	.word	0x00002590


	//   ....[7]....
        /*0098*/ 	.word	0x000025b0


	//   ....[8]....
        /*009c*/ 	.word	0x000025d0


	//   ....[9]....
        /*00a0*/ 	.word	0x000025f0


	//   ....[10]....
        /*00a4*/ 	.word	0x000033d0


	//   ....[11]....
        /*00a8*/ 	.word	0x00003480


	//   ....[12]....
        /*00ac*/ 	.word	0x000034f0


	//   ....[13]....
        /*00b0*/ 	.word	0x00003560


	//   ....[14]....
        /*00b4*/ 	.word	0x000035d0


	//   ....[15]....
        /*00b8*/ 	.word	0x00003a50


	//   ....[16]....
        /*00bc*/ 	.word	0x00003ac0


	//   ....[17]....
        /*00c0*/ 	.word	0x00003b30


	//   ....[18]....
        /*00c4*/ 	.word	0x00003ba0


	//   ....[19]....
        /*00c8*/ 	.word	0x00003c10


	//----- nvinfo : EIATTR_VRC_CTA_INIT_COUNT
	.align		4
.L_1326:
        /*00cc*/ 	.byte	0x02, 0x4a
	.zero		1
	.zero		1


	//----- nvinfo : EIATTR_EXIT_INSTR_OFFSETS
	.align		4
        /*00d0*/ 	.byte	0x04, 0x1c
        /*00d2*/ 	.short	(.L_1328 - .L_1327)


	//   ....[0]....
.L_1327:
        /*00d4*/ 	.word	0x00000340


	//   ....[1]....
        /*00d8*/ 	.word	0x00003360


	//----- nvinfo : EIATTR_MAX_THREADS
	.align		4
.L_1328:
        /*00dc*/ 	.byte	0x04, 0x05
        /*00de*/ 	.short	(.L_1330 - .L_1329)
.L_1329:
        /*00e0*/ 	.word	0x00000080
        /*00e4*/ 	.word	0x00000001
        /*00e8*/ 	.word	0x00000001


	//----- nvinfo : EIATTR_CRS_STACK_SIZE
	.align		4
.L_1330:
        /*00ec*/ 	.byte	0x04, 0x1e
        /*00ee*/ 	.short	(.L_1332 - .L_1331)
.L_1331:
        /*00f0*/ 	.word	0x00000000


	//----- nvinfo : EIATTR_CBANK_PARAM_SIZE
	.align		4
.L_1332:
        /*00f4*/ 	.byte	0x03, 0x19
        /*00f6*/ 	.short	0x00e8


	//----- nvinfo : EIATTR_PARAM_CBANK
	.align		4
        /*00f8*/ 	.byte	0x04, 0x0a
        /*00fa*/ 	.short	(.L_1334 - .L_1333)
	.align		4
.L_1333:
        /*00fc*/ 	.word	index@(.nv.constant0._ZN10layer_norm13ln_fwd_kernelINS_13Kernel_traitsI6__halfS2_S2_S2_fjLj1024ELj1ELj4ELj1ELj16ENS_18Kernel_traits_baseILj1024ES2_S2_S2_S2_fjLj128EEEEELb0ELb0ELb1ELb1EEEvNS_9FwdParamsE)
        /*0100*/ 	.short	0x0380
        /*0102*/ 	.short	0x00e8


	//----- nvinfo : EIATTR_SW_WAR
	.align		4
.L_1334:
        /*0104*/ 	.byte	0x04, 0x36
        /*0106*/ 	.short	(.L_1336 - .L_1335)
.L_1335:
        /*0108*/ 	.word	0x00000008
.L_1336:


//--------------------- .nv.info._ZN10layer_norm13ln_fwd_kernelINS_13Kernel_traitsI6__halfS2_S2_S2_fjLj1024ELj1ELj4ELj1ELj16ENS_18Kernel_traits_baseILj1024ES2_S2_S2_S2_fjLj128EEEEELb0ELb1ELb0ELb0EEEvNS_9FwdParamsE --------------------------
	.section	.nv.info._ZN10layer_norm13ln_fwd_kernelINS_13Kernel_traitsI6__halfS2_S2_S2_fjLj1024ELj1ELj4ELj1ELj16ENS_18Kernel_traits_baseILj1024ES2_S2_S2_S2_fjLj128EEEEELb0ELb1ELb0ELb0EEEvNS_9FwdParamsE,"",@"SHT_CUDA_INFO"
	.sectionflags	@""
	.align	4


	//----- nvinfo : EIATTR_CUDA_API_VERSION
	.align		4
        /*0000*/ 	.byte	0x04, 0x37
        /*0002*/ 	.short	(.L_1338 - .L_1337)
.L_1337:
        /*0004*/ 	.word	0x00000082


	//----- nvinfo : EIATTR_KPARAM_INFO
	.align		4
.L_1338:
        /*0008*/ 	.byte	0x04, 0x17
        /*000a*/ 	.short	(.L_1340 - .L_1339)
.L_1339:
        /*000c*/ 	.word	0x00000000
        /*0010*/ 	.short	0x0000
        /*0012*/ 	.short	0x0000
        /*0014*/ 	.byte	0x00, 0xf0, 0xa1, 0x03


	//----- nvinfo : EIATTR_SPARSE_MMA_MASK
	.align		4
.L_1340:
        /*0018*/ 	.byte	0x03, 0x50
        /*001a*/ 	.short	0x0000


	//----- nvinfo : EIATTR_MAXREG_COUNT
	.align		4
        /*001c*/ 	.byte	0x03, 0x1b
        /*001e*/ 	.short	0x00ff


	//----- nvinfo : EIATTR_MERCURY_ISA_VERSION
	.align		4
        /*0020*/ 	.byte	0x03, 0x5f
        /*0022*/ 	.short	0x0101


	//----- nvinfo : EIATTR_COOP_GROUP_MASK_REGIDS
	.align		4
        /*0024*/ 	.byte	0x04, 0x29
        /*0026*/ 	.short	(.L_1342 - .L_1341)


	//   ....[0]....
.L_1341:
        /*0028*/ 	.word	0xffffffff


	//   ....[1]....
        /*002c*/ 	.word	0xffffffff


	//   ....[2]....
        /*0030*/ 	.word	0xffffffff


	//   ....[3]....
        /*0034*/ 	.word	0xffffffff


	//   ....[4]....
        /*0038*/ 	.word	0xffffffff


	//   ....[5]....
        /*003c*/ 	.word	0xffffffff


	//   ....[6]....
        /*0040*/ 	.word	0xffffffff


	//   ....[7]....
        /*0044*/ 	.word	0xffffffff


	//   ....[8]....
        /*0048*/ 	.word	0xffffffff


	//   ....[9]....
        /*004c*/ 	.word	0xffffffff


	//   ....[10]....
        /*0050*/ 	.word	0x05000062


	//   ....[11]....
        /*0054*/ 	.word	0x05000062


	//   ....[12]....
        /*0058*/ 	.word	0x05000062


	//   ....[13]....
        /*005c*/ 	.word	0x05000062


	//   ....[14]....
        /*0060*/ 	.word	0x05000062


	//   ....[15]....
        /*0064*/ 	.word	0x05000062


	//   ....[16]....
        /*0068*/ 	.word	0x05000062


	//   ....[17]....
        /*006c*/ 	.word	0x05000062


	//   ....[18]....
        /*0070*/ 	.word	0x05000062


	//   ....[19]....
        /*0074*/ 	.word	0x05000062


	//----- nvinfo : EIATTR_COOP_GROUP_INSTR_OFFSETS
	.align		4
.L_1342:
        /*0078*/ 	.byte	0x04, 0x28
        /*007a*/ 	.short	(.L_1344 - .L_1343)


	//   ....[0]....
.L_1343:
        /*007c*/ 	.word	0x00002330


	//   ....[1]....
        /*0080*/ 	.word	0x00002360


	//   ....[2]....
        /*0084*/ 	.word	0x00002380


	//   ....[3]....
        /*0088*/ 	.word	0x000023a0


	//   ....[4]....
        /*008c*/ 	.word	0x000023c0


	//   ....[5]....
        /*0090*/ 	.word	0x00002800


	//   ....[6]....
        /*0094*/ 	.word	0x00002820


	//   ....[7]....
        /*0098*/ 	.word	0x00002840


	//   ....[8]....
        /*009c*/ 	.word	0x00002860


	//   ....[9]....
        /*00a0*/ 	.word	0x00002880


	//   ....[10]....
        /*00a4*/ 	.word	0x00003700


	//   ....[11]....
        /*00a8*/ 	.word	0x000037b0


	//   ....[12]....
        /*00ac*/ 	.word	0x00003820


	//   ....[13]....
        /*00b0*/ 	.word	0x00003890


	//   ....[14]....
        /*00b4*/ 	.word	0x00003900


	//   ....[15]....
        /*00b8*/ 	.word	0x00003d90


	//   ....[16]....
        /*00bc*/ 	.word	0x00003e00


	//   ....[17]....
        /*00c0*/ 	.word	0x00003e70


	//   ....[18]....
        /*00c4*/ 	.word	0x00003ee0


	//   ....[19]....
        /*00c8*/ 	.word	0x00003f50


	//----- nvinfo : EIATTR_VRC_CTA_INIT_COUNT
	.align		4
.L_1344:
        /*00cc*/ 	.byte	0x02, 0x4a
	.zero		1
	.zero		1


	//----- nvinfo : EIATTR_EXIT_INSTR_OFFSETS
	.align		4
        /*00d0*/ 	.byte	0x04, 0x1c
        /*00d2*/ 	.short	(.L_1346 - .L_1345)


	//   ....[0]....
.L_1345:
        /*00d4*/ 	.word	0x000006e0


	//   ....[1]....
        /*00d8*/ 	.word	0x00003690


	//----- nvinfo : EIATTR_MAX_THREADS
	.align		4
.L_1346:
        /*00dc*/ 	.byte	0x04, 0x05
        /*00de*/ 	.short	(.L_1348 - .L_1347)
.L_1347:
        /*00e0*/ 	.word	0x00000080
        /*00e4*/ 	.word	0x00000001
        /*00e8*/ 	.word	0x00000001


	//----- nvinfo : EIATTR_CRS_STACK_SIZE
	.align		4
.L_1348:
        /*00ec*/ 	.byte	0x04, 0x1e
        /*00ee*/ 	.short	(.L_1350 - .L_1349)
.L_1349:
        /*00f0*/ 	.word	0x00000000


	//----- nvinfo : EIATTR_CBANK_PARAM_SIZE
	.align		4
.L_1350:
        /*00f4*/ 	.byte	0x03, 0x19
        /*00f6*/ 	.short	0x00e8


	//----- nvinfo : EIATTR_PARAM_CBANK
	.align		4
        /*00f8*/ 	.byte	0x04, 0x0a
        /*00fa*/ 	.short	(.L_1352 - .L_1351)
	.align		4
.L_1351:
        /*00fc*/ 	.word	index@(.nv.constant0._ZN10layer_norm13ln_fwd_kernelINS_13Kernel_traitsI6__halfS2_S2_S2_fjLj1024ELj1ELj4ELj1ELj16ENS_18Kernel_traits_baseILj1024ES2_S2_S2_S2_fjLj128EEEEELb0ELb1ELb0ELb0EEEvNS_9FwdParamsE)
        /*0100*/ 	.short	0x0380
        /*0102*/ 	.short	0x00e8


	//----- nvinfo : EIATTR_SW_WAR
	.align		4
.L_1352:
        /*0104*/ 	.byte	0x04, 0x36
        /*0106*/ 	.short	(.L_1354 - .L_1353)
.L_1353:
        /*0108*/ 	.word	0x00000008
.L_1354:


//--------------------- .nv.info._ZN10layer_norm13ln_fwd_kernelINS_13Kernel_traitsI6__halfS2_S2_S2_fjLj1024ELj1ELj4ELj1ELj16ENS_18Kernel_traits_baseILj1024ES2_S2_S2_S2_fjLj128EEEEELb0ELb1ELb0ELb1EEEvNS_9FwdParamsE --------------------------
	.section	.nv.info._ZN10layer_norm13ln_fwd_kernelINS_13Kernel_traitsI6__halfS2_S2_S2_fjLj1024ELj1ELj4ELj1ELj16ENS_18Kernel_traits_baseILj1024ES2_S2_S2_S2_fjLj128EEEEELb0ELb1ELb0ELb1EEEvNS_9FwdParamsE,"",@"SHT_CUDA_INFO"
	.sectionflags	@""
	.align	4


	//----- nvinfo : EIATTR_CUDA_API_VERSION
	.align		4
        /*0000*/ 	.byte	0x04, 0x37
        /*0002*/ 	.short	(.L_1356 - .L_1355)
.L_1355:
        /*0004*/ 	.word	0x00000082


	//----- nvinfo : EIATTR_KPARAM_INFO
	.align		4
.L_1356:
        /*0008*/ 	.byte	0x04, 0x17
        /*000a*/ 	.short	(.L_1358 - .L_1357)
.L_1357:
        /*000c*/ 	.word	0x00000000
        /*0010*/ 	.short	0x0000
        /*0012*/ 	.short	0x0000
        /*0014*/ 	.byte	0x00, 0xf0, 0xa1, 0x03


	//----- nvinfo : EIATTR_SPARSE_MMA_MASK
	.align		4
.L_1358:
        /*0018*/ 	.byte	0x03, 0x50
        /*001a*/ 	.short	0x0000


	//----- nvinfo : EIATTR_MAXREG_COUNT
	.align		4
        /*001c*/ 	.byte	0x03, 0x1b
        /*001e*/ 	.short	0x00ff


	//----- nvinfo : EIATTR_MERCURY_ISA_VERSION
	.align		4
        /*0020*/ 	.byte	0x03, 0x5f
        /*0022*/ 	.short	0x0101


	//----- nvinfo : EIATTR_COOP_GROUP_MASK_REGIDS
	.align		4
        /*0024*/ 	.byte	0x04, 0x29
        /*0026*/ 	.short	(.L_1360 - .L_1359)


	//   ....[0]....
.L_1359:
        /*0028*/ 	.word	0xffffffff


	//   ....[1]....
        /*002c*/ 	.word	0xffffffff


	//   ....[2]....
        /*0030*/ 	.word	0xffffffff


	//   ....[3]....
        /*0034*/ 	.word	0xffffffff


	//   ....[4]....
        /*0038*/ 	.word	0xffffffff


	//   ....[5]....
        /*003c*/ 	.word	0xffffffff


	//   ....[6]....
        /*0040*/ 	.word	0xffffffff


	//   ....[7]....
        /*0044*/ 	.word	0xffffffff


	//   ....[8]....
        /*0048*/ 	.word	0xffffffff


	//   ....[9]....
        /*004c*/ 	.word	0xffffffff


	//   ....[10]....
        /*0050*/ 	.word	0xffffffff


	//   ....[11]....
        /*0054*/ 	.word	0xffffffff


	//   ....[12]....
        /*0058*/ 	.word	0xffffffff


	//   ....[13]....
        /*005c*/ 	.word	0xffffffff


	//   ....[14]....
        /*0060*/ 	.word	0xffffffff


	//   ....[15]....
        /*0064*/ 	.word	0xffffffff


	//   ....[16]....
        /*0068*/ 	.word	0xffffffff


	//   ....[17]....
        /*006c*/ 	.word	0xffffffff


	//   ....[18]....
        /*0070*/ 	.word	0xffffffff


	//   ....[19]....
        /*0074*/ 	.word	0xffffffff


	//   ....[20]....
        /*0078*/ 	.word	0x0500002d


	//   ....[21]....
        /*007c*/ 	.word	0x0500002d


	//   ....[22]....
        /*0080*/ 	.word	0x0500002d


	//   ....[23]....
        /*0084*/ 	.word	0x0500002d


	//   ....[24]....
        /*0088*/ 	.word	0x0500002d


	//   ....[25]....
        /*008c*/ 	.word	0x0500002d


	//   ....[26]....
        /*0090*/ 	.word	0x0500002d


	//   ....[27]....
        /*0094*/ 	.word	0x0500002d


	//   ....[28]....
        /*0098*/ 	.word	0x0500002d


	//   ....[29]....
        /*009c*/ 	.word	0x0500002d


	//   ....[30]....
        /*00a0*/ 	.word	0x0500002d


	//   ....[31]....
        /*00a4*/ 	.word	0x0500002d


	//   ....[32]....
        /*00a8*/ 	.word	0x0500002d


	//   ....[33]....
        /*00ac*/ 	.word	0x0500002d


	//   ....[34]....
        /*00b0*/ 	.word	0x0500002d


	//   ....[35]....
        /*00b4*/ 	.word	0x0500002d


	//   ....[36]....
        /*00b8*/ 	.word	0x0500002d


	//   ....[37]....
        /*00bc*/ 	.word	0x0500002d


	//   ....[38]....
        /*00c0*/ 	.word	0x0500002d


	//   ....[39]....
        /*00c4*/ 	.word	0x0500002d


	//----- nvinfo : EIATTR_COOP_GROUP_INSTR_OFFSETS
	.align		4
.L_1360:
        /*00c8*/ 	.byte	0x04, 0x28
        /*00ca*/ 	.short	(.L_1362 - .L_1361)


	//   ....[0]....
.L_1361:
        /*00cc*/ 	.word	0x00001c30


	//   ....[1]....
        /*00d0*/ 	.word	0x00001c60


	//   ....[2]....
        /*00d4*/ 	.word	0x00001c80


	//   ....[3]....
        /*00d8*/ 	.word	0x00001ca0


	//   ....[4]....
        /*00dc*/ 	.word	0x00001cc0


	//   ....[5]....
        /*00e0*/ 	.word	0x000020f0


	//   ....[6]....
        /*00e4*/ 	.word	0x00002110


	//   ....[7]....
        /*00e8*/ 	.word	0x00002130


	//   ....[8]....
        /*00ec*/ 	.word	0x00002150


	//   ....[9]....
        /*00f0*/ 	.word	0x00002170


	//   ....[10]....
        /*00f4*/ 	.word	0x000047f0


	//   ....[11]....
        /*00f8*/ 	.word	0x00004820


	//   ....[12]....
        /*00fc*/ 	.word	0x00004840


	//   ....[13]....
        /*0100*/ 	.word	0x00004860


	//   ....[14]....
        /*0104*/ 	.word	0x00004880


	//   ....[15]....
        /*0108*/ 	.word	0x00004cb0


	//   ....[16]....
        /*010c*/ 	.word	0x00004cd0


	//   ....[17]....
        /*0110*/ 	.word	0x00004cf0


	//   ....[18]....
        /*0114*/ 	.word	0x00004d10


	//   ....[19]....
        /*0118*/ 	.word	0x00004d30


	//   ....[20]....
        /*011c*/ 	.word	0x00005a50


	//   ....[21]....
        /*0120*/ 	.word	0x00005ae0


	//   ....[22]....
        /*0124*/ 	.word	0x00005b40


	//   ....[23]....
        /*0128*/ 	.word	0x00005ba0


	//   ....[24]....
        /*012c*/ 	.word	0x00005c00


	//   ....[25]....
        /*0130*/ 	.word	0x00006070


	//   ....[26]....
        /*0134*/ 	.word	0x000060d0


	//   ....[27]....
        /*0138*/ 	.word	0x00006130


	//   ....[28]....
        /*013c*/ 	.word	0x00006190


	//   ....[29]....
        /*0140*/ 	.word	0x000061f0


	//   ....[30]....
        /*0144*/ 	.word	0x00006270


	//   ....[31]....
        /*0148*/ 	.word	0x00006300


	//   ....[32]....
        /*014c*/ 	.word	0x00006360


	//   ....[33]....
        /*0150*/ 	.word	0x000063c0


	//   ....[34]....
        /*0154*/ 	.word	0x00006420


	//   ....[35]....
        /*0158*/ 	.word	0x00006890


	//   ....[36]....
        /*015c*/ 	.word	0x000068f0


	//   ....[37]....
        /*0160*/ 	.word	0x00006950


	//   ....[38]....
        /*0164*/ 	.word	0x000069b0


	//   ....[39]....
        /*0168*/ 	.word	0x00006a10


	//----- nvinfo : EIATTR_VRC_CTA_INIT_COUNT
	.align		4
.L_1362:
        /*016c*/ 	.byte	0x02, 0x4a
	.zero		1
	.zero		1


	//----- nvinfo : EIATTR_EXIT_INSTR_OFFSETS
	.align		4
        /*0170*/ 	.byte	0x04, 0x1c
        /*0172*/ 	.short	(.L_1364 - .L_1363)


	//   ....[0]....
.L_1363:
        /*0174*/ 	.word	0x000004b0


	//   ....[1]....
        /*0178*/ 	.word	0x00002e30


	//   ....[2]....
        /*017c*/ 	.word	0x000059f0


	//----- nvinfo : EIATTR_MAX_THREADS
	.align		4
.L_1364:
        /*0180*/ 	.byte	0x04, 0x05
        /*0182*/ 	.short	(.L_1366 - .L_1365)
.L_1365:
        /*0184*/ 	.word	0x00000080
        /*0188*/ 	.word	0x00000001
        /*018c*/ 	.word	0x00000001


	//----- nvinfo : EIATTR_CRS_STACK_SIZE
	.align		4
.L_1366:
        /*0190*/ 	.byte	0x04, 0x1e
        /*0192*/ 	.short	(.L_1368 - .L_1367)
.L_1367:
        /*0194*/ 	.word	0x00000000


	//----- nvinfo : EIATTR_CBANK_PARAM_SIZE
	.align		4
.L_1368:
        /*0198*/ 	.byte	0x03, 0x19
        /*019a*/ 	.short	0x00e8


	//----- nvinfo : EIATTR_PARAM_CBANK
	.align		4
        /*019c*/ 	.byte	0x04, 0x0a
        /*019e*/ 	.short	(.L_1370 - .L_1369)
	.align		4
.L_1369:
        /*01a0*/ 	.word	index@(.nv.constant0._ZN10layer_norm13ln_fwd_kernelINS_13Kernel_traitsI6__halfS2_S2_S2_fjLj1024ELj1ELj4ELj1ELj16ENS_18Kernel_traits_baseILj1024ES2_S2_S2_S2_fjLj128EEEEELb0ELb1ELb0ELb1EEEvNS_9FwdParamsE)
        /*01a4*/ 	.short	0x0380
        /*01a6*/ 	.short	0x00e8


	//----- nvinfo : EIATTR_SW_WAR
	.align		4
.L_1370:
        /*01a8*/ 	.byte	0x04, 0x36
        /*01aa*/ 	.short	(.L_1372 - .L_1371)
.L_1371:
        /*01ac*/ 	.word	0x00000008
.L_1372:


//--------------------- .nv.info._ZN10layer_norm13ln_fwd_kernelINS_13Kernel_traitsI6__halfS2_S2_S2_fjLj1024ELj1ELj4ELj1ELj16ENS_18Kernel_traits_baseILj1024ES2_S2_S2_S2_fjLj128EEEEELb0ELb1ELb1ELb0EEEvNS_9FwdParamsE --------------------------
	.section	.nv.info._ZN10layer_norm13ln_fwd_kernelINS_13Kernel_traitsI6__halfS2_S2_S2_fjLj1024ELj1ELj4ELj1ELj16ENS_18Kernel_traits_baseILj1024ES2_S2_S2_S2_fjLj128EEEEELb0ELb1ELb1ELb0EEEvNS_9FwdParamsE,"",@"SHT_CUDA_INFO"
	.sectionflags	@""
	.align	4


	//----- nvinfo : EIATTR_CUDA_API_VERSION
	.align		4
        /*0000*/ 	.byte	0x04, 0x37
        /*0002*/ 	.short	(.L_1374 - .L_1373)
.L_1373:
        /*0004*/ 	.word	0x00000082


	//----- nvinfo : EIATTR_KPARAM_INFO
	.align		4
.L_1374:
        /*0008*/ 	.byte	0x04, 0x17
        /*000a*/ 	.short	(.L_1376 - .L_1375)
.L_1375:
        /*000c*/ 	.word	0x00000000
        /*0010*/ 	.short	0x0000
        /*0012*/ 	.short	0x0000
        /*0014*/ 	.byte	0x00, 0xf0, 0xa1, 0x03


	//----- nvinfo : EIATTR_SPARSE_MMA_MASK
	.align		4
.L_1376:
        /*0018*/ 	.byte	0x03, 0x50
        /*001a*/ 	.short	0x0000


	//----- nvinfo : EIATTR_MAXREG_COUNT
	.align		4
        /*001c*/ 	.byte	0x03, 0x1b
        /*001e*/ 	.short	0x00ff


	//----- nvinfo : EIATTR_MERCURY_ISA_VERSION
	.align		4
        /*0020*/ 	.byte	0x03, 0x5f
        /*0022*/ 	.short	0x0101


	//----- nvinfo : EIATTR_COOP_GROUP_MASK_REGIDS
	.align		4
        /*0024*/ 	.byte	0x04, 0x29
        /*0026*/ 	.short	(.L_1378 - .L_1377)


	//   ....[0]....
.L_1377:
        /*0028*/ 	.word	0xffffffff


	//   ....[1]....
        /*002c*/ 	.word	0xffffffff


	//   ....[2]....
        /*0030*/ 	.word	0xffffffff


	//   ....[3]....
        /*0034*/ 	.word	0xffffffff


	//   ....[4]....
        /*0038*/ 	.word	0xffffffff


	//   ....[5]....
        /*003c*/ 	.word	0xffffffff


	//   ....[6]....
        /*0040*/ 	.word	0xffffffff


	//   ....[7]....
        /*0044*/ 	.word	0xffffffff


	//   ....[8]....
        /*0048*/ 	.word	0xffffffff


	//   ....[9]....
        /*004c*/ 	.word	0xffffffff


	//   ....[10]....
        /*0050*/ 	.word	0x05000067


	//   ....[11]....
        /*0054*/ 	.word	0x05000067


	//   ....[12]....
        /*0058*/ 	.word	0x05000067


	//   ....[13]....
        /*005c*/ 	.word	0x05000067


	//   ....[14]....
        /*0060*/ 	.word	0x05000067


	//   ....[15]....
        /*0064*/ 	.word	0x05000067


	//   ....[16]....
        /*0068*/ 	.word	0x05000067


	//   ....[17]....
        /*006c*/ 	.word	0x05000067


	//   ....[18]....
        /*0070*/ 	.word	0x05000067


	//   ....[19]....
        /*0074*/ 	.word	0x05000067


	//----- nvinfo : EIATTR_COOP_GROUP_INSTR_OFFSETS
	.align		4
.L_1378:
        /*0078*/ 	.byte	0x04, 0x28
        /*007a*/ 	.short	(.L_1380 - .L_1379)


	//   ....[0]....
.L_1379:
        /*007c*/ 	.word	0x00002e00


	//   ....[1]....
        /*0080*/ 	.word	0x00002e30


	//   ....[2]....
        /*0084*/ 	.word	0x00002e50


	//   ....[3]....
        /*0088*/ 	.word	0x00002e70


	//   ....[4]....
        /*008c*/ 	.word	0x00002e90


	//   ....[5]....
        /*0090*/ 	.word	0x000032d0


	//   ....[6]....
        /*0094*/ 	.word	0x000032f0


	//   ....[7]....
        /*0098*/ 	.word	0x00003310


	//   ....[8]....
        /*009c*/ 	.word	0x00003330


	//   ....[9]....
        /*00a0*/ 	.word	0x00003350


	//   ....[10]....
        /*00a4*/ 	.word	0x00004230


	//   ....[11]....
        /*00a8*/ 	.word	0x000042e0


	//   ....[12]....
        /*00ac*/ 	.word	0x00004350


	//   ....[13]....
        /*00b0*/ 	.word	0x000043c0


	//   ....[14]....
        /*00b4*/ 	.word	0x00004430


	//   ....[15]....
        /*00b8*/ 	.word	0x000048c0


	//   ....[16]....
        /*00bc*/ 	.word	0x00004930


	//   ....[17]....
        /*00c0*/ 	.word	0x000049a0


	//   ....[18]....
        /*00c4*/ 	.word	0x00004a10


	//   ....[19]....
        /*00c8*/ 	.word	0x00004a80


	//----- nvinfo : EIATTR_VRC_CTA_INIT_COUNT
	.align		4
.L_1380:
        /*00cc*/ 	.byte	0x02, 0x4a
	.zero		1
	.zero		1


	//----- nvinfo : EIATTR_EXIT_INSTR_OFFSETS
	.align		4
        /*00d0*/ 	.byte	0x04, 0x1c
        /*00d2*/ 	.short	(.L_1382 - .L_1381)


	//   ....[0]....
.L_1381:
        /*00d4*/ 	.word	0x000006e0


	//   ....[1]....
        /*00d8*/ 	.word	0x000041c0


	//----- nvinfo : EIATTR_MAX_THREADS
	.align		4
.L_1382:
        /*00dc*/ 	.byte	0x04, 0x05
        /*00de*/ 	.short	(.L_1384 - .L_1383)
.L_1383:
        /*00e0*/ 	.word	0x00000080
        /*00e4*/ 	.word	0x00000001
        /*00e8*/ 	.word	0x00000001


	//----- nvinfo : EIATTR_CRS_STACK_SIZE
	.align		4
.L_1384:
        /*00ec*/ 	.byte	0x04, 0x1e
        /*00ee*/ 	.short	(.L_1386 - .L_1385)
.L_1385:
        /*00f0*/ 	.word	0x00000000


	//----- nvinfo : EIATTR_CBANK_PARAM_SIZE
	.align		4
.L_1386:
        /*00f4*/ 	.byte	0x03, 0x19
        /*00f6*/ 	.short	0x00e8


	//----- nvinfo : EIATTR_PARAM_CBANK
	.align		4
        /*00f8*/ 	.byte	0x04, 0x0a
        /*00fa*/ 	.short	(.L_1388 - .L_1387)
	.align		4
.L_1387:
        /*00fc*/ 	.word	index@(.nv.constant0._ZN10layer_norm13ln_fwd_kernelINS_13Kernel_traitsI6__halfS2_S2_S2_fjLj1024ELj1ELj4ELj1ELj16ENS_18Kernel_traits_baseILj1024ES2_S2_S2_S2_fjLj128EEEEELb0ELb1ELb1ELb0EEEvNS_9FwdParamsE)
        /*0100*/ 	.short	0x0380
        /*0102*/ 	.short	0x00e8


	//----- nvinfo : EIATTR_SW_WAR
	.align		4
.L_1388:
        /*0104*/ 	.byte	0x04, 0x36
        /*0106*/ 	.short	(.L_1390 - .L_1389)
.L_1389:
        /*0108*/ 	.word	0x00000008
.L_1390:


//--------------------- .nv.info._ZN10layer_norm13ln_fwd_kernelINS_13Kernel_traitsI6__halfS2_S2_S2_fjLj1024ELj1ELj4ELj1ELj16ENS_18Kernel_traits_baseILj1024ES2_S2_S2_S2_fjLj128EEEEELb0ELb1ELb1ELb1EEEvNS_9FwdParamsE --------------------------
	.section	.nv.info._ZN10layer_norm13ln_fwd_kernelINS_13Kernel_traitsI6__halfS2_S2_S2_fjLj1024ELj1ELj4ELj1ELj16ENS_18Kernel_traits_baseILj1024ES2_S2_S2_S2_fjLj128EEEEELb0ELb1ELb1ELb1EEEvNS_9FwdParamsE,"",@"SHT_CUDA_INFO"
	.sectionflags	@""
	.align	4


	//----- nvinfo : EIATTR_CUDA_API_VERSION
	.align		4
        /*0000*/ 	.byte	0x04, 0x37
        /*0002*/ 	.short	(.L_1392 - .L_1391)
.L_1391:
        /*0004*/ 	.word	0x00000082


	//----- nvinfo : EIATTR_KPARAM_INFO
	.align		4
.L_1392:
        /*0008*/ 	.byte	0x04, 0x17
        /*000a*/ 	.short	(.L_1394 - .L_1393)
.L_1393:
        /*000c*/ 	.word	0x00000000
        /*0010*/ 	.short	0x0000
        /*0012*/ 	.short	0x0000
        /*0014*/ 	.byte	0x00, 0xf0, 0xa1, 0x03


	//----- nvinfo : EIATTR_SPARSE_MMA_MASK
	.align		4
.L_1394:
        /*0018*/ 	.byte	0x03, 0x50
        /*001a*/ 	.short	0x0000


	//----- nvinfo : EIATTR_MAXREG_COUNT
	.align		4
        /*001c*/ 	.byte	0x03, 0x1b
        /*001e*/ 	.short	0x00ff


	//----- nvinfo : EIATTR_MERCURY_ISA_VERSION
	.align		4
        /*0020*/ 	.byte	0x03, 0x5f
        /*0022*/ 	.short	0x0101


	//----- nvinfo : EIATTR_COOP_GROUP_MASK_REGIDS
	.align		4
        /*0024*/ 	.byte	0x04, 0x29
        /*0026*/ 	.short	(.L_1396 - .L_1395)


	//   ....[0]....
.L_1395:
        /*0028*/ 	.word	0xffffffff


	//   ....[1]....
        /*002c*/ 	.word	0xffffffff


	//   ....[2]....
        /*0030*/ 	.word	0xffffffff


	//   ....[3]....
        /*0034*/ 	.word	0xffffffff


	//   ....[4]....
        /*0038*/ 	.word	0xffffffff


	//   ....[5]....
        /*003c*/ 	.word	0xffffffff


	//   ....[6]....
        /*0040*/ 	.word	0xffffffff


	//   ....[7]....
        /*0044*/ 	.word	0xffffffff


	//   ....[8]....
        /*0048*/ 	.word	0xffffffff


	//   ....[9]....
        /*004c*/ 	.word	0xffffffff


	//   ....[10]....
        /*0050*/ 	.word	0x05000065


	//   ....[11]....
        /*0054*/ 	.word	0x05000065


	//   ....[12]....
        /*0058*/ 	.word	0x05000065


	//   ....[13]....
        /*005c*/ 	.word	0x05000065


	//   ....[14]....
        /*0060*/ 	.word	0x05000065


	//   ....[15]....
        /*0064*/ 	.word	0x05000065


	//   ....[16]....
        /*0068*/ 	.word	0x05000065


	//   ....[17]....
        /*006c*/ 	.word	0x05000065


	//   ....[18]....
        /*0070*/ 	.word	0x05000065


	//   ....[19]....
        /*0074*/ 	.word	0x05000065


	//----- nvinfo : EIATTR_COOP_GROUP_INSTR_OFFSETS
	.align		4
.L_1396:
        /*0078*/ 	.byte	0x04, 0x28
        /*007a*/ 	.short	(.L_1398 - .L_1397)


	//   ....[0]....
.L_1397:
        /*007c*/ 	.word	0x00002b00


	//   ....[1]....
        /*0080*/ 	.word	0x00002b30


	//   ....[2]....
        /*0084*/ 	.word	0x00002b50


	//   ....[3]....
        /*0088*/ 	.word	0x00002b70


	//   ....[4]....
        /*008c*/ 	.word	0x00002b90


	//   ....[5]....
        /*0090*/ 	.word	0x00002fc0


	//   ....[6]....
        /*0094*/ 	.word	0x00002fe0


	//   ....[7]....
        /*0098*/ 	.word	0x00003000


	//   ....[8]....
        /*009c*/ 	.word	0x00003020


	//   ....[9]....
        /*00a0*/ 	.word	0x00003040


	//   ....[10]....
        /*00a4*/ 	.word	0x00003e20


	//   ....[11]....
        /*00a8*/ 	.word	0x00003ed0


	//   ....[12]....
        /*00ac*/ 	.word	0x00003f40


	//   ....[13]....
        /*00b0*/ 	.word	0x00003fb0


	//   ....[14]....
        /*00b4*/ 	.word	0x00004020


	//   ....[15]....
        /*00b8*/ 	.word	0x000044a0


	//   ....[16]....
        /*00bc*/ 	.word	0x00004510


	//   ....[17]....
        /*00c0*/ 	.word	0x00004580


	//   ....[18]....
        /*00c4*/ 	.word	0x000045f0


	//   ....[19]....
        /*00c8*/ 	.word	0x00004660


	//----- nvinfo : EIATTR_VRC_CTA_INIT_COUNT
	.align		4
.L_1398:
        /*00cc*/ 	.byte	0x02, 0x4a
	.zero		1
	.zero		1


	//----- nvinfo : EIATTR_EXIT_INSTR_OFFSETS
	.align		4
        /*00d0*/ 	.byte	0x04, 0x1c
        /*00d2*/ 	.short	(.L_1400 - .L_1399)


	//   ....[0]....
.L_1399:
        /*00d4*/ 	.word	0x000005a0


	//   ....[1]....
        /*00d8*/ 	.word	0x00003db0


	//----- nvinfo : EIATTR_MAX_THREADS
	.align		4
.L_1400:
        /*00dc*/ 	.byte	0x04, 0x05
        /*00de*/ 	.short	(.L_1402 - .L_1401)
.L_1401:
        /*00e0*/ 	.word	0x00000080
        /*00e4*/ 	.word	0x00000001
        /*00e8*/ 	.word	0x00000001


	//----- nvinfo : EIATTR_CRS_STACK_SIZE
	.align		4
.L_1402:
        /*00ec*/ 	.byte	0x04, 0x1e
        /*00ee*/ 	.short	(.L_1404 - .L_1403)
.L_1403:
        /*00f0*/ 	.word	0x00000000


	//----- nvinfo : EIATTR_CBANK_PARAM_SIZE
	.align		4
.L_1404:
        /*00f4*/ 	.byte	0x03, 0x19
        /*00f6*/ 	.short	0x00e8


	//----- nvinfo : EIATTR_PARAM_CBANK
	.align		4
        /*00f8*/ 	.byte	0x04, 0x0a
        /*00fa*/ 	.short	(.L_1406 - .L_1405)
	.align		4
.L_1405:
        /*00fc*/ 	.word	index@(.nv.constant0._ZN10layer_norm13ln_fwd_kernelINS_13Kernel_traitsI6__halfS2_S2_S2_fjLj1024ELj1ELj4ELj1ELj16ENS_18Kernel_traits_baseILj1024ES2_S2_S2_S2_fjLj128EEEEELb0ELb1ELb1ELb1EEEvNS_9FwdParamsE)
        /*0100*/ 	.short	0x0380
        /*0102*/ 	.short	0x00e8


	//----- nvinfo : EIATTR_SW_WAR
	.align		4
.L_1406:
        /*0104*/ 	.byte	0x04, 0x36
        /*0106*/ 	.short	(.L_1408 - .L_1407)
.L_1407:
        /*0108*/ 	.word	0x00000008
.L_1408:


//--------------------- .nv.info._ZN10layer_norm13ln_fwd_kernelINS_13Kernel_traitsI6__halfS2_S2_S2_fjLj1024ELj1ELj4ELj1ELj16ENS_18Kernel_traits_baseILj1024ES2_S2_S2_S2_fjLj128EEEEELb1ELb0ELb0ELb0EEEvNS_9FwdParamsE --------------------------
	.section	.nv.info._ZN10layer_norm13ln_fwd_kernelINS_13Kernel_traitsI6__halfS2_S2_S2_fjLj1024ELj1ELj4ELj1ELj16ENS_18Kernel_traits_baseILj1024ES2_S2_S2_S2_fjLj128EEEEELb1ELb0ELb0ELb0EEEvNS_9FwdParamsE,"",@"SHT_CUDA_INFO"
	.sectionflags	@""
	.align	4


	//----- nvinfo : EIATTR_CUDA_API_VERSION
	.align		4
        /*0000*/ 	.byte	0x04, 0x37
        /*0002*/ 	.short	(.L_1410 - .L_1409)
.L_1409:
        /*0004*/ 	.word	0x00000082


	//----- nvinfo : EIATTR_KPARAM_INFO
	.align		4
.L_1410:
        /*0008*/ 	.byte	0x04, 0x17
        /*000a*/ 	.short	(.L_1412 - .L_1411)
.L_1411:
        /*000c*/ 	.word	0x00000000
        /*0010*/ 	.short	0x0000
        /*0012*/ 	.short	0x0000
        /*0014*/ 	.byte	0x00, 0xf0, 0xa1, 0x03


	//----- nvinfo : EIATTR_SPARSE_MMA_MASK
	.align		4
.L_1412:
        /*0018*/ 	.byte	0x03, 0x50
        /*001a*/ 	.short	0x0000


	//----- nvinfo : EIATTR_MAXREG_COUNT
	.align		4
        /*001c*/ 	.byte	0x03, 0x1b
        /*001e*/ 	.short	0x00ff


	//----- nvinfo : EIATTR_MERCURY_ISA_VERSION
	.align		4
        /*0020*/ 	.byte	0x03, 0x5f
        /*0022*/ 	.short	0x0101


	//----- nvinfo : EIATTR_COOP_GROUP_MASK_REGIDS
	.align		4
        /*0024*/ 	.byte	0x04, 0x29
        /*0026*/ 	.short	(.L_1414 - .L_1413)


	//   ....[0]....
.L_1413:
        /*0028*/ 	.word	0xffffffff


	//   ....[1]....
        /*002c*/ 	.word	0xffffffff


	//   ....[2]....
        /*0030*/ 	.word	0xffffffff


	//   ....[3]....
        /*0034*/ 	.word	0xffffffff


	//   ....[4]....
        /*0038*/ 	.word	0xffffffff


	//   ....[5]....
        /*003c*/ 	.word	0xffffffff


	//   ....[6]....
        /*0040*/ 	.word	0xffffffff


	//   ....[7]....
        /*0044*/ 	.word	0xffffffff


	//   ....[8]....
        /*0048*/ 	.word	0xffffffff


	//   ....[9]....
        /*004c*/ 	.word	0xffffffff


	//   ....[10]....
        /*0050*/ 	.word	0x05000056


	//   ....[11]....
        /*0054*/ 	.word	0x05000056


	//   ....[12]....
        /*0058*/ 	.word	0x05000056


	//   ....[13]....
        /*005c*/ 	.word	0x05000056


	//   ....[14]....
        /*0060*/ 	.word	0x05000056


	//   ....[15]....
        /*0064*/ 	.word	0x05000056


	//   ....[16]....
        /*0068*/ 	.word	0x05000056


	//   ....[17]....
        /*006c*/ 	.word	0x05000056


	//   ....[18]....
        /*0070*/ 	.word	0x05000056


	//   ....[19]....
        /*0074*/ 	.word	0x05000056


	//----- nvinfo : EIATTR_COOP_GROUP_INSTR_OFFSETS
	.align		4
.L_1414:
        /*0078*/ 	.byte	0x04, 0x28
        /*007a*/ 	.short	(.L_1416 - .L_1415)


	//   ....[0]....
.L_1415:
        /*007c*/ 	.word	0x00015ec0


	//   ....[1]....
        /*0080*/ 	.word	0x00015ee0


	//   ....[2]....
        /*0084*/ 	.word	0x00015f10


	//   ....[3]....
        /*0088*/ 	.word	0x00015f30


	//   ....[4]....
        /*008c*/ 	.word	0x00015f50


	//   ....[5]....
        /*0090*/ 	.word	0x00016390


	//   ....[6]....
        /*0094*/ 	.word	0x000163b0


	//   ....[7]....
        /*0098*/ 	.word	0x000163d0


	//   ....[8]....
        /*009c*/ 	.word	0x000163f0


	//   ....[9]....
        /*00a0*/ 	.word	0x00016410


	//   ....[10]....
        /*00a4*/ 	.word	0x000172a0


	//   ....[11]....
        /*00a8*/ 	.word	0x00017340


	//   ....[12]....
        /*00ac*/ 	.word	0x000173c0


	//   ....[13]....
        /*00b0*/ 	.word	0x00017430


	//   ....[14]....
        /*00b4*/ 	.word	0x000174a0


	//   ....[15]....
        /*00b8*/ 	.word	0x00017920


	//   ....[16]....
        /*00bc*/ 	.word	0x00017990


	//   ....[17]....
        /*00c0*/ 	.word	0x00017a00


	//   ....[18]....
        /*00c4*/ 	.word	0x00017a70


	//   ....[19]....
        /*00c8*/ 	.word	0x00017ae0


	//----- nvinfo : EIATTR_VRC_CTA_INIT_COUNT
	.align		4
.L_1416:
        /*00cc*/ 	.byte	0x02, 0x4a
	.zero		1
	.zero		1


	//----- nvinfo : EIATTR_EXIT_INSTR_OFFSETS
	.align		4
        /*00d0*/ 	.byte	0x04, 0x1c
        /*00d2*/ 	.short	(.L_1418 - .L_1417)


	//   ....[0]....
.L_1417:
        /*00d4*/ 	.word	0x000007a0


	//   ....[1]....
        /*00d8*/ 	.word	0x00017230


	//----- nvinfo : EIATTR_INDIRECT_BRANCH_TARGETS
	.align		4
.L_1418:
        /*00dc*/ 	.byte	0x04, 0x34
        /*00de*/ 	.short	(.L_1420 - .L_1419)


	//   ....[0]....
.L_1419:
        /*00e0*/ 	.word	.L_x_37084@srel
        /*00e4*/ 	.short	0x0
        /*00e6*/ 	.short	0x0
        /*00e8*/ 	.word	0x3
        /*00ec*/ 	.word	.L_x_37085@srel
        /*00f0*/ 	.word	.L_x_37086@srel
        /*00f4*/ 	.word	.L_x_37087@srel


	//----- nvinfo : EIATTR_MAX_THREADS
	.align		4
.L_1420:
        /*00f8*/ 	.byte	0x04, 0x05
        /*00fa*/ 	.short	(.L_1422 - .L_1421)
.L_1421:
        /*00fc*/ 	.word	0x00000080
        /*0100*/ 	.word	0x00000001
        /*0104*/ 	.word	0x00000001


	//----- nvinfo : EIATTR_CRS_STACK_SIZE
	.align		4
.L_1422:
        /*0108*/ 	.byte	0x04, 0x1e
        /*010a*/ 	.short	(.L_1424 - .L_1423)
.L_1423:
        /*010c*/ 	.word	0x00000000


	//----- nvinfo : EIATTR_CBANK_PARAM_SIZE
	.align		4
.L_1424:
        /*0110*/ 	.byte	0x03, 0x19
        /*0112*/ 	.short	0x00e8


	//----- nvinfo : EIATTR_PARAM_CBANK
	.align		4
        /*0114*/ 	.byte	0x04, 0x0a
        /*0116*/ 	.short	(.L_1426 - .L_1425)
	.align		4
.L_1425:
        /*0118*/ 	.word	index@(.nv.constant0._ZN10layer_norm13ln_fwd_kernelINS_13Kernel_traitsI6__halfS2_S2_S2_fjLj1024ELj1ELj4ELj1ELj16ENS_18Kernel_traits_baseILj1024ES2_S2_S2_S2_fjLj128EEEEELb1ELb0ELb0ELb0EEEvNS_9FwdParamsE)
        /*011c*/ 	.short	0x0380
        /*011e*/ 	.short	0x00e8


	//----- nvinfo : EIATTR_SW_WAR
	.align		4
.L_1426:
        /*0120*/ 	.byte	0x04, 0x36
        /*0122*/ 	.short	(.L_1428 - .L_1427)
.L_1427:
        /*0124*/ 	.word	0x00000008
.L_1428:


//--------------------- .nv.info._ZN10layer_norm13ln_fwd_kernelINS_13Kernel_traitsI6__halfS2_S2_S2_fjLj1024ELj1ELj4ELj1ELj16ENS_18Kernel_traits_baseILj1024ES2_S2_S2_S2_fjLj128EEEEELb1ELb0ELb0ELb1EEEvNS_9FwdParamsE --------------------------
	.section	.nv.info._ZN10layer_norm13ln_fwd_kernelINS_13Kernel_traitsI6__halfS2_S2_S2_fjLj1024ELj1ELj4ELj1ELj16ENS_18Kernel_traits_baseILj1024ES2_S2_S2_S2_fjLj128EEEEELb1ELb0ELb0ELb1EEEvNS_9FwdParamsE,"",@"SHT_CUDA_INFO"
	.sectionflags	@""
	.align	4


	//----- nvinfo : EIATTR_CUDA_API_VERSION
	.align		4
        /*0000*/ 	.byte	0x04, 0x37
        /*0002*/ 	.short	(.L_1430 - .L_1429)
.L_1429:
        /*0004*/ 	.word	0x00000082


	//----- nvinfo : EIATTR_KPARAM_INFO
	.align		4
.L_1430:
        /*0008*/ 	.byte	0x04, 0x17
        /*000a*/ 	.short	(.L_1432 - .L_1431)
.L_1431:
        /*000c*/ 	.word	0x00000000
        /*0010*/ 	.short	0x0000
        /*0012*/ 	.short	0x0000
        /*0014*/ 	.byte	0x00, 0xf0, 0xa1, 0x03


	//----- nvinfo : EIATTR_SPARSE_MMA_MASK
	.align		4
.L_1432:
        /*0018*/ 	.byte	0x03, 0x50
        /*001a*/ 	.short	0x0000


	//----- nvinfo : EIATTR_MAXREG_COUNT
	.align		4
        /*001c*/ 	.byte	0x03, 0x1b
        /*001e*/ 	.short	0x00ff


	//----- nvinfo : EIATTR_MERCURY_ISA_VERSION
	.align		4
        /*0020*/ 	.byte	0x03, 0x5f
        /*0022*/ 	.short	0x0101


	//----- nvinfo : EIATTR_COOP_GROUP_MASK_REGIDS
	.align		4
        /*0024*/ 	.byte	0x04, 0x29
        /*0026*/ 	.short	(.L_1434 - .L_1433)


	//   ....[0]....
.L_1433:
        /*0028*/ 	.word	0xffffffff


	//   ....[1]....
        /*002c*/ 	.word	0xffffffff


	//   ....[2]....
        /*0030*/ 	.word	0xffffffff


	//   ....[3]....
        /*0034*/ 	.word	0xffffffff


	//   ....[4]....
        /*0038*/ 	.word	0xffffffff


	//   ....[5]....
        /*003c*/ 	.word	0xffffffff


	//   ....[6]....
        /*0040*/ 	.word	0xffffffff


	//   ....[7]....
        /*0044*/ 	.word	0xffffffff


	//   ....[8]....
        /*0048*/ 	.word	0xffffffff


	//   ....[9]....
        /*004c*/ 	.word	0xffffffff


	//   ....[10]....
        /*0050*/ 	.word	0x05000037


	//   ....[11]....
        /*0054*/ 	.word	0x05000037


	//   ....[12]....
        /*0058*/ 	.word	0x05000037


	//   ....[13]....
        /*005c*/ 	.word	0x05000037


	//   ....[14]....
        /*0060*/ 	.word	0x05000037


	//   ....[15]....
        /*0064*/ 	.word	0x05000037


	//   ....[16]....
        /*0068*/ 	.word	0x05000037


	//   ....[17]....
        /*006c*/ 	.word	0x05000037


	//   ....[18]....
        /*0070*/ 	.word	0x05000037


	//   ....[19]....
        /*0074*/ 	.word	0x05000037


	//----- nvinfo : EIATTR_COOP_GROUP_INSTR_OFFSETS
	.align		4
.L_1434:
        /*0078*/ 	.byte	0x04, 0x28
        /*007a*/ 	.short	(.L_1436 - .L_1435)


	//   ....[0]....
.L_1435:
        /*007c*/ 	.word	0x00015960


	//   ....[1]....
        /*0080*/ 	.word	0x00015980


	//   ....[2]....
        /*0084*/ 	.word	0x000159b0


	//   ....[3]....
        /*0088*/ 	.word	0x000159d0


	//   ....[4]....
        /*008c*/ 	.word	0x000159f0


	//   ....[5]....
        /*0090*/ 	.word	0x00015e20


	//   ....[6]....
        /*0094*/ 	.word	0x00015e40


	//   ....[7]....
        /*0098*/ 	.word	0x00015e60


	//   ....[8]....
        /*009c*/ 	.word	0x00015e80


	//   ....[9]....
        /*00a0*/ 	.word	0x00015ea0


	//   ....[10]....
        /*00a4*/ 	.word	0x00016bf0


	//   ....[11]....
        /*00a8*/ 	.word	0x00016c90


	//   ....[12]....
        /*00ac*/ 	.word	0x00016d10


	//   ....[13]....
        /*00b0*/ 	.word	0x00016d80


	//   ....[14]....
        /*00b4*/ 	.word	0x00016df0


	//   ....[15]....
        /*00b8*/ 	.word	0x00017270


	//   ....[16]....
        /*00bc*/ 	.word	0x000172e0


	//   ....[17]....
        /*00c0*/ 	.word	0x00017350


	//   ....[18]....
        /*00c4*/ 	.word	0x000173c0


	//   ....[19]....
        /*00c8*/ 	.word	0x00017430


	//----- nvinfo : EIATTR_VRC_CTA_INIT_COUNT
	.align		4
.L_1436:
        /*00cc*/ 	.byte	0x02, 0x4a
	.zero		1
	.zero		1


	//----- nvinfo : EIATTR_EXIT_INSTR_OFFSETS
	.align		4
        /*00d0*/ 	.byte	0x04, 0x1c
        /*00d2*/ 	.short	(.L_1438 - .L_1437)


	//   ....[0]....
.L_1437:
        /*00d4*/ 	.word	0x00000290


	//   ....[1]....
        /*00d8*/ 	.word	0x00016b80


	//----- nvinfo : EIATTR_INDIRECT_BRANCH_TARGETS
	.align		4
.L_1438:
        /*00dc*/ 	.byte	0x04, 0x34
        /*00de*/ 	.short	(.L_1440 - .L_1439)


	//   ....[0]....
.L_1439:
        /*00e0*/ 	.word	.L_x_37088@srel
        /*00e4*/ 	.short	0x0
        /*00e6*/ 	.short	0x0
        /*00e8*/ 	.word	0x3
        /*00ec*/ 	.word	.L_x_37089@srel
        /*00f0*/ 	.word	.L_x_37090@srel
        /*00f4*/ 	.word	.L_x_37091@srel


	//----- nvinfo : EIATTR_MAX_THREADS
	.align		4
.L_1440:
        /*00f8*/ 	.byte	0x04, 0x05
        /*00fa*/ 	.short	(.L_1442 - .L_1441)
.L_1441:
        /*00fc*/ 	.word	0x00000080
        /*0100*/ 	.word	0x00000001
        /*0104*/ 	.word	0x00000001


	//----- nvinfo : EIATTR_CRS_STACK_SIZE
	.align		4
.L_1442:
        /*0108*/ 	.byte	0x04, 0x1e
        /*010a*/ 	.short	(.L_1444 - .L_1443)
.L_1443:
        /*010c*/ 	.word	0x00000000


	//----- nvinfo : EIATTR_CBANK_PARAM_SIZE
	.align		4
.L_1444:
        /*0110*/ 	.byte	0x03, 0x19
        /*0112*/ 	.short	0x00e8


	//----- nvinfo : EIATTR_PARAM_CBANK
	.align		4
        /*0114*/ 	.byte	0x04, 0x0a
        /*0116*/ 	.short	(.L_1446 - .L_1445)
	.align		4
.L_1445:
        /*0118*/ 	.word	index@(.nv.constant0._ZN10layer_norm13ln_fwd_kernelINS_13Kernel_traitsI6__halfS2_S2_S2_fjLj1024ELj1ELj4ELj1ELj16ENS_18Kernel_traits_baseILj1024ES2_S2_S2_S2_fjLj128EEEEELb1ELb0ELb0ELb1EEEvNS_9FwdParamsE)
        /*011c*/ 	.short	0x0380
        /*011e*/ 	.short	0x00e8


	//----- nvinfo : EIATTR_SW_WAR
	.align		4
.L_1446:
        /*0120*/ 	.byte	0x04, 0x36
        /*0122*/ 	.short	(.L_1448 - .L_1447)
.L_1447:
        /*0124*/ 	.word	0x00000008
.L_1448:


//--------------------- .nv.info._ZN10layer_norm13ln_fwd_kernelINS_13Kernel_traitsI6__halfS2_S2_S2_fjLj1024ELj1ELj4ELj1ELj16ENS_18Kernel_traits_baseILj1024ES2_S2_S2_S2_fjLj128EEEEELb1ELb0ELb1ELb0EEEvNS_9FwdParamsE --------------------------
	.section	.nv.info._ZN10layer_norm13ln_fwd_kernelINS_13Kernel_traitsI6__halfS2_S2_S2_fjLj1024ELj1ELj4ELj1ELj16ENS_18Kernel_traits_baseILj1024ES2_S2_S2_S2_fjLj128EEEEELb1ELb0ELb1ELb0EEEvNS_9FwdParamsE,"",@"SHT_CUDA_INFO"
	.sectionflags	@""
	.align	4


	//----- nvinfo : EIATTR_CUDA_API_VERSION
	.align		4
        /*0000*/ 	.byte	0x04, 0x37
        /*0002*/ 	.short	(.L_1450 - .L_1449)
.L_1449:
        /*0004*/ 	.word	0x00000082


	//----- nvinfo : EIATTR_KPARAM_INFO
	.align		4
.L_1450:
        /*0008*/ 	.byte	0x04, 0x17
        /*000a*/ 	.short	(.L_1452 - .L_1451)
.L_1451:
        /*000c*/ 	.word	0x00000000
        /*0010*/ 	.short	0x0000
        /*0012*/ 	.short	0x0000
        /*0014*/ 	.byte	0x00, 0xf0, 0xa1, 0x03


	//----- nvinfo : EIATTR_SPARSE_MMA_MASK
	.align		4
.L_1452:
        /*0018*/ 	.byte	0x03, 0x50
        /*001a*/ 	.short	0x0000


	//----- nvinfo : EIATTR_MAXREG_COUNT
	.align		4
        /*001c*/ 	.byte	0x03, 0x1b
        /*001e*/ 	.short	0x00ff


	//----- nvinfo : EIATTR_MERCURY_ISA_VERSION
	.align		4
        /*0020*/ 	.byte	0x03, 0x5f
        /*0022*/ 	.short	0x0101


	//----- nvinfo : EIATTR_COOP_GROUP_MASK_REGIDS
	.align		4
        /*0024*/ 	.byte	0x04, 0x29
        /*0026*/ 	.short	(.L_1454 - .L_1453)


	//   ....[0]....
.L_1453:
        /*0028*/ 	.word	0xffffffff


	//   ....[1]....
        /*002c*/ 	.word	0xffffffff


	//   ....[2]....
        /*0030*/ 	.word	0xffffffff


	//   ....[3]....
        /*0034*/ 	.word	0xffffffff


	//   ....[4]....
        /*0038*/ 	.word	0xffffffff


	//   ....[5]....
        /*003c*/ 	.word	0xffffffff


	//   ....[6]....
        /*0040*/ 	.word	0xffffffff


	//   ....[7]....
        /*0044*/ 	.word	0xffffffff


	//   ....[8]....
        /*0048*/ 	.word	0xffffffff


	//   ....[9]....
        /*004c*/ 	.word	0xffffffff


	//   ....[10]....
        /*0050*/ 	.word	0x05000062


	//   ....[11]....
        /*0054*/ 	.word	0x05000062


	//   ....[12]....
        /*0058*/ 	.word	0x05000062


	//   ....[13]....
        /*005c*/ 	.word	0x05000062


	//   ....[14]....
        /*0060*/ 	.word	0x05000062


	//   ....[15]....
        /*0064*/ 	.word	0x05000062


	//   ....[16]....
        /*0068*/ 	.word	0x05000062


	//   ....[17]....
        /*006c*/ 	.word	0x05000062


	//   ....[18]....
        /*0070*/ 	.word	0x05000062


	//   ....[19]....
        /*0074*/ 	.word	0x05000062


	//----- nvinfo : EIATTR_COOP_GROUP_INSTR_OFFSETS
	.align		4
.L_1454:
        /*0078*/ 	.byte	0x04, 0x28
        /*007a*/ 	.short	(.L_1456 - .L_1455)


	//   ....[0]....
.L_1455:
        /*007c*/ 	.word	0x00017cd0


	//   ....[1]....
        /*0080*/ 	.word	0x00017d00


	//   ....[2]....
        /*0084*/ 	.word	0x00017d20


	//   ....[3]....
        /*0088*/ 	.word	0x00017d40


	//   ....[4]....
        /*008c*/ 	.word	0x00017d60


	//   ....[5]....
        /*0090*/ 	.word	0x000181a0


	//   ....[6]....
        /*0094*/ 	.word	0x000181c0


	//   ....[7]....
        /*0098*/ 	.word	0x000181e0


	//   ....[8]....
        /*009c*/ 	.word	0x00018200


	//   ....[9]....
        /*00a0*/ 	.word	0x00018220


	//   ....[10]....
        /*00a4*/ 	.word	0x00019110


	//   ....[11]....
        /*00a8*/ 	.word	0x000191c0


	//   ....[12]....
        /*00ac*/ 	.word	0x00019230


	//   ....[13]....
        /*00b0*/ 	.word	0x000192a0


	//   ....[14]....
        /*00b4*/ 	.word	0x00019310


	//   ....[15]....
        /*00b8*/ 	.word	0x000197a0


	//   ....[16]....
        /*00bc*/ 	.word	0x00019810


	//   ....[17]....
        /*00c0*/ 	.word	0x00019880


	//   ....[18]....
        /*00c4*/ 	.word	0x000198f0


	//   ....[19]....
        /*00c8*/ 	.word	0x00019960


	//----- nvinfo : EIATTR_VRC_CTA_INIT_COUNT
	.align		4
.L_1456:
        /*00cc*/ 	.byte	0x02, 0x4a
	.zero		1
	.zero		1


	//----- nvinfo : EIATTR_EXIT_INSTR_OFFSETS
	.align		4
        /*00d0*/ 	.byte	0x04, 0x1c
        /*00d2*/ 	.short	(.L_1458 - .L_1457)


	//   ....[0]....
.L_1457:
        /*00d4*/ 	.word	0x000007c0


	//   ....[1]....
        /*00d8*/ 	.word	0x000190a0


	//----- nvinfo : EIATTR_MAX_THREADS
	.align		4
.L_1458:
        /*00dc*/ 	.byte	0x04, 0x05
        /*00de*/ 	.short	(.L_1460 - .L_1459)
.L_1459:
        /*00e0*/ 	.word	0x00000080
        /*00e4*/ 	.word	0x00000001
        /*00e8*/ 	.word	0x00000001


	//----- nvinfo : EIATTR_CRS_STACK_SIZE
	.align		4
.L_1460:
        /*00ec*/ 	.byte	0x04, 0x1e
        /*00ee*/ 	.short	(.L_1462 - .L_1461)
.L_1461:
        /*00f0*/ 	.word	0x00000000


	//----- nvinfo : EIATTR_CBANK_PARAM_SIZE
	.align		4
.L_1462:
        /*00f4*/ 	.byte	0x03, 0x19
        /*00f6*/ 	.short	0x00e8


	//----- nvinfo : EIATTR_PARAM_CBANK
	.align		4
        /*00f8*/ 	.byte	0x04, 0x0a
        /*00fa*/ 	.short	(.L_1464 - .L_1463)
	.align		4
.L_1463:
        /*00fc*/ 	.word	index@(.nv.constant0._ZN10layer_norm13ln_fwd_kernelINS_13Kernel_traitsI6__halfS2_S2_S2_fjLj1024ELj1ELj4ELj1ELj16ENS_18Kernel_traits_baseILj1024ES2_S2_S2_S2_fjLj128EEEEELb1ELb0ELb1ELb0EEEvNS_9FwdParamsE)
        /*0100*/ 	.short	0x0380
        /*0102*/ 	.short	0x00e8


	//----- nvinfo : EIATTR_SW_WAR
	.align		4
.L_1464:
        /*0104*/ 	.byte	0x04, 0x36
        /*0106*/ 	.short	(.L_1466 - .L_1465)
.L_1465:
        /*0108*/ 	.word	0x00000008
.L_1466:


//--------------------- .nv.info._ZN10layer_norm13ln_fwd_kernelINS_13Kernel_traitsI6__halfS2_S2_S2_fjLj1024ELj1ELj4ELj1ELj16ENS_18Kernel_traits_baseILj1024ES2_S2_S2_S2_fjLj128EEEEELb1ELb0ELb1ELb1EEEvNS_9FwdParamsE --------------------------
	.section	.nv.info._ZN10layer_norm13ln_fwd_kernelINS_13Kernel_traitsI6__halfS2_S2_S2_fjLj1024ELj1ELj4ELj1ELj16ENS_18Kernel_traits_baseILj1024ES2_S2_S2_S2_fjLj128EEEEELb1ELb0ELb1ELb1EEEvNS_9FwdParamsE,"",@"SHT_CUDA_INFO"
	.sectionflags	@""
	.align	4


	//----- nvinfo : EIATTR_CUDA_API_VERSION
	.align		4
        /*0000*/ 	.byte	0x04, 0x37
        /*0002*/ 	.short	(.L_1468 - .L_1467)
.L_1467:
        /*0004*/ 	.word	0x00000082


	//----- nvinfo : EIATTR_KPARAM_INFO
	.align		4
.L_1468:
        /*0008*/ 	.byte	0x04, 0x17
        /*000a*/ 	.short	(.L_1470 - .L_1469)
.L_1469:
        /*000c*/ 	.word	0x00000000
        /*0010*/ 	.short	0x0000
        /*0012*/ 	.short	0x0000
        /*0014*/ 	.byte	0x00, 0xf0, 0xa1, 0x03


	//----- nvinfo : EIATTR_SPARSE_MMA_MASK
	.align		4
.L_1470:
        /*0018*/ 	.byte	0x03, 0x50
        /*001a*/ 	.short	0x0000


	//----- nvinfo : EIATTR_MAXREG_COUNT
	.align		4
        /*001c*/ 	.byte	0x03, 0x1b
        /*001e*/ 	.short	0x00ff


	//----- nvinfo : EIATTR_MERCURY_ISA_VERSION
	.align		4
        /*0020*/ 	.byte	0x03, 0x5f
        /*0022*/ 	.short	0x0101


	//----- nvinfo : EIATTR_COOP_GROUP_MASK_REGIDS
	.align		4
        /*0024*/ 	.byte	0x04, 0x29
        /*0026*/ 	.short	(.L_1472 - .L_1471)


	//   ....[0]....
.L_1471:
        /*0028*/ 	.word	0xffffffff


	//   ....[1]....
        /*002c*/ 	.word	0xffffffff


	//   ....[2]....
        /*0030*/ 	.word	0xffffffff


	//   ....[3]....
        /*0034*/ 	.word	0xffffffff


	//   ....[4]....
        /*0038*/ 	.word	0xffffffff


	//   ....[5]....
        /*003c*/ 	.word	0xffffffff


	//   ....[6]....
        /*0040*/ 	.word	0xffffffff


	//   ....[7]....
        /*0044*/ 	.word	0xffffffff


	//   ....[8]....
        /*0048*/ 	.word	0xffffffff


	//   ....[9]....
        /*004c*/ 	.word	0xffffffff


	//   ....[10]....
        /*0050*/ 	.word	0x0500005c


	//   ....[11]....
        /*0054*/ 	.word	0x0500005c


	//   ....[12]....
        /*0058*/ 	.word	0x0500005c


	//   ....[13]....
        /*005c*/ 	.word	0x0500005c


	//   ....[14]....
        /*0060*/ 	.word	0x0500005c


	//   ....[15]....
        /*0064*/ 	.word	0x0500005c


	//   ....[16]....
        /*0068*/ 	.word	0x0500005c


	//   ....[17]....
        /*006c*/ 	.word	0x0500005c


	//   ....[18]....
        /*0070*/ 	.word	0x0500005c


	//   ....[19]....
        /*0074*/ 	.word	0x0500005c


	//----- nvinfo : EIATTR_COOP_GROUP_INSTR_OFFSETS
	.align		4
.L_1472:
        /*0078*/ 	.byte	0x04, 0x28
        /*007a*/ 	.short	(.L_1474 - .L_1473)


	//   ....[0]....
.L_1473:
        /*007c*/ 	.word	0x00017d70


	//   ....[1]....
        /*0080*/ 	.word	0x00017da0


	//   ....[2]....
        /*0084*/ 	.word	0x00017dc0


	//   ....[3]....
        /*0088*/ 	.word	0x00017de0


	//   ....[4]....
        /*008c*/ 	.word	0x00017e00


	//   ....[5]....
        /*0090*/ 	.word	0x00018230


	//   ....[6]....
        /*0094*/ 	.word	0x00018250


	//   ....[7]....
        /*0098*/ 	.word	0x00018270


	//   ....[8]....
        /*009c*/ 	.word	0x00018290


	//   ....[9]....
        /*00a0*/ 	.word	0x000182b0


	//   ....[10]....
        /*00a4*/ 	.word	0x00019090


	//   ....[11]....
        /*00a8*/ 	.word	0x00019140


	//   ....[12]....
        /*00ac*/ 	.word	0x000191b0


	//   ....[13]....
        /*00b0*/ 	.word	0x00019220


	//   ....[14]....
        /*00b4*/ 	.word	0x00019290


	//   ....[15]....
        /*00b8*/ 	.word	0x00019710


	//   ....[16]....
        /*00bc*/ 	.word	0x00019780


	//   ....[17]....
        /*00c0*/ 	.word	0x000197f0


	//   ....[18]....
        /*00c4*/ 	.word	0x00019860


	//   ....[19]....
        /*00c8*/ 	.word	0x000198d0


	//----- nvinfo : EIATTR_VRC_CTA_INIT_COUNT
	.align		4
.L_1474:
        /*00cc*/ 	.byte	0x02, 0x4a
	.zero		1
	.zero		1


	//----- nvinfo : EIATTR_EXIT_INSTR_OFFSETS
	.align		4
        /*00d0*/ 	.byte	0x04, 0x1c
        /*00d2*/ 	.short	(.L_1476 - .L_1475)


	//   ....[0]....
.L_1475:
        /*00d4*/ 	.word	0x000002a0


	//   ....[1]....
        /*00d8*/ 	.word	0x00019030


	//----- nvinfo : EIATTR_MAX_THREADS
	.align		4
.L_1476:
        /*00dc*/ 	.byte	0x04, 0x05
        /*00de*/ 	.short	(.L_1478 - .L_1477)
.L_1477:
        /*00e0*/ 	.word	0x00000080
        /*00e4*/ 	.word	0x00000001
        /*00e8*/ 	.word	0x00000001


	//----- nvinfo : EIATTR_CRS_STACK_SIZE
	.align		4
.L_1478:
        /*00ec*/ 	.byte	0x04, 0x1e
        /*00ee*/ 	.short	(.L_1480 - .L_1479)
.L_1479:
        /*00f0*/ 	.word	0x00000000


	//----- nvinfo : EIATTR_CBANK_PARAM_SIZE
	.align		4
.L_1480:
        /*00f4*/ 	.byte	0x03, 0x19
        /*00f6*/ 	.short	0x00e8


	//----- nvinfo : EIATTR_PARAM_CBANK
	.align		4
        /*00f8*/ 	.byte	0x04, 0x0a
        /*00fa*/ 	.short	(.L_1482 - .L_1481)
	.align		4
.L_1481:
        /*00fc*/ 	.word	index@(.nv.constant0._ZN10layer_norm13ln_fwd_kernelINS_13Kernel_traitsI6__halfS2_S2_S2_fjLj1024ELj1ELj4ELj1ELj16ENS_18Kernel_traits_baseILj1024ES2_S2_S2_S2_fjLj128EEEEELb1ELb0ELb1ELb1EEEvNS_9FwdParamsE)
        /*0100*/ 	.short	0x0380
        /*0102*/ 	.short	0x00e8


	//----- nvinfo : EIATTR_SW_WAR
	.align		4
.L_1482:
        /*0104*/ 	.byte	0x04, 0x36
        /*0106*/ 	.short	(.L_1484 - .L_1483)
.L_1483:
        /*0108*/ 	.word	0x00000008
.L_1484:


//--------------------- .nv.info._ZN10layer_norm13ln_fwd_kernelINS_13Kernel_traitsI6__halfS2_S2_S2_fjLj1024ELj1ELj4ELj1ELj16ENS_18Kernel_traits_baseILj1024ES2_S2_S2_S2_fjLj128EEEEELb1ELb1ELb0ELb0EEEvNS_9FwdParamsE --------------------------
	.section	.nv.info._ZN10layer_norm13ln_fwd_kernelINS_13Kernel_traitsI6__halfS2_S2_S2_fjLj1024ELj1ELj4ELj1ELj16ENS_18Kernel_traits_baseILj1024ES2_S2_S2_S2_fjLj128EEEEELb1ELb1ELb0ELb0EEEvNS_9FwdParamsE,"",@"SHT_CUDA_INFO"
	.sectionflags	@""
	.align	4


	//----- nvinfo : EIATTR_CUDA_API_VERSION
	.align		4
        /*0000*/ 	.byte	0x04, 0x37
        /*0002*/ 	.short	(.L_1486 - .L_1485)
.L_1485:
        /*0004*/ 	.word	0x00000082


	//----- nvinfo : EIATTR_KPARAM_INFO
	.align		4
.L_1486:
        /*0008*/ 	.byte	0x04, 0x17
        /*000a*/ 	.short	(.L_1488 - .L_1487)
.L_1487:
        /*000c*/ 	.word	0x00000000
        /*0010*/ 	.short	0x0000
        /*0012*/ 	.short	0x0000
        /*0014*/ 	.byte	0x00, 0xf0, 0xa1, 0x03


	//----- nvinfo : EIATTR_SPARSE_MMA_MASK
	.align		4
.L_1488:
        /*0018*/ 	.byte	0x03, 0x50
        /*001a*/ 	.short	0x0000


	//----- nvinfo : EIATTR_MAXREG_COUNT
	.align		4
        /*001c*/ 	.byte	0x03, 0x1b
        /*001e*/ 	.short	0x00ff


	//----- nvinfo : EIATTR_MERCURY_ISA_VERSION
	.align		4
        /*0020*/ 	.byte	0x03, 0x5f
        /*0022*/ 	.short	0x0101


	//----- nvinfo : EIATTR_COOP_GROUP_MASK_REGIDS
	.align		4
        /*0024*/ 	.byte	0x04, 0x29
        /*0026*/ 	.short	(.L_1490 - .L_1489)


	//   ....[0]....
.L_1489:
        /*0028*/ 	.word	0xffffffff


	//   ....[1]....
        /*002c*/ 	.word	0xffffffff


	//   ....[2]....
        /*0030*/ 	.word	0xffffffff


	//   ....[3]....
        /*0034*/ 	.word	0xffffffff


	//   ....[4]....
        /*0038*/ 	.word	0xffffffff


	//   ....[5]....
        /*003c*/ 	.word	0xffffffff


	//   ....[6]....
        /*0040*/ 	.word	0xffffffff


	//   ....[7]....
        /*0044*/ 	.word	0xffffffff


	//   ....[8]....
        /*0048*/ 	.word	0xffffffff


	//   ....[9]....
        /*004c*/ 	.word	0xffffffff


	//   ....[10]....
        /*0050*/ 	.word	0x0500006b


	//   ....[11]....
        /*0054*/ 	.word	0x0500006b


	//   ....[12]....
        /*0058*/ 	.word	0x0500006b


	//   ....[13]....
        /*005c*/ 	.word	0x0500006b


	//   ....[14]....
        /*0060*/ 	.word	0x0500006b


	//   ....[15]....
        /*0064*/ 	.word	0x0500006b


	//   ....[16]....
        /*0068*/ 	.word	0x0500006b


	//   ....[17]....
        /*006c*/ 	.word	0x0500006b


	//   ....[18]....
        /*0070*/ 	.word	0x0500006b


	//   ....[19]....
        /*0074*/ 	.word	0x0500006b


	//----- nvinfo : EIATTR_COOP_GROUP_INSTR_OFFSETS
	.align		4
.L_1490:
        /*0078*/ 	.byte	0x04, 0x28
        /*007a*/ 	.short	(.L_1492 - .L_1491)


	//   ....[0]....
.L_1491:
        /*007c*/ 	.word	0x00018e40


	//   ....[1]....
        /*0080*/ 	.word	0x00018e60


	//   ....[2]....
        /*0084*/ 	.word	0x00018e80


	//   ....[3]....
        /*0088*/ 	.word	0x00018ea0


	//   ....[4]....
        /*008c*/ 	.word	0x00018ed0


	//   ....[5]....
        /*0090*/ 	.word	0x00019310


	//   ....[6]....
        /*0094*/ 	.word	0x00019330


	//   ....[7]....
        /*0098*/ 	.word	0x00019350


	//   ....[8]....
        /*009c*/ 	.word	0x00019370


	//   ....[9]....
        /*00a0*/ 	.word	0x00019390


	//   ....[10]....
        /*00a4*/ 	.word	0x0001a210


	//   ....[11]....
        /*00a8*/ 	.word	0x0001a2b0


	//   ....[12]....
        /*00ac*/ 	.word	0x0001a320


	//   ....[13]....
        /*00b0*/ 	.word	0x0001a390


	//   ....[14]....
        /*00b4*/ 	.word	0x0001a410


	//   ....[15]....
        /*00b8*/ 	.word	0x0001a8a0


	//   ....[16]....
        /*00bc*/ 	.word	0x0001a910


	//   ....[17]....
        /*00c0*/ 	.word	0x0001a980


	//   ....[18]....
        /*00c4*/ 	.word	0x0001a9f0


	//   ....[19]....
        /*00c8*/ 	.word	0x0001aa60


	//----- nvinfo : EIATTR_VRC_CTA_INIT_COUNT
	.align		4
.L_1492:
        /*00cc*/ 	.byte	0x02, 0x4a
	.zero		1
	.zero		1


	//----- nvinfo : EIATTR_EXIT_INSTR_OFFSETS
	.align		4
        /*00d0*/ 	.byte	0x04, 0x1c
        /*00d2*/ 	.short	(.L_1494 - .L_1493)


	//   ....[0]....
.L_1493:
        /*00d4*/ 	.word	0x00000900


	//   ....[1]....
        /*00d8*/ 	.word	0x0001a1a0


	//----- nvinfo : EIATTR_INDIRECT_BRANCH_TARGETS
	.align		4
.L_1494:
        /*00dc*/ 	.byte	0x04, 0x34
        /*00de*/ 	.short	(.L_1496 - .L_1495)


	//   ....[0]....
.L_1495:
        /*00e0*/ 	.word	.L_x_37092@srel
        /*00e4*/ 	.short	0x0
        /*00e6*/ 	.short	0x0
        /*00e8*/ 	.word	0x3
        /*00ec*/ 	.word	.L_x_37093@srel
        /*00f0*/ 	.word	.L_x_37094@srel
        /*00f4*/ 	.word	.L_x_37095@srel


	//----- nvinfo : EIATTR_MAX_THREADS
	.align		4
.L_1496:
        /*00f8*/ 	.byte	0x04, 0x05
        /*00fa*/ 	.short	(.L_1498 - .L_1497)
.L_1497:
        /*00fc*/ 	.word	0x00000080
        /*0100*/ 	.word	0x00000001
        /*0104*/ 	.word	0x00000001


	//----- nvinfo : EIATTR_CRS_STACK_SIZE
	.align		4
.L_1498:
        /*0108*/ 	.byte	0x04, 0x1e
        /*010a*/ 	.short	(.L_1500 - .L_1499)
.L_1499:
        /*010c*/ 	.word	0x00000000


	//----- nvinfo : EIATTR_CBANK_PARAM_SIZE
	.align		4
.L_1500:
        /*0110*/ 	.byte	0x03, 0x19
        /*0112*/ 	.short	0x00e8


	//----- nvinfo : EIATTR_PARAM_CBANK
	.align		4
        /*0114*/ 	.byte	0x04, 0x0a
        /*0116*/ 	.short	(.L_1502 - .L_1501)
	.align		4
.L_1501:
        /*0118*/ 	.word	index@(.nv.constant0._ZN10layer_norm13ln_fwd_kernelINS_13Kernel_traitsI6__halfS2_S2_S2_fjLj1024ELj1ELj4ELj1ELj16ENS_18Kernel_traits_baseILj1024ES2_S2_S2_S2_fjLj128EEEEELb1ELb1ELb0ELb0EEEvNS_9FwdParamsE)
        /*011c*/ 	.short	0x0380
        /*011e*/ 	.short	0x00e8


	//----- nvinfo : EIATTR_SW_WAR
	.align		4
.L_1502:
        /*0120*/ 	.byte	0x04, 0x36
        /*0122*/ 	.short	(.L_1504 - .L_1503)
.L_1503:
        /*0124*/ 	.word	0x00000008
.L_1504:


//--------------------- .nv.info._ZN10layer_norm13ln_fwd_kernelINS_13Kernel_traitsI6__halfS2_S2_S2_fjLj1024ELj1ELj4ELj1ELj16ENS_18Kernel_traits_baseILj1024ES2_S2_S2_S2_fjLj128EEEEELb1ELb1ELb0ELb1EEEvNS_9FwdParamsE --------------------------
	.section	.nv.info._ZN10layer_norm13ln_fwd_kernelINS_13Kernel_traitsI6__halfS2_S2_S2_fjLj1024ELj1ELj4ELj1ELj16ENS_18Kernel_traits_baseILj1024ES2_S2_S2_S2_fjLj128EEEEELb1ELb1ELb0ELb1EEEvNS_9FwdParamsE,"",@"SHT_CUDA_INFO"
	.sectionflags	@""
	.align	4


	//----- nvinfo : EIATTR_CUDA_API_VERSION
	.align		4
        /*0000*/ 	.byte	0x04, 0x37
        /*0002*/ 	.short	(.L_1506 - .L_1505)
.L_1505:
        /*0004*/ 	.word	0x00000082


	//----- nvinfo : EIATTR_KPARAM_INFO
	.align		4
.L_1506:
        /*0008*/ 	.byte	0x04, 0x17
        /*000a*/ 	.short	(.L_1508 - .L_1507)
.L_1507:
        /*000c*/ 	.word	0x00000000
        /*0010*/ 	.short	0x0000
        /*0012*/ 	.short	0x0000
        /*0014*/ 	.byte	0x00, 0xf0, 0xa1, 0x03


	//----- nvinfo : EIATTR_SPARSE_MMA_MASK
	.align		4
.L_1508:
        /*0018*/ 	.byte	0x03, 0x50
        /*001a*/ 	.short	0x0000


	//----- nvinfo : EIATTR_MAXREG_COUNT
	.align		4
        /*001c*/ 	.byte	0x03, 0x1b
        /*001e*/ 	.short	0x00ff


	//----- nvinfo : EIATTR_MERCURY_ISA_VERSION
	.align		4
        /*0020*/ 	.byte	0x03, 0x5f
        /*0022*/ 	.short	0x0101


	//----- nvinfo : EIATTR_COOP_GROUP_MASK_REGIDS
	.align		4
        /*0024*/ 	.byte	0x04, 0x29
        /*0026*/ 	.short	(.L_1510 - .L_1509)


	//   ....[0]....
.L_1509:
        /*0028*/ 	.word	0xffffffff


	//   ....[1]....
        /*002c*/ 	.word	0xffffffff


	//   ....[2]....
        /*0030*/ 	.word	0xffffffff


	//   ....[3]....
        /*0034*/ 	.word	0xffffffff


	//   ....[4]....
        /*0038*/ 	.word	0xffffffff


	//   ....[5]....
        /*003c*/ 	.word	0xffffffff


	//   ....[6]....
        /*0040*/ 	.word	0xffffffff


	//   ....[7]....
        /*0044*/ 	.word	0xffffffff


	//   ....[8]....
        /*0048*/ 	.word	0xffffffff


	//   ....[9]....
        /*004c*/ 	.word	0xffffffff


	//   ....[10]....
        /*0050*/ 	.word	0x05000038


	//   ....[11]....
        /*0054*/ 	.word	0x05000038


	//   ....[12]....
        /*0058*/ 	.word	0x05000038


	//   ....[13]....
        /*005c*/ 	.word	0x05000038


	//   ....[14]....
        /*0060*/ 	.word	0x05000038


	//   ....[15]....
        /*0064*/ 	.word	0x05000038


	//   ....[16]....
        /*0068*/ 	.word	0x05000038


	//   ....[17]....
        /*006c*/ 	.word	0x05000038


	//   ....[18]....
        /*0070*/ 	.word	0x05000038


	//   ....[19]....
        /*0074*/ 	.word	0x05000038


	//----- nvinfo : EIATTR_COOP_GROUP_INSTR_OFFSETS
	.align		4
.L_1510:
        /*0078*/ 	.byte	0x04, 0x28
        /*007a*/ 	.short	(.L_1512 - .L_1511)


	//   ....[0]....
.L_1511:
        /*007c*/ 	.word	0x00015fb0


	//   ....[1]....
        /*0080*/ 	.word	0x00015fd0


	//   ....[2]....
        /*0084*/ 	.word	0x00016000


	//   ....[3]....
        /*0088*/ 	.word	0x00016020


	//   ....[4]....
        /*008c*/ 	.word	0x00016040


	//   ....[5]....
        /*0090*/ 	.word	0x00016470


	//   ....[6]....
        /*0094*/ 	.word	0x00016490


	//   ....[7]....
        /*0098*/ 	.word	0x000164b0


	//   ....[8]....
        /*009c*/ 	.word	0x000164d0


	//   ....[9]....
        /*00a0*/ 	.word	0x000164f0


	//   ....[10]....
        /*00a4*/ 	.word	0x00017220


	//   ....[11]....
        /*00a8*/ 	.word	0x000172c0


	//   ....[12]....
        /*00ac*/ 	.word	0x00017340


	//   ....[13]....
        /*00b0*/ 	.word	0x000173b0


	//   ....[14]....
        /*00b4*/ 	.word	0x00017420


	//   ....[15]....
        /*00b8*/ 	.word	0x00017890


	//   ....[16]....
        /*00bc*/ 	.word	0x00017900


	//   ....[17]....
        /*00c0*/ 	.word	0x00017970


	//   ....[18]....
        /*00c4*/ 	.word	0x000179e0


	//   ....[19]....
        /*00c8*/ 	.word	0x00017a50


	//----- nvinfo : EIATTR_VRC_CTA_INIT_COUNT
	.align		4
.L_1512:
        /*00cc*/ 	.byte	0x02, 0x4a
	.zero		1
	.zero		1


	//----- nvinfo : EIATTR_EXIT_INSTR_OFFSETS
	.align		4
        /*00d0*/ 	.byte	0x04, 0x1c
        /*00d2*/ 	.short	(.L_1514 - .L_1513)


	//   ....[0]....
.L_1513:
        /*00d4*/ 	.word	0x000003e0


	//   ....[1]....
        /*00d8*/ 	.word	0x000171c0


	//----- nvinfo : EIATTR_INDIRECT_BRANCH_TARGETS
	.align		4
.L_1514:
        /*00dc*/ 	.byte	0x04, 0x34
        /*00de*/ 	.short	(.L_1516 - .L_1515)


	//   ....[0]....
.L_1515:
        /*00e0*/ 	.word	.L_x_37096@srel
        /*00e4*/ 	.short	0x0
        /*00e6*/ 	.short	0x0
        /*00e8*/ 	.word	0x3
        /*00ec*/ 	.word	.L_x_37097@srel
        /*00f0*/ 	.word	.L_x_37098@srel
        /*00f4*/ 	.word	.L_x_37099@srel


	//----- nvinfo : EIATTR_MAX_THREADS
	.align		4
.L_1516:
        /*00f8*/ 	.byte	0x04, 0x05
        /*00fa*/ 	.short	(.L_1518 - .L_1517)
.L_1517:
        /*00fc*/ 	.word	0x00000080
        /*0100*/ 	.word	0x00000001
        /*0104*/ 	.word	0x00000001


	//----- nvinfo : EIATTR_CRS_STACK_SIZE
	.align		4
.L_1518:
        /*0108*/ 	.byte	0x04, 0x1e
        /*010a*/ 	.short	(.L_1520 - .L_1519)
.L_1519:
        /*010c*/ 	.word	0x00000000


	//----- nvinfo : EIATTR_CBANK_PARAM_SIZE
	.align		4
.L_1520:
        /*0110*/ 	.byte	0x03, 0x19
        /*0112*/ 	.short	0x00e8


	//----- nvinfo : EIATTR_PARAM_CBANK
	.align		4
        /*0114*/ 	.byte	0x04, 0x0a
        /*0116*/ 	.short	(.L_1522 - .L_1521)
	.align		4
.L_1521:
        /*0118*/ 	.word	index@(.nv.constant0._ZN10layer_norm13ln_fwd_kernelINS_13Kernel_traitsI6__halfS2_S2_S2_fjLj1024ELj1ELj4ELj1ELj16ENS_18Kernel_traits_baseILj1024ES2_S2_S2_S2_fjLj128EEEEELb1ELb1ELb0ELb1EEEvNS_9FwdParamsE)
        /*011c*/ 	.short	0x0380
        /*011e*/ 	.short	0x00e8


	//----- nvinfo : EIATTR_SW_WAR
	.align		4
.L_1522:
        /*0120*/ 	.byte	0x04, 0x36
        /*0122*/ 	.short	(.L_1524 - .L_1523)
.L_1523:
        /*0124*/ 	.word	0x00000008
.L_1524:


//--------------------- .nv.info._ZN10layer_norm13ln_fwd_kernelINS_13Kernel_traitsI6__halfS2_S2_S2_fjLj1024ELj1ELj4ELj1ELj16ENS_18Kernel_traits_baseILj1024ES2_S2_S2_S2_fjLj128EEEEELb1ELb1ELb1ELb0EEEvNS_9FwdParamsE --------------------------
	.section	.nv.info._ZN10layer_norm13ln_fwd_kernelINS_13Kernel_traitsI6__halfS2_S2_S2_fjLj1024ELj1ELj4ELj1ELj16ENS_18Kernel_traits_baseILj1024ES2_S2_S2_S2_fjLj128EEEEELb1ELb1ELb1ELb0EEEvNS_9FwdParamsE,"",@"SHT_CUDA_INFO"
	.sectionflags	@""
	.align	4


	//----- nvinfo : EIATTR_CUDA_API_VERSION
	.align		4
        /*0000*/ 	.byte	0x04, 0x37
        /*0002*/ 	.short	(.L_1526 - .L_1525)
.L_1525:
        /*0004*/ 	.word	0x00000082


	//----- nvinfo : EIATTR_KPARAM_INFO
	.align		4
.L_1526:
        /*0008*/ 	.byte	0x04, 0x17
        /*000a*/ 	.short	(.L_1528 - .L_1527)
.L_1527:
        /*000c*/ 	.word	0x00000000
        /*0010*/ 	.short	0x0000
        /*0012*/ 	.short	0x0000
        /*0014*/ 	.byte	0x00, 0xf0, 0xa1, 0x03


	//----- nvinfo : EIATTR_SPARSE_MMA_MASK
	.align		4
.L_1528:
        /*0018*/ 	.byte	0x03, 0x50
        /*001a*/ 	.short	0x0000


	//----- nvinfo : EIATTR_MAXREG_COUNT
	.align		4
        /*001c*/ 	.byte	0x03, 0x1b
        /*001e*/ 	.short	0x00ff


	//----- nvinfo : EIATTR_MERCURY_ISA_VERSION
	.align		4
        /*0020*/ 	.byte	0x03, 0x5f
        /*0022*/ 	.short	0x0101


	//----- nvinfo : EIATTR_COOP_GROUP_MASK_REGIDS
	.align		4
        /*0024*/ 	.byte	0x04, 0x29
        /*0026*/ 	.short	(.L_1530 - .L_1529)


	//   ....[0]....
.L_1529:
        /*0028*/ 	.word	0xffffffff


	//   ....[1]....
        /*002c*/ 	.word	0xffffffff


	//   ....[2]....
        /*0030*/ 	.word	0xffffffff


	//   ....[3]....
        /*0034*/ 	.word	0xffffffff


	//   ....[4]....
        /*0038*/ 	.word	0xffffffff


	//   ....[5]....
        /*003c*/ 	.word	0xffffffff


	//   ....[6]....
        /*0040*/ 	.word	0xffffffff


	//   ....[7]....
        /*0044*/ 	.word	0xffffffff


	//   ....[8]....
        /*0048*/ 	.word	0xffffffff


	//   ....[9]....
        /*004c*/ 	.word	0xffffffff


	//   ....[10]....
        /*0050*/ 	.word	0x05000032


	//   ....[11]....
        /*0054*/ 	.word	0x05000032


	//   ....[12]....
        /*0058*/ 	.word	0x05000032


	//   ....[13]....
        /*005c*/ 	.word	0x05000032


	//   ....[14]....
        /*0060*/ 	.word	0x05000032


	//   ....[15]....
        /*0064*/ 	.word	0x05000032


	//   ....[16]....
        /*0068*/ 	.word	0x05000032


	//   ....[17]....
        /*006c*/ 	.word	0x05000032


	//   ....[18]....
        /*0070*/ 	.word	0x05000032


	//   ....[19]....
        /*0074*/ 	.word	0x05000032


	//----- nvinfo : EIATTR_COOP_GROUP_INSTR_OFFSETS
	.align		4
.L_1530:
        /*0078*/ 	.byte	0x04, 0x28
        /*007a*/ 	.short	(.L_1532 - .L_1531)


	//   ....[0]....
.L_1531:
        /*007c*/ 	.word	0x0001d0d0


	//   ....[1]....
        /*0080*/ 	.word	0x0001d0f0


	//   ....[2]....
        /*0084*/ 	.word	0x0001d120


	//   ....[3]....
        /*0088*/ 	.word	0x0001d140


	//   ....[4]....
        /*008c*/ 	.word	0x0001d160


	//   ....[5]....
        /*0090*/ 	.word	0x0001d5a0


	//   ....[6]....
        /*0094*/ 	.word	0x0001d5c0


	//   ....[7]....
        /*0098*/ 	.word	0x0001d5e0


	//   ....[8]....
        /*009c*/ 	.word	0x0001d600


	//   ....[9]....
        /*00a0*/ 	.word	0x0001d620


	//   ....[10]....
        /*00a4*/ 	.word	0x0001e510


	//   ....[11]....
        /*00a8*/ 	.word	0x0001e5b0


	//   ....[12]....
        /*00ac*/ 	.word	0x0001e630


	//   ....[13]....
        /*00b0*/ 	.word	0x0001e6a0


	//   ....[14]....
        /*00b4*/ 	.word	0x0001e710


	//   ....[15]....
        /*00b8*/ 	.word	0x0001ebb0


	//   ....[16]....
        /*00bc*/ 	.word	0x0001ec20


	//   ....[17]....
        /*00c0*/ 	.word	0x0001ec90


	//   ....[18]....
        /*00c4*/ 	.word	0x0001ed00


	//   ....[19]....
        /*00c8*/ 	.word	0x0001ed70


	//----- nvinfo : EIATTR_VRC_CTA_INIT_COUNT
	.align		4
.L_1532:
        /*00cc*/ 	.byte	0x02, 0x4a
	.zero		1
	.zero		1


	//----- nvinfo : EIATTR_EXIT_INSTR_OFFSETS
	.align		4
        /*00d0*/ 	.byte	0x04, 0x1c
        /*00d2*/ 	.short	(.L_1534 - .L_1533)


	//   ....[0]....
.L_1533:
        /*00d4*/ 	.word	0x00000910


	//   ....[1]....
        /*00d8*/ 	.word	0x0001e4a0


	//----- nvinfo : EIATTR_MAX_THREADS
	.align		4
.L_1534:
        /*00dc*/ 	.byte	0x04, 0x05
        /*00de*/ 	.short	(.L_1536 - .L_1535)
.L_1535:
        /*00e0*/ 	.word	0x00000080
        /*00e4*/ 	.word	0x00000001
        /*00e8*/ 	.word	0x00000001


	//----- nvinfo : EIATTR_CRS_STACK_SIZE
	.align		4
.L_1536:
        /*00ec*/ 	.byte	0x04, 0x1e
        /*00ee*/ 	.short	(.L_1538 - .L_1537)
.L_1537:
        /*00f0*/ 	.word	0x00000000


	//----- nvinfo : EIATTR_CBANK_PARAM_SIZE
	.align		4
.L_1538:
        /*00f4*/ 	.byte	0x03, 0x19
        /*00f6*/ 	.short	0x00e8


	//----- nvinfo : EIATTR_PARAM_CBANK
	.align		4
        /*00f8*/ 	.byte	0x04, 0x0a
        /*00fa*/ 	.short	(.L_1540 - .L_1539)
	.align		4
.L_1539:
        /*00fc*/ 	.word	index@(.nv.constant0._ZN10layer_norm13ln_fwd_kernelINS_13Kernel_traitsI6__halfS2_S2_S2_fjLj1024ELj1ELj4ELj1ELj16ENS_18Kernel_traits_baseILj1024ES2_S2_S2_S2_fjLj128EEEEELb1ELb1ELb1ELb0EEEvNS_9FwdParamsE)
        /*0100*/ 	.short	0x0380
        /*0102*/ 	.short	0x00e8


	//----- nvinfo : EIATTR_SW_WAR
	.align		4
.L_1540:
        /*0104*/ 	.byte	0x04, 0x36
        /*0106*/ 	.short	(.L_1542 - .L_1541)
.L_1541:
        /*0108*/ 	.word	0x00000008
.L_1542:


//--------------------- .nv.info._ZN10layer_norm13ln_fwd_kernelINS_13Kernel_traitsI6__halfS2_S2_S2_fjLj1024ELj1ELj4ELj1ELj16ENS_18Kernel_traits_baseILj1024ES2_S2_S2_S2_fjLj128EEEEELb1ELb1ELb1ELb1EEEvNS_9FwdParamsE --------------------------
	.section	.nv.info._ZN10layer_norm13ln_fwd_kernelINS_13Kernel_traitsI6__halfS2_S2_S2_fjLj1024ELj1ELj4ELj1ELj16ENS_18Kernel_traits_baseILj1024ES2_S2_S2_S2_fjLj128EEEEELb1ELb1ELb1ELb1EEEvNS_9FwdParamsE,"",@"SHT_CUDA_INFO"
	.sectionflags	@""
	.align	4


	//----- nvinfo : EIATTR_CUDA_API_VERSION
	.align		4
        /*0000*/ 	.byte	0x04, 0x37
        /*0002*/ 	.short	(.L_1544 - .L_1543)
.L_1543:
        /*0004*/ 	.word	0x00000082


	//----- nvinfo : EIATTR_KPARAM_INFO
	.align		4
.L_1544:
        /*0008*/ 	.byte	0x04, 0x17
        /*000a*/ 	.short	(.L_1546 - .L_1545)
.L_1545:
        /*000c*/ 	.word	0x00000000
        /*0010*/ 	.short	0x0000
        /*0012*/ 	.short	0x0000
        /*0014*/ 	.byte	0x00, 0xf0, 0xa1, 0x03


	//----- nvinfo : EIATTR_SPARSE_MMA_MASK
	.align		4
.L_1546:
        /*0018*/ 	.byte	0x03, 0x50
        /*001a*/ 	.short	0x0000


	//----- nvinfo : EIATTR_MAXREG_COUNT
	.align		4
        /*001c*/ 	.byte	0x03, 0x1b
        /*001e*/ 	.short	0x00ff


	//----- nvinfo : EIATTR_MERCURY_ISA_VERSION
	.align		4
        /*0020*/ 	.byte	0x03, 0x5f
        /*0022*/ 	.short	0x0101


	//----- nvinfo : EIATTR_COOP_GROUP_MASK_REGIDS
	.align		4
        /*0024*/ 	.byte	0x04, 0x29
        /*0026*/ 	.short	(.L_1548 - .L_1547)


	//   ....[0]....
.L_1547:
        /*0028*/ 	.word	0xffffffff


	//   ....[1]....
        /*002c*/ 	.word	0xffffffff


	//   ....[2]....
        /*0030*/ 	.word	0xffffffff


	//   ....[3]....
        /*0034*/ 	.word	0xffffffff


	//   ....[4]....
        /*0038*/ 	.word	0xffffffff


	//   ....[5]....
        /*003c*/ 	.word	0xffffffff


	//   ....[6]....
        /*0040*/ 	.word	0xffffffff


	//   ....[7]....
        /*0044*/ 	.word	0xffffffff


	//   ....[8]....
        /*0048*/ 	.word	0xffffffff


	//   ....[9]....
        /*004c*/ 	.word	0xffffffff


	//   ....[10]....
        /*0050*/ 	.word	0x05000069


	//   ....[11]....
        /*0054*/ 	.word	0x05000069


	//   ....[12]....
        /*0058*/ 	.word	0x05000069


	//   ....[13]....
        /*005c*/ 	.word	0x05000069


	//   ....[14]....
        /*0060*/ 	.word	0x05000069


	//   ....[15]....
        /*0064*/ 	.word	0x05000069


	//   ....[16]....
        /*0068*/ 	.word	0x05000069


	//   ....[17]....
        /*006c*/ 	.word	0x05000069


	//   ....[18]....
        /*0070*/ 	.word	0x05000069


	//   ....[19]....
        /*0074*/ 	.word	0x05000069


	//----- nvinfo : EIATTR_COOP_GROUP_INSTR_OFFSETS
	.align		4
.L_1548:
        /*0078*/ 	.byte	0x04, 0x28
        /*007a*/ 	.short	(.L_1550 - .L_1549)


	//   ....[0]....
.L_1549:
        /*007c*/ 	.word	0x00018730


	//   ....[1]....
        /*0080*/ 	.word	0x00018760


	//   ....[2]....
        /*0084*/ 	.word	0x00018780


	//   ....[3]....
        /*0088*/ 	.word	0x000187a0


	//   ....[4]....
        /*008c*/ 	.word	0x000187c0


	//   ....[5]....
        /*0090*/ 	.word	0x00018bf0


	//   ....[6]....
        /*0094*/ 	.word	0x00018c10


	//   ....[7]....
        /*0098*/ 	.word	0x00018c30


	//   ....[8]....
        /*009c*/ 	.word	0x00018c50


	//   ....[9]....
        /*00a0*/ 	.word	0x00018c70


	//   ....[10]....
        /*00a4*/ 	.word	0x00019a50


	//   ....[11]....
        /*00a8*/ 	.word	0x00019b00


	//   ....[12]....
        /*00ac*/ 	.word	0x00019b70


	//   ....[13]....
        /*00b0*/ 	.word	0x00019be0


	//   ....[14]....
        /*00b4*/ 	.word	0x00019c50


	//   ....[15]....
        /*00b8*/ 	.word	0x0001a0d0


	//   ....[16]....
        /*00bc*/ 	.word	0x0001a140


	//   ....[17]....
        /*00c0*/ 	.word	0x0001a1b0


	//   ....[18]....
        /*00c4*/ 	.word	0x0001a220


	//   ....[19]....
        /*00c8*/ 	.word	0x0001a290


	//----- nvinfo : EIATTR_VRC_CTA_INIT_COUNT
	.align		4
.L_1550:
        /*00cc*/ 	.byte	0x02, 0x4a
	.zero		1
	.zero		1


	//----- nvinfo : EIATTR_EXIT_INSTR_OFFSETS
	.align		4
        /*00d0*/ 	.byte	0x04, 0x1c
        /*00d2*/ 	.short	(.L_1552 - .L_1551)


	//   ....[0]....
.L_1551:
        /*00d4*/ 	.word	0x00000480


	//   ....[1]....
        /*00d8*/ 	.word	0x000199f0


	//----- nvinfo : EIATTR_MAX_THREADS
	.align		4
.L_1552:
        /*00dc*/ 	.byte	0x04, 0x05
        /*00de*/ 	.short	(.L_1554 - .L_1553)
.L_1553:
        /*00e0*/ 	.word	0x00000080
        /*00e4*/ 	.word	0x00000001
        /*00e8*/ 	.word	0x00000001


	//----- nvinfo : EIATTR_CRS_STACK_SIZE
	.align		4
.L_1554:
        /*00ec*/ 	.byte	0x04, 0x1e
        /*00ee*/ 	.short	(.L_1556 - .L_1555)
.L_1555:
        /*00f0*/ 	.word	0x00000000


	//----- nvinfo : EIATTR_CBANK_PARAM_SIZE
	.align		4
.L_1556:
        /*00f4*/ 	.byte	0x03, 0x19
        /*00f6*/ 	.short	0x00e8


	//----- nvinfo : EIATTR_PARAM_CBANK
	.align		4
        /*00f8*/ 	.byte	0x04, 0x0a
        /*00fa*/ 	.short	(.L_1558 - .L_1557)
	.align		4
.L_1557:
        /*00fc*/ 	.word	index@(.nv.constant0._ZN10layer_norm13ln_fwd_kernelINS_13Kernel_traitsI6__halfS2_S2_S2_fjLj1024ELj1ELj4ELj1ELj16ENS_18Kernel_traits_baseILj1024ES2_S2_S2_S2_fjLj128EEEEELb1ELb1ELb1ELb1EEEvNS_9FwdParamsE)
        /*0100*/ 	.short	0x0380
        /*0102*/ 	.short	0x00e8


	//----- nvinfo : EIATTR_SW_WAR
	.align		4
.L_1558:
        /*0104*/ 	.byte	0x04, 0x36
        /*0106*/ 	.short	(.L_1560 - .L_1559)
.L_1559:
        /*0108*/ 	.word	0x00000008
.L_1560:


//--------------------- .nv.info._ZN10layer_norm13ln_fwd_kernelINS_13Kernel_traitsIf13__nv_bfloat16S2_S2_fjLj1024ELj1ELj4ELj1ELj16ENS_18Kernel_traits_baseILj1024EfS2_S2_S2_fjLj128EEEEELb0ELb0ELb0ELb0EEEvNS_9FwdParamsE --------------------------
	.section	.nv.info._ZN10layer_norm13ln_fwd_kernelINS_13Kernel_traitsIf13__nv_bfloat16S2_S2_fjLj1024ELj1ELj4ELj1ELj16ENS_18Kernel_traits_baseILj1024EfS2_S2_S2_fjLj128EEEEELb0ELb0ELb0ELb0EEEvNS_9FwdParamsE,"",@"SHT_CUDA_INFO"
	.sectionflags	@""
	.align	4


	//----- nvinfo : EIATTR_CUDA_API_VERSION
	.align		4
        /*0000*/ 	.byte	0x04, 0x37
        /*0002*/ 	.short	(.L_1562 - .L_1561)
.L_1561:
        /*0004*/ 	.word	0x00000082


	//----- nvinfo : EIATTR_KPARAM_INFO
	.align		4
.L_1562:
        /*0008*/ 	.byte	0x04, 0x17
        /*000a*/ 	.short	(.L_1564 - .L_1563)
.L_1563:
        /*000c*/ 	.word	0x00000000
        /*0010*/ 	.short	0x0000
        /*0012*/ 	.short	0x0000
        /*0014*/ 	.byte	0x00, 0xf0, 0xa1, 0x03


	//----- nvinfo : EIATTR_SPARSE_MMA_MASK
	.align		4
.L_1564:
        /*0018*/ 	.byte	0x03, 0x50
        /*001a*/ 	.short	0x0000


	//----- nvinfo : EIATTR_MAXREG_COUNT
	.align		4
        /*001c*/ 	.byte	0x03, 0x1b
        /*001e*/ 	.short	0x00ff


	//----- nvinfo : EIATTR_MERCURY_ISA_VERSION
	.align		4
        /*0020*/ 	.byte	0x03, 0x5f
        /*0022*/ 	.short	0x0101


	//----- nvinfo : EIATTR_COOP_GROUP_MASK_REGIDS
	.align		4
        /*0024*/ 	.byte	0x04, 0x29
        /*0026*/ 	.short	(.L_1566 - .L_1565)


	//   ....[0]....
.L_1565:
        /*0028*/ 	.word	0xffffffff


	//   ....[1]....
        /*002c*/ 	.word	0xffffffff


	//   ....[2]....
        /*0030*/ 	.word	0xffffffff


	//   ....[3]....
        /*0034*/ 	.word	0xffffffff


	//   ....[4]....
        /*0038*/ 	.word	0xffffffff


	//   ....[5]....
        /*003c*/ 	.word	0xffffffff


	//   ....[6]....
        /*0040*/ 	.word	0xffffffff


	//   ....[7]....
        /*0044*/ 	.word	0xffffffff


	//   ....[8]....
        /*0048*/ 	.word	0xffffffff


	//   ....[9]....
        /*004c*/ 	.word	0xffffffff


	//   ....[10]....
        /*0050*/ 	.word	0x05000070


	//   ....[11]....
        /*0054*/ 	.word	0x05000070


	//   ....[12]....
        /*0058*/ 	.word	0x05000070


	//   ....[13]....
        /*005c*/ 	.word	0x05000070


	//   ....[14]....
        /*0060*/ 	.word	0x05000070


	//   ....[15]....
        /*0064*/ 	.word	0x05000070


	//   ....[16]....
        /*0068*/ 	.word	0x05000070


	//   ....[17]....
        /*006c*/ 	.word	0x05000070


	//   ....[18]....
        /*0070*/ 	.word	0x05000070


	//   ....[19]....
        /*0074*/ 	.word	0x05000070


	//----- nvinfo : EIATTR_COOP_GROUP_INSTR_OFFSETS
	.align		4
.L_1566:
        /*0078*/ 	.byte	0x04, 0x28
        /*007a*/ 	.short	(.L_1568 - .L_1567)


	//   ....[0]....
.L_1567:
        /*007c*/ 	.word	0x000024d0


	//   ....[1]....
        /*0080*/ 	.word	0x00002500


	//   ....[2]....
        /*0084*/ 	.word	0x00002520


	//   ....[3]....
        /*0088*/ 	.word	0x00002540


	//   ....[4]....
        /*008c*/ 	.word	0x00002560


	//   ....[5]....
        /*0090*/ 	.word	0x000029a0


	//   ....[6]....
        /*0094*/ 	.word	0x000029c0


	//   ....[7]....
        /*0098*/ 	.word	0x000029e0


	//   ....[8]....
        /*009c*/ 	.word	0x00002a00


	//   ....[9]....
        /*00a0*/ 	.word	0x00002a20


	//   ....[10]....
        /*00a4*/ 	.word	0x000034b0


	//   ....[11]....
        /*00a8*/ 	.word	0x00003560


	//   ....[12]....
        /*00ac*/ 	.word	0x000035d0


	//   ....[13]....
        /*00b0*/ 	.word	0x00003640


	//   ....[14]....
        /*00b4*/ 	.word	0x000036b0


	//   ....[15]....
        /*00b8*/ 	.word	0x00003b40


	//   ....[16]....
        /*00bc*/ 	.word	0x00003bb0


	//   ....[17]....
        /*00c0*/ 	.word	0x00003c20


	//   ....[18]....
        /*00c4*/ 	.word	0x00003c90


	//   ....[19]....
        /*00c8*/ 	.word	0x00003d00


	//----- nvinfo : EIATTR_VRC_CTA_INIT_COUNT
	.align		4
.L_1568:
        /*00cc*/ 	.byte	0x02, 0x4a
	.zero		1
	.zero		1


	//----- nvinfo : EIATTR_EXIT_INSTR_OFFSETS
	.align		4
        /*00d0*/ 	.byte	0x04, 0x1c
        /*00d2*/ 	.short	(.L_1570 - .L_1569)


	//   ....[0]....
.L_1569:
        /*00d4*/ 	.word	0x000006b0


	//   ....[1]....
        /*00d8*/ 	.word	0x00003440


	//----- nvinfo : EIATTR_MAX_THREADS
	.align		4
.L_1570:
        /*00dc*/ 	.byte	0x04, 0x05
        /*00de*/ 	.short	(.L_1572 - .L_1571)
.L_1571:
        /*00e0*/ 	.word	0x00000080
        /*00e4*/ 	.word	0x00000001
        /*00e8*/ 	.word	0x00000001


	//----- nvinfo : EIATTR_CRS_STACK_SIZE
	.align		4
.L_1572:
        /*00ec*/ 	.byte	0x04, 0x1e
        /*00ee*/ 	.short	(.L_1574 - .L_1573)
.L_1573:
        /*00f0*/ 	.word	0x00000000


	//----- nvinfo : EIATTR_CBANK_PARAM_SIZE
	.align		4
.L_1574:
        /*00f4*/ 	.byte	0x03, 0x19
        /*00f6*/ 	.short	0x00e8


	//----- nvinfo : EIATTR_PARAM_CBANK
	.align		4
        /*00f8*/ 	.byte	0x04, 0x0a
        /*00fa*/ 	.short	(.L_1576 - .L_1575)
	.align		4
.L_1575:
        /*00fc*/ 	.word	index@(.nv.constant0._ZN10layer_norm13ln_fwd_kernelINS_13Kernel_traitsIf13__nv_bfloat16S2_S2_fjLj1024ELj1ELj4ELj1ELj16ENS_18Kernel_traits_baseILj1024EfS2_S2_S2_fjLj128EEEEELb0ELb0ELb0ELb0EEEvNS_9FwdParamsE)
        /*0100*/ 	.short	0x0380
        /*0102*/ 	.short	0x00e8


	//----- nvinfo : EIATTR_SW_WAR
	.align		4
.L_1576:
        /*0104*/ 	.byte	0x04, 0x36
        /*0106*/ 	.short	(.L_1578 - .L_1577)
.L_1577:
        /*0108*/ 	.word	0x00000008
.L_1578:


//--------------------- .nv.info._ZN10layer_norm13ln_fwd_kernelINS_13Kernel_traitsIf13__nv_bfloat16S2_S2_fjLj1024ELj1ELj4ELj1ELj16ENS_18Kernel_traits_baseILj1024EfS2_S2_S2_fjLj128EEEEELb0ELb0ELb0ELb1EEEvNS_9FwdParamsE --------------------------
	.section	.nv.info._ZN10layer_norm13ln_fwd_kernelINS_13Kernel_traitsIf13__nv_bfloat16S2_S2_fjLj1024ELj1ELj4ELj1ELj16ENS_18Kernel_traits_baseILj1024EfS2_S2_S2_fjLj128EEEEELb0ELb0ELb0ELb1EEEvNS_9FwdParamsE,"",@"SHT_CUDA_INFO"
	.sectionflags	@""
	.align	4


	//----- nvinfo : EIATTR_CUDA_API_VERSION
	.align		4
        /*0000*/ 	.byte	0x04, 0x37
        /*0002*/ 	.short	(.L_1580 - .L_1579)
.L_1579:
        /*0004*/ 	.word	0x00000082


	//----- nvinfo : EIATTR_KPARAM_INFO
	.align		4
.L_1580:
        /*0008*/ 	.byte	0x04, 0x17
        /*000a*/ 	.short	(.L_1582 - .L_1581)
.L_1581:
        /*000c*/ 	.word	0x00000000
        /*0010*/ 	.short	0x0000
        /*0012*/ 	.short	0x0000
        /*0014*/ 	.byte	0x00, 0xf0, 0xa1, 0x03


	//----- nvinfo : EIATTR_SPARSE_MMA_MASK
	.align		4
.L_1582:
        /*0018*/ 	.byte	0x03, 0x50
        /*001a*/ 	.short	0x0000


	//----- nvinfo : EIATTR_MAXREG_COUNT
	.align		4
        /*001c*/ 	.byte	0x03, 0x1b
        /*001e*/ 	.short	0x00ff


	//----- nvinfo : EIATTR_MERCURY_ISA_VERSION
	.align		4
        /*0020*/ 	.byte	0x03, 0x5f
        /*0022*/ 	.short	0x0101


	//----- nvinfo : EIATTR_COOP_GROUP_MASK_REGIDS
	.align		4
        /*0024*/ 	.byte	0x04, 0x29
        /*0026*/ 	.short	(.L_1584 - .L_1583)


	//   ....[0]....
.L_1583:
        /*0028*/ 	.word	0xffffffff


	//   ....[1]....
        /*002c*/ 	.word	0xffffffff


	//   ....[2]....
        /*0030*/ 	.word	0xffffffff


	//   ....[3]....
        /*0034*/ 	.word	0xffffffff


	//   ....[4]....
        /*0038*/ 	.word	0xffffffff


	//   ....[5]....
        /*003c*/ 	.word	0xffffffff


	//   ....[6]....
        /*0040*/ 	.word	0xffffffff


	//   ....[7]....
        /*0044*/ 	.word	0xffffffff


	//   ....[8]....
        /*0048*/ 	.word	0xffffffff


	//   ....[9]....
        /*004c*/ 	.word	0xffffffff


	//   ....[10]....
        /*0050*/ 	.word	0x05000073


	//   ....[11]....
        /*0054*/ 	.word	0x05000073


	//   ....[12]....
        /*0058*/ 	.word	0x05000073


	//   ....[13]....
        /*005c*/ 	.word	0x05000073


	//   ....[14]....
        /*0060*/ 	.word	0x05000073


	//   ....[15]....
        /*0064*/ 	.word	0x05000073


	//   ....[16]....
        /*0068*/ 	.word	0x05000073


	//   ....[17]....
        /*006c*/ 	.word	0x05000073


	//   ....[18]....
        /*0070*/ 	.word	0x05000073


	//   ....[19]....
        /*0074*/ 	.word	0x05000073


	//----- nvinfo : EIATTR_COOP_GROUP_INSTR_OFFSETS
	.align		4
.L_1584:
        /*0078*/ 	.byte	0x04, 0x28
        /*007a*/ 	.short	(.L_1586 - .L_1585)


	//   ....[0]....
.L_1585:
        /*007c*/ 	.word	0x00001f50


	//   ....[1]....
        /*0080*/ 	.word	0x00001f70


	//   ....[2]....
        /*0084*/ 	.word	0x00001f90


	//   ....[3]....
        /*0088*/ 	.word	0x00001fb0


	//   ....[4]....
        /*008c*/ 	.word	0x00001fe0


	//   ....[5]....
        /*0090*/ 	.word	0x00002410


	//   ....[6]....
        /*0094*/ 	.word	0x00002430


	//   ....[7]....
        /*0098*/ 	.word	0x00002450


	//   ....[8]....
        /*009c*/ 	.word	0x00002470


	//   ....[9]....
        /*00a0*/ 	.word	0x00002490


	//   ....[10]....
        /*00a4*/ 	.word	0x00002db0


	//   ....[11]....
        /*00a8*/ 	.word	0x00002e50


	//   ....[12]....
        /*00ac*/ 	.word	0x00002ec0


	//   ....[13]....
        /*00b0*/ 	.word	0x00002f30


	//   ....[14]....
        /*00b4*/ 	.word	0x00002fb0


	//   ....[15]....
        /*00b8*/ 	.word	0x00003430


	//   ....[16]....
        /*00bc*/ 	.word	0x000034a0


	//   ....[17]....
        /*00c0*/ 	.word	0x00003510


	//   ....[18]....
        /*00c4*/ 	.word	0x00003580


	//   ....[19]....
        /*00c8*/ 	.word	0x000035f0


	//----- nvinfo : EIATTR_VRC_CTA_INIT_COUNT
	.align		4
.L_1586:
        /*00cc*/ 	.byte	0x02, 0x4a
	.zero		1
	.zero		1


	//----- nvinfo : EIATTR_EXIT_INSTR_OFFSETS
	.align		4
        /*00d0*/ 	.byte	0x04, 0x1c
        /*00d2*/ 	.short	(.L_1588 - .L_1587)


	//   ....[0]....
.L_1587:
        /*00d4*/ 	.word	0x00000410


	//   ....[1]....
        /*00d8*/ 	.word	0x00002d40


	//----- nvinfo : EIATTR_MAX_THREADS
	.align		4
.L_1588:
        /*00dc*/ 	.byte	0x04, 0x05
        /*00de*/ 	.short	(.L_1590 - .L_1589)
.L_1589:
        /*00e0*/ 	.word	0x00000080
        /*00e4*/ 	.word	0x00000001
        /*00e8*/ 	.word	0x00000001


	//----- nvinfo : EIATTR_CRS_STACK_SIZE
	.align		4
.L_1590:
        /*00ec*/ 	.byte	0x04, 0x1e
        /*00ee*/ 	.short	(.L_1592 - .L_1591)
.L_1591:
        /*00f0*/ 	.word	0x00000000


	//----- nvinfo : EIATTR_CBANK_PARAM_SIZE
	.align		4
.L_1592:
        /*00f4*/ 	.byte	0x03, 0x19
        /*00f6*/ 	.short	0x00e8


	//----- nvinfo : EIATTR_PARAM_CBANK
	.align		4
        /*00f8*/ 	.byte	0x04, 0x0a
        /*00fa*/ 	.short	(.L_1594 - .L_1593)
	.align		4
.L_1593:
        /*00fc*/ 	.word	index@(.nv.constant0._ZN10layer_norm13ln_fwd_kernelINS_13Kernel_traitsIf13__nv_bfloat16S2_S2_fjLj1024ELj1ELj4ELj1ELj16ENS_18Kernel_traits_baseILj1024EfS2_S2_S2_fjLj128EEEEELb0ELb0ELb0ELb1EEEvNS_9FwdParamsE)
        /*0100*/ 	.short	0x0380
        /*0102*/ 	.short	0x00e8


	//----- nvinfo : EIATTR_SW_WAR
	.align		4
.L_1594:
        /*0104*/ 	.byte	0x04, 0x36
        /*0106*/ 	.short	(.L_1596 - .L_1595)
.L_1595:
        /*0108*/ 	.word	0x00000008
.L_1596:


//--------------------- .nv.info._ZN10layer_norm13ln_fwd_kernelINS_13Kernel_traitsIf13__nv_bfloat16S2_S2_fjLj1024ELj1ELj4ELj1ELj16ENS_18Kernel_traits_baseILj1024EfS2_S2_S2_fjLj128EEEEELb0ELb0ELb1ELb0EEEvNS_9FwdParamsE --------------------------
	.section	.nv.info._ZN10layer_norm13ln_fwd_kernelINS_13Kernel_traitsIf13__nv_bfloat16S2_S2_fjLj1024ELj1ELj4ELj1ELj16ENS_18Kernel_traits_baseILj1024EfS2_S2_S2_fjLj128EEEEELb0ELb0ELb1ELb0EEEvNS_9FwdParamsE,"",@"SHT_CUDA_INFO"
	.sectionflags	@""
	.align	4


	//----- nvinfo : EIATTR_CUDA_API_VERSION
	.align		4
        /*0000*/ 	.byte	0x04, 0x37
        /*0002*/ 	.short	(.L_1598 - .L_1597)
.L_1597:
        /*0004*/ 	.word	0x00000082


	//----- nvinfo : EIATTR_KPARAM_INFO
	.align		4
.L_1598:
        /*0008*/ 	.byte	0x04, 0x17
        /*000a*/ 	.short	(.L_1600 - .L_1599)
.L_1599:
        /*000c*/ 	.word	0x00000000
        /*0010*/ 	.short	0x0000
        /*0012*/ 	.short	0x0000
        /*0014*/ 	.byte	0x00, 0xf0, 0xa1, 0x03


	//----- nvinfo : EIATTR_SPARSE_MMA_MASK
	.align		4
.L_1600:
        /*0018*/ 	.byte	0x03, 0x50
        /*001a*/ 	.short	0x0000


	//----- nvinfo : EIATTR_MAXREG_COUNT
	.align		4
        /*001c*/ 	.byte	0x03, 0x1b
        /*001e*/ 	.short	0x00ff


	//----- nvinfo : EIATTR_MERCURY_ISA_VERSION
	.align		4
        /*0020*/ 	.byte	0x03, 0x5f
        /*0022*/ 	.short	0x0101


	//----- nvinfo : EIATTR_COOP_GROUP_MASK_REGIDS
	.align		4
        /*0024*/ 	.byte	0x04, 0x29
        /*0026*/ 	.short	(.L_1602 - .L_1601)


	//   ....[0]....
.L_1601:
        /*0028*/ 	.word	0xffffffff


	//   ....[1]....
        /*002c*/ 	.word	0xffffffff


	//   ....[2]....
        /*0030*/ 	.word	0xffffffff


	//   ....[3]....
        /*0034*/ 	.word	0xffffffff


	//   ....[4]....
        /*0038*/ 	.word	0xffffffff


	//   ....[5]....
        /*003c*/ 	.word	0xffffffff


	//   ....[6]....
        /*0040*/ 	.word	0xffffffff


	//   ....[7]....
        /*0044*/ 	.word	0xffffffff


	//   ....[8]....
        /*0048*/ 	.word	0xffffffff


	//   ....[9]....
        /*004c*/ 	.word	0xffffffff


	//   ....[10]....
        /*0050*/ 	.word	0x05000072


	//   ....[11]....
        /*0054*/ 	.word	0x05000072


	//   ....[12]....
        /*0058*/ 	.word	0x05000072


	//   ....[13]....
        /*005c*/ 	.word	0x05000072


	//   ....[14]....
        /*0060*/ 	.word	0x05000072


	//   ....[15]....
        /*0064*/ 	.word	0x05000072


	//   ....[16]....
        /*0068*/ 	.word	0x05000072


	//   ....[17]....
        /*006c*/ 	.word	0x05000072


	//   ....[18]....
        /*0070*/ 	.word	0x05000072


	//   ....[19]....
        /*0074*/ 	.word	0x05000072


	//----- nvinfo : EIATTR_COOP_GROUP_INSTR_OFFSETS
	.align		4
.L_1602:
        /*0078*/ 	.byte	0x04, 0x28
        /*007a*/ 	.short	(.L_1604 - .L_1603)


	//   ....[0]....
.L_1603:
        /*007c*/ 	.word	0x00002900


	//   ....[1]....
        /*0080*/ 	.word	0x00002930


	//   ....[2]....
        /*0084*/ 	.word	0x00002950


	//   ....[3]....
        /*0088*/ 	.word	0x00002970


	//   ....[4]....
        /*008c*/ 	.word	0x00002990


	//   ....[5]....
        /*0090*/ 	.word	0x00002dd0


	//   ....[6]....
        /*0094*/ 	.word	0x00002df0


	//   ....[7]....
        /*0098*/ 	.word	0x00002e10


	//   ....[8]....
        /*009c*/ 	.word	0x00002e30


	//   ....[9]....
        /*00a0*/ 	.word	0x00002e50


	//   ....[10]....
        /*00a4*/ 	.word	0x00003930


	//   ....[11]....
        /*00a8*/ 	.word	0x000039e0


	//   ....[12]....
        /*00ac*/ 	.word	0x00003a50


	//   ....[13]....
        /*00b0*/ 	.word	0x00003ac0


	//   ....[14]....
        /*00b4*/ 	.word	0x00003b30


	//   ....[15]....
        /*00b8*/ 	.word	0x00003fc0


	//   ....[16]....
        /*00bc*/ 	.word	0x00004030


	//   ....[17]....
        /*00c0*/ 	.word	0x000040a0


	//   ....[18]....
        /*00c4*/ 	.word	0x00004110


	//   ....[19]....
        /*00c8*/ 	.word	0x00004180


	//----- nvinfo : EIATTR_VRC_CTA_INIT_COUNT
	.align		4
.L_1604:
        /*00cc*/ 	.byte	0x02, 0x4a
	.zero		1
	.zero		1


	//----- nvinfo : EIATTR_EXIT_INSTR_OFFSETS
	.align		4
        /*00d0*/ 	.byte	0x04, 0x1c
        /*00d2*/ 	.short	(.L_1606 - .L_1605)


	//   ....[0]....
.L_1605:
        /*00d4*/ 	.word	0x000006a0


	//   ....[1]....
        /*00d8*/ 	.word	0x000038c0


	//----- nvinfo : EIATTR_MAX_THREADS
	.align		4
.L_1606:
        /*00dc*/ 	.byte	0x04, 0x05
        /*00de*/ 	.short	(.L_1608 - .L_1607)
.L_1607:
        /*00e0*/ 	.word	0x00000080
        /*00e4*/ 	.word	0x00000001
        /*00e8*/ 	.word	0x00000001


	//----- nvinfo : EIATTR_CRS_STACK_SIZE
	.align		4
.L_1608:
        /*00ec*/ 	.byte	0x04, 0x1e
        /*00ee*/ 	.short	(.L_1610 - .L_1609)
.L_1609:
        /*00f0*/ 	.word	0x00000000


	//----- nvinfo : EIATTR_CBANK_PARAM_SIZE
	.align		4
.L_1610:
        /*00f4*/ 	.byte	0x03, 0x19
        /*00f6*/ 	.short	0x00e8


	//----- nvinfo : EIATTR_PARAM_CBANK
	.align		4
        /*00f8*/ 	.byte	0x04, 0x0a
        /*00fa*/ 	.short	(.L_1612 - .L_1611)
	.align		4
.L_1611:
        /*00fc*/ 	.word	index@(.nv.constant0._ZN10layer_norm13ln_fwd_kernelINS_13Kernel_traitsIf13__nv_bfloat16S2_S2_fjLj1024ELj1ELj4ELj1ELj16ENS_18Kernel_traits_baseILj1024EfS2_S2_S2_fjLj128EEEEELb0ELb0ELb1ELb0EEEvNS_9FwdParamsE)
        /*0100*/ 	.short	0x0380
        /*0102*/ 	.short	0x00e8


	//----- nvinfo : EIATTR_SW_WAR
	.align		4
.L_1612:
        /*0104*/ 	.byte	0x04, 0x36
        /*0106*/ 	.short	(.L_1614 - .L_1613)
.L_1613:
        /*0108*/ 	.word	0x00000008
.L_1614:


//--------------------- .nv.info._ZN10layer_norm13ln_fwd_kernelINS_13Kernel_traitsIf13__nv_bfloat16S2_S2_fjLj1024ELj1ELj4ELj1ELj16ENS_18Kernel_traits_baseILj1024EfS2_S2_S2_fjLj128EEEEELb0ELb0ELb1ELb1EEEvNS_9FwdParamsE --------------------------
	.section	.nv.info._ZN10layer_norm13ln_fwd_kernelINS_13Kernel_traitsIf13__nv_bfloat16S2_S2_fjLj1024ELj1ELj4ELj1ELj16ENS_18Kernel_traits_baseILj1024EfS2_S2_S2_fjLj128EEEEELb0ELb0ELb1ELb1EEEvNS_9FwdParamsE,"",@"SHT_CUDA_INFO"
	.sectionflags	@""
	.align	4


	//----- nvinfo : EIATTR_CUDA_API_VERSION
	.align		4
        /*0000*/ 	.byte	0x04, 0x37
        /*0002*/ 	.short	(.L_1616 - .L_1615)
.L_1615:
        /*0004*/ 	.word	0x00000082


	//----- nvinfo : EIATTR_KPARAM_INFO
	.align		4
.L_1616:
        /*0008*/ 	.byte	0x04, 0x17
        /*000a*/ 	.short	(.L_1618 - .L_1617)
.L_1617:
        /*000c*/ 	.word	0x00000000
        /*0010*/ 	.short	0x0000
        /*0012*/ 	.short	0x0000
        /*0014*/ 	.byte	0x00, 0xf0, 0xa1, 0x03


	//----- nvinfo : EIATTR_SPARSE_MMA_MASK
	.align		4
.L_1618:
        /*0018*/ 	.byte	0x03, 0x50
        /*001a*/ 	.short	0x0000


	//----- nvinfo : EIATTR_MAXREG_COUNT
	.align		4
        /*001c*/ 	.byte	0x03, 0x1b
        /*001e*/ 	.short	0x00ff


	//----- nvinfo : EIATTR_MERCURY_ISA_VERSION
	.align		4
        /*0020*/ 	.byte	0x03, 0x5f
        /*0022*/ 	.short	0x0101


	//----- nvinfo : EIATTR_COOP_GROUP_MASK_REGIDS
	.align		4
        /*0024*/ 	.byte	0x04, 0x29
        /*0026*/ 	.short	(.L_1620 - .L_1619)


	//   ....[0]....
.L_1619:
        /*0028*/ 	.word	0xffffffff


	//   ....[1]....
        /*002c*/ 	.word	0xffffffff


	//   ....[2]....
        /*0030*/ 	.word	0xffffffff


	//   ....[3]....
        /*0034*/ 	.word	0xffffffff


	//   ....[4]....
        /*0038*/ 	.word	0xffffffff


	//   ....[5]....
        /*003c*/ 	.word	0xffffffff


	//   ....[6]....
        /*0040*/ 	.word	0xffffffff


	//   ....[7]....
        /*0044*/ 	.word	0xffffffff


	//   ....[8]....
        /*0048*/ 	.word	0xffffffff


	//   ....[9]....
        /*004c*/ 	.word	0xffffffff


	//   ....[10]....
        /*0050*/ 	.word	0x05000071


	//   ....[11]....
        /*0054*/ 	.word	0x05000071


	//   ....[12]....
        /*0058*/ 	.word	0x05000071


	//   ....[13]....
        /*005c*/ 	.word	0x05000071


	//   ....[14]....
        /*0060*/ 	.word	0x05000071


	//   ....[15]....
        /*0064*/ 	.word	0x05000071


	//   ....[16]....
        /*0068*/ 	.word	0x05000071


	//   ....[17]....
        /*006c*/ 	.word	0x05000071


	//   ....[18]....
        /*0070*/ 	.word	0x05000071


	//   ....[19]....
        /*0074*/ 	.word	0x05000071


	//----- nvinfo : EIATTR_COOP_GROUP_INSTR_OFFSETS
	.align		4
.L_1620:
        /*0078*/ 	.byte	0x04, 0x28
        /*007a*/ 	.short	(.L_1622 - .L_1621)


	//   ....[0]....
.L_1621:
        /*007c*/ 	.word	0x00002320


	//   ....[1]....
        /*0080*/ 	.word	0x00002350


	//   ....[2]....
        /*0084*/ 	.word	0x00002370


	//   ....[3]....
        /*0088*/ 	.word	0x00002390


	//   ....[4]....
        /*008c*/ 	.word	0x000023b0


	//   ....[5]....
        /*0090*/ 	.word	0x000027e0


	//   ....[6]....
        /*0094*/ 	.word	0x00002800


	//   ....[7]....
        /*0098*/ 	.word	0x00002820


	//   ....[8]....
        /*009c*/ 	.word	0x00002840


	//   ....[9]....
        /*00a0*/ 	.word	0x00002860


	//   ....[10]....
        /*00a4*/ 	.word	0x00003240


	//   ....[11]....
        /*00a8*/ 	.word	0x000032f0


	//   ....[12]....
        /*00ac*/ 	.word	0x00003360


	//   ....[13]....
        /*00b0*/ 	.word	0x000033d0


	//   ....[14]....
        /*00b4*/ 	.word	0x00003440


	//   ....[15]....
        /*00b8*/ 	.word	0x000038b0


	//   ....[16]....
        /*00bc*/ 	.word	0x00003920


	//   ....[17]....
        /*00c0*/ 	.word	0x00003990


	//   ....[18]....
        /*00c4*/ 	.word	0x00003a00


	//   ....[19]....
        /*00c8*/ 	.word	0x00003a70


	//----- nvinfo : EIATTR_VRC_CTA_INIT_COUNT
	.align		4
.L_1622:
        /*00cc*/ 	.byte	0x02, 0x4a
	.zero		1
	.zero		1


	//----- nvinfo : EIATTR_EXIT_INSTR_OFFSETS
	.align		4
        /*00d0*/ 	.byte	0x04, 0x1c
        /*00d2*/ 	.short	(.L_1624 - .L_1623)


	//   ....[0]....
.L_1623:
        /*00d4*/ 	.word	0x000003d0


	//   ....[1]....
        /*00d8*/ 	.word	0x000031d0


	//----- nvinfo : EIATTR_MAX_THREADS
	.align		4
.L_1624:
        /*00dc*/ 	.byte	0x04, 0x05
        /*00de*/ 	.short	(.L_1626 - .L_1625)
.L_1625:
        /*00e0*/ 	.word	0x00000080
        /*00e4*/ 	.word	0x00000001
        /*00e8*/ 	.word	0x00000001


	//----- nvinfo : EIATTR_CRS_STACK_SIZE
	.align		4
.L_1626:
        /*00ec*/ 	.byte	0x04, 0x1e
        /*00ee*/ 	.short	(.L_1628 - .L_1627)
.L_1627:
        /*00f0*/ 	.word	0x00000000


	//----- nvinfo : EIATTR_CBANK_PARAM_SIZE
	.align		4
.L_1628:
        /*00f4*/ 	.byte	0x03, 0x19
        /*00f6*/ 	.short	0x00e8


	//----- nvinfo : EIATTR_PARAM_CBANK
	.align		4
        /*00f8*/ 	.byte	0x04, 0x0a
        /*00fa*/ 	.short	(.L_1630 - .L_1629)
	.align		4
.L_1629:
        /*00fc*/ 	.word	index@(.nv.constant0._ZN10layer_norm13ln_fwd_kernelINS_13Kernel_traitsIf13__nv_bfloat16S2_S2_fjLj1024ELj1ELj4ELj1ELj16ENS_18Kernel_traits_baseILj1024EfS2_S2_S2_fjLj128EEEEELb0ELb0ELb1ELb1EEEvNS_9FwdParamsE)
        /*0100*/ 	.short	0x0380
        /*0102*/ 	.short	0x00e8


	//----- nvinfo : EIATTR_SW_WAR
	.align		4
.L_1630:
        /*0104*/ 	.byte	0x04, 0x36
        /*0106*/ 	.short	(.L_1632 - .L_1631)
.L_1631:
        /*0108*/ 	.word	0x00000008
.L_1632:


//--------------------- .nv.info._ZN10layer_norm13ln_fwd_kernelINS_13Kernel_traitsIf13__nv_bfloat16S2_S2_fjLj1024ELj1ELj4ELj1ELj16ENS_18Kernel_traits_baseILj1024EfS2_S2_S2_fjLj128EEEEELb0ELb1ELb0ELb0EEEvNS_9FwdParamsE --------------------------
	.section	.nv.info._ZN10layer_norm13ln_fwd_kernelINS_13Kernel_traitsIf13__nv_bfloat16S2_S2_fjLj1024ELj1ELj4ELj1ELj16ENS_18Kernel_traits_baseILj1024EfS2_S2_S2_fjLj128EEEEELb0ELb1ELb0ELb0EEEvNS_9FwdParamsE,"",@"SHT_CUDA_INFO"
	.sectionflags	@""
	.align	4


	//----- nvinfo : EIATTR_CUDA_API_VERSION
	.align		4
        /*0000*/ 	.byte	0x04, 0x37
        /*0002*/ 	.short	(.L_1634 - .L_1633)
.L_1633:
        /*0004*/ 	.word	0x00000082


	//----- nvinfo : EIATTR_KPARAM_INFO
	.align		4
.L_1634:
        /*0008*/ 	.byte	0x04, 0x17
        /*000a*/ 	.short	(.L_1636 - .L_1635)
.L_1635:
        /*000c*/ 	.word	0x00000000
        /*0010*/ 	.short	0x0000
        /*0012*/ 	.short	0x0000
        /*0014*/ 	.byte	0x00, 0xf0, 0xa1, 0x03


	//----- nvinfo : EIATTR_SPARSE_MMA_MASK
	.align		4
.L_1636:
        /*0018*/ 	.byte	0x03, 0x50
        /*001a*/ 	.short	0x0000


	//----- nvinfo : EIATTR_MAXREG_COUNT
	.align		4
        /*001c*/ 	.byte	0x03, 0x1b
        /*001e*/ 	.short	0x00ff


	//----- nvinfo : EIATTR_MERCURY_ISA_VERSION
	.align		4
        /*0020*/ 	.byte	0x03, 0x5f
        /*0022*/ 	.short	0x0101


	//----- nvinfo : EIATTR_COOP_GROUP_MASK_REGIDS
	.align		4
        /*0024*/ 	.byte	0x04, 0x29
        /*0026*/ 	.short	(.L_1638 - .L_1637)


	//   ....[0]....
.L_1637:
        /*0028*/ 	.word	0xffffffff


	//   ....[1]....
        /*002c*/ 	.word	0xffffffff


	//   ....[2]....
        /*0030*/ 	.word	0xffffffff


	//   ....[3]....
        /*0034*/ 	.word	0xffffffff


	//   ....[4]....
        /*0038*/ 	.word	0xffffffff


	//   ....[5]....
        /*003c*/ 	.word	0xffffffff


	//   ....[6]....
        /*0040*/ 	.word	0xffffffff


	//   ....[7]....
        /*0044*/ 	.word	0xffffffff


	//   ....[8]....
        /*0048*/ 	.word	0xffffffff


	//   ....[9]....
        /*004c*/ 	.word	0xffffffff


	//   ....[10]....
        /*0050*/ 	.word	0x05000092


	//   ....[11]....
        /*0054*/ 	.word	0x05000092


	//   ....[12]....
        /*0058*/ 	.word	0x05000092


	//   ....[13]....
        /*005c*/ 	.word	0x05000092


	//   ....[14]....
        /*0060*/ 	.word	0x05000092


	//   ....[15]....
        /*0064*/ 	.word	0x05000092


	//   ....[16]....
        /*0068*/ 	.word	0x05000092


	//   ....[17]....
        /*006c*/ 	.word	0x05000092


	//   ....[18]....
        /*0070*/ 	.word	0x05000092


	//   ....[19]....
        /*0074*/ 	.word	0x05000092


	//----- nvinfo : EIATTR_COOP_GROUP_INSTR_OFFSETS
	.align		4
.L_1638:
        /*0078*/ 	.byte	0x04, 0x28
        /*007a*/ 	.short	(.L_1640 - .L_1639)


	//   ....[0]....
.L_1639:
        /*007c*/ 	.word	0x000023c0


	//   ....[1]....
        /*0080*/ 	.word	0x000023e0


	//   ....[2]....
        /*0084*/ 	.word	0x00002400


	//   ....[3]....
        /*0088*/ 	.word	0x00002420


	//   ....[4]....
        /*008c*/ 	.word	0x00002450


	//   ....[5]....
        /*0090*/ 	.word	0x00002890


	//   ....[6]....
        /*0094*/ 	.word	0x000028b0


	//   ....[7]....
        /*0098*/ 	.word	0x000028d0


	//   ....[8]....
        /*009c*/ 	.word	0x000028f0


	//   ....[9]....
        /*00a0*/ 	.word	0x00002910


	//   ....[10]....
        /*00a4*/ 	.word	0x00003390


	//   ....[11]....
        /*00a8*/ 	.word	0x00003430


	//   ....[12]....
        /*00ac*/ 	.word	0x000034a0


	//   ....[13]....
        /*00b0*/ 	.word	0x00003510


	//   ....[14]....
        /*00b4*/ 	.word	0x00003590


	//   ....[15]....
        /*00b8*/ 	.word	0x00003a20


	//   ....[16]....
        /*00bc*/ 	.word	0x00003a90


	//   ....[17]....
        /*00c0*/ 	.word	0x00003b00


	//   ....[18]....
        /*00c4*/ 	.word	0x00003b70


	//   ....[19]....
        /*00c8*/ 	.word	0x00003be0


	//----- nvinfo : EIATTR_VRC_CTA_INIT_COUNT
	.align		4
.L_1640:
        /*00cc*/ 	.byte	0x02, 0x4a
	.zero		1
	.zero		1


	//----- nvinfo : EIATTR_EXIT_INSTR_OFFSETS
	.align		4
        /*00d0*/ 	.byte	0x04, 0x1c
        /*00d2*/ 	.short	(.L_1642 - .L_1641)


	//   ....[0]....
.L_1641:
        /*00d4*/ 	.word	0x00000870


	//   ....[1]....
        /*00d8*/ 	.word	0x00003320


	//----- nvinfo : EIATTR_MAX_THREADS
	.align		4
.L_1642:
        /*00dc*/ 	.byte	0x04, 0x05
        /*00de*/ 	.short	(.L_1644 - .L_1643)
.L_1643:
        /*00e0*/ 	.word	0x00000080
        /*00e4*/ 	.word	0x00000001
        /*00e8*/ 	.word	0x00000001


	//----- nvinfo : EIATTR_CRS_STACK_SIZE
	.align		4
.L_1644:
        /*00ec*/ 	.byte	0x04, 0x1e
        /*00ee*/ 	.short	(.L_1646 - .L_1645)
.L_1645:
        /*00f0*/ 	.word	0x00000000


	//----- nvinfo : EIATTR_CBANK_PARAM_SIZE
	.align		4
.L_1646:
        /*00f4*/ 	.byte	0x03, 0x19
        /*00f6*/ 	.short	0x00e8


	//----- nvinfo : EIATTR_PARAM_CBANK
	.align		4
        /*00f8*/ 	.byte	0x04, 0x0a
        /*00fa*/ 	.short	(.L_1648 - .L_1647)
	.align		4
.L_1647:
        /*00fc*/ 	.word	index@(.nv.constant0._ZN10layer_norm13ln_fwd_kernelINS_13Kernel_traitsIf13__nv_bfloat16S2_S2_fjLj1024ELj1ELj4ELj1ELj16ENS_18Kernel_traits_baseILj1024EfS2_S2_S2_fjLj128EEEEELb0ELb1ELb0ELb0EEEvNS_9FwdParamsE)
        /*0100*/ 	.short	0x0380
        /*0102*/ 	.short	0x00e8


	//----- nvinfo : EIATTR_SW_WAR
	.align		4
.L_1648:
        /*0104*/ 	.byte	0x04, 0x36
        /*0106*/ 	.short	(.L_1650 - .L_1649)
.L_1649:
        /*0108*/ 	.word	0x00000008
.L_1650:


//--------------------- .nv.info._ZN10layer_norm13ln_fwd_kernelINS_13Kernel_traitsIf13__nv_bfloat16S2_S2_fjLj1024ELj1ELj4ELj1ELj16ENS_18Kernel_traits_baseILj1024EfS2_S2_S2_fjLj128EEEEELb0ELb1ELb0ELb1EEEvNS_9FwdParamsE --------------------------
	.section	.nv.info._ZN10layer_norm13ln_fwd_kernelINS_13Kernel_traitsIf13__nv_bfloat16S2_S2_fjLj1024ELj1ELj4ELj1ELj16ENS_18Kernel_traits_baseILj1024EfS2_S2_S2_fjLj128EEEEELb0ELb1ELb0ELb1EEEvNS_9FwdParamsE,"",@"SHT_CUDA_INFO"
	.sectionflags	@""
	.align	4


	//----- nvinfo : EIATTR_CUDA_API_VERSION
	.align		4
        /*0000*/ 	.byte	0x04, 0x37
        /*0002*/ 	.short	(.L_1652 - .L_1651)
.L_1651:
        /*0004*/ 	.word	0x00000082


	//----- nvinfo : EIATTR_KPARAM_INFO
	.align		4
.L_1652:
        /*0008*/ 	.byte	0x04, 0x17
        /*000a*/ 	.short	(.L_1654 - .L_1653)
.L_1653:
        /*000c*/ 	.word	0x00000000
        /*0010*/ 	.short	0x0000
        /*0012*/ 	.short	0x0000
        /*0014*/ 	.byte	0x00, 0xf0, 0xa1, 0x03


	//----- nvinfo : EIATTR_SPARSE_MMA_MASK
	.align		4
.L_1654:
        /*0018*/ 	.byte	0x03, 0x50
        /*001a*/ 	.short	0x0000


	//----- nvinfo : EIATTR_MAXREG_COUNT
	.align		4
        /*001c*/ 	.byte	0x03, 0x1b
        /*001e*/ 	.short	0x00ff


	//----- nvinfo : EIATTR_MERCURY_ISA_VERSION
	.align		4
        /*0020*/ 	.byte	0x03, 0x5f
        /*0022*/ 	.short	0x0101


	//----- nvinfo : EIATTR_COOP_GROUP_MASK_REGIDS
	.align		4
        /*0024*/ 	.byte	0x04, 0x29
        /*0026*/ 	.short	(.L_1656 - .L_1655)


	//   ....[0]....
.L_1655:
        /*0028*/ 	.word	0xffffffff


	//   ....[1]....
        /*002c*/ 	.word	0xffffffff


	//   ....[2]....
        /*0030*/ 	.word	0xffffffff


	//   ....[3]....
        /*0034*/ 	.word	0xffffffff


	//   ....[4]....
        /*0038*/ 	.word	0xffffffff


	//   ....[5]....
        /*003c*/ 	.word	0xffffffff


	//   ....[6]....
        /*0040*/ 	.word	0xffffffff


	//   ....[7]....
        /*0044*/ 	.word	0xffffffff


	//   ....[8]....
        /*0048*/ 	.word	0xffffffff


	//   ....[9]....
        /*004c*/ 	.word	0xffffffff


	//   ....[10]....
        /*0050*/ 	.word	0xffffffff


	//   ....[11]....
        /*0054*/ 	.word	0xffffffff


	//   ....[12]....
        /*0058*/ 	.word	0xffffffff


	//   ....[13]....
        /*005c*/ 	.word	0xffffffff


	//   ....[14]....
        /*0060*/ 	.word	0xffffffff


	//   ....[15]....
        /*0064*/ 	.word	0xffffffff


	//   ....[16]....
        /*0068*/ 	.word	0xffffffff


	//   ....[17]....
        /*006c*/ 	.word	0xffffffff


	//   ....[18]....
        /*0070*/ 	.word	0xffffffff


	//   ....[19]....
        /*0074*/ 	.word	0xffffffff


	//   ....[20]....
        /*0078*/ 	.word	0x0500006b


	//   ....[21]....
        /*007c*/ 	.word	0x0500006b


	//   ....[22]....
        /*0080*/ 	.word	0x0500006b


	//   ....[23]....
        /*0084*/ 	.word	0x0500006b


	//   ....[24]....
        /*0088*/ 	.word	0x0500006b


	//   ....[25]....
        /*008c*/ 	.word	0x0500006b


	//   ....[26]....
        /*0090*/ 	.word	0x0500006b


	//   ....[27]....
        /*0094*/ 	.word	0x0500006b


	//   ....[28]....
        /*0098*/ 	.word	0x0500006b


	//   ....[29]....
        /*009c*/ 	.word	0x0500006b


	//   ....[30]....
        /*00a0*/ 	.word	0x0500006b


	//   ....[31]....
        /*00a4*/ 	.word	0x0500006b


	//   ....[32]....
        /*00a8*/ 	.word	0x0500006b


	//   ....[33]....
        /*00ac*/ 	.word	0x0500006b


	//   ....[34]....
        /*00b0*/ 	.word	0x0500006b


	//   ....[35]....
        /*00b4*/ 	.word	0x0500006b


	//   ....[36]....
        /*00b8*/ 	.word	0x0500006b


	//   ....[37]....
        /*00bc*/ 	.word	0x0500006b


	//   ....[38]....
        /*00c0*/ 	.word	0x0500006b


	//   ....[39]....
        /*00c4*/ 	.word	0x0500006b


	//----- nvinfo : EIATTR_COOP_GROUP_INSTR_OFFSETS
	.align		4
.L_1656:
        /*00c8*/ 	.byte	0x04, 0x28
        /*00ca*/ 	.short	(.L_1658 - .L_1657)


	//   ....[0]....
.L_1657:
        /*00cc*/ 	.word	0x00001e80


	//   ....[1]....
        /*00d0*/ 	.word	0x00001eb0


	//   ....[2]....
        /*00d4*/ 	.word	0x00001ed0


	//   ....[3]....
        /*00d8*/ 	.word	0x00001ef0


	//   ....[4]....
        /*00dc*/ 	.word	0x00001f10


	//   ....[5]....
        /*00e0*/ 	.word	0x00002340


	//   ....[6]....
        /*00e4*/ 	.word	0x00002360


	//   ....[7]....
        /*00e8*/ 	.word	0x00002380


	//   ....[8]....
        /*00ec*/ 	.word	0x000023a0


	//   ....[9]....
        /*00f0*/ 	.word	0x000023c0


	//   ....[10]....
        /*00f4*/ 	.word	0x00004170


	//   ....[11]....
        /*00f8*/ 	.word	0x000041a0


	//   ....[12]....
        /*00fc*/ 	.word	0x000041c0


	//   ....[13]....
        /*0100*/ 	.word	0x000041e0


	//   ....[14]....
        /*0104*/ 	.word	0x00004200


	//   ....[15]....
        /*0108*/ 	.word	0x00004630


	//   ....[16]....
        /*010c*/ 	.word	0x00004650


	//   ....[17]....
        /*0110*/ 	.word	0x00004670


	//   ....[18]....
        /*0114*/ 	.word	0x00004690


	//   ....[19]....
        /*0118*/ 	.word	0x000046b0


	//   ....[20]....
        /*011c*/ 	.word	0x00004fe0


	//   ....[21]....
        /*0120*/ 	.word	0x00005070


	//   ....[22]....
        /*0124*/ 	.word	0x000050d0


	//   ....[23]....
        /*0128*/ 	.word	0x00005130


	//   ....[24]....
        /*012c*/ 	.word	0x00005190


	//   ....[25]....
        /*0130*/ 	.word	0x000055f0


	//   ....[26]....
        /*0134*/ 	.word	0x00005650


	//   ....[27]....
        /*0138*/ 	.word	0x000056b0


	//   ....[28]....
        /*013c*/ 	.word	0x00005710


	//   ....[29]....
        /*0140*/ 	.word	0x00005770


	//   ....[30]....
        /*0144*/ 	.word	0x00005800


	//   ....[31]....
        /*0148*/ 	.word	0x00005890


	//   ....[32]....
        /*014c*/ 	.word	0x000058f0


	//   ....[33]....
        /*0150*/ 	.word	0x00005950


	//   ....[34]....
        /*0154*/ 	.word	0x000059b0


	//   ....[35]....
        /*0158*/ 	.word	0x00005e10


	//   ....[36]....
        /*015c*/ 	.word	0x00005e70


	//   ....[37]....
        /*0160*/ 	.word	0x00005ed0


	//   ....[38]....
        /*0164*/ 	.word	0x00005f30


	//   ....[39]....
        /*0168*/ 	.word	0x00005f90


	//----- nvinfo : EIATTR_VRC_CTA_INIT_COUNT
	.align		4
.L_1658:
        /*016c*/ 	.byte	0x02, 0x4a
	.zero		1
	.zero		1


	//----- nvinfo : EIATTR_EXIT_INSTR_OFFSETS
	.align		4
        /*0170*/ 	.byte	0x04, 0x1c
        /*0172*/ 	.short	(.L_1660 - .L_1659)


	//   ....[0]....
.L_1659:
        /*0174*/ 	.word	0x00000510


	//   ....[1]....
        /*0178*/ 	.word	0x00002c80


	//   ....[2]....
        /*017c*/ 	.word	0x00004f70


	//----- nvinfo : EIATTR_MAX_THREADS
	.align		4
.L_1660:
        /*0180*/ 	.byte	0x04, 0x05
        /*0182*/ 	.short	(.L_1662 - .L_1661)
.L_1661:
        /*0184*/ 	.word	0x00000080
        /*0188*/ 	.word	0x00000001
        /*018c*/ 	.word	0x00000001


	//----- nvinfo : EIATTR_CRS_STACK_SIZE
	.align		4
.L_1662:
        /*0190*/ 	.byte	0x04, 0x1e
        /*0192*/ 	.short	(.L_1664 - .L_1663)
.L_1663:
        /*0194*/ 	.word	0x00000000


	//----- nvinfo : EIATTR_CBANK_PARAM_SIZE
	.align		4
.L_1664:
        /*0198*/ 	.byte	0x03, 0x19
        /*019a*/ 	.short	0x00e8


	//----- nvinfo : EIATTR_PARAM_CBANK
	.align		4
        /*019c*/ 	.byte	0x04, 0x0a
        /*019e*/ 	.short	(.L_1666 - .L_1665)
	.align		4
.L_1665:
        /*01a0*/ 	.word	index@(.nv.constant0._ZN10layer_norm13ln_fwd_kernelINS_13Kernel_traitsIf13__nv_bfloat16S2_S2_fjLj1024ELj1ELj4ELj1ELj16ENS_18Kernel_traits_baseILj1024EfS2_S2_S2_fjLj128EEEEELb0ELb1ELb0ELb1EEEvNS_9FwdParamsE)
        /*01a4*/ 	.short	0x0380
        /*01a6*/ 	.short	0x00e8


	//----- nvinfo : EIATTR_SW_WAR
	.align		4
.L_1666:
        /*01a8*/ 	.byte	0x04, 0x36
        /*01aa*/ 	.short	(.L_1668 - .L_1667)
.L_1667:
        /*01ac*/ 	.word	0x00000008
.L_1668:


//--------------------- .nv.info._ZN10layer_norm13ln_fwd_kernelINS_13Kernel_traitsIf13__nv_bfloat16S2_S2_fjLj1024ELj1ELj4ELj1ELj16ENS_18Kernel_traits_baseILj1024EfS2_S2_S2_fjLj128EEEEELb0ELb1ELb1ELb0EEEvNS_9FwdParamsE --------------------------
	.section	.nv.info._ZN10layer_norm13ln_fwd_kernelINS_13Kernel_traitsIf13__nv_bfloat16S2_S2_fjLj1024ELj1ELj4ELj1ELj16ENS_18Kernel_traits_baseILj1024EfS2_S2_S2_fjLj128EEEEELb0ELb1ELb1ELb0EEEvNS_9FwdParamsE,"",@"SHT_CUDA_INFO"
	.sectionflags	@""
	.align	4


	//----- nvinfo : EIATTR_CUDA_API_VERSION
	.align		4
        /*0000*/ 	.byte	0x04, 0x37
        /*0002*/ 	.short	(.L_1670 - .L_1669)
.L_1669:
        /*0004*/ 	.word	0x00000082


	//----- nvinfo : EIATTR_KPARAM_INFO
	.align		4
.L_1670:
        /*0008*/ 	.byte	0x04, 0x17
        /*000a*/ 	.short	(.L_1672 - .L_1671)
.L_1671:
        /*000c*/ 	.word	0x00000000
        /*0010*/ 	.short	0x0000
        /*0012*/ 	.short	0x0000
        /*0014*/ 	.byte	0x00, 0xf0, 0xa1, 0x03


	//----- nvinfo : EIATTR_SPARSE_MMA_MASK
	.align		4
.L_1672:
        /*0018*/ 	.byte	0x03, 0x50
        /*001a*/ 	.short	0x0000


	//----- nvinfo : EIATTR_MAXREG_COUNT
	.align		4
        /*001c*/ 	.byte	0x03, 0x1b
        /*001e*/ 	.short	0x00ff


	//----- nvinfo : EIATTR_MERCURY_ISA_VERSION
	.align		4
        /*0020*/ 	.byte	0x03, 0x5f
        /*0022*/ 	.short	0x0101


	//----- nvinfo : EIATTR_COOP_GROUP_MASK_REGIDS
	.align		4
        /*0024*/ 	.byte	0x04, 0x29
        /*0026*/ 	.short	(.L_1674 - .L_1673)


	//   ....[0]....
.L_1673:
        /*0028*/ 	.word	0xffffffff


	//   ....[1]....
        /*002c*/ 	.word	0xffffffff


	//   ....[2]....
        /*0030*/ 	.word	0xffffffff


	//   ....[3]....
        /*0034*/ 	.word	0xffffffff


	//   ....[4]....
        /*0038*/ 	.word	0xffffffff


	//   ....[5]....
        /*003c*/ 	.word	0xffffffff


	//   ....[6]....
        /*0040*/ 	.word	0xffffffff


	//   ....[7]....
        /*0044*/ 	.word	0xffffffff


	//   ....[8]....
        /*0048*/ 	.word	0xffffffff


	//   ....[9]....
        /*004c*/ 	.word	0xffffffff


	//   ....[10]....
        /*0050*/ 	.word	0x05000093


	//   ....[11]....
        /*0054*/ 	.word	0x05000093


	//   ....[12]....
        /*0058*/ 	.word	0x05000093


	//   ....[13]....
        /*005c*/ 	.word	0x05000093


	//   ....[14]....
        /*0060*/ 	.word	0x05000093


	//   ....[15]....
        /*0064*/ 	.word	0x05000093


	//   ....[16]....
        /*0068*/ 	.word	0x05000093


	//   ....[17]....
        /*006c*/ 	.word	0x05000093


	//   ....[18]....
        /*0070*/ 	.word	0x05000093


	//   ....[19]....
        /*0074*/ 	.word	0x05000093


	//----- nvinfo : EIATTR_COOP_GROUP_INSTR_OFFSETS
	.align		4
.L_1674:
        /*0078*/ 	.byte	0x04, 0x28
        /*007a*/ 	.short	(.L_1676 - .L_1675)


	//   ....[0]....
.L_1675:
        /*007c*/ 	.word	0x00002f10


	//   ....[1]....
        /*0080*/ 	.word	0x00002f30


	//   ....[2]....
        /*0084*/ 	.word	0x00002f50


	//   ....[3]....
        /*0088*/ 	.word	0x00002f70


	//   ....[4]....
        /*008c*/ 	.word	0x00002fa0


	//   ....[5]....
        /*0090*/ 	.word	0x000033e0


	//   ....[6]....
        /*0094*/ 	.word	0x00003400


	//   ....[7]....
        /*0098*/ 	.word	0x00003420


	//   ....[8]....
        /*009c*/ 	.word	0x00003440


	//   ....[9]....
        /*00a0*/ 	.word	0x00003460


	//   ....[10]....
        /*00a4*/ 	.word	0x00003f50


	//   ....[11]....
        /*00a8*/ 	.word	0x00003ff0


	//   ....[12]....
        /*00ac*/ 	.word	0x00004060


	//   ....[13]....
        /*00b0*/ 	.word	0x000040d0


	//   ....[14]....
        /*00b4*/ 	.word	0x00004150


	//   ....[15]....
        /*00b8*/ 	.word	0x000045e0


	//   ....[16]....
        /*00bc*/ 	.word	0x00004650


	//   ....[17]....
        /*00c0*/ 	.word	0x000046c0


	//   ....[18]....
        /*00c4*/ 	.word	0x00004730


	//   ....[19]....
        /*00c8*/ 	.word	0x000047a0


	//----- nvinfo : EIATTR_VRC_CTA_INIT_COUNT
	.align		4
.L_1676:
        /*00cc*/ 	.byte	0x02, 0x4a
	.zero		1
	.zero		1


	//----- nvinfo : EIATTR_EXIT_INSTR_OFFSETS
	.align		4
        /*00d0*/ 	.byte	0x04, 0x1c
        /*00d2*/ 	.short	(.L_1678 - .L_1677)


	//   ....[0]....
.L_1677:
        /*00d4*/ 	.word	0x00000870


	//   ....[1]....
        /*00d8*/ 	.word	0x00003ee0


	//----- nvinfo : EIATTR_MAX_THREADS
	.align		4
.L_1678:
        /*00dc*/ 	.byte	0x04, 0x05
        /*00de*/ 	.short	(.L_1680 - .L_1679)
.L_1679:
        /*00e0*/ 	.word	0x00000080
        /*00e4*/ 	.word	0x00000001
        /*00e8*/ 	.word	0x00000001


	//----- nvinfo : EIATTR_CRS_STACK_SIZE
	.align		4
.L_1680:
        /*00ec*/ 	.byte	0x04, 0x1e
        /*00ee*/ 	.short	(.L_1682 - .L_1681)
.L_1681:
        /*00f0*/ 	.word	0x00000000


	//----- nvinfo : EIATTR_CBANK_PARAM_SIZE
	.align		4
.L_1682:
        /*00f4*/ 	.byte	0x03, 0x19
        /*00f6*/ 	.short	0x00e8


	//----- nvinfo : EIATTR_PARAM_CBANK
	.align		4
        /*00f8*/ 	.byte	0x04, 0x0a
        /*00fa*/ 	.short	(.L_1684 - .L_1683)
	.align		4
.L_1683:
        /*00fc*/ 	.word	index@(.nv.constant0._ZN10layer_norm13ln_fwd_kernelINS_13Kernel_traitsIf13__nv_bfloat16S2_S2_fjLj1024ELj1ELj4ELj1ELj16ENS_18Kernel_traits_baseILj1024EfS2_S2_S2_fjLj128EEEEELb0ELb1ELb1ELb0EEEvNS_9FwdParamsE)
        /*0100*/ 	.short	0x0380
        /*0102*/ 	.short	0x00e8


	//----- nvinfo : EIATTR_SW_WAR
	.align		4
.L_1684:
        /*0104*/ 	.byte	0x04, 0x36
        /*0106*/ 	.short	(.L_1686 - .L_1685)
.L_1685:
        /*0108*/ 	.word	0x00000008
.L_1686:


//--------------------- .nv.info._ZN10layer_norm13ln_fwd_kernelINS_13Kernel_traitsIf13__nv_bfloat16S2_S2_fjLj1024ELj1ELj4ELj1ELj16ENS_18Kernel_traits_baseILj1024EfS2_S2_S2_fjLj128EEEEELb0ELb1ELb1ELb1EEEvNS_9FwdParamsE --------------------------
	.section	.nv.info._ZN10layer_norm13ln_fwd_kernelINS_13Kernel_traitsIf13__nv_bfloat16S2_S2_fjLj1024ELj1ELj4ELj1ELj16ENS_18Kernel_traits_baseILj1024EfS2_S2_S2_fjLj128EEEEELb0ELb1ELb1ELb1EEEvNS_9FwdParamsE,"",@"SHT_CUDA_INFO"
	.sectionflags	@""
	.align	4


	//----- nvinfo : EIATTR_CUDA_API_VERSION
	.align		4
        /*0000*/ 	.byte	0x04, 0x37
        /*0002*/ 	.short	(.L_1688 - .L_1687)
.L_1687:
        /*0004*/ 	.word	0x00000082


	//----- nvinfo : EIATTR_KPARAM_INFO
	.align		4
.L_1688:
        /*0008*/ 	.byte	0x04, 0x17
        /*000a*/ 	.short	(.L_1690 - .L_1689)
.L_1689:
        /*000c*/ 	.word	0x00000000
        /*0010*/ 	.short	0x0000
        /*0012*/ 	.short	0x0000
        /*0014*/ 	.byte	0x00, 0xf0, 0xa1, 0x03


	//----- nvinfo : EIATTR_SPARSE_MMA_MASK
	.align		4
.L_1690:
        /*0018*/ 	.byte	0x03, 0x50
        /*001a*/ 	.short	0x0000


	//----- nvinfo : EIATTR_MAXREG_COUNT
	.align		4
        /*001c*/ 	.byte	0x03, 0x1b
        /*001e*/ 	.short	0x00ff


	//----- nvinfo : EIATTR_MERCURY_ISA_VERSION
	.align		4
        /*0020*/ 	.byte	0x03, 0x5f
        /*0022*/ 	.short	0x0101


	//----- nvinfo : EIATTR_COOP_GROUP_MASK_REGIDS
	.align		4
        /*0024*/ 	.byte	0x04, 0x29
        /*0026*/ 	.short	(.L_1692 - .L_1691)


	//   ....[0]....
.L_1691:
        /*0028*/ 	.word	0xffffffff


	//   ....[1]....
        /*002c*/ 	.word	0xffffffff


	//   ....[2]....
        /*0030*/ 	.word	0xffffffff


	//   ....[3]....
        /*0034*/ 	.word	0xffffffff


	//   ....[4]....
        /*0038*/ 	.word	0xffffffff


	//   ....[5]....
        /*003c*/ 	.word	0xffffffff


	//   ....[6]....
        /*0040*/ 	.word	0xffffffff


	//   ....[7]....
        /*0044*/ 	.word	0xffffffff


	//   ....[8]....
        /*0048*/ 	.word	0xffffffff


	//   ....[9]....
        /*004c*/ 	.word	0xffffffff


	//   ....[10]....
        /*0050*/ 	.word	0x05000094


	//   ....[11]....
        /*0054*/ 	.word	0x05000094


	//   ....[12]....
        /*0058*/ 	.word	0x05000094


	//   ....[13]....
        /*005c*/ 	.word	0x05000094


	//   ....[14]....
        /*0060*/ 	.word	0x05000094


	//   ....[15]....
        /*0064*/ 	.word	0x05000094


	//   ....[16]....
        /*0068*/ 	.word	0x05000094


	//   ....[17]....
        /*006c*/ 	.word	0x05000094


	//   ....[18]....
        /*0070*/ 	.word	0x05000094


	//   ....[19]....
        /*0074*/ 	.word	0x05000094


	//----- nvinfo : EIATTR_COOP_GROUP_INSTR_OFFSETS
	.align		4
.L_1692:
        /*0078*/ 	.byte	0x04, 0x28
        /*007a*/ 	.short	(.L_1694 - .L_1693)


	//   ....[0]....
.L_1693:
        /*007c*/ 	.word	0x000028b0


	//   ....[1]....
        /*0080*/ 	.word	0x000028e0


	//   ....[2]....
        /*0084*/ 	.word	0x00002900


	//   ....[3]....
        /*0088*/ 	.word	0x00002920


	//   ....[4]....
        /*008c*/ 	.word	0x00002940


	//   ....[5]....
        /*0090*/ 	.word	0x00002d70


	//   ....[6]....
        /*0094*/ 	.word	0x00002d90


	//   ....[7]....
        /*0098*/ 	.word	0x00002db0


	//   ....[8]....
        /*009c*/ 	.word	0x00002dd0


	//   ....[9]....
        /*00a0*/ 	.word	0x00002df0


	//   ....[10]....
        /*00a4*/ 	.word	0x000037d0


	//   ....[11]....
        /*00a8*/ 	.word	0x00003880


	//   ....[12]....
        /*00ac*/ 	.word	0x000038f0


	//   ....[13]....
        /*00b0*/ 	.word	0x00003960


	//   ....[14]....
        /*00b4*/ 	.word	0x000039d0


	//   ....[15]....
        /*00b8*/ 	.word	0x00003e50


	//   ....[16]....
        /*00bc*/ 	.word	0x00003ec0


	//   ....[17]....
        /*00c0*/ 	.word	0x00003f30


	//   ....[18]....
        /*00c4*/ 	.word	0x00003fa0


	//   ....[19]....
        /*00c8*/ 	.word	0x00004010


	//----- nvinfo : EIATTR_VRC_CTA_INIT_COUNT
	.align		4
.L_1694:
        /*00cc*/ 	.byte	0x02, 0x4a
	.zero		1
	.zero		1


	//----- nvinfo : EIATTR_EXIT_INSTR_OFFSETS
	.align		4
        /*00d0*/ 	.byte	0x04, 0x1c
        /*00d2*/ 	.short	(.L_1696 - .L_1695)


	//   ....[0]....
.L_1695:
        /*00d4*/ 	.word	0x00000510


	//   ....[1]....
        /*00d8*/ 	.word	0x00003760


	//----- nvinfo : EIATTR_MAX_THREADS
	.align		4
.L_1696:
        /*00dc*/ 	.byte	0x04, 0x05
        /*00de*/ 	.short	(.L_1698 - .L_1697)
.L_1697:
        /*00e0*/ 	.word	0x00000080
        /*00e4*/ 	.word	0x00000001
        /*00e8*/ 	.word	0x00000001


	//----- nvinfo : EIATTR_CRS_STACK_SIZE
	.align		4
.L_1698:
        /*00ec*/ 	.byte	0x04, 0x1e
        /*00ee*/ 	.short	(.L_1700 - .L_1699)
.L_1699:
        /*00f0*/ 	.word	0x00000000


	//----- nvinfo : EIATTR_CBANK_PARAM_SIZE
	.align		4
.L_1700:
        /*00f4*/ 	.byte	0x03, 0x19
        /*00f6*/ 	.short	0x00e8


	//----- nvinfo : EIATTR_PARAM_CBANK
	.align		4
        /*00f8*/ 	.byte	0x04, 0x0a
        /*00fa*/ 	.short	(.L_1702 - .L_1701)
	.align		4
.L_1701:
        /*00fc*/ 	.word	index@(.nv.constant0._ZN10layer_norm13ln_fwd_kernelINS_13Kernel_traitsIf13__nv_bfloat16S2_S2_fjLj1024ELj1ELj4ELj1ELj16ENS_18Kernel_traits_baseILj1024EfS2_S2_S2_fjLj128EEEEELb0ELb1ELb1ELb1EEEvNS_9FwdParamsE)
        /*0100*/ 	.short	0x0380
        /*0102*/ 	.short	0x00e8


	//----- nvinfo : EIATTR_SW_WAR
	.align		4
.L_1702:
        /*0104*/ 	.byte	0x04, 0x36
        /*0106*/ 	.short	(.L_1704 - .L_1703)
.L_1703:
        /*0108*/ 	.word	0x00000008
.L_1704:


//--------------------- .nv.info._ZN10layer_norm13ln_fwd_kernelINS_13Kernel_traitsIf13__nv_bfloat16S2_S2_fjLj1024ELj1ELj4ELj1ELj16ENS_18Kernel_traits_baseILj1024EfS2_S2_S2_fjLj128EEEEELb1ELb0ELb0ELb0EEEvNS_9FwdParamsE --------------------------
	.section	.nv.info._ZN10layer_norm13ln_fwd_kernelINS_13Kernel_traitsIf13__nv_bfloat16S2_S2_fjLj1024ELj1ELj4ELj1ELj16ENS_18Kernel_traits_baseILj1024EfS2_S2_S2_fjLj128EEEEELb1ELb0ELb0ELb0EEEvNS_9FwdParamsE,"",@"SHT_CUDA_INFO"
	.sectionflags	@""
	.align	4


	//----- nvinfo : EIATTR_CUDA_API_VERSION
	.align		4
        /*0000*/ 	.byte	0x04, 0x37
        /*0002*/ 	.short	(.L_1706 - .L_1705)
.L_1705:
        /*0004*/ 	.word	0x00000082


	//----- nvinfo : EIATTR_KPARAM_INFO
	.align		4
.L_1706:
        /*0008*/ 	.byte	0x04, 0x17
        /*000a*/ 	.short	(.L_1708 - .L_1707)
.L_1707:
        /*000c*/ 	.word	0x00000000
        /*0010*/ 	.short	0x0000
        /*0012*/ 	.short	0x0000
        /*0014*/ 	.byte	0x00, 0xf0, 0xa1, 0x03


	//----- nvinfo : EIATTR_SPARSE_MMA_MASK
	.align		4
.L_1708:
        /*0018*/ 	.byte	0x03, 0x50
        /*001a*/ 	.short	0x0000


	//----- nvinfo : EIATTR_MAXREG_COUNT
	.align		4
        /*001c*/ 	.byte	0x03, 0x1b
        /*001e*/ 	.short	0x00ff


	//----- nvinfo : EIATTR_MERCURY_ISA_VERSION
	.align		4
        /*0020*/ 	.byte	0x03, 0x5f
        /*0022*/ 	.short	0x0101


	//----- nvinfo : EIATTR_COOP_GROUP_MASK_REGIDS
	.align		4
        /*0024*/ 	.byte	0x04, 0x29
        /*0026*/ 	.short	(.L_1710 - .L_1709)


	//   ....[0]....
.L_1709:
        /*0028*/ 	.word	0xffffffff


	//   ....[1]....
        /*002c*/ 	.word	0xffffffff


	//   ....[2]....
        /*0030*/ 	.word	0xffffffff


	//   ....[3]....
        /*0034*/ 	.word	0xffffffff


	//   ....[4]....
        /*0038*/ 	.word	0xffffffff


	//   ....[5]....
        /*003c*/ 	.word	0xffffffff


	//   ....[6]....
        /*0040*/ 	.word	0xffffffff


	//   ....[7]....
        /*0044*/ 	.word	0xffffffff


	//   ....[8]....
        /*0048*/ 	.word	0xffffffff


	//   ....[9]....
        /*004c*/ 	.word	0xffffffff


	//   ....[10]....
        /*0050*/ 	.word	0x05000048


	//   ....[11]....
        /*0054*/ 	.word	0x05000048


	//   ....[12]....
        /*0058*/ 	.word	0x05000048


	//   ....[13]....
        /*005c*/ 	.word	0x05000048


	//   ....[14]....
        /*0060*/ 	.word	0x05000048


	//   ....[15]....
        /*0064*/ 	.word	0x05000048


	//   ....[16]....
        /*0068*/ 	.word	0x05000048


	//   ....[17]....
        /*006c*/ 	.word	0x05000048


	//   ....[18]....
        /*0070*/ 	.word	0x05000048


	//   ....[19]....
        /*0074*/ 	.word	0x05000048


	//----- nvinfo : EIATTR_COOP_GROUP_INSTR_OFFSETS
	.align		4
.L_1710:
        /*0078*/ 	.byte	0x04, 0x28
        /*007a*/ 	.short	(.L_1712 - .L_1711)


	//   ....[0]....
.L_1711:
        /*007c*/ 	.word	0x00016540


	//   ....[1]....
        /*0080*/ 	.word	0x00016570


	//   ....[2]....
        /*0084*/ 	.word	0x00016590


	//   ....[3]....
        /*0088*/ 	.word	0x000165b0


	//   ....[4]....
        /*008c*/ 	.word	0x000165d0


	//   ....[5]....
        /*0090*/ 	.word	0x00016a10


	//   ....[6]....
        /*0094*/ 	.word	0x00016a30


	//   ....[7]....
        /*0098*/ 	.word	0x00016a50


	//   ....[8]....
        /*009c*/ 	.word	0x00016a70


	//   ....[9]....
        /*00a0*/ 	.word	0x00016a90


	//   ....[10]....
        /*00a4*/ 	.word	0x00017520


	//   ....[11]....
        /*00a8*/ 	.word	0x000175d0


	//   ....[12]....
        /*00ac*/ 	.word	0x00017640


	//   ....[13]....
        /*00b0*/ 	.word	0x000176b0


	//   ....[14]....
        /*00b4*/ 	.word	0x00017720


	//   ....[15]....
        /*00b8*/ 	.word	0x00017bb0


	//   ....[16]....
        /*00bc*/ 	.word	0x00017c20


	//   ....[17]....
        /*00c0*/ 	.word	0x00017c90


	//   ....[18]....
        /*00c4*/ 	.word	0x00017d00


	//   ....[19]....
        /*00c8*/ 	.word	0x00017d70


	//----- nvinfo : EIATTR_VRC_CTA_INIT_COUNT
	.align		4
.L_1712:
        /*00cc*/ 	.byte	0x02, 0x4a
	.zero		1
	.zero		1


	//----- nvinfo : EIATTR_EXIT_INSTR_OFFSETS
	.align		4
        /*00d0*/ 	.byte	0x04, 0x1c
        /*00d2*/ 	.short	(.L_1714 - .L_1713)


	//   ....[0]....
.L_1713:
        /*00d4*/ 	.word	0x000008b0


	//   ....[1]....
        /*00d8*/ 	.word	0x000174b0


	//----- nvinfo : EIATTR_INDIRECT_BRANCH_TARGETS
	.align		4
.L_1714:
        /*00dc*/ 	.byte	0x04, 0x34
        /*00de*/ 	.short	(.L_1716 - .L_1715)


	//   ....[0]....
.L_1715:
        /*00e0*/ 	.word	.L_x_37100@srel
        /*00e4*/ 	.short	0x0
        /*00e6*/ 	.short	0x0
        /*00e8*/ 	.word	0x3
        /*00ec*/ 	.word	.L_x_37101@srel
        /*00f0*/ 	.word	.L_x_37102@srel
        /*00f4*/ 	.word	.L_x_37103@srel


	//----- nvinfo : EIATTR_MAX_THREADS
	.align		4
.L_1716:
        /*00f8*/ 	.byte	0x04, 0x05
        /*00fa*/ 	.short	(.L_1718 - .L_1717)
.L_1717:
        /*00fc*/ 	.word	0x00000080
        /*0100*/ 	.word	0x00000001
        /*0104*/ 	.word	0x00000001


	//----- nvinfo : EIATTR_CRS_STACK_SIZE
	.align		4
.L_1718:
        /*0108*/ 	.byte	0x04, 0x1e
        /*010a*/ 	.short	(.L_1720 - .L_1719)
.L_1719:
        /*010c*/ 	.word	0x00000000


	//----- nvinfo : EIATTR_CBANK_PARAM_SIZE
	.align		4
.L_1720:
        /*0110*/ 	.byte	0x03, 0x19
        /*0112*/ 	.short	0x00e8


	//----- nvinfo : EIATTR_PARAM_CBANK
	.align		4
        /*0114*/ 	.byte	0x04, 0x0a
        /*0116*/ 	.short	(.L_1722 - .L_1721)
	.align		4
.L_1721:
        /*0118*/ 	.word	index@(.nv.constant0._ZN10layer_norm13ln_fwd_kernelINS_13Kernel_traitsIf13__nv_bfloat16S2_S2_fjLj1024ELj1ELj4ELj1ELj16ENS_18Kernel_traits_baseILj1024EfS2_S2_S2_fjLj128EEEEELb1ELb0ELb0ELb0EEEvNS_9FwdParamsE)
        /*011c*/ 	.short	0x0380
        /*011e*/ 	.short	0x00e8


	//----- nvinfo : EIATTR_SW_WAR
	.align		4
.L_1722:
        /*0120*/ 	.byte	0x04, 0x36
        /*0122*/ 	.short	(.L_1724 - .L_1723)
.L_1723:
        /*0124*/ 	.word	0x00000008
.L_1724:


//--------------------- .nv.info._ZN10layer_norm13ln_fwd_kernelINS_13Kernel_traitsIf13__nv_bfloat16S2_S2_fjLj1024ELj1ELj4ELj1ELj16ENS_18Kernel_traits_baseILj1024EfS2_S2_S2_fjLj128EEEEELb1ELb0ELb0ELb1EEEvNS_9FwdParamsE --------------------------
	.section	.nv.info._ZN10layer_norm13ln_fwd_kernelINS_13Kernel_traitsIf13__nv_bfloat16S2_S2_fjLj1024ELj1ELj4ELj1ELj16ENS_18Kernel_traits_baseILj1024EfS2_S2_S2_fjLj128EEEEELb1ELb0ELb0ELb1EEEvNS_9FwdParamsE,"",@"SHT_CUDA_INFO"
	.sectionflags	@""
	.align	4


	//----- nvinfo : EIATTR_CUDA_API_VERSION
	.align		4
        /*0000*/ 	.byte	0x04, 0x37
        /*0002*/ 	.short	(.L_1726 - .L_1725)
.L_1725:
        /*0004*/ 	.word	0x00000082


	//----- nvinfo : EIATTR_KPARAM_INFO
	.align		4
.L_1726:
        /*0008*/ 	.byte	0x04, 0x17
        /*000a*/ 	.short	(.L_1728 - .L_1727)
.L_1727:
        /*000c*/ 	.word	0x00000000
        /*0010*/ 	.short	0x0000
        /*0012*/ 	.short	0x0000
        /*0014*/ 	.byte	0x00, 0xf0, 0xa1, 0x03


	//----- nvinfo : EIATTR_SPARSE_MMA_MASK
	.align		4
.L_1728:
        /*0018*/ 	.byte	0x03, 0x50
        /*001a*/ 	.short	0x0000


	//----- nvinfo : EIATTR_MAXREG_COUNT
	.align		4
        /*001c*/ 	.byte	0x03, 0x1b
        /*001e*/ 	.short	0x00ff


	//----- nvinfo : EIATTR_MERCURY_ISA_VERSION
	.align		4
        /*0020*/ 	.byte	0x03, 0x5f
        /*0022*/ 	.short	0x0101


	//----- nvinfo : EIATTR_COOP_GROUP_MASK_REGIDS
	.align		4
        /*0024*/ 	.byte	0x04, 0x29
        /*0026*/ 	.short	(.L_1730 - .L_1729)


	//   ....[0]....
.L_1729:
        /*0028*/ 	.word	0xffffffff


	//   ....[1]....
        /*002c*/ 	.word	0xffffffff


	//   ....[2]....
        /*0030*/ 	.word	0xffffffff


	//   ....[3]....
        /*0034*/ 	.word	0xffffffff


	//   ....[4]....
        /*0038*/ 	.word	0xffffffff


	//   ....[5]....
        /*003c*/ 	.word	0xffffffff


	//   ....[6]....
        /*0040*/ 	.word	0xffffffff


	//   ....[7]....
        /*0044*/ 	.word	0xffffffff


	//   ....[8]....
        /*0048*/ 	.word	0xffffffff


	//   ....[9]....
        /*004c*/ 	.word	0xffffffff


	//   ....[10]....
        /*0050*/ 	.word	0x05000069


	//   ....[11]....
        /*0054*/ 	.word	0x05000069


	//   ....[12]....
        /*0058*/ 	.word	0x05000069


	//   ....[13]....
        /*005c*/ 	.word	0x05000069


	//   ....[14]....
        /*0060*/ 	.word	0x05000069


	//   ....[15]....
        /*0064*/ 	.word	0x05000069


	//   ....[16]....
        /*0068*/ 	.word	0x05000069


	//   ....[17]....
        /*006c*/ 	.word	0x05000069


	//   ....[18]....
        /*0070*/ 	.word	0x05000069


	//   ....[19]....
        /*0074*/ 	.word	0x05000069


	//----- nvinfo : EIATTR_COOP_GROUP_INSTR_OFFSETS
	.align		4
.L_1730:
        /*0078*/ 	.byte	0x04, 0x28
        /*007a*/ 	.short	(.L_1732 - .L_1731)


	//   ....[0]....
.L_1731:
        /*007c*/ 	.word	0x00015920


	//   ....[1]....
        /*0080*/ 	.word	0x00015940


	//   ....[2]....
        /*0084*/ 	.word	0x00015960


	//   ....[3]....
        /*0088*/ 	.word	0x00015980


	//   ....[4]....
        /*008c*/ 	.word	0x000159b0


	//   ....[5]....
        /*0090*/ 	.word	0x00015de0


	//   ....[6]....
        /*0094*/ 	.word	0x00015e00


	//   ....[7]....
        /*0098*/ 	.word	0x00015e20


	//   ....[8]....
        /*009c*/ 	.word	0x00015e40


	//   ....[9]....
        /*00a0*/ 	.word	0x00015e60


	//   ....[10]....
        /*00a4*/ 	.word	0x000167b0


	//   ....[11]....
        /*00a8*/ 	.word	0x00016850


	//   ....[12]....
        /*00ac*/ 	.word	0x000168c0


	//   ....[13]....
        /*00b0*/ 	.word	0x00016930


	//   ....[14]....
        /*00b4*/ 	.word	0x000169b0


	//   ....[15]....
        /*00b8*/ 	.word	0x00016e30


	//   ....[16]....
        /*00bc*/ 	.word	0x00016ea0


	//   ....[17]....
        /*00c0*/ 	.word	0x00016f10


	//   ....[18]....
        /*00c4*/ 	.word	0x00016f80


	//   ....[19]....
        /*00c8*/ 	.word	0x00016ff0


	//----- nvinfo : EIATTR_VRC_CTA_INIT_COUNT
	.align		4
.L_1732:
        /*00cc*/ 	.byte	0x02, 0x4a
	.zero		1
	.zero		1


	//----- nvinfo : EIATTR_EXIT_INSTR_OFFSETS
	.align		4
        /*00d0*/ 	.byte	0x04, 0x1c
        /*00d2*/ 	.short	(.L_1734 - .L_1733)


	//   ....[0]....
.L_1733:
        /*00d4*/ 	.word	0x00000630


	//   ....[1]....
        /*00d8*/ 	.word	0x00016740


	//----- nvinfo : EIATTR_INDIRECT_BRANCH_TARGETS
	.align		4
.L_1734:
        /*00dc*/ 	.byte	0x04, 0x34
        /*00de*/ 	.short	(.L_1736 - .L_1735)


	//   ....[0]....
.L_1735:
        /*00e0*/ 	.word	.L_x_37104@srel
        /*00e4*/ 	.short	0x0
        /*00e6*/ 	.short	0x0
        /*00e8*/ 	.word	0x3
        /*00ec*/ 	.word	.L_x_37105@srel
        /*00f0*/ 	.word	.L_x_37106@srel
        /*00f4*/ 	.word	.L_x_37107@srel


	//----- nvinfo : EIATTR_MAX_THREADS
	.align		4
.L_1736:
        /*00f8*/ 	.byte	0x04, 0x05
        /*00fa*/ 	.short	(.L_1738 - .L_1737)
.L_1737:
        /*00fc*/ 	.word	0x00000080
        /*0100*/ 	.word	0x00000001
        /*0104*/ 	.word	0x00000001


	//----- nvinfo : EIATTR_CRS_STACK_SIZE
	.align		4
.L_1738:
        /*0108*/ 	.byte	0x04, 0x1e
        /*010a*/ 	.short	(.L_1740 - .L_1739)
.L_1739:
        /*010c*/ 	.word	0x00000000


	//----- nvinfo : EIATTR_CBANK_PARAM_SIZE
	.align		4
.L_1740:
        /*0110*/ 	.byte	0x03, 0x19
        /*0112*/ 	.short	0x00e8


	//----- nvinfo : EIATTR_PARAM_CBANK
	.align		4
        /*0114*/ 	.byte	0x04, 0x0a
        /*0116*/ 	.short	(.L_1742 - .L_1741)
	.align		4
.L_1741:
        /*0118*/ 	.word	index@(.nv.constant0._ZN10layer_norm13ln_fwd_kernelINS_13Kernel_traitsIf13__nv_bfloat16S2_S2_fjLj1024ELj1ELj4ELj1ELj16ENS_18Kernel_traits_baseILj1024EfS2_S2_S2_fjLj128EEEEELb1ELb0ELb0ELb1EEEvNS_9FwdParamsE)
        /*011c*/ 	.short	0x0380
        /*011e*/ 	.short	0x00e8


	//----- nvinfo : EIATTR_SW_WAR
	.align		4
.L_1742:
        /*0120*/ 	.byte	0x04, 0x36
        /*0122*/ 	.short	(.L_1744 - .L_1743)
.L_1743:
        /*0124*/ 	.word	0x00000008
.L_1744:


//--------------------- .nv.info._ZN10layer_norm13ln_fwd_kernelINS_13Kernel_traitsIf13__nv_bfloat16S2_S2_fjLj1024ELj1ELj4ELj1ELj16ENS_18Kernel_traits_baseILj1024EfS2_S2_S2_fjLj128EEEEELb1ELb0ELb1ELb0EEEvNS_9FwdParamsE --------------------------
	.section	.nv.info._ZN10layer_norm13ln_fwd_kernelINS_13Kernel_traitsIf13__nv_bfloat16S2_S2_fjLj1024ELj1ELj4ELj1ELj16ENS_18Kernel_traits_baseILj1024EfS2_S2_S2_fjLj128EEEEELb1ELb0ELb1ELb0EEEvNS_9FwdParamsE,"",@"SHT_CUDA_INFO"
	.sectionflags	@""
	.align	4


	//----- nvinfo : EIATTR_CUDA_API_VERSION
	.align		4
        /*0000*/ 	.byte	0x04, 0x37
        /*0002*/ 	.short	(.L_1746 - .L_1745)
.L_1745:
        /*0004*/ 	.word	0x00000082


	//----- nvinfo : EIATTR_KPARAM_INFO
	.align		4
.L_1746:
        /*0008*/ 	.byte	0x04, 0x17
        /*000a*/ 	.short	(.L_1748 - .L_1747)
.L_1747:
        /*000c*/ 	.word	0x00000000
        /*0010*/ 	.short	0x0000
        /*0012*/ 	.short	0x0000
        /*0014*/ 	.byte	0x00, 0xf0, 0xa1, 0x03


	//----- nvinfo : EIATTR_SPARSE_MMA_MASK
	.align		4
.L_1748:
        /*0018*/ 	.byte	0x03, 0x50
        /*001a*/ 	.short	0x0000


	//----- nvinfo : EIATTR_MAXREG_COUNT
	.align		4
        /*001c*/ 	.byte	0x03, 0x1b
        /*001e*/ 	.short	0x00ff


	//----- nvinfo : EIATTR_MERCURY_ISA_VERSION
	.align		4
        /*0020*/ 	.byte	0x03, 0x5f
        /*0022*/ 	.short	0x0101


	//----- nvinfo : EIATTR_COOP_GROUP_MASK_REGIDS
	.align		4
        /*0024*/ 	.byte	0x04, 0x29
        /*0026*/ 	.short	(.L_1750 - .L_1749)


	//   ....[0]....
.L_1749:
        /*0028*/ 	.word	0xffffffff


	//   ....[1]....
        /*002c*/ 	.word	0xffffffff


	//   ....[2]....
        /*0030*/ 	.word	0xffffffff


	//   ....[3]....
        /*0034*/ 	.word	0xffffffff


	//   ....[4]....
        /*0038*/ 	.word	0xffffffff


	//   ....[5]....
        /*003c*/ 	.word	0xffffffff


	//   ....[6]....
        /*0040*/ 	.word	0xffffffff


	//   ....[7]....
        /*0044*/ 	.word	0xffffffff


	//   ....[8]....
        /*0048*/ 	.word	0xffffffff


	//   ....[9]....
        /*004c*/ 	.word	0xffffffff


	//   ....[10]....
        /*0050*/ 	.word	0x05000083


	//   ....[11]....
        /*0054*/ 	.word	0x05000083


	//   ....[12]....
        /*0058*/ 	.word	0x05000083


	//   ....[13]....
        /*005c*/ 	.word	0x05000083


	//   ....[14]....
        /*0060*/ 	.word	0x05000083


	//   ....[15]....
        /*0064*/ 	.word	0x05000083


	//   ....[16]....
        /*0068*/ 	.word	0x05000083


	//   ....[17]....
        /*006c*/ 	.word	0x05000083


	//   ....[18]....
        /*0070*/ 	.word	0x05000083


	//   ....[19]....
        /*0074*/ 	.word	0x05000083


	//----- nvinfo : EIATTR_COOP_GROUP_INSTR_OFFSETS
	.align		4
.L_1750:
        /*0078*/ 	.byte	0x04, 0x28
        /*007a*/ 	.short	(.L_1752 - .L_1751)


	//   ....[0]....
.L_1751:
        /*007c*/ 	.word	0x00018260


	//   ....[1]....
        /*0080*/ 	.word	0x00018290


	//   ....[2]....
        /*0084*/ 	.word	0x000182b0


	//   ....[3]....
        /*0088*/ 	.word	0x000182d0


	//   ....[4]....
        /*008c*/ 	.word	0x000182f0


	//   ....[5]....
        /*0090*/ 	.word	0x00018730


	//   ....[6]....
        /*0094*/ 	.word	0x00018750


	//   ....[7]....
        /*0098*/ 	.word	0x00018770


	//   ....[8]....
        /*009c*/ 	.word	0x00018790


	//   ....[9]....
        /*00a0*/ 	.word	0x000187b0


	//   ....[10]....
        /*00a4*/ 	.word	0x000192a0


	//   ....[11]....
        /*00a8*/ 	.word	0x00019350


	//   ....[12]....
        /*00ac*/ 	.word	0x000193c0


	//   ....[13]....
        /*00b0*/ 	.word	0x00019430


	//   ....[14]....
        /*00b4*/ 	.word	0x000194a0


	//   ....[15]....
        /*00b8*/ 	.word	0x00019930


	//   ....[16]....
        /*00bc*/ 	.word	0x000199a0


	//   ....[17]....
        /*00c0*/ 	.word	0x00019a10


	//   ....[18]....
        /*00c4*/ 	.word	0x00019a80


	//   ....[19]....
        /*00c8*/ 	.word	0x00019af0


	//----- nvinfo : EIATTR_VRC_CTA_INIT_COUNT
	.align		4
.L_1752:
        /*00cc*/ 	.byte	0x02, 0x4a
	.zero		1
	.zero		1


	//----- nvinfo : EIATTR_EXIT_INSTR_OFFSETS
	.align		4
        /*00d0*/ 	.byte	0x04, 0x1c
        /*00d2*/ 	.short	(.L_1754 - .L_1753)


	//   ....[0]....
.L_1753:
        /*00d4*/ 	.word	0x000008d0


	//   ....[1]....
        /*00d8*/ 	.word	0x00019230


	//----- nvinfo : EIATTR_MAX_THREADS
	.align		4
.L_1754:
        /*00dc*/ 	.byte	0x04, 0x05
        /*00de*/ 	.short	(.L_1756 - .L_1755)
.L_1755:
        /*00e0*/ 	.word	0x00000080
        /*00e4*/ 	.word	0x00000001
        /*00e8*/ 	.word	0x00000001


	//----- nvinfo : EIATTR_CRS_STACK_SIZE
	.align		4
.L_1756:
        /*00ec*/ 	.byte	0x04, 0x1e
        /*00ee*/ 	.short	(.L_1758 - .L_1757)
.L_1757:
        /*00f0*/ 	.word	0x00000000


	//----- nvinfo : EIATTR_CBANK_PARAM_SIZE
	.align		4
.L_1758:
        /*00f4*/ 	.byte	0x03, 0x19
        /*00f6*/ 	.short	0x00e8


	//----- nvinfo : EIATTR_PARAM_CBANK
	.align		4
        /*00f8*/ 	.byte	0x04, 0x0a
        /*00fa*/ 	.short	(.L_1760 - .L_1759)
	.align		4
.L_1759:
        /*00fc*/ 	.word	index@(.nv.constant0._ZN10layer_norm13ln_fwd_kernelINS_13Kernel_traitsIf13__nv_bfloat16S2_S2_fjLj1024ELj1ELj4ELj1ELj16ENS_18Kernel_traits_baseILj1024EfS2_S2_S2_fjLj128EEEEELb1ELb0ELb1ELb0EEEvNS_9FwdParamsE)
        /*0100*/ 	.short	0x0380
        /*0102*/ 	.short	0x00e8


	//----- nvinfo : EIATTR_SW_WAR
	.align		4
.L_1760:
        /*0104*/ 	.byte	0x04, 0x36
        /*0106*/ 	.short	(.L_1762 - .L_1761)
.L_1761:
        /*0108*/ 	.word	0x00000008
.L_1762:


//--------------------- .nv.info._ZN10layer_norm13ln_fwd_kernelINS_13Kernel_traitsIf13__nv_bfloat16S2_S2_fjLj1024ELj1ELj4ELj1ELj16ENS_18Kernel_traits_baseILj1024EfS2_S2_S2_fjLj128EEEEELb1ELb0ELb1ELb1EEEvNS_9FwdParamsE --------------------------
	.section	.nv.info._ZN10layer_norm13ln_fwd_kernelINS_13Kernel_traitsIf13__nv_bfloat16S2_S2_fjLj1024ELj1ELj4ELj1ELj16ENS_18Kernel_traits_baseILj1024EfS2_S2_S2_fjLj128EEEEELb1ELb0ELb1ELb1EEEvNS_9FwdParamsE,"",@"SHT_CUDA_INFO"
	.sectionflags	@""
	.align	4


	//----- nvinfo : EIATTR_CUDA_API_VERSION
	.align		4
        /*0000*/ 	.byte	0x04, 0x37
        /*0002*/ 	.short	(.L_1764 - .L_1763)
.L_1763:
        /*0004*/ 	.word	0x00000082


	//----- nvinfo : EIATTR_KPARAM_INFO
	.align		4
.L_1764:
        /*0008*/ 	.byte	0x04, 0x17
        /*000a*/ 	.short	(.L_1766 - .L_1765)
.L_1765:
        /*000c*/ 	.word	0x00000000
        /*0010*/ 	.short	0x0000
        /*0012*/ 	.short	0x0000
        /*0014*/ 	.byte	0x00, 0xf0, 0xa1, 0x03


	//----- nvinfo : EIATTR_SPARSE_MMA_MASK
	.align		4
.L_1766:
        /*0018*/ 	.byte	0x03, 0x50
        /*001a*/ 	.short	0x0000


	//----- nvinfo : EIATTR_MAXREG_COUNT
	.align		4
        /*001c*/ 	.byte	0x03, 0x1b
        /*001e*/ 	.short	0x00ff


	//----- nvinfo : EIATTR_MERCURY_ISA_VERSION
	.align		4
        /*0020*/ 	.byte	0x03, 0x5f
        /*0022*/ 	.short	0x0101


	//----- nvinfo : EIATTR_COOP_GROUP_MASK_REGIDS
	.align		4
        /*0024*/ 	.byte	0x04, 0x29
        /*0026*/ 	.short	(.L_1768 - .L_1767)


	//   ....[0]....
.L_1767:
        /*0028*/ 	.word	0xffffffff


	//   ....[1]....
        /*002c*/ 	.word	0xffffffff


	//   ....[2]....
        /*0030*/ 	.word	0xffffffff


	//   ....[3]....
        /*0034*/ 	.word	0xffffffff


	//   ....[4]....
        /*0038*/ 	.word	0xffffffff


	//   ....[5]....
        /*003c*/ 	.word	0xffffffff


	//   ....[6]....
        /*0040*/ 	.word	0xffffffff


	//   ....[7]....
        /*0044*/ 	.word	0xffffffff


	//   ....[8]....
        /*0048*/ 	.word	0xffffffff


	//   ....[9]....
        /*004c*/ 	.word	0xffffffff


	//   ....[10]....
        /*0050*/ 	.word	0x0500007b


	//   ....[11]....
        /*0054*/ 	.word	0x0500007b


	//   ....[12]....
        /*0058*/ 	.word	0x0500007b


	//   ....[13]....
        /*005c*/ 	.word	0x0500007b


	//   ....[14]....
        /*0060*/ 	.word	0x0500007b


	//   ....[15]....
        /*0064*/ 	.word	0x0500007b


	//   ....[16]....
        /*0068*/ 	.word	0x0500007b


	//   ....[17]....
        /*006c*/ 	.word	0x0500007b


	//   ....[18]....
        /*0070*/ 	.word	0x0500007b


	//   ....[19]....
        /*0074*/ 	.word	0x0500007b


	//----- nvinfo : EIATTR_COOP_GROUP_INSTR_OFFSETS
	.align		4
.L_1768:
        /*0078*/ 	.byte	0x04, 0x28
        /*007a*/ 	.short	(.L_1770 - .L_1769)


	//   ....[0]....
.L_1769:
        /*007c*/ 	.word	0x00017d10


	//   ....[1]....
        /*0080*/ 	.word	0x00017d40


	//   ....[2]....
        /*0084*/ 	.word	0x00017d60


	//   ....[3]....
        /*0088*/ 	.word	0x00017d80


	//   ....[4]....
        /*008c*/ 	.word	0x00017da0


	//   ....[5]....
        /*0090*/ 	.word	0x000181d0


	//   ....[6]....
        /*0094*/ 	.word	0x000181f0


	//   ....[7]....
        /*0098*/ 	.word	0x00018210


	//   ....[8]....
        /*009c*/ 	.word	0x00018230


	//   ....[9]....
        /*00a0*/ 	.word	0x00018250


	//   ....[10]....
        /*00a4*/ 	.word	0x00018c30


	//   ....[11]....
        /*00a8*/ 	.word	0x00018ce0


	//   ....[12]....
        /*00ac*/ 	.word	0x00018d50


	//   ....[13]....
        /*00b0*/ 	.word	0x00018dc0


	//   ....[14]....
        /*00b4*/ 	.word	0x00018e30


	//   ....[15]....
        /*00b8*/ 	.word	0x000192a0


	//   ....[16]....
        /*00bc*/ 	.word	0x00019310


	//   ....[17]....
        /*00c0*/ 	.word	0x00019380


	//   ....[18]....
        /*00c4*/ 	.word	0x000193f0


	//   ....[19]....
        /*00c8*/ 	.word	0x00019460


	//----- nvinfo : EIATTR_VRC_CTA_INIT_COUNT
	.align		4
.L_1770:
        /*00cc*/ 	.byte	0x02, 0x4a
	.zero		1
	.zero		1


	//----- nvinfo : EIATTR_EXIT_INSTR_OFFSETS
	.align		4
        /*00d0*/ 	.byte	0x04, 0x1c
        /*00d2*/ 	.short	(.L_1772 - .L_1771)


	//   ....[0]....
.L_1771:
        /*00d4*/ 	.word	0x00000630


	//   ....[1]....
        /*00d8*/ 	.word	0x00018bd0


	//----- nvinfo : EIATTR_MAX_THREADS
	.align		4
.L_1772:
        /*00dc*/ 	.byte	0x04, 0x05
        /*00de*/ 	.short	(.L_1774 - .L_1773)
.L_1773:
        /*00e0*/ 	.word	0x00000080
        /*00e4*/ 	.word	0x00000001
        /*00e8*/ 	.word	0x00000001


	//----- nvinfo : EIATTR_CRS_STACK_SIZE
	.align		4
.L_1774:
        /*00ec*/ 	.byte	0x04, 0x1e
        /*00ee*/ 	.short	(.L_1776 - .L_1775)
.L_1775:
        /*00f0*/ 	.word	0x00000000


	//----- nvinfo : EIATTR_CBANK_PARAM_SIZE
	.align		4
.L_1776:
        /*00f4*/ 	.byte	0x03, 0x19
        /*00f6*/ 	.short	0x00e8


	//----- nvinfo : EIATTR_PARAM_CBANK
	.align		4
        /*00f8*/ 	.byte	0x04, 0x0a
        /*00fa*/ 	.short	(.L_1778 - .L_1777)
	.align		4
.L_1777:
        /*00fc*/ 	.word	index@(.nv.constant0._ZN10layer_norm13ln_fwd_kernelINS_13Kernel_traitsIf13__nv_bfloat16S2_S2_fjLj1024ELj1ELj4ELj1ELj16ENS_18Kernel_traits_baseILj1024EfS2_S2_S2_fjLj128EEEEELb1ELb0ELb1ELb1EEEvNS_9FwdParamsE)
        /*0100*/ 	.short	0x0380
        /*0102*/ 	.short	0x00e8


	//----- nvinfo : EIATTR_SW_WAR
	.align		4
.L_1778:
        /*0104*/ 	.byte	0x04, 0x36
        /*0106*/ 	.short	(.L_1780 - .L_1779)
.L_1779:
        /*0108*/ 	.word	0x00000008
.L_1780:


//--------------------- .nv.info._ZN10layer_norm13ln_fwd_kernelINS_13Kernel_traitsIf13__nv_bfloat16S2_S2_fjLj1024ELj1ELj4ELj1ELj16ENS_18Kernel_traits_baseILj1024EfS2_S2_S2_fjLj128EEEEELb1ELb1ELb0ELb0EEEvNS_9FwdParamsE --------------------------
	.section	.nv.info._ZN10layer_norm13ln_fwd_kernelINS_13Kernel_traitsIf13__nv_bfloat16S2_S2_fjLj1024ELj1ELj4ELj1ELj16ENS_18Kernel_traits_baseILj1024EfS2_S2_S2_fjLj128EEEEELb1ELb1ELb0ELb0EEEvNS_9FwdParamsE,"",@"SHT_CUDA_INFO"
	.sectionflags	@""
	.align	4


	//----- nvinfo : EIATTR_CUDA_API_VERSION
	.align		4
        /*0000*/ 	.byte	0x04, 0x37
        /*0002*/ 	.short	(.L_1782 - .L_1781)
.L_1781:
        /*0004*/ 	.word	0x00000082


	//----- nvinfo : EIATTR_KPARAM_INFO
	.align		4
.L_1782:
        /*0008*/ 	.byte	0x04, 0x17
        /*000a*/ 	.short	(.L_1784 - .L_1783)
.L_1783:
        /*000c*/ 	.word	0x00000000
        /*0010*/ 	.short	0x0000
        /*0012*/ 	.short	0x0000
        /*0014*/ 	.byte	0x00, 0xf0, 0xa1, 0x03


	//----- nvinfo : EIATTR_SPARSE_MMA_MASK
	.align		4
.L_1784:
        /*0018*/ 	.byte	0x03, 0x50
        /*001a*/ 	.short	0x0000


	//----- nvinfo : EIATTR_MAXREG_COUNT
	.align		4
        /*001c*/ 	.byte	0x03, 0x1b
        /*001e*/ 	.short	0x00ff


	//----- nvinfo : EIATTR_MERCURY_ISA_VERSION
	.align		4
        /*0020*/ 	.byte	0x03, 0x5f
        /*0022*/ 	.short	0x0101


	//----- nvinfo : EIATTR_COOP_GROUP_MASK_REGIDS
	.align		4
        /*0024*/ 	.byte	0x04, 0x29
        /*0026*/ 	.short	(.L_1786 - .L_1785)


	//   ....[0]....
.L_1785:
        /*0028*/ 	.word	0xffffffff


	//   ....[1]....
        /*002c*/ 	.word	0xffffffff


	//   ....[2]....
        /*0030*/ 	.word	0xffffffff


	//   ....[3]....
        /*0034*/ 	.word	0xffffffff


	//   ....[4]....
        /*0038*/ 	.word	0xffffffff


	//   ....[5]....
        /*003c*/ 	.word	0xffffffff


	//   ....[6]....
        /*0040*/ 	.word	0xffffffff


	//   ....[7]....
        /*0044*/ 	.word	0xffffffff


	//   ....[8]....
        /*0048*/ 	.word	0xffffffff


	//   ....[9]....
        /*004c*/ 	.word	0xffffffff


	//   ....[10]....
        /*0050*/ 	.word	0x0500009b


	//   ....[11]....
        /*0054*/ 	.word	0x0500009b


	//   ....[12]....
        /*0058*/ 	.word	0x0500009b


	//   ....[13]....
        /*005c*/ 	.word	0x0500009b


	//   ....[14]....
        /*0060*/ 	.word	0x0500009b


	//   ....[15]....
        /*0064*/ 	.word	0x0500009b


	//   ....[16]....
        /*0068*/ 	.word	0x0500009b


	//   ....[17]....
        /*006c*/ 	.word	0x0500009b


	//   ....[18]....
        /*0070*/ 	.word	0x0500009b


	//   ....[19]....
        /*0074*/ 	.word	0x0500009b


	//----- nvinfo : EIATTR_COOP_GROUP_INSTR_OFFSETS
	.align		4
.L_1786:
        /*0078*/ 	.byte	0x04, 0x28
        /*007a*/ 	.short	(.L_1788 - .L_1787)


	//   ....[0]....
.L_1787:
        /*007c*/ 	.word	0x00018ed0


	//   ....[1]....
        /*0080*/ 	.word	0x00018f00


	//   ....[2]....
        /*0084*/ 	.word	0x00018f20


	//   ....[3]....
        /*0088*/ 	.word	0x00018f40


	//   ....[4]....
        /*008c*/ 	.word	0x00018f60


	//   ....[5]....
        /*0090*/ 	.word	0x000193a0


	//   ....[6]....
        /*0094*/ 	.word	0x000193c0


	//   ....[7]....
        /*0098*/ 	.word	0x000193e0


	//   ....[8]....
        /*009c*/ 	.word	0x00019400


	//   ....[9]....
        /*00a0*/ 	.word	0x00019420


	//   ....[10]....
        /*00a4*/ 	.word	0x00019ea0


	//   ....[11]....
        /*00a8*/ 	.word	0x00019f50


	//   ....[12]....
        /*00ac*/ 	.word	0x00019fc0


	//   ....[13]....
        /*00b0*/ 	.word	0x0001a030


	//   ....[14]....
        /*00b4*/ 	.word	0x0001a0a0


	//   ....[15]....
        /*00b8*/ 	.word	0x0001a530


	//   ....[16]....
        /*00bc*/ 	.word	0x0001a5a0


	//   ....[17]....
        /*00c0*/ 	.word	0x0001a610


	//   ....[18]....
        /*00c4*/ 	.word	0x0001a680


	//   ....[19]....
        /*00c8*/ 	.word	0x0001a6f0


	//----- nvinfo : EIATTR_VRC_CTA_INIT_COUNT
	.align		4
.L_1788:
        /*00cc*/ 	.byte	0x02, 0x4a
	.zero		1
	.zero		1


	//----- nvinfo : EIATTR_EXIT_INSTR_OFFSETS
	.align		4
        /*00d0*/ 	.byte	0x04, 0x1c
        /*00d2*/ 	.short	(.L_1790 - .L_1789)


	//   ....[0]....
.L_1789:
        /*00d4*/ 	.word	0x00000a90


	//   ....[1]....
        /*00d8*/ 	.word	0x00019e30


	//----- nvinfo : EIATTR_INDIRECT_BRANCH_TARGETS
	.align		4
.L_1790:
        /*00dc*/ 	.byte	0x04, 0x34
        /*00de*/ 	.short	(.L_1792 - .L_1791)


	//   ....[0]....
.L_1791:
        /*00e0*/ 	.word	.L_x_37108@srel
        /*00e4*/ 	.short	0x0
        /*00e6*/ 	.short	0x0
        /*00e8*/ 	.word	0x3
        /*00ec*/ 	.word	.L_x_37109@srel
        /*00f0*/ 	.word	.L_x_37110@srel
        /*00f4*/ 	.word	.L_x_37111@srel


	//----- nvinfo : EIATTR_MAX_THREADS
	.align		4
.L_1792:
        /*00f8*/ 	.byte	0x04, 0x05
        /*00fa*/ 	.short	(.L_1794 - .L_1793)
.L_1793:
        /*00fc*/ 	.word	0x00000080
        /*0100*/ 	.word	0x00000001
        /*0104*/ 	.word	0x00000001


	//----- nvinfo : EIATTR_CRS_STACK_SIZE
	.align		4
.L_1794:
        /*0108*/ 	.byte	0x04, 0x1e
        /*010a*/ 	.short	(.L_1796 - .L_1795)
.L_1795:
        /*010c*/ 	.word	0x00000000


	//----- nvinfo : EIATTR_CBANK_PARAM_SIZE
	.align		4
.L_1796:
        /*0110*/ 	.byte	0x03, 0x19
        /*0112*/ 	.short	0x00e8


	//----- nvinfo : EIATTR_PARAM_CBANK
	.align		4
        /*0114*/ 	.byte	0x04, 0x0a
        /*0116*/ 	.short	(.L_1798 - .L_1797)
	.align		4
.L_1797:
        /*0118*/ 	.word	index@(.nv.constant0._ZN10layer_norm13ln_fwd_kernelINS_13Kernel_traitsIf13__nv_bfloat16S2_S2_fjLj1024ELj1ELj4ELj1ELj16ENS_18Kernel_traits_baseILj1024EfS2_S2_S2_fjLj128EEEEELb1ELb1ELb0ELb0EEEvNS_9FwdParamsE)
        /*011c*/ 	.short	0x0380
        /*011e*/ 	.short	0x00e8


	//----- nvinfo : EIATTR_SW_WAR
	.align		4
.L_1798:
        /*0120*/ 	.byte	0x04, 0x36
        /*0122*/ 	.short	(.L_1800 - .L_1799)
.L_1799:
        /*0124*/ 	.word	0x00000008
.L_1800:


//--------------------- .nv.info._ZN10layer_norm13ln_fwd_kernelINS_13Kernel_traitsIf13__nv_bfloat16S2_S2_fjLj1024ELj1ELj4ELj1ELj16ENS_18Kernel_traits_baseILj1024EfS2_S2_S2_fjLj128EEEEELb1ELb1ELb0ELb1EEEvNS_9FwdParamsE --------------------------
	.section	.nv.info._ZN10layer_norm13ln_fwd_kernelINS_13Kernel_traitsIf13__nv_bfloat16S2_S2_fjLj1024ELj1ELj4ELj1ELj16ENS_18Kernel_traits_baseILj1024EfS2_S2_S2_fjLj128EEEEELb1ELb1ELb0ELb1EEEvNS_9FwdParamsE,"",@"SHT_CUDA_INFO"
	.sectionflags	@""
	.align	4


	//----- nvinfo : EIATTR_CUDA_API_VERSION
	.align		4
        /*0000*/ 	.byte	0x04, 0x37
        /*0002*/ 	.short	(.L_1802 - .L_1801)
.L_1801:
        /*0004*/ 	.word	0x00000082


	//----- nvinfo : EIATTR_KPARAM_INFO
	.align		4
.L_1802:
        /*0008*/ 	.byte	0x04, 0x17
        /*000a*/ 	.short	(.L_1804 - .L_1803)
.L_1803:
        /*000c*/ 	.word	0x00000000
        /*0010*/ 	.short	0x0000
        /*0012*/ 	.short	0x0000
        /*0014*/ 	.byte	0x00, 0xf0, 0xa1, 0x03


	//----- nvinfo : EIATTR_SPARSE_MMA_MASK
	.align		4
.L_1804:
        /*0018*/ 	.byte	0x03, 0x50
        /*001a*/ 	.short	0x0000


	//----- nvinfo : EIATTR_MAXREG_COUNT
	.align		4
        /*001c*/ 	.byte	0x03, 0x1b
        /*001e*/ 	.short	0x00ff


	//----- nvinfo : EIATTR_MERCURY_ISA_VERSION
	.align		4
        /*0020*/ 	.byte	0x03, 0x5f
        /*0022*/ 	.short	0x0101


	//----- nvinfo : EIATTR_COOP_GROUP_MASK_REGIDS
	.align		4
        /*0024*/ 	.byte	0x04, 0x29
        /*0026*/ 	.short	(.L_1806 - .L_1805)


	//   ....[0]....
.L_1805:
        /*0028*/ 	.word	0xffffffff


	//   ....[1]....
        /*002c*/ 	.word	0xffffffff


	//   ....[2]....
        /*0030*/ 	.word	0xffffffff


	//   ....[3]....
        /*0034*/ 	.word	0xffffffff


	//   ....[4]....
        /*0038*/ 	.word	0xffffffff


	//   ....[5]....
        /*003c*/ 	.word	0xffffffff


	//   ....[6]....
        /*0040*/ 	.word	0xffffffff


	//   ....[7]....
        /*0044*/ 	.word	0xffffffff


	//   ....[8]....
        /*0048*/ 	.word	0xffffffff


	//   ....[9]....
        /*004c*/ 	.word	0xffffffff


	//   ....[10]....
        /*0050*/ 	.word	0x0500001f


	//   ....[11]....
        /*0054*/ 	.word	0x0500001f


	//   ....[12]....
        /*0058*/ 	.word	0x0500001f


	//   ....[13]....
        /*005c*/ 	.word	0x0500001f


	//   ....[14]....
        /*0060*/ 	.word	0x0500001f


	//   ....[15]....
        /*0064*/ 	.word	0x0500001f


	//   ....[16]....
        /*0068*/ 	.word	0x0500001f


	//   ....[17]....
        /*006c*/ 	.word	0x0500001f


	//   ....[18]....
        /*0070*/ 	.word	0x0500001f


	//   ....[19]....
        /*0074*/ 	.word	0x0500001f


	//----- nvinfo : EIATTR_COOP_GROUP_INSTR_OFFSETS
	.align		4
.L_1806:
        /*0078*/ 	.byte	0x04, 0x28
        /*007a*/ 	.short	(.L_1808 - .L_1807)


	//   ....[0]....
.L_1807:
        /*007c*/ 	.word	0x00015db0


	//   ....[1]....
        /*0080*/ 	.word	0x00015dd0


	//   ....[2]....
        /*0084*/ 	.word	0x00015df0


	//   ....[3]....
        /*0088*/ 	.word	0x00015e20


	//   ....[4]....
        /*008c*/ 	.word	0x00015e40


	//   ....[5]....
        /*0090*/ 	.word	0x00016270


	//   ....[6]....
        /*0094*/ 	.word	0x00016290


	//   ....[7]....
        /*0098*/ 	.word	0x000162b0


	//   ....[8]....
        /*009c*/ 	.word	0x000162d0


	//   ....[9]....
        /*00a0*/ 	.word	0x000162f0


	//   ....[10]....
        /*00a4*/ 	.word	0x00016c20


	//   ....[11]....
        /*00a8*/ 	.word	0x00016cc0


	//   ....[12]....
        /*00ac*/ 	.word	0x00016d30


	//   ....[13]....
        /*00b0*/ 	.word	0x00016db0


	//   ....[14]....
        /*00b4*/ 	.word	0x00016e20


	//   ....[15]....
        /*00b8*/ 	.word	0x000172a0


	//   ....[16]....
        /*00bc*/ 	.word	0x00017310


	//   ....[17]....
        /*00c0*/ 	.word	0x00017380


	//   ....[18]....
        /*00c4*/ 	.word	0x000173f0


	//   ....[19]....
        /*00c8*/ 	.word	0x00017460


	//----- nvinfo : EIATTR_VRC_CTA_INIT_COUNT
	.align		4
.L_1808:
        /*00cc*/ 	.byte	0x02, 0x4a
	.zero		1
	.zero		1


	//----- nvinfo : EIATTR_EXIT_INSTR_OFFSETS
	.align		4
        /*00d0*/ 	.byte	0x04, 0x1c
        /*00d2*/ 	.short	(.L_1810 - .L_1809)


	//   ....[0]....
.L_1809:
        /*00d4*/ 	.word	0x00000750


	//   ....[1]....
        /*00d8*/ 	.word	0x00016bb0


	//----- nvinfo : EIATTR_INDIRECT_BRANCH_TARGETS
	.align		4
.L_1810:
        /*00dc*/ 	.byte	0x04, 0x34
        /*00de*/ 	.short	(.L_1812 - .L_1811)


	//   ....[0]....
.L_1811:
        /*00e0*/ 	.word	.L_x_37112@srel
        /*00e4*/ 	.short	0x0
        /*00e6*/ 	.short	0x0
        /*00e8*/ 	.word	0x3
        /*00ec*/ 	.word	.L_x_37113@srel
        /*00f0*/ 	.word	.L_x_37114@srel
        /*00f4*/ 	.word	.L_x_37115@srel


	//----- nvinfo : EIATTR_MAX_THREADS
	.align		4
.L_1812:
        /*00f8*/ 	.byte	0x04, 0x05
        /*00fa*/ 	.short	(.L_1814 - .L_1813)
.L_1813:
        /*00fc*/ 	.word	0x00000080
        /*0100*/ 	.word	0x00000001
        /*0104*/ 	.word	0x00000001


	//----- nvinfo : EIATTR_CRS_STACK_SIZE
	.align		4
.L_1814:
        /*0108*/ 	.byte	0x04, 0x1e
        /*010a*/ 	.short	(.L_1816 - .L_1815)
.L_1815:
        /*010c*/ 	.word	0x00000000


	//----- nvinfo : EIATTR_CBANK_PARAM_SIZE
	.align		4
.L_1816:
        /*0110*/ 	.byte	0x03, 0x19
        /*0112*/ 	.short	0x00e8


	//----- nvinfo : EIATTR_PARAM_CBANK
	.align		4
        /*0114*/ 	.byte	0x04, 0x0a
        /*0116*/ 	.short	(.L_1818 - .L_1817)
	.align		4
.L_1817:
        /*0118*/ 	.word	index@(.nv.constant0._ZN10layer_norm13ln_fwd_kernelINS_13Kernel_traitsIf13__nv_bfloat16S2_S2_fjLj1024ELj1ELj4ELj1ELj16ENS_18Kernel_traits_baseILj1024EfS2_S2_S2_fjLj128EEEEELb1ELb1ELb0ELb1EEEvNS_9FwdParamsE)
        /*011c*/ 	.short	0x0380
        /*011e*/ 	.short	0x00e8


	//----- nvinfo : EIATTR_SW_WAR
	.align		4
.L_1818:
        /*0120*/ 	.byte	0x04, 0x36
        /*0122*/ 	.short	(.L_1820 - .L_1819)
.L_1819:
        /*0124*/ 	.word	0x00000008
.L_1820:


//--------------------- .nv.info._ZN10layer_norm13ln_fwd_kernelINS_13Kernel_traitsIf13__nv_bfloat16S2_S2_fjLj1024ELj1ELj4ELj1ELj16ENS_18Kernel_traits_baseILj1024EfS2_S2_S2_fjLj128EEEEELb1ELb1ELb1ELb0EEEvNS_9FwdParamsE --------------------------
	.section	.nv.info._ZN10layer_norm13ln_fwd_kernelINS_13Kernel_traitsIf13__nv_bfloat16S2_S2_fjLj1024ELj1ELj4ELj1ELj16ENS_18Kernel_traits_baseILj1024EfS2_S2_S2_fjLj128EEEEELb1ELb1ELb1ELb0EEEvNS_9FwdParamsE,"",@"SHT_CUDA_INFO"
	.sectionflags	@""
	.align	4


	//----- nvinfo : EIATTR_CUDA_API_VERSION
	.align		4
        /*0000*/ 	.byte	0x04, 0x37
        /*0002*/ 	.short	(.L_1822 - .L_1821)
.L_1821:
        /*0004*/ 	.word	0x00000082


	//----- nvinfo : EIATTR_KPARAM_INFO
	.align		4
.L_1822:
        /*0008*/ 	.byte	0x04, 0x17
        /*000a*/ 	.short	(.L_1824 - .L_1823)
.L_1823:
        /*000c*/ 	.word	0x00000000
        /*0010*/ 	.short	0x0000
        /*0012*/ 	.short	0x0000
        /*0014*/ 	.byte	0x00, 0xf0, 0xa1, 0x03


	//----- nvinfo : EIATTR_SPARSE_MMA_MASK
	.align		4
.L_1824:
        /*0018*/ 	.byte	0x03, 0x50
        /*001a*/ 	.short	0x0000


	//----- nvinfo : EIATTR_MAXREG_COUNT
	.align		4
        /*001c*/ 	.byte	0x03, 0x1b
        /*001e*/ 	.short	0x00ff


	//----- nvinfo : EIATTR_MERCURY_ISA_VERSION
	.align		4
        /*0020*/ 	.byte	0x03, 0x5f
        /*0022*/ 	.short	0x0101


	//----- nvinfo : EIATTR_COOP_GROUP_MASK_REGIDS
	.align		4
        /*0024*/ 	.byte	0x04, 0x29
        /*0026*/ 	.short	(.L_1826 - .L_1825)


	//   ....[0]....
.L_1825:
        /*0028*/ 	.word	0xffffffff


	//   ....[1]....
        /*002c*/ 	.word	0xffffffff


	//   ....[2]....
        /*0030*/ 	.word	0xffffffff


	//   ....[3]....
        /*0034*/ 	.word	0xffffffff


	//   ....[4]....
        /*0038*/ 	.word	0xffffffff


	//   ....[5]....
        /*003c*/ 	.word	0xffffffff


	//   ....[6]....
        /*0040*/ 	.word	0xffffffff


	//   ....[7]....
        /*0044*/ 	.word	0xffffffff


	//   ....[8]....
        /*0048*/ 	.word	0xffffffff


	//   ....[9]....
        /*004c*/ 	.word	0xffffffff


	//   ....[10]....
        /*0050*/ 	.word	0x050000aa


	//   ....[11]....
        /*0054*/ 	.word	0x050000aa


	//   ....[12]....
        /*0058*/ 	.word	0x050000aa


	//   ....[13]....
        /*005c*/ 	.word	0x050000aa


	//   ....[14]....
        /*0060*/ 	.word	0x050000aa


	//   ....[15]....
        /*0064*/ 	.word	0x050000aa


	//   ....[16]....
        /*0068*/ 	.word	0x050000aa


	//   ....[17]....
        /*006c*/ 	.word	0x050000aa


	//   ....[18]....
        /*0070*/ 	.word	0x050000aa


	//   ....[19]....
        /*0074*/ 	.word	0x050000aa


	//----- nvinfo : EIATTR_COOP_GROUP_INSTR_OFFSETS
	.align		4
.L_1826:
        /*0078*/ 	.byte	0x04, 0x28
        /*007a*/ 	.short	(.L_1828 - .L_1827)


	//   ....[0]....
.L_1827:
        /*007c*/ 	.word	0x0001d1f0


	//   ....[1]....
        /*0080*/ 	.word	0x0001d220


	//   ....[2]....
        /*0084*/ 	.word	0x0001d240


	//   ....[3]....
        /*0088*/ 	.word	0x0001d260


	//   ....[4]....
        /*008c*/ 	.word	0x0001d280


	//   ....[5]....
        /*0090*/ 	.word	0x0001d6c0


	//   ....[6]....
        /*0094*/ 	.word	0x0001d6e0


	//   ....[7]....
        /*0098*/ 	.word	0x0001d700


	//   ....[8]....
        /*009c*/ 	.word	0x0001d720


	//   ....[9]....
        /*00a0*/ 	.word	0x0001d740


	//   ....[10]....
        /*00a4*/ 	.word	0x0001e230


	//   ....[11]....
        /*00a8*/ 	.word	0x0001e2e0


	//   ....[12]....
        /*00ac*/ 	.word	0x0001e350


	//   ....[13]....
        /*00b0*/ 	.word	0x0001e3c0


	//   ....[14]....
        /*00b4*/ 	.word	0x0001e430


	//   ....[15]....
        /*00b8*/ 	.word	0x0001e8c0


	//   ....[16]....
        /*00bc*/ 	.word	0x0001e930


	//   ....[17]....
        /*00c0*/ 	.word	0x0001e9a0


	//   ....[18]....
        /*00c4*/ 	.word	0x0001ea10


	//   ....[19]....
        /*00c8*/ 	.word	0x0001ea80


	//----- nvinfo : EIATTR_VRC_CTA_INIT_COUNT
	.align		4
.L_1828:
        /*00cc*/ 	.byte	0x02, 0x4a
	.zero		1
	.zero		1


	//----- nvinfo : EIATTR_EXIT_INSTR_OFFSETS
	.align		4
        /*00d0*/ 	.byte	0x04, 0x1c
        /*00d2*/ 	.short	(.L_1830 - .L_1829)


	//   ....[0]....
.L_1829:
        /*00d4*/ 	.word	0x00000aa0


	//   ....[1]....
        /*00d8*/ 	.word	0x0001e1c0


	//----- nvinfo : EIATTR_MAX_THREADS
	.align		4
.L_1830:
        /*00dc*/ 	.byte	0x04, 0x05
        /*00de*/ 	.short	(.L_1832 - .L_1831)
.L_1831:
        /*00e0*/ 	.word	0x00000080
        /*00e4*/ 	.word	0x00000001
        /*00e8*/ 	.word	0x00000001


	//----- nvinfo : EIATTR_CRS_STACK_SIZE
	.align		4
.L_1832:
        /*00ec*/ 	.byte	0x04, 0x1e
        /*00ee*/ 	.short	(.L_1834 - .L_1833)
.L_1833:
        /*00f0*/ 	.word	0x00000000


	//----- nvinfo : EIATTR_CBANK_PARAM_SIZE
	.align		4
.L_1834:
        /*00f4*/ 	.byte	0x03, 0x19
        /*00f6*/ 	.short	0x00e8


	//----- nvinfo : EIATTR_PARAM_CBANK
	.align		4
        /*00f8*/ 	.byte	0x04, 0x0a
        /*00fa*/ 	.short	(.L_1836 - .L_1835)
	.align		4
.L_1835:
        /*00fc*/ 	.word	index@(.nv.constant0._ZN10layer_norm13ln_fwd_kernelINS_13Kernel_traitsIf13__nv_bfloat16S2_S2_fjLj1024ELj1ELj4ELj1ELj16ENS_18Kernel_traits_baseILj1024EfS2_S2_S2_fjLj128EEEEELb1ELb1ELb1ELb0EEEvNS_9FwdParamsE)
        /*0100*/ 	.short	0x0380
        /*0102*/ 	.short	0x00e8


	//----- nvinfo : EIATTR_SW_WAR
	.align		4
.L_1836:
        /*0104*/ 	.byte	0x04, 0x36
        /*0106*/ 	.short	(.L_1838 - .L_1837)
.L_1837:
        /*0108*/ 	.word	0x00000008
.L_1838:


//--------------------- .nv.info._ZN10layer_norm13ln_fwd_kernelINS_13Kernel_traitsIf13__nv_bfloat16S2_S2_fjLj1024ELj1ELj4ELj1ELj16ENS_18Kernel_traits_baseILj1024EfS2_S2_S2_fjLj128EEEEELb1ELb1ELb1ELb1EEEvNS_9FwdParamsE --------------------------
	.section	.nv.info._ZN10layer_norm13ln_fwd_kernelINS_13Kernel_traitsIf13__nv_bfloat16S2_S2_fjLj1024ELj1ELj4ELj1ELj16ENS_18Kernel_traits_baseILj1024EfS2_S2_S2_fjLj128EEEEELb1ELb1ELb1ELb1EEEvNS_9FwdParamsE,"",@"SHT_CUDA_INFO"
	.sectionflags	@""
	.align	4


	//----- nvinfo : EIATTR_CUDA_API_VERSION
	.align		4
        /*0000*/ 	.byte	0x04, 0x37
        /*0002*/ 	.short	(.L_1840 - .L_1839)
.L_1839:
        /*0004*/ 	.word	0x00000082


	//----- nvinfo : EIATTR_KPARAM_INFO
	.align		4
.L_1840:
        /*0008*/ 	.byte	0x04, 0x17
        /*000a*/ 	.short	(.L_1842 - .L_1841)
.L_1841:
        /*000c*/ 	.word	0x00000000
        /*0010*/ 	.short	0x0000
        /*0012*/ 	.short	0x0000
        /*0014*/ 	.byte	0x00, 0xf0, 0xa1, 0x03


	//----- nvinfo : EIATTR_SPARSE_MMA_MASK
	.align		4
.L_1842:
        /*0018*/ 	.byte	0x03, 0x50
        /*001a*/ 	.short	0x0000


	//----- nvinfo : EIATTR_MAXREG_COUNT
	.align		4
        /*001c*/ 	.byte	0x03, 0x1b
        /*001e*/ 	.short	0x00ff


	//----- nvinfo : EIATTR_MERCURY_ISA_VERSION
	.align		4
        /*0020*/ 	.byte	0x03, 0x5f
        /*0022*/ 	.short	0x0101


	//----- nvinfo : EIATTR_COOP_GROUP_MASK_REGIDS
	.align		4
        /*0024*/ 	.byte	0x04, 0x29
        /*0026*/ 	.short	(.L_1844 - .L_1843)


	//   ....[0]....
.L_1843:
        /*0028*/ 	.word	0xffffffff


	//   ....[1]....
        /*002c*/ 	.word	0xffffffff


	//   ....[2]....
        /*0030*/ 	.word	0xffffffff


	//   ....[3]....
        /*0034*/ 	.word	0xffffffff


	//   ....[4]....
        /*0038*/ 	.word	0xffffffff


	//   ....[5]....
        /*003c*/ 	.word	0xffffffff


	//   ....[6]....
        /*0040*/ 	.word	0xffffffff


	//   ....[7]....
        /*0044*/ 	.word	0xffffffff


	//   ....[8]....
        /*0048*/ 	.word	0xffffffff


	//   ....[9]....
        /*004c*/ 	.word	0xffffffff


	//   ....[10]....
        /*0050*/ 	.word	0x05000021


	//   ....[11]....
        /*0054*/ 	.word	0x05000021


	//   ....[12]....
        /*0058*/ 	.word	0x05000021


	//   ....[13]....
        /*005c*/ 	.word	0x05000021


	//   ....[14]....
        /*0060*/ 	.word	0x05000021


	//   ....[15]....
        /*0064*/ 	.word	0x05000021


	//   ....[16]....
        /*0068*/ 	.word	0x05000021


	//   ....[17]....
        /*006c*/ 	.word	0x05000021


	//   ....[18]....
        /*0070*/ 	.word	0x05000021


	//   ....[19]....
        /*0074*/ 	.word	0x05000021


	//----- nvinfo : EIATTR_COOP_GROUP_INSTR_OFFSETS
	.align		4
.L_1844:
        /*0078*/ 	.byte	0x04, 0x28
        /*007a*/ 	.short	(.L_1846 - .L_1845)


	//   ....[0]....
.L_1845:
        /*007c*/ 	.word	0x000182a0


	//   ....[1]....
        /*0080*/ 	.word	0x000182c0


	//   ....[2]....
        /*0084*/ 	.word	0x000182f0


	//   ....[3]....
        /*0088*/ 	.word	0x00018310


	//   ....[4]....
        /*008c*/ 	.word	0x00018330


	//   ....[5]....
        /*0090*/ 	.word	0x00018760


	//   ....[6]....
        /*0094*/ 	.word	0x00018780


	//   ....[7]....
        /*0098*/ 	.word	0x000187a0


	//   ....[8]....
        /*009c*/ 	.word	0x000187c0


	//   ....[9]....
        /*00a0*/ 	.word	0x000187e0


	//   ....[10]....
        /*00a4*/ 	.word	0x000191d0


	//   ....[11]....
        /*00a8*/ 	.word	0x00019270


	//   ....[12]....
        /*00ac*/ 	.word	0x000192f0


	//   ....[13]....
        /*00b0*/ 	.word	0x00019360


	//   ....[14]....
        /*00b4*/ 	.word	0x000193d0


	//   ....[15]....
        /*00b8*/ 	.word	0x00019840


	//   ....[16]....
        /*00bc*/ 	.word	0x000198b0


	//   ....[17]....
        /*00c0*/ 	.word	0x00019920


	//   ....[18]....
        /*00c4*/ 	.word	0x00019990


	//   ....[19]....
        /*00c8*/ 	.word	0x00019a00


	//----- nvinfo : EIATTR_VRC_CTA_INIT_COUNT
	.align		4
.L_1846:
        /*00cc*/ 	.byte	0x02, 0x4a
	.zero		1
	.zero		1


	//----- nvinfo : EIATTR_EXIT_INSTR_OFFSETS
	.align		4
        /*00d0*/ 	.byte	0x04, 0x1c
        /*00d2*/ 	.short	(.L_1848 - .L_1847)


	//   ....[0]....
.L_1847:
        /*00d4*/ 	.word	0x00000750


	//   ....[1]....
        /*00d8*/ 	.word	0x00019160


	//----- nvinfo : EIATTR_MAX_THREADS
	.align		4
.L_1848:
        /*00dc*/ 	.byte	0x04, 0x05
        /*00de*/ 	.short	(.L_1850 - .L_1849)
.L_1849:
        /*00e0*/ 	.word	0x00000080
        /*00e4*/ 	.word	0x00000001
        /*00e8*/ 	.word	0x00000001


	//----- nvinfo : EIATTR_CRS_STACK_SIZE
	.align		4
.L_1850:
        /*00ec*/ 	.byte	0x04, 0x1e
        /*00ee*/ 	.short	(.L_1852 - .L_1851)
.L_1851:
        /*00f0*/ 	.word	0x00000000


	//----- nvinfo : EIATTR_CBANK_PARAM_SIZE
	.align		4
.L_1852:
        /*00f4*/ 	.byte	0x03, 0x19
        /*00f6*/ 	.short	0x00e8


	//----- nvinfo : EIATTR_PARAM_CBANK
	.align		4
        /*00f8*/ 	.byte	0x04, 0x0a
        /*00fa*/ 	.short	(.L_1854 - .L_1853)
	.align		4
.L_1853:
        /*00fc*/ 	.word	index@(.nv.constant0._ZN10layer_norm13ln_fwd_kernelINS_13Kernel_traitsIf13__nv_bfloat16S2_S2_fjLj1024ELj1ELj4ELj1ELj16ENS_18Kernel_traits_baseILj1024EfS2_S2_S2_fjLj128EEEEELb1ELb1ELb1ELb1EEEvNS_9FwdParamsE)
        /*0100*/ 	.short	0x0380
        /*0102*/ 	.short	0x00e8


	//----- nvinfo : EIATTR_SW_WAR
	.align		4
.L_1854:
        /*0104*/ 	.byte	0x04, 0x36
        /*0106*/ 	.short	(.L_1856 - .L_1855)
.L_1855:
        /*0108*/ 	.word	0x00000008
.L_1856:


//--------------------- .nv.info._ZN10layer_norm13ln_fwd_kernelINS_13Kernel_traitsI13__nv_bfloat16S2_fS2_fjLj1024ELj1ELj4ELj1ELj16ENS_18Kernel_traits_baseILj1024ES2_S2_fS2_fjLj128EEEEELb0ELb0ELb0ELb0EEEvNS_9FwdParamsE --------------------------
	.section	.nv.info._ZN10layer_norm13ln_fwd_kernelINS_13Kernel_traitsI13__nv_bfloat16S2_fS2_fjLj1024ELj1ELj4ELj1ELj16ENS_18Kernel_traits_baseILj1024ES2_S2_fS2_fjLj128EEEEELb0ELb0ELb0ELb0EEEvNS_9FwdParamsE,"",@"SHT_CUDA_INFO"
	.sectionflags	@""
	.align	4


	//----- nvinfo : EIATTR_CUDA_API_VERSION
	.align		4
        /*0000*/ 	.byte	0x04, 0x37
        /*0002*/ 	.short	(.L_1858 - .L_1857)
.L_1857:
        /*0004*/ 	.word	0x00000082


	//----- nvinfo : EIATTR_KPARAM_INFO
	.align		4
.L_1858:
        /*0008*/ 	.byte	0x04, 0x17
        /*000a*/ 	.short	(.L_1860 - .L_1859)
.L_1859:
        /*000c*/ 	.word	0x00000000
        /*0010*/ 	.short	0x0000
        /*0012*/ 	.short	0x0000
        /*0014*/ 	.byte	0x00, 0xf0, 0xa1, 0x03


	//----- nvinfo : EIATTR_SPARSE_MMA_MASK
	.align		4
.L_1860:
        /*0018*/ 	.byte	0x03, 0x50
        /*001a*/ 	.short	0x0000


	//----- nvinfo : EIATTR_MAXREG_COUNT
	.align		4
        /*001c*/ 	.byte	0x03, 0x1b
        /*001e*/ 	.short	0x00ff


	//----- nvinfo : EIATTR_MERCURY_ISA_VERSION
	.align		4
        /*0020*/ 	.byte	0x03, 0x5f
        /*0022*/ 	.short	0x0101


	//----- nvinfo : EIATTR_COOP_GROUP_MASK_REGIDS
	.align		4
        /*0024*/ 	.byte	0x04, 0x29
        /*0026*/ 	.short	(.L_1862 - .L_1861)


	//   ....[0]....
.L_1861:
        /*0028*/ 	.word	0xffffffff


	//   ....[1]....
        /*002c*/ 	.word	0xffffffff


	//   ....[2]....
        /*0030*/ 	.word	0xffffffff


	//   ....[3]....
        /*0034*/ 	.word	0xffffffff


	//   ....[4]....
        /*0038*/ 	.word	0xffffffff


	//   ....[5]....
        /*003c*/ 	.word	0xffffffff


	//   ....[6]....
        /*0040*/ 	.word	0xffffffff


	//   ....[7]....
        /*0044*/ 	.word	0xffffffff


	//   ....[8]....
        /*0048*/ 	.word	0xffffffff


	//   ....[9]....
        /*004c*/ 	.word	0xffffffff


	//   ....[10]....
        /*0050*/ 	.word	0x0500006e


	//   ....[11]....
        /*0054*/ 	.word	0x0500006e


	//   ....[12]....
        /*0058*/ 	.word	0x0500006e


	//   ....[13]....
        /*005c*/ 	.word	0x0500006e


	//   ....[14]....
        /*0060*/ 	.word	0x0500006e


	//   ....[15]....
        /*0064*/ 	.word	0x0500006e


	//   ....[16]....
        /*0068*/ 	.word	0x0500006e


	//   ....[17]....
        /*006c*/ 	.word	0x0500006e


	//   ....[18]....
        /*0070*/ 	.word	0x0500006e


	//   ....[19]....
        /*0074*/ 	.word	0x0500006e


	//----- nvinfo : EIATTR_COOP_GROUP_INSTR_OFFSETS
	.align		4
.L_1862:
        /*0078*/ 	.byte	0x04, 0x28
        /*007a*/ 	.short	(.L_1864 - .L_1863)


	//   ....[0]....
.L_1863:
        /*007c*/ 	.word	0x00001a30


	//   ....[1]....
        /*0080*/ 	.word	0x00001a60


	//   ....[2]....
        /*0084*/ 	.word	0x00001a80


	//   ....[3]....
        /*0088*/ 	.word	0x00001aa0


	//   ....[4]....
        /*008c*/ 	.word	0x00001ac0


	//   ....[5]....
        /*0090*/ 	.word	0x00001f00


	//   ....[6]....
        /*0094*/ 	.word	0x00001f20


	//   ....[7]....
        /*0098*/ 	.word	0x00001f40


	//   ....[8]....
        /*009c*/ 	.word	0x00001f60


	//   ....[9]....
        /*00a0*/ 	.word	0x00001f80


	//   ....[10]....
        /*00a4*/ 	.word	0x00002e00


	//   ....[11]....
        /*00a8*/ 	.word	0x00002eb0


	//   ....[12]....
        /*00ac*/ 	.word	0x00002f20


	//   ....[13]....
        /*00b0*/ 	.word	0x00002f90


	//   ....[14]....
        /*00b4*/ 	.word	0x00003000


	//   ....[15]....
        /*00b8*/ 	.word	0x00003490


	//   ....[16]....
        /*00bc*/ 	.word	0x00003500


	//   ....[17]....
        /*00c0*/ 	.word	0x00003570


	//   ....[18]....
        /*00c4*/ 	.word	0x000035e0


	//   ....[19]....
        /*00c8*/ 	.word	0x00003650


	//----- nvinfo : EIATTR_VRC_CTA_INIT_COUNT
	.align		4
.L_1864:
        /*00cc*/ 	.byte	0x02, 0x4a
	.zero		1
	.zero		1


	//----- nvinfo : EIATTR_EXIT_INSTR_OFFSETS
	.align		4
        /*00d0*/ 	.byte	0x04, 0x1c
        /*00d2*/ 	.short	(.L_1866 - .L_1865)


	//   ....[0]....
.L_1865:
        /*00d4*/ 	.word	0x00000560


	//   ....[1]....
        /*00d8*/ 	.word	0x00002d90


	//----- nvinfo : EIATTR_MAX_THREADS
	.align		4
.L_1866:
        /*00dc*/ 	.byte	0x04, 0x05
        /*00de*/ 	.short	(.L_1868 - .L_1867)
.L_1867:
        /*00e0*/ 	.word	0x00000080
        /*00e4*/ 	.word	0x00000001
        /*00e8*/ 	.word	0x00000001


	//----- nvinfo : EIATTR_CRS_STACK_SIZE
	.align		4
.L_1868:
        /*00ec*/ 	.byte	0x04, 0x1e
        /*00ee*/ 	.short	(.L_1870 - .L_1869)
.L_1869:
        /*00f0*/ 	.word	0x00000000


	//----- nvinfo : EIATTR_CBANK_PARAM_SIZE
	.align		4
.L_1870:
        /*00f4*/ 	.byte	0x03, 0x19
        /*00f6*/ 	.short	0x00e8


	//----- nvinfo : EIATTR_PARAM_CBANK
	.align		4
        /*00f8*/ 	.byte	0x04, 0x0a
        /*00fa*/ 	.short	(.L_1872 - .L_1871)
	.align		4
.L_1871:
        /*00fc*/ 	.word	index@(.nv.constant0._ZN10layer_norm13ln_fwd_kernelINS_13Kernel_traitsI13__nv_bfloat16S2_fS2_fjLj1024ELj1ELj4ELj1ELj16ENS_18Kernel_traits_baseILj1024ES2_S2_fS2_fjLj128EEEEELb0ELb0ELb0ELb0EEEvNS_9FwdParamsE)
        /*0100*/ 	.short	0x0380
        /*0102*/ 	.short	0x00e8


	//----- nvinfo : EIATTR_SW_WAR
	.align		4
.L_1872:
        /*0104*/ 	.byte	0x04, 0x36
        /*0106*/ 	.short	(.L_1874 - .L_1873)
.L_1873:
        /*0108*/ 	.word	0x00000008
.L_1874:


//--------------------- .nv.info._ZN10layer_norm13ln_fwd_kernelINS_13Kernel_traitsI13__nv_bfloat16S2_fS2_fjLj1024ELj1ELj4ELj1ELj16ENS_18Kernel_traits_baseILj1024ES2_S2_fS2_fjLj128EEEEELb0ELb0ELb0ELb1EEEvNS_9FwdParamsE --------------------------
	.section	.nv.info._ZN10layer_norm13ln_fwd_kernelINS_13Kernel_traitsI13__nv_bfloat16S2_fS2_fjLj1024ELj1ELj4ELj1ELj16ENS_18Kernel_traits_baseILj1024ES2_S2_fS2_fjLj128EEEEELb0ELb0ELb0ELb1EEEvNS_9FwdParamsE,"",@"SHT_CUDA_INFO"
	.sectionflags	@""
	.align	4


	//----- nvinfo : EIATTR_CUDA_API_VERSION
	.align		4
        /*0000*/ 	.byte	0x04, 0x37
        /*0002*/ 	.short	(.L_1876 - .L_1875)
.L_1875:
        /*0004*/ 	.word	0x00000082


	//----- nvinfo : EIATTR_KPARAM_INFO
	.align		4
.L_1876:
        /*0008*/ 	.byte	0x04, 0x17
        /*000a*/ 	.short	(.L_1878 - .L_1877)
.L_1877:
        /*000c*/ 	.word	0x00000000
        /*0010*/ 	.short	0x0000
        /*0012*/ 	.short	0x0000
        /*0014*/ 	.byte	0x00, 0xf0, 0xa1, 0x03


	//----- nvinfo : EIATTR_SPARSE_MMA_MASK
	.align		4
.L_1878:
        /*0018*/ 	.byte	0x03, 0x50
        /*001a*/ 	.short	0x0000


	//----- nvinfo : EIATTR_MAXREG_COUNT
	.align		4
        /*001c*/ 	.byte	0x03, 0x1b
        /*001e*/ 	.short	0x00ff


	//----- nvinfo : EIATTR_MERCURY_ISA_VERSION
	.align		4
        /*0020*/ 	.byte	0x03, 0x5f
        /*0022*/ 	.short	0x0101


	//----- nvinfo : EIATTR_COOP_GROUP_MASK_REGIDS
	.align		4
        /*0024*/ 	.byte	0x04, 0x29
        /*0026*/ 	.short	(.L_1880 - .L_1879)


	//   ....[0]....
.L_1879:
        /*0028*/ 	.word	0xffffffff


	//   ....[1]....
        /*002c*/ 	.word	0xffffffff


	//   ....[2]....
        /*0030*/ 	.word	0xffffffff


	//   ....[3]....
        /*0034*/ 	.word	0xffffffff


	//   ....[4]....
        /*0038*/ 	.word	0xffffffff


	//   ....[5]....
        /*003c*/ 	.word	0xffffffff


	//   ....[6]....
        /*0040*/ 	.word	0xffffffff


	//   ....[7]....
        /*0044*/ 	.word	0xffffffff


	//   ....[8]....
        /*0048*/ 	.word	0xffffffff


	//   ....[9]....
        /*004c*/ 	.word	0xffffffff


	//   ....[10]....
        /*0050*/ 	.word	0xffffffff


	//   ....[11]....
        /*0054*/ 	.word	0xffffffff


	//   ....[12]....
        /*0058*/ 	.word	0xffffffff


	//   ....[13]....
        /*005c*/ 	.word	0xffffffff


	//   ....[14]....
        /*0060*/ 	.word	0xffffffff


	//   ....[15]....
        /*0064*/ 	.word	0xffffffff


	//   ....[16]....
        /*0068*/ 	.word	0xffffffff


	//   ....[17]....
        /*006c*/ 	.word	0xffffffff


	//   ....[18]....
        /*0070*/ 	.word	0xffffffff


	//   ....[19]....
        /*0074*/ 	.word	0xffffffff


	//   ....[20]....
        /*0078*/ 	.word	0x0500003f


	//   ....[21]....
        /*007c*/ 	.word	0x0500003f


	//   ....[22]....
        /*0080*/ 	.word	0x0500003f


	//   ....[23]....
        /*0084*/ 	.word	0x0500003f


	//   ....[24]....
        /*0088*/ 	.word	0x0500003f


	//   ....[25]....
        /*008c*/ 	.word	0x0500003f


	//   ....[26]....
        /*0090*/ 	.word	0x0500003f


	//   ....[27]....
        /*0094*/ 	.word	0x0500003f


	//   ....[28]....
        /*0098*/ 	.word	0x0500003f


	//   ....[29]....
        /*009c*/ 	.word	0x0500003f


	//   ....[30]....
        /*00a0*/ 	.word	0x0500003f


	//   ....[31]....
        /*00a4*/ 	.word	0x0500003f


	//   ....[32]....
        /*00a8*/ 	.word	0x0500003f


	//   ....[33]....
        /*00ac*/ 	.word	0x0500003f


	//   ....[34]....
        /*00b0*/ 	.word	0x0500003f


	//   ....[35]....
        /*00b4*/ 	.word	0x0500003f


	//   ....[36]....
        /*00b8*/ 	.word	0x0500003f


	//   ....[37]....
        /*00bc*/ 	.word	0x0500003f


	//   ....[38]....
        /*00c0*/ 	.word	0x0500003f


	//   ....[39]....
        /*00c4*/ 	.word	0x0500003f


	//----- nvinfo : EIATTR_COOP_GROUP_INSTR_OFFSETS
	.align		4
.L_1880:
        /*00c8*/ 	.byte	0x04, 0x28
        /*00ca*/ 	.short	(.L_1882 - .L_1881)


	//   ....[0]....
.L_1881:
        /*00cc*/ 	.word	0x00001440


	//   ....[1]....
        /*00d0*/ 	.word	0x00001470


	//   ....[2]....
        /*00d4*/ 	.word	0x00001490


	//   ....[3]....
        /*00d8*/ 	.word	0x000014b0


	//   ....[4]....
        /*00dc*/ 	.word	0x000014d0


	//   ....[5]....
        /*00e0*/ 	.word	0x00001900


	//   ....[6]....
        /*00e4*/ 	.word	0x00001920


	//   ....[7]....
        /*00e8*/ 	.word	0x00001940


	//   ....[8]....
        /*00ec*/ 	.word	0x00001960


	//   ....[9]....
        /*00f0*/ 	.word	0x00001980


	//   ....[10]....
        /*00f4*/ 	.word	0x000036a0


	//   ....[11]....
        /*00f8*/ 	.word	0x000036d0


	//   ....[12]....
        /*00fc*/ 	.word	0x000036f0


	//   ....[13]....
        /*0100*/ 	.word	0x00003710


	//   ....[14]....
        /*0104*/ 	.word	0x00003730


	//   ....[15]....
        /*0108*/ 	.word	0x00003b60


	//   ....[16]....
        /*010c*/ 	.word	0x00003b80


	//   ....[17]....
        /*0110*/ 	.word	0x00003ba0


	//   ....[18]....
        /*0114*/ 	.word	0x00003bc0


	//   ....[19]....
        /*0118*/ 	.word	0x00003be0


	//   ....[20]....
        /*011c*/ 	.word	0x00004900


	//   ....[21]....
        /*0120*/ 	.word	0x00004990


	//   ....[22]....
        /*0124*/ 	.word	0x000049f0


	//   ....[23]....
        /*0128*/ 	.word	0x00004a50


	//   ....[24]....
        /*012c*/ 	.word	0x00004ab0


	//   ....[25]....
        /*0130*/ 	.word	0x00004f20


	//   ....[26]....
        /*0134*/ 	.word	0x00004f80


	//   ....[27]....
        /*0138*/ 	.word	0x00004fe0


	//   ....[28]....
        /*013c*/ 	.word	0x00005040


	//   ....[29]....
        /*0140*/ 	.word	0x000050a0


	//   ....[30]....
        /*0144*/ 	.word	0x00005120


	//   ....[31]....
        /*0148*/ 	.word	0x000051b0


	//   ....[32]....
        /*014c*/ 	.word	0x00005210


	//   ....[33]....
        /*0150*/ 	.word	0x00005270


	//   ....[34]....
        /*0154*/ 	.word	0x000052d0


	//   ....[35]....
        /*0158*/ 	.word	0x00005740


	//   ....[36]....
        /*015c*/ 	.word	0x000057a0


	//   ....[37]....
        /*0160*/ 	.word	0x00005800


	//   ....[38]....
        /*0164*/ 	.word	0x00005860


	//   ....[39]....
        /*0168*/ 	.word	0x000058c0


	//----- nvinfo : EIATTR_VRC_CTA_INIT_COUNT
	.align		4
.L_1882:
        /*016c*/ 	.byte	0x02, 0x4a
	.zero		1
	.zero		1


	//----- nvinfo : EIATTR_EXIT_INSTR_OFFSETS
	.align		4
        /*0170*/ 	.byte	0x04, 0x1c
        /*0172*/ 	.short	(.L_1884 - .L_1883)


	//   ....[0]....
.L_1883:
        /*0174*/ 	.word	0x00000250


	//   ....[1]....
        /*0178*/ 	.word	0x00002660


	//   ....[2]....
        /*017c*/ 	.word	0x000048a0


	//----- nvinfo : EIATTR_MAX_THREADS
	.align		4
.L_1884:
        /*0180*/ 	.byte	0x04, 0x05
        /*0182*/ 	.short	(.L_1886 - .L_1885)
.L_1885:
        /*0184*/ 	.word	0x00000080
        /*0188*/ 	.word	0x00000001
        /*018c*/ 	.word	0x00000001


	//----- nvinfo : EIATTR_CRS_STACK_SIZE
	.align		4
.L_1886:
        /*0190*/ 	.byte	0x04, 0x1e
        /*0192*/ 	.short	(.L_1888 - .L_1887)
.L_1887:
        /*0194*/ 	.word	0x00000000


	//----- nvinfo : EIATTR_CBANK_PARAM_SIZE
	.align		4
.L_1888:
        /*0198*/ 	.byte	0x03, 0x19
        /*019a*/ 	.short	0x00e8


	//----- nvinfo : EIATTR_PARAM_CBANK
	.align		4
        /*019c*/ 	.byte	0x04, 0x0a
        /*019e*/ 	.short	(.L_1890 - .L_1889)
	.align		4
.L_1889:
        /*01a0*/ 	.word	index@(.nv.constant0._ZN10layer_norm13ln_fwd_kernelINS_13Kernel_traitsI13__nv_bfloat16S2_fS2_fjLj1024ELj1ELj4ELj1ELj16ENS_18Kernel_traits_baseILj1024ES2_S2_fS2_fjLj128EEEEELb0ELb0ELb0ELb1EEEvNS_9FwdParamsE)
        /*01a4*/ 	.short	0x0380
        /*01a6*/ 	.short	0x00e8


	//----- nvinfo : EIATTR_SW_WAR
	.align		4
.L_1890:
        /*01a8*/ 	.byte	0x04, 0x36
        /*01aa*/ 	.short	(.L_1892 - .L_1891)
.L_1891:
        /*01ac*/ 	.word	0x00000008
.L_1892:


//--------------------- .nv.info._ZN10layer_norm13ln_fwd_kernelINS_13Kernel_traitsI13__nv_bfloat16S2_fS2_fjLj1024ELj1ELj4ELj1ELj16ENS_18Kernel_traits_baseILj1024ES2_S2_fS2_fjLj128EEEEELb0ELb0ELb1ELb0EEEvNS_9FwdParamsE --------------------------
	.section	.nv.info._ZN10layer_norm13ln_fwd_kernelINS_13Kernel_traitsI13__nv_bfloat16S2_fS2_fjLj1024ELj1ELj4ELj1ELj16ENS_18Kernel_traits_baseILj1024ES2_S2_fS2_fjLj128EEEEELb0ELb0ELb1ELb0EEEvNS_9FwdParamsE,"",@"SHT_CUDA_INFO"
	.sectionflags	@""
	.align	4


	//----- nvinfo : EIATTR_CUDA_API_VERSION
	.align		4
        /*0000*/ 	.byte	0x04, 0x37
        /*0002*/ 	.short	(.L_1894 - .L_1893)
.L_1893:
        /*0004*/ 	.word	0x00000082


	//----- nvinfo : EIATTR_KPARAM_INFO
	.align		4
.L_1894:
        /*0008*/ 	.byte	0x04, 0x17
        /*000a*/ 	.short	(.L_1896 - .L_1895)
.L_1895:
        /*000c*/ 	.word	0x00000000
        /*0010*/ 	.short	0x0000
        /*0012*/ 	.short	0x0000
        /*0014*/ 	.byte	0x00, 0xf0, 0xa1, 0x03


	//----- nvinfo : EIATTR_SPARSE_MMA_MASK
	.align		4
.L_1896:
        /*0018*/ 	.byte	0x03, 0x50
        /*001a*/ 	.short	0x0000


	//----- nvinfo : EIATTR_MAXREG_COUNT
	.align		4
        /*001c*/ 	.byte	0x03, 0x1b
        /*001e*/ 	.short	0x00ff


	//----- nvinfo : EIATTR_MERCURY_ISA_VERSION
	.align		4
        /*0020*/ 	.byte	0x03, 0x5f
        /*0022*/ 	.short	0x0101


	//----- nvinfo : EIATTR_COOP_GROUP_MASK_REGIDS
	.align		4
        /*0024*/ 	.byte	0x04, 0x29
        /*0026*/ 	.short	(.L_1898 - .L_1897)


	//   ....[0]....
.L_1897:
        /*0028*/ 	.word	0xffffffff


	//   ....[1]....
        /*002c*/ 	.word	0xffffffff


	//   ....[2]....
        /*0030*/ 	.word	0xffffffff


	//   ....[3]....
        /*0034*/ 	.word	0xffffffff


	//   ....[4]....
        /*0038*/ 	.word	0xffffffff


	//   ....[5]....
        /*003c*/ 	.word	0xffffffff


	//   ....[6]....
        /*0040*/ 	.word	0xffffffff


	//   ....[7]....
        /*0044*/ 	.word	0xffffffff


	//   ....[8]....
        /*0048*/ 	.word	0xffffffff


	//   ....[9]....
        /*004c*/ 	.word	0xffffffff


	//   ....[10]....
        /*0050*/ 	.word	0x05000072


	//   ....[11]....
        /*0054*/ 	.word	0x05000072


	//   ....[12]....
        /*0058*/ 	.word	0x05000072


	//   ....[13]....
        /*005c*/ 	.word	0x05000072


	//   ....[14]....
        /*0060*/ 	.word	0x05000072


	//   ....[15]....
        /*0064*/ 	.word	0x05000072


	//   ....[16]....
        /*0068*/ 	.word	0x05000072


	//   ....[17]....
        /*006c*/ 	.word	0x05000072


	//   ....[18]....
        /*0070*/ 	.word	0x05000072


	//   ....[19]....
        /*0074*/ 	.word	0x05000072


	//----- nvinfo : EIATTR_COOP_GROUP_INSTR_OFFSETS
	.align		4
.L_1898:
        /*0078*/ 	.byte	0x04, 0x28
        /*007a*/ 	.short	(.L_1900 - .L_1899)


	//   ....[0]....
.L_1899:
        /*007c*/ 	.word	0x00002180


	//   ....[1]....
        /*0080*/ 	.word	0x000021b0


	//   ....[2]....
        /*0084*/ 	.word	0x000021d0


	//   ....[3]....
        /*0088*/ 	.word	0x000021f0


	//   ....[4]....
        /*008c*/ 	.word	0x00002210


	//   ....[5]....
        /*0090*/ 	.word	0x00002650


	//   ....[6]....
        /*0094*/ 	.word	0x00002670


	//   ....[7]....
        /*0098*/ 	.word	0x00002690


	//   ....[8]....
        /*009c*/ 	.word	0x000026b0


	//   ....[9]....
        /*00a0*/ 	.word	0x000026d0


	//   ....[10]....
        /*00a4*/ 	.word	0x000035c0


	//   ....[11]....
        /*00a8*/ 	.word	0x00003670


	//   ....[12]....
        /*00ac*/ 	.word	0x000036e0


	//   ....[13]....
        /*00b0*/ 	.word	0x00003750


	//   ....[14]....
        /*00b4*/ 	.word	0x000037c0


	//   ....[15]....
        /*00b8*/ 	.word	0x00003c50


	//   ....[16]....
        /*00bc*/ 	.word	0x00003cc0


	//   ....[17]....
        /*00c0*/ 	.word	0x00003d30


	//   ....[18]....
        /*00c4*/ 	.word	0x00003da0


	//   ....[19]....
        /*00c8*/ 	.word	0x00003e10


	//----- nvinfo : EIATTR_VRC_CTA_INIT_COUNT
	.align		4
.L_1900:
        /*00cc*/ 	.byte	0x02, 0x4a
	.zero		1
	.zero		1


	//----- nvinfo : EIATTR_EXIT_INSTR_OFFSETS
	.align		4
        /*00d0*/ 	.byte	0x04, 0x1c
        /*00d2*/ 	.short	(.L_1902 - .L_1901)


	//   ....[0]....
.L_1901:
        /*00d4*/ 	.word	0x00000560


	//   ....[1]....
        /*00d8*/ 	.word	0x00003550


	//----- nvinfo : EIATTR_MAX_THREADS
	.align		4
.L_1902:
        /*00dc*/ 	.byte	0x04, 0x05
        /*00de*/ 	.short	(.L_1904 - .L_1903)
.L_1903:
        /*00e0*/ 	.word	0x00000080
        /*00e4*/ 	.word	0x00000001
        /*00e8*/ 	.word	0x00000001


	//----- nvinfo : EIATTR_CRS_STACK_SIZE
	.align		4
.L_1904:
        /*00ec*/ 	.byte	0x04, 0x1e
        /*00ee*/ 	.short	(.L_1906 - .L_1905)
.L_1905:
        /*00f0*/ 	.word	0x00000000


	//----- nvinfo : EIATTR_CBANK_PARAM_SIZE
	.align		4
.L_1906:
        /*00f4*/ 	.byte	0x03, 0x19
        /*00f6*/ 	.short	0x00e8


	//----- nvinfo : EIATTR_PARAM_CBANK
	.align		4
        /*00f8*/ 	.byte	0x04, 0x0a
        /*00fa*/ 	.short	(.L_1908 - .L_1907)
	.align		4
.L_1907:
        /*00fc*/ 	.word	index@(.nv.constant0._ZN10layer_norm13ln_fwd_kernelINS_13Kernel_traitsI13__nv_bfloat16S2_fS2_fjLj1024ELj1ELj4ELj1ELj16ENS_18Kernel_traits_baseILj1024ES2_S2_fS2_fjLj128EEEEELb0ELb0ELb1ELb0EEEvNS_9FwdParamsE)
        /*0100*/ 	.short	0x0380
        /*0102*/ 	.short	0x00e8


	//----- nvinfo : EIATTR_SW_WAR
	.align		4
.L_1908:
        /*0104*/ 	.byte	0x04, 0x36
        /*0106*/ 	.short	(.L_1910 - .L_1909)
.L_1909:
        /*0108*/ 	.word	0x00000008
.L_1910:


//--------------------- .nv.info._ZN10layer_norm13ln_fwd_kernelINS_13Kernel_traitsI13__nv_bfloat16S2_fS2_fjLj1024ELj1ELj4ELj1ELj16ENS_18Kernel_traits_baseILj1024ES2_S2_fS2_fjLj128EEEEELb0ELb0ELb1ELb1EEEvNS_9FwdParamsE --------------------------
	.section	.nv.info._ZN10layer_norm13ln_fwd_kernelINS_13Kernel_traitsI13__nv_bfloat16S2_fS2_fjLj1024ELj1ELj4ELj1ELj16ENS_18Kernel_traits_baseILj1024ES2_S2_fS2_fjLj128EEEEELb0ELb0ELb1ELb1EEEvNS_9FwdParamsE,"",@"SHT_CUDA_INFO"
	.sectionflags	@""
	.align	4


	//----- nvinfo : EIATTR_CUDA_API_VERSION
	.align		4
        /*0000*/ 	.byte	0x04, 0x37
        /*0002*/ 	.short	(.L_1912 - .L_1911)
.L_1911:
        /*0004*/ 	.word	0x00000082


	//----- nvinfo : EIATTR_KPARAM_INFO
	.align		4
.L_1912:
        /*0008*/ 	.byte	0x04, 0x17
        /*000a*/ 	.short	(.L_1914 - .L_1913)
.L_1913:
        /*000c*/ 	.word	0x00000000
        /*0010*/ 	.short	0x0000
        /*0012*/ 	.short	0x0000
        /*0014*/ 	.byte	0x00, 0xf0, 0xa1, 0x03


	//----- nvinfo : EIATTR_SPARSE_MMA_MASK
	.align		4
.L_1914:
        /*0018*/ 	.byte	0x03, 0x50
        /*001a*/ 	.short	0x0000


	//----- nvinfo : EIATTR_MAXREG_COUNT
	.align		4
        /*001c*/ 	.byte	0x03, 0x1b
        /*001e*/ 	.short	0x00ff


	//----- nvinfo : EIATTR_MERCURY_ISA_VERSION
	.align		4
        /*0020*/ 	.byte	0x03, 0x5f
        /*0022*/ 	.short	0x0101


	//----- nvinfo : EIATTR_COOP_GROUP_MASK_REGIDS
	.align		4
        /*0024*/ 	.byte	0x04, 0x29
        /*0026*/ 	.short	(.L_1916 - .L_1915)


	//   ....[0]....
.L_1915:
        /*0028*/ 	.word	0xffffffff


	//   ....[1]....
        /*002c*/ 	.word	0xffffffff


	//   ....[2]....
        /*0030*/ 	.word	0xffffffff


	//   ....[3]....
        /*0034*/ 	.word	0xffffffff


	//   ....[4]....
        /*0038*/ 	.word	0xffffffff


	//   ....[5]....
        /*003c*/ 	.word	0xffffffff


	//   ....[6]....
        /*0040*/ 	.word	0xffffffff


	//   ....[7]....
        /*0044*/ 	.word	0xffffffff


	//   ....[8]....
        /*0048*/ 	.word	0xffffffff


	//   ....[9]....
        /*004c*/ 	.word	0xffffffff


	//   ....[10]....
        /*0050*/ 	.word	0x05000062


	//   ....[11]....
        /*0054*/ 	.word	0x05000062


	//   ....[12]....
        /*0058*/ 	.word	0x05000062


	//   ....[13]....
        /*005c*/ 	.word	0x05000062


	//   ....[14]....
        /*0060*/ 	.word	0x05000062


	//   ....[15]....
        /*0064*/ 	.word	0x05000062


	//   ....[16]....
        /*0068*/ 	.word	0x05000062


	//   ....[17]....
        /*006c*/ 	.word	0x05000062


	//   ....[18]....
        /*0070*/ 	.word	0x05000062


	//   ....[19]....
        /*0074*/ 	.word	0x05000062


	//----- nvinfo : EIATTR_COOP_GROUP_INSTR_OFFSETS
	.align		4
.L_1916:
        /*0078*/ 	.byte	0x04, 0x28
        /*007a*/ 	.short	(.L_1918 - .L_1917)


	//   ....[0]....
.L_1917:
        /*007c*/ 	.word	0x00001c40


	//   ....[1]....
        /*0080*/ 	.word	0x00001c60


	//   ....[2]....
        /*0084*/ 	.word	0x00001c80


	//   ....[3]....
        /*0088*/ 	.word	0x00001ca0


	//   ....[4]....
        /*008c*/ 	.word	0x00001cd0


	//   ....[5]....
        /*0090*/ 	.word	0x00002100


	//   ....[6]....
        /*0094*/ 	.word	0x00002120


	//   ....[7]....
        /*0098*/ 	.word	0x00002140


	//   ....[8]....
        /*009c*/ 	.word	0x00002160


	//   ....[9]....
        /*00a0*/ 	.word	0x00002180


	//   ....[10]....
        /*00a4*/ 	.word	0x00003060


	//   ....[11]....
        /*00a8*/ 	.word	0x00003100


	//   ....[12]....
        /*00ac*/ 	.word	0x00003170


	//   ....[13]....
        /*00b0*/ 	.word	0x000031e0


	//   ....[14]....
        /*00b4*/ 	.word	0x00003260


	//   ....[15]....
        /*00b8*/ 	.word	0x000036e0


	//   ....[16]....
        /*00bc*/ 	.word	0x00003750


	//   ....[17]....
        /*00c0*/ 	.word	0x000037c0


	//   ....[18]....
        /*00c4*/ 	.word	0x00003830


	//   ....[19]....
        /*00c8*/ 	.word	0x000038a0


	//----- nvinfo : EIATTR_VRC_CTA_INIT_COUNT
	.align		4
.L_1918:
        /*00cc*/ 	.byte	0x02, 0x4a
	.zero		1
	.zero		1


	//----- nvinfo : EIATTR_EXIT_INSTR_OFFSETS
	.align		4
        /*00d0*/ 	.byte	0x04, 0x1c
        /*00d2*/ 	.short	(.L_1920 - .L_1919)


	//   ....[0]....
.L_1919:
        /*00d4*/ 	.word	0x000003f0


	//   ....[1]....
        /*00d8*/ 	.word	0x00002ff0


	//----- nvinfo : EIATTR_MAX_THREADS
	.align		4
.L_1920:
        /*00dc*/ 	.byte	0x04, 0x05
        /*00de*/ 	.short	(.L_1922 - .L_1921)
.L_1921:
        /*00e0*/ 	.word	0x00000080
        /*00e4*/ 	.word	0x00000001
        /*00e8*/ 	.word	0x00000001


	//----- nvinfo : EIATTR_CRS_STACK_SIZE
	.align		4
.L_1922:
        /*00ec*/ 	.byte	0x04, 0x1e
        /*00ee*/ 	.short	(.L_1924 - .L_1923)
.L_1923:
        /*00f0*/ 	.word	0x00000000


	//----- nvinfo : EIATTR_CBANK_PARAM_SIZE
	.align		4
.L_1924:
        /*00f4*/ 	.byte	0x03, 0x19
        /*00f6*/ 	.short	0x00e8


	//----- nvinfo : EIATTR_PARAM_CBANK
	.align		4
        /*00f8*/ 	.byte	0x04, 0x0a
        /*00fa*/ 	.short	(.L_1926 - .L_1925)
	.align		4
.L_1925:
        /*00fc*/ 	.word	index@(.nv.constant0._ZN10layer_norm13ln_fwd_kernelINS_13Kernel_traitsI13__nv_bfloat16S2_fS2_fjLj1024ELj1ELj4ELj1ELj16ENS_18Kernel_traits_baseILj1024ES2_S2_fS2_fjLj128EEEEELb0ELb0ELb1ELb1EEEvNS_9FwdParamsE)
        /*0100*/ 	.short	0x0380
        /*0102*/ 	.short	0x00e8


	//----- nvinfo : EIATTR_SW_WAR
	.align		4
.L_1926:
        /*0104*/ 	.byte	0x04, 0x36
        /*0106*/ 	.short	(.L_1928 - .L_1927)
.L_1927:
        /*0108*/ 	.word	0x00000008
.L_1928:


//--------------------- .nv.info._ZN10layer_norm13ln_fwd_kernelINS_13Kernel_traitsI13__nv_bfloat16S2_fS2_fjLj1024ELj1ELj4ELj1ELj16ENS_18Kernel_traits_baseILj1024ES2_S2_fS2_fjLj128EEEEELb0ELb1ELb0ELb0EEEvNS_9FwdParamsE --------------------------
	.section	.nv.info._ZN10layer_norm13ln_fwd_kernelINS_13Kernel_traitsI13__nv_bfloat16S2_fS2_fjLj1024ELj1ELj4ELj1ELj16ENS_18Kernel_traits_baseILj1024ES2_S2_fS2_fjLj128EEEEELb0ELb1ELb0ELb0EEEvNS_9FwdParamsE,"",@"SHT_CUDA_INFO"
	.sectionflags	@""
	.align	4


	//----- nvinfo : EIATTR_CUDA_API_VERSION
	.align		4
        /*0000*/ 	.byte	0x04, 0x37
        /*0002*/ 	.short	(.L_1930 - .L_1929)
.L_1929:
        /*0004*/ 	.word	0x00000082


	//----- nvinfo : EIATTR_KPARAM_INFO
	.align		4
.L_1930:
        /*0008*/ 	.byte	0x04, 0x17
        /*000a*/ 	.short	(.L_1932 - .L_1931)
.L_1931:
        /*000c*/ 	.word	0x00000000
        /*0010*/ 	.short	0x0000
        /*0012*/ 	.short	0x0000
        /*0014*/ 	.byte	0x00, 0xf0, 0xa1, 0x03


	//----- nvinfo : EIATTR_SPARSE_MMA_MASK
	.align		4
.L_1932:
        /*0018*/ 	.byte	0x03, 0x50
        /*001a*/ 	.short	0x0000


	//----- nvinfo : EIATTR_MAXREG_COUNT
	.align		4
        /*001c*/ 	.byte	0x03, 0x1b
        /*001e*/ 	.short	0x00ff


	//----- nvinfo : EIATTR_MERCURY_ISA_VERSION
	.align		4
        /*0020*/ 	.byte	0x03, 0x5f
        /*0022*/ 	.short	0x0101


	//----- nvinfo : EIATTR_COOP_GROUP_MASK_REGIDS
	.align		4
        /*0024*/ 	.byte	0x04, 0x29
        /*0026*/ 	.short	(.L_1934 - .L_1933)


	//   ....[0]....
.L_1933:
        /*0028*/ 	.word	0xffffffff


	//   ....[1]....
        /*002c*/ 	.word	0xffffffff


	//   ....[2]....
        /*0030*/ 	.word	0xffffffff


	//   ....[3]....
        /*0034*/ 	.word	0xffffffff


	//   ....[4]....
        /*0038*/ 	.word	0xffffffff


	//   ....[5]....
        /*003c*/ 	.word	0xffffffff


	//   ....[6]....
        /*0040*/ 	.word	0xffffffff


	//   ....[7]....
        /*0044*/ 	.word	0xffffffff


	//   ....[8]....
        /*0048*/ 	.word	0xffffffff


	//   ....[9]....
        /*004c*/ 	.word	0xffffffff


	//   ....[10]....
        /*0050*/ 	.word	0x05000096


	//   ....[11]....
        /*0054*/ 	.word	0x05000096


	//   ....[12]....
        /*0058*/ 	.word	0x05000096


	//   ....[13]....
        /*005c*/ 	.word	0x05000096


	//   ....[14]....
        /*0060*/ 	.word	0x05000096


	//   ....[15]....
        /*0064*/ 	.word	0x05000096


	//   ....[16]....
        /*0068*/ 	.word	0x05000096


	//   ....[17]....
        /*006c*/ 	.word	0x05000096


	//   ....[18]....
        /*0070*/ 	.word	0x05000096


	//   ....[19]....
        /*0074*/ 	.word	0x05000096


	//----- nvinfo : EIATTR_COOP_GROUP_INSTR_OFFSETS
	.align		4
.L_1934:
        /*0078*/ 	.byte	0x04, 0x28
        /*007a*/ 	.short	(.L_1936 - .L_1935)


	//   ....[0]....
.L_1935:
        /*007c*/ 	.word	0x000024d0


	//   ....[1]....
        /*0080*/ 	.word	0x000024f0


	//   ....[2]....
        /*0084*/ 	.word	0x00002510


	//   ....[3]....
        /*0088*/ 	.word	0x00002530


	//   ....[4]....
        /*008c*/ 	.word	0x00002560


	//   ....[5]....
        /*0090*/ 	.word	0x000029a0


	//   ....[6]....
        /*0094*/ 	.word	0x000029c0


	//   ....[7]....
        /*0098*/ 	.word	0x000029e0


	//   ....[8]....
        /*009c*/ 	.word	0x00002a00


	//   ....[9]....
        /*00a0*/ 	.word	0x00002a20


	//   ....[10]....
        /*00a4*/ 	.word	0x000038a0


	//   ....[11]....
        /*00a8*/ 	.word	0x00003940


	//   ....[12]....
        /*00ac*/ 	.word	0x000039b0


	//   ....[13]....
        /*00b0*/ 	.word	0x00003a20


	//   ....[14]....
        /*00b4*/ 	.word	0x00003aa0


	//   ....[15]....
        /*00b8*/ 	.word	0x00003f30


	//   ....[16]....
        /*00bc*/ 	.word	0x00003fa0


	//   ....[17]....
        /*00c0*/ 	.word	0x00004010


	//   ....[18]....
        /*00c4*/ 	.word	0x00004080


	//   ....[19]....
        /*00c8*/ 	.word	0x000040f0


	//----- nvinfo : EIATTR_VRC_CTA_INIT_COUNT
	.align		4
.L_1936:
        /*00cc*/ 	.byte	0x02, 0x4a
	.zero		1
	.zero		1


	//----- nvinfo : EIATTR_EXIT_INSTR_OFFSETS
	.align		4
        /*00d0*/ 	.byte	0x04, 0x1c
        /*00d2*/ 	.short	(.L_1938 - .L_1937)


	//   ....[0]....
.L_1937:
        /*00d4*/ 	.word	0x000006e0


	//   ....[1]....
        /*00d8*/ 	.word	0x00003830


	//----- nvinfo : EIATTR_MAX_THREADS
	.align		4
.L_1938:
        /*00dc*/ 	.byte	0x04, 0x05
        /*00de*/ 	.short	(.L_1940 - .L_1939)
.L_1939:
        /*00e0*/ 	.word	0x00000080
        /*00e4*/ 	.word	0x00000001
        /*00e8*/ 	.word	0x00000001


	//----- nvinfo : EIATTR_CRS_STACK_SIZE
	.align		4
.L_1940:
        /*00ec*/ 	.byte	0x04, 0x1e
        /*00ee*/ 	.short	(.L_1942 - .L_1941)
.L_1941:
        /*00f0*/ 	.word	0x00000000


	//----- nvinfo : EIATTR_CBANK_PARAM_SIZE
	.align		4
.L_1942:
        /*00f4*/ 	.byte	0x03, 0x19
        /*00f6*/ 	.short	0x00e8


	//----- nvinfo : EIATTR_PARAM_CBANK
	.align		4
        /*00f8*/ 	.byte	0x04, 0x0a
        /*00fa*/ 	.short	(.L_1944 - .L_1943)
	.align		4
.L_1943:
        /*00fc*/ 	.word	index@(.nv.constant0._ZN10layer_norm13ln_fwd_kernelINS_13Kernel_traitsI13__nv_bfloat16S2_fS2_fjLj1024ELj1ELj4ELj1ELj16ENS_18Kernel_traits_baseILj1024ES2_S2_fS2_fjLj128EEEEELb0ELb1ELb0ELb0EEEvNS_9FwdParamsE)
        /*0100*/ 	.short	0x0380
        /*0102*/ 	.short	0x00e8


	//----- nvinfo : EIATTR_SW_WAR
	.align		4
.L_1944:
        /*0104*/ 	.byte	0x04, 0x36
        /*0106*/ 	.short	(.L_1946 - .L_1945)
.L_1945:
        /*0108*/ 	.word	0x00000008
.L_1946:


//--------------------- .nv.info._ZN10layer_norm13ln_fwd_kernelINS_13Kernel_traitsI13__nv_bfloat16S2_fS2_fjLj1024ELj1ELj4ELj1ELj16ENS_18Kernel_traits_baseILj1024ES2_S2_fS2_fjLj128EEEEELb0ELb1ELb0ELb1EEEvNS_9FwdParamsE --------------------------
	.section	.nv.info._ZN10layer_norm13ln_fwd_kernelINS_13Kernel_traitsI13__nv_bfloat16S2_fS2_fjLj1024ELj1ELj4ELj1ELj16ENS_18Kernel_traits_baseILj1024ES2_S2_fS2_fjLj128EEEEELb0ELb1ELb0ELb1EEEvNS_9FwdParamsE,"",@"SHT_CUDA_INFO"
	.sectionflags	@""
	.align	4


	//----- nvinfo : EIATTR_CUDA_API_VERSION
	.align		4
        /*0000*/ 	.byte	0x04, 0x37
        /*0002*/ 	.short	(.L_1948 - .L_1947)
.L_1947:
        /*0004*/ 	.word	0x00000082


	//----- nvinfo : EIATTR_KPARAM_INFO
	.align		4
.L_1948:
        /*0008*/ 	.byte	0x04, 0x17
        /*000a*/ 	.short	(.L_1950 - .L_1949)
.L_1949:
        /*000c*/ 	.word	0x00000000
        /*0010*/ 	.short	0x0000
        /*0012*/ 	.short	0x0000
        /*0014*/ 	.byte	0x00, 0xf0, 0xa1, 0x03


	//----- nvinfo : EIATTR_SPARSE_MMA_MASK
	.align		4
.L_1950:
        /*0018*/ 	.byte	0x03, 0x50
        /*001a*/ 	.short	0x0000


	//----- nvinfo : EIATTR_MAXREG_COUNT
	.align		4
        /*001c*/ 	.byte	0x03, 0x1b
        /*001e*/ 	.short	0x00ff


	//----- nvinfo : EIATTR_MERCURY_ISA_VERSION
	.align		4
        /*0020*/ 	.byte	0x03, 0x5f
        /*0022*/ 	.short	0x0101


	//----- nvinfo : EIATTR_COOP_GROUP_MASK_REGIDS
	.align		4
        /*0024*/ 	.byte	0x04, 0x29
        /*0026*/ 	.short	(.L_1952 - .L_1951)


	//   ....[0]....
.L_1951:
        /*0028*/ 	.word	0xffffffff


	//   ....[1]....
        /*002c*/ 	.word	0xffffffff


	//   ....[2]....
        /*0030*/ 	.word	0xffffffff


	//   ....[3]....
        /*0034*/ 	.word	0xffffffff


	//   ....[4]....
        /*0038*/ 	.word	0xffffffff


	//   ....[5]....
        /*003c*/ 	.word	0xffffffff


	//   ....[6]....
        /*0040*/ 	.word	0xffffffff


	//   ....[7]....
        /*0044*/ 	.word	0xffffffff


	//   ....[8]....
        /*0048*/ 	.word	0xffffffff


	//   ....[9]....
        /*004c*/ 	.word	0xffffffff


	//   ....[10]....
        /*0050*/ 	.word	0x05000097


	//   ....[11]....
        /*0054*/ 	.word	0x05000097


	//   ....[12]....
        /*0058*/ 	.word	0x05000097


	//   ....[13]....
        /*005c*/ 	.word	0x05000097


	//   ....[14]....
        /*0060*/ 	.word	0x05000097


	//   ....[15]....
        /*0064*/ 	.word	0x05000097


	//   ....[16]....
        /*0068*/ 	.word	0x05000097


	//   ....[17]....
        /*006c*/ 	.word	0x05000097


	//   ....[18]....
        /*0070*/ 	.word	0x05000097


	//   ....[19]....
        /*0074*/ 	.word	0x05000097


	//----- nvinfo : EIATTR_COOP_GROUP_INSTR_OFFSETS
	.align		4
.L_1952:
        /*0078*/ 	.byte	0x04, 0x28
        /*007a*/ 	.short	(.L_1954 - .L_1953)


	//   ....[0]....
.L_1953:
        /*007c*/ 	.word	0x00001ff0


	//   ....[1]....
        /*0080*/ 	.word	0x00002010


	//   ....[2]....
        /*0084*/ 	.word	0x00002030


	//   ....[3]....
        /*0088*/ 	.word	0x00002060


	//   ....[4]....
        /*008c*/ 	.word	0x00002080


	//   ....[5]....
        /*0090*/ 	.word	0x000024b0


	//   ....[6]....
        /*0094*/ 	.word	0x000024d0


	//   ....[7]....
        /*0098*/ 	.word	0x000024f0


	//   ....[8]....
        /*009c*/ 	.word	0x00002510


	//   ....[9]....
        /*00a0*/ 	.word	0x00002530


	//   ....[10]....
        /*00a4*/ 	.word	0x00003250


	//   ....[11]....
        /*00a8*/ 	.word	0x000032f0


	//   ....[12]....
        /*00ac*/ 	.word	0x00003360


	//   ....[13]....
        /*00b0*/ 	.word	0x000033e0


	//   ....[14]....
        /*00b4*/ 	.word	0x00003450


	//   ....[15]....
        /*00b8*/ 	.word	0x000038d0


	//   ....[16]....
        /*00bc*/ 	.word	0x00003940


	//   ....[17]....
        /*00c0*/ 	.word	0x000039b0


	//   ....[18]....
        /*00c4*/ 	.word	0x00003a20


	//   ....[19]....
        /*00c8*/ 	.word	0x00003a90


	//----- nvinfo : EIATTR_VRC_CTA_INIT_COUNT
	.align		4
.L_1954:
        /*00cc*/ 	.byte	0x02, 0x4a
	.zero		1
	.zero		1


	//----- nvinfo : EIATTR_EXIT_INSTR_OFFSETS
	.align		4
        /*00d0*/ 	.byte	0x04, 0x1c
        /*00d2*/ 	.short	(.L_1956 - .L_1955)


	//   ....[0]....
.L_1955:
        /*00d4*/ 	.word	0x000003f0


	//   ....[1]....
        /*00d8*/ 	.word	0x000031e0


	//----- nvinfo : EIATTR_MAX_THREADS
	.align		4
.L_1956:
        /*00dc*/ 	.byte	0x04, 0x05
        /*00de*/ 	.short	(.L_1958 - .L_1957)
.L_1957:
        /*00e0*/ 	.word	0x00000080
        /*00e4*/ 	.word	0x00000001
        /*00e8*/ 	.word	0x00000001


	//----- nvinfo : EIATTR_CRS_STACK_SIZE
	.align		4
.L_1958:
        /*00ec*/ 	.byte	0x04, 0x1e
        /*00ee*/ 	.short	(.L_1960 - .L_1959)
.L_1959:
        /*00f0*/ 	.word	0x00000000


	//----- nvinfo : EIATTR_CBANK_PARAM_SIZE
	.align		4
.L_1960:
        /*00f4*/ 	.byte	0x03, 0x19
        /*00f6*/ 	.short	0x00e8


	//----- nvinfo : EIATTR_PARAM_CBANK
	.align		4
        /*00f8*/ 	.byte	0x04, 0x0a
        /*00fa*/ 	.short	(.L_1962 - .L_1961)
	.align		4
.L_1961:
        /*00fc*/ 	.word	index@(.nv.constant0._ZN10layer_norm13ln_fwd_kernelINS_13Kernel_traitsI13__nv_bfloat16S2_fS2_fjLj1024ELj1ELj4ELj1ELj16ENS_18Kernel_traits_baseILj1024ES2_S2_fS2_fjLj128EEEEELb0ELb1ELb0ELb1EEEvNS_9FwdParamsE)
        /*0100*/ 	.short	0x0380
        /*0102*/ 	.short	0x00e8


	//----- nvinfo : EIATTR_SW_WAR
	.align		4
.L_1962:
        /*0104*/ 	.byte	0x04, 0x36
        /*0106*/ 	.short	(.L_1964 - .L_1963)
.L_1963:
        /*0108*/ 	.word	0x00000008
.L_1964:


//--------------------- .nv.info._ZN10layer_norm13ln_fwd_kernelINS_13Kernel_traitsI13__nv_bfloat16S2_fS2_fjLj1024ELj1ELj4ELj1ELj16ENS_18Kernel_traits_baseILj1024ES2_S2_fS2_fjLj128EEEEELb0ELb1ELb1ELb0EEEvNS_9FwdParamsE --------------------------
	.section	.nv.info._ZN10layer_norm13ln_fwd_kernelINS_13Kernel_traitsI13__nv_bfloat16S2_fS2_fjLj1024ELj1ELj4ELj1ELj16ENS_18Kernel_traits_baseILj1024ES2_S2_fS2_fjLj128EEEEELb0ELb1ELb1ELb0EEEvNS_9FwdParamsE,"",@"SHT_CUDA_INFO"
	.sectionflags	@""
	.align	4


	//----- nvinfo : EIATTR_CUDA_API_VERSION
	.align		4
        /*0000*/ 	.byte	0x04, 0x37
        /*0002*/ 	.short	(.L_1966 - .L_1965)
.L_1965:
        /*0004*/ 	.word	0x00000082


	//----- nvinfo : EIATTR_KPARAM_INFO
	.align		4
.L_1966:
        /*0008*/ 	.byte	0x04, 0x17
        /*000a*/ 	.short	(.L_1968 - .L_1967)
.L_1967:
        /*000c*/ 	.word	0x00000000
        /*0010*/ 	.short	0x0000
        /*0012*/ 	.short	0x0000
        /*0014*/ 	.byte	0x00, 0xf0, 0xa1, 0x03


	//----- nvinfo : EIATTR_SPARSE_MMA_MASK
	.align		4
.L_1968:
        /*0018*/ 	.byte	0x03, 0x50
        /*001a*/ 	.short	0x0000


	//----- nvinfo : EIATTR_MAXREG_COUNT
	.align		4
        /*001c*/ 	.byte	0x03, 0x1b
        /*001e*/ 	.short	0x00ff


	//----- nvinfo : EIATTR_MERCURY_ISA_VERSION
	.align		4
        /*0020*/ 	.byte	0x03, 0x5f
        /*0022*/ 	.short	0x0101


	//----- nvinfo : EIATTR_COOP_GROUP_MASK_REGIDS
	.align		4
        /*0024*/ 	.byte	0x04, 0x29
        /*0026*/ 	.short	(.L_1970 - .L_1969)


	//   ....[0]....
.L_1969:
        /*0028*/ 	.word	0xffffffff


	//   ....[1]....
        /*002c*/ 	.word	0xffffffff


	//   ....[2]....
        /*0030*/ 	.word	0xffffffff


	//   ....[3]....
        /*0034*/ 	.word	0xffffffff


	//   ....[4]....
        /*0038*/ 	.word	0xffffffff


	//   ....[5]....
        /*003c*/ 	.word	0xffffffff


	//   ....[6]....
        /*0040*/ 	.word	0xffffffff


	//   ....[7]....
        /*0044*/ 	.word	0xffffffff


	//   ....[8]....
        /*0048*/ 	.word	0xffffffff


	//   ....[9]....
        /*004c*/ 	.word	0xffffffff


	//   ....[10]....
        /*0050*/ 	.word	0x0500009b


	//   ....[11]....
        /*0054*/ 	.word	0x0500009b


	//   ....[12]....
        /*0058*/ 	.word	0x0500009b


	//   ....[13]....
        /*005c*/ 	.word	0x0500009b


	//   ....[14]....
        /*0060*/ 	.word	0x0500009b


	//   ....[15]....
        /*0064*/ 	.word	0x0500009b


	//   ....[16]....
        /*0068*/ 	.word	0x0500009b


	//   ....[17]....
        /*006c*/ 	.word	0x0500009b


	//   ....[18]....
        /*0070*/ 	.word	0x0500009b


	//   ....[19]....
        /*0074*/ 	.word	0x0500009b


	//----- nvinfo : EIATTR_COOP_GROUP_INSTR_OFFSETS
	.align		4
.L_1970:
        /*0078*/ 	.byte	0x04, 0x28
        /*007a*/ 	.short	(.L_1972 - .L_1971)


	//   ....[0]....
.L_1971:
        /*007c*/ 	.word	0x00002da0


	//   ....[1]....
        /*0080*/ 	.word	0x00002dd0


	//   ....[2]....
        /*0084*/ 	.word	0x00002df0


	//   ....[3]....
        /*0088*/ 	.word	0x00002e10


	//   ....[4]....
        /*008c*/ 	.word	0x00002e30


	//   ....[5]....
        /*0090*/ 	.word	0x00003270


	//   ....[6]....
        /*0094*/ 	.word	0x00003290


	//   ....[7]....
        /*0098*/ 	.word	0x000032b0


	//   ....[8]....
        /*009c*/ 	.word	0x000032d0


	//   ....[9]....
        /*00a0*/ 	.word	0x000032f0


	//   ....[10]....
        /*00a4*/ 	.word	0x000041e0


	//   ....[11]....
        /*00a8*/ 	.word	0x00004290


	//   ....[12]....
        /*00ac*/ 	.word	0x00004300


	//   ....[13]....
        /*00b0*/ 	.word	0x00004370


	//   ....[14]....
        /*00b4*/ 	.word	0x000043e0


	//   ....[15]....
        /*00b8*/ 	.word	0x00004870


	//   ....[16]....
        /*00bc*/ 	.word	0x000048e0


	//   ....[17]....
        /*00c0*/ 	.word	0x00004950


	//   ....[18]....
        /*00c4*/ 	.word	0x000049c0


	//   ....[19]....
        /*00c8*/ 	.word	0x00004a30


	//----- nvinfo : EIATTR_VRC_CTA_INIT_COUNT
	.align		4
.L_1972:
        /*00cc*/ 	.byte	0x02, 0x4a
	.zero		1
	.zero		1


	//----- nvinfo : EIATTR_EXIT_INSTR_OFFSETS
	.align		4
        /*00d0*/ 	.byte	0x04, 0x1c
        /*00d2*/ 	.short	(.L_1974 - .L_1973)


	//   ....[0]....
.L_1973:
        /*00d4*/ 	.word	0x000006e0


	//   ....[1]....
        /*00d8*/ 	.word	0x00004170


	//----- nvinfo : EIATTR_MAX_THREADS
	.align		4
.L_1974:
        /*00dc*/ 	.byte	0x04, 0x05
        /*00de*/ 	.short	(.L_1976 - .L_1975)
.L_1975:
        /*00e0*/ 	.word	0x00000080
        /*00e4*/ 	.word	0x00000001
        /*00e8*/ 	.word	0x00000001


	//----- nvinfo : EIATTR_CRS_STACK_SIZE
	.align		4
.L_1976:
        /*00ec*/ 	.byte	0x04, 0x1e
        /*00ee*/ 	.short	(.L_1978 - .L_1977)
.L_1977:
        /*00f0*/ 	.word	0x00000000


	//----- nvinfo : EIATTR_CBANK_PARAM_SIZE
	.align		4
.L_1978:
        /*00f4*/ 	.byte	0x03, 0x19
        /*00f6*/ 	.short	0x00e8


	//----- nvinfo : EIATTR_PARAM_CBANK
	.align		4
        /*00f8*/ 	.byte	0x04, 0x0a
        /*00fa*/ 	.short	(.L_1980 - .L_1979)
	.align		4
.L_1979:
        /*00fc*/ 	.word	index@(.nv.constant0._ZN10layer_norm13ln_fwd_kernelINS_13Kernel_traitsI13__nv_bfloat16S2_fS2_fjLj1024ELj1ELj4ELj1ELj16ENS_18Kernel_traits_baseILj1024ES2_S2_fS2_fjLj128EEEEELb0ELb1ELb1ELb0EEEvNS_9FwdParamsE)
        /*0100*/ 	.short	0x0380
        /*0102*/ 	.short	0x00e8


	//----- nvinfo : EIATTR_SW_WAR
	.align		4
.L_1980:
        /*0104*/ 	.byte	0x04, 0x36
        /*0106*/ 	.short	(.L_1982 - .L_1981)
.L_1981:
        /*0108*/ 	.word	0x00000008
.L_1982:


//--------------------- .nv.info._ZN10layer_norm13ln_fwd_kernelINS_13Kernel_traitsI13__nv_bfloat16S2_fS2_fjLj1024ELj1ELj4ELj1ELj16ENS_18Kernel_traits_baseILj1024ES2_S2_fS2_fjLj128EEEEELb0ELb1ELb1ELb1EEEvNS_9FwdParamsE --------------------------
	.section	.nv.info._ZN10layer_norm13ln_fwd_kernelINS_13Kernel_traitsI13__nv_bfloat16S2_fS2_fjLj1024ELj1ELj4ELj1ELj16ENS_18Kernel_traits_baseILj1024ES2_S2_fS2_fjLj128EEEEELb0ELb1ELb1ELb1EEEvNS_9FwdParamsE,"",@"SHT_CUDA_INFO"
	.sectionflags	@""
	.align	4


	//----- nvinfo : EIATTR_CUDA_API_VERSION
	.align		4
        /*0000*/ 	.byte	0x04, 0x37
        /*0002*/ 	.short	(.L_1984 - .L_1983)
.L_1983:
        /*0004*/ 	.word	0x00000082


	//----- nvinfo : EIATTR_KPARAM_INFO
	.align		4
.L_1984:
        /*0008*/ 	.byte	0x04, 0x17
        /*000a*/ 	.short	(.L_1986 - .L_1985)
.L_1985:
        /*000c*/ 	.word	0x00000000
        /*0010*/ 	.short	0x0000
        /*0012*/ 	.short	0x0000
        /*0014*/ 	.byte	0x00, 0xf0, 0xa1, 0x03


	//----- nvinfo : EIATTR_SPARSE_MMA_MASK
	.align		4
.L_1986:
        /*0018*/ 	.byte	0x03, 0x50
        /*001a*/ 	.short	0x0000


	//----- nvinfo : EIATTR_MAXREG_COUNT
	.align		4
        /*001c*/ 	.byte	0x03, 0x1b
        /*001e*/ 	.short	0x00ff


	//----- nvinfo : EIATTR_MERCURY_ISA_VERSION
	.align		4
        /*0020*/ 	.byte	0x03, 0x5f
        /*0022*/ 	.short	0x0101


	//----- nvinfo : EIATTR_COOP_GROUP_MASK_REGIDS
	.align		4
        /*0024*/ 	.byte	0x04, 0x29
        /*0026*/ 	.short	(.L_1988 - .L_1987)


	//   ....[0]....
.L_1987:
        /*0028*/ 	.word	0xffffffff


	//   ....[1]....
        /*002c*/ 	.word	0xffffffff


	//   ....[2]....
        /*0030*/ 	.word	0xffffffff


	//   ....[3]....
        /*0034*/ 	.word	0xffffffff


	//   ....[4]....
        /*0038*/ 	.word	0xffffffff


	//   ....[5]....
        /*003c*/ 	.word	0xffffffff


	//   ....[6]....
        /*0040*/ 	.word	0xffffffff


	//   ....[7]....
        /*0044*/ 	.word	0xffffffff


	//   ....[8]....
        /*0048*/ 	.word	0xffffffff


	//   ....[9]....
        /*004c*/ 	.word	0xffffffff


	//   ....[10]....
        /*0050*/ 	.word	0x05000098


	//   ....[11]....
        /*0054*/ 	.word	0x05000098


	//   ....[12]....
        /*0058*/ 	.word	0x05000098


	//   ....[13]....
        /*005c*/ 	.word	0x05000098


	//   ....[14]....
        /*0060*/ 	.word	0x05000098


	//   ....[15]....
        /*0064*/ 	.word	0x05000098


	//   ....[16]....
        /*0068*/ 	.word	0x05000098


	//   ....[17]....
        /*006c*/ 	.word	0x05000098


	//   ....[18]....
        /*0070*/ 	.word	0x05000098


	//   ....[19]....
        /*0074*/ 	.word	0x05000098


	//----- nvinfo : EIATTR_COOP_GROUP_INSTR_OFFSETS
	.align		4
.L_1988:
        /*0078*/ 	.byte	0x04, 0x28
        /*007a*/ 	.short	(.L_1990 - .L_1989)


	//   ....[0]....
.L_1989:
        /*007c*/ 	.word	0x00002a50


	//   ....[1]....
        /*0080*/ 	.word	0x00002a70


	//   ....[2]....
        /*0084*/ 	.word	0x00002a90


	//   ....[3]....
        /*0088*/ 	.word	0x00002ac0


	//   ....[4]....
        /*008c*/ 	.word	0x00002ae0


	//   ....[5]....
        /*0090*/ 	.word	0x00002f10


	//   ....[6]....
        /*0094*/ 	.word	0x00002f30


	//   ....[7]....
        /*0098*/ 	.word	0x00002f50


	//   ....[8]....
        /*009c*/ 	.word	0x00002f70


	//   ....[9]....
        /*00a0*/ 	.word	0x00002f90


	//   ....[10]....
        /*00a4*/ 	.word	0x00003d70


	//   ....[11]....
        /*00a8*/ 	.word	0x00003e10


	//   ....[12]....
        /*00ac*/ 	.word	0x00003e80


	//   ....[13]....
        /*00b0*/ 	.word	0x00003f00


	//   ....[14]....
        /*00b4*/ 	.word	0x00003f70


	//   ....[15]....
        /*00b8*/ 	.word	0x000043e0


	//   ....[16]....
        /*00bc*/ 	.word	0x00004450


	//   ....[17]....
        /*00c0*/ 	.word	0x000044c0


	//   ....[18]....
        /*00c4*/ 	.word	0x00004530


	//   ....[19]....
        /*00c8*/ 	.word	0x000045a0


	//----- nvinfo : EIATTR_VRC_CTA_INIT_COUNT
	.align		4
.L_1990:
        /*00cc*/ 	.byte	0x02, 0x4a
	.zero		1
	.zero		1


	//----- nvinfo : EIATTR_EXIT_INSTR_OFFSETS
	.align		4
        /*00d0*/ 	.byte	0x04, 0x1c
        /*00d2*/ 	.short	(.L_1992 - .L_1991)


	//   ....[0]....
.L_1991:
        /*00d4*/ 	.word	0x00000640


	//   ....[1]....
        /*00d8*/ 	.word	0x00003d00


	//----- nvinfo : EIATTR_MAX_THREADS
	.align		4
.L_1992:
        /*00dc*/ 	.byte	0x04, 0x05
        /*00de*/ 	.short	(.L_1994 - .L_1993)
.L_1993:
        /*00e0*/ 	.word	0x00000080
        /*00e4*/ 	.word	0x00000001
        /*00e8*/ 	.word	0x00000001


	//----- nvinfo : EIATTR_CRS_STACK_SIZE
	.align		4
.L_1994:
        /*00ec*/ 	.byte	0x04, 0x1e
        /*00ee*/ 	.short	(.L_1996 - .L_1995)
.L_1995:
        /*00f0*/ 	.word	0x00000000


	//----- nvinfo : EIATTR_CBANK_PARAM_SIZE
	.align		4
.L_1996:
        /*00f4*/ 	.byte	0x03, 0x19
        /*00f6*/ 	.short	0x00e8


	//----- nvinfo : EIATTR_PARAM_CBANK
	.align		4
        /*00f8*/ 	.byte	0x04, 0x0a
        /*00fa*/ 	.short	(.L_1998 - .L_1997)
	.align		4
.L_1997:
        /*00fc*/ 	.word	index@(.nv.constant0._ZN10layer_norm13ln_fwd_kernelINS_13Kernel_traitsI13__nv_bfloat16S2_fS2_fjLj1024ELj1ELj4ELj1ELj16ENS_18Kernel_traits_baseILj1024ES2_S2_fS2_fjLj128EEEEELb0ELb1ELb1ELb1EEEvNS_9FwdParamsE)
        /*0100*/ 	.short	0x0380
        /*0102*/ 	.short	0x00e8


	//----- nvinfo : EIATTR_SW_WAR
	.align		4
.L_1998:
        /*0104*/ 	.byte	0x04, 0x36
        /*0106*/ 	.short	(.L_2000 - .L_1999)
.L_1999:
        /*0108*/ 	.word	0x00000008
.L_2000:


//--------------------- .nv.info._ZN10layer_norm13ln_fwd_kernelINS_13Kernel_traitsI13__nv_bfloat16S2_fS2_fjLj1024ELj1ELj4ELj1ELj16ENS_18Kernel_traits_baseILj1024ES2_S2_fS2_fjLj128EEEEELb1ELb0ELb0ELb0EEEvNS_9FwdParamsE --------------------------
	.section	.nv.info._ZN10layer_norm13ln_fwd_kernelINS_13Kernel_traitsI13__nv_bfloat16S2_fS2_fjLj1024ELj1ELj4ELj1ELj16ENS_18Kernel_traits_baseILj1024ES2_S2_fS2_fjLj128EEEEELb1ELb0ELb0ELb0EEEvNS_9FwdParamsE,"",@"SHT_CUDA_INFO"
	.sectionflags	@""
	.align	4


	//----- nvinfo : EIATTR_CUDA_API_VERSION
	.align		4
        /*0000*/ 	.byte	0x04, 0x37
        /*0002*/ 	.short	(.L_2002 - .L_2001)
.L_2001:
        /*0004*/ 	.word	0x00000082


	//----- nvinfo : EIATTR_KPARAM_INFO
	.align		4
.L_2002:
        /*0008*/ 	.byte	0x04, 0x17
        /*000a*/ 	.short	(.L_2004 - .L_2003)
.L_2003:
        /*000c*/ 	.word	0x00000000
        /*0010*/ 	.short	0x0000
        /*0012*/ 	.short	0x0000
        /*0014*/ 	.byte	0x00, 0xf0, 0xa1, 0x03


	//----- nvinfo : EIATTR_SPARSE_MMA_MASK
	.align		4
.L_2004:
        /*0018*/ 	.byte	0x03, 0x50
        /*001a*/ 	.short	0x0000


	//----- nvinfo : EIATTR_MAXREG_COUNT
	.align		4
        /*001c*/ 	.byte	0x03, 0x1b
        /*001e*/ 	.short	0x00ff


	//----- nvinfo : EIATTR_MERCURY_ISA_VERSION
	.align		4
        /*0020*/ 	.byte	0x03, 0x5f
        /*0022*/ 	.short	0x0101


	//----- nvinfo : EIATTR_COOP_GROUP_MASK_REGIDS
	.align		4
        /*0024*/ 	.byte	0x04, 0x29
        /*0026*/ 	.short	(.L_2006 - .L_2005)


	//   ....[0]....
.L_2005:
        /*0028*/ 	.word	0xffffffff


	//   ....[1]....
        /*002c*/ 	.word	0xffffffff


	//   ....[2]....
        /*0030*/ 	.word	0xffffffff


	//   ....[3]....
        /*0034*/ 	.word	0xffffffff


	//   ....[4]....
        /*0038*/ 	.word	0xffffffff


	//   ....[5]....
        /*003c*/ 	.word	0xffffffff


	//   ....[6]....
        /*0040*/ 	.word	0xffffffff


	//   ....[7]....
        /*0044*/ 	.word	0xffffffff


	//   ....[8]....
        /*0048*/ 	.word	0xffffffff


	//   ....[9]....
        /*004c*/ 	.word	0xffffffff


	//   ....[10]....
        /*0050*/ 	.word	0x0500006c


	//   ....[11]....
        /*0054*/ 	.word	0x0500006c


	//   ....[12]....
        /*0058*/ 	.word	0x0500006c


	//   ....[13]....
        /*005c*/ 	.word	0x0500006c


	//   ....[14]....
        /*0060*/ 	.word	0x0500006c


	//   ....[15]....
        /*0064*/ 	.word	0x0500006c


	//   ....[16]....
        /*0068*/ 	.word	0x0500006c


	//   ....[17]....
        /*006c*/ 	.word	0x0500006c


	//   ....[18]....
        /*0070*/ 	.word	0x0500006c


	//   ....[19]....
        /*0074*/ 	.word	0x0500006c


	//----- nvinfo : EIATTR_COOP_GROUP_INSTR_OFFSETS
	.align		4
.L_2006:
        /*0078*/ 	.byte	0x04, 0x28
        /*007a*/ 	.short	(.L_2008 - .L_2007)


	//   ....[0]....
.L_2007:
        /*007c*/ 	.word	0x000194e0


	//   ....[1]....
        /*0080*/ 	.word	0x00019510


	//   ....[2]....
        /*0084*/ 	.word	0x00019530


	//   ....[3]....
        /*0088*/ 	.word	0x00019550


	//   ....[4]....
        /*008c*/ 	.word	0x00019570


	//   ....[5]....
        /*0090*/ 	.word	0x000199b0


	//   ....[6]....
        /*0094*/ 	.word	0x000199d0


	//   ....[7]....
        /*0098*/ 	.word	0x000199f0


	//   ....[8]....
        /*009c*/ 	.word	0x00019a10


	//   ....[9]....
        /*00a0*/ 	.word	0x00019a30


	//   ....[10]....
        /*00a4*/ 	.word	0x0001a990


	//   ....[11]....
        /*00a8*/ 	.word	0x0001aa40


	//   ....[12]....
        /*00ac*/ 	.word	0x0001aab0


	//   ....[13]....
        /*00b0*/ 	.word	0x0001ab20


	//   ....[14]....
        /*00b4*/ 	.word	0x0001ab90


	//   ....[15]....
        /*00b8*/ 	.word	0x0001b020


	//   ....[16]....
        /*00bc*/ 	.word	0x0001b090


	//   ....[17]....
        /*00c0*/ 	.word	0x0001b100


	//   ....[18]....
        /*00c4*/ 	.word	0x0001b170


	//   ....[19]....
        /*00c8*/ 	.word	0x0001b1e0


	//----- nvinfo : EIATTR_VRC_CTA_INIT_COUNT
	.align		4
.L_2008:
        /*00cc*/ 	.byte	0x02, 0x4a
	.zero		1
	.zero		1


	//----- nvinfo : EIATTR_EXIT_INSTR_OFFSETS
	.align		4
        /*00d0*/ 	.byte	0x04, 0x1c
        /*00d2*/ 	.short	(.L_2010 - .L_2009)


	//   ....[0]....
.L_2009:
        /*00d4*/ 	.word	0x00000780


	//   ....[1]....
        /*00d8*/ 	.word	0x0001a920


	//----- nvinfo : EIATTR_INDIRECT_BRANCH_TARGETS
	.align		4
.L_2010:
        /*00dc*/ 	.byte	0x04, 0x34
        /*00de*/ 	.short	(.L_2012 - .L_2011)


	//   ....[0]....
.L_2011:
        /*00e0*/ 	.word	.L_x_37116@srel
        /*00e4*/ 	.short	0x0
        /*00e6*/ 	.short	0x0
        /*00e8*/ 	.word	0x3
        /*00ec*/ 	.word	.L_x_37117@srel
        /*00f0*/ 	.word	.L_x_37118@srel
        /*00f4*/ 	.word	.L_x_37119@srel


	//----- nvinfo : EIATTR_MAX_THREADS
	.align		4
.L_2012:
        /*00f8*/ 	.byte	0x04, 0x05
        /*00fa*/ 	.short	(.L_2014 - .L_2013)
.L_2013:
        /*00fc*/ 	.word	0x00000080
        /*0100*/ 	.word	0x00000001
        /*0104*/ 	.word	0x00000001


	//----- nvinfo : EIATTR_CRS_STACK_SIZE
	.align		4
.L_2014:
        /*0108*/ 	.byte	0x04, 0x1e
        /*010a*/ 	.short	(.L_2016 - .L_2015)
.L_2015:
        /*010c*/ 	.word	0x00000000


	//----- nvinfo : EIATTR_CBANK_PARAM_SIZE
	.align		4
.L_2016:
        /*0110*/ 	.byte	0x03, 0x19
        /*0112*/ 	.short	0x00e8


	//----- nvinfo : EIATTR_PARAM_CBANK
	.align		4
        /*0114*/ 	.byte	0x04, 0x0a
        /*0116*/ 	.short	(.L_2018 - .L_2017)
	.align		4
.L_2017:
        /*0118*/ 	.word	index@(.nv.constant0._ZN10layer_norm13ln_fwd_kernelINS_13Kernel_traitsI13__nv_bfloat16S2_fS2_fjLj1024ELj1ELj4ELj1ELj16ENS_18Kernel_traits_baseILj1024ES2_S2_fS2_fjLj128EEEEELb1ELb0ELb0ELb0EEEvNS_9FwdParamsE)
        /*011c*/ 	.short	0x0380
        /*011e*/ 	.short	0x00e8


	//----- nvinfo : EIATTR_SW_WAR
	.align		4
.L_2018:
        /*0120*/ 	.byte	0x04, 0x36
        /*0122*/ 	.short	(.L_2020 - .L_2019)
.L_2019:
        /*0124*/ 	.word	0x00000008
.L_2020:


//--------------------- .nv.info._ZN10layer_norm13ln_fwd_kernelINS_13Kernel_traitsI13__nv_bfloat16S2_fS2_fjLj1024ELj1ELj4ELj1ELj16ENS_18Kernel_traits_baseILj1024ES2_S2_fS2_fjLj128EEEEELb1ELb0ELb0ELb1EEEvNS_9FwdParamsE --------------------------
	.section	.nv.info._ZN10layer_norm13ln_fwd_kernelINS_13Kernel_traitsI13__nv_bfloat16S2_fS2_fjLj1024ELj1ELj4ELj1ELj16ENS_18Kernel_traits_baseILj1024ES2_S2_fS2_fjLj128EEEEELb1ELb0ELb0ELb1EEEvNS_9FwdParamsE,"",@"SHT_CUDA_INFO"
	.sectionflags	@""
	.align	4


	//----- nvinfo : EIATTR_CUDA_API_VERSION
	.align		4
        /*0000*/ 	.byte	0x04, 0x37
        /*0002*/ 	.short	(.L_2022 - .L_2021)
.L_2021:
        /*0004*/ 	.word	0x00000082


	//----- nvinfo : EIATTR_KPARAM_INFO
	.align		4
.L_2022:
        /*0008*/ 	.byte	0x04, 0x17
        /*000a*/ 	.short	(.L_2024 - .L_2023)
.L_2023:
        /*000c*/ 	.word	0x00000000
        /*0010*/ 	.short	0x0000
        /*0012*/ 	.short	0x0000
        /*0014*/ 	.byte	0x00, 0xf0, 0xa1, 0x03


	//----- nvinfo : EIATTR_SPARSE_MMA_MASK
	.align		4
.L_2024:
        /*0018*/ 	.byte	0x03, 0x50
        /*001a*/ 	.short	0x0000


	//----- nvinfo : EIATTR_MAXREG_COUNT
	.align		4
        /*001c*/ 	.byte	0x03, 0x1b
        /*001e*/ 	.short	0x00ff


	//----- nvinfo : EIATTR_MERCURY_ISA_VERSION
	.align		4
        /*0020*/ 	.byte	0x03, 0x5f
        /*0022*/ 	.short	0x0101


	//----- nvinfo : EIATTR_COOP_GROUP_MASK_REGIDS
	.align		4
        /*0024*/ 	.byte	0x04, 0x29
        /*0026*/ 	.short	(.L_2026 - .L_2025)


	//   ....[0]....
.L_2025:
        /*0028*/ 	.word	0xffffffff


	//   ....[1]....
        /*002c*/ 	.word	0xffffffff


	//   ....[2]....
        /*0030*/ 	.word	0xffffffff


	//   ....[3]....
        /*0034*/ 	.word	0xffffffff


	//   ....[4]....
        /*0038*/ 	.word	0xffffffff


	//   ....[5]....
        /*003c*/ 	.word	0xffffffff


	//   ....[6]....
        /*0040*/ 	.word	0xffffffff


	//   ....[7]....
        /*0044*/ 	.word	0xffffffff


	//   ....[8]....
        /*0048*/ 	.word	0xffffffff


	//   ....[9]....
        /*004c*/ 	.word	0xffffffff


	//   ....[10]....
        /*0050*/ 	.word	0x05000064


	//   ....[11]....
        /*0054*/ 	.word	0x05000064


	//   ....[12]....
        /*0058*/ 	.word	0x05000064


	//   ....[13]....
        /*005c*/ 	.word	0x05000064


	//   ....[14]....
        /*0060*/ 	.word	0x05000064


	//   ....[15]....
        /*0064*/ 	.word	0x05000064


	//   ....[16]....
        /*0068*/ 	.word	0x05000064


	//   ....[17]....
        /*006c*/ 	.word	0x05000064


	//   ....[18]....
        /*0070*/ 	.word	0x05000064


	//   ....[19]....
        /*0074*/ 	.word	0x05000064


	//----- nvinfo : EIATTR_COOP_GROUP_INSTR_OFFSETS
	.align		4
.L_2026:
        /*0078*/ 	.byte	0x04, 0x28
        /*007a*/ 	.short	(.L_2028 - .L_2027)


	//   ....[0]....
.L_2027:
        /*007c*/ 	.word	0x00015970


	//   ....[1]....
        /*0080*/ 	.word	0x00015990


	//   ....[2]....
        /*0084*/ 	.word	0x000159b0


	//   ....[3]....
        /*0088*/ 	.word	0x000159e0


	//   ....[4]....
        /*008c*/ 	.word	0x00015a00


	//   ....[5]....
        /*0090*/ 	.word	0x00015e30


	//   ....[6]....
        /*0094*/ 	.word	0x00015e50


	//   ....[7]....
        /*0098*/ 	.word	0x00015e70


	//   ....[8]....
        /*009c*/ 	.word	0x00015e90


	//   ....[9]....
        /*00a0*/ 	.word	0x00015eb0


	//   ....[10]....
        /*00a4*/ 	.word	0x00016ce0


	//   ....[11]....
        /*00a8*/ 	.word	0x00016d80


	//   ....[12]....
        /*00ac*/ 	.word	0x00016df0


	//   ....[13]....
        /*00b0*/ 	.word	0x00016e70


	//   ....[14]....
        /*00b4*/ 	.word	0x00016ee0


	//   ....[15]....
        /*00b8*/ 	.word	0x00017350


	//   ....[16]....
        /*00bc*/ 	.word	0x000173c0


	//   ....[17]....
        /*00c0*/ 	.word	0x00017430


	//   ....[18]....
        /*00c4*/ 	.word	0x000174a0


	//   ....[19]....
        /*00c8*/ 	.word	0x00017510


	//----- nvinfo : EIATTR_VRC_CTA_INIT_COUNT
	.align		4
.L_2028:
        /*00cc*/ 	.byte	0x02, 0x4a
	.zero		1
	.zero		1


	//----- nvinfo : EIATTR_EXIT_INSTR_OFFSETS
	.align		4
        /*00d0*/ 	.byte	0x04, 0x1c
        /*00d2*/ 	.short	(.L_2030 - .L_2029)


	//   ....[0]....
.L_2029:
        /*00d4*/ 	.word	0x000002b0


	//   ....[1]....
        /*00d8*/ 	.word	0x00016c70


	//----- nvinfo : EIATTR_INDIRECT_BRANCH_TARGETS
	.align		4
.L_2030:
        /*00dc*/ 	.byte	0x04, 0x34
        /*00de*/ 	.short	(.L_2032 - .L_2031)


	//   ....[0]....
.L_2031:
        /*00e0*/ 	.word	.L_x_37120@srel
        /*00e4*/ 	.short	0x0
        /*00e6*/ 	.short	0x0
        /*00e8*/ 	.word	0x3
        /*00ec*/ 	.word	.L_x_37121@srel
        /*00f0*/ 	.word	.L_x_37122@srel
        /*00f4*/ 	.word	.L_x_37123@srel


	//----- nvinfo : EIATTR_MAX_THREADS
	.align		4
.L_2032:
        /*00f8*/ 	.byte	0x04, 0x05
        /*00fa*/ 	.short	(.L_2034 - .L_2033)
.L_2033:
        /*00fc*/ 	.word	0x00000080
        /*0100*/ 	.word	0x00000001
        /*0104*/ 	.word	0x00000001


	//----- nvinfo : EIATTR_CRS_STACK_SIZE
	.align		4
.L_2034:
        /*0108*/ 	.byte	0x04, 0x1e
        /*010a*/ 	.short	(.L_2036 - .L_2035)
.L_2035:
        /*010c*/ 	.word	0x00000000


	//----- nvinfo : EIATTR_CBANK_PARAM_SIZE
	.align		4
.L_2036:
        /*0110*/ 	.byte	0x03, 0x19
        /*0112*/ 	.short	0x00e8


	//----- nvinfo : EIATTR_PARAM_CBANK
	.align		4
        /*0114*/ 	.byte	0x04, 0x0a
        /*0116*/ 	.short	(.L_2038 - .L_2037)
	.align		4
.L_2037:
        /*0118*/ 	.word	index@(.nv.constant0._ZN10layer_norm13ln_fwd_kernelINS_13Kernel_traitsI13__nv_bfloat16S2_fS2_fjLj1024ELj1ELj4ELj1ELj16ENS_18Kernel_traits_baseILj1024ES2_S2_fS2_fjLj128EEEEELb1ELb0ELb0ELb1EEEvNS_9FwdParamsE)
        /*011c*/ 	.short	0x0380
        /*011e*/ 	.short	0x00e8


	//----- nvinfo : EIATTR_SW_WAR
	.align		4
.L_2038:
        /*0120*/ 	.byte	0x04, 0x36
        /*0122*/ 	.short	(.L_2040 - .L_2039)
.L_2039:
        /*0124*/ 	.word	0x00000008
.L_2040:


//--------------------- .nv.info._ZN10layer_norm13ln_fwd_kernelINS_13Kernel_traitsI13__nv_bfloat16S2_fS2_fjLj1024ELj1ELj4ELj1ELj16ENS_18Kernel_traits_baseILj1024ES2_S2_fS2_fjLj128EEEEELb1ELb0ELb1ELb0EEEvNS_9FwdParamsE --------------------------
	.section	.nv.info._ZN10layer_norm13ln_fwd_kernelINS_13Kernel_traitsI13__nv_bfloat16S2_fS2_fjLj1024ELj1ELj4ELj1ELj16ENS_18Kernel_traits_baseILj1024ES2_S2_fS2_fjLj128EEEEELb1ELb0ELb1ELb0EEEvNS_9FwdParamsE,"",@"SHT_CUDA_INFO"
	.sectionflags	@""
	.align	4


	//----- nvinfo : EIATTR_CUDA_API_VERSION
	.align		4
        /*0000*/ 	.byte	0x04, 0x37
        /*0002*/ 	.short	(.L_2042 - .L_2041)
.L_2041:
        /*0004*/ 	.word	0x00000082


	//----- nvinfo : EIATTR_KPARAM_INFO
	.align		4
.L_2042:
        /*0008*/ 	.byte	0x04, 0x17
        /*000a*/ 	.short	(.L_2044 - .L_2043)
.L_2043:
        /*000c*/ 	.word	0x00000000
        /*0010*/ 	.short	0x0000
        /*0012*/ 	.short	0x0000
        /*0014*/ 	.byte	0x00, 0xf0, 0xa1, 0x03


	//----- nvinfo : EIATTR_SPARSE_MMA_MASK
	.align		4
.L_2044:
        /*0018*/ 	.byte	0x03, 0x50
        /*001a*/ 	.short	0x0000


	//----- nvinfo : EIATTR_MAXREG_COUNT
	.align		4
        /*001c*/ 	.byte	0x03, 0x1b
        /*001e*/ 	.short	0x00ff


	//----- nvinfo : EIATTR_MERCURY_ISA_VERSION
	.align		4
        /*0020*/ 	.byte	0x03, 0x5f
        /*0022*/ 	.short	0x0101


	//----- nvinfo : EIATTR_COOP_GROUP_MASK_REGIDS
	.align		4
        /*0024*/ 	.byte	0x04, 0x29
        /*0026*/ 	.short	(.L_2046 - .L_2045)


	//   ....[0]....
.L_2045:
        /*0028*/ 	.word	0xffffffff


	//   ....[1]....
        /*002c*/ 	.word	0xffffffff


	//   ....[2]....
        /*0030*/ 	.word	0xffffffff


	//   ....[3]....
        /*0034*/ 	.word	0xffffffff


	//   ....[4]....
        /*0038*/ 	.word	0xffffffff


	//   ....[5]....
        /*003c*/ 	.word	0xffffffff


	//   ....[6]....
        /*0040*/ 	.word	0xffffffff


	//   ....[7]....
        /*0044*/ 	.word	0xffffffff


	//   ....[8]....
        /*0048*/ 	.word	0xffffffff


	//   ....[9]....
        /*004c*/ 	.word	0xffffffff


	//   ....[10]....
        /*0050*/ 	.word	0x05000081


	//   ....[11]....
        /*0054*/ 	.word	0x05000081


	//   ....[12]....
        /*0058*/ 	.word	0x05000081


	//   ....[13]....
        /*005c*/ 	.word	0x05000081


	//   ....[14]....
        /*0060*/ 	.word	0x05000081


	//   ....[15]....
        /*0064*/ 	.word	0x05000081


	//   ....[16]....
        /*0068*/ 	.word	0x05000081


	//   ....[17]....
        /*006c*/ 	.word	0x05000081


	//   ....[18]....
        /*0070*/ 	.word	0x05000081


	//   ....[19]....
        /*0074*/ 	.word	0x05000081


	//----- nvinfo : EIATTR_COOP_GROUP_INSTR_OFFSETS
	.align		4
.L_2046:
        /*0078*/ 	.byte	0x04, 0x28
        /*007a*/ 	.short	(.L_2048 - .L_2047)


	//   ....[0]....
.L_2047:
        /*007c*/ 	.word	0x00017b60


	//   ....[1]....
        /*0080*/ 	.word	0x00017b90


	//   ....[2]....
        /*0084*/ 	.word	0x00017bb0


	//   ....[3]....
        /*0088*/ 	.word	0x00017bd0


	//   ....[4]....
        /*008c*/ 	.word	0x00017bf0


	//   ....[5]....
        /*0090*/ 	.word	0x00018030


	//   ....[6]....
        /*0094*/ 	.word	0x00018050


	//   ....[7]....
        /*0098*/ 	.word	0x00018070


	//   ....[8]....
        /*009c*/ 	.word	0x00018090


	//   ....[9]....
        /*00a0*/ 	.word	0x000180b0


	//   ....[10]....
        /*00a4*/ 	.word	0x00018fa0


	//   ....[11]....
        /*00a8*/ 	.word	0x00019050


	//   ....[12]....
        /*00ac*/ 	.word	0x000190c0


	//   ....[13]....
        /*00b0*/ 	.word	0x00019130


	//   ....[14]....
        /*00b4*/ 	.word	0x000191a0


	//   ....[15]....
        /*00b8*/ 	.word	0x00019630


	//   ....[16]....
        /*00bc*/ 	.word	0x000196a0


	//   ....[17]....
        /*00c0*/ 	.word	0x00019710


	//   ....[18]....
        /*00c4*/ 	.word	0x00019780


	//   ....[19]....
        /*00c8*/ 	.word	0x000197f0


	//----- nvinfo : EIATTR_VRC_CTA_INIT_COUNT
	.align		4
.L_2048:
        /*00cc*/ 	.byte	0x02, 0x4a
	.zero		1
	.zero		1


	//----- nvinfo : EIATTR_EXIT_INSTR_OFFSETS
	.align		4
        /*00d0*/ 	.byte	0x04, 0x1c
        /*00d2*/ 	.short	(.L_2050 - .L_2049)


	//   ....[0]....
.L_2049:
        /*00d4*/ 	.word	0x000007c0


	//   ....[1]....
        /*00d8*/ 	.word	0x00018f30


	//----- nvinfo : EIATTR_MAX_THREADS
	.align		4
.L_2050:
        /*00dc*/ 	.byte	0x04, 0x05
        /*00de*/ 	.short	(.L_2052 - .L_2051)
.L_2051:
        /*00e0*/ 	.word	0x00000080
        /*00e4*/ 	.word	0x00000001
        /*00e8*/ 	.word	0x00000001


	//----- nvinfo : EIATTR_CRS_STACK_SIZE
	.align		4
.L_2052:
        /*00ec*/ 	.byte	0x04, 0x1e
        /*00ee*/ 	.short	(.L_2054 - .L_2053)
.L_2053:
        /*00f0*/ 	.word	0x00000000


	//----- nvinfo : EIATTR_CBANK_PARAM_SIZE
	.align		4
.L_2054:
        /*00f4*/ 	.byte	0x03, 0x19
        /*00f6*/ 	.short	0x00e8


	//----- nvinfo : EIATTR_PARAM_CBANK
	.align		4
        /*00f8*/ 	.byte	0x04, 0x0a
        /*00fa*/ 	.short	(.L_2056 - .L_2055)
	.align		4
.L_2055:
        /*00fc*/ 	.word	index@(.nv.constant0._ZN10layer_norm13ln_fwd_kernelINS_13Kernel_traitsI13__nv_bfloat16S2_fS2_fjLj1024ELj1ELj4ELj1ELj16ENS_18Kernel_traits_baseILj1024ES2_S2_fS2_fjLj128EEEEELb1ELb0ELb1ELb0EEEvNS_9FwdParamsE)
        /*0100*/ 	.short	0x0380
        /*0102*/ 	.short	0x00e8


	//----- nvinfo : EIATTR_SW_WAR
	.align		4
.L_2056:
        /*0104*/ 	.byte	0x04, 0x36
        /*0106*/ 	.short	(.L_2058 - .L_2057)
.L_2057:
        /*0108*/ 	.word	0x00000008
.L_2058:


//--------------------- .nv.info._ZN10layer_norm13ln_fwd_kernelINS_13Kernel_traitsI13__nv_bfloat16S2_fS2_fjLj1024ELj1ELj4ELj1ELj16ENS_18Kernel_traits_baseILj1024ES2_S2_fS2_fjLj128EEEEELb1ELb0ELb1ELb1EEEvNS_9FwdParamsE --------------------------
	.section	.nv.info._ZN10layer_norm13ln_fwd_kernelINS_13Kernel_traitsI13__nv_bfloat16S2_fS2_fjLj1024ELj1ELj4ELj1ELj16ENS_18Kernel_traits_baseILj1024ES2_S2_fS2_fjLj128EEEEELb1ELb0ELb1ELb1EEEvNS_9FwdParamsE,"",@"SHT_CUDA_INFO"
	.sectionflags	@""
	.align	4


	//----- nvinfo : EIATTR_CUDA_API_VERSION
	.align		4
        /*0000*/ 	.byte	0x04, 0x37
        /*0002*/ 	.short	(.L_2060 - .L_2059)
.L_2059:
        /*0004*/ 	.word	0x00000082


	//----- nvinfo : EIATTR_KPARAM_INFO
	.align		4
.L_2060:
        /*0008*/ 	.byte	0x04, 0x17
        /*000a*/ 	.short	(.L_2062 - .L_2061)
.L_2061:
        /*000c*/ 	.word	0x00000000
        /*0010*/ 	.short	0x0000
        /*0012*/ 	.short	0x0000
        /*0014*/ 	.byte	0x00, 0xf0, 0xa1, 0x03


	//----- nvinfo : EIATTR_SPARSE_MMA_MASK
	.align		4
.L_2062:
        /*0018*/ 	.byte	0x03, 0x50
        /*001a*/ 	.short	0x0000


	//----- nvinfo : EIATTR_MAXREG_COUNT
	.align		4
        /*001c*/ 	.byte	0x03, 0x1b
        /*001e*/ 	.short	0x00ff


	//----- nvinfo : EIATTR_MERCURY_ISA_VERSION
	.align		4
        /*0020*/ 	.byte	0x03, 0x5f
        /*0022*/ 	.short	0x0101


	//----- nvinfo : EIATTR_COOP_GROUP_MASK_REGIDS
	.align		4
        /*0024*/ 	.byte	0x04, 0x29
        /*0026*/ 	.short	(.L_2064 - .L_2063)


	//   ....[0]....
.L_2063:
        /*0028*/ 	.word	0xffffffff


	//   ....[1]....
        /*002c*/ 	.word	0xffffffff


	//   ....[2]....
        /*0030*/ 	.word	0xffffffff


	//   ....[3]....
        /*0034*/ 	.word	0xffffffff


	//   ....[4]....
        /*0038*/ 	.word	0xffffffff


	//   ....[5]....
        /*003c*/ 	.word	0xffffffff


	//   ....[6]....
        /*0040*/ 	.word	0xffffffff


	//   ....[7]....
        /*0044*/ 	.word	0xffffffff


	//   ....[8]....
        /*0048*/ 	.word	0xffffffff


	//   ....[9]....
        /*004c*/ 	.word	0xffffffff


	//   ....[10]....
        /*0050*/ 	.word	0x05000083


	//   ....[11]....
        /*0054*/ 	.word	0x05000083


	//   ....[12]....
        /*0058*/ 	.word	0x05000083


	//   ....[13]....
        /*005c*/ 	.word	0x05000083


	//   ....[14]....
        /*0060*/ 	.word	0x05000083


	//   ....[15]....
        /*0064*/ 	.word	0x05000083


	//   ....[16]....
        /*0068*/ 	.word	0x05000083


	//   ....[17]....
        /*006c*/ 	.word	0x05000083


	//   ....[18]....
        /*0070*/ 	.word	0x05000083


	//   ....[19]....
        /*0074*/ 	.word	0x05000083


	//----- nvinfo : EIATTR_COOP_GROUP_INSTR_OFFSETS
	.align		4
.L_2064:
        /*0078*/ 	.byte	0x04, 0x28
        /*007a*/ 	.short	(.L_2066 - .L_2065)


	//   ....[0]....
.L_2065:
        /*007c*/ 	.word	0x00017810


	//   ....[1]....
        /*0080*/ 	.word	0x00017840


	//   ....[2]....
        /*0084*/ 	.word	0x00017860


	//   ....[3]....
        /*0088*/ 	.word	0x00017880


	//   ....[4]....
        /*008c*/ 	.word	0x000178a0


	//   ....[5]....
        /*0090*/ 	.word	0x00017cd0


	//   ....[6]....
        /*0094*/ 	.word	0x00017cf0


	//   ....[7]....
        /*0098*/ 	.word	0x00017d10


	//   ....[8]....
        /*009c*/ 	.word	0x00017d30


	//   ....[9]....
        /*00a0*/ 	.word	0x00017d50


	//   ....[10]....
        /*00a4*/ 	.word	0x00018b30


	//   ....[11]....
        /*00a8*/ 	.word	0x00018be0


	//   ....[12]....
        /*00ac*/ 	.word	0x00018c50


	//   ....[13]....
        /*00b0*/ 	.word	0x00018cc0


	//   ....[14]....
        /*00b4*/ 	.word	0x00018d30


	//   ....[15]....
        /*00b8*/ 	.word	0x000191b0


	//   ....[16]....
        /*00bc*/ 	.word	0x00019220


	//   ....[17]....
        /*00c0*/ 	.word	0x00019290


	//   ....[18]....
        /*00c4*/ 	.word	0x00019300


	//   ....[19]....
        /*00c8*/ 	.word	0x00019370


	//----- nvinfo : EIATTR_VRC_CTA_INIT_COUNT
	.align		4
.L_2066:
        /*00cc*/ 	.byte	0x02, 0x4a
	.zero		1
	.zero		1


	//----- nvinfo : EIATTR_EXIT_INSTR_OFFSETS
	.align		4
        /*00d0*/ 	.byte	0x04, 0x1c
        /*00d2*/ 	.short	(.L_2068 - .L_2067)


	//   ....[0]....
.L_2067:
        /*00d4*/ 	.word	0x000002b0


	//   ....[1]....
        /*00d8*/ 	.word	0x00018ad0


	//----- nvinfo : EIATTR_MAX_THREADS
	.align		4
.L_2068:
        /*00dc*/ 	.byte	0x04, 0x05
        /*00de*/ 	.short	(.L_2070 - .L_2069)
.L_2069:
        /*00e0*/ 	.word	0x00000080
        /*00e4*/ 	.word	0x00000001
        /*00e8*/ 	.word	0x00000001


	//----- nvinfo : EIATTR_CRS_STACK_SIZE
	.align		4
.L_2070:
        /*00ec*/ 	.byte	0x04, 0x1e
        /*00ee*/ 	.short	(.L_2072 - .L_2071)
.L_2071:
        /*00f0*/ 	.word	0x00000000


	//----- nvinfo : EIATTR_CBANK_PARAM_SIZE
	.align		4
.L_2072:
        /*00f4*/ 	.byte	0x03, 0x19
        /*00f6*/ 	.short	0x00e8


	//----- nvinfo : EIATTR_PARAM_CBANK
	.align		4
        /*00f8*/ 	.byte	0x04, 0x0a
        /*00fa*/ 	.short	(.L_2074 - .L_2073)
	.align		4
.L_2073:
        /*00fc*/ 	.word	index@(.nv.constant0._ZN10layer_norm13ln_fwd_kernelINS_13Kernel_traitsI13__nv_bfloat16S2_fS2_fjLj1024ELj1ELj4ELj1ELj16ENS_18Kernel_traits_baseILj1024ES2_S2_fS2_fjLj128EEEEELb1ELb0ELb1ELb1EEEvNS_9FwdParamsE)
        /*0100*/ 	.short	0x0380
        /*0102*/ 	.short	0x00e8


	//----- nvinfo : EIATTR_SW_WAR
	.align		4
.L_2074:
        /*0104*/ 	.byte	0x04, 0x36
        /*0106*/ 	.short	(.L_2076 - .L_2075)
.L_2075:
        /*0108*/ 	.word	0x00000008
.L_2076:


//--------------------- .nv.info._ZN10layer_norm13ln_fwd_kernelINS_13Kernel_traitsI13__nv_bfloat16S2_fS2_fjLj1024ELj1ELj4ELj1ELj16ENS_18Kernel_traits_baseILj1024ES2_S2_fS2_fjLj128EEEEELb1ELb1ELb0ELb0EEEvNS_9FwdParamsE --------------------------
	.section	.nv.info._ZN10layer_norm13ln_fwd_kernelINS_13Kernel_traitsI13__nv_bfloat16S2_fS2_fjLj1024ELj1ELj4ELj1ELj16ENS_18Kernel_traits_baseILj1024ES2_S2_fS2_fjLj128EEEEELb1ELb1ELb0ELb0EEEvNS_9FwdParamsE,"",@"SHT_CUDA_INFO"
	.sectionflags	@""
	.align	4


	//----- nvinfo : EIATTR_CUDA_API_VERSION
	.align		4
        /*0000*/ 	.byte	0x04, 0x37
        /*0002*/ 	.short	(.L_2078 - .L_2077)
.L_2077:
        /*0004*/ 	.word	0x00000082


	//----- nvinfo : EIATTR_KPARAM_INFO
	.align		4
.L_2078:
        /*0008*/ 	.byte	0x04, 0x17
        /*000a*/ 	.short	(.L_2080 - .L_2079)
.L_2079:
        /*000c*/ 	.word	0x00000000
        /*0010*/ 	.short	0x0000
        /*0012*/ 	.short	0x0000
        /*0014*/ 	.byte	0x00, 0xf0, 0xa1, 0x03


	//----- nvinfo : EIATTR_SPARSE_MMA_MASK
	.align		4
.L_2080:
        /*0018*/ 	.byte	0x03, 0x50
        /*001a*/ 	.short	0x0000


	//----- nvinfo : EIATTR_MAXREG_COUNT
	.align		4
        /*001c*/ 	.byte	0x03, 0x1b
        /*001e*/ 	.short	0x00ff


	//----- nvinfo : EIATTR_MERCURY_ISA_VERSION
	.align		4
        /*0020*/ 	.byte	0x03, 0x5f
        /*0022*/ 	.short	0x0101


	//----- nvinfo : EIATTR_COOP_GROUP_MASK_REGIDS
	.align		4
        /*0024*/ 	.byte	0x04, 0x29
        /*0026*/ 	.short	(.L_2082 - .L_2081)


	//   ....[0]....
.L_2081:
        /*0028*/ 	.word	0xffffffff


	//   ....[1]....
        /*002c*/ 	.word	0xffffffff


	//   ....[2]....
        /*0030*/ 	.word	0xffffffff


	//   ....[3]....
        /*0034*/ 	.word	0xffffffff


	//   ....[4]....
        /*0038*/ 	.word	0xffffffff


	//   ....[5]....
        /*003c*/ 	.word	0xffffffff


	//   ....[6]....
        /*0040*/ 	.word	0xffffffff


	//   ....[7]....
        /*0044*/ 	.word	0xffffffff


	//   ....[8]....
        /*0048*/ 	.word	0xffffffff


	//   ....[9]....
        /*004c*/ 	.word	0xffffffff


	//   ....[10]....
        /*0050*/ 	.word	0x05000093


	//   ....[11]....
        /*0054*/ 	.word	0x05000093


	//   ....[12]....
        /*0058*/ 	.word	0x05000093


	//   ....[13]....
        /*005c*/ 	.word	0x05000093


	//   ....[14]....
        /*0060*/ 	.word	0x05000093


	//   ....[15]....
        /*0064*/ 	.word	0x05000093


	//   ....[16]....
        /*0068*/ 	.word	0x05000093


	//   ....[17]....
        /*006c*/ 	.word	0x05000093


	//   ....[18]....
        /*0070*/ 	.word	0x05000093


	//   ....[19]....
        /*0074*/ 	.word	0x05000093


	//----- nvinfo : EIATTR_COOP_GROUP_INSTR_OFFSETS
	.align		4
.L_2082:
        /*0078*/ 	.byte	0x04, 0x28
        /*007a*/ 	.short	(.L_2084 - .L_2083)


	//   ....[0]....
.L_2083:
        /*007c*/ 	.word	0x00019f30


	//   ....[1]....
        /*0080*/ 	.word	0x00019f60


	//   ....[2]....
        /*0084*/ 	.word	0x00019f80


	//   ....[3]....
        /*0088*/ 	.word	0x00019fa0


	//   ....[4]....
        /*008c*/ 	.word	0x00019fc0


	//   ....[5]....
        /*0090*/ 	.word	0x0001a400


	//   ....[6]....
        /*0094*/ 	.word	0x0001a420


	//   ....[7]....
        /*0098*/ 	.word	0x0001a440


	//   ....[8]....
        /*009c*/ 	.word	0x0001a460


	//   ....[9]....
        /*00a0*/ 	.word	0x0001a480


	//   ....[10]....
        /*00a4*/ 	.word	0x0001b3c0


	//   ....[11]....
        /*00a8*/ 	.word	0x0001b470


	//   ....[12]....
        /*00ac*/ 	.word	0x0001b4e0


	//   ....[13]....
        /*00b0*/ 	.word	0x0001b550


	//   ....[14]....
        /*00b4*/ 	.word	0x0001b5c0


	//   ....[15]....
        /*00b8*/ 	.word	0x0001ba50


	//   ....[16]....
        /*00bc*/ 	.word	0x0001bac0


	//   ....[17]....
        /*00c0*/ 	.word	0x0001bb30


	//   ....[18]....
        /*00c4*/ 	.word	0x0001bba0


	//   ....[19]....
        /*00c8*/ 	.word	0x0001bc10


	//----- nvinfo : EIATTR_VRC_CTA_INIT_COUNT
	.align		4
.L_2084:
        /*00cc*/ 	.byte	0x02, 0x4a
	.zero		1
	.zero		1


	//----- nvinfo : EIATTR_EXIT_INSTR_OFFSETS
	.align		4
        /*00d0*/ 	.byte	0x04, 0x1c
        /*00d2*/ 	.short	(.L_2086 - .L_2085)


	//   ....[0]....
.L_2085:
        /*00d4*/ 	.word	0x00000910


	//   ....[1]....
        /*00d8*/ 	.word	0x0001b350


	//----- nvinfo : EIATTR_INDIRECT_BRANCH_TARGETS
	.align		4
.L_2086:
        /*00dc*/ 	.byte	0x04, 0x34
        /*00de*/ 	.short	(.L_2088 - .L_2087)


	//   ....[0]....
.L_2087:
        /*00e0*/ 	.word	.L_x_37124@srel
        /*00e4*/ 	.short	0x0
        /*00e6*/ 	.short	0x0
        /*00e8*/ 	.word	0x3
        /*00ec*/ 	.word	.L_x_37125@srel
        /*00f0*/ 	.word	.L_x_37126@srel
        /*00f4*/ 	.word	.L_x_37127@srel


	//----- nvinfo : EIATTR_MAX_THREADS
	.align		4
.L_2088:
        /*00f8*/ 	.byte	0x04, 0x05
        /*00fa*/ 	.short	(.L_2090 - .L_2089)
.L_2089:
        /*00fc*/ 	.word	0x00000080
        /*0100*/ 	.word	0x00000001
        /*0104*/ 	.word	0x00000001


	//----- nvinfo : EIATTR_CRS_STACK_SIZE
	.align		4
.L_2090:
        /*0108*/ 	.byte	0x04, 0x1e
        /*010a*/ 	.short	(.L_2092 - .L_2091)
.L_2091:
        /*010c*/ 	.word	0x00000000


	//----- nvinfo : EIATTR_CBANK_PARAM_SIZE
	.align		4
.L_2092:
        /*0110*/ 	.byte	0x03, 0x19
        /*0112*/ 	.short	0x00e8


	//----- nvinfo : EIATTR_PARAM_CBANK
	.align		4
        /*0114*/ 	.byte	0x04, 0x0a
        /*0116*/ 	.short	(.L_2094 - .L_2093)
	.align		4
.L_2093:
        /*0118*/ 	.word	index@(.nv.constant0._ZN10layer_norm13ln_fwd_kernelINS_13Kernel_traitsI13__nv_bfloat16S2_fS2_fjLj1024ELj1ELj4ELj1ELj16ENS_18Kernel_traits_baseILj1024ES2_S2_fS2_fjLj128EEEEELb1ELb1ELb0ELb0EEEvNS_9FwdParamsE)
        /*011c*/ 	.short	0x0380
        /*011e*/ 	.short	0x00e8


	//----- nvinfo : EIATTR_SW_WAR
	.align		4
.L_2094:
        /*0120*/ 	.byte	0x04, 0x36
        /*0122*/ 	.short	(.L_2096 - .L_2095)
.L_2095:
        /*0124*/ 	.word	0x00000008
.L_2096:


//--------------------- .nv.info._ZN10layer_norm13ln_fwd_kernelINS_13Kernel_traitsI13__nv_bfloat16S2_fS2_fjLj1024ELj1ELj4ELj1ELj16ENS_18Kernel_traits_baseILj1024ES2_S2_fS2_fjLj128EEEEELb1ELb1ELb0ELb1EEEvNS_9FwdParamsE --------------------------
	.section	.nv.info._ZN10layer_norm13ln_fwd_kernelINS_13Kernel_traitsI13__nv_bfloat16S2_fS2_fjLj1024ELj1ELj4ELj1ELj16ENS_18Kernel_traits_baseILj1024ES2_S2_fS2_fjLj128EEEEELb1ELb1ELb0ELb1EEEvNS_9FwdParamsE,"",@"SHT_CUDA_INFO"
	.sectionflags	@""
	.align	4


	//----- nvinfo : EIATTR_CUDA_API_VERSION
	.align		4
        /*0000*/ 	.byte	0x04, 0x37
        /*0002*/ 	.short	(.L_2098 - .L_2097)
.L_2097:
        /*0004*/ 	.word	0x00000082


	//----- nvinfo : EIATTR_KPARAM_INFO
	.align		4
.L_2098:
        /*0008*/ 	.byte	0x04, 0x17
        /*000a*/ 	.short	(.L_2100 - .L_2099)
.L_2099:
        /*000c*/ 	.word	0x00000000
        /*0010*/ 	.short	0x0000
        /*0012*/ 	.short	0x0000
        /*0014*/ 	.byte	0x00, 0xf0, 0xa1, 0x03


	//----- nvinfo : EIATTR_SPARSE_MMA_MASK
	.align		4
.L_2100:
        /*0018*/ 	.byte	0x03, 0x50
        /*001a*/ 	.short	0x0000


	//----- nvinfo : EIATTR_MAXREG_COUNT
	.align		4
        /*001c*/ 	.byte	0x03, 0x1b
        /*001e*/ 	.short	0x00ff


	//----- nvinfo : EIATTR_MERCURY_ISA_VERSION
	.align		4
        /*0020*/ 	.byte	0x03, 0x5f
        /*0022*/ 	.short	0x0101


	//----- nvinfo : EIATTR_COOP_GROUP_MASK_REGIDS
	.align		4
        /*0024*/ 	.byte	0x04, 0x29
        /*0026*/ 	.short	(.L_2102 - .L_2101)


	//   ....[0]....
.L_2101:
        /*0028*/ 	.word	0xffffffff


	//   ....[1]....
        /*002c*/ 	.word	0xffffffff


	//   ....[2]....
        /*0030*/ 	.word	0xffffffff


	//   ....[3]....
        /*0034*/ 	.word	0xffffffff


	//   ....[4]....
        /*0038*/ 	.word	0xffffffff


	//   ....[5]....
        /*003c*/ 	.word	0xffffffff


	//   ....[6]....
        /*0040*/ 	.word	0xffffffff


	//   ....[7]....
        /*0044*/ 	.word	0xffffffff


	//   ....[8]....
        /*0048*/ 	.word	0xffffffff


	//   ....[9]....
        /*004c*/ 	.word	0xffffffff


	//   ....[10]....
        /*0050*/ 	.word	0x0500008c


	//   ....[11]....
        /*0054*/ 	.word	0x0500008c


	//   ....[12]....
        /*0058*/ 	.word	0x0500008c


	//   ....[13]....
        /*005c*/ 	.word	0x0500008c


	//   ....[14]....
        /*0060*/ 	.word	0x0500008c


	//   ....[15]....
        /*0064*/ 	.word	0x0500008c


	//   ....[16]....
        /*0068*/ 	.word	0x0500008c


	//   ....[17]....
        /*006c*/ 	.word	0x0500008c


	//   ....[18]....
        /*0070*/ 	.word	0x0500008c


	//   ....[19]....
        /*0074*/ 	.word	0x0500008c


	//----- nvinfo : EIATTR_COOP_GROUP_INSTR_OFFSETS
	.align		4
.L_2102:
        /*0078*/ 	.byte	0x04, 0x28
        /*007a*/ 	.short	(.L_2104 - .L_2103)


	//   ....[0]....
.L_2103:
        /*007c*/ 	.word	0x000160c0


	//   ....[1]....
        /*0080*/ 	.word	0x000160e0


	//   ....[2]....
        /*0084*/ 	.word	0x00016100


	//   ....[3]....
        /*0088*/ 	.word	0x00016120


	//   ....[4]....
        /*008c*/ 	.word	0x00016150


	//   ....[5]....
        /*0090*/ 	.word	0x00016580


	//   ....[6]....
        /*0094*/ 	.word	0x000165a0


	//   ....[7]....
        /*0098*/ 	.word	0x000165c0


	//   ....[8]....
        /*009c*/ 	.word	0x000165e0


	//   ....[9]....
        /*00a0*/ 	.word	0x00016600


	//   ....[10]....
        /*00a4*/ 	.word	0x00017440


	//   ....[11]....
        /*00a8*/ 	.word	0x000174e0


	//   ....[12]....
        /*00ac*/ 	.word	0x00017550


	//   ....[13]....
        /*00b0*/ 	.word	0x000175c0


	//   ....[14]....
        /*00b4*/ 	.word	0x00017640


	//   ....[15]....
        /*00b8*/ 	.word	0x00017ac0


	//   ....[16]....
        /*00bc*/ 	.word	0x00017b30


	//   ....[17]....
        /*00c0*/ 	.word	0x00017ba0


	//   ....[18]....
        /*00c4*/ 	.word	0x00017c10


	//   ....[19]....
        /*00c8*/ 	.word	0x00017c80


	//----- nvinfo : EIATTR_VRC_CTA_INIT_COUNT
	.align		4
.L_2104:
        /*00cc*/ 	.byte	0x02, 0x4a
	.zero		1
	.zero		1


	//----- nvinfo : EIATTR_EXIT_INSTR_OFFSETS
	.align		4
        /*00d0*/ 	.byte	0x04, 0x1c
        /*00d2*/ 	.short	(.L_2106 - .L_2105)


	//   ....[0]....
.L_2105:
        /*00d4*/ 	.word	0x000003d0


	//   ....[1]....
        /*00d8*/ 	.word	0x000173d0


	//----- nvinfo : EIATTR_INDIRECT_BRANCH_TARGETS
	.align		4
.L_2106:
        /*00dc*/ 	.byte	0x04, 0x34
        /*00de*/ 	.short	(.L_2108 - .L_2107)


	//   ....[0]....
.L_2107:
        /*00e0*/ 	.word	.L_x_37128@srel
        /*00e4*/ 	.short	0x0
        /*00e6*/ 	.short	0x0
        /*00e8*/ 	.word	0x3
        /*00ec*/ 	.word	.L_x_37129@srel
        /*00f0*/ 	.word	.L_x_37130@srel
        /*00f4*/ 	.word	.L_x_37131@srel


	//----- nvinfo : EIATTR_MAX_THREADS
	.align		4
.L_2108:
        /*00f8*/ 	.byte	0x04, 0x05
        /*00fa*/ 	.short	(.L_2110 - .L_2109)
.L_2109:
        /*00fc*/ 	.word	0x00000080
        /*0100*/ 	.word	0x00000001
        /*0104*/ 	.word	0x00000001


	//----- nvinfo : EIATTR_CRS_STACK_SIZE
	.align		4
.L_2110:
        /*0108*/ 	.byte	0x04, 0x1e
        /*010a*/ 	.short	(.L_2112 - .L_2111)
.L_2111:
        /*010c*/ 	.word	0x00000000


	//----- nvinfo : EIATTR_CBANK_PARAM_SIZE
	.align		4
.L_2112:
        /*0110*/ 	.byte	0x03, 0x19
        /*0112*/ 	.short	0x00e8


	//----- nvinfo : EIATTR_PARAM_CBANK
	.align		4
        /*0114*/ 	.byte	0x04, 0x0a
        /*0116*/ 	.short	(.L_2114 - .L_2113)
	.align		4
.L_2113:
        /*0118*/ 	.word	index@(.nv.constant0._ZN10layer_norm13ln_fwd_kernelINS_13Kernel_traitsI13__nv_bfloat16S2_fS2_fjLj1024ELj1ELj4ELj1ELj16ENS_18Kernel_traits_baseILj1024ES2_S2_fS2_fjLj128EEEEELb1ELb1ELb0ELb1EEEvNS_9FwdParamsE)
        /*011c*/ 	.short	0x0380
        /*011e*/ 	.short	0x00e8


	//----- nvinfo : EIATTR_SW_WAR
	.align		4
.L_2114:
        /*0120*/ 	.byte	0x04, 0x36
        /*0122*/ 	.short	(.L_2116 - .L_2115)
.L_2115:
        /*0124*/ 	.word	0x00000008
.L_2116:


//--------------------- .nv.info._ZN10layer_norm13ln_fwd_kernelINS_13Kernel_traitsI13__nv_bfloat16S2_fS2_fjLj1024ELj1ELj4ELj1ELj16ENS_18Kernel_traits_baseILj1024ES2_S2_fS2_fjLj128EEEEELb1ELb1ELb1ELb0EEEvNS_9FwdParamsE --------------------------
	.section	.nv.info._ZN10layer_norm13ln_fwd_kernelINS_13Kernel_traitsI13__nv_bfloat16S2_fS2_fjLj1024ELj1ELj4ELj1ELj16ENS_18Kernel_traits_baseILj1024ES2_S2_fS2_fjLj128EEEEELb1ELb1ELb1ELb0EEEvNS_9FwdParamsE,"",@"SHT_CUDA_INFO"
	.sectionflags	@""
	.align	4


	//----- nvinfo : EIATTR_CUDA_API_VERSION
	.align		4
        /*0000*/ 	.byte	0x04, 0x37
        /*0002*/ 	.short	(.L_2118 - .L_2117)
.L_2117:
        /*0004*/ 	.word	0x00000082


	//----- nvinfo : EIATTR_KPARAM_INFO
	.align		4
.L_2118:
        /*0008*/ 	.byte	0x04, 0x17
        /*000a*/ 	.short	(.L_2120 - .L_2119)
.L_2119:
        /*000c*/ 	.word	0x00000000
        /*0010*/ 	.short	0x0000
        /*0012*/ 	.short	0x0000
        /*0014*/ 	.byte	0x00, 0xf0, 0xa1, 0x03


	//----- nvinfo : EIATTR_SPARSE_MMA_MASK
	.align		4
.L_2120:
        /*0018*/ 	.byte	0x03, 0x50
        /*001a*/ 	.short	0x0000


	//----- nvinfo : EIATTR_MAXREG_COUNT
	.align		4
        /*001c*/ 	.byte	0x03, 0x1b
        /*001e*/ 	.short	0x00ff


	//----- nvinfo : EIATTR_MERCURY_ISA_VERSION
	.align		4
        /*0020*/ 	.byte	0x03, 0x5f
        /*0022*/ 	.short	0x0101


	//----- nvinfo : EIATTR_COOP_GROUP_MASK_REGIDS
	.align		4
        /*0024*/ 	.byte	0x04, 0x29
        /*0026*/ 	.short	(.L_2122 - .L_2121)


	//   ....[0]....
.L_2121:
        /*0028*/ 	.word	0xffffffff


	//   ....[1]....
        /*002c*/ 	.word	0xffffffff


	//   ....[2]....
        /*0030*/ 	.word	0xffffffff


	//   ....[3]....
        /*0034*/ 	.word	0xffffffff


	//   ....[4]....
        /*0038*/ 	.word	0xffffffff


	//   ....[5]....
        /*003c*/ 	.word	0xffffffff


	//   ....[6]....
        /*0040*/ 	.word	0xffffffff


	//   ....[7]....
        /*0044*/ 	.word	0xffffffff


	//   ....[8]....
        /*0048*/ 	.word	0xffffffff


	//   ....[9]....
        /*004c*/ 	.word	0xffffffff


	//   ....[10]....
        /*0050*/ 	.word	0x0500007e


	//   ....[11]....
        /*0054*/ 	.word	0x0500007e


	//   ....[12]....
        /*0058*/ 	.word	0x0500007e


	//   ....[13]....
        /*005c*/ 	.word	0x0500007e


	//   ....[14]....
        /*0060*/ 	.word	0x0500007e


	//   ....[15]....
        /*0064*/ 	.word	0x0500007e


	//   ....[16]....
        /*0068*/ 	.word	0x0500007e


	//   ....[17]....
        /*006c*/ 	.word	0x0500007e


	//   ....[18]....
        /*0070*/ 	.word	0x0500007e


	//   ....[19]....
        /*0074*/ 	.word	0x0500007e


	//----- nvinfo : EIATTR_COOP_GROUP_INSTR_OFFSETS
	.align		4
.L_2122:
        /*0078*/ 	.byte	0x04, 0x28
        /*007a*/ 	.short	(.L_2124 - .L_2123)


	//   ....[0]....
.L_2123:
        /*007c*/ 	.word	0x0001c470


	//   ....[1]....
        /*0080*/ 	.word	0x0001c4a0


	//   ....[2]....
        /*0084*/ 	.word	0x0001c4c0


	//   ....[3]....
        /*0088*/ 	.word	0x0001c4e0


	//   ....[4]....
        /*008c*/ 	.word	0x0001c500


	//   ....[5]....
        /*0090*/ 	.word	0x0001c940


	//   ....[6]....
        /*0094*/ 	.word	0x0001c960


	//   ....[7]....
        /*0098*/ 	.word	0x0001c980


	//   ....[8]....
        /*009c*/ 	.word	0x0001c9a0


	//   ....[9]....
        /*00a0*/ 	.word	0x0001c9c0


	//   ....[10]....
        /*00a4*/ 	.word	0x0001d8b0


	//   ....[11]....
        /*00a8*/ 	.word	0x0001d960


	//   ....[12]....
        /*00ac*/ 	.word	0x0001d9d0


	//   ....[13]....
        /*00b0*/ 	.word	0x0001da40


	//   ....[14]....
        /*00b4*/ 	.word	0x0001dab0


	//   ....[15]....
        /*00b8*/ 	.word	0x0001df40


	//   ....[16]....
        /*00bc*/ 	.word	0x0001dfb0


	//   ....[17]....
        /*00c0*/ 	.word	0x0001e020


	//   ....[18]....
        /*00c4*/ 	.word	0x0001e090


	//   ....[19]....
        /*00c8*/ 	.word	0x0001e100


	//----- nvinfo : EIATTR_VRC_CTA_INIT_COUNT
	.align		4
.L_2124:
        /*00cc*/ 	.byte	0x02, 0x4a
	.zero		1
	.zero		1


	//----- nvinfo : EIATTR_EXIT_INSTR_OFFSETS
	.align		4
        /*00d0*/ 	.byte	0x04, 0x1c
        /*00d2*/ 	.short	(.L_2126 - .L_2125)


	//   ....[0]....
.L_2125:
        /*00d4*/ 	.word	0x00000910


	//   ....[1]....
        /*00d8*/ 	.word	0x0001d840


	//----- nvinfo : EIATTR_MAX_THREADS
	.align		4
.L_2126:
        /*00dc*/ 	.byte	0x04, 0x05
        /*00de*/ 	.short	(.L_2128 - .L_2127)
.L_2127:
        /*00e0*/ 	.word	0x00000080
        /*00e4*/ 	.word	0x00000001
        /*00e8*/ 	.word	0x00000001


	//----- nvinfo : EIATTR_CRS_STACK_SIZE
	.align		4
.L_2128:
        /*00ec*/ 	.byte	0x04, 0x1e
        /*00ee*/ 	.short	(.L_2130 - .L_2129)
.L_2129:
        /*00f0*/ 	.word	0x00000000


	//----- nvinfo : EIATTR_CBANK_PARAM_SIZE
	.align		4
.L_2130:
        /*00f4*/ 	.byte	0x03, 0x19
        /*00f6*/ 	.short	0x00e8


	//----- nvinfo : EIATTR_PARAM_CBANK
	.align		4
        /*00f8*/ 	.byte	0x04, 0x0a
        /*00fa*/ 	.short	(.L_2132 - .L_2131)
	.align		4
.L_2131:
        /*00fc*/ 	.word	index@(.nv.constant0._ZN10layer_norm13ln_fwd_kernelINS_13Kernel_traitsI13__nv_bfloat16S2_fS2_fjLj1024ELj1ELj4ELj1ELj16ENS_18Kernel_traits_baseILj1024ES2_S2_fS2_fjLj128EEEEELb1ELb1ELb1ELb0EEEvNS_9FwdParamsE)
        /*0100*/ 	.short	0x0380
        /*0102*/ 	.short	0x00e8


	//----- nvinfo : EIATTR_SW_WAR
	.align		4
.L_2132:
        /*0104*/ 	.byte	0x04, 0x36
        /*0106*/ 	.short	(.L_2134 - .L_2133)
.L_2133:
        /*0108*/ 	.word	0x00000008
.L_2134:


//--------------------- .nv.info._ZN10layer_norm13ln_fwd_kernelINS_13Kernel_traitsI13__nv_bfloat16S2_fS2_fjLj1024ELj1ELj4ELj1ELj16ENS_18Kernel_traits_baseILj1024ES2_S2_fS2_fjLj128EEEEELb1ELb1ELb1ELb1EEEvNS_9FwdParamsE --------------------------
	.section	.nv.info._ZN10layer_norm13ln_fwd_kernelINS_13Kernel_traitsI13__nv_bfloat16S2_fS2_fjLj1024ELj1ELj4ELj1ELj16ENS_18Kernel_traits_baseILj1024ES2_S2_fS2_fjLj128EEEEELb1ELb1ELb1ELb1EEEvNS_9FwdParamsE,"",@"SHT_CUDA_INFO"
	.sectionflags	@""
	.align	4


	//----- nvinfo : EIATTR_CUDA_API_VERSION
	.align		4
        /*0000*/ 	.byte	0x04, 0x37
        /*0002*/ 	.short	(.L_2136 - .L_2135)
.L_2135:
        /*0004*/ 	.word	0x00000082


	//----- nvinfo : EIATTR_KPARAM_INFO
	.align		4
.L_2136:
        /*0008*/ 	.byte	0x04, 0x17
        /*000a*/ 	.short	(.L_2138 - .L_2137)
.L_2137:
        /*000c*/ 	.word	0x00000000
        /*0010*/ 	.short	0x0000
        /*0012*/ 	.short	0x0000
        /*0014*/ 	.byte	0x00, 0xf0, 0xa1, 0x03


	//----- nvinfo : EIATTR_SPARSE_MMA_MASK
	.align		4
.L_2138:
        /*0018*/ 	.byte	0x03, 0x50
        /*001a*/ 	.short	0x0000


	//----- nvinfo : EIATTR_MAXREG_COUNT
	.align		4
        /*001c*/ 	.byte	0x03, 0x1b
        /*001e*/ 	.short	0x00ff


	//----- nvinfo : EIATTR_MERCURY_ISA_VERSION
	.align		4
        /*0020*/ 	.byte	0x03, 0x5f
        /*0022*/ 	.short	0x0101


	//----- nvinfo : EIATTR_COOP_GROUP_MASK_REGIDS
	.align		4
        /*0024*/ 	.byte	0x04, 0x29
        /*0026*/ 	.short	(.L_2140 - .L_2139)


	//   ....[0]....
.L_2139:
        /*0028*/ 	.word	0xffffffff


	//   ....[1]....
        /*002c*/ 	.word	0xffffffff


	//   ....[2]....
        /*0030*/ 	.word	0xffffffff


	//   ....[3]....
        /*0034*/ 	.word	0xffffffff


	//   ....[4]....
        /*0038*/ 	.word	0xffffffff


	//   ....[5]....
        /*003c*/ 	.word	0xffffffff


	//   ....[6]....
        /*0040*/ 	.word	0xffffffff


	//   ....[7]....
        /*0044*/ 	.word	0xffffffff


	//   ....[8]....
        /*0048*/ 	.word	0xffffffff


	//   ....[9]....
        /*004c*/ 	.word	0xffffffff


	//   ....[10]....
        /*0050*/ 	.word	0x05000098


	//   ....[11]....
        /*0054*/ 	.word	0x05000098


	//   ....[12]....
        /*0058*/ 	.word	0x05000098


	//   ....[13]....
        /*005c*/ 	.word	0x05000098


	//   ....[14]....
        /*0060*/ 	.word	0x05000098


	//   ....[15]....
        /*0064*/ 	.word	0x05000098


	//   ....[16]....
        /*0068*/ 	.word	0x05000098


	//   ....[17]....
        /*006c*/ 	.word	0x05000098


	//   ....[18]....
        /*0070*/ 	.word	0x05000098


	//   ....[19]....
        /*0074*/ 	.word	0x05000098


	//----- nvinfo : EIATTR_COOP_GROUP_INSTR_OFFSETS
	.align		4
.L_2140:
        /*0078*/ 	.byte	0x04, 0x28
        /*007a*/ 	.short	(.L_2142 - .L_2141)


	//   ....[0]....
.L_2141:
        /*007c*/ 	.word	0x000188b0


	//   ....[1]....
        /*0080*/ 	.word	0x000188d0


	//   ....[2]....
        /*0084*/ 	.word	0x000188f0


	//   ....[3]....
        /*0088*/ 	.word	0x00018910


	//   ....[4]....
        /*008c*/ 	.word	0x00018940


	//   ....[5]....
        /*0090*/ 	.word	0x00018d70


	//   ....[6]....
        /*0094*/ 	.word	0x00018d90


	//   ....[7]....
        /*0098*/ 	.word	0x00018db0


	//   ....[8]....
        /*009c*/ 	.word	0x00018dd0


	//   ....[9]....
        /*00a0*/ 	.word	0x00018df0


	//   ....[10]....
        /*00a4*/ 	.word	0x00019d20


	//   ....[11]....
        /*00a8*/ 	.word	0x00019dc0


	//   ....[12]....
        /*00ac*/ 	.word	0x00019e30


	//   ....[13]....
        /*00b0*/ 	.word	0x00019ea0


	//   ....[14]....
        /*00b4*/ 	.word	0x00019f20


	//   ....[15]....
        /*00b8*/ 	.word	0x0001a3a0


	//   ....[16]....
        /*00bc*/ 	.word	0x0001a410


	//   ....[17]....
        /*00c0*/ 	.word	0x0001a480


	//   ....[18]....
        /*00c4*/ 	.word	0x0001a4f0


	//   ....[19]....
        /*00c8*/ 	.word	0x0001a560


	//----- nvinfo : EIATTR_VRC_CTA_INIT_COUNT
	.align		4
.L_2142:
        /*00cc*/ 	.byte	0x02, 0x4a
	.zero		1
	.zero		1


	//----- nvinfo : EIATTR_EXIT_INSTR_OFFSETS
	.align		4
        /*00d0*/ 	.byte	0x04, 0x1c
        /*00d2*/ 	.short	(.L_2144 - .L_2143)


	//   ....[0]....
.L_2143:
        /*00d4*/ 	.word	0x00000390


	//   ....[1]....
        /*00d8*/ 	.word	0x00019cb0


	//----- nvinfo : EIATTR_MAX_THREADS
	.align		4
.L_2144:
        /*00dc*/ 	.byte	0x04, 0x05
        /*00de*/ 	.short	(.L_2146 - .L_2145)
.L_2145:
        /*00e0*/ 	.word	0x00000080
        /*00e4*/ 	.word	0x00000001
        /*00e8*/ 	.word	0x00000001


	//----- nvinfo : EIATTR_CRS_STACK_SIZE
	.align		4
.L_2146:
        /*00ec*/ 	.byte	0x04, 0x1e
        /*00ee*/ 	.short	(.L_2148 - .L_2147)
.L_2147:
        /*00f0*/ 	.word	0x00000000


	//----- nvinfo : EIATTR_CBANK_PARAM_SIZE
	.align		4
.L_2148:
        /*00f4*/ 	.byte	0x03, 0x19
        /*00f6*/ 	.short	0x00e8


	//----- nvinfo : EIATTR_PARAM_CBANK
	.align		4
        /*00f8*/ 	.byte	0x04, 0x0a
        /*00fa*/ 	.short	(.L_2150 - .L_2149)
	.align		4
.L_2149:
        /*00fc*/ 	.word	index@(.nv.constant0._ZN10layer_norm13ln_fwd_kernelINS_13Kernel_traitsI13__nv_bfloat16S2_fS2_fjLj1024ELj1ELj4ELj1ELj16ENS_18Kernel_traits_baseILj1024ES2_S2_fS2_fjLj128EEEEELb1ELb1ELb1ELb1EEEvNS_9FwdParamsE)
        /*0100*/ 	.short	0x0380
        /*0102*/ 	.short	0x00e8


	//----- nvinfo : EIATTR_SW_WAR
	.align		4
.L_2150:
        /*0104*/ 	.byte	0x04, 0x36
        /*0106*/ 	.short	(.L_2152 - .L_2151)
.L_2151:
        /*0108*/ 	.word	0x00000008
.L_2152:


//--------------------- .nv.info._ZN10layer_norm13ln_fwd_kernelINS_13Kernel_traitsIf13__nv_bfloat16fS2_fjLj1024ELj1ELj4ELj1ELj16ENS_18Kernel_traits_baseILj1024EfS2_fS2_fjLj128EEEEELb0ELb0ELb0ELb0EEEvNS_9FwdParamsE --------------------------
	.section	.nv.info._ZN10layer_norm13ln_fwd_kernelINS_13Kernel_traitsIf13__nv_bfloat16fS2_fjLj1024ELj1ELj4ELj1ELj16ENS_18Kernel_traits_baseILj1024EfS2_fS2_fjLj128EEEEELb0ELb0ELb0ELb0EEEvNS_9FwdParamsE,"",@"SHT_CUDA_INFO"
	.sectionflags	@""
	.align	4


	//----- nvinfo : EIATTR_CUDA_API_VERSION
	.align		4
        /*0000*/ 	.byte	0x04, 0x37
        /*0002*/ 	.short	(.L_2154 - .L_2153)
.L_2153:
        /*0004*/ 	.word	0x00000082


	//----- nvinfo : EIATTR_KPARAM_INFO
	.align		4
.L_2154:
        /*0008*/ 	.byte	0x04, 0x17
        /*000a*/ 	.short	(.L_2156 - .L_2155)
.L_2155:
        /*000c*/ 	.word	0x00000000
        /*0010*/ 	.short	0x0000
        /*0012*/ 	.short	0x0000
        /*0014*/ 	.byte	0x00, 0xf0, 0xa1, 0x03


	//----- nvinfo : EIATTR_SPARSE_MMA_MASK
	.align		4
.L_2156:
        /*0018*/ 	.byte	0x03, 0x50
        /*001a*/ 	.short	0x0000


	//----- nvinfo : EIATTR_MAXREG_COUNT
	.align		4
        /*001c*/ 	.byte	0x03, 0x1b
        /*001e*/ 	.short	0x00ff


	//----- nvinfo : EIATTR_MERCURY_ISA_VERSION
	.align		4
        /*0020*/ 	.byte	0x03, 0x5f
        /*0022*/ 	.short	0x0101


	//----- nvinfo : EIATTR_COOP_GROUP_MASK_REGIDS
	.align		4
        /*0024*/ 	.byte	0x04, 0x29
        /*0026*/ 	.short	(.L_2158 - .L_2157)


	//   ....[0]....
.L_2157:
        /*0028*/ 	.word	0xffffffff


	//   ....[1]....
        /*002c*/ 	.word	0xffffffff


	//   ....[2]....
        /*0030*/ 	.word	0xffffffff


	//   ....[3]....
        /*0034*/ 	.word	0xffffffff


	//   ....[4]....
        /*0038*/ 	.word	0xffffffff


	//   ....[5]....
        /*003c*/ 	.word	0xffffffff


	//   ....[6]....
        /*0040*/ 	.word	0xffffffff


	//   ....[7]....
        /*0044*/ 	.word	0xffffffff


	//   ....[8]....
        /*0048*/ 	.word	0xffffffff


	//   ....[9]....
        /*004c*/ 	.word	0xffffffff


	//   ....[10]....
        /*0050*/ 	.word	0x0500006e


	//   ....[11]....
        /*0054*/ 	.word	0x0500006e


	//   ....[12]....
        /*0058*/ 	.word	0x0500006e


	//   ....[13]....
        /*005c*/ 	.word	0x0500006e


	//   ....[14]....
        /*0060*/ 	.word	0x0500006e


	//   ....[15]....
        /*0064*/ 	.word	0x0500006e


	//   ....[16]....
        /*0068*/ 	.word	0x0500006e


	//   ....[17]....
        /*006c*/ 	.word	0x0500006e


	//   ....[18]....
        /*0070*/ 	.word	0x0500006e


	//   ....[19]....
        /*0074*/ 	.word	0x0500006e


	//----- nvinfo : EIATTR_COOP_GROUP_INSTR_OFFSETS
	.align		4
.L_2158:
        /*0078*/ 	.byte	0x04, 0x28
        /*007a*/ 	.short	(.L_2160 - .L_2159)


	//   ....[0]....
.L_2159:
        /*007c*/ 	.word	0x00001940


	//   ....[1]....
        /*0080*/ 	.word	0x00001960


	//   ....[2]....
        /*0084*/ 	.word	0x00001980


	//   ....[3]....
        /*0088*/ 	.word	0x000019a0


	//   ....[4]....
        /*008c*/ 	.word	0x000019d0


	//   ....[5]....
        /*0090*/ 	.word	0x00001e10


	//   ....[6]....
        /*0094*/ 	.word	0x00001e30


	//   ....[7]....
        /*0098*/ 	.word	0x00001e50


	//   ....[8]....
        /*009c*/ 	.word	0x00001e70


	//   ....[9]....
        /*00a0*/ 	.word	0x00001e90


	//   ....[10]....
        /*00a4*/ 	.word	0x00002910


	//   ....[11]....
        /*00a8*/ 	.word	0x000029b0


	//   ....[12]....
        /*00ac*/ 	.word	0x00002a20


	//   ....[13]....
        /*00b0*/ 	.word	0x00002a90


	//   ....[14]....
        /*00b4*/ 	.word	0x00002b10


	//   ....[15]....
        /*00b8*/ 	.word	0x00002fa0


	//   ....[16]....
        /*00bc*/ 	.word	0x00003010


	//   ....[17]....
        /*00c0*/ 	.word	0x00003080


	//   ....[18]....
        /*00c4*/ 	.word	0x000030f0


	//   ....[19]....
        /*00c8*/ 	.word	0x00003160


	//----- nvinfo : EIATTR_VRC_CTA_INIT_COUNT
	.align		4
.L_2160:
        /*00cc*/ 	.byte	0x02, 0x4a
	.zero		1
	.zero		1


	//----- nvinfo : EIATTR_EXIT_INSTR_OFFSETS
	.align		4
        /*00d0*/ 	.byte	0x04, 0x1c
        /*00d2*/ 	.short	(.L_2162 - .L_2161)


	//   ....[0]....
.L_2161:
        /*00d4*/ 	.word	0x00000670


	//   ....[1]....
        /*00d8*/ 	.word	0x000028a0


	//----- nvinfo : EIATTR_MAX_THREADS
	.align		4
.L_2162:
        /*00dc*/ 	.byte	0x04, 0x05
        /*00de*/ 	.short	(.L_2164 - .L_2163)
.L_2163:
        /*00e0*/ 	.word	0x00000080
        /*00e4*/ 	.word	0x00000001
        /*00e8*/ 	.word	0x00000001


	//----- nvinfo : EIATTR_CRS_STACK_SIZE
	.align		4
.L_2164:
        /*00ec*/ 	.byte	0x04, 0x1e
        /*00ee*/ 	.short	(.L_2166 - .L_2165)
.L_2165:
        /*00f0*/ 	.word	0x00000000


	//----- nvinfo : EIATTR_CBANK_PARAM_SIZE
	.align		4
.L_2166:
        /*00f4*/ 	.byte	0x03, 0x19
        /*00f6*/ 	.short	0x00e8


	//----- nvinfo : EIATTR_PARAM_CBANK
	.align		4
        /*00f8*/ 	.byte	0x04, 0x0a
        /*00fa*/ 	.short	(.L_2168 - .L_2167)
	.align		4
.L_2167:
        /*00fc*/ 	.word	index@(.nv.constant0._ZN10layer_norm13ln_fwd_kernelINS_13Kernel_traitsIf13__nv_bfloat16fS2_fjLj1024ELj1ELj4ELj1ELj16ENS_18Kernel_traits_baseILj1024EfS2_fS2_fjLj128EEEEELb0ELb0ELb0ELb0EEEvNS_9FwdParamsE)
        /*0100*/ 	.short	0x0380
        /*0102*/ 	.short	0x00e8


	//----- nvinfo : EIATTR_SW_WAR
	.align		4
.L_2168:
        /*0104*/ 	.byte	0x04, 0x36
        /*0106*/ 	.short	(.L_2170 - .L_2169)
.L_2169:
        /*0108*/ 	.word	0x00000008
.L_2170:


//--------------------- .nv.info._ZN10layer_norm13ln_fwd_kernelINS_13Kernel_traitsIf13__nv_bfloat16fS2_fjLj1024ELj1ELj4ELj1ELj16ENS_18Kernel_traits_baseILj1024EfS2_fS2_fjLj128EEEEELb0ELb0ELb0ELb1EEEvNS_9FwdParamsE --------------------------
	.section	.nv.info._ZN10layer_norm13ln_fwd_kernelINS_13Kernel_traitsIf13__nv_bfloat16fS2_fjLj1024ELj1ELj4ELj1ELj16ENS_18Kernel_traits_baseILj1024EfS2_fS2_fjLj128EEEEELb0ELb0ELb0ELb1EEEvNS_9FwdParamsE,"",@"SHT_CUDA_INFO"
	.sectionflags	@""
	.align	4


	//----- nvinfo : EIATTR_CUDA_API_VERSION
	.align		4
        /*0000*/ 	.byte	0x04, 0x37
        /*0002*/ 	.short	(.L_2172 - .L_2171)
.L_2171:
        /*0004*/ 	.word	0x00000082


	//----- nvinfo : EIATTR_KPARAM_INFO
	.align		4
.L_2172:
        /*0008*/ 	.byte	0x04, 0x17
        /*000a*/ 	.short	(.L_2174 - .L_2173)
.L_2173:
        /*000c*/ 	.word	0x00000000
        /*0010*/ 	.short	0x0000
        /*0012*/ 	.short	0x0000
        /*0014*/ 	.byte	0x00, 0xf0, 0xa1, 0x03


	//----- nvinfo : EIATTR_SPARSE_MMA_MASK
	.align		4
.L_2174:
        /*0018*/ 	.byte	0x03, 0x50
        /*001a*/ 	.short	0x0000


	//----- nvinfo : EIATTR_MAXREG_COUNT
	.align		4
        /*001c*/ 	.byte	0x03, 0x1b
        /*001e*/ 	.short	0x00ff


	//----- nvinfo : EIATTR_MERCURY_ISA_VERSION
	.align		4
        /*0020*/ 	.byte	0x03, 0x5f
        /*0022*/ 	.short	0x0101


	//----- nvinfo : EIATTR_COOP_GROUP_MASK_REGIDS
	.align		4
        /*0024*/ 	.byte	0x04, 0x29
        /*0026*/ 	.short	(.L_2176 - .L_2175)


	//   ....[0]....
.L_2175:
        /*0028*/ 	.word	0xffffffff


	//   ....[1]....
        /*002c*/ 	.word	0xffffffff


	//   ....[2]....
        /*0030*/ 	.word	0xffffffff


	//   ....[3]....
        /*0034*/ 	.word	0xffffffff


	//   ....[4]....
        /*0038*/ 	.word	0xffffffff


	//   ....[5]....
        /*003c*/ 	.word	0xffffffff


	//   ....[6]....
        /*0040*/ 	.word	0xffffffff


	//   ....[7]....
        /*0044*/ 	.word	0xffffffff


	//   ....[8]....
        /*0048*/ 	.word	0xffffffff


	//   ....[9]....
        /*004c*/ 	.word	0xffffffff


	//   ....[10]....
        /*0050*/ 	.word	0xffffffff


	//   ....[11]....
        /*0054*/ 	.word	0xffffffff


	//   ....[12]....
        /*0058*/ 	.word	0xffffffff


	//   ....[13]....
        /*005c*/ 	.word	0xffffffff


	//   ....[14]....
        /*0060*/ 	.word	0xffffffff


	//   ....[15]....
        /*0064*/ 	.word	0xffffffff


	//   ....[16]....
        /*0068*/ 	.word	0xffffffff


	//   ....[17]....
        /*006c*/ 	.word	0xffffffff


	//   ....[18]....
        /*0070*/ 	.word	0xffffffff


	//   ....[19]....
        /*0074*/ 	.word	0xffffffff


	//   ....[20]....
        /*0078*/ 	.word	0x05000000


	//   ....[21]....
        /*007c*/ 	.word	0x05000000


	//   ....[22]....
        /*0080*/ 	.word	0x05000000


	//   ....[23]....
        /*0084*/ 	.word	0x05000000


	//   ....[24]....
        /*0088*/ 	.word	0x05000000


	//   ....[25]....
        /*008c*/ 	.word	0x05000000


	//   ....[26]....
        /*0090*/ 	.word	0x05000000


	//   ....[27]....
        /*0094*/ 	.word	0x05000000


	//   ....[28]....
        /*0098*/ 	.word	0x05000000


	//   ....[29]....
        /*009c*/ 	.word	0x05000000


	//   ....[30]....
        /*00a0*/ 	.word	0x05000000


	//   ....[31]....
        /*00a4*/ 	.word	0x05000000


	//   ....[32]....
        /*00a8*/ 	.word	0x05000000


	//   ....[33]....
        /*00ac*/ 	.word	0x05000000


	//   ....[34]....
        /*00b0*/ 	.word	0x05000000


	//   ....[35]....
        /*00b4*/ 	.word	0x05000000


	//   ....[36]....
        /*00b8*/ 	.word	0x05000000


	//   ....[37]....
        /*00bc*/ 	.word	0x05000000


	//   ....[38]....
        /*00c0*/ 	.word	0x05000000


	//   ....[39]....
        /*00c4*/ 	.word	0x05000000


	//----- nvinfo : EIATTR_COOP_GROUP_INSTR_OFFSETS
	.align		4
.L_2176:
        /*00c8*/ 	.byte	0x04, 0x28
        /*00ca*/ 	.short	(.L_2178 - .L_2177)


	//   ....[0]....
.L_2177:
        /*00cc*/ 	.word	0x000014b0


	//   ....[1]....
        /*00d0*/ 	.word	0x000014e0


	//   ....[2]....
        /*00d4*/ 	.word	0x00001500


	//   ....[3]....
        /*00d8*/ 	.word	0x00001520


	//   ....[4]....
        /*00dc*/ 	.word	0x00001540


	//   ....[5]....
        /*00e0*/ 	.word	0x00001970


	//   ....[6]....
        /*00e4*/ 	.word	0x00001990


	//   ....[7]....
        /*00e8*/ 	.word	0x000019b0


	//   ....[8]....
        /*00ec*/ 	.word	0x000019d0


	//   ....[9]....
        /*00f0*/ 	.word	0x000019f0


	//   ....[10]....
        /*00f4*/ 	.word	0x00003100


	//   ....[11]....
        /*00f8*/ 	.word	0x00003130


	//   ....[12]....
        /*00fc*/ 	.word	0x00003150


	//   ....[13]....
        /*0100*/ 	.word	0x00003170


	//   ....[14]....
        /*0104*/ 	.word	0x00003190


	//   ....[15]....
        /*0108*/ 	.word	0x000035c0


	//   ....[16]....
        /*010c*/ 	.word	0x000035e0


	//   ....[17]....
        /*0110*/ 	.word	0x00003600


	//   ....[18]....
        /*0114*/ 	.word	0x00003620


	//   ....[19]....
        /*0118*/ 	.word	0x00003640


	//   ....[20]....
        /*011c*/ 	.word	0x00003f70


	//   ....[21]....
        /*0120*/ 	.word	0x00004000


	//   ....[22]....
        /*0124*/ 	.word	0x00004060


	//   ....[23]....
        /*0128*/ 	.word	0x000040c0


	//   ....[24]....
        /*012c*/ 	.word	0x00004120


	//   ....[25]....
        /*0130*/ 	.word	0x00004590


	//   ....[26]....
        /*0134*/ 	.word	0x000045f0


	//   ....[27]....
        /*0138*/ 	.word	0x00004650


	//   ....[28]....
        /*013c*/ 	.word	0x000046b0


	//   ....[29]....
        /*0140*/ 	.word	0x00004710


	//   ....[30]....
        /*0144*/ 	.word	0x00004790


	//   ....[31]....
        /*0148*/ 	.word	0x00004820


	//   ....[32]....
        /*014c*/ 	.word	0x00004880


	//   ....[33]....
        /*0150*/ 	.word	0x000048e0


	//   ....[34]....
        /*0154*/ 	.word	0x00004940


	//   ....[35]....
        /*0158*/ 	.word	0x00004db0


	//   ....[36]....
        /*015c*/ 	.word	0x00004e10


	//   ....[37]....
        /*0160*/ 	.word	0x00004e70


	//   ....[38]....
        /*0164*/ 	.word	0x00004ed0


	//   ....[39]....
        /*0168*/ 	.word	0x00004f30


	//----- nvinfo : EIATTR_VRC_CTA_INIT_COUNT
	.align		4
.L_2178:
        /*016c*/ 	.byte	0x02, 0x4a
	.zero		1
	.zero		1


	//----- nvinfo : EIATTR_EXIT_INSTR_OFFSETS
	.align		4
        /*0170*/ 	.byte	0x04, 0x1c
        /*0172*/ 	.short	(.L_2180 - .L_2179)


	//   ....[0]....
.L_2179:
        /*0174*/ 	.word	0x000003d0


	//   ....[1]....
        /*0178*/ 	.word	0x000022b0


	//   ....[2]....
        /*017c*/ 	.word	0x00003f10


	//----- nvinfo : EIATTR_MAX_THREADS
	.align		4
.L_2180:
        /*0180*/ 	.byte	0x04, 0x05
        /*0182*/ 	.short	(.L_2182 - .L_2181)
.L_2181:
        /*0184*/ 	.word	0x00000080
        /*0188*/ 	.word	0x00000001
        /*018c*/ 	.word	0x00000001


	//----- nvinfo : EIATTR_CRS_STACK_SIZE
	.align		4
.L_2182:
        /*0190*/ 	.byte	0x04, 0x1e
        /*0192*/ 	.short	(.L_2184 - .L_2183)
.L_2183:
        /*0194*/ 	.word	0x00000000


	//----- nvinfo : EIATTR_CBANK_PARAM_SIZE
	.align		4
.L_2184:
        /*0198*/ 	.byte	0x03, 0x19
        /*019a*/ 	.short	0x00e8


	//----- nvinfo : EIATTR_PARAM_CBANK
	.align		4
        /*019c*/ 	.byte	0x04, 0x0a
        /*019e*/ 	.short	(.L_2186 - .L_2185)
	.align		4
.L_2185:
        /*01a0*/ 	.word	index@(.nv.constant0._ZN10layer_norm13ln_fwd_kernelINS_13Kernel_traitsIf13__nv_bfloat16fS2_fjLj1024ELj1ELj4ELj1ELj16ENS_18Kernel_traits_baseILj1024EfS2_fS2_fjLj128EEEEELb0ELb0ELb0ELb1EEEvNS_9FwdParamsE)
        /*01a4*/ 	.short	0x0380
        /*01a6*/ 	.short	0x00e8


	//----- nvinfo : EIATTR_SW_WAR
	.align		4
.L_2186:
        /*01a8*/ 	.byte	0x04, 0x36
        /*01aa*/ 	.short	(.L_2188 - .L_2187)
.L_2187:
        /*01ac*/ 	.word	0x00000008
.L_2188:


//--------------------- .nv.info._ZN10layer_norm13ln_fwd_kernelINS_13Kernel_traitsIf13__nv_bfloat16fS2_fjLj1024ELj1ELj4ELj1ELj16ENS_18Kernel_traits_baseILj1024EfS2_fS2_fjLj128EEEEELb0ELb0ELb1ELb0EEEvNS_9FwdParamsE --------------------------
	.section	.nv.info._ZN10layer_norm13ln_fwd_kernelINS_13Kernel_traitsIf13__nv_bfloat16fS2_fjLj1024ELj1ELj4ELj1ELj16ENS_18Kernel_traits_baseILj1024EfS2_fS2_fjLj128EEEEELb0ELb0ELb1ELb0EEEvNS_9FwdParamsE,"",@"SHT_CUDA_INFO"
	.sectionflags	@""
	.align	4


	//----- nvinfo : EIATTR_CUDA_API_VERSION
	.align		4
        /*0000*/ 	.byte	0x04, 0x37
        /*0002*/ 	.short	(.L_2190 - .L_2189)
.L_2189:
        /*0004*/ 	.word	0x00000082


	//----- nvinfo : EIATTR_KPARAM_INFO
	.align		4
.L_2190:
        /*0008*/ 	.byte	0x04, 0x17
        /*000a*/ 	.short	(.L_2192 - .L_2191)
.L_2191:
        /*000c*/ 	.word	0x00000000
        /*0010*/ 	.short	0x0000
        /*0012*/ 	.short	0x0000
        /*0014*/ 	.byte	0x00, 0xf0, 0xa1, 0x03


	//----- nvinfo : EIATTR_SPARSE_MMA_MASK
	.align		4
.L_2192:
        /*0018*/ 	.byte	0x03, 0x50
        /*001a*/ 	.short	0x0000


	//----- nvinfo : EIATTR_MAXREG_COUNT
	.align		4
        /*001c*/ 	.byte	0x03, 0x1b
        /*001e*/ 	.short	0x00ff


	//----- nvinfo : EIATTR_MERCURY_ISA_VERSION
	.align		4
        /*0020*/ 	.byte	0x03, 0x5f
        /*0022*/ 	.short	0x0101


	//----- nvinfo : EIATTR_COOP_GROUP_MASK_REGIDS
	.align		4
        /*0024*/ 	.byte	0x04, 0x29
        /*0026*/ 	.short	(.L_2194 - .L_2193)


	//   ....[0]....
.L_2193:
        /*0028*/ 	.word	0xffffffff


	//   ....[1]....
        /*002c*/ 	.word	0xffffffff


	//   ....[2]....
        /*0030*/ 	.word	0xffffffff


	//   ....[3]....
        /*0034*/ 	.word	0xffffffff


	//   ....[4]....
        /*0038*/ 	.word	0xffffffff


	//   ....[5]....
        /*003c*/ 	.word	0xffffffff


	//   ....[6]....
        /*0040*/ 	.word	0xffffffff


	//   ....[7]....
        /*0044*/ 	.word	0xffffffff


	//   ....[8]....
        /*0048*/ 	.word	0xffffffff


	//   ....[9]....
        /*004c*/ 	.word	0xffffffff


	//   ....[10]....
        /*0050*/ 	.word	0x05000072


	//   ....[11]....
        /*0054*/ 	.word	0x05000072


	//   ....[12]....
        /*0058*/ 	.word	0x05000072


	//   ....[13]....
        /*005c*/ 	.word	0x05000072


	//   ....[14]....
        /*0060*/ 	.word	0x05000072


	//   ....[15]....
        /*0064*/ 	.word	0x05000072


	//   ....[16]....
        /*0068*/ 	.word	0x05000072


	//   ....[17]....
        /*006c*/ 	.word	0x05000072


	//   ....[18]....
        /*0070*/ 	.word	0x05000072


	//   ....[19]....
        /*0074*/ 	.word	0x05000072


	//----- nvinfo : EIATTR_COOP_GROUP_INSTR_OFFSETS
	.align		4
.L_2194:
        /*0078*/ 	.byte	0x04, 0x28
        /*007a*/ 	.short	(.L_2196 - .L_2195)


	//   ....[0]....
.L_2195:
        /*007c*/ 	.word	0x00002090


	//   ....[1]....
        /*0080*/ 	.word	0x000020c0


	//   ....[2]....
        /*0084*/ 	.word	0x000020e0


	//   ....[3]....
        /*0088*/ 	.word	0x00002100


	//   ....[4]....
        /*008c*/ 	.word	0x00002120


	//   ....[5]....
        /*0090*/ 	.word	0x00002560


	//   ....[6]....
        /*0094*/ 	.word	0x00002580


	//   ....[7]....
        /*0098*/ 	.word	0x000025a0


	//   ....[8]....
        /*009c*/ 	.word	0x000025c0


	//   ....[9]....
        /*00a0*/ 	.word	0x000025e0


	//   ....[10]....
        /*00a4*/ 	.word	0x000030d0


	//   ....[11]....
        /*00a8*/ 	.word	0x00003180


	//   ....[12]....
        /*00ac*/ 	.word	0x000031f0


	//   ....[13]....
        /*00b0*/ 	.word	0x00003260


	//   ....[14]....
        /*00b4*/ 	.word	0x000032d0


	//   ....[15]....
        /*00b8*/ 	.word	0x00003760


	//   ....[16]....
        /*00bc*/ 	.word	0x000037d0


	//   ....[17]....
        /*00c0*/ 	.word	0x00003840


	//   ....[18]....
        /*00c4*/ 	.word	0x000038b0


	//   ....[19]....
        /*00c8*/ 	.word	0x00003920


	//----- nvinfo : EIATTR_VRC_CTA_INIT_COUNT
	.align		4
.L_2196:
        /*00cc*/ 	.byte	0x02, 0x4a
	.zero		1
	.zero		1


	//----- nvinfo : EIATTR_EXIT_INSTR_OFFSETS
	.align		4
        /*00d0*/ 	.byte	0x04, 0x1c
        /*00d2*/ 	.short	(.L_2198 - .L_2197)


	//   ....[0]....
.L_2197:
        /*00d4*/ 	.word	0x00000670


	//   ....[1]....
        /*00d8*/ 	.word	0x00003060


	//----- nvinfo : EIATTR_MAX_THREADS
	.align		4
.L_2198:
        /*00dc*/ 	.byte	0x04, 0x05
        /*00de*/ 	.short	(.L_2200 - .L_2199)
.L_2199:
        /*00e0*/ 	.word	0x00000080
        /*00e4*/ 	.word	0x00000001
        /*00e8*/ 	.word	0x00000001


	//----- nvinfo : EIATTR_CRS_STACK_SIZE
	.align		4
.L_2200:
        /*00ec*/ 	.byte	0x04, 0x1e
        /*00ee*/ 	.short	(.L_2202 - .L_2201)
.L_2201:
        /*00f0*/ 	.word	0x00000000


	//----- nvinfo : EIATTR_CBANK_PARAM_SIZE
	.align		4
.L_2202:
        /*00f4*/ 	.byte	0x03, 0x19
        /*00f6*/ 	.short	0x00e8


	//----- nvinfo : EIATTR_PARAM_CBANK
	.align		4
        /*00f8*/ 	.byte	0x04, 0x0a
        /*00fa*/ 	.short	(.L_2204 - .L_2203)
	.align		4
.L_2203:
        /*00fc*/ 	.word	index@(.nv.constant0._ZN10layer_norm13ln_fwd_kernelINS_13Kernel_traitsIf13__nv_bfloat16fS2_fjLj1024ELj1ELj4ELj1ELj16ENS_18Kernel_traits_baseILj1024EfS2_fS2_fjLj128EEEEELb0ELb0ELb1ELb0EEEvNS_9FwdParamsE)
        /*0100*/ 	.short	0x0380
        /*0102*/ 	.short	0x00e8


	//----- nvinfo : EIATTR_SW_WAR
	.align		4
.L_2204:
        /*0104*/ 	.byte	0x04, 0x36
        /*0106*/ 	.short	(.L_2206 - .L_2205)
.L_2205:
        /*0108*/ 	.word	0x00000008
.L_2206:


//--------------------- .nv.info._ZN10layer_norm13ln_fwd_kernelINS_13Kernel_traitsIf13__nv_bfloat16fS2_fjLj1024ELj1ELj4ELj1ELj16ENS_18Kernel_traits_baseILj1024EfS2_fS2_fjLj128EEEEELb0ELb0ELb1ELb1EEEvNS_9FwdParamsE --------------------------
	.section	.nv.info._ZN10layer_norm13ln_fwd_kernelINS_13Kernel_traitsIf13__nv_bfloat16fS2_fjLj1024ELj1ELj4ELj1ELj16ENS_18Kernel_traits_baseILj1024EfS2_fS2_fjLj128EEEEELb0ELb0ELb1ELb1EEEvNS_9FwdParamsE,"",@"SHT_CUDA_INFO"
	.sectionflags	@""
	.align	4


	//----- nvinfo : EIATTR_CUDA_API_VERSION
	.align		4
        /*0000*/ 	.byte	0x04, 0x37
        /*0002*/ 	.short	(.L_2208 - .L_2207)
.L_2207:
        /*0004*/ 	.word	0x00000082


	//----- nvinfo : EIATTR_KPARAM_INFO
	.align		4
.L_2208:
        /*0008*/ 	.byte	0x04, 0x17
        /*000a*/ 	.short	(.L_2210 - .L_2209)
.L_2209:
        /*000c*/ 	.word	0x00000000
        /*0010*/ 	.short	0x0000
        /*0012*/ 	.short	0x0000
        /*0014*/ 	.byte	0x00, 0xf0, 0xa1, 0x03


	//----- nvinfo : EIATTR_SPARSE_MMA_MASK
	.align		4
.L_2210:
        /*0018*/ 	.byte	0x03, 0x50
        /*001a*/ 	.short	0x0000


	//----- nvinfo : EIATTR_MAXREG_COUNT
	.align		4
        /*001c*/ 	.byte	0x03, 0x1b
        /*001e*/ 	.short	0x00ff


	//----- nvinfo : EIATTR_MERCURY_ISA_VERSION
	.align		4
        /*0020*/ 	.byte	0x03, 0x5f
        /*0022*/ 	.short	0x0101


	//----- nvinfo : EIATTR_COOP_GROUP_MASK_REGIDS
	.align		4
        /*0024*/ 	.byte	0x04, 0x29
        /*0026*/ 	.short	(.L_2212 - .L_2211)


	//   ....[0]....
.L_2211:
        /*0028*/ 	.word	0xffffffff


	//   ....[1]....
        /*002c*/ 	.word	0xffffffff


	//   ....[2]....
        /*0030*/ 	.word	0xffffffff


	//   ....[3]....
        /*0034*/ 	.word	0xffffffff


	//   ....[4]....
        /*0038*/ 	.word	0xffffffff


	//   ....[5]....
        /*003c*/ 	.word	0xffffffff


	//   ....[6]....
        /*0040*/ 	.word	0xffffffff


	//   ....[7]....
        /*0044*/ 	.word	0xffffffff


	//   ....[8]....
        /*0048*/ 	.word	0xffffffff


	//   ....[9]....
        /*004c*/ 	.word	0xffffffff


	//   ....[10]....
        /*0050*/ 	.word	0x05000070


	//   ....[11]....
        /*0054*/ 	.word	0x05000070


	//   ....[12]....
        /*0058*/ 	.word	0x05000070


	//   ....[13]....
        /*005c*/ 	.word	0x05000070


	//   ....[14]....
        /*0060*/ 	.word	0x05000070


	//   ....[15]....
        /*0064*/ 	.word	0x05000070


	//   ....[16]....
        /*0068*/ 	.word	0x05000070


	//   ....[17]....
        /*006c*/ 	.word	0x05000070


	//   ....[18]....
        /*0070*/ 	.word	0x05000070


	//   ....[19]....
        /*0074*/ 	.word	0x05000070


	//----- nvinfo : EIATTR_COOP_GROUP_INSTR_OFFSETS
	.align		4
.L_2212:
        /*0078*/ 	.byte	0x04, 0x28
        /*007a*/ 	.short	(.L_2214 - .L_2213)


	//   ....[0]....
.L_2213:
        /*007c*/ 	.word	0x00001ab0


	//   ....[1]....
        /*0080*/ 	.word	0x00001ad0


	//   ....[2]....
        /*0084*/ 	.word	0x00001af0


	//   ....[3]....
        /*0088*/ 	.word	0x00001b10


	//   ....[4]....
        /*008c*/ 	.word	0x00001b40


	//   ....[5]....
        /*0090*/ 	.word	0x00001f70


	//   ....[6]....
        /*0094*/ 	.word	0x00001f90


	//   ....[7]....
        /*0098*/ 	.word	0x00001fb0


	//   ....[8]....
        /*009c*/ 	.word	0x00001fd0


	//   ....[9]....
        /*00a0*/ 	.word	0x00001ff0


	//   ....[10]....
        /*00a4*/ 	.word	0x000029d0


	//   ....[11]....
        /*00a8*/ 	.word	0x00002a70


	//   ....[12]....
        /*00ac*/ 	.word	0x00002ae0


	//   ....[13]....
        /*00b0*/ 	.word	0x00002b50


	//   ....[14]....
        /*00b4*/ 	.word	0x00002bd0


	//   ....[15]....
        /*00b8*/ 	.word	0x00003050


	//   ....[16]....
        /*00bc*/ 	.word	0x000030c0


	//   ....[17]....
        /*00c0*/ 	.word	0x00003130


	//   ....[18]....
        /*00c4*/ 	.word	0x000031a0


	//   ....[19]....
        /*00c8*/ 	.word	0x00003210


	//----- nvinfo : EIATTR_VRC_CTA_INIT_COUNT
	.align		4
.L_2214:
        /*00cc*/ 	.byte	0x02, 0x4a
	.zero		1
	.zero		1


	//----- nvinfo : EIATTR_EXIT_INSTR_OFFSETS
	.align		4
        /*00d0*/ 	.byte	0x04, 0x1c
        /*00d2*/ 	.short	(.L_2216 - .L_2215)


	//   ....[0]....
.L_2215:
        /*00d4*/ 	.word	0x000003d0


	//   ....[1]....
        /*00d8*/ 	.word	0x00002960


	//----- nvinfo : EIATTR_MAX_THREADS
	.align		4
.L_2216:
        /*00dc*/ 	.byte	0x04, 0x05
        /*00de*/ 	.short	(.L_2218 - .L_2217)
.L_2217:
        /*00e0*/ 	.word	0x00000080
        /*00e4*/ 	.word	0x00000001
        /*00e8*/ 	.word	0x00000001


	//----- nvinfo : EIATTR_CRS_STACK_SIZE
	.align		4
.L_2218:
        /*00ec*/ 	.byte	0x04, 0x1e
        /*00ee*/ 	.short	(.L_2220 - .L_2219)
.L_2219:
        /*00f0*/ 	.word	0x00000000


	//----- nvinfo : EIATTR_CBANK_PARAM_SIZE
	.align		4
.L_2220:
        /*00f4*/ 	.byte	0x03, 0x19
        /*00f6*/ 	.short	0x00e8


	//----- nvinfo : EIATTR_PARAM_CBANK
	.align		4
        /*00f8*/ 	.byte	0x04, 0x0a
        /*00fa*/ 	.short	(.L_2222 - .L_2221)
	.align		4
.L_2221:
        /*00fc*/ 	.word	index@(.nv.constant0._ZN10layer_norm13ln_fwd_kernelINS_13Kernel_traitsIf13__nv_bfloat16fS2_fjLj1024ELj1ELj4ELj1ELj16ENS_18Kernel_traits_baseILj1024EfS2_fS2_fjLj128EEEEELb0ELb0ELb1ELb1EEEvNS_9FwdParamsE)
        /*0100*/ 	.short	0x0380
        /*0102*/ 	.short	0x00e8


	//----- nvinfo : EIATTR_SW_WAR
	.align		4
.L_2222:
        /*0104*/ 	.byte	0x04, 0x36
        /*0106*/ 	.short	(.L_2224 - .L_2223)
.L_2223:
        /*0108*/ 	.word	0x00000008
.L_2224:


//--------------------- .nv.info._ZN10layer_norm13ln_fwd_kernelINS_13Kernel_traitsIf13__nv_bfloat16fS2_fjLj1024ELj1ELj4ELj1ELj16ENS_18Kernel_traits_baseILj1024EfS2_fS2_fjLj128EEEEELb0ELb1ELb0ELb0EEEvNS_9FwdParamsE --------------------------
	.section	.nv.info._ZN10layer_norm13ln_fwd_kernelINS_13Kernel_traitsIf13__nv_bfloat16fS2_fjLj1024ELj1ELj4ELj1ELj16ENS_18Kernel_traits_baseILj1024EfS2_fS2_fjLj128EEEEELb0ELb1ELb0ELb0EEEvNS_9FwdParamsE,"",@"SHT_CUDA_INFO"
	.sectionflags	@""
	.align	4


	//----- nvinfo : EIATTR_CUDA_API_VERSION
	.align		4
        /*0000*/ 	.byte	0x04, 0x37
        /*0002*/ 	.short	(.L_2226 - .L_2225)
.L_2225:
        /*0004*/ 	.word	0x00000082


	//----- nvinfo : EIATTR_KPARAM_INFO
	.align		4
.L_2226:
        /*0008*/ 	.byte	0x04, 0x17
        /*000a*/ 	.short	(.L_2228 - .L_2227)
.L_2227:
        /*000c*/ 	.word	0x00000000
        /*0010*/ 	.short	0x0000
        /*0012*/ 	.short	0x0000
        /*0014*/ 	.byte	0x00, 0xf0, 0xa1, 0x03


	//----- nvinfo : EIATTR_SPARSE_MMA_MASK
	.align		4
.L_2228:
        /*0018*/ 	.byte	0x03, 0x50
        /*001a*/ 	.short	0x0000


	//----- nvinfo : EIATTR_MAXREG_COUNT
	.align		4
        /*001c*/ 	.byte	0x03, 0x1b
        /*001e*/ 	.short	0x00ff


	//----- nvinfo : EIATTR_MERCURY_ISA_VERSION
	.align		4
        /*0020*/ 	.byte	0x03, 0x5f
        /*0022*/ 	.short	0x0101


	//----- nvinfo : EIATTR_COOP_GROUP_MASK_REGIDS
	.align		4
        /*0024*/ 	.byte	0x04, 0x29
        /*0026*/ 	.short	(.L_2230 - .L_2229)


	//   ....[0]....
.L_2229:
        /*0028*/ 	.word	0xffffffff


	//   ....[1]....
        /*002c*/ 	.word	0xffffffff


	//   ....[2]....
        /*0030*/ 	.word	0xffffffff


	//   ....[3]....
        /*0034*/ 	.word	0xffffffff


	//   ....[4]....
        /*0038*/ 	.word	0xffffffff


	//   ....[5]....
        /*003c*/ 	.word	0xffffffff


	//   ....[6]....
        /*0040*/ 	.word	0xffffffff


	//   ....[7]....
        /*0044*/ 	.word	0xffffffff


	//   ....[8]....
        /*0048*/ 	.word	0xffffffff


	//   ....[9]....
        /*004c*/ 	.word	0xffffffff


	//   ....[10]....
        /*0050*/ 	.word	0x05000096


	//   ....[11]....
        /*0054*/ 	.word	0x05000096


	//   ....[12]....
        /*0058*/ 	.word	0x05000096


	//   ....[13]....
        /*005c*/ 	.word	0x05000096


	//   ....[14]....
        /*0060*/ 	.word	0x05000096


	//   ....[15]....
        /*0064*/ 	.word	0x05000096


	//   ....[16]....
        /*0068*/ 	.word	0x05000096


	//   ....[17]....
        /*006c*/ 	.word	0x05000096


	//   ....[18]....
        /*0070*/ 	.word	0x05000096


	//   ....[19]....
        /*0074*/ 	.word	0x05000096


	//----- nvinfo : EIATTR_COOP_GROUP_INSTR_OFFSETS
	.align		4
.L_2230:
        /*0078*/ 	.byte	0x04, 0x28
        /*007a*/ 	.short	(.L_2232 - .L_2231)


	//   ....[0]....
.L_2231:
        /*007c*/ 	.word	0x00001f60


	//   ....[1]....
        /*0080*/ 	.word	0x00001f80


	//   ....[2]....
        /*0084*/ 	.word	0x00001fa0


	//   ....[3]....
        /*0088*/ 	.word	0x00001fd0


	//   ....[4]....
        /*008c*/ 	.word	0x00001ff0


	//   ....[5]....
        /*0090*/ 	.word	0x00002430


	//   ....[6]....
        /*0094*/ 	.word	0x00002450


	//   ....[7]....
        /*0098*/ 	.word	0x00002470


	//   ....[8]....
        /*009c*/ 	.word	0x00002490


	//   ....[9]....
        /*00a0*/ 	.word	0x000024b0


	//   ....[10]....
        /*00a4*/ 	.word	0x00002f30


	//   ....[11]....
        /*00a8*/ 	.word	0x00002fd0


	//   ....[12]....
        /*00ac*/ 	.word	0x00003040


	//   ....[13]....
        /*00b0*/ 	.word	0x000030c0


	//   ....[14]....
        /*00b4*/ 	.word	0x00003130


	//   ....[15]....
        /*00b8*/ 	.word	0x000035b0


	//   ....[16]....
        /*00bc*/ 	.word	0x00003620


	//   ....[17]....
        /*00c0*/ 	.word	0x00003690


	//   ....[18]....
        /*00c4*/ 	.word	0x00003700


	//   ....[19]....
        /*00c8*/ 	.word	0x00003770


	//----- nvinfo : EIATTR_VRC_CTA_INIT_COUNT
	.align		4
.L_2232:
        /*00cc*/ 	.byte	0x02, 0x4a
	.zero		1
	.zero		1


	//----- nvinfo : EIATTR_EXIT_INSTR_OFFSETS
	.align		4
        /*00d0*/ 	.byte	0x04, 0x1c
        /*00d2*/ 	.short	(.L_2234 - .L_2233)


	//   ....[0]....
.L_2233:
        /*00d4*/ 	.word	0x00000870


	//   ....[1]....
        /*00d8*/ 	.word	0x00002ec0


	//----- nvinfo : EIATTR_MAX_THREADS
	.align		4
.L_2234:
        /*00dc*/ 	.byte	0x04, 0x05
        /*00de*/ 	.short	(.L_2236 - .L_2235)
.L_2235:
        /*00e0*/ 	.word	0x00000080
        /*00e4*/ 	.word	0x00000001
        /*00e8*/ 	.word	0x00000001


	//----- nvinfo : EIATTR_CRS_STACK_SIZE
	.align		4
.L_2236:
        /*00ec*/ 	.byte	0x04, 0x1e
        /*00ee*/ 	.short	(.L_2238 - .L_2237)
.L_2237:
        /*00f0*/ 	.word	0x00000000


	//----- nvinfo : EIATTR_CBANK_PARAM_SIZE
	.align		4
.L_2238:
        /*00f4*/ 	.byte	0x03, 0x19
        /*00f6*/ 	.short	0x00e8


	//----- nvinfo : EIATTR_PARAM_CBANK
	.align		4
        /*00f8*/ 	.byte	0x04, 0x0a
        /*00fa*/ 	.short	(.L_2240 - .L_2239)
	.align		4
.L_2239:
        /*00fc*/ 	.word	index@(.nv.constant0._ZN10layer_norm13ln_fwd_kernelINS_13Kernel_traitsIf13__nv_bfloat16fS2_fjLj1024ELj1ELj4ELj1ELj16ENS_18Kernel_traits_baseILj1024EfS2_fS2_fjLj128EEEEELb0ELb1ELb0ELb0EEEvNS_9FwdParamsE)
        /*0100*/ 	.short	0x0380
        /*0102*/ 	.short	0x00e8


	//----- nvinfo : EIATTR_SW_WAR
	.align		4
.L_2240:
        /*0104*/ 	.byte	0x04, 0x36
        /*0106*/ 	.short	(.L_2242 - .L_2241)
.L_2241:
        /*0108*/ 	.word	0x00000008
.L_2242:


//--------------------- .nv.info._ZN10layer_norm13ln_fwd_kernelINS_13Kernel_traitsIf13__nv_bfloat16fS2_fjLj1024ELj1ELj4ELj1ELj16ENS_18Kernel_traits_baseILj1024EfS2_fS2_fjLj128EEEEELb0ELb1ELb0ELb1EEEvNS_9FwdParamsE --------------------------
	.section	.nv.info._ZN10layer_norm13ln_fwd_kernelINS_13Kernel_traitsIf13__nv_bfloat16fS2_fjLj1024ELj1ELj4ELj1ELj16ENS_18Kernel_traits_baseILj1024EfS2_fS2_fjLj128EEEEELb0ELb1ELb0ELb1EEEvNS_9FwdParamsE,"",@"SHT_CUDA_INFO"
	.sectionflags	@""
	.align	4


	//----- nvinfo : EIATTR_CUDA_API_VERSION
	.align		4
        /*0000*/ 	.byte	0x04, 0x37
        /*0002*/ 	.short	(.L_2244 - .L_2243)
.L_2243:
        /*0004*/ 	.word	0x00000082


	//----- nvinfo : EIATTR_KPARAM_INFO
	.align		4
.L_2244:
        /*0008*/ 	.byte	0x04, 0x17
        /*000a*/ 	.short	(.L_2246 - .L_2245)
.L_2245:
        /*000c*/ 	.word	0x00000000
        /*0010*/ 	.short	0x0000
        /*0012*/ 	.short	0x0000
        /*0014*/ 	.byte	0x00, 0xf0, 0xa1, 0x03


	//----- nvinfo : EIATTR_SPARSE_MMA_MASK
	.align		4
.L_2246:
        /*0018*/ 	.byte	0x03, 0x50
        /*001a*/ 	.short	0x0000


	//----- nvinfo : EIATTR_MAXREG_COUNT
	.align		4
        /*001c*/ 	.byte	0x03, 0x1b
        /*001e*/ 	.short	0x00ff


	//----- nvinfo : EIATTR_MERCURY_ISA_VERSION
	.align		4
        /*0020*/ 	.byte	0x03, 0x5f
        /*0022*/ 	.short	0x0101


	//----- nvinfo : EIATTR_COOP_GROUP_MASK_REGIDS
	.align		4
        /*0024*/ 	.byte	0x04, 0x29
        /*0026*/ 	.short	(.L_2248 - .L_2247)


	//   ....[0]....
.L_2247:
        /*0028*/ 	.word	0xffffffff


	//   ....[1]....
        /*002c*/ 	.word	0xffffffff


	//   ....[2]....
        /*0030*/ 	.word	0xffffffff


	//   ....[3]....
        /*0034*/ 	.word	0xffffffff


	//   ....[4]....
        /*0038*/ 	.word	0xffffffff


	//   ....[5]....
        /*003c*/ 	.word	0xffffffff


	//   ....[6]....
        /*0040*/ 	.word	0xffffffff


	//   ....[7]....
        /*0044*/ 	.word	0xffffffff


	//   ....[8]....
        /*0048*/ 	.word	0xffffffff


	//   ....[9]....
        /*004c*/ 	.word	0xffffffff


	//   ....[10]....
        /*0050*/ 	.word	0x05000098


	//   ....[11]....
        /*0054*/ 	.word	0x05000098


	//   ....[12]....
        /*0058*/ 	.word	0x05000098


	//   ....[13]....
        /*005c*/ 	.word	0x05000098


	//   ....[14]....
        /*0060*/ 	.word	0x05000098


	//   ....[15]....
        /*0064*/ 	.word	0x05000098


	//   ....[16]....
        /*0068*/ 	.word	0x05000098


	//   ....[17]....
        /*006c*/ 	.word	0x05000098


	//   ....[18]....
        /*0070*/ 	.word	0x05000098


	//   ....[19]....
        /*0074*/ 	.word	0x05000098


	//----- nvinfo : EIATTR_COOP_GROUP_INSTR_OFFSETS
	.align		4
.L_2248:
        /*0078*/ 	.byte	0x04, 0x28
        /*007a*/ 	.short	(.L_2250 - .L_2249)


	//   ....[0]....
.L_2249:
        /*007c*/ 	.word	0x00001990


	//   ....[1]....
        /*0080*/ 	.word	0x000019c0


	//   ....[2]....
        /*0084*/ 	.word	0x000019e0


	//   ....[3]....
        /*0088*/ 	.word	0x00001a00


	//   ....[4]....
        /*008c*/ 	.word	0x00001a20


	//   ....[5]....
        /*0090*/ 	.word	0x00001e50


	//   ....[6]....
        /*0094*/ 	.word	0x00001e70


	//   ....[7]....
        /*0098*/ 	.word	0x00001e90


	//   ....[8]....
        /*009c*/ 	.word	0x00001eb0


	//   ....[9]....
        /*00a0*/ 	.word	0x00001ed0


	//   ....[10]....
        /*00a4*/ 	.word	0x000027f0


	//   ....[11]....
        /*00a8*/ 	.word	0x000028a0


	//   ....[12]....
        /*00ac*/ 	.word	0x00002910


	//   ....[13]....
        /*00b0*/ 	.word	0x00002980


	//   ....[14]....
        /*00b4*/ 	.word	0x000029f0


	//   ....[15]....
        /*00b8*/ 	.word	0x00002e70


	//   ....[16]....
        /*00bc*/ 	.word	0x00002ee0


	//   ....[17]....
        /*00c0*/ 	.word	0x00002f50


	//   ....[18]....
        /*00c4*/ 	.word	0x00002fc0


	//   ....[19]....
        /*00c8*/ 	.word	0x00003030


	//----- nvinfo : EIATTR_VRC_CTA_INIT_COUNT
	.align		4
.L_2250:
        /*00cc*/ 	.byte	0x02, 0x4a
	.zero		1
	.zero		1


	//----- nvinfo : EIATTR_EXIT_INSTR_OFFSETS
	.align		4
        /*00d0*/ 	.byte	0x04, 0x1c
        /*00d2*/ 	.short	(.L_2252 - .L_2251)


	//   ....[0]....
.L_2251:
        /*00d4*/ 	.word	0x00000510


	//   ....[1]....
        /*00d8*/ 	.word	0x00002780


	//----- nvinfo : EIATTR_MAX_THREADS
	.align		4
.L_2252:
        /*00dc*/ 	.byte	0x04, 0x05
        /*00de*/ 	.short	(.L_2254 - .L_2253)
.L_2253:
        /*00e0*/ 	.word	0x00000080
        /*00e4*/ 	.word	0x00000001
        /*00e8*/ 	.word	0x00000001


	//----- nvinfo : EIATTR_CRS_STACK_SIZE
	.align		4
.L_2254:
        /*00ec*/ 	.byte	0x04, 0x1e
        /*00ee*/ 	.short	(.L_2256 - .L_2255)
.L_2255:
        /*00f0*/ 	.word	0x00000000


	//----- nvinfo : EIATTR_CBANK_PARAM_SIZE
	.align		4
.L_2256:
        /*00f4*/ 	.byte	0x03, 0x19
        /*00f6*/ 	.short	0x00e8


	//----- nvinfo : EIATTR_PARAM_CBANK
	.align		4
        /*00f8*/ 	.byte	0x04, 0x0a
        /*00fa*/ 	.short	(.L_2258 - .L_2257)
	.align		4
.L_2257:
        /*00fc*/ 	.word	index@(.nv.constant0._ZN10layer_norm13ln_fwd_kernelINS_13Kernel_traitsIf13__nv_bfloat16fS2_fjLj1024ELj1ELj4ELj1ELj16ENS_18Kernel_traits_baseILj1024EfS2_fS2_fjLj128EEEEELb0ELb1ELb0ELb1EEEvNS_9FwdParamsE)
        /*0100*/ 	.short	0x0380
        /*0102*/ 	.short	0x00e8


	//----- nvinfo : EIATTR_SW_WAR
	.align		4
.L_2258:
        /*0104*/ 	.byte	0x04, 0x36
        /*0106*/ 	.short	(.L_2260 - .L_2259)
.L_2259:
        /*0108*/ 	.word	0x00000008
.L_2260:


//--------------------- .nv.info._ZN10layer_norm13ln_fwd_kernelINS_13Kernel_traitsIf13__nv_bfloat16fS2_fjLj1024ELj1ELj4ELj1ELj16ENS_18Kernel_traits_baseILj1024EfS2_fS2_fjLj128EEEEELb0ELb1ELb1ELb0EEEvNS_9FwdParamsE --------------------------
	.section	.nv.info._ZN10layer_norm13ln_fwd_kernelINS_13Kernel_traitsIf13__nv_bfloat16fS2_fjLj1024ELj1ELj4ELj1ELj16ENS_18Kernel_traits_baseILj1024EfS2_fS2_fjLj128EEEEELb0ELb1ELb1ELb0EEEvNS_9FwdParamsE,"",@"SHT_CUDA_INFO"
	.sectionflags	@""
	.align	4


	//----- nvinfo : EIATTR_CUDA_API_VERSION
	.align		4
        /*0000*/ 	.byte	0x04, 0x37
        /*0002*/ 	.short	(.L_2262 - .L_2261)
.L_2261:
        /*0004*/ 	.word	0x00000082


	//----- nvinfo : EIATTR_KPARAM_INFO
	.align		4
.L_2262:
        /*0008*/ 	.byte	0x04, 0x17
        /*000a*/ 	.short	(.L_2264 - .L_2263)
.L_2263:
        /*000c*/ 	.word	0x00000000
        /*0010*/ 	.short	0x0000
        /*0012*/ 	.short	0x0000
        /*0014*/ 	.byte	0x00, 0xf0, 0xa1, 0x03


	//----- nvinfo : EIATTR_SPARSE_MMA_MASK
	.align		4
.L_2264:
        /*0018*/ 	.byte	0x03, 0x50
        /*001a*/ 	.short	0x0000


	//----- nvinfo : EIATTR_MAXREG_COUNT
	.align		4
        /*001c*/ 	.byte	0x03, 0x1b
        /*001e*/ 	.short	0x00ff


	//----- nvinfo : EIATTR_MERCURY_ISA_VERSION
	.align		4
        /*0020*/ 	.byte	0x03, 0x5f
        /*0022*/ 	.short	0x0101


	//----- nvinfo : EIATTR_COOP_GROUP_MASK_REGIDS
	.align		4
        /*0024*/ 	.byte	0x04, 0x29
        /*0026*/ 	.short	(.L_2266 - .L_2265)


	//   ....[0]....
.L_2265:
        /*0028*/ 	.word	0xffffffff


	//   ....[1]....
        /*002c*/ 	.word	0xffffffff


	//   ....[2]....
        /*0030*/ 	.word	0xffffffff


	//   ....[3]....
        /*0034*/ 	.word	0xffffffff


	//   ....[4]....
        /*0038*/ 	.word	0xffffffff


	//   ....[5]....
        /*003c*/ 	.word	0xffffffff


	//   ....[6]....
        /*0040*/ 	.word	0xffffffff


	//   ....[7]....
        /*0044*/ 	.word	0xffffffff


	//   ....[8]....
        /*0048*/ 	.word	0xffffffff


	//   ....[9]....
        /*004c*/ 	.word	0xffffffff


	//   ....[10]....
        /*0050*/ 	.word	0x0500009b


	//   ....[11]....
        /*0054*/ 	.word	0x0500009b


	//   ....[12]....
        /*0058*/ 	.word	0x0500009b


	//   ....[13]....
        /*005c*/ 	.word	0x0500009b


	//   ....[14]....
        /*0060*/ 	.word	0x0500009b


	//   ....[15]....
        /*0064*/ 	.word	0x0500009b


	//   ....[16]....
        /*0068*/ 	.word	0x0500009b


	//   ....[17]....
        /*006c*/ 	.word	0x0500009b


	//   ....[18]....
        /*0070*/ 	.word	0x0500009b


	//   ....[19]....
        /*0074*/ 	.word	0x0500009b


	//----- nvinfo : EIATTR_COOP_GROUP_INSTR_OFFSETS
	.align		4
.L_2266:
        /*0078*/ 	.byte	0x04, 0x28
        /*007a*/ 	.short	(.L_2268 - .L_2267)


	//   ....[0]....
.L_2267:
        /*007c*/ 	.word	0x000027f0


	//   ....[1]....
        /*0080*/ 	.word	0x00002820


	//   ....[2]....
        /*0084*/ 	.word	0x00002840


	//   ....[3]....
        /*0088*/ 	.word	0x00002860


	//   ....[4]....
        /*008c*/ 	.word	0x00002880


	//   ....[5]....
        /*0090*/ 	.word	0x00002cc0


	//   ....[6]....
        /*0094*/ 	.word	0x00002ce0


	//   ....[7]....
        /*0098*/ 	.word	0x00002d00


	//   ....[8]....
        /*009c*/ 	.word	0x00002d20


	//   ....[9]....
        /*00a0*/ 	.word	0x00002d40


	//   ....[10]....
        /*00a4*/ 	.word	0x00003820


	//   ....[11]....
        /*00a8*/ 	.word	0x000038d0


	//   ....[12]....
        /*00ac*/ 	.word	0x00003940


	//   ....[13]....
        /*00b0*/ 	.word	0x000039b0


	//   ....[14]....
        /*00b4*/ 	.word	0x00003a20


	//   ....[15]....
        /*00b8*/ 	.word	0x00003eb0


	//   ....[16]....
        /*00bc*/ 	.word	0x00003f20


	//   ....[17]....
        /*00c0*/ 	.word	0x00003f90


	//   ....[18]....
        /*00c4*/ 	.word	0x00004000


	//   ....[19]....
        /*00c8*/ 	.word	0x00004070


	//----- nvinfo : EIATTR_VRC_CTA_INIT_COUNT
	.align		4
.L_2268:
        /*00cc*/ 	.byte	0x02, 0x4a
	.zero		1
	.zero		1


	//----- nvinfo : EIATTR_EXIT_INSTR_OFFSETS
	.align		4
        /*00d0*/ 	.byte	0x04, 0x1c
        /*00d2*/ 	.short	(.L_2270 - .L_2269)


	//   ....[0]....
.L_2269:
        /*00d4*/ 	.word	0x000008b0


	//   ....[1]....
        /*00d8*/ 	.word	0x000037b0


	//----- nvinfo : EIATTR_MAX_THREADS
	.align		4
.L_2270:
        /*00dc*/ 	.byte	0x04, 0x05
        /*00de*/ 	.short	(.L_2272 - .L_2271)
.L_2271:
        /*00e0*/ 	.word	0x00000080
        /*00e4*/ 	.word	0x00000001
        /*00e8*/ 	.word	0x00000001


	//----- nvinfo : EIATTR_CRS_STACK_SIZE
	.align		4
.L_2272:
        /*00ec*/ 	.byte	0x04, 0x1e
        /*00ee*/ 	.short	(.L_2274 - .L_2273)
.L_2273:
        /*00f0*/ 	.word	0x00000000


	//----- nvinfo : EIATTR_CBANK_PARAM_SIZE
	.align		4
.L_2274:
        /*00f4*/ 	.byte	0x03, 0x19
        /*00f6*/ 	.short	0x00e8


	//----- nvinfo : EIATTR_PARAM_CBANK
	.align		4
        /*00f8*/ 	.byte	0x04, 0x0a
        /*00fa*/ 	.short	(.L_2276 - .L_2275)
	.align		4
.L_2275:
        /*00fc*/ 	.word	index@(.nv.constant0._ZN10layer_norm13ln_fwd_kernelINS_13Kernel_traitsIf13__nv_bfloat16fS2_fjLj1024ELj1ELj4ELj1ELj16ENS_18Kernel_traits_baseILj1024EfS2_fS2_fjLj128EEEEELb0ELb1ELb1ELb0EEEvNS_9FwdParamsE)
        /*0100*/ 	.short	0x0380
        /*0102*/ 	.short	0x00e8


	//----- nvinfo : EIATTR_SW_WAR
	.align		4
.L_2276:
        /*0104*/ 	.byte	0x04, 0x36
        /*0106*/ 	.short	(.L_2278 - .L_2277)
.L_2277:
        /*0108*/ 	.word	0x00000008
.L_2278:


//--------------------- .nv.info._ZN10layer_norm13ln_fwd_kernelINS_13Kernel_traitsIf13__nv_bfloat16fS2_fjLj1024ELj1ELj4ELj1ELj16ENS_18Kernel_traits_baseILj1024EfS2_fS2_fjLj128EEEEELb0ELb1ELb1ELb1EEEvNS_9FwdParamsE --------------------------
	.section	.nv.info._ZN10layer_norm13ln_fwd_kernelINS_13Kernel_traitsIf13__nv_bfloat16fS2_fjLj1024ELj1ELj4ELj1ELj16ENS_18Kernel_traits_baseILj1024EfS2_fS2_fjLj128EEEEELb0ELb1ELb1ELb1EEEvNS_9FwdParamsE,"",@"SHT_CUDA_INFO"
	.sectionflags	@""
	.align	4


	//----- nvinfo : EIATTR_CUDA_API_VERSION
	.align		4
        /*0000*/ 	.byte	0x04, 0x37
        /*0002*/ 	.short	(.L_2280 - .L_2279)
.L_2279:
        /*0004*/ 	.word	0x00000082


	//----- nvinfo : EIATTR_KPARAM_INFO
	.align		4
.L_2280:
        /*0008*/ 	.byte	0x04, 0x17
        /*000a*/ 	.short	(.L_2282 - .L_2281)
.L_2281:
        /*000c*/ 	.word	0x00000000
        /*0010*/ 	.short	0x0000
        /*0012*/ 	.short	0x0000
        /*0014*/ 	.byte	0x00, 0xf0, 0xa1, 0x03


	//----- nvinfo : EIATTR_SPARSE_MMA_MASK
	.align		4
.L_2282:
        /*0018*/ 	.byte	0x03, 0x50
        /*001a*/ 	.short	0x0000


	//----- nvinfo : EIATTR_MAXREG_COUNT
	.align		4
        /*001c*/ 	.byte	0x03, 0x1b
        /*001e*/ 	.short	0x00ff


	//----- nvinfo : EIATTR_MERCURY_ISA_VERSION
	.align		4
        /*0020*/ 	.byte	0x03, 0x5f
        /*0022*/ 	.short	0x0101


	//----- nvinfo : EIATTR_COOP_GROUP_MASK_REGIDS
	.align		4
        /*0024*/ 	.byte	0x04, 0x29
        /*0026*/ 	.short	(.L_2284 - .L_2283)


	//   ....[0]....
.L_2283:
        /*0028*/ 	.word	0xffffffff


	//   ....[1]....
        /*002c*/ 	.word	0xffffffff


	//   ....[2]....
        /*0030*/ 	.word	0xffffffff


	//   ....[3]....
        /*0034*/ 	.word	0xffffffff


	//   ....[4]....
        /*0038*/ 	.word	0xffffffff


	//   ....[5]....
        /*003c*/ 	.word	0xffffffff


	//   ....[6]....
        /*0040*/ 	.word	0xffffffff


	//   ....[7]....
        /*0044*/ 	.word	0xffffffff


	//   ....[8]....
        /*0048*/ 	.word	0xffffffff


	//   ....[9]....
        /*004c*/ 	.word	0xffffffff


	//   ....[10]....
        /*0050*/ 	.word	0x05000098


	//   ....[11]....
        /*0054*/ 	.word	0x05000098


	//   ....[12]....
        /*0058*/ 	.word	0x05000098


	//   ....[13]....
        /*005c*/ 	.word	0x05000098


	//   ....[14]....
        /*0060*/ 	.word	0x05000098


	//   ....[15]....
        /*0064*/ 	.word	0x05000098


	//   ....[16]....
        /*0068*/ 	.word	0x05000098


	//   ....[17]....
        /*006c*/ 	.word	0x05000098


	//   ....[18]....
        /*0070*/ 	.word	0x05000098


	//   ....[19]....
        /*0074*/ 	.word	0x05000098


	//----- nvinfo : EIATTR_COOP_GROUP_INSTR_OFFSETS
	.align		4
.L_2284:
        /*0078*/ 	.byte	0x04, 0x28
        /*007a*/ 	.short	(.L_2286 - .L_2285)


	//   ....[0]....
.L_2285:
        /*007c*/ 	.word	0x000021d0


	//   ....[1]....
        /*0080*/ 	.word	0x000021f0


	//   ....[2]....
        /*0084*/ 	.word	0x00002210


	//   ....[3]....
        /*0088*/ 	.word	0x00002230


	//   ....[4]....
        /*008c*/ 	.word	0x00002260


	//   ....[5]....
        /*0090*/ 	.word	0x00002690


	//   ....[6]....
        /*0094*/ 	.word	0x000026b0


	//   ....[7]....
        /*0098*/ 	.word	0x000026d0


	//   ....[8]....
        /*009c*/ 	.word	0x000026f0


	//   ....[9]....
        /*00a0*/ 	.word	0x00002710


	//   ....[10]....
        /*00a4*/ 	.word	0x000030f0


	//   ....[11]....
        /*00a8*/ 	.word	0x00003190


	//   ....[12]....
        /*00ac*/ 	.word	0x00003200


	//   ....[13]....
        /*00b0*/ 	.word	0x00003270


	//   ....[14]....
        /*00b4*/ 	.word	0x000032f0


	//   ....[15]....
        /*00b8*/ 	.word	0x00003770


	//   ....[16]....
        /*00bc*/ 	.word	0x000037e0


	//   ....[17]....
        /*00c0*/ 	.word	0x00003850


	//   ....[18]....
        /*00c4*/ 	.word	0x000038c0


	//   ....[19]....
        /*00c8*/ 	.word	0x00003930


	//----- nvinfo : EIATTR_VRC_CTA_INIT_COUNT
	.align		4
.L_2286:
        /*00cc*/ 	.byte	0x02, 0x4a
	.zero		1
	.zero		1


	//----- nvinfo : EIATTR_EXIT_INSTR_OFFSETS
	.align		4
        /*00d0*/ 	.byte	0x04, 0x1c
        /*00d2*/ 	.short	(.L_2288 - .L_2287)


	//   ....[0]....
.L_2287:
        /*00d4*/ 	.word	0x00000510


	//   ....[1]....
        /*00d8*/ 	.word	0x00003080


	//----- nvinfo : EIATTR_MAX_THREADS
	.align		4
.L_2288:
        /*00dc*/ 	.byte	0x04, 0x05
        /*00de*/ 	.short	(.L_2290 - .L_2289)
.L_2289:
        /*00e0*/ 	.word	0x00000080
        /*00e4*/ 	.word	0x00000001
        /*00e8*/ 	.word	0x00000001


	//----- nvinfo : EIATTR_CRS_STACK_SIZE
	.align		4
.L_2290:
        /*00ec*/ 	.byte	0x04, 0x1e
        /*00ee*/ 	.short	(.L_2292 - .L_2291)
.L_2291:
        /*00f0*/ 	.word	0x00000000


	//----- nvinfo : EIATTR_CBANK_PARAM_SIZE
	.align		4
.L_2292:
        /*00f4*/ 	.byte	0x03, 0x19
        /*00f6*/ 	.short	0x00e8


	//----- nvinfo : EIATTR_PARAM_CBANK
	.align		4
        /*00f8*/ 	.byte	0x04, 0x0a
        /*00fa*/ 	.short	(.L_2294 - .L_2293)
	.align		4
.L_2293:
        /*00fc*/ 	.word	index@(.nv.constant0._ZN10layer_norm13ln_fwd_kernelINS_13Kernel_traitsIf13__nv_bfloat16fS2_fjLj1024ELj1ELj4ELj1ELj16ENS_18Kernel_traits_baseILj1024EfS2_fS2_fjLj128EEEEELb0ELb1ELb1ELb1EEEvNS_9FwdParamsE)
        /*0100*/ 	.short	0x0380
        /*0102*/ 	.short	0x00e8


	//----- nvinfo : EIATTR_SW_WAR
	.align		4
.L_2294:
        /*0104*/ 	.byte	0x04, 0x36
        /*0106*/ 	.short	(.L_2296 - .L_2295)
.L_2295:
        /*0108*/ 	.word	0x00000008
.L_2296:


//--------------------- .nv.info._ZN10layer_norm13ln_fwd_kernelINS_13Kernel_traitsIf13__nv_bfloat16fS2_fjLj1024ELj1ELj4ELj1ELj16ENS_18Kernel_traits_baseILj1024EfS2_fS2_fjLj128EEEEELb1ELb0ELb0ELb0EEEvNS_9FwdParamsE --------------------------
	.section	.nv.info._ZN10layer_norm13ln_fwd_kernelINS_13Kernel_traitsIf13__nv_bfloat16fS2_fjLj1024ELj1ELj4ELj1ELj16ENS_18Kernel_traits_baseILj1024EfS2_fS2_fjLj128EEEEELb1ELb0ELb0ELb0EEEvNS_9FwdParamsE,"",@"SHT_CUDA_INFO"
	.sectionflags	@""
	.align	4


	//----- nvinfo : EIATTR_CUDA_API_VERSION
	.align		4
        /*0000*/ 	.byte	0x04, 0x37
        /*0002*/ 	.short	(.L_2298 - .L_2297)
.L_2297:
        /*0004*/ 	.word	0x00000082


	//----- nvinfo : EIATTR_KPARAM_INFO
	.align		4
.L_2298:
        /*0008*/ 	.byte	0x04, 0x17
        /*000a*/ 	.short	(.L_2300 - .L_2299)
.L_2299:
        /*000c*/ 	.word	0x00000000
        /*0010*/ 	.short	0x0000
        /*0012*/ 	.short	0x0000
        /*0014*/ 	.byte	0x00, 0xf0, 0xa1, 0x03


	//----- nvinfo : EIATTR_SPARSE_MMA_MASK
	.align		4
.L_2300:
        /*0018*/ 	.byte	0x03, 0x50
        /*001a*/ 	.short	0x0000


	//----- nvinfo : EIATTR_MAXREG_COUNT
	.align		4
        /*001c*/ 	.byte	0x03, 0x1b
        /*001e*/ 	.short	0x00ff


	//----- nvinfo : EIATTR_MERCURY_ISA_VERSION
	.align		4
        /*0020*/ 	.byte	0x03, 0x5f
        /*0022*/ 	.short	0x0101


	//----- nvinfo : EIATTR_COOP_GROUP_MASK_REGIDS
	.align		4
        /*0024*/ 	.byte	0x04, 0x29
        /*0026*/ 	.short	(.L_2302 - .L_2301)


	//   ....[0]....
.L_2301:
        /*0028*/ 	.word	0xffffffff


	//   ....[1]....
        /*002c*/ 	.word	0xffffffff


	//   ....[2]....
        /*0030*/ 	.word	0xffffffff


	//   ....[3]....
        /*0034*/ 	.word	0xffffffff


	//   ....[4]....
        /*0038*/ 	.word	0xffffffff


	//   ....[5]....
        /*003c*/ 	.word	0xffffffff


	//   ....[6]....
        /*0040*/ 	.word	0xffffffff


	//   ....[7]....
        /*0044*/ 	.word	0xffffffff


	//   ....[8]....
        /*0048*/ 	.word	0xffffffff


	//   ....[9]....
        /*004c*/ 	.word	0xffffffff


	//   ....[10]....
        /*0050*/ 	.word	0x05000051


	//   ....[11]....
        /*0054*/ 	.word	0x05000051


	//   ....[12]....
        /*0058*/ 	.word	0x05000051


	//   ....[13]....
        /*005c*/ 	.word	0x05000051


	//   ....[14]....
        /*0060*/ 	.word	0x05000051


	//   ....[15]....
        /*0064*/ 	.word	0x05000051


	//   ....[16]....
        /*0068*/ 	.word	0x05000051


	//   ....[17]....
        /*006c*/ 	.word	0x05000051


	//   ....[18]....
        /*0070*/ 	.word	0x05000051


	//   ....[19]....
        /*0074*/ 	.word	0x05000051


	//----- nvinfo : EIATTR_COOP_GROUP_INSTR_OFFSETS
	.align		4
.L_2302:
        /*0078*/ 	.byte	0x04, 0x28
        /*007a*/ 	.short	(.L_2304 - .L_2303)


	//   ....[0]....
.L_2303:
        /*007c*/ 	.word	0x000195c0


	//   ....[1]....
        /*0080*/ 	.word	0x000195f0


	//   ....[2]....
        /*0084*/ 	.word	0x00019610


	//   ....[3]....
        /*0088*/ 	.word	0x00019630


	//   ....[4]....
        /*008c*/ 	.word	0x00019650


	//   ....[5]....
        /*0090*/ 	.word	0x00019a90


	//   ....[6]....
        /*0094*/ 	.word	0x00019ab0


	//   ....[7]....
        /*0098*/ 	.word	0x00019ad0


	//   ....[8]....
        /*009c*/ 	.word	0x00019af0


	//   ....[9]....
        /*00a0*/ 	.word	0x00019b10


	//   ....[10]....
        /*00a4*/ 	.word	0x0001a5a0


	//   ....[11]....
        /*00a8*/ 	.word	0x0001a650


	//   ....[12]....
        /*00ac*/ 	.word	0x0001a6c0


	//   ....[13]....
        /*00b0*/ 	.word	0x0001a730


	//   ....[14]....
        /*00b4*/ 	.word	0x0001a7a0


	//   ....[15]....
        /*00b8*/ 	.word	0x0001ac40


	//   ....[16]....
        /*00bc*/ 	.word	0x0001acb0


	//   ....[17]....
        /*00c0*/ 	.word	0x0001ad20


	//   ....[18]....
        /*00c4*/ 	.word	0x0001ad90


	//   ....[19]....
        /*00c8*/ 	.word	0x0001ae00


	//----- nvinfo : EIATTR_VRC_CTA_INIT_COUNT
	.align		4
.L_2304:
        /*00cc*/ 	.byte	0x02, 0x4a
	.zero		1
	.zero		1


	//----- nvinfo : EIATTR_EXIT_INSTR_OFFSETS
	.align		4
        /*00d0*/ 	.byte	0x04, 0x1c
        /*00d2*/ 	.short	(.L_2306 - .L_2305)


	//   ....[0]....
.L_2305:
        /*00d4*/ 	.word	0x00000890


	//   ....[1]....
        /*00d8*/ 	.word	0x0001a530


	//----- nvinfo : EIATTR_INDIRECT_BRANCH_TARGETS
	.align		4
.L_2306:
        /*00dc*/ 	.byte	0x04, 0x34
        /*00de*/ 	.short	(.L_2308 - .L_2307)


	//   ....[0]....
.L_2307:
        /*00e0*/ 	.word	.L_x_37132@srel
        /*00e4*/ 	.short	0x0
        /*00e6*/ 	.short	0x0
        /*00e8*/ 	.word	0x3
        /*00ec*/ 	.word	.L_x_37133@srel
        /*00f0*/ 	.word	.L_x_37134@srel
        /*00f4*/ 	.word	.L_x_37135@srel


	//----- nvinfo : EIATTR_MAX_THREADS
	.align		4
.L_2308:
        /*00f8*/ 	.byte	0x04, 0x05
        /*00fa*/ 	.short	(.L_2310 - .L_2309)
.L_2309:
        /*00fc*/ 	.word	0x00000080
        /*0100*/ 	.word	0x00000001
        /*0104*/ 	.word	0x00000001


	//----- nvinfo : EIATTR_CRS_STACK_SIZE
	.align		4
.L_2310:
        /*0108*/ 	.byte	0x04, 0x1e
        /*010a*/ 	.short	(.L_2312 - .L_2311)
.L_2311:
        /*010c*/ 	.word	0x00000000


	//----- nvinfo : EIATTR_CBANK_PARAM_SIZE
	.align		4
.L_2312:
        /*0110*/ 	.byte	0x03, 0x19
        /*0112*/ 	.short	0x00e8


	//----- nvinfo : EIATTR_PARAM_CBANK
	.align		4
        /*0114*/ 	.byte	0x04, 0x0a
        /*0116*/ 	.short	(.L_2314 - .L_2313)
	.align		4
.L_2313:
        /*0118*/ 	.word	index@(.nv.constant0._ZN10layer_norm13ln_fwd_kernelINS_13Kernel_traitsIf13__nv_bfloat16fS2_fjLj1024ELj1ELj4ELj1ELj16ENS_18Kernel_traits_baseILj1024EfS2_fS2_fjLj128EEEEELb1ELb0ELb0ELb0EEEvNS_9FwdParamsE)
        /*011c*/ 	.short	0x0380
        /*011e*/ 	.short	0x00e8


	//----- nvinfo : EIATTR_SW_WAR
	.align		4
.L_2314:
        /*0120*/ 	.byte	0x04, 0x36
        /*0122*/ 	.short	(.L_2316 - .L_2315)
.L_2315:
        /*0124*/ 	.word	0x00000008
.L_2316:


//--------------------- .nv.info._ZN10layer_norm13ln_fwd_kernelINS_13Kernel_traitsIf13__nv_bfloat16fS2_fjLj1024ELj1ELj4ELj1ELj16ENS_18Kernel_traits_baseILj1024EfS2_fS2_fjLj128EEEEELb1ELb0ELb0ELb1EEEvNS_9FwdParamsE --------------------------
	.section	.nv.info._ZN10layer_norm13ln_fwd_kernelINS_13Kernel_traitsIf13__nv_bfloat16fS2_fjLj1024ELj1ELj4ELj1ELj16ENS_18Kernel_traits_baseILj1024EfS2_fS2_fjLj128EEEEELb1ELb0ELb0ELb1EEEvNS_9FwdParamsE,"",@"SHT_CUDA_INFO"
	.sectionflags	@""
	.align	4


	//----- nvinfo : EIATTR_CUDA_API_VERSION
	.align		4
        /*0000*/ 	.byte	0x04, 0x37
        /*0002*/ 	.short	(.L_2318 - .L_2317)
.L_2317:
        /*0004*/ 	.word	0x00000082


	//----- nvinfo : EIATTR_KPARAM_INFO
	.align		4
.L_2318:
        /*0008*/ 	.byte	0x04, 0x17
        /*000a*/ 	.short	(.L_2320 - .L_2319)
.L_2319:
        /*000c*/ 	.word	0x00000000
        /*0010*/ 	.short	0x0000
        /*0012*/ 	.short	0x0000
        /*0014*/ 	.byte	0x00, 0xf0, 0xa1, 0x03


	//----- nvinfo : EIATTR_SPARSE_MMA_MASK
	.align		4
.L_2320:
        /*0018*/ 	.byte	0x03, 0x50
        /*001a*/ 	.short	0x0000


	//----- nvinfo : EIATTR_MAXREG_COUNT
	.align		4
        /*001c*/ 	.byte	0x03, 0x1b
        /*001e*/ 	.short	0x00ff


	//----- nvinfo : EIATTR_MERCURY_ISA_VERSION
	.align		4
        /*0020*/ 	.byte	0x03, 0x5f
        /*0022*/ 	.short	0x0101


	//----- nvinfo : EIATTR_COOP_GROUP_MASK_REGIDS
	.align		4
        /*0024*/ 	.byte	0x04, 0x29
        /*0026*/ 	.short	(.L_2322 - .L_2321)


	//   ....[0]....
.L_2321:
        /*0028*/ 	.word	0xffffffff


	//   ....[1]....
        /*002c*/ 	.word	0xffffffff


	//   ....[2]....
        /*0030*/ 	.word	0xffffffff


	//   ....[3]....
        /*0034*/ 	.word	0xffffffff


	//   ....[4]....
        /*0038*/ 	.word	0xffffffff


	//   ....[5]....
        /*003c*/ 	.word	0xffffffff


	//   ....[6]....
        /*0040*/ 	.word	0xffffffff


	//   ....[7]....
        /*0044*/ 	.word	0xffffffff


	//   ....[8]....
        /*0048*/ 	.word	0xffffffff


	//   ....[9]....
        /*004c*/ 	.word	0xffffffff


	//   ....[10]....
        /*0050*/ 	.word	0x0500007a


	//   ....[11]....
        /*0054*/ 	.word	0x0500007a


	//   ....[12]....
        /*0058*/ 	.word	0x0500007a


	//   ....[13]....
        /*005c*/ 	.word	0x0500007a


	//   ....[14]....
        /*0060*/ 	.word	0x0500007a


	//   ....[15]....
        /*0064*/ 	.word	0x0500007a


	//   ....[16]....
        /*0068*/ 	.word	0x0500007a


	//   ....[17]....
        /*006c*/ 	.word	0x0500007a


	//   ....[18]....
        /*0070*/ 	.word	0x0500007a


	//   ....[19]....
        /*0074*/ 	.word	0x0500007a


	//----- nvinfo : EIATTR_COOP_GROUP_INSTR_OFFSETS
	.align		4
.L_2322:
        /*0078*/ 	.byte	0x04, 0x28
        /*007a*/ 	.short	(.L_2324 - .L_2323)


	//   ....[0]....
.L_2323:
        /*007c*/ 	.word	0x00015730


	//   ....[1]....
        /*0080*/ 	.word	0x00015750


	//   ....[2]....
        /*0084*/ 	.word	0x00015770


	//   ....[3]....
        /*0088*/ 	.word	0x00015790


	//   ....[4]....
        /*008c*/ 	.word	0x000157c0


	//   ....[5]....
        /*0090*/ 	.word	0x00015bf0


	//   ....[6]....
        /*0094*/ 	.word	0x00015c10


	//   ....[7]....
        /*0098*/ 	.word	0x00015c30


	//   ....[8]....
        /*009c*/ 	.word	0x00015c50


	//   ....[9]....
        /*00a0*/ 	.word	0x00015c70


	//   ....[10]....
        /*00a4*/ 	.word	0x000165a0


	//   ....[11]....
        /*00a8*/ 	.word	0x00016640


	//   ....[12]....
        /*00ac*/ 	.word	0x000166b0


	//   ....[13]....
        /*00b0*/ 	.word	0x00016720


	//   ....[14]....
        /*00b4*/ 	.word	0x000167a0


	//   ....[15]....
        /*00b8*/ 	.word	0x00016c20


	//   ....[16]....
        /*00bc*/ 	.word	0x00016c90


	//   ....[17]....
        /*00c0*/ 	.word	0x00016d00


	//   ....[18]....
        /*00c4*/ 	.word	0x00016d70


	//   ....[19]....
        /*00c8*/ 	.word	0x00016de0


	//----- nvinfo : EIATTR_VRC_CTA_INIT_COUNT
	.align		4
.L_2324:
        /*00cc*/ 	.byte	0x02, 0x4a
	.zero		1
	.zero		1


	//----- nvinfo : EIATTR_EXIT_INSTR_OFFSETS
	.align		4
        /*00d0*/ 	.byte	0x04, 0x1c
        /*00d2*/ 	.short	(.L_2326 - .L_2325)


	//   ....[0]....
.L_2325:
        /*00d4*/ 	.word	0x00000610


	//   ....[1]....
        /*00d8*/ 	.word	0x00016530


	//----- nvinfo : EIATTR_INDIRECT_BRANCH_TARGETS
	.align		4
.L_2326:
        /*00dc*/ 	.byte	0x04, 0x34
        /*00de*/ 	.short	(.L_2328 - .L_2327)


	//   ....[0]....
.L_2327:
        /*00e0*/ 	.word	.L_x_37136@srel
        /*00e4*/ 	.short	0x0
        /*00e6*/ 	.short	0x0
        /*00e8*/ 	.word	0x3
        /*00ec*/ 	.word	.L_x_37137@srel
        /*00f0*/ 	.word	.L_x_37138@srel
        /*00f4*/ 	.word	.L_x_37139@srel


	//----- nvinfo : EIATTR_MAX_THREADS
	.align		4
.L_2328:
        /*00f8*/ 	.byte	0x04, 0x05
        /*00fa*/ 	.short	(.L_2330 - .L_2329)
.L_2329:
        /*00fc*/ 	.word	0x00000080
        /*0100*/ 	.word	0x00000001
        /*0104*/ 	.word	0x00000001


	//----- nvinfo : EIATTR_CRS_STACK_SIZE
	.align		4
.L_2330:
        /*0108*/ 	.byte	0x04, 0x1e
        /*010a*/ 	.short	(.L_2332 - .L_2331)
.L_2331:
        /*010c*/ 	.word	0x00000000


	//----- nvinfo : EIATTR_CBANK_PARAM_SIZE
	.align		4
.L_2332:
        /*0110*/ 	.byte	0x03, 0x19
        /*0112*/ 	.short	0x00e8


	//----- nvinfo : EIATTR_PARAM_CBANK
	.align		4
        /*0114*/ 	.byte	0x04, 0x0a
        /*0116*/ 	.short	(.L_2334 - .L_2333)
	.align		4
.L_2333:
        /*0118*/ 	.word	index@(.nv.constant0._ZN10layer_norm13ln_fwd_kernelINS_13Kernel_traitsIf13__nv_bfloat16fS2_fjLj1024ELj1ELj4ELj1ELj16ENS_18Kernel_traits_baseILj1024EfS2_fS2_fjLj128EEEEELb1ELb0ELb0ELb1EEEvNS_9FwdParamsE)
        /*011c*/ 	.short	0x0380
        /*011e*/ 	.short	0x00e8


	//----- nvinfo : EIATTR_SW_WAR
	.align		4
.L_2334:
        /*0120*/ 	.byte	0x04, 0x36
        /*0122*/ 	.short	(.L_2336 - .L_2335)
.L_2335:
        /*0124*/ 	.word	0x00000008
.L_2336:


//--------------------- .nv.info._ZN10layer_norm13ln_fwd_kernelINS_13Kernel_traitsIf13__nv_bfloat16fS2_fjLj1024ELj1ELj4ELj1ELj16ENS_18Kernel_traits_baseILj1024EfS2_fS2_fjLj128EEEEELb1ELb0ELb1ELb0EEEvNS_9FwdParamsE --------------------------
	.section	.nv.info._ZN10layer_norm13ln_fwd_kernelINS_13Kernel_traitsIf13__nv_bfloat16fS2_fjLj1024ELj1ELj4ELj1ELj16ENS_18Kernel_traits_baseILj1024EfS2_fS2_fjLj128EEEEELb1ELb0ELb1ELb0EEEvNS_9FwdParamsE,"",@"SHT_CUDA_INFO"
	.sectionflags	@""
	.align	4


	//----- nvinfo : EIATTR_CUDA_API_VERSION
	.align		4
        /*0000*/ 	.byte	0x04, 0x37
        /*0002*/ 	.short	(.L_2338 - .L_2337)
.L_2337:
        /*0004*/ 	.word	0x00000082


	//----- nvinfo : EIATTR_KPARAM_INFO
	.align		4
.L_2338:
        /*0008*/ 	.byte	0x04, 0x17
        /*000a*/ 	.short	(.L_2340 - .L_2339)
.L_2339:
        /*000c*/ 	.word	0x00000000
        /*0010*/ 	.short	0x0000
        /*0012*/ 	.short	0x0000
        /*0014*/ 	.byte	0x00, 0xf0, 0xa1, 0x03


	//----- nvinfo : EIATTR_SPARSE_MMA_MASK
	.align		4
.L_2340:
        /*0018*/ 	.byte	0x03, 0x50
        /*001a*/ 	.short	0x0000


	//----- nvinfo : EIATTR_MAXREG_COUNT
	.align		4
        /*001c*/ 	.byte	0x03, 0x1b
        /*001e*/ 	.short	0x00ff


	//----- nvinfo : EIATTR_MERCURY_ISA_VERSION
	.align		4
        /*0020*/ 	.byte	0x03, 0x5f
        /*0022*/ 	.short	0x0101


	//----- nvinfo : EIATTR_COOP_GROUP_MASK_REGIDS
	.align		4
        /*0024*/ 	.byte	0x04, 0x29
        /*0026*/ 	.short	(.L_2342 - .L_2341)


	//   ....[0]....
.L_2341:
        /*0028*/ 	.word	0xffffffff


	//   ....[1]....
        /*002c*/ 	.word	0xffffffff


	//   ....[2]....
        /*0030*/ 	.word	0xffffffff


	//   ....[3]....
        /*0034*/ 	.word	0xffffffff


	//   ....[4]....
        /*0038*/ 	.word	0xffffffff


	//   ....[5]....
        /*003c*/ 	.word	0xffffffff


	//   ....[6]....
        /*0040*/ 	.word	0xffffffff


	//   ....[7]....
        /*0044*/ 	.word	0xffffffff


	//   ....[8]....
        /*0048*/ 	.word	0xffffffff


	//   ....[9]....
        /*004c*/ 	.word	0xffffffff


	//   ....[10]....
        /*0050*/ 	.word	0x05000082


	//   ....[11]....
        /*0054*/ 	.word	0x05000082


	//   ....[12]....
        /*0058*/ 	.word	0x05000082


	//   ....[13]....
        /*005c*/ 	.word	0x05000082


	//   ....[14]....
        /*0060*/ 	.word	0x05000082


	//   ....[15]....
        /*0064*/ 	.word	0x05000082


	//   ....[16]....
        /*0068*/ 	.word	0x05000082


	//   ....[17]....
        /*006c*/ 	.word	0x05000082


	//   ....[18]....
        /*0070*/ 	.word	0x05000082


	//   ....[19]....
        /*0074*/ 	.word	0x05000082


	//----- nvinfo : EIATTR_COOP_GROUP_INSTR_OFFSETS
	.align		4
.L_2342:
        /*0078*/ 	.byte	0x04, 0x28
        /*007a*/ 	.short	(.L_2344 - .L_2343)


	//   ....[0]....
.L_2343:
        /*007c*/ 	.word	0x00017b30


	//   ....[1]....
        /*0080*/ 	.word	0x00017b50


	//   ....[2]....
        /*0084*/ 	.word	0x00017b70


	//   ....[3]....
        /*0088*/ 	.word	0x00017b90


	//   ....[4]....
        /*008c*/ 	.word	0x00017bc0


	//   ....[5]....
        /*0090*/ 	.word	0x00018000


	//   ....[6]....
        /*0094*/ 	.word	0x00018020


	//   ....[7]....
        /*0098*/ 	.word	0x00018040


	//   ....[8]....
        /*009c*/ 	.word	0x00018060


	//   ....[9]....
        /*00a0*/ 	.word	0x00018080


	//   ....[10]....
        /*00a4*/ 	.word	0x00018b70


	//   ....[11]....
        /*00a8*/ 	.word	0x00018c10


	//   ....[12]....
        /*00ac*/ 	.word	0x00018c80


	//   ....[13]....
        /*00b0*/ 	.word	0x00018cf0


	//   ....[14]....
        /*00b4*/ 	.word	0x00018d70


	//   ....[15]....
        /*00b8*/ 	.word	0x00019200


	//   ....[16]....
        /*00bc*/ 	.word	0x00019270


	//   ....[17]....
        /*00c0*/ 	.word	0x000192e0


	//   ....[18]....
        /*00c4*/ 	.word	0x00019350


	//   ....[19]....
        /*00c8*/ 	.word	0x000193c0


	//----- nvinfo : EIATTR_VRC_CTA_INIT_COUNT
	.align		4
.L_2344:
        /*00cc*/ 	.byte	0x02, 0x4a
	.zero		1
	.zero		1


	//----- nvinfo : EIATTR_EXIT_INSTR_OFFSETS
	.align		4
        /*00d0*/ 	.byte	0x04, 0x1c
        /*00d2*/ 	.short	(.L_2346 - .L_2345)


	//   ....[0]....
.L_2345:
        /*00d4*/ 	.word	0x000008c0


	//   ....[1]....
        /*00d8*/ 	.word	0x00018b00


	//----- nvinfo : EIATTR_MAX_THREADS
	.align		4
.L_2346:
        /*00dc*/ 	.byte	0x04, 0x05
        /*00de*/ 	.short	(.L_2348 - .L_2347)
.L_2347:
        /*00e0*/ 	.word	0x00000080
        /*00e4*/ 	.word	0x00000001
        /*00e8*/ 	.word	0x00000001


	//----- nvinfo : EIATTR_CRS_STACK_SIZE
	.align		4
.L_2348:
        /*00ec*/ 	.byte	0x04, 0x1e
        /*00ee*/ 	.short	(.L_2350 - .L_2349)
.L_2349:
        /*00f0*/ 	.word	0x00000000


	//----- nvinfo : EIATTR_CBANK_PARAM_SIZE
	.align		4
.L_2350:
        /*00f4*/ 	.byte	0x03, 0x19
        /*00f6*/ 	.short	0x00e8


	//----- nvinfo : EIATTR_PARAM_CBANK
	.align		4
        /*00f8*/ 	.byte	0x04, 0x0a
        /*00fa*/ 	.short	(.L_2352 - .L_2351)
	.align		4
.L_2351:
        /*00fc*/ 	.word	index@(.nv.constant0._ZN10layer_norm13ln_fwd_kernelINS_13Kernel_traitsIf13__nv_bfloat16fS2_fjLj1024ELj1ELj4ELj1ELj16ENS_18Kernel_traits_baseILj1024EfS2_fS2_fjLj128EEEEELb1ELb0ELb1ELb0EEEvNS_9FwdParamsE)
        /*0100*/ 	.short	0x0380
        /*0102*/ 	.short	0x00e8


	//----- nvinfo : EIATTR_SW_WAR
	.align		4
.L_2352:
        /*0104*/ 	.byte	0x04, 0x36
        /*0106*/ 	.short	(.L_2354 - .L_2353)
.L_2353:
        /*0108*/ 	.word	0x00000008
.L_2354:


//--------------------- .nv.info._ZN10layer_norm13ln_fwd_kernelINS_13Kernel_traitsIf13__nv_bfloat16fS2_fjLj1024ELj1ELj4ELj1ELj16ENS_18Kernel_traits_baseILj1024EfS2_fS2_fjLj128EEEEELb1ELb0ELb1ELb1EEEvNS_9FwdParamsE --------------------------
	.section	.nv.info._ZN10layer_norm13ln_fwd_kernelINS_13Kernel_traitsIf13__nv_bfloat16fS2_fjLj1024ELj1ELj4ELj1ELj16ENS_18Kernel_traits_baseILj1024EfS2_fS2_fjLj128EEEEELb1ELb0ELb1ELb1EEEvNS_9FwdParamsE,"",@"SHT_CUDA_INFO"
	.sectionflags	@""
	.align	4


	//----- nvinfo : EIATTR_CUDA_API_VERSION
	.align		4
        /*0000*/ 	.byte	0x04, 0x37
        /*0002*/ 	.short	(.L_2356 - .L_2355)
.L_2355:
        /*0004*/ 	.word	0x00000082


	//----- nvinfo : EIATTR_KPARAM_INFO
	.align		4
.L_2356:
        /*0008*/ 	.byte	0x04, 0x17
        /*000a*/ 	.short	(.L_2358 - .L_2357)
.L_2357:
        /*000c*/ 	.word	0x00000000
        /*0010*/ 	.short	0x0000
        /*0012*/ 	.short	0x0000
        /*0014*/ 	.byte	0x00, 0xf0, 0xa1, 0x03


	//----- nvinfo : EIATTR_SPARSE_MMA_MASK
	.align		4
.L_2358:
        /*0018*/ 	.byte	0x03, 0x50
        /*001a*/ 	.short	0x0000


	//----- nvinfo : EIATTR_MAXREG_COUNT
	.align		4
        /*001c*/ 	.byte	0x03, 0x1b
        /*001e*/ 	.short	0x00ff


	//----- nvinfo : EIATTR_MERCURY_ISA_VERSION
	.align		4
        /*0020*/ 	.byte	0x03, 0x5f
        /*0022*/ 	.short	0x0101


	//----- nvinfo : EIATTR_COOP_GROUP_MASK_REGIDS
	.align		4
        /*0024*/ 	.byte	0x04, 0x29
        /*0026*/ 	.short	(.L_2360 - .L_2359)


	//   ....[0]....
.L_2359:
        /*0028*/ 	.word	0xffffffff


	//   ....[1]....
        /*002c*/ 	.word	0xffffffff


	//   ....[2]....
        /*0030*/ 	.word	0xffffffff


	//   ....[3]....
        /*0034*/ 	.word	0xffffffff


	//   ....[4]....
        /*0038*/ 	.word	0xffffffff


	//   ....[5]....
        /*003c*/ 	.word	0xffffffff


	//   ....[6]....
        /*0040*/ 	.word	0xffffffff


	//   ....[7]....
        /*0044*/ 	.word	0xffffffff


	//   ....[8]....
        /*0048*/ 	.word	0xffffffff


	//   ....[9]....
        /*004c*/ 	.word	0xffffffff


	//   ....[10]....
        /*0050*/ 	.word	0x05000082


	//   ....[11]....
        /*0054*/ 	.word	0x05000082


	//   ....[12]....
        /*0058*/ 	.word	0x05000082


	//   ....[13]....
        /*005c*/ 	.word	0x05000082


	//   ....[14]....
        /*0060*/ 	.word	0x05000082


	//   ....[15]....
        /*0064*/ 	.word	0x05000082


	//   ....[16]....
        /*0068*/ 	.word	0x05000082


	//   ....[17]....
        /*006c*/ 	.word	0x05000082


	//   ....[18]....
        /*0070*/ 	.word	0x05000082


	//   ....[19]....
        /*0074*/ 	.word	0x05000082


	//----- nvinfo : EIATTR_COOP_GROUP_INSTR_OFFSETS
	.align		4
.L_2360:
        /*0078*/ 	.byte	0x04, 0x28
        /*007a*/ 	.short	(.L_2362 - .L_2361)


	//   ....[0]....
.L_2361:
        /*007c*/ 	.word	0x00017550


	//   ....[1]....
        /*0080*/ 	.word	0x00017570


	//   ....[2]....
        /*0084*/ 	.word	0x00017590


	//   ....[3]....
        /*0088*/ 	.word	0x000175c0


	//   ....[4]....
        /*008c*/ 	.word	0x000175e0


	//   ....[5]....
        /*0090*/ 	.word	0x00017a10


	//   ....[6]....
        /*0094*/ 	.word	0x00017a30


	//   ....[7]....
        /*0098*/ 	.word	0x00017a50


	//   ....[8]....
        /*009c*/ 	.word	0x00017a70


	//   ....[9]....
        /*00a0*/ 	.word	0x00017a90


	//   ....[10]....
        /*00a4*/ 	.word	0x00018480


	//   ....[11]....
        /*00a8*/ 	.word	0x00018520


	//   ....[12]....
        /*00ac*/ 	.word	0x00018590


	//   ....[13]....
        /*00b0*/ 	.word	0x00018610


	//   ....[14]....
        /*00b4*/ 	.word	0x00018680


	//   ....[15]....
        /*00b8*/ 	.word	0x00018b00


	//   ....[16]....
        /*00bc*/ 	.word	0x00018b70


	//   ....[17]....
        /*00c0*/ 	.word	0x00018be0


	//   ....[18]....
        /*00c4*/ 	.word	0x00018c50


	//   ....[19]....
        /*00c8*/ 	.word	0x00018cc0


	//----- nvinfo : EIATTR_VRC_CTA_INIT_COUNT
	.align		4
.L_2362:
        /*00cc*/ 	.byte	0x02, 0x4a
	.zero		1
	.zero		1


	//----- nvinfo : EIATTR_EXIT_INSTR_OFFSETS
	.align		4
        /*00d0*/ 	.byte	0x04, 0x1c
        /*00d2*/ 	.short	(.L_2364 - .L_2363)


	//   ....[0]....
.L_2363:
        /*00d4*/ 	.word	0x00000630


	//   ....[1]....
        /*00d8*/ 	.word	0x00018410


	//----- nvinfo : EIATTR_MAX_THREADS
	.align		4
.L_2364:
        /*00dc*/ 	.byte	0x04, 0x05
        /*00de*/ 	.short	(.L_2366 - .L_2365)
.L_2365:
        /*00e0*/ 	.word	0x00000080
        /*00e4*/ 	.word	0x00000001
        /*00e8*/ 	.word	0x00000001


	//----- nvinfo : EIATTR_CRS_STACK_SIZE
	.align		4
.L_2366:
        /*00ec*/ 	.byte	0x04, 0x1e
        /*00ee*/ 	.short	(.L_2368 - .L_2367)
.L_2367:
        /*00f0*/ 	.word	0x00000000


	//----- nvinfo : EIATTR_CBANK_PARAM_SIZE
	.align		4
.L_2368:
        /*00f4*/ 	.byte	0x03, 0x19
        /*00f6*/ 	.short	0x00e8


	//----- nvinfo : EIATTR_PARAM_CBANK
	.align		4
        /*00f8*/ 	.byte	0x04, 0x0a
        /*00fa*/ 	.short	(.L_2370 - .L_2369)
	.align		4
.L_2369:
        /*00fc*/ 	.word	index@(.nv.constant0._ZN10layer_norm13ln_fwd_kernelINS_13Kernel_traitsIf13__nv_bfloat16fS2_fjLj1024ELj1ELj4ELj1ELj16ENS_18Kernel_traits_baseILj1024EfS2_fS2_fjLj128EEEEELb1ELb0ELb1ELb1EEEvNS_9FwdParamsE)
        /*0100*/ 	.short	0x0380
        /*0102*/ 	.short	0x00e8


	//----- nvinfo : EIATTR_SW_WAR
	.align		4
.L_2370:
        /*0104*/ 	.byte	0x04, 0x36
        /*0106*/ 	.short	(.L_2372 - .L_2371)
.L_2371:
        /*0108*/ 	.word	0x00000008
.L_2372:


//--------------------- .nv.info._ZN10layer_norm13ln_fwd_kernelINS_13Kernel_traitsIf13__nv_bfloat16fS2_fjLj1024ELj1ELj4ELj1ELj16ENS_18Kernel_traits_baseILj1024EfS2_fS2_fjLj128EEEEELb1ELb1ELb0ELb0EEEvNS_9FwdParamsE --------------------------
	.section	.nv.info._ZN10layer_norm13ln_fwd_kernelINS_13Kernel_traitsIf13__nv_bfloat16fS2_fjLj1024ELj1ELj4ELj1ELj16ENS_18Kernel_traits_baseILj1024EfS2_fS2_fjLj128EEEEELb1ELb1ELb0ELb0EEEvNS_9FwdParamsE,"",@"SHT_CUDA_INFO"
	.sectionflags	@""
	.align	4


	//----- nvinfo : EIATTR_CUDA_API_VERSION
	.align		4
        /*0000*/ 	.byte	0x04, 0x37
        /*0002*/ 	.short	(.L_2374 - .L_2373)
.L_2373:
        /*0004*/ 	.word	0x00000082


	//----- nvinfo : EIATTR_KPARAM_INFO
	.align		4
.L_2374:
        /*0008*/ 	.byte	0x04, 0x17
        /*000a*/ 	.short	(.L_2376 - .L_2375)
.L_2375:
        /*000c*/ 	.word	0x00000000
        /*0010*/ 	.short	0x0000
        /*0012*/ 	.short	0x0000
        /*0014*/ 	.byte	0x00, 0xf0, 0xa1, 0x03


	//----- nvinfo : EIATTR_SPARSE_MMA_MASK
	.align		4
.L_2376:
        /*0018*/ 	.byte	0x03, 0x50
        /*001a*/ 	.short	0x0000


	//----- nvinfo : EIATTR_MAXREG_COUNT
	.align		4
        /*001c*/ 	.byte	0x03, 0x1b
        /*001e*/ 	.short	0x00ff


	//----- nvinfo : EIATTR_MERCURY_ISA_VERSION
	.align		4
        /*0020*/ 	.byte	0x03, 0x5f
        /*0022*/ 	.short	0x0101


	//----- nvinfo : EIATTR_COOP_GROUP_MASK_REGIDS
	.align		4
        /*0024*/ 	.byte	0x04, 0x29
        /*0026*/ 	.short	(.L_2378 - .L_2377)


	//   ....[0]....
.L_2377:
        /*0028*/ 	.word	0xffffffff


	//   ....[1]....
        /*002c*/ 	.word	0xffffffff


	//   ....[2]....
        /*0030*/ 	.word	0xffffffff


	//   ....[3]....
        /*0034*/ 	.word	0xffffffff


	//   ....[4]....
        /*0038*/ 	.word	0xffffffff


	//   ....[5]....
        /*003c*/ 	.word	0xffffffff


	//   ....[6]....
        /*0040*/ 	.word	0xffffffff


	//   ....[7]....
        /*0044*/ 	.word	0xffffffff


	//   ....[8]....
        /*0048*/ 	.word	0xffffffff


	//   ....[9]....
        /*004c*/ 	.word	0xffffffff


	//   ....[10]....
        /*0050*/ 	.word	0x0500009b


	//   ....[11]....
        /*0054*/ 	.word	0x0500009b


	//   ....[12]....
        /*0058*/ 	.word	0x0500009b


	//   ....[13]....
        /*005c*/ 	.word	0x0500009b


	//   ....[14]....
        /*0060*/ 	.word	0x0500009b


	//   ....[15]....
        /*0064*/ 	.word	0x0500009b


	//   ....[16]....
        /*0068*/ 	.word	0x0500009b


	//   ....[17]....
        /*006c*/ 	.word	0x0500009b


	//   ....[18]....
        /*0070*/ 	.word	0x0500009b


	//   ....[19]....
        /*0074*/ 	.word	0x0500009b


	//----- nvinfo : EIATTR_COOP_GROUP_INSTR_OFFSETS
	.align		4
.L_2378:
        /*0078*/ 	.byte	0x04, 0x28
        /*007a*/ 	.short	(.L_2380 - .L_2379)


	//   ....[0]....
.L_2379:
        /*007c*/ 	.word	0x00019a70


	//   ....[1]....
        /*0080*/ 	.word	0x00019aa0


	//   ....[2]....
        /*0084*/ 	.word	0x00019ac0


	//   ....[3]....
        /*0088*/ 	.word	0x00019ae0


	//   ....[4]....
        /*008c*/ 	.word	0x00019b00


	//   ....[5]....
        /*0090*/ 	.word	0x00019f40


	//   ....[6]....
        /*0094*/ 	.word	0x00019f60


	//   ....[7]....
        /*0098*/ 	.word	0x00019f80


	//   ....[8]....
        /*009c*/ 	.word	0x00019fa0


	//   ....[9]....
        /*00a0*/ 	.word	0x00019fc0


	//   ....[10]....
        /*00a4*/ 	.word	0x0001aa40


	//   ....[11]....
        /*00a8*/ 	.word	0x0001aaf0


	//   ....[12]....
        /*00ac*/ 	.word	0x0001ab60


	//   ....[13]....
        /*00b0*/ 	.word	0x0001abd0


	//   ....[14]....
        /*00b4*/ 	.word	0x0001ac40


	//   ....[15]....
        /*00b8*/ 	.word	0x0001b0e0


	//   ....[16]....
        /*00bc*/ 	.word	0x0001b150


	//   ....[17]....
        /*00c0*/ 	.word	0x0001b1c0


	//   ....[18]....
        /*00c4*/ 	.word	0x0001b230


	//   ....[19]....
        /*00c8*/ 	.word	0x0001b2a0


	//----- nvinfo : EIATTR_VRC_CTA_INIT_COUNT
	.align		4
.L_2380:
        /*00cc*/ 	.byte	0x02, 0x4a
	.zero		1
	.zero		1


	//----- nvinfo : EIATTR_EXIT_INSTR_OFFSETS
	.align		4
        /*00d0*/ 	.byte	0x04, 0x1c
        /*00d2*/ 	.short	(.L_2382 - .L_2381)


	//   ....[0]....
.L_2381:
        /*00d4*/ 	.word	0x00000ab0


	//   ....[1]....
        /*00d8*/ 	.word	0x0001a9d0


	//----- nvinfo : EIATTR_INDIRECT_BRANCH_TARGETS
	.align		4
.L_2382:
        /*00dc*/ 	.byte	0x04, 0x34
        /*00de*/ 	.short	(.L_2384 - .L_2383)


	//   ....[0]....
.L_2383:
        /*00e0*/ 	.word	.L_x_37140@srel
        /*00e4*/ 	.short	0x0
        /*00e6*/ 	.short	0x0
        /*00e8*/ 	.word	0x3
        /*00ec*/ 	.word	.L_x_37141@srel
        /*00f0*/ 	.word	.L_x_37142@srel
        /*00f4*/ 	.word	.L_x_37143@srel


	//----- nvinfo : EIATTR_MAX_THREADS
	.align		4
.L_2384:
        /*00f8*/ 	.byte	0x04, 0x05
        /*00fa*/ 	.short	(.L_2386 - .L_2385)
.L_2385:
        /*00fc*/ 	.word	0x00000080
        /*0100*/ 	.word	0x00000001
        /*0104*/ 	.word	0x00000001


	//----- nvinfo : EIATTR_CRS_STACK_SIZE
	.align		4
.L_2386:
        /*0108*/ 	.byte	0x04, 0x1e
        /*010a*/ 	.short	(.L_2388 - .L_2387)
.L_2387:
        /*010c*/ 	.word	0x00000000


	//----- nvinfo : EIATTR_CBANK_PARAM_SIZE
	.align		4
.L_2388:
        /*0110*/ 	.byte	0x03, 0x19
        /*0112*/ 	.short	0x00e8


	//----- nvinfo : EIATTR_PARAM_CBANK
	.align		4
        /*0114*/ 	.byte	0x04, 0x0a
        /*0116*/ 	.short	(.L_2390 - .L_2389)
	.align		4
.L_2389:
        /*0118*/ 	.word	index@(.nv.constant0._ZN10layer_norm13ln_fwd_kernelINS_13Kernel_traitsIf13__nv_bfloat16fS2_fjLj1024ELj1ELj4ELj1ELj16ENS_18Kernel_traits_baseILj1024EfS2_fS2_fjLj128EEEEELb1ELb1ELb0ELb0EEEvNS_9FwdParamsE)
        /*011c*/ 	.short	0x0380
        /*011e*/ 	.short	0x00e8


	//----- nvinfo : EIATTR_SW_WAR
	.align		4
.L_2390:
        /*0120*/ 	.byte	0x04, 0x36
        /*0122*/ 	.short	(.L_2392 - .L_2391)
.L_2391:
        /*0124*/ 	.word	0x00000008
.L_2392:


//--------------------- .nv.info._ZN10layer_norm13ln_fwd_kernelINS_13Kernel_traitsIf13__nv_bfloat16fS2_fjLj1024ELj1ELj4ELj1ELj16ENS_18Kernel_traits_baseILj1024EfS2_fS2_fjLj128EEEEELb1ELb1ELb0ELb1EEEvNS_9FwdParamsE --------------------------
	.section	.nv.info._ZN10layer_norm13ln_fwd_kernelINS_13Kernel_traitsIf13__nv_bfloat16fS2_fjLj1024ELj1ELj4ELj1ELj16ENS_18Kernel_traits_baseILj1024EfS2_fS2_fjLj128EEEEELb1ELb1ELb0ELb1EEEvNS_9FwdParamsE,"",@"SHT_CUDA_INFO"
	.sectionflags	@""
	.align	4


	//----- nvinfo : EIATTR_CUDA_API_VERSION
	.align		4
        /*0000*/ 	.byte	0x04, 0x37
        /*0002*/ 	.short	(.L_2394 - .L_2393)
.L_2393:
        /*0004*/ 	.word	0x00000082


	//----- nvinfo : EIATTR_KPARAM_INFO
	.align		4
.L_2394:
        /*0008*/ 	.byte	0x04, 0x17
        /*000a*/ 	.short	(.L_2396 - .L_2395)
.L_2395:
        /*000c*/ 	.word	0x00000000
        /*0010*/ 	.short	0x0000
        /*0012*/ 	.short	0x0000
        /*0014*/ 	.byte	0x00, 0xf0, 0xa1, 0x03


	//----- nvinfo : EIATTR_SPARSE_MMA_MASK
	.align		4
.L_2396:
        /*0018*/ 	.byte	0x03, 0x50
        /*001a*/ 	.short	0x0000


	//----- nvinfo : EIATTR_MAXREG_COUNT
	.align		4
        /*001c*/ 	.byte	0x03, 0x1b
        /*001e*/ 	.short	0x00ff


	//----- nvinfo : EIATTR_MERCURY_ISA_VERSION
	.align		4
        /*0020*/ 	.byte	0x03, 0x5f
        /*0022*/ 	.short	0x0101


	//----- nvinfo : EIATTR_COOP_GROUP_MASK_REGIDS
	.align		4
        /*0024*/ 	.byte	0x04, 0x29
        /*0026*/ 	.short	(.L_2398 - .L_2397)


	//   ....[0]....
.L_2397:
        /*0028*/ 	.word	0xffffffff


	//   ....[1]....
        /*002c*/ 	.word	0xffffffff


	//   ....[2]....
        /*0030*/ 	.word	0xffffffff


	//   ....[3]....
        /*0034*/ 	.word	0xffffffff


	//   ....[4]....
        /*0038*/ 	.word	0xffffffff


	//   ....[5]....
        /*003c*/ 	.word	0xffffffff


	//   ....[6]....
        /*0040*/ 	.word	0xffffffff


	//   ....[7]....
        /*0044*/ 	.word	0xffffffff


	//   ....[8]....
        /*0048*/ 	.word	0xffffffff


	//   ....[9]....
        /*004c*/ 	.word	0xffffffff


	//   ....[10]....
        /*0050*/ 	.word	0x050000a2


	//   ....[11]....
        /*0054*/ 	.word	0x050000a2


	//   ....[12]....
        /*0058*/ 	.word	0x050000a2


	//   ....[13]....
        /*005c*/ 	.word	0x050000a2


	//   ....[14]....
        /*0060*/ 	.word	0x050000a2


	//   ....[15]....
        /*0064*/ 	.word	0x050000a2


	//   ....[16]....
        /*0068*/ 	.word	0x050000a2


	//   ....[17]....
        /*006c*/ 	.word	0x050000a2


	//   ....[18]....
        /*0070*/ 	.word	0x050000a2


	//   ....[19]....
        /*0074*/ 	.word	0x050000a2


	//----- nvinfo : EIATTR_COOP_GROUP_INSTR_OFFSETS
	.align		4
.L_2398:
        /*0078*/ 	.byte	0x04, 0x28
        /*007a*/ 	.short	(.L_2400 - .L_2399)


	//   ....[0]....
.L_2399:
        /*007c*/ 	.word	0x00015d40


	//   ....[1]....
        /*0080*/ 	.word	0x00015d60


	//   ....[2]....
        /*0084*/ 	.word	0x00015d80


	//   ....[3]....
        /*0088*/ 	.word	0x00015da0


	//   ....[4]....
        /*008c*/ 	.word	0x00015dd0


	//   ....[5]....
        /*0090*/ 	.word	0x00016200


	//   ....[6]....
        /*0094*/ 	.word	0x00016220


	//   ....[7]....
        /*0098*/ 	.word	0x00016240


	//   ....[8]....
        /*009c*/ 	.word	0x00016260


	//   ....[9]....
        /*00a0*/ 	.word	0x00016280


	//   ....[10]....
        /*00a4*/ 	.word	0x00016bb0


	//   ....[11]....
        /*00a8*/ 	.word	0x00016c50


	//   ....[12]....
        /*00ac*/ 	.word	0x00016cc0


	//   ....[13]....
        /*00b0*/ 	.word	0x00016d30


	//   ....[14]....
        /*00b4*/ 	.word	0x00016db0


	//   ....[15]....
        /*00b8*/ 	.word	0x00017230


	//   ....[16]....
        /*00bc*/ 	.word	0x000172a0


	//   ....[17]....
        /*00c0*/ 	.word	0x00017310


	//   ....[18]....
        /*00c4*/ 	.word	0x00017380


	//   ....[19]....
        /*00c8*/ 	.word	0x000173f0


	//----- nvinfo : EIATTR_VRC_CTA_INIT_COUNT
	.align		4
.L_2400:
        /*00cc*/ 	.byte	0x02, 0x4a
	.zero		1
	.zero		1


	//----- nvinfo : EIATTR_EXIT_INSTR_OFFSETS
	.align		4
        /*00d0*/ 	.byte	0x04, 0x1c
        /*00d2*/ 	.short	(.L_2402 - .L_2401)


	//   ....[0]....
.L_2401:
        /*00d4*/ 	.word	0x00000750


	//   ....[1]....
        /*00d8*/ 	.word	0x00016b40


	//----- nvinfo : EIATTR_INDIRECT_BRANCH_TARGETS
	.align		4
.L_2402:
        /*00dc*/ 	.byte	0x04, 0x34
        /*00de*/ 	.short	(.L_2404 - .L_2403)


	//   ....[0]....
.L_2403:
        /*00e0*/ 	.word	.L_x_37144@srel
        /*00e4*/ 	.short	0x0
        /*00e6*/ 	.short	0x0
        /*00e8*/ 	.word	0x3
        /*00ec*/ 	.word	.L_x_37145@srel
        /*00f0*/ 	.word	.L_x_37146@srel
        /*00f4*/ 	.word	.L_x_37147@srel


	//----- nvinfo : EIATTR_MAX_THREADS
	.align		4
.L_2404:
        /*00f8*/ 	.byte	0x04, 0x05
        /*00fa*/ 	.short	(.L_2406 - .L_2405)
.L_2405:
        /*00fc*/ 	.word	0x00000080
        /*0100*/ 	.word	0x00000001
        /*0104*/ 	.word	0x00000001


	//----- nvinfo : EIATTR_CRS_STACK_SIZE
	.align		4
.L_2406:
        /*0108*/ 	.byte	0x04, 0x1e
        /*010a*/ 	.short	(.L_2408 - .L_2407)
.L_2407:
        /*010c*/ 	.word	0x00000000


	//----- nvinfo : EIATTR_CBANK_PARAM_SIZE
	.align		4
.L_2408:
        /*0110*/ 	.byte	0x03, 0x19
        /*0112*/ 	.short	0x00e8


	//----- nvinfo : EIATTR_PARAM_CBANK
	.align		4
        /*0114*/ 	.byte	0x04, 0x0a
        /*0116*/ 	.short	(.L_2410 - .L_2409)
	.align		4
.L_2409:
        /*0118*/ 	.word	index@(.nv.constant0._ZN10layer_norm13ln_fwd_kernelINS_13Kernel_traitsIf13__nv_bfloat16fS2_fjLj1024ELj1ELj4ELj1ELj16ENS_18Kernel_traits_baseILj1024EfS2_fS2_fjLj128EEEEELb1ELb1ELb0ELb1EEEvNS_9FwdParamsE)
        /*011c*/ 	.short	0x0380
        /*011e*/ 	.short	0x00e8


	//----- nvinfo : EIATTR_SW_WAR
	.align		4
.L_2410:
        /*0120*/ 	.byte	0x04, 0x36
        /*0122*/ 	.short	(.L_2412 - .L_2411)
.L_2411:
        /*0124*/ 	.word	0x00000008
.L_2412:


//--------------------- .nv.info._ZN10layer_norm13ln_fwd_kernelINS_13Kernel_traitsIf13__nv_bfloat16fS2_fjLj1024ELj1ELj4ELj1ELj16ENS_18Kernel_traits_baseILj1024EfS2_fS2_fjLj128EEEEELb1ELb1ELb1ELb0EEEvNS_9FwdParamsE --------------------------
	.section	.nv.info._ZN10layer_norm13ln_fwd_kernelINS_13Kernel_traitsIf13__nv_bfloat16fS2_fjLj1024ELj1ELj4ELj1ELj16ENS_18Kernel_traits_baseILj1024EfS2_fS2_fjLj128EEEEELb1ELb1ELb1ELb0EEEvNS_9FwdParamsE,"",@"SHT_CUDA_INFO"
	.sectionflags	@""
	.align	4


	//----- nvinfo : EIATTR_CUDA_API_VERSION
	.align		4
        /*0000*/ 	.byte	0x04, 0x37
        /*0002*/ 	.short	(.L_2414 - .L_2413)
.L_2413:
        /*0004*/ 	.word	0x00000082


	//----- nvinfo : EIATTR_KPARAM_INFO
	.align		4
.L_2414:
        /*0008*/ 	.byte	0x04, 0x17
        /*000a*/ 	.short	(.L_2416 - .L_2415)
.L_2415:
        /*000c*/ 	.word	0x00000000
        /*0010*/ 	.short	0x0000
        /*0012*/ 	.short	0x0000
        /*0014*/ 	.byte	0x00, 0xf0, 0xa1, 0x03


	//----- nvinfo : EIATTR_SPARSE_MMA_MASK
	.align		4
.L_2416:
        /*0018*/ 	.byte	0x03, 0x50
        /*001a*/ 	.short	0x0000


	//----- nvinfo : EIATTR_MAXREG_COUNT
	.align		4
        /*001c*/ 	.byte	0x03, 0x1b
        /*001e*/ 	.short	0x00ff


	//----- nvinfo : EIATTR_MERCURY_ISA_VERSION
	.align		4
        /*0020*/ 	.byte	0x03, 0x5f
        /*0022*/ 	.short	0x0101


	//----- nvinfo : EIATTR_COOP_GROUP_MASK_REGIDS
	.align		4
        /*0024*/ 	.byte	0x04, 0x29
        /*0026*/ 	.short	(.L_2418 - .L_2417)


	//   ....[0]....
.L_2417:
        /*0028*/ 	.word	0xffffffff


	//   ....[1]....
        /*002c*/ 	.word	0xffffffff


	//   ....[2]....
        /*0030*/ 	.word	0xffffffff


	//   ....[3]....
        /*0034*/ 	.word	0xffffffff


	//   ....[4]....
        /*0038*/ 	.word	0xffffffff


	//   ....[5]....
        /*003c*/ 	.word	0xffffffff


	//   ....[6]....
        /*0040*/ 	.word	0xffffffff


	//   ....[7]....
        /*0044*/ 	.word	0xffffffff


	//   ....[8]....
        /*0048*/ 	.word	0xffffffff


	//   ....[9]....
        /*004c*/ 	.word	0xffffffff


	//   ....[10]....
        /*0050*/ 	.word	0x050000ac


	//   ....[11]....
        /*0054*/ 	.word	0x050000ac


	//   ....[12]....
        /*0058*/ 	.word	0x050000ac


	//   ....[13]....
        /*005c*/ 	.word	0x050000ac


	//   ....[14]....
        /*0060*/ 	.word	0x050000ac


	//   ....[15]....
        /*0064*/ 	.word	0x050000ac


	//   ....[16]....
        /*0068*/ 	.word	0x050000ac


	//   ....[17]....
        /*006c*/ 	.word	0x050000ac


	//   ....[18]....
        /*0070*/ 	.word	0x050000ac


	//   ....[19]....
        /*0074*/ 	.word	0x050000ac


	//----- nvinfo : EIATTR_COOP_GROUP_INSTR_OFFSETS
	.align		4
.L_2418:
        /*0078*/ 	.byte	0x04, 0x28
        /*007a*/ 	.short	(.L_2420 - .L_2419)


	//   ....[0]....
.L_2419:
        /*007c*/ 	.word	0x0001c140


	//   ....[1]....
        /*0080*/ 	.word	0x0001c170


	//   ....[2]....
        /*0084*/ 	.word	0x0001c190


	//   ....[3]....
        /*0088*/ 	.word	0x0001c1b0


	//   ....[4]....
        /*008c*/ 	.word	0x0001c1d0


	//   ....[5]....
        /*0090*/ 	.word	0x0001c610


	//   ....[6]....
        /*0094*/ 	.word	0x0001c630


	//   ....[7]....
        /*0098*/ 	.word	0x0001c650


	//   ....[8]....
        /*009c*/ 	.word	0x0001c670


	//   ....[9]....
        /*00a0*/ 	.word	0x0001c690


	//   ....[10]....
        /*00a4*/ 	.word	0x0001d180


	//   ....[11]....
        /*00a8*/ 	.word	0x0001d230


	//   ....[12]....
        /*00ac*/ 	.word	0x0001d2a0


	//   ....[13]....
        /*00b0*/ 	.word	0x0001d310


	//   ....[14]....
        /*00b4*/ 	.word	0x0001d380


	//   ....[15]....
        /*00b8*/ 	.word	0x0001d810


	//   ....[16]....
        /*00bc*/ 	.word	0x0001d880


	//   ....[17]....
        /*00c0*/ 	.word	0x0001d8f0


	//   ....[18]....
        /*00c4*/ 	.word	0x0001d960


	//   ....[19]....
        /*00c8*/ 	.word	0x0001d9d0


	//----- nvinfo : EIATTR_VRC_CTA_INIT_COUNT
	.align		4
.L_2420:
        /*00cc*/ 	.byte	0x02, 0x4a
	.zero		1
	.zero		1


	//----- nvinfo : EIATTR_EXIT_INSTR_OFFSETS
	.align		4
        /*00d0*/ 	.byte	0x04, 0x1c
        /*00d2*/ 	.short	(.L_2422 - .L_2421)


	//   ....[0]....
.L_2421:
        /*00d4*/ 	.word	0x00000aa0


	//   ....[1]....
        /*00d8*/ 	.word	0x0001d110


	//----- nvinfo : EIATTR_MAX_THREADS
	.align		4
.L_2422:
        /*00dc*/ 	.byte	0x04, 0x05
        /*00de*/ 	.short	(.L_2424 - .L_2423)
.L_2423:
        /*00e0*/ 	.word	0x00000080
        /*00e4*/ 	.word	0x00000001
        /*00e8*/ 	.word	0x00000001


	//----- nvinfo : EIATTR_CRS_STACK_SIZE
	.align		4
.L_2424:
        /*00ec*/ 	.byte	0x04, 0x1e
        /*00ee*/ 	.short	(.L_2426 - .L_2425)
.L_2425:
        /*00f0*/ 	.word	0x00000000


	//----- nvinfo : EIATTR_CBANK_PARAM_SIZE
	.align		4
.L_2426:
        /*00f4*/ 	.byte	0x03, 0x19
        /*00f6*/ 	.short	0x00e8


	//----- nvinfo : EIATTR_PARAM_CBANK
	.align		4
        /*00f8*/ 	.byte	0x04, 0x0a
        /*00fa*/ 	.short	(.L_2428 - .L_2427)
	.align		4
.L_2427:
        /*00fc*/ 	.word	index@(.nv.constant0._ZN10layer_norm13ln_fwd_kernelINS_13Kernel_traitsIf13__nv_bfloat16fS2_fjLj1024ELj1ELj4ELj1ELj16ENS_18Kernel_traits_baseILj1024EfS2_fS2_fjLj128EEEEELb1ELb1ELb1ELb0EEEvNS_9FwdParamsE)
        /*0100*/ 	.short	0x0380
        /*0102*/ 	.short	0x00e8


	//----- nvinfo : EIATTR_SW_WAR
	.align		4
.L_2428:
        /*0104*/ 	.byte	0x04, 0x36
        /*0106*/ 	.short	(.L_2430 - .L_2429)
.L_2429:
        /*0108*/ 	.word	0x00000008
.L_2430:


//--------------------- .nv.info._ZN10layer_norm13ln_fwd_kernelINS_13Kernel_traitsIf13__nv_bfloat16fS2_fjLj1024ELj1ELj4ELj1ELj16ENS_18Kernel_traits_baseILj1024EfS2_fS2_fjLj128EEEEELb1ELb1ELb1ELb1EEEvNS_9FwdParamsE --------------------------
	.section	.nv.info._ZN10layer_norm13ln_fwd_kernelINS_13Kernel_traitsIf13__nv_bfloat16fS2_fjLj1024ELj1ELj4ELj1ELj16ENS_18Kernel_traits_baseILj1024EfS2_fS2_fjLj128EEEEELb1ELb1ELb1ELb1EEEvNS_9FwdParamsE,"",@"SHT_CUDA_INFO"
	.sectionflags	@""
	.align	4


	//----- nvinfo : EIATTR_CUDA_API_VERSION
	.align		4
        /*0000*/ 	.byte	0x04, 0x37
        /*0002*/ 	.short	(.L_2432 - .L_2431)
.L_2431:
        /*0004*/ 	.word	0x00000082


	//----- nvinfo : EIATTR_KPARAM_INFO
	.align		4
.L_2432:
        /*0008*/ 	.byte	0x04, 0x17
        /*000a*/ 	.short	(.L_2434 - .L_2433)
.L_2433:
        /*000c*/ 	.word	0x00000000
        /*0010*/ 	.short	0x0000
        /*0012*/ 	.short	0x0000
        /*0014*/ 	.byte	0x00, 0xf0, 0xa1, 0x03


	//----- nvinfo : EIATTR_SPARSE_MMA_MASK
	.align		4
.L_2434:
        /*0018*/ 	.byte	0x03, 0x50
        /*001a*/ 	.short	0x0000


	//----- nvinfo : EIATTR_MAXREG_COUNT
	.align		4
        /*001c*/ 	.byte	0x03, 0x1b
        /*001e*/ 	.short	0x00ff


	//----- nvinfo : EIATTR_MERCURY_ISA_VERSION
	.align		4
        /*0020*/ 	.byte	0x03, 0x5f
        /*0022*/ 	.short	0x0101


	//----- nvinfo : EIATTR_COOP_GROUP_MASK_REGIDS
	.align		4
        /*0024*/ 	.byte	0x04, 0x29
        /*0026*/ 	.short	(.L_2436 - .L_2435)


	//   ....[0]....
.L_2435:
        /*0028*/ 	.word	0xffffffff


	//   ....[1]....
        /*002c*/ 	.word	0xffffffff


	//   ....[2]....
        /*0030*/ 	.word	0xffffffff


	//   ....[3]....
        /*0034*/ 	.word	0xffffffff


	//   ....[4]....
        /*0038*/ 	.word	0xffffffff


	//   ....[5]....
        /*003c*/ 	.word	0xffffffff


	//   ....[6]....
        /*0040*/ 	.word	0xffffffff


	//   ....[7]....
        /*0044*/ 	.word	0xffffffff


	//   ....[8]....
        /*0048*/ 	.word	0xffffffff


	//   ....[9]....
        /*004c*/ 	.word	0xffffffff


	//   ....[10]....
        /*0050*/ 	.word	0x050000aa


	//   ....[11]....
        /*0054*/ 	.word	0x050000aa


	//   ....[12]....
        /*0058*/ 	.word	0x050000aa


	//   ....[13]....
        /*005c*/ 	.word	0x050000aa


	//   ....[14]....
        /*0060*/ 	.word	0x050000aa


	//   ....[15]....
        /*0064*/ 	.word	0x050000aa


	//   ....[16]....
        /*0068*/ 	.word	0x050000aa


	//   ....[17]....
        /*006c*/ 	.word	0x050000aa


	//   ....[18]....
        /*0070*/ 	.word	0x050000aa


	//   ....[19]....
        /*0074*/ 	.word	0x050000aa


	//----- nvinfo : EIATTR_COOP_GROUP_INSTR_OFFSETS
	.align		4
.L_2436:
        /*0078*/ 	.byte	0x04, 0x28
        /*007a*/ 	.short	(.L_2438 - .L_2437)


	//   ....[0]....
.L_2437:
        /*007c*/ 	.word	0x000184e0


	//   ....[1]....
        /*0080*/ 	.word	0x00018500


	//   ....[2]....
        /*0084*/ 	.word	0x00018520


	//   ....[3]....
        /*0088*/ 	.word	0x00018540


	//   ....[4]....
        /*008c*/ 	.word	0x00018570


	//   ....[5]....
        /*0090*/ 	.word	0x000189a0


	//   ....[6]....
        /*0094*/ 	.word	0x000189c0


	//   ....[7]....
        /*0098*/ 	.word	0x000189e0


	//   ....[8]....
        /*009c*/ 	.word	0x00018a00


	//   ....[9]....
        /*00a0*/ 	.word	0x00018a20


	//   ....[10]....
        /*00a4*/ 	.word	0x00019420


	//   ....[11]....
        /*00a8*/ 	.word	0x000194c0


	//   ....[12]....
        /*00ac*/ 	.word	0x00019530


	//   ....[13]....
        /*00b0*/ 	.word	0x000195a0


	//   ....[14]....
        /*00b4*/ 	.word	0x00019620


	//   ....[15]....
        /*00b8*/ 	.word	0x00019aa0


	//   ....[16]....
        /*00bc*/ 	.word	0x00019b10


	//   ....[17]....
        /*00c0*/ 	.word	0x00019b80


	//   ....[18]....
        /*00c4*/ 	.word	0x00019bf0


	//   ....[19]....
        /*00c8*/ 	.word	0x00019c60


	//----- nvinfo : EIATTR_VRC_CTA_INIT_COUNT
	.align		4
.L_2438:
        /*00cc*/ 	.byte	0x02, 0x4a
	.zero		1
	.zero		1


	//----- nvinfo : EIATTR_EXIT_INSTR_OFFSETS
	.align		4
        /*00d0*/ 	.byte	0x04, 0x1c
        /*00d2*/ 	.short	(.L_2440 - .L_2439)


	//   ....[0]....
.L_2439:
        /*00d4*/ 	.word	0x00000750


	//   ....[1]....
        /*00d8*/ 	.word	0x000193b0


	//----- nvinfo : EIATTR_MAX_THREADS
	.align		4
.L_2440:
        /*00dc*/ 	.byte	0x04, 0x05
        /*00de*/ 	.short	(.L_2442 - .L_2441)
.L_2441:
        /*00e0*/ 	.word	0x00000080
        /*00e4*/ 	.word	0x00000001
        /*00e8*/ 	.word	0x00000001


	//----- nvinfo : EIATTR_CRS_STACK_SIZE
	.align		4
.L_2442:
        /*00ec*/ 	.byte	0x04, 0x1e
        /*00ee*/ 	.short	(.L_2444 - .L_2443)
.L_2443:
        /*00f0*/ 	.word	0x00000000


	//----- nvinfo : EIATTR_CBANK_PARAM_SIZE
	.align		4
.L_2444:
        /*00f4*/ 	.byte	0x03, 0x19
        /*00f6*/ 	.short	0x00e8


	//----- nvinfo : EIATTR_PARAM_CBANK
	.align		4
        /*00f8*/ 	.byte	0x04, 0x0a
        /*00fa*/ 	.short	(.L_2446 - .L_2445)
	.align		4
.L_2445:
        /*00fc*/ 	.word	index@(.nv.constant0._ZN10layer_norm13ln_fwd_kernelINS_13Kernel_traitsIf13__nv_bfloat16fS2_fjLj1024ELj1ELj4ELj1ELj16ENS_18Kernel_traits_baseILj1024EfS2_fS2_fjLj128EEEEELb1ELb1ELb1ELb1EEEvNS_9FwdParamsE)
        /*0100*/ 	.short	0x0380
        /*0102*/ 	.short	0x00e8


	//----- nvinfo : EIATTR_SW_WAR
	.align		4
.L_2446:
        /*0104*/ 	.byte	0x04, 0x36
        /*0106*/ 	.short	(.L_2448 - .L_2447)
.L_2447:
        /*0108*/ 	.word	0x00000008
.L_2448:


//--------------------- .nv.info._ZN10layer_norm13ln_fwd_kernelINS_13Kernel_traitsIf6__halfS2_S2_fjLj1024ELj1ELj4ELj1ELj16ENS_18Kernel_traits_baseILj1024EfS2_S2_S2_fjLj128EEEEELb0ELb0ELb0ELb0EEEvNS_9FwdParamsE --------------------------
	.section	.nv.info._ZN10layer_norm13ln_fwd_kernelINS_13Kernel_traitsIf6__halfS2_S2_fjLj1024ELj1ELj4ELj1ELj16ENS_18Kernel_traits_baseILj1024EfS2_S2_S2_fjLj128EEEEELb0ELb0ELb0ELb0EEEvNS_9FwdParamsE,"",@"SHT_CUDA_INFO"
	.sectionflags	@""
	.align	4


	//----- nvinfo : EIATTR_CUDA_API_VERSION
	.align		4
        /*0000*/ 	.byte	0x04, 0x37
        /*0002*/ 	.short	(.L_2450 - .L_2449)
.L_2449:
        /*0004*/ 	.word	0x00000082


	//----- nvinfo : EIATTR_KPARAM_INFO
	.align		4
.L_2450:
        /*0008*/ 	.byte	0x04, 0x17
        /*000a*/ 	.short	(.L_2452 - .L_2451)
.L_2451:
        /*000c*/ 	.word	0x00000000
        /*0010*/ 	.short	0x0000
        /*0012*/ 	.short	0x0000
        /*0014*/ 	.byte	0x00, 0xf0, 0xa1, 0x03


	//----- nvinfo : EIATTR_SPARSE_MMA_MASK
	.align		4
.L_2452:
        /*0018*/ 	.byte	0x03, 0x50
        /*001a*/ 	.short	0x0000


	//----- nvinfo : EIATTR_MAXREG_COUNT
	.align		4
        /*001c*/ 	.byte	0x03, 0x1b
        /*001e*/ 	.short	0x00ff


	//----- nvinfo : EIATTR_MERCURY_ISA_VERSION
	.align		4
        /*0020*/ 	.byte	0x03, 0x5f
        /*0022*/ 	.short	0x0101


	//----- nvinfo : EIATTR_COOP_GROUP_MASK_REGIDS
	.align		4
        /*0024*/ 	.byte	0x04, 0x29
        /*0026*/ 	.short	(.L_2454 - .L_2453)


	//   ....[0]....
.L_2453:
        /*0028*/ 	.word	0xffffffff


	//   ....[1]....
        /*002c*/ 	.word	0xffffffff


	//   ....[2]....
        /*0030*/ 	.word	0xffffffff


	//   ....[3]....
        /*0034*/ 	.word	0xffffffff


	//   ....[4]....
        /*0038*/ 	.word	0xffffffff


	//   ....[5]....
        /*003c*/ 	.word	0xffffffff


	//   ....[6]....
        /*0040*/ 	.word	0xffffffff


	//   ....[7]....
        /*0044*/ 	.word	0xffffffff


	//   ....[8]....
        /*0048*/ 	.word	0xffffffff


	//   ....[9]....
        /*004c*/ 	.word	0xffffffff


	//   ....[10]....
        /*0050*/ 	.word	0x05000070


	//   ....[11]....
        /*0054*/ 	.word	0x05000070


	//   ....[12]....
        /*0058*/ 	.word	0x05000070


	//   ....[13]....
        /*005c*/ 	.word	0x05000070


	//   ....[14]....
        /*0060*/ 	.word	0x05000070


	//   ....[15]....
        /*0064*/ 	.word	0x05000070


	//   ....[16]....
        /*0068*/ 	.word	0x05000070


	//   ....[17]....
        /*006c*/ 	.word	0x05000070


	//   ....[18]....
        /*0070*/ 	.word	0x05000070


	//   ....[19]....
        /*0074*/ 	.word	0x05000070


	//----- nvinfo : EIATTR_COOP_GROUP_INSTR_OFFSETS
	.align		4
.L_2454:
        /*0078*/ 	.byte	0x04, 0x28
        /*007a*/ 	.short	(.L_2456 - .L_2455)


	//   ....[0]....
.L_2455:
        /*007c*/ 	.word	0x000020d0


	//   ....[1]....
        /*0080*/ 	.word	0x00002100


	//   ....[2]....
        /*0084*/ 	.word	0x00002120


	//   ....[3]....
        /*0088*/ 	.word	0x00002140


	//   ....[4]....
        /*008c*/ 	.word	0x00002160


	//   ....[5]....
        /*0090*/ 	.word	0x000025a0


	//   ....[6]....
        /*0094*/ 	.word	0x000025c0


	//   ....[7]....
        /*0098*/ 	.word	0x000025e0


	//   ....[8]....
        /*009c*/ 	.word	0x00002600


	//   ....[9]....
        /*00a0*/ 	.word	0x00002620


	//   ....[10]....
        /*00a4*/ 	.word	0x000030b0


	//   ....[11]....
        /*00a8*/ 	.word	0x00003160


	//   ....[12]....
        /*00ac*/ 	.word	0x000031d0


	//   ....[13]....
        /*00b0*/ 	.word	0x00003240


	//   ....[14]....
        /*00b4*/ 	.word	0x000032b0


	//   ....[15]....
        /*00b8*/ 	.word	0x00003740


	//   ....[16]....
        /*00bc*/ 	.word	0x000037b0


	//   ....[17]....
        /*00c0*/ 	.word	0x00003820


	//   ....[18]....
        /*00c4*/ 	.word	0x00003890


	//   ....[19]....
        /*00c8*/ 	.word	0x00003900


	//----- nvinfo : EIATTR_VRC_CTA_INIT_COUNT
	.align		4
.L_2456:
        /*00cc*/ 	.byte	0x02, 0x4a
	.zero		1
	.zero		1


	//----- nvinfo : EIATTR_EXIT_INSTR_OFFSETS
	.align		4
        /*00d0*/ 	.byte	0x04, 0x1c
        /*00d2*/ 	.short	(.L_2458 - .L_2457)


	//   ....[0]....
.L_2457:
        /*00d4*/ 	.word	0x000006b0


	//   ....[1]....
        /*00d8*/ 	.word	0x00003040


	//----- nvinfo : EIATTR_MAX_THREADS
	.align		4
.L_2458:
        /*00dc*/ 	.byte	0x04, 0x05
        /*00de*/ 	.short	(.L_2460 - .L_2459)
.L_2459:
        /*00e0*/ 	.word	0x00000080
        /*00e4*/ 	.word	0x00000001
        /*00e8*/ 	.word	0x00000001


	//----- nvinfo : EIATTR_CRS_STACK_SIZE
	.align		4
.L_2460:
        /*00ec*/ 	.byte	0x04, 0x1e
        /*00ee*/ 	.short	(.L_2462 - .L_2461)
.L_2461:
        /*00f0*/ 	.word	0x00000000


	//----- nvinfo : EIATTR_CBANK_PARAM_SIZE
	.align		4
.L_2462:
        /*00f4*/ 	.byte	0x03, 0x19
        /*00f6*/ 	.short	0x00e8


	//----- nvinfo : EIATTR_PARAM_CBANK
	.align		4
        /*00f8*/ 	.byte	0x04, 0x0a
        /*00fa*/ 	.short	(.L_2464 - .L_2463)
	.align		4
.L_2463:
        /*00fc*/ 	.word	index@(.nv.constant0._ZN10layer_norm13ln_fwd_kernelINS_13Kernel_traitsIf6__halfS2_S2_fjLj1024ELj1ELj4ELj1ELj16ENS_18Kernel_traits_baseILj1024EfS2_S2_S2_fjLj128EEEEELb0ELb0ELb0ELb0EEEvNS_9FwdParamsE)
        /*0100*/ 	.short	0x0380
        /*0102*/ 	.short	0x00e8


	//----- nvinfo : EIATTR_SW_WAR
	.align		4
.L_2464:
        /*0104*/ 	.byte	0x04, 0x36
        /*0106*/ 	.short	(.L_2466 - .L_2465)
.L_2465:
        /*0108*/ 	.word	0x00000008
.L_2466:


//--------------------- .nv.info._ZN10layer_norm13ln_fwd_kernelINS_13Kernel_traitsIf6__halfS2_S2_fjLj1024ELj1ELj4ELj1ELj16ENS_18Kernel_traits_baseILj1024EfS2_S2_S2_fjLj128EEEEELb0ELb0ELb0ELb1EEEvNS_9FwdParamsE --------------------------
	.section	.nv.info._ZN10layer_norm13ln_fwd_kernelINS_13Kernel_traitsIf6__halfS2_S2_fjLj1024ELj1ELj4ELj1ELj16ENS_18Kernel_traits_baseILj1024EfS2_S2_S2_fjLj128EEEEELb0ELb0ELb0ELb1EEEvNS_9FwdParamsE,"",@"SHT_CUDA_INFO"
	.sectionflags	@""
	.align	4


	//----- nvinfo : EIATTR_CUDA_API_VERSION
	.align		4
        /*0000*/ 	.byte	0x04, 0x37
        /*0002*/ 	.short	(.L_2468 - .L_2467)
.L_2467:
        /*0004*/ 	.word	0x00000082


	//----- nvinfo : EIATTR_KPARAM_INFO
	.align		4
.L_2468:
        /*0008*/ 	.byte	0x04, 0x17
        /*000a*/ 	.short	(.L_2470 - .L_2469)
.L_2469:
        /*000c*/ 	.word	0x00000000
        /*0010*/ 	.short	0x0000
        /*0012*/ 	.short	0x0000
        /*0014*/ 	.byte	0x00, 0xf0, 0xa1, 0x03


	//----- nvinfo : EIATTR_SPARSE_MMA_MASK
	.align		4
.L_2470:
        /*0018*/ 	.byte	0x03, 0x50
        /*001a*/ 	.short	0x0000


	//----- nvinfo : EIATTR_MAXREG_COUNT
	.align		4
        /*001c*/ 	.byte	0x03, 0x1b
        /*001e*/ 	.short	0x00ff


	//----- nvinfo : EIATTR_MERCURY_ISA_VERSION
	.align		4
        /*0020*/ 	.byte	0x03, 0x5f
        /*0022*/ 	.short	0x0101


	//----- nvinfo : EIATTR_COOP_GROUP_MASK_REGIDS
	.align		4
        /*0024*/ 	.byte	0x04, 0x29
        /*0026*/ 	.short	(.L_2472 - .L_2471)


	//   ....[0]....
.L_2471:
        /*0028*/ 	.word	0xffffffff


	//   ....[1]....
        /*002c*/ 	.word	0xffffffff


	//   ....[2]....
        /*0030*/ 	.word	0xffffffff


	//   ....[3]....
        /*0034*/ 	.word	0xffffffff


	//   ....[4]....
        /*0038*/ 	.word	0xffffffff


	//   ....[5]....
        /*003c*/ 	.word	0xffffffff


	//   ....[6]....
        /*0040*/ 	.word	0xffffffff


	//   ....[7]....
        /*0044*/ 	.word	0xffffffff


	//   ....[8]....
        /*0048*/ 	.word	0xffffffff


	//   ....[9]....
        /*004c*/ 	.word	0xffffffff


	//   ....[10]....
        /*0050*/ 	.word	0x05000073


	//   ....[11]....
        /*0054*/ 	.word	0x05000073


	//   ....[12]....
        /*0058*/ 	.word	0x05000073


	//   ....[13]....
        /*005c*/ 	.word	0x05000073


	//   ....[14]....
        /*0060*/ 	.word	0x05000073


	//   ....[15]....
        /*0064*/ 	.word	0x05000073


	//   ....[16]....
        /*0068*/ 	.word	0x05000073


	//   ....[17]....
        /*006c*/ 	.word	0x05000073


	//   ....[18]....
        /*0070*/ 	.word	0x05000073


	//   ....[19]....
        /*0074*/ 	.word	0x05000073


	//----- nvinfo : EIATTR_COOP_GROUP_INSTR_OFFSETS
	.align		4
.L_2472:
        /*0078*/ 	.byte	0x04, 0x28
        /*007a*/ 	.short	(.L_2474 - .L_2473)


	//   ....[0]....
.L_2473:
        /*007c*/ 	.word	0x00001b50


	//   ....[1]....
        /*0080*/ 	.word	0x00001b70


	//   ....[2]....
        /*0084*/ 	.word	0x00001b90


	//   ....[3]....
        /*0088*/ 	.word	0x00001bb0


	//   ....[4]....
        /*008c*/ 	.word	0x00001be0


	//   ....[5]....
        /*0090*/ 	.word	0x00002010


	//   ....[6]....
        /*0094*/ 	.word	0x00002030


	//   ....[7]....
        /*0098*/ 	.word	0x00002050


	//   ....[8]....
        /*009c*/ 	.word	0x00002070


	//   ....[9]....
        /*00a0*/ 	.word	0x00002090


	//   ....[10]....
        /*00a4*/ 	.word	0x000029b0


	//   ....[11]....
        /*00a8*/ 	.word	0x00002a50


	//   ....[12]....
        /*00ac*/ 	.word	0x00002ac0


	//   ....[13]....
        /*00b0*/ 	.word	0x00002b30


	//   ....[14]....
        /*00b4*/ 	.word	0x00002bb0


	//   ....[15]....
        /*00b8*/ 	.word	0x00003030


	//   ....[16]....
        /*00bc*/ 	.word	0x000030a0


	//   ....[17]....
        /*00c0*/ 	.word	0x00003110


	//   ....[18]....
        /*00c4*/ 	.word	0x00003180


	//   ....[19]....
        /*00c8*/ 	.word	0x000031f0


	//----- nvinfo : EIATTR_VRC_CTA_INIT_COUNT
	.align		4
.L_2474:
        /*00cc*/ 	.byte	0x02, 0x4a
	.zero		1
	.zero		1


	//----- nvinfo : EIATTR_EXIT_INSTR_OFFSETS
	.align		4
        /*00d0*/ 	.byte	0x04, 0x1c
        /*00d2*/ 	.short	(.L_2476 - .L_2475)


	//   ....[0]....
.L_2475:
        /*00d4*/ 	.word	0x00000410


	//   ....[1]....
        /*00d8*/ 	.word	0x00002940


	//----- nvinfo : EIATTR_MAX_THREADS
	.align		4
.L_2476:
        /*00dc*/ 	.byte	0x04, 0x05
        /*00de*/ 	.short	(.L_2478 - .L_2477)
.L_2477:
        /*00e0*/ 	.word	0x00000080
        /*00e4*/ 	.word	0x00000001
        /*00e8*/ 	.word	0x00000001


	//----- nvinfo : EIATTR_CRS_STACK_SIZE
	.align		4
.L_2478:
        /*00ec*/ 	.byte	0x04, 0x1e
        /*00ee*/ 	.short	(.L_2480 - .L_2479)
.L_2479:
        /*00f0*/ 	.word	0x00000000


	//----- nvinfo : EIATTR_CBANK_PARAM_SIZE
	.align		4
.L_2480:
        /*00f4*/ 	.byte	0x03, 0x19
        /*00f6*/ 	.short	0x00e8


	//----- nvinfo : EIATTR_PARAM_CBANK
	.align		4
        /*00f8*/ 	.byte	0x04, 0x0a
        /*00fa*/ 	.short	(.L_2482 - .L_2481)
	.align		4
.L_2481:
        /*00fc*/ 	.word	index@(.nv.constant0._ZN10layer_norm13ln_fwd_kernelINS_13Kernel_traitsIf6__halfS2_S2_fjLj1024ELj1ELj4ELj1ELj16ENS_18Kernel_traits_baseILj1024EfS2_S2_S2_fjLj128EEEEELb0ELb0ELb0ELb1EEEvNS_9FwdParamsE)
        /*0100*/ 	.short	0x0380
        /*0102*/ 	.short	0x00e8


	//----- nvinfo : EIATTR_SW_WAR
	.align		4
.L_2482:
        /*0104*/ 	.byte	0x04, 0x36
        /*0106*/ 	.short	(.L_2484 - .L_2483)
.L_2483:
        /*0108*/ 	.word	0x00000008
.L_2484:


//--------------------- .nv.info._ZN10layer_norm13ln_fwd_kernelINS_13Kernel_traitsIf6__halfS2_S2_fjLj1024ELj1ELj4ELj1ELj16ENS_18Kernel_traits_baseILj1024EfS2_S2_S2_fjLj128EEEEELb0ELb0ELb1ELb0EEEvNS_9FwdParamsE --------------------------
	.section	.nv.info._ZN10layer_norm13ln_fwd_kernelINS_13Kernel_traitsIf6__halfS2_S2_fjLj1024ELj1ELj4ELj1ELj16ENS_18Kernel_traits_baseILj1024EfS2_S2_S2_fjLj128EEEEELb0ELb0ELb1ELb0EEEvNS_9FwdParamsE,"",@"SHT_CUDA_INFO"
	.sectionflags	@""
	.align	4


	//----- nvinfo : EIATTR_CUDA_API_VERSION
	.align		4
        /*0000*/ 	.byte	0x04, 0x37
        /*0002*/ 	.short	(.L_2486 - .L_2485)
.L_2485:
        /*0004*/ 	.word	0x00000082


	//----- nvinfo : EIATTR_KPARAM_INFO
	.align		4
.L_2486:
        /*0008*/ 	.byte	0x04, 0x17
        /*000a*/ 	.short	(.L_2488 - .L_2487)
.L_2487:
        /*000c*/ 	.word	0x00000000
        /*0010*/ 	.short	0x0000
        /*0012*/ 	.short	0x0000
        /*0014*/ 	.byte	0x00, 0xf0, 0xa1, 0x03


	//----- nvinfo : EIATTR_SPARSE_MMA_MASK
	.align		4
.L_2488:
        /*0018*/ 	.byte	0x03, 0x50
        /*001a*/ 	.short	0x0000


	//----- nvinfo : EIATTR_MAXREG_COUNT
	.align		4
        /*001c*/ 	.byte	0x03, 0x1b
        /*001e*/ 	.short	0x00ff


	//----- nvinfo : EIATTR_MERCURY_ISA_VERSION
	.align		4
        /*0020*/ 	.byte	0x03, 0x5f
        /*0022*/ 	.short	0x0101


	//----- nvinfo : EIATTR_COOP_GROUP_MASK_REGIDS
	.align		4
        /*0024*/ 	.byte	0x04, 0x29
        /*0026*/ 	.short	(.L_2490 - .L_2489)


	//   ....[0]....
.L_2489:
        /*0028*/ 	.word	0xffffffff


	//   ....[1]....
        /*002c*/ 	.word	0xffffffff


	//   ....[2]....
        /*0030*/ 	.word	0xffffffff


	//   ....[3]....
        /*0034*/ 	.word	0xffffffff


	//   ....[4]....
        /*0038*/ 	.word	0xffffffff


	//   ....[5]....
        /*003c*/ 	.word	0xffffffff


	//   ....[6]....
        /*0040*/ 	.word	0xffffffff


	//   ....[7]....
        /*0044*/ 	.word	0xffffffff


	//   ....[8]....
        /*0048*/ 	.word	0xffffffff


	//   ....[9]....
        /*004c*/ 	.word	0xffffffff


	//   ....[10]....
        /*0050*/ 	.word	0x05000072


	//   ....[11]....
        /*0054*/ 	.word	0x05000072


	//   ....[12]....
        /*0058*/ 	.word	0x05000072


	//   ....[13]....
        /*005c*/ 	.word	0x05000072


	//   ....[14]....
        /*0060*/ 	.word	0x05000072


	//   ....[15]....
        /*0064*/ 	.word	0x05000072


	//   ....[16]....
        /*0068*/ 	.word	0x05000072


	//   ....[17]....
        /*006c*/ 	.word	0x05000072


	//   ....[18]....
        /*0070*/ 	.word	0x05000072


	//   ....[19]....
        /*0074*/ 	.word	0x05000072


	//----- nvinfo : EIATTR_COOP_GROUP_INSTR_OFFSETS
	.align		4
.L_2490:
        /*0078*/ 	.byte	0x04, 0x28
        /*007a*/ 	.short	(.L_2492 - .L_2491)


	//   ....[0]....
.L_2491:
        /*007c*/ 	.word	0x000025c0


	//   ....[1]....
        /*0080*/ 	.word	0x000025f0


	//   ....[2]....
        /*0084*/ 	.word	0x00002610


	//   ....[3]....
        /*0088*/ 	.word	0x00002630


	//   ....[4]....
        /*008c*/ 	.word	0x00002650


	//   ....[5]....
        /*0090*/ 	.word	0x00002a90


	//   ....[6]....
        /*0094*/ 	.word	0x00002ab0


	//   ....[7]....
        /*0098*/ 	.word	0x00002ad0


	//   ....[8]....
        /*009c*/ 	.word	0x00002af0


	//   ....[9]....
        /*00a0*/ 	.word	0x00002b10


	//   ....[10]....
        /*00a4*/ 	.word	0x000035f0


	//   ....[11]....
        /*00a8*/ 	.word	0x000036a0


	//   ....[12]....
        /*00ac*/ 	.word	0x00003710


	//   ....[13]....
        /*00b0*/ 	.word	0x00003780


	//   ....[14]....
        /*00b4*/ 	.word	0x000037f0


	//   ....[15]....
        /*00b8*/ 	.word	0x00003c80


	//   ....[16]....
        /*00bc*/ 	.word	0x00003cf0


	//   ....[17]....
        /*00c0*/ 	.word	0x00003d60


	//   ....[18]....
        /*00c4*/ 	.word	0x00003dd0


	//   ....[19]....
        /*00c8*/ 	.word	0x00003e40


	//----- nvinfo : EIATTR_VRC_CTA_INIT_COUNT
	.align		4
.L_2492:
        /*00cc*/ 	.byte	0x02, 0x4a
	.zero		1
	.zero		1


	//----- nvinfo : EIATTR_EXIT_INSTR_OFFSETS
	.align		4
        /*00d0*/ 	.byte	0x04, 0x1c
        /*00d2*/ 	.short	(.L_2494 - .L_2493)


	//   ....[0]....
.L_2493:
        /*00d4*/ 	.word	0x000006a0


	//   ....[1]....
        /*00d8*/ 	.word	0x00003580


	//----- nvinfo : EIATTR_MAX_THREADS
	.align		4
.L_2494:
        /*00dc*/ 	.byte	0x04, 0x05
        /*00de*/ 	.short	(.L_2496 - .L_2495)
.L_2495:
        /*00e0*/ 	.word	0x00000080
        /*00e4*/ 	.word	0x00000001
        /*00e8*/ 	.word	0x00000001


	//----- nvinfo : EIATTR_CRS_STACK_SIZE
	.align		4
.L_2496:
        /*00ec*/ 	.byte	0x04, 0x1e
        /*00ee*/ 	.short	(.L_2498 - .L_2497)
.L_2497:
        /*00f0*/ 	.word	0x00000000


	//----- nvinfo : EIATTR_CBANK_PARAM_SIZE
	.align		4
.L_2498:
        /*00f4*/ 	.byte	0x03, 0x19
        /*00f6*/ 	.short	0x00e8


	//----- nvinfo : EIATTR_PARAM_CBANK
	.align		4
        /*00f8*/ 	.byte	0x04, 0x0a
        /*00fa*/ 	.short	(.L_2500 - .L_2499)
	.align		4
.L_2499:
        /*00fc*/ 	.word	index@(.nv.constant0._ZN10layer_norm13ln_fwd_kernelINS_13Kernel_traitsIf6__halfS2_S2_fjLj1024ELj1ELj4ELj1ELj16ENS_18Kernel_traits_baseILj1024EfS2_S2_S2_fjLj128EEEEELb0ELb0ELb1ELb0EEEvNS_9FwdParamsE)
        /*0100*/ 	.short	0x0380
        /*0102*/ 	.short	0x00e8


	//----- nvinfo : EIATTR_SW_WAR
	.align		4
.L_2500:
        /*0104*/ 	.byte	0x04, 0x36
        /*0106*/ 	.short	(.L_2502 - .L_2501)
.L_2501:
        /*0108*/ 	.word	0x00000008
.L_2502:


//--------------------- .nv.info._ZN10layer_norm13ln_fwd_kernelINS_13Kernel_traitsIf6__halfS2_S2_fjLj1024ELj1ELj4ELj1ELj16ENS_18Kernel_traits_baseILj1024EfS2_S2_S2_fjLj128EEEEELb0ELb0ELb1ELb1EEEvNS_9FwdParamsE --------------------------
	.section	.nv.info._ZN10layer_norm13ln_fwd_kernelINS_13Kernel_traitsIf6__halfS2_S2_fjLj1024ELj1ELj4ELj1ELj16ENS_18Kernel_traits_baseILj1024EfS2_S2_S2_fjLj128EEEEELb0ELb0ELb1ELb1EEEvNS_9FwdParamsE,"",@"SHT_CUDA_INFO"
	.sectionflags	@""
	.align	4


	//----- nvinfo : EIATTR_CUDA_API_VERSION
	.align		4
        /*0000*/ 	.byte	0x04, 0x37
        /*0002*/ 	.short	(.L_2504 - .L_2503)
.L_2503:
        /*0004*/ 	.word	0x00000082


	//----- nvinfo : EIATTR_KPARAM_INFO
	.align		4
.L_2504:
        /*0008*/ 	.byte	0x04, 0x17
        /*000a*/ 	.short	(.L_2506 - .L_2505)
.L_2505:
        /*000c*/ 	.word	0x00000000
        /*0010*/ 	.short	0x0000
        /*0012*/ 	.short	0x0000
        /*0014*/ 	.byte	0x00, 0xf0, 0xa1, 0x03


	//----- nvinfo : EIATTR_SPARSE_MMA_MASK
	.align		4
.L_2506:
        /*0018*/ 	.byte	0x03, 0x50
        /*001a*/ 	.short	0x0000


	//----- nvinfo : EIATTR_MAXREG_COUNT
	.align		4
        /*001c*/ 	.byte	0x03, 0x1b
        /*001e*/ 	.short	0x00ff


	//----- nvinfo : EIATTR_MERCURY_ISA_VERSION
	.align		4
        /*0020*/ 	.byte	0x03, 0x5f
        /*0022*/ 	.short	0x0101


	//----- nvinfo : EIATTR_COOP_GROUP_MASK_REGIDS
	.align		4
        /*0024*/ 	.byte	0x04, 0x29
        /*0026*/ 	.short	(.L_2508 - .L_2507)


	//   ....[0]....
.L_2507:
        /*0028*/ 	.word	0xffffffff


	//   ....[1]....
        /*002c*/ 	.word	0xffffffff


	//   ....[2]....
        /*0030*/ 	.word	0xffffffff


	//   ....[3]....
        /*0034*/ 	.word	0xffffffff


	//   ....[4]....
        /*0038*/ 	.word	0xffffffff


	//   ....[5]....
        /*003c*/ 	.word	0xffffffff


	//   ....[6]....
        /*0040*/ 	.word	0xffffffff


	//   ....[7]....
        /*0044*/ 	.word	0xffffffff


	//   ....[8]....
        /*0048*/ 	.word	0xffffffff


	//   ....[9]....
        /*004c*/ 	.word	0xffffffff


	//   ....[10]....
        /*0050*/ 	.word	0x05000071


	//   ....[11]....
        /*0054*/ 	.word	0x05000071


	//   ....[12]....
        /*0058*/ 	.word	0x05000071


	//   ....[13]....
        /*005c*/ 	.word	0x05000071


	//   ....[14]....
        /*0060*/ 	.word	0x05000071


	//   ....[15]....
        /*0064*/ 	.word	0x05000071


	//   ....[16]....
        /*0068*/ 	.word	0x05000071


	//   ....[17]....
        /*006c*/ 	.word	0x05000071


	//   ....[18]....
        /*0070*/ 	.word	0x05000071


	//   ....[19]....
        /*0074*/ 	.word	0x05000071


	//----- nvinfo : EIATTR_COOP_GROUP_INSTR_OFFSETS
	.align		4
.L_2508:
        /*0078*/ 	.byte	0x04, 0x28
        /*007a*/ 	.short	(.L_2510 - .L_2509)


	//   ....[0]....
.L_2509:
        /*007c*/ 	.word	0x00002060


	//   ....[1]....
        /*0080*/ 	.word	0x00002090


	//   ....[2]....
        /*0084*/ 	.word	0x000020b0


	//   ....[3]....
        /*0088*/ 	.word	0x000020d0


	//   ....[4]....
        /*008c*/ 	.word	0x000020f0


	//   ....[5]....
        /*0090*/ 	.word	0x00002520


	//   ....[6]....
        /*0094*/ 	.word	0x00002540


	//   ....[7]....
        /*0098*/ 	.word	0x00002560


	//   ....[8]....
        /*009c*/ 	.word	0x00002580


	//   ....[9]....
        /*00a0*/ 	.word	0x000025a0


	//   ....[10]....
        /*00a4*/ 	.word	0x00002f80


	//   ....[11]....
        /*00a8*/ 	.word	0x00003030


	//   ....[12]....
        /*00ac*/ 	.word	0x000030a0


	//   ....[13]....
        /*00b0*/ 	.word	0x00003110


	//   ....[14]....
        /*00b4*/ 	.word	0x00003180


	//   ....[15]....
        /*00b8*/ 	.word	0x000035f0


	//   ....[16]....
        /*00bc*/ 	.word	0x00003660


	//   ....[17]....
        /*00c0*/ 	.word	0x000036d0


	//   ....[18]....
        /*00c4*/ 	.word	0x00003740


	//   ....[19]....
        /*00c8*/ 	.word	0x000037b0


	//----- nvinfo : EIATTR_VRC_CTA_INIT_COUNT
	.align		4
.L_2510:
        /*00cc*/ 	.byte	0x02, 0x4a
	.zero		1
	.zero		1


	//----- nvinfo : EIATTR_EXIT_INSTR_OFFSETS
	.align		4
        /*00d0*/ 	.byte	0x04, 0x1c
        /*00d2*/ 	.short	(.L_2512 - .L_2511)


	//   ....[0]....
.L_2511:
        /*00d4*/ 	.word	0x000003d0


	//   ....[1]....
        /*00d8*/ 	.word	0x00002f10


	//----- nvinfo : EIATTR_MAX_THREADS
	.align		4
.L_2512:
        /*00dc*/ 	.byte	0x04, 0x05
        /*00de*/ 	.short	(.L_2514 - .L_2513)
.L_2513:
        /*00e0*/ 	.word	0x00000080
        /*00e4*/ 	.word	0x00000001
        /*00e8*/ 	.word	0x00000001


	//----- nvinfo : EIATTR_CRS_STACK_SIZE
	.align		4
.L_2514:
        /*00ec*/ 	.byte	0x04, 0x1e
        /*00ee*/ 	.short	(.L_2516 - .L_2515)
.L_2515:
        /*00f0*/ 	.word	0x00000000


	//----- nvinfo : EIATTR_CBANK_PARAM_SIZE
	.align		4
.L_2516:
        /*00f4*/ 	.byte	0x03, 0x19
        /*00f6*/ 	.short	0x00e8


	//----- nvinfo : EIATTR_PARAM_CBANK
	.align		4
        /*00f8*/ 	.byte	0x04, 0x0a
        /*00fa*/ 	.short	(.L_2518 - .L_2517)
	.align		4
.L_2517:
        /*00fc*/ 	.word	index@(.nv.constant0._ZN10layer_norm13ln_fwd_kernelINS_13Kernel_traitsIf6__halfS2_S2_fjLj1024ELj1ELj4ELj1ELj16ENS_18Kernel_traits_baseILj1024EfS2_S2_S2_fjLj128EEEEELb0ELb0ELb1ELb1EEEvNS_9FwdParamsE)
        /*0100*/ 	.short	0x0380
        /*0102*/ 	.short	0x00e8


	//----- nvinfo : EIATTR_SW_WAR
	.align		4
.L_2518:
        /*0104*/ 	.byte	0x04, 0x36
        /*0106*/ 	.short	(.L_2520 - .L_2519)
.L_2519:
        /*0108*/ 	.word	0x00000008
.L_2520:


//--------------------- .nv.info._ZN10layer_norm13ln_fwd_kernelINS_13Kernel_traitsIf6__halfS2_S2_fjLj1024ELj1ELj4ELj1ELj16ENS_18Kernel_traits_baseILj1024EfS2_S2_S2_fjLj128EEEEELb0ELb1ELb0ELb0EEEvNS_9FwdParamsE --------------------------
	.section	.nv.info._ZN10layer_norm13ln_fwd_kernelINS_13Kernel_traitsIf6__halfS2_S2_fjLj1024ELj1ELj4ELj1ELj16ENS_18Kernel_traits_baseILj1024EfS2_S2_S2_fjLj128EEEEELb0ELb1ELb0ELb0EEEvNS_9FwdParamsE,"",@"SHT_CUDA_INFO"
	.sectionflags	@""
	.align	4


	//----- nvinfo : EIATTR_CUDA_API_VERSION
	.align		4
        /*0000*/ 	.byte	0x04, 0x37
        /*0002*/ 	.short	(.L_2522 - .L_2521)
.L_2521:
        /*0004*/ 	.word	0x00000082


	//----- nvinfo : EIATTR_KPARAM_INFO
	.align		4
.L_2522:
        /*0008*/ 	.byte	0x04, 0x17
        /*000a*/ 	.short	(.L_2524 - .L_2523)
.L_2523:
        /*000c*/ 	.word	0x00000000
        /*0010*/ 	.short	0x0000
        /*0012*/ 	.short	0x0000
        /*0014*/ 	.byte	0x00, 0xf0, 0xa1, 0x03


	//----- nvinfo : EIATTR_SPARSE_MMA_MASK
	.align		4
.L_2524:
        /*0018*/ 	.byte	0x03, 0x50
        /*001a*/ 	.short	0x0000


	//----- nvinfo : EIATTR_MAXREG_COUNT
	.align		4
        /*001c*/ 	.byte	0x03, 0x1b
        /*001e*/ 	.short	0x00ff


	//----- nvinfo : EIATTR_MERCURY_ISA_VERSION
	.align		4
        /*0020*/ 	.byte	0x03, 0x5f
        /*0022*/ 	.short	0x0101


	//----- nvinfo : EIATTR_COOP_GROUP_MASK_REGIDS
	.align		4
        /*0024*/ 	.byte	0x04, 0x29
        /*0026*/ 	.short	(.L_2526 - .L_2525)


	//   ....[0]....
.L_2525:
        /*0028*/ 	.word	0xffffffff


	//   ....[1]....
        /*002c*/ 	.word	0xffffffff


	//   ....[2]....
        /*0030*/ 	.word	0xffffffff


	//   ....[3]....
        /*0034*/ 	.word	0xffffffff


	//   ....[4]....
        /*0038*/ 	.word	0xffffffff


	//   ....[5]....
        /*003c*/ 	.word	0xffffffff


	//   ....[6]....
        /*0040*/ 	.word	0xffffffff


	//   ....[7]....
        /*0044*/ 	.word	0xffffffff


	//   ....[8]....
        /*0048*/ 	.word	0xffffffff


	//   ....[9]....
        /*004c*/ 	.word	0xffffffff


	//   ....[10]....
        /*0050*/ 	.word	0x05000092


	//   ....[11]....
        /*0054*/ 	.word	0x05000092


	//   ....[12]....
        /*0058*/ 	.word	0x05000092


	//   ....[13]....
        /*005c*/ 	.word	0x05000092


	//   ....[14]....
        /*0060*/ 	.word	0x05000092


	//   ....[15]....
        /*0064*/ 	.word	0x05000092


	//   ....[16]....
        /*0068*/ 	.word	0x05000092


	//   ....[17]....
        /*006c*/ 	.word	0x05000092


	//   ....[18]....
        /*0070*/ 	.word	0x05000092


	//   ....[19]....
        /*0074*/ 	.word	0x05000092


	//----- nvinfo : EIATTR_COOP_GROUP_INSTR_OFFSETS
	.align		4
.L_2526:
        /*0078*/ 	.byte	0x04, 0x28
        /*007a*/ 	.short	(.L_2528 - .L_2527)


	//   ....[0]....
.L_2527:
        /*007c*/ 	.word	0x000020c0


	//   ....[1]....
        /*0080*/ 	.word	0x000020e0


	//   ....[2]....
        /*0084*/ 	.word	0x00002100


	//   ....[3]....
        /*0088*/ 	.word	0x00002120


	//   ....[4]....
        /*008c*/ 	.word	0x00002150


	//   ....[5]....
        /*0090*/ 	.word	0x00002590


	//   ....[6]....
        /*0094*/ 	.word	0x000025b0


	//   ....[7]....
        /*0098*/ 	.word	0x000025d0


	//   ....[8]....
        /*009c*/ 	.word	0x000025f0


	//   ....[9]....
        /*00a0*/ 	.word	0x00002610


	//   ....[10]....
        /*00a4*/ 	.word	0x00003090


	//   ....[11]....
        /*00a8*/ 	.word	0x00003130


	//   ....[12]....
        /*00ac*/ 	.word	0x000031a0


	//   ....[13]....
        /*00b0*/ 	.word	0x00003210


	//   ....[14]....
        /*00b4*/ 	.word	0x00003290


	//   ....[15]....
        /*00b8*/ 	.word	0x00003720


	//   ....[16]....
        /*00bc*/ 	.word	0x00003790


	//   ....[17]....
        /*00c0*/ 	.word	0x00003800


	//   ....[18]....
        /*00c4*/ 	.word	0x00003870


	//   ....[19]....
        /*00c8*/ 	.word	0x000038e0


	//----- nvinfo : EIATTR_VRC_CTA_INIT_COUNT
	.align		4
.L_2528:
        /*00cc*/ 	.byte	0x02, 0x4a
	.zero		1
	.zero		1


	//----- nvinfo : EIATTR_EXIT_INSTR_OFFSETS
	.align		4
        /*00d0*/ 	.byte	0x04, 0x1c
        /*00d2*/ 	.short	(.L_2530 - .L_2529)


	//   ....[0]....
.L_2529:
        /*00d4*/ 	.word	0x00000870


	//   ....[1]....
        /*00d8*/ 	.word	0x00003020


	//----- nvinfo : EIATTR_MAX_THREADS
	.align		4
.L_2530:
        /*00dc*/ 	.byte	0x04, 0x05
        /*00de*/ 	.short	(.L_2532 - .L_2531)
.L_2531:
        /*00e0*/ 	.word	0x00000080
        /*00e4*/ 	.word	0x00000001
        /*00e8*/ 	.word	0x00000001


	//----- nvinfo : EIATTR_CRS_STACK_SIZE
	.align		4
.L_2532:
        /*00ec*/ 	.byte	0x04, 0x1e
        /*00ee*/ 	.short	(.L_2534 - .L_2533)
.L_2533:
        /*00f0*/ 	.word	0x00000000


	//----- nvinfo : EIATTR_CBANK_PARAM_SIZE
	.align		4
.L_2534:
        /*00f4*/ 	.byte	0x03, 0x19
        /*00f6*/ 	.short	0x00e8


	//----- nvinfo : EIATTR_PARAM_CBANK
	.align		4
        /*00f8*/ 	.byte	0x04, 0x0a
        /*00fa*/ 	.short	(.L_2536 - .L_2535)
	.align		4
.L_2535:
        /*00fc*/ 	.word	index@(.nv.constant0._ZN10layer_norm13ln_fwd_kernelINS_13Kernel_traitsIf6__halfS2_S2_fjLj1024ELj1ELj4ELj1ELj16ENS_18Kernel_traits_baseILj1024EfS2_S2_S2_fjLj128EEEEELb0ELb1ELb0ELb0EEEvNS_9FwdParamsE)
        /*0100*/ 	.short	0x0380
        /*0102*/ 	.short	0x00e8


	//----- nvinfo : EIATTR_SW_WAR
	.align		4
.L_2536:
        /*0104*/ 	.byte	0x04, 0x36
        /*0106*/ 	.short	(.L_2538 - .L_2537)
.L_2537:
        /*0108*/ 	.word	0x00000008
.L_2538:


//--------------------- .nv.info._ZN10layer_norm13ln_fwd_kernelINS_13Kernel_traitsIf6__halfS2_S2_fjLj1024ELj1ELj4ELj1ELj16ENS_18Kernel_traits_baseILj1024EfS2_S2_S2_fjLj128EEEEELb0ELb1ELb0ELb1EEEvNS_9FwdParamsE --------------------------
	.section	.nv.info._ZN10layer_norm13ln_fwd_kernelINS_13Kernel_traitsIf6__halfS2_S2_fjLj1024ELj1ELj4ELj1ELj16ENS_18Kernel_traits_baseILj1024EfS2_S2_S2_fjLj128EEEEELb0ELb1ELb0ELb1EEEvNS_9FwdParamsE,"",@"SHT_CUDA_INFO"
	.sectionflags	@""
	.align	4


	//----- nvinfo : EIATTR_CUDA_API_VERSION
	.align		4
        /*0000*/ 	.byte	0x04, 0x37
        /*0002*/ 	.short	(.L_2540 - .L_2539)
.L_2539:
        /*0004*/ 	.word	0x00000082


	//----- nvinfo : EIATTR_KPARAM_INFO
	.align		4
.L_2540:
        /*0008*/ 	.byte	0x04, 0x17
        /*000a*/ 	.short	(.L_2542 - .L_2541)
.L_2541:
        /*000c*/ 	.word	0x00000000
        /*0010*/ 	.short	0x0000
        /*0012*/ 	.short	0x0000
        /*0014*/ 	.byte	0x00, 0xf0, 0xa1, 0x03


	//----- nvinfo : EIATTR_SPARSE_MMA_MASK
	.align		4
.L_2542:
        /*0018*/ 	.byte	0x03, 0x50
        /*001a*/ 	.short	0x0000


	//----- nvinfo : EIATTR_MAXREG_COUNT
	.align		4
        /*001c*/ 	.byte	0x03, 0x1b
        /*001e*/ 	.short	0x00ff


	//----- nvinfo : EIATTR_MERCURY_ISA_VERSION
	.align		4
        /*0020*/ 	.byte	0x03, 0x5f
        /*0022*/ 	.short	0x0101


	//----- nvinfo : EIATTR_COOP_GROUP_MASK_REGIDS
	.align		4
        /*0024*/ 	.byte	0x04, 0x29
        /*0026*/ 	.short	(.L_2544 - .L_2543)


	//   ....[0]....
.L_2543:
        /*0028*/ 	.word	0xffffffff


	//   ....[1]....
        /*002c*/ 	.word	0xffffffff


	//   ....[2]....
        /*0030*/ 	.word	0xffffffff


	//   ....[3]....
        /*0034*/ 	.word	0xffffffff


	//   ....[4]....
        /*0038*/ 	.word	0xffffffff


	//   ....[5]....
        /*003c*/ 	.word	0xffffffff


	//   ....[6]....
        /*0040*/ 	.word	0xffffffff


	//   ....[7]....
        /*0044*/ 	.word	0xffffffff


	//   ....[8]....
        /*0048*/ 	.word	0xffffffff


	//   ....[9]....
        /*004c*/ 	.word	0xffffffff


	//   ....[10]....
        /*0050*/ 	.word	0xffffffff


	//   ....[11]....
        /*0054*/ 	.word	0xffffffff


	//   ....[12]....
        /*0058*/ 	.word	0xffffffff


	//   ....[13]....
        /*005c*/ 	.word	0xffffffff


	//   ....[14]....
        /*0060*/ 	.word	0xffffffff


	//   ....[15]....
        /*0064*/ 	.word	0xffffffff


	//   ....[16]....
        /*0068*/ 	.word	0xffffffff


	//   ....[17]....
        /*006c*/ 	.word	0xffffffff


	//   ....[18]....
        /*0070*/ 	.word	0xffffffff


	//   ....[19]....
        /*0074*/ 	.word	0xffffffff


	//   ....[20]....
        /*0078*/ 	.word	0x0500006b


	//   ....[21]....
        /*007c*/ 	.word	0x0500006b


	//   ....[22]....
        /*0080*/ 	.word	0x0500006b


	//   ....[23]....
        /*0084*/ 	.word	0x0500006b


	//   ....[24]....
        /*0088*/ 	.word	0x0500006b


	//   ....[25]....
        /*008c*/ 	.word	0x0500006b


	//   ....[26]....
        /*0090*/ 	.word	0x0500006b


	//   ....[27]....
        /*0094*/ 	.word	0x0500006b


	//   ....[28]....
        /*0098*/ 	.word	0x0500006b


	//   ....[29]....
        /*009c*/ 	.word	0x0500006b


	//   ....[30]....
        /*00a0*/ 	.word	0x0500006b


	//   ....[31]....
        /*00a4*/ 	.word	0x0500006b


	//   ....[32]....
        /*00a8*/ 	.word	0x0500006b


	//   ....[33]....
        /*00ac*/ 	.word	0x0500006b


	//   ....[34]....
        /*00b0*/ 	.word	0x0500006b


	//   ....[35]....
        /*00b4*/ 	.word	0x0500006b


	//   ....[36]....
        /*00b8*/ 	.word	0x0500006b


	//   ....[37]....
        /*00bc*/ 	.word	0x0500006b


	//   ....[38]....
        /*00c0*/ 	.word	0x0500006b


	//   ....[39]....
        /*00c4*/ 	.word	0x0500006b


	//----- nvinfo : EIATTR_COOP_GROUP_INSTR_OFFSETS
	.align		4
.L_2544:
        /*00c8*/ 	.byte	0x04, 0x28
        /*00ca*/ 	.short	(.L_2546 - .L_2545)


	//   ....[0]....
.L_2545:
        /*00cc*/ 	.word	0x00001b80


	//   ....[1]....
        /*00d0*/ 	.word	0x00001bb0


	//   ....[2]....
        /*00d4*/ 	.word	0x00001bd0


	//   ....[3]....
        /*00d8*/ 	.word	0x00001bf0


	//   ....[4]....
        /*00dc*/ 	.word	0x00001c10


	//   ....[5]....
        /*00e0*/ 	.word	0x00002040


	//   ....[6]....
        /*00e4*/ 	.word	0x00002060


	//   ....[7]....
        /*00e8*/ 	.word	0x00002080


	//   ....[8]....
        /*00ec*/ 	.word	0x000020a0


	//   ....[9]....
        /*00f0*/ 	.word	0x000020c0


	//   ....[10]....
        /*00f4*/ 	.word	0x00003b70


	//   ....[11]....
        /*00f8*/ 	.word	0x00003ba0


	//   ....[12]....
        /*00fc*/ 	.word	0x00003bc0


	//   ....[13]....
        /*0100*/ 	.word	0x00003be0


	//   ....[14]....
        /*0104*/ 	.word	0x00003c00


	//   ....[15]....
        /*0108*/ 	.word	0x00004030


	//   ....[16]....
        /*010c*/ 	.word	0x00004050


	//   ....[17]....
        /*0110*/ 	.word	0x00004070


	//   ....[18]....
        /*0114*/ 	.word	0x00004090


	//   ....[19]....
        /*0118*/ 	.word	0x000040b0


	//   ....[20]....
        /*011c*/ 	.word	0x000049e0


	//   ....[21]....
        /*0120*/ 	.word	0x00004a70


	//   ....[22]....
        /*0124*/ 	.word	0x00004ad0


	//   ....[23]....
        /*0128*/ 	.word	0x00004b30


	//   ....[24]....
        /*012c*/ 	.word	0x00004b90


	//   ....[25]....
        /*0130*/ 	.word	0x00004ff0


	//   ....[26]....
        /*0134*/ 	.word	0x00005050


	//   ....[27]....
        /*0138*/ 	.word	0x000050b0


	//   ....[28]....
        /*013c*/ 	.word	0x00005110


	//   ....[29]....
        /*0140*/ 	.word	0x00005170


	//   ....[30]....
        /*0144*/ 	.word	0x00005200


	//   ....[31]....
        /*0148*/ 	.word	0x00005290


	//   ....[32]....
        /*014c*/ 	.word	0x000052f0


	//   ....[33]....
        /*0150*/ 	.word	0x00005350


	//   ....[34]....
        /*0154*/ 	.word	0x000053b0


	//   ....[35]....
        /*0158*/ 	.word	0x00005810


	//   ....[36]....
        /*015c*/ 	.word	0x00005870


	//   ....[37]....
        /*0160*/ 	.word	0x000058d0


	//   ....[38]....
        /*0164*/ 	.word	0x00005930


	//   ....[39]....
        /*0168*/ 	.word	0x00005990


	//----- nvinfo : EIATTR_VRC_CTA_INIT_COUNT
	.align		4
.L_2546:
        /*016c*/ 	.byte	0x02, 0x4a
	.zero		1
	.zero		1


	//----- nvinfo : EIATTR_EXIT_INSTR_OFFSETS
	.align		4
        /*0170*/ 	.byte	0x04, 0x1c
        /*0172*/ 	.short	(.L_2548 - .L_2547)


	//   ....[0]....
.L_2547:
        /*0174*/ 	.word	0x00000510


	//   ....[1]....
        /*0178*/ 	.word	0x00002980


	//   ....[2]....
        /*017c*/ 	.word	0x00004970


	//----- nvinfo : EIATTR_MAX_THREADS
	.align		4
.L_2548:
        /*0180*/ 	.byte	0x04, 0x05
        /*0182*/ 	.short	(.L_2550 - .L_2549)
.L_2549:
        /*0184*/ 	.word	0x00000080
        /*0188*/ 	.word	0x00000001
        /*018c*/ 	.word	0x00000001


	//----- nvinfo : EIATTR_CRS_STACK_SIZE
	.align		4
.L_2550:
        /*0190*/ 	.byte	0x04, 0x1e
        /*0192*/ 	.short	(.L_2552 - .L_2551)
.L_2551:
        /*0194*/ 	.word	0x00000000


	//----- nvinfo : EIATTR_CBANK_PARAM_SIZE
	.align		4
.L_2552:
        /*0198*/ 	.byte	0x03, 0x19
        /*019a*/ 	.short	0x00e8


	//----- nvinfo : EIATTR_PARAM_CBANK
	.align		4
        /*019c*/ 	.byte	0x04, 0x0a
        /*019e*/ 	.short	(.L_2554 - .L_2553)
	.align		4
.L_2553:
        /*01a0*/ 	.word	index@(.nv.constant0._ZN10layer_norm13ln_fwd_kernelINS_13Kernel_traitsIf6__halfS2_S2_fjLj1024ELj1ELj4ELj1ELj16ENS_18Kernel_traits_baseILj1024EfS2_S2_S2_fjLj128EEEEELb0ELb1ELb0ELb1EEEvNS_9FwdParamsE)
        /*01a4*/ 	.short	0x0380
        /*01a6*/ 	.short	0x00e8


	//----- nvinfo : EIATTR_SW_WAR
	.align		4
.L_2554:
        /*01a8*/ 	.byte	0x04, 0x36
        /*01aa*/ 	.short	(.L_2556 - .L_2555)
.L_2555:
        /*01ac*/ 	.word	0x00000008
.L_2556:


//--------------------- .nv.info._ZN10layer_norm13ln_fwd_kernelINS_13Kernel_traitsIf6__halfS2_S2_fjLj1024ELj1ELj4ELj1ELj16ENS_18Kernel_traits_baseILj1024EfS2_S2_S2_fjLj128EEEEELb0ELb1ELb1ELb0EEEvNS_9FwdParamsE --------------------------
	.section	.nv.info._ZN10layer_norm13ln_fwd_kernelINS_13Kernel_traitsIf6__halfS2_S2_fjLj1024ELj1ELj4ELj1ELj16ENS_18Kernel_traits_baseILj1024EfS2_S2_S2_fjLj128EEEEELb0ELb1ELb1ELb0EEEvNS_9FwdParamsE,"",@"SHT_CUDA_INFO"
	.sectionflags	@""
	.align	4


	//----- nvinfo : EIATTR_CUDA_API_VERSION
	.align		4
        /*0000*/ 	.byte	0x04, 0x37
        /*0002*/ 	.short	(.L_2558 - .L_2557)
.L_2557:
        /*0004*/ 	.word	0x00000082


	//----- nvinfo : EIATTR_KPARAM_INFO
	.align		4
.L_2558:
        /*0008*/ 	.byte	0x04, 0x17
        /*000a*/ 	.short	(.L_2560 - .L_2559)
.L_2559:
        /*000c*/ 	.word	0x00000000
        /*0010*/ 	.short	0x0000
        /*0012*/ 	.short	0x0000
        /*0014*/ 	.byte	0x00, 0xf0, 0xa1, 0x03


	//----- nvinfo : EIATTR_SPARSE_MMA_MASK
	.align		4
.L_2560:
        /*0018*/ 	.byte	0x03, 0x50
        /*001a*/ 	.short	0x0000


	//----- nvinfo : EIATTR_MAXREG_COUNT
	.align		4
        /*001c*/ 	.byte	0x03, 0x1b
        /*001e*/ 	.short	0x00ff


	//----- nvinfo : EIATTR_MERCURY_ISA_VERSION
	.align		4
        /*0020*/ 	.byte	0x03, 0x5f
        /*0022*/ 	.short	0x0101


	//----- nvinfo : EIATTR_COOP_GROUP_MASK_REGIDS
	.align		4
        /*0024*/ 	.byte	0x04, 0x29
        /*0026*/ 	.short	(.L_2562 - .L_2561)


	//   ....[0]....
.L_2561:
        /*0028*/ 	.word	0xffffffff


	//   ....[1]....
        /*002c*/ 	.word	0xffffffff


	//   ....[2]....
        /*0030*/ 	.word	0xffffffff


	//   ....[3]....
        /*0034*/ 	.word	0xffffffff


	//   ....[4]....
        /*0038*/ 	.word	0xffffffff


	//   ....[5]....
        /*003c*/ 	.word	0xffffffff


	//   ....[6]....
        /*0040*/ 	.word	0xffffffff


	//   ....[7]....
        /*0044*/ 	.word	0xffffffff


	//   ....[8]....
        /*0048*/ 	.word	0xffffffff


	//   ....[9]....
        /*004c*/ 	.word	0xffffffff


	//   ....[10]....
        /*0050*/ 	.word	0x05000093


	//   ....[11]....
        /*0054*/ 	.word	0x05000093


	//   ....[12]....
        /*0058*/ 	.word	0x05000093


	//   ....[13]....
        /*005c*/ 	.word	0x05000093


	//   ....[14]....
        /*0060*/ 	.word	0x05000093


	//   ....[15]....
        /*0064*/ 	.word	0x05000093


	//   ....[16]....
        /*0068*/ 	.word	0x05000093


	//   ....[17]....
        /*006c*/ 	.word	0x05000093


	//   ....[18]....
        /*0070*/ 	.word	0x05000093


	//   ....[19]....
        /*0074*/ 	.word	0x05000093


	//----- nvinfo : EIATTR_COOP_GROUP_INSTR_OFFSETS
	.align		4
.L_2562:
        /*0078*/ 	.byte	0x04, 0x28
        /*007a*/ 	.short	(.L_2564 - .L_2563)


	//   ....[0]....
.L_2563:
        /*007c*/ 	.word	0x00002be0


	//   ....[1]....
        /*0080*/ 	.word	0x00002c00


	//   ....[2]....
        /*0084*/ 	.word	0x00002c20


	//   ....[3]....
        /*0088*/ 	.word	0x00002c40


	//   ....[4]....
        /*008c*/ 	.word	0x00002c70


	//   ....[5]....
        /*0090*/ 	.word	0x000030b0


	//   ....[6]....
        /*0094*/ 	.word	0x000030d0


	//   ....[7]....
        /*0098*/ 	.word	0x000030f0


	//   ....[8]....
        /*009c*/ 	.word	0x00003110


	//   ....[9]....
        /*00a0*/ 	.word	0x00003130


	//   ....[10]....
        /*00a4*/ 	.word	0x00003c20


	//   ....[11]....
        /*00a8*/ 	.word	0x00003cc0


	//   ....[12]....
        /*00ac*/ 	.word	0x00003d30


	//   ....[13]....
        /*00b0*/ 	.word	0x00003da0


	//   ....[14]....
        /*00b4*/ 	.word	0x00003e20


	//   ....[15]....
        /*00b8*/ 	.word	0x000042b0


	//   ....[16]....
        /*00bc*/ 	.word	0x00004320


	//   ....[17]....
        /*00c0*/ 	.word	0x00004390


	//   ....[18]....
        /*00c4*/ 	.word	0x00004400


	//   ....[19]....
        /*00c8*/ 	.word	0x00004470


	//----- nvinfo : EIATTR_VRC_CTA_INIT_COUNT
	.align		4
.L_2564:
        /*00cc*/ 	.byte	0x02, 0x4a
	.zero		1
	.zero		1


	//----- nvinfo : EIATTR_EXIT_INSTR_OFFSETS
	.align		4
        /*00d0*/ 	.byte	0x04, 0x1c
        /*00d2*/ 	.short	(.L_2566 - .L_2565)


	//   ....[0]....
.L_2565:
        /*00d4*/ 	.word	0x00000870


	//   ....[1]....
        /*00d8*/ 	.word	0x00003bb0


	//----- nvinfo : EIATTR_MAX_THREADS
	.align		4
.L_2566:
        /*00dc*/ 	.byte	0x04, 0x05
        /*00de*/ 	.short	(.L_2568 - .L_2567)
.L_2567:
        /*00e0*/ 	.word	0x00000080
        /*00e4*/ 	.word	0x00000001
        /*00e8*/ 	.word	0x00000001


	//----- nvinfo : EIATTR_CRS_STACK_SIZE
	.align		4
.L_2568:
        /*00ec*/ 	.byte	0x04, 0x1e
        /*00ee*/ 	.short	(.L_2570 - .L_2569)
.L_2569:
        /*00f0*/ 	.word	0x00000000


	//----- nvinfo : EIATTR_CBANK_PARAM_SIZE
	.align		4
.L_2570:
        /*00f4*/ 	.byte	0x03, 0x19
        /*00f6*/ 	.short	0x00e8


	//----- nvinfo : EIATTR_PARAM_CBANK
	.align		4
        /*00f8*/ 	.byte	0x04, 0x0a
        /*00fa*/ 	.short	(.L_2572 - .L_2571)
	.align		4
.L_2571:
        /*00fc*/ 	.word	index@(.nv.constant0._ZN10layer_norm13ln_fwd_kernelINS_13Kernel_traitsIf6__halfS2_S2_fjLj1024ELj1ELj4ELj1ELj16ENS_18Kernel_traits_baseILj1024EfS2_S2_S2_fjLj128EEEEELb0ELb1ELb1ELb0EEEvNS_9FwdParamsE)
        /*0100*/ 	.short	0x0380
        /*0102*/ 	.short	0x00e8


	//----- nvinfo : EIATTR_SW_WAR
	.align		4
.L_2572:
        /*0104*/ 	.byte	0x04, 0x36
        /*0106*/ 	.short	(.L_2574 - .L_2573)
.L_2573:
        /*0108*/ 	.word	0x00000008
.L_2574:


//--------------------- .nv.info._ZN10layer_norm13ln_fwd_kernelINS_13Kernel_traitsIf6__halfS2_S2_fjLj1024ELj1ELj4ELj1ELj16ENS_18Kernel_traits_baseILj1024EfS2_S2_S2_fjLj128EEEEELb0ELb1ELb1ELb1EEEvNS_9FwdParamsE --------------------------
	.section	.nv.info._ZN10layer_norm13ln_fwd_kernelINS_13Kernel_traitsIf6__halfS2_S2_fjLj1024ELj1ELj4ELj1ELj16ENS_18Kernel_traits_baseILj1024EfS2_S2_S2_fjLj128EEEEELb0ELb1ELb1ELb1EEEvNS_9FwdParamsE,"",@"SHT_CUDA_INFO"
	.sectionflags	@""
	.align	4


	//----- nvinfo : EIATTR_CUDA_API_VERSION
	.align		4
        /*0000*/ 	.byte	0x04, 0x37
        /*0002*/ 	.short	(.L_2576 - .L_2575)
.L_2575:
        /*0004*/ 	.word	0x00000082


	//----- nvinfo : EIATTR_KPARAM_INFO
	.align		4
.L_2576:
        /*0008*/ 	.byte	0x04, 0x17
        /*000a*/ 	.short	(.L_2578 - .L_2577)
.L_2577:
        /*000c*/ 	.word	0x00000000
        /*0010*/ 	.short	0x0000
        /*0012*/ 	.short	0x0000
        /*0014*/ 	.byte	0x00, 0xf0, 0xa1, 0x03


	//----- nvinfo : EIATTR_SPARSE_MMA_MASK
	.align		4
.L_2578:
        /*0018*/ 	.byte	0x03, 0x50
        /*001a*/ 	.short	0x0000


	//----- nvinfo : EIATTR_MAXREG_COUNT
	.align		4
        /*001c*/ 	.byte	0x03, 0x1b
        /*001e*/ 	.short	0x00ff


	//----- nvinfo : EIATTR_MERCURY_ISA_VERSION
	.align		4
        /*0020*/ 	.byte	0x03, 0x5f
        /*0022*/ 	.short	0x0101


	//----- nvinfo : EIATTR_COOP_GROUP_MASK_REGIDS
	.align		4
        /*0024*/ 	.byte	0x04, 0x29
        /*0026*/ 	.short	(.L_2580 - .L_2579)


	//   ....[0]....
.L_2579:
        /*0028*/ 	.word	0xffffffff


	//   ....[1]....
        /*002c*/ 	.word	0xffffffff


	//   ....[2]....
        /*0030*/ 	.word	0xffffffff


	//   ....[3]....
        /*0034*/ 	.word	0xffffffff


	//   ....[4]....
        /*0038*/ 	.word	0xffffffff


	//   ....[5]....
        /*003c*/ 	.word	0xffffffff


	//   ....[6]....
        /*0040*/ 	.word	0xffffffff


	//   ....[7]....
        /*0044*/ 	.word	0xffffffff


	//   ....[8]....
        /*0048*/ 	.word	0xffffffff


	//   ....[9]....
        /*004c*/ 	.word	0xffffffff


	//   ....[10]....
        /*0050*/ 	.word	0x05000094


	//   ....[11]....
        /*0054*/ 	.word	0x05000094


	//   ....[12]....
        /*0058*/ 	.word	0x05000094


	//   ....[13]....
        /*005c*/ 	.word	0x05000094


	//   ....[14]....
        /*0060*/ 	.word	0x05000094


	//   ....[15]....
        /*0064*/ 	.word	0x05000094


	//   ....[16]....
        /*0068*/ 	.word	0x05000094


	//   ....[17]....
        /*006c*/ 	.word	0x05000094


	//   ....[18]....
        /*0070*/ 	.word	0x05000094


	//   ....[19]....
        /*0074*/ 	.word	0x05000094


	//----- nvinfo : EIATTR_COOP_GROUP_INSTR_OFFSETS
	.align		4
.L_2580:
        /*0078*/ 	.byte	0x04, 0x28
        /*007a*/ 	.short	(.L_2582 - .L_2581)


	//   ....[0]....
.L_2581:
        /*007c*/ 	.word	0x000025c0


	//   ....[1]....
        /*0080*/ 	.word	0x000025f0


	//   ....[2]....
        /*0084*/ 	.word	0x00002610


	//   ....[3]....
        /*0088*/ 	.word	0x00002630


	//   ....[4]....
        /*008c*/ 	.word	0x00002650


	//   ....[5]....
        /*0090*/ 	.word	0x00002a80


	//   ....[6]....
        /*0094*/ 	.word	0x00002aa0


	//   ....[7]....
        /*0098*/ 	.word	0x00002ac0


	//   ....[8]....
        /*009c*/ 	.word	0x00002ae0


	//   ....[9]....
        /*00a0*/ 	.word	0x00002b00


	//   ....[10]....
        /*00a4*/ 	.word	0x000034e0


	//   ....[11]....
        /*00a8*/ 	.word	0x00003590


	//   ....[12]....
        /*00ac*/ 	.word	0x00003600


	//   ....[13]....
        /*00b0*/ 	.word	0x00003670


	//   ....[14]....
        /*00b4*/ 	.word	0x000036e0


	//   ....[15]....
        /*00b8*/ 	.word	0x00003b60


	//   ....[16]....
        /*00bc*/ 	.word	0x00003bd0


	//   ....[17]....
        /*00c0*/ 	.word	0x00003c40


	//   ....[18]....
        /*00c4*/ 	.word	0x00003cb0


	//   ....[19]....
        /*00c8*/ 	.word	0x00003d20


	//----- nvinfo : EIATTR_VRC_CTA_INIT_COUNT
	.align		4
.L_2582:
        /*00cc*/ 	.byte	0x02, 0x4a
	.zero		1
	.zero		1


	//----- nvinfo : EIATTR_EXIT_INSTR_OFFSETS
	.align		4
        /*00d0*/ 	.byte	0x04, 0x1c
        /*00d2*/ 	.short	(.L_2584 - .L_2583)


	//   ....[0]....
.L_2583:
        /*00d4*/ 	.word	0x00000510


	//   ....[1]....
        /*00d8*/ 	.word	0x00003470


	//----- nvinfo : EIATTR_MAX_THREADS
	.align		4
.L_2584:
        /*00dc*/ 	.byte	0x04, 0x05
        /*00de*/ 	.short	(.L_2586 - .L_2585)
.L_2585:
        /*00e0*/ 	.word	0x00000080
        /*00e4*/ 	.word	0x00000001
        /*00e8*/ 	.word	0x00000001


	//----- nvinfo : EIATTR_CRS_STACK_SIZE
	.align		4
.L_2586:
        /*00ec*/ 	.byte	0x04, 0x1e
        /*00ee*/ 	.short	(.L_2588 - .L_2587)
.L_2587:
        /*00f0*/ 	.word	0x00000000


	//----- nvinfo : EIATTR_CBANK_PARAM_SIZE
	.align		4
.L_2588:
        /*00f4*/ 	.byte	0x03, 0x19
        /*00f6*/ 	.short	0x00e8


	//----- nvinfo : EIATTR_PARAM_CBANK
	.align		4
        /*00f8*/ 	.byte	0x04, 0x0a
        /*00fa*/ 	.short	(.L_2590 - .L_2589)
	.align		4
.L_2589:
        /*00fc*/ 	.word	index@(.nv.constant0._ZN10layer_norm13ln_fwd_kernelINS_13Kernel_traitsIf6__halfS2_S2_fjLj1024ELj1ELj4ELj1ELj16ENS_18Kernel_traits_baseILj1024EfS2_S2_S2_fjLj128EEEEELb0ELb1ELb1ELb1EEEvNS_9FwdParamsE)
        /*0100*/ 	.short	0x0380
        /*0102*/ 	.short	0x00e8


	//----- nvinfo : EIATTR_SW_WAR
	.align		4
.L_2590:
        /*0104*/ 	.byte	0x04, 0x36
        /*0106*/ 	.short	(.L_2592 - .L_2591)
.L_2591:
        /*0108*/ 	.word	0x00000008
.L_2592:


//--------------------- .nv.info._ZN10layer_norm13ln_fwd_kernelINS_13Kernel_traitsIf6__halfS2_S2_fjLj1024ELj1ELj4ELj1ELj16ENS_18Kernel_traits_baseILj1024EfS2_S2_S2_fjLj128EEEEELb1ELb0ELb0ELb0EEEvNS_9FwdParamsE --------------------------
	.section	.nv.info._ZN10layer_norm13ln_fwd_kernelINS_13Kernel_traitsIf6__halfS2_S2_fjLj1024ELj1ELj4ELj1ELj16ENS_18Kernel_traits_baseILj1024EfS2_S2_S2_fjLj128EEEEELb1ELb0ELb0ELb0EEEvNS_9FwdParamsE,"",@"SHT_CUDA_INFO"
	.sectionflags	@""
	.align	4


	//----- nvinfo : EIATTR_CUDA_API_VERSION
	.align		4
        /*0000*/ 	.byte	0x04, 0x37
        /*0002*/ 	.short	(.L_2594 - .L_2593)
.L_2593:
        /*0004*/ 	.word	0x00000082


	//----- nvinfo : EIATTR_KPARAM_INFO
	.align		4
.L_2594:
        /*0008*/ 	.byte	0x04, 0x17
        /*000a*/ 	.short	(.L_2596 - .L_2595)
.L_2595:
        /*000c*/ 	.word	0x00000000
        /*0010*/ 	.short	0x0000
        /*0012*/ 	.short	0x0000
        /*0014*/ 	.byte	0x00, 0xf0, 0xa1, 0x03


	//----- nvinfo : EIATTR_SPARSE_MMA_MASK
	.align		4
.L_2596:
        /*0018*/ 	.byte	0x03, 0x50
        /*001a*/ 	.short	0x0000


	//----- nvinfo : EIATTR_MAXREG_COUNT
	.align		4
        /*001c*/ 	.byte	0x03, 0x1b
        /*001e*/ 	.short	0x00ff


	//----- nvinfo : EIATTR_MERCURY_ISA_VERSION
	.align		4
        /*0020*/ 	.byte	0x03, 0x5f
        /*0022*/ 	.short	0x0101


	//----- nvinfo : EIATTR_COOP_GROUP_MASK_REGIDS
	.align		4
        /*0024*/ 	.byte	0x04, 0x29
        /*0026*/ 	.short	(.L_2598 - .L_2597)


	//   ....[0]....
.L_2597:
        /*0028*/ 	.word	0xffffffff


	//   ....[1]....
        /*002c*/ 	.word	0xffffffff


	//   ....[2]....
        /*0030*/ 	.word	0xffffffff


	//   ....[3]....
        /*0034*/ 	.word	0xffffffff


	//   ....[4]....
        /*0038*/ 	.word	0xffffffff


	//   ....[5]....
        /*003c*/ 	.word	0xffffffff


	//   ....[6]....
        /*0040*/ 	.word	0xffffffff


	//   ....[7]....
        /*0044*/ 	.word	0xffffffff


	//   ....[8]....
        /*0048*/ 	.word	0xffffffff


	//   ....[9]....
        /*004c*/ 	.word	0xffffffff


	//   ....[10]....
        /*0050*/ 	.word	0x05000048


	//   ....[11]....
        /*0054*/ 	.word	0x05000048


	//   ....[12]....
        /*0058*/ 	.word	0x05000048


	//   ....[13]....
        /*005c*/ 	.word	0x05000048


	//   ....[14]....
        /*0060*/ 	.word	0x05000048


	//   ....[15]....
        /*0064*/ 	.word	0x05000048


	//   ....[16]....
        /*0068*/ 	.word	0x05000048


	//   ....[17]....
        /*006c*/ 	.word	0x05000048


	//   ....[18]....
        /*0070*/ 	.word	0x05000048


	//   ....[19]....
        /*0074*/ 	.word	0x05000048


	//----- nvinfo : EIATTR_COOP_GROUP_INSTR_OFFSETS
	.align		4
.L_2598:
        /*0078*/ 	.byte	0x04, 0x28
        /*007a*/ 	.short	(.L_2600 - .L_2599)


	//   ....[0]....
.L_2599:
        /*007c*/ 	.word	0x00015e80


	//   ....[1]....
        /*0080*/ 	.word	0x00015ea0


	//   ....[2]....
        /*0084*/ 	.word	0x00015ec0


	//   ....[3]....
        /*0088*/ 	.word	0x00015ee0


	//   ....[4]....
        /*008c*/ 	.word	0x00015f10


	//   ....[5]....
        /*0090*/ 	.word	0x00016350


	//   ....[6]....
        /*0094*/ 	.word	0x00016370


	//   ....[7]....
        /*0098*/ 	.word	0x00016390


	//   ....[8]....
        /*009c*/ 	.word	0x000163b0


	//   ....[9]....
        /*00a0*/ 	.word	0x000163d0


	//   ....[10]....
        /*00a4*/ 	.word	0x00016e60


	//   ....[11]....
        /*00a8*/ 	.word	0x00016f00


	//   ....[12]....
        /*00ac*/ 	.word	0x00016f70


	//   ....[13]....
        /*00b0*/ 	.word	0x00016fe0


	//   ....[14]....
        /*00b4*/ 	.word	0x00017060


	//   ....[15]....
        /*00b8*/ 	.word	0x000174f0


	//   ....[16]....
        /*00bc*/ 	.word	0x00017560


	//   ....[17]....
        /*00c0*/ 	.word	0x000175d0


	//   ....[18]....
        /*00c4*/ 	.word	0x00017640


	//   ....[19]....
        /*00c8*/ 	.word	0x000176b0


	//----- nvinfo : EIATTR_VRC_CTA_INIT_COUNT
	.align		4
.L_2600:
        /*00cc*/ 	.byte	0x02, 0x4a
	.zero		1
	.zero		1


	//----- nvinfo : EIATTR_EXIT_INSTR_OFFSETS
	.align		4
        /*00d0*/ 	.byte	0x04, 0x1c
        /*00d2*/ 	.short	(.L_2602 - .L_2601)


	//   ....[0]....
.L_2601:
        /*00d4*/ 	.word	0x000008d0


	//   ....[1]....
        /*00d8*/ 	.word	0x00016df0


	//----- nvinfo : EIATTR_INDIRECT_BRANCH_TARGETS
	.align		4
.L_2602:
        /*00dc*/ 	.byte	0x04, 0x34
        /*00de*/ 	.short	(.L_2604 - .L_2603)


	//   ....[0]....
.L_2603:
        /*00e0*/ 	.word	.L_x_37148@srel
        /*00e4*/ 	.short	0x0
        /*00e6*/ 	.short	0x0
        /*00e8*/ 	.word	0x3
        /*00ec*/ 	.word	.L_x_37149@srel
        /*00f0*/ 	.word	.L_x_37150@srel
        /*00f4*/ 	.word	.L_x_37151@srel


	//----- nvinfo : EIATTR_MAX_THREADS
	.align		4
.L_2604:
        /*00f8*/ 	.byte	0x04, 0x05
        /*00fa*/ 	.short	(.L_2606 - .L_2605)
.L_2605:
        /*00fc*/ 	.word	0x00000080
        /*0100*/ 	.word	0x00000001
        /*0104*/ 	.word	0x00000001


	//----- nvinfo : EIATTR_CRS_STACK_SIZE
	.align		4
.L_2606:
        /*0108*/ 	.byte	0x04, 0x1e
        /*010a*/ 	.short	(.L_2608 - .L_2607)
.L_2607:
        /*010c*/ 	.word	0x00000000


	//----- nvinfo : EIATTR_CBANK_PARAM_SIZE
	.align		4
.L_2608:
        /*0110*/ 	.byte	0x03, 0x19
        /*0112*/ 	.short	0x00e8


	//----- nvinfo : EIATTR_PARAM_CBANK
	.align		4
        /*0114*/ 	.byte	0x04, 0x0a
        /*0116*/ 	.short	(.L_2610 - .L_2609)
	.align		4
.L_2609:
        /*0118*/ 	.word	index@(.nv.constant0._ZN10layer_norm13ln_fwd_kernelINS_13Kernel_traitsIf6__halfS2_S2_fjLj1024ELj1ELj4ELj1ELj16ENS_18Kernel_traits_baseILj1024EfS2_S2_S2_fjLj128EEEEELb1ELb0ELb0ELb0EEEvNS_9FwdParamsE)
        /*011c*/ 	.short	0x0380
        /*011e*/ 	.short	0x00e8


	//----- nvinfo : EIATTR_SW_WAR
	.align		4
.L_2610:
        /*0120*/ 	.byte	0x04, 0x36
        /*0122*/ 	.short	(.L_2612 - .L_2611)
.L_2611:
        /*0124*/ 	.word	0x00000008
.L_2612:


//--------------------- .nv.info._ZN10layer_norm13ln_fwd_kernelINS_13Kernel_traitsIf6__halfS2_S2_fjLj1024ELj1ELj4ELj1ELj16ENS_18Kernel_traits_baseILj1024EfS2_S2_S2_fjLj128EEEEELb1ELb0ELb0ELb1EEEvNS_9FwdParamsE --------------------------
	.section	.nv.info._ZN10layer_norm13ln_fwd_kernelINS_13Kernel_traitsIf6__halfS2_S2_fjLj1024ELj1ELj4ELj1ELj16ENS_18Kernel_traits_baseILj1024EfS2_S2_S2_fjLj128EEEEELb1ELb0ELb0ELb1EEEvNS_9FwdParamsE,"",@"SHT_CUDA_INFO"
	.sectionflags	@""
	.align	4


	//----- nvinfo : EIATTR_CUDA_API_VERSION
	.align		4
        /*0000*/ 	.byte	0x04, 0x37
        /*0002*/ 	.short	(.L_2614 - .L_2613)
.L_2613:
        /*0004*/ 	.word	0x00000082


	//----- nvinfo : EIATTR_KPARAM_INFO
	.align		4
.L_2614:
        /*0008*/ 	.byte	0x04, 0x17
        /*000a*/ 	.short	(.L_2616 - .L_2615)
.L_2615:
        /*000c*/ 	.word	0x00000000
        /*0010*/ 	.short	0x0000
        /*0012*/ 	.short	0x0000
        /*0014*/ 	.byte	0x00, 0xf0, 0xa1, 0x03


	//----- nvinfo : EIATTR_SPARSE_MMA_MASK
	.align		4
.L_2616:
        /*0018*/ 	.byte	0x03, 0x50
        /*001a*/ 	.short	0x0000


	//----- nvinfo : EIATTR_MAXREG_COUNT
	.align		4
        /*001c*/ 	.byte	0x03, 0x1b
        /*001e*/ 	.short	0x00ff


	//----- nvinfo : EIATTR_MERCURY_ISA_VERSION
	.align		4
        /*0020*/ 	.byte	0x03, 0x5f
        /*0022*/ 	.short	0x0101


	//----- nvinfo : EIATTR_COOP_GROUP_MASK_REGIDS
	.align		4
        /*0024*/ 	.byte	0x04, 0x29
        /*0026*/ 	.short	(.L_2618 - .L_2617)


	//   ....[0]....
.L_2617:
        /*0028*/ 	.word	0xffffffff


	//   ....[1]....
        /*002c*/ 	.word	0xffffffff


	//   ....[2]....
        /*0030*/ 	.word	0xffffffff


	//   ....[3]....
        /*0034*/ 	.word	0xffffffff


	//   ....[4]....
        /*0038*/ 	.word	0xffffffff


	//   ....[5]....
        /*003c*/ 	.word	0xffffffff


	//   ....[6]....
        /*0040*/ 	.word	0xffffffff


	//   ....[7]....
        /*0044*/ 	.word	0xffffffff


	//   ....[8]....
        /*0048*/ 	.word	0xffffffff


	//   ....[9]....
        /*004c*/ 	.word	0xffffffff


	//   ....[10]....
        /*0050*/ 	.word	0x05000067


	//   ....[11]....
        /*0054*/ 	.word	0x05000067


	//   ....[12]....
        /*0058*/ 	.word	0x05000067


	//   ....[13]....
        /*005c*/ 	.word	0x05000067


	//   ....[14]....
        /*0060*/ 	.word	0x05000067


	//   ....[15]....
        /*0064*/ 	.word	0x05000067


	//   ....[16]....
        /*0068*/ 	.word	0x05000067


	//   ....[17]....
        /*006c*/ 	.word	0x05000067


	//   ....[18]....
        /*0070*/ 	.word	0x05000067


	//   ....[19]....
        /*0074*/ 	.word	0x05000067


	//----- nvinfo : EIATTR_COOP_GROUP_INSTR_OFFSETS
	.align		4
.L_2618:
        /*0078*/ 	.byte	0x04, 0x28
        /*007a*/ 	.short	(.L_2620 - .L_2619)


	//   ....[0]....
.L_2619:
        /*007c*/ 	.word	0x000159d0


	//   ....[1]....
        /*0080*/ 	.word	0x000159f0


	//   ....[2]....
        /*0084*/ 	.word	0x00015a10


	//   ....[3]....
        /*0088*/ 	.word	0x00015a30


	//   ....[4]....
        /*008c*/ 	.word	0x00015a60


	//   ....[5]....
        /*0090*/ 	.word	0x00015e90


	//   ....[6]....
        /*0094*/ 	.word	0x00015eb0


	//   ....[7]....
        /*0098*/ 	.word	0x00015ed0


	//   ....[8]....
        /*009c*/ 	.word	0x00015ef0


	//   ....[9]....
        /*00a0*/ 	.word	0x00015f10


	//   ....[10]....
        /*00a4*/ 	.word	0x00016860


	//   ....[11]....
        /*00a8*/ 	.word	0x00016900


	//   ....[12]....
        /*00ac*/ 	.word	0x00016970


	//   ....[13]....
        /*00b0*/ 	.word	0x000169e0


	//   ....[14]....
        /*00b4*/ 	.word	0x00016a60


	//   ....[15]....
        /*00b8*/ 	.word	0x00016ee0


	//   ....[16]....
        /*00bc*/ 	.word	0x00016f50


	//   ....[17]....
        /*00c0*/ 	.word	0x00016fc0


	//   ....[18]....
        /*00c4*/ 	.word	0x00017030


	//   ....[19]....
        /*00c8*/ 	.word	0x000170a0


	//----- nvinfo : EIATTR_VRC_CTA_INIT_COUNT
	.align		4
.L_2620:
        /*00cc*/ 	.byte	0x02, 0x4a
	.zero		1
	.zero		1


	//----- nvinfo : EIATTR_EXIT_INSTR_OFFSETS
	.align		4
        /*00d0*/ 	.byte	0x04, 0x1c
        /*00d2*/ 	.short	(.L_2622 - .L_2621)


	//   ....[0]....
.L_2621:
        /*00d4*/ 	.word	0x00000630


	//   ....[1]....
        /*00d8*/ 	.word	0x000167f0


	//----- nvinfo : EIATTR_INDIRECT_BRANCH_TARGETS
	.align		4
.L_2622:
        /*00dc*/ 	.byte	0x04, 0x34
        /*00de*/ 	.short	(.L_2624 - .L_2623)


	//   ....[0]....
.L_2623:
        /*00e0*/ 	.word	.L_x_37152@srel
        /*00e4*/ 	.short	0x0
        /*00e6*/ 	.short	0x0
        /*00e8*/ 	.word	0x3
        /*00ec*/ 	.word	.L_x_37153@srel
        /*00f0*/ 	.word	.L_x_37154@srel
        /*00f4*/ 	.word	.L_x_37155@srel


	//----- nvinfo : EIATTR_MAX_THREADS
	.align		4
.L_2624:
        /*00f8*/ 	.byte	0x04, 0x05
        /*00fa*/ 	.short	(.L_2626 - .L_2625)
.L_2625:
        /*00fc*/ 	.word	0x00000080
        /*0100*/ 	.word	0x00000001
        /*0104*/ 	.word	0x00000001


	//----- nvinfo : EIATTR_CRS_STACK_SIZE
	.align		4
.L_2626:
        /*0108*/ 	.byte	0x04, 0x1e
        /*010a*/ 	.short	(.L_2628 - .L_2627)
.L_2627:
        /*010c*/ 	.word	0x00000000


	//----- nvinfo : EIATTR_CBANK_PARAM_SIZE
	.align		4
.L_2628:
        /*0110*/ 	.byte	0x03, 0x19
        /*0112*/ 	.short	0x00e8


	//----- nvinfo : EIATTR_PARAM_CBANK
	.align		4
        /*0114*/ 	.byte	0x04, 0x0a
        /*0116*/ 	.short	(.L_2630 - .L_2629)
	.align		4
.L_2629:
        /*0118*/ 	.word	index@(.nv.constant0._ZN10layer_norm13ln_fwd_kernelINS_13Kernel_traitsIf6__halfS2_S2_fjLj1024ELj1ELj4ELj1ELj16ENS_18Kernel_traits_baseILj1024EfS2_S2_S2_fjLj128EEEEELb1ELb0ELb0ELb1EEEvNS_9FwdParamsE)
        /*011c*/ 	.short	0x0380
        /*011e*/ 	.short	0x00e8


	//----- nvinfo : EIATTR_SW_WAR
	.align		4
.L_2630:
        /*0120*/ 	.byte	0x04, 0x36
        /*0122*/ 	.short	(.L_2632 - .L_2631)
.L_2631:
        /*0124*/ 	.word	0x00000008
.L_2632:


//--------------------- .nv.info._ZN10layer_norm13ln_fwd_kernelINS_13Kernel_traitsIf6__halfS2_S2_fjLj1024ELj1ELj4ELj1ELj16ENS_18Kernel_traits_baseILj1024EfS2_S2_S2_fjLj128EEEEELb1ELb0ELb1ELb0EEEvNS_9FwdParamsE --------------------------
	.section	.nv.info._ZN10layer_norm13ln_fwd_kernelINS_13Kernel_traitsIf6__halfS2_S2_fjLj1024ELj1ELj4ELj1ELj16ENS_18Kernel_traits_baseILj1024EfS2_S2_S2_fjLj128EEEEELb1ELb0ELb1ELb0EEEvNS_9FwdParamsE,"",@"SHT_CUDA_INFO"
	.sectionflags	@""
	.align	4


	//----- nvinfo : EIATTR_CUDA_API_VERSION
	.align		4
        /*0000*/ 	.byte	0x04, 0x37
        /*0002*/ 	.short	(.L_2634 - .L_2633)
.L_2633:
        /*0004*/ 	.word	0x00000082


	//----- nvinfo : EIATTR_KPARAM_INFO
	.align		4
.L_2634:
        /*0008*/ 	.byte	0x04, 0x17
        /*000a*/ 	.short	(.L_2636 - .L_2635)
.L_2635:
        /*000c*/ 	.word	0x00000000
        /*0010*/ 	.short	0x0000
        /*0012*/ 	.short	0x0000
        /*0014*/ 	.byte	0x00, 0xf0, 0xa1, 0x03


	//----- nvinfo : EIATTR_SPARSE_MMA_MASK
	.align		4
.L_2636:
        /*0018*/ 	.byte	0x03, 0x50
        /*001a*/ 	.short	0x0000


	//----- nvinfo : EIATTR_MAXREG_COUNT
	.align		4
        /*001c*/ 	.byte	0x03, 0x1b
        /*001e*/ 	.short	0x00ff


	//----- nvinfo : EIATTR_MERCURY_ISA_VERSION
	.align		4
        /*0020*/ 	.byte	0x03, 0x5f
        /*0022*/ 	.short	0x0101


	//----- nvinfo : EIATTR_COOP_GROUP_MASK_REGIDS
	.align		4
        /*0024*/ 	.byte	0x04, 0x29
        /*0026*/ 	.short	(.L_2638 - .L_2637)


	//   ....[0]....
.L_2637:
        /*0028*/ 	.word	0xffffffff


	//   ....[1]....
        /*002c*/ 	.word	0xffffffff


	//   ....[2]....
        /*0030*/ 	.word	0xffffffff


	//   ....[3]....
        /*0034*/ 	.word	0xffffffff


	//   ....[4]....
        /*0038*/ 	.word	0xffffffff


	//   ....[5]....
        /*003c*/ 	.word	0xffffffff


	//   ....[6]....
        /*0040*/ 	.word	0xffffffff


	//   ....[7]....
        /*0044*/ 	.word	0xffffffff


	//   ....[8]....
        /*0048*/ 	.word	0xffffffff


	//   ....[9]....
        /*004c*/ 	.word	0xffffffff


	//   ....[10]....
        /*0050*/ 	.word	0x05000083


	//   ....[11]....
        /*0054*/ 	.word	0x05000083


	//   ....[12]....
        /*0058*/ 	.word	0x05000083


	//   ....[13]....
        /*005c*/ 	.word	0x05000083


	//   ....[14]....
        /*0060*/ 	.word	0x05000083


	//   ....[15]....
        /*0064*/ 	.word	0x05000083


	//   ....[16]....
        /*0068*/ 	.word	0x05000083


	//   ....[17]....
        /*006c*/ 	.word	0x05000083


	//   ....[18]....
        /*0070*/ 	.word	0x05000083


	//   ....[19]....
        /*0074*/ 	.word	0x05000083


	//----- nvinfo : EIATTR_COOP_GROUP_INSTR_OFFSETS
	.align		4
.L_2638:
        /*0078*/ 	.byte	0x04, 0x28
        /*007a*/ 	.short	(.L_2640 - .L_2639)


	//   ....[0]....
.L_2639:
        /*007c*/ 	.word	0x00017e60


	//   ....[1]....
        /*0080*/ 	.word	0x00017e90


	//   ....[2]....
        /*0084*/ 	.word	0x00017eb0


	//   ....[3]....
        /*0088*/ 	.word	0x00017ed0


	//   ....[4]....
        /*008c*/ 	.word	0x00017ef0


	//   ....[5]....
        /*0090*/ 	.word	0x00018330


	//   ....[6]....
        /*0094*/ 	.word	0x00018350


	//   ....[7]....
        /*0098*/ 	.word	0x00018370


	//   ....[8]....
        /*009c*/ 	.word	0x00018390


	//   ....[9]....
        /*00a0*/ 	.word	0x000183b0


	//   ....[10]....
        /*00a4*/ 	.word	0x00018ea0


	//   ....[11]....
        /*00a8*/ 	.word	0x00018f50


	//   ....[12]....
        /*00ac*/ 	.word	0x00018fc0


	//   ....[13]....
        /*00b0*/ 	.word	0x00019030


	//   ....[14]....
        /*00b4*/ 	.word	0x000190a0


	//   ....[15]....
        /*00b8*/ 	.word	0x00019530


	//   ....[16]....
        /*00bc*/ 	.word	0x000195a0


	//   ....[17]....
        /*00c0*/ 	.word	0x00019610


	//   ....[18]....
        /*00c4*/ 	.word	0x00019680


	//   ....[19]....
        /*00c8*/ 	.word	0x000196f0


	//----- nvinfo : EIATTR_VRC_CTA_INIT_COUNT
	.align		4
.L_2640:
        /*00cc*/ 	.byte	0x02, 0x4a
	.zero		1
	.zero		1


	//----- nvinfo : EIATTR_EXIT_INSTR_OFFSETS
	.align		4
        /*00d0*/ 	.byte	0x04, 0x1c
        /*00d2*/ 	.short	(.L_2642 - .L_2641)


	//   ....[0]....
.L_2641:
        /*00d4*/ 	.word	0x000008d0


	//   ....[1]....
        /*00d8*/ 	.word	0x00018e30


	//----- nvinfo : EIATTR_MAX_THREADS
	.align		4
.L_2642:
        /*00dc*/ 	.byte	0x04, 0x05
        /*00de*/ 	.short	(.L_2644 - .L_2643)
.L_2643:
        /*00e0*/ 	.word	0x00000080
        /*00e4*/ 	.word	0x00000001
        /*00e8*/ 	.word	0x00000001


	//----- nvinfo : EIATTR_CRS_STACK_SIZE
	.align		4
.L_2644:
        /*00ec*/ 	.byte	0x04, 0x1e
        /*00ee*/ 	.short	(.L_2646 - .L_2645)
.L_2645:
        /*00f0*/ 	.word	0x00000000


	//----- nvinfo : EIATTR_CBANK_PARAM_SIZE
	.align		4
.L_2646:
        /*00f4*/ 	.byte	0x03, 0x19
        /*00f6*/ 	.short	0x00e8


	//----- nvinfo : EIATTR_PARAM_CBANK
	.align		4
        /*00f8*/ 	.byte	0x04, 0x0a
        /*00fa*/ 	.short	(.L_2648 - .L_2647)
	.align		4
.L_2647:
        /*00fc*/ 	.word	index@(.nv.constant0._ZN10layer_norm13ln_fwd_kernelINS_13Kernel_traitsIf6__halfS2_S2_fjLj1024ELj1ELj4ELj1ELj16ENS_18Kernel_traits_baseILj1024EfS2_S2_S2_fjLj128EEEEELb1ELb0ELb1ELb0EEEvNS_9FwdParamsE)
        /*0100*/ 	.short	0x0380
        /*0102*/ 	.short	0x00e8


	//----- nvinfo : EIATTR_SW_WAR
	.align		4
.L_2648:
        /*0104*/ 	.byte	0x04, 0x36
        /*0106*/ 	.short	(.L_2650 - .L_2649)
.L_2649:
        /*0108*/ 	.word	0x00000008
.L_2650:


//--------------------- .nv.info._ZN10layer_norm13ln_fwd_kernelINS_13Kernel_traitsIf6__halfS2_S2_fjLj1024ELj1ELj4ELj1ELj16ENS_18Kernel_traits_baseILj1024EfS2_S2_S2_fjLj128EEEEELb1ELb0ELb1ELb1EEEvNS_9FwdParamsE --------------------------
	.section	.nv.info._ZN10layer_norm13ln_fwd_kernelINS_13Kernel_traitsIf6__halfS2_S2_fjLj1024ELj1ELj4ELj1ELj16ENS_18Kernel_traits_baseILj1024EfS2_S2_S2_fjLj128EEEEELb1ELb0ELb1ELb1EEEvNS_9FwdParamsE,"",@"SHT_CUDA_INFO"
	.sectionflags	@""
	.align	4


	//----- nvinfo : EIATTR_CUDA_API_VERSION
	.align		4
        /*0000*/ 	.byte	0x04, 0x37
        /*0002*/ 	.short	(.L_2652 - .L_2651)
.L_2651:
        /*0004*/ 	.word	0x00000082


	//----- nvinfo : EIATTR_KPARAM_INFO
	.align		4
.L_2652:
        /*0008*/ 	.byte	0x04, 0x17
        /*000a*/ 	.short	(.L_2654 - .L_2653)
.L_2653:
        /*000c*/ 	.word	0x00000000
        /*0010*/ 	.short	0x0000
        /*0012*/ 	.short	0x0000
        /*0014*/ 	.byte	0x00, 0xf0, 0xa1, 0x03


	//----- nvinfo : EIATTR_SPARSE_MMA_MASK
	.align		4
.L_2654:
        /*0018*/ 	.byte	0x03, 0x50
        /*001a*/ 	.short	0x0000


	//----- nvinfo : EIATTR_MAXREG_COUNT
	.align		4
        /*001c*/ 	.byte	0x03, 0x1b
        /*001e*/ 	.short	0x00ff


	//----- nvinfo : EIATTR_MERCURY_ISA_VERSION
	.align		4
        /*0020*/ 	.byte	0x03, 0x5f
        /*0022*/ 	.short	0x0101


	//----- nvinfo : EIATTR_COOP_GROUP_MASK_REGIDS
	.align		4
        /*0024*/ 	.byte	0x04, 0x29
        /*0026*/ 	.short	(.L_2656 - .L_2655)


	//   ....[0]....
.L_2655:
        /*0028*/ 	.word	0xffffffff


	//   ....[1]....
        /*002c*/ 	.word	0xffffffff


	//   ....[2]....
        /*0030*/ 	.word	0xffffffff


	//   ....[3]....
        /*0034*/ 	.word	0xffffffff


	//   ....[4]....
        /*0038*/ 	.word	0xffffffff


	//   ....[5]....
        /*003c*/ 	.word	0xffffffff


	//   ....[6]....
        /*0040*/ 	.word	0xffffffff


	//   ....[7]....
        /*0044*/ 	.word	0xffffffff


	//   ....[8]....
        /*0048*/ 	.word	0xffffffff


	//   ....[9]....
        /*004c*/ 	.word	0xffffffff


	//   ....[10]....
        /*0050*/ 	.word	0x0500007b


	//   ....[11]....
        /*0054*/ 	.word	0x0500007b


	//   ....[12]....
        /*0058*/ 	.word	0x0500007b


	//   ....[13]....
        /*005c*/ 	.word	0x0500007b


	//   ....[14]....
        /*0060*/ 	.word	0x0500007b


	//   ....[15]....
        /*0064*/ 	.word	0x0500007b


	//   ....[16]....
        /*0068*/ 	.word	0x0500007b


	//   ....[17]....
        /*006c*/ 	.word	0x0500007b


	//   ....[18]....
        /*0070*/ 	.word	0x0500007b


	//   ....[19]....
        /*0074*/ 	.word	0x0500007b


	//----- nvinfo : EIATTR_COOP_GROUP_INSTR_OFFSETS
	.align		4
.L_2656:
        /*0078*/ 	.byte	0x04, 0x28
        /*007a*/ 	.short	(.L_2658 - .L_2657)


	//   ....[0]....
.L_2657:
        /*007c*/ 	.word	0x000179a0


	//   ....[1]....
        /*0080*/ 	.word	0x000179d0


	//   ....[2]....
        /*0084*/ 	.word	0x000179f0


	//   ....[3]....
        /*0088*/ 	.word	0x00017a10


	//   ....[4]....
        /*008c*/ 	.word	0x00017a30


	//   ....[5]....
        /*0090*/ 	.word	0x00017e60


	//   ....[6]....
        /*0094*/ 	.word	0x00017e80


	//   ....[7]....
        /*0098*/ 	.word	0x00017ea0


	//   ....[8]....
        /*009c*/ 	.word	0x00017ec0


	//   ....[9]....
        /*00a0*/ 	.word	0x00017ee0


	//   ....[10]....
        /*00a4*/ 	.word	0x000188c0


	//   ....[11]....
        /*00a8*/ 	.word	0x00018970


	//   ....[12]....
        /*00ac*/ 	.word	0x000189e0


	//   ....[13]....
        /*00b0*/ 	.word	0x00018a50


	//   ....[14]....
        /*00b4*/ 	.word	0x00018ac0


	//   ....[15]....
        /*00b8*/ 	.word	0x00018f30


	//   ....[16]....
        /*00bc*/ 	.word	0x00018fa0


	//   ....[17]....
        /*00c0*/ 	.word	0x00019010


	//   ....[18]....
        /*00c4*/ 	.word	0x00019080


	//   ....[19]....
        /*00c8*/ 	.word	0x000190f0


	//----- nvinfo : EIATTR_VRC_CTA_INIT_COUNT
	.align		4
.L_2658:
        /*00cc*/ 	.byte	0x02, 0x4a
	.zero		1
	.zero		1


	//----- nvinfo : EIATTR_EXIT_INSTR_OFFSETS
	.align		4
        /*00d0*/ 	.byte	0x04, 0x1c
        /*00d2*/ 	.short	(.L_2660 - .L_2659)


	//   ....[0]....
.L_2659:
        /*00d4*/ 	.word	0x00000630


	//   ....[1]....
        /*00d8*/ 	.word	0x00018860


	//----- nvinfo : EIATTR_MAX_THREADS
	.align		4
.L_2660:
        /*00dc*/ 	.byte	0x04, 0x05
        /*00de*/ 	.short	(.L_2662 - .L_2661)
.L_2661:
        /*00e0*/ 	.word	0x00000080
        /*00e4*/ 	.word	0x00000001
        /*00e8*/ 	.word	0x00000001


	//----- nvinfo : EIATTR_CRS_STACK_SIZE
	.align		4
.L_2662:
        /*00ec*/ 	.byte	0x04, 0x1e
        /*00ee*/ 	.short	(.L_2664 - .L_2663)
.L_2663:
        /*00f0*/ 	.word	0x00000000


	//----- nvinfo : EIATTR_CBANK_PARAM_SIZE
	.align		4
.L_2664:
        /*00f4*/ 	.byte	0x03, 0x19
        /*00f6*/ 	.short	0x00e8


	//----- nvinfo : EIATTR_PARAM_CBANK
	.align		4
        /*00f8*/ 	.byte	0x04, 0x0a
        /*00fa*/ 	.short	(.L_2666 - .L_2665)
	.align		4
.L_2665:
        /*00fc*/ 	.word	index@(.nv.constant0._ZN10layer_norm13ln_fwd_kernelINS_13Kernel_traitsIf6__halfS2_S2_fjLj1024ELj1ELj4ELj1ELj16ENS_18Kernel_traits_baseILj1024EfS2_S2_S2_fjLj128EEEEELb1ELb0ELb1ELb1EEEvNS_9FwdParamsE)
        /*0100*/ 	.short	0x0380
        /*0102*/ 	.short	0x00e8


	//----- nvinfo : EIATTR_SW_WAR
	.align		4
.L_2666:
        /*0104*/ 	.byte	0x04, 0x36
        /*0106*/ 	.short	(.L_2668 - .L_2667)
.L_2667:
        /*0108*/ 	.word	0x00000008
.L_2668:


//--------------------- .nv.info._ZN10layer_norm13ln_fwd_kernelINS_13Kernel_traitsIf6__halfS2_S2_fjLj1024ELj1ELj4ELj1ELj16ENS_18Kernel_traits_baseILj1024EfS2_S2_S2_fjLj128EEEEELb1ELb1ELb0ELb0EEEvNS_9FwdParamsE --------------------------
	.section	.nv.info._ZN10layer_norm13ln_fwd_kernelINS_13Kernel_traitsIf6__halfS2_S2_fjLj1024ELj1ELj4ELj1ELj16ENS_18Kernel_traits_baseILj1024EfS2_S2_S2_fjLj128EEEEELb1ELb1ELb0ELb0EEEvNS_9FwdParamsE,"",@"SHT_CUDA_INFO"
	.sectionflags	@""
	.align	4


	//----- nvinfo : EIATTR_CUDA_API_VERSION
	.align		4
        /*0000*/ 	.byte	0x04, 0x37
        /*0002*/ 	.short	(.L_2670 - .L_2669)
.L_2669:
        /*0004*/ 	.word	0x00000082


	//----- nvinfo : EIATTR_KPARAM_INFO
	.align		4
.L_2670:
        /*0008*/ 	.byte	0x04, 0x17
        /*000a*/ 	.short	(.L_2672 - .L_2671)
.L_2671:
        /*000c*/ 	.word	0x00000000
        /*0010*/ 	.short	0x0000
        /*0012*/ 	.short	0x0000
        /*0014*/ 	.byte	0x00, 0xf0, 0xa1, 0x03


	//----- nvinfo : EIATTR_SPARSE_MMA_MASK
	.align		4
.L_2672:
        /*0018*/ 	.byte	0x03, 0x50
        /*001a*/ 	.short	0x0000


	//----- nvinfo : EIATTR_MAXREG_COUNT
	.align		4
        /*001c*/ 	.byte	0x03, 0x1b
        /*001e*/ 	.short	0x00ff


	//----- nvinfo : EIATTR_MERCURY_ISA_VERSION
	.align		4
        /*0020*/ 	.byte	0x03, 0x5f
        /*0022*/ 	.short	0x0101


	//----- nvinfo : EIATTR_COOP_GROUP_MASK_REGIDS
	.align		4
        /*0024*/ 	.byte	0x04, 0x29
        /*0026*/ 	.short	(.L_2674 - .L_2673)


	//   ....[0]....
.L_2673:
        /*0028*/ 	.word	0xffffffff


	//   ....[1]....
        /*002c*/ 	.word	0xffffffff


	//   ....[2]....
        /*0030*/ 	.word	0xffffffff


	//   ....[3]....
        /*0034*/ 	.word	0xffffffff


	//   ....[4]....
        /*0038*/ 	.word	0xffffffff


	//   ....[5]....
        /*003c*/ 	.word	0xffffffff


	//   ....[6]....
        /*0040*/ 	.word	0xffffffff


	//   ....[7]....
        /*0044*/ 	.word	0xffffffff


	//   ....[8]....
        /*0048*/ 	.word	0xffffffff


	//   ....[9]....
        /*004c*/ 	.word	0xffffffff


	//   ....[10]....
        /*0050*/ 	.word	0x0500009b


	//   ....[11]....
        /*0054*/ 	.word	0x0500009b


	//   ....[12]....
        /*0058*/ 	.word	0x0500009b


	//   ....[13]....
        /*005c*/ 	.word	0x0500009b


	//   ....[14]....
        /*0060*/ 	.word	0x0500009b


	//   ....[15]....
        /*0064*/ 	.word	0x0500009b


	//   ....[16]....
        /*0068*/ 	.word	0x0500009b


	//   ....[17]....
        /*006c*/ 	.word	0x0500009b


	//   ....[18]....
        /*0070*/ 	.word	0x0500009b


	//   ....[19]....
        /*0074*/ 	.word	0x0500009b


	//----- nvinfo : EIATTR_COOP_GROUP_INSTR_OFFSETS
	.align		4
.L_2674:
        /*0078*/ 	.byte	0x04, 0x28
        /*007a*/ 	.short	(.L_2676 - .L_2675)


	//   ....[0]....
.L_2675:
        /*007c*/ 	.word	0x000187f0


	//   ....[1]....
        /*0080*/ 	.word	0x00018810


	//   ....[2]....
        /*0084*/ 	.word	0x00018830


	//   ....[3]....
        /*0088*/ 	.word	0x00018850


	//   ....[4]....
        /*008c*/ 	.word	0x00018880


	//   ....[5]....
        /*0090*/ 	.word	0x00018cc0


	//   ....[6]....
        /*0094*/ 	.word	0x00018ce0


	//   ....[7]....
        /*0098*/ 	.word	0x00018d00


	//   ....[8]....
        /*009c*/ 	.word	0x00018d20


	//   ....[9]....
        /*00a0*/ 	.word	0x00018d40


	//   ....[10]....
        /*00a4*/ 	.word	0x000197c0


	//   ....[11]....
        /*00a8*/ 	.word	0x00019860


	//   ....[12]....
        /*00ac*/ 	.word	0x000198d0


	//   ....[13]....
        /*00b0*/ 	.word	0x00019940


	//   ....[14]....
        /*00b4*/ 	.word	0x000199c0


	//   ....[15]....
        /*00b8*/ 	.word	0x00019e50


	//   ....[16]....
        /*00bc*/ 	.word	0x00019ec0


	//   ....[17]....
        /*00c0*/ 	.word	0x00019f30


	//   ....[18]....
        /*00c4*/ 	.word	0x00019fa0


	//   ....[19]....
        /*00c8*/ 	.word	0x0001a010


	//----- nvinfo : EIATTR_VRC_CTA_INIT_COUNT
	.align		4
.L_2676:
        /*00cc*/ 	.byte	0x02, 0x4a
	.zero		1
	.zero		1


	//----- nvinfo : EIATTR_EXIT_INSTR_OFFSETS
	.align		4
        /*00d0*/ 	.byte	0x04, 0x1c
        /*00d2*/ 	.short	(.L_2678 - .L_2677)


	//   ....[0]....
.L_2677:
        /*00d4*/ 	.word	0x00000ab0


	//   ....[1]....
        /*00d8*/ 	.word	0x00019750


	//----- nvinfo : EIATTR_INDIRECT_BRANCH_TARGETS
	.align		4
.L_2678:
        /*00dc*/ 	.byte	0x04, 0x34
        /*00de*/ 	.short	(.L_2680 - .L_2679)


	//   ....[0]....
.L_2679:
        /*00e0*/ 	.word	.L_x_37156@srel
        /*00e4*/ 	.short	0x0
        /*00e6*/ 	.short	0x0
        /*00e8*/ 	.word	0x3
        /*00ec*/ 	.word	.L_x_37157@srel
        /*00f0*/ 	.word	.L_x_37158@srel
        /*00f4*/ 	.word	.L_x_37159@srel


	//----- nvinfo : EIATTR_MAX_THREADS
	.align		4
.L_2680:
        /*00f8*/ 	.byte	0x04, 0x05
        /*00fa*/ 	.short	(.L_2682 - .L_2681)
.L_2681:
        /*00fc*/ 	.word	0x00000080
        /*0100*/ 	.word	0x00000001
        /*0104*/ 	.word	0x00000001


	//----- nvinfo : EIATTR_CRS_STACK_SIZE
	.align		4
.L_2682:
        /*0108*/ 	.byte	0x04, 0x1e
        /*010a*/ 	.short	(.L_2684 - .L_2683)
.L_2683:
        /*010c*/ 	.word	0x00000000


	//----- nvinfo : EIATTR_CBANK_PARAM_SIZE
	.align		4
.L_2684:
        /*0110*/ 	.byte	0x03, 0x19
        /*0112*/ 	.short	0x00e8


	//----- nvinfo : EIATTR_PARAM_CBANK
	.align		4
        /*0114*/ 	.byte	0x04, 0x0a
        /*0116*/ 	.short	(.L_2686 - .L_2685)
	.align		4
.L_2685:
        /*0118*/ 	.word	index@(.nv.constant0._ZN10layer_norm13ln_fwd_kernelINS_13Kernel_traitsIf6__halfS2_S2_fjLj1024ELj1ELj4ELj1ELj16ENS_18Kernel_traits_baseILj1024EfS2_S2_S2_fjLj128EEEEELb1ELb1ELb0ELb0EEEvNS_9FwdParamsE)
        /*011c*/ 	.short	0x0380
        /*011e*/ 	.short	0x00e8


	//----- nvinfo : EIATTR_SW_WAR
	.align		4
.L_2686:
        /*0120*/ 	.byte	0x04, 0x36
        /*0122*/ 	.short	(.L_2688 - .L_2687)
.L_2687:
        /*0124*/ 	.word	0x00000008
.L_2688:


//--------------------- .nv.info._ZN10layer_norm13ln_fwd_kernelINS_13Kernel_traitsIf6__halfS2_S2_fjLj1024ELj1ELj4ELj1ELj16ENS_18Kernel_traits_baseILj1024EfS2_S2_S2_fjLj128EEEEELb1ELb1ELb0ELb1EEEvNS_9FwdParamsE --------------------------
	.section	.nv.info._ZN10layer_norm13ln_fwd_kernelINS_13Kernel_traitsIf6__halfS2_S2_fjLj1024ELj1ELj4ELj1ELj16ENS_18Kernel_traits_baseILj1024EfS2_S2_S2_fjLj128EEEEELb1ELb1ELb0ELb1EEEvNS_9FwdParamsE,"",@"SHT_CUDA_INFO"
	.sectionflags	@""
	.align	4


	//----- nvinfo : EIATTR_CUDA_API_VERSION
	.align		4
        /*0000*/ 	.byte	0x04, 0x37
        /*0002*/ 	.short	(.L_2690 - .L_2689)
.L_2689:
        /*0004*/ 	.word	0x00000082


	//----- nvinfo : EIATTR_KPARAM_INFO
	.align		4
.L_2690:
        /*0008*/ 	.byte	0x04, 0x17
        /*000a*/ 	.short	(.L_2692 - .L_2691)
.L_2691:
        /*000c*/ 	.word	0x00000000
        /*0010*/ 	.short	0x0000
        /*0012*/ 	.short	0x0000
        /*0014*/ 	.byte	0x00, 0xf0, 0xa1, 0x03


	//----- nvinfo : EIATTR_SPARSE_MMA_MASK
	.align		4
.L_2692:
        /*0018*/ 	.byte	0x03, 0x50
        /*001a*/ 	.short	0x0000


	//----- nvinfo : EIATTR_MAXREG_COUNT
	.align		4
        /*001c*/ 	.byte	0x03, 0x1b
        /*001e*/ 	.short	0x00ff


	//----- nvinfo : EIATTR_MERCURY_ISA_VERSION
	.align		4
        /*0020*/ 	.byte	0x03, 0x5f
        /*0022*/ 	.short	0x0101


	//----- nvinfo : EIATTR_COOP_GROUP_MASK_REGIDS
	.align		4
        /*0024*/ 	.byte	0x04, 0x29
        /*0026*/ 	.short	(.L_2694 - .L_2693)


	//   ....[0]....
.L_2693:
        /*0028*/ 	.word	0xffffffff


	//   ....[1]....
        /*002c*/ 	.word	0xffffffff


	//   ....[2]....
        /*0030*/ 	.word	0xffffffff


	//   ....[3]....
        /*0034*/ 	.word	0xffffffff


	//   ....[4]....
        /*0038*/ 	.word	0xffffffff


	//   ....[5]....
        /*003c*/ 	.word	0xffffffff


	//   ....[6]....
        /*0040*/ 	.word	0xffffffff


	//   ....[7]....
        /*0044*/ 	.word	0xffffffff


	//   ....[8]....
        /*0048*/ 	.word	0xffffffff


	//   ....[9]....
        /*004c*/ 	.word	0xffffffff


	//   ....[10]....
        /*0050*/ 	.word	0x05000021


	//   ....[11]....
        /*0054*/ 	.word	0x05000021


	//   ....[12]....
        /*0058*/ 	.word	0x05000021


	//   ....[13]....
        /*005c*/ 	.word	0x05000021


	//   ....[14]....
        /*0060*/ 	.word	0x05000021


	//   ....[15]....
        /*0064*/ 	.word	0x05000021


	//   ....[16]....
        /*0068*/ 	.word	0x05000021


	//   ....[17]....
        /*006c*/ 	.word	0x05000021


	//   ....[18]....
        /*0070*/ 	.word	0x05000021


	//   ....[19]....
        /*0074*/ 	.word	0x05000021


	//----- nvinfo : EIATTR_COOP_GROUP_INSTR_OFFSETS
	.align		4
.L_2694:
        /*0078*/ 	.byte	0x04, 0x28
        /*007a*/ 	.short	(.L_2696 - .L_2695)


	//   ....[0]....
.L_2695:
        /*007c*/ 	.word	0x00015ad0


	//   ....[1]....
        /*0080*/ 	.word	0x00015af0


	//   ....[2]....
        /*0084*/ 	.word	0x00015b20


	//   ....[3]....
        /*0088*/ 	.word	0x00015b40


	//   ....[4]....
        /*008c*/ 	.word	0x00015b60


	//   ....[5]....
        /*0090*/ 	.word	0x00015f90


	//   ....[6]....
        /*0094*/ 	.word	0x00015fb0


	//   ....[7]....
        /*0098*/ 	.word	0x00015fd0


	//   ....[8]....
        /*009c*/ 	.word	0x00015ff0


	//   ....[9]....
        /*00a0*/ 	.word	0x00016010


	//   ....[10]....
        /*00a4*/ 	.word	0x00016940


	//   ....[11]....
        /*00a8*/ 	.word	0x000169e0


	//   ....[12]....
        /*00ac*/ 	.word	0x00016a60


	//   ....[13]....
        /*00b0*/ 	.word	0x00016ad0


	//   ....[14]....
        /*00b4*/ 	.word	0x00016b40


	//   ....[15]....
        /*00b8*/ 	.word	0x00016fb0


	//   ....[16]....
        /*00bc*/ 	.word	0x00017020


	//   ....[17]....
        /*00c0*/ 	.word	0x00017090


	//   ....[18]....
        /*00c4*/ 	.word	0x00017100


	//   ....[19]....
        /*00c8*/ 	.word	0x00017170


	//----- nvinfo : EIATTR_VRC_CTA_INIT_COUNT
	.align		4
.L_2696:
        /*00cc*/ 	.byte	0x02, 0x4a
	.zero		1
	.zero		1


	//----- nvinfo : EIATTR_EXIT_INSTR_OFFSETS
	.align		4
        /*00d0*/ 	.byte	0x04, 0x1c
        /*00d2*/ 	.short	(.L_2698 - .L_2697)


	//   ....[0]....
.L_2697:
        /*00d4*/ 	.word	0x00000750


	//   ....[1]....
        /*00d8*/ 	.word	0x000168d0


	//----- nvinfo : EIATTR_INDIRECT_BRANCH_TARGETS
	.align		4
.L_2698:
        /*00dc*/ 	.byte	0x04, 0x34
        /*00de*/ 	.short	(.L_2700 - .L_2699)


	//   ....[0]....
.L_2699:
        /*00e0*/ 	.word	.L_x_37160@srel
        /*00e4*/ 	.short	0x0
        /*00e6*/ 	.short	0x0
        /*00e8*/ 	.word	0x3
        /*00ec*/ 	.word	.L_x_37161@srel
        /*00f0*/ 	.word	.L_x_37162@srel
        /*00f4*/ 	.word	.L_x_37163@srel


	//----- nvinfo : EIATTR_MAX_THREADS
	.align		4
.L_2700:
        /*00f8*/ 	.byte	0x04, 0x05
        /*00fa*/ 	.short	(.L_2702 - .L_2701)
.L_2701:
        /*00fc*/ 	.word	0x00000080
        /*0100*/ 	.word	0x00000001
        /*0104*/ 	.word	0x00000001


	//----- nvinfo : EIATTR_CRS_STACK_SIZE
	.align		4
.L_2702:
        /*0108*/ 	.byte	0x04, 0x1e
        /*010a*/ 	.short	(.L_2704 - .L_2703)
.L_2703:
        /*010c*/ 	.word	0x00000000


	//----- nvinfo : EIATTR_CBANK_PARAM_SIZE
	.align		4
.L_2704:
        /*0110*/ 	.byte	0x03, 0x19
        /*0112*/ 	.short	0x00e8


	//----- nvinfo : EIATTR_PARAM_CBANK
	.align		4
        /*0114*/ 	.byte	0x04, 0x0a
        /*0116*/ 	.short	(.L_2706 - .L_2705)
	.align		4
.L_2705:
        /*0118*/ 	.word	index@(.nv.constant0._ZN10layer_norm13ln_fwd_kernelINS_13Kernel_traitsIf6__halfS2_S2_fjLj1024ELj1ELj4ELj1ELj16ENS_18Kernel_traits_baseILj1024EfS2_S2_S2_fjLj128EEEEELb1ELb1ELb0ELb1EEEvNS_9FwdParamsE)
        /*011c*/ 	.short	0x0380
        /*011e*/ 	.short	0x00e8


	//----- nvinfo : EIATTR_SW_WAR
	.align		4
.L_2706:
        /*0120*/ 	.byte	0x04, 0x36
        /*0122*/ 	.short	(.L_2708 - .L_2707)
.L_2707:
        /*0124*/ 	.word	0x00000008
.L_2708:


//--------------------- .nv.info._ZN10layer_norm13ln_fwd_kernelINS_13Kernel_traitsIf6__halfS2_S2_fjLj1024ELj1ELj4ELj1ELj16ENS_18Kernel_traits_baseILj1024EfS2_S2_S2_fjLj128EEEEELb1ELb1ELb1ELb0EEEvNS_9FwdParamsE --------------------------
	.section	.nv.info._ZN10layer_norm13ln_fwd_kernelINS_13Kernel_traitsIf6__halfS2_S2_fjLj1024ELj1ELj4ELj1ELj16ENS_18Kernel_traits_baseILj1024EfS2_S2_S2_fjLj128EEEEELb1ELb1ELb1ELb0EEEvNS_9FwdParamsE,"",@"SHT_CUDA_INFO"
	.sectionflags	@""
	.align	4


	//----- nvinfo : EIATTR_CUDA_API_VERSION
	.align		4
        /*0000*/ 	.byte	0x04, 0x37
        /*0002*/ 	.short	(.L_2710 - .L_2709)
.L_2709:
        /*0004*/ 	.word	0x00000082


	//----- nvinfo : EIATTR_KPARAM_INFO
	.align		4
.L_2710:
        /*0008*/ 	.byte	0x04, 0x17
        /*000a*/ 	.short	(.L_2712 - .L_2711)
.L_2711:
        /*000c*/ 	.word	0x00000000
        /*0010*/ 	.short	0x0000
        /*0012*/ 	.short	0x0000
        /*0014*/ 	.byte	0x00, 0xf0, 0xa1, 0x03


	//----- nvinfo : EIATTR_SPARSE_MMA_MASK
	.align		4
.L_2712:
        /*0018*/ 	.byte	0x03, 0x50
        /*001a*/ 	.short	0x0000


	//----- nvinfo : EIATTR_MAXREG_COUNT
	.align		4
        /*001c*/ 	.byte	0x03, 0x1b
        /*001e*/ 	.short	0x00ff


	//----- nvinfo : EIATTR_MERCURY_ISA_VERSION
	.align		4
        /*0020*/ 	.byte	0x03, 0x5f
        /*0022*/ 	.short	0x0101


	//----- nvinfo : EIATTR_COOP_GROUP_MASK_REGIDS
	.align		4
        /*0024*/ 	.byte	0x04, 0x29
        /*0026*/ 	.short	(.L_2714 - .L_2713)


	//   ....[0]....
.L_2713:
        /*0028*/ 	.word	0xffffffff


	//   ....[1]....
        /*002c*/ 	.word	0xffffffff


	//   ....[2]....
        /*0030*/ 	.word	0xffffffff


	//   ....[3]....
        /*0034*/ 	.word	0xffffffff


	//   ....[4]....
        /*0038*/ 	.word	0xffffffff


	//   ....[5]....
        /*003c*/ 	.word	0xffffffff


	//   ....[6]....
        /*0040*/ 	.word	0xffffffff


	//   ....[7]....
        /*0044*/ 	.word	0xffffffff


	//   ....[8]....
        /*0048*/ 	.word	0xffffffff


	//   ....[9]....
        /*004c*/ 	.word	0xffffffff


	//   ....[10]....
        /*0050*/ 	.word	0x050000aa


	//   ....[11]....
        /*0054*/ 	.word	0x050000aa


	//   ....[12]....
        /*0058*/ 	.word	0x050000aa


	//   ....[13]....
        /*005c*/ 	.word	0x050000aa


	//   ....[14]....
        /*0060*/ 	.word	0x050000aa


	//   ....[15]....
        /*0064*/ 	.word	0x050000aa


	//   ....[16]....
        /*0068*/ 	.word	0x050000aa


	//   ....[17]....
        /*006c*/ 	.word	0x050000aa


	//   ....[18]....
        /*0070*/ 	.word	0x050000aa


	//   ....[19]....
        /*0074*/ 	.word	0x050000aa


	//----- nvinfo : EIATTR_COOP_GROUP_INSTR_OFFSETS
	.align		4
.L_2714:
        /*0078*/ 	.byte	0x04, 0x28
        /*007a*/ 	.short	(.L_2716 - .L_2715)


	//   ....[0]....
.L_2715:
        /*007c*/ 	.word	0x0001cdd0


	//   ....[1]....
        /*0080*/ 	.word	0x0001ce00


	//   ....[2]....
        /*0084*/ 	.word	0x0001ce20


	//   ....[3]....
        /*0088*/ 	.word	0x0001ce40


	//   ....[4]....
        /*008c*/ 	.word	0x0001ce60


	//   ....[5]....
        /*0090*/ 	.word	0x0001d2a0


	//   ....[6]....
        /*0094*/ 	.word	0x0001d2c0


	//   ....[7]....
        /*0098*/ 	.word	0x0001d2e0


	//   ....[8]....
        /*009c*/ 	.word	0x0001d300


	//   ....[9]....
        /*00a0*/ 	.word	0x0001d320


	//   ....[10]....
        /*00a4*/ 	.word	0x0001de10


	//   ....[11]....
        /*00a8*/ 	.word	0x0001dec0


	//   ....[12]....
        /*00ac*/ 	.word	0x0001df30


	//   ....[13]....
        /*00b0*/ 	.word	0x0001dfa0


	//   ....[14]....
        /*00b4*/ 	.word	0x0001e010


	//   ....[15]....
        /*00b8*/ 	.word	0x0001e4a0


	//   ....[16]....
        /*00bc*/ 	.word	0x0001e510


	//   ....[17]....
        /*00c0*/ 	.word	0x0001e580


	//   ....[18]....
        /*00c4*/ 	.word	0x0001e5f0


	//   ....[19]....
        /*00c8*/ 	.word	0x0001e660


	//----- nvinfo : EIATTR_VRC_CTA_INIT_COUNT
	.align		4
.L_2716:
        /*00cc*/ 	.byte	0x02, 0x4a
	.zero		1
	.zero		1


	//----- nvinfo : EIATTR_EXIT_INSTR_OFFSETS
	.align		4
        /*00d0*/ 	.byte	0x04, 0x1c
        /*00d2*/ 	.short	(.L_2718 - .L_2717)


	//   ....[0]....
.L_2717:
        /*00d4*/ 	.word	0x00000aa0


	//   ....[1]....
        /*00d8*/ 	.word	0x0001dda0


	//----- nvinfo : EIATTR_MAX_THREADS
	.align		4
.L_2718:
        /*00dc*/ 	.byte	0x04, 0x05
        /*00de*/ 	.short	(.L_2720 - .L_2719)
.L_2719:
        /*00e0*/ 	.word	0x00000080
        /*00e4*/ 	.word	0x00000001
        /*00e8*/ 	.word	0x00000001


	//----- nvinfo : EIATTR_CRS_STACK_SIZE
	.align		4
.L_2720:
        /*00ec*/ 	.byte	0x04, 0x1e
        /*00ee*/ 	.short	(.L_2722 - .L_2721)
.L_2721:
        /*00f0*/ 	.word	0x00000000


	//----- nvinfo : EIATTR_CBANK_PARAM_SIZE
	.align		4
.L_2722:
        /*00f4*/ 	.byte	0x03, 0x19
        /*00f6*/ 	.short	0x00e8


	//----- nvinfo : EIATTR_PARAM_CBANK
	.align		4
        /*00f8*/ 	.byte	0x04, 0x0a
        /*00fa*/ 	.short	(.L_2724 - .L_2723)
	.align		4
.L_2723:
        /*00fc*/ 	.word	index@(.nv.constant0._ZN10layer_norm13ln_fwd_kernelINS_13Kernel_traitsIf6__halfS2_S2_fjLj1024ELj1ELj4ELj1ELj16ENS_18Kernel_traits_baseILj1024EfS2_S2_S2_fjLj128EEEEELb1ELb1ELb1ELb0EEEvNS_9FwdParamsE)
        /*0100*/ 	.short	0x0380
        /*0102*/ 	.short	0x00e8


	//----- nvinfo : EIATTR_SW_WAR
	.align		4
.L_2724:
        /*0104*/ 	.byte	0x04, 0x36
        /*0106*/ 	.short	(.L_2726 - .L_2725)
.L_2725:
        /*0108*/ 	.word	0x00000008
.L_2726:


//--------------------- .nv.info._ZN10layer_norm13ln_fwd_kernelINS_13Kernel_traitsIf6__halfS2_S2_fjLj1024ELj1ELj4ELj1ELj16ENS_18Kernel_traits_baseILj1024EfS2_S2_S2_fjLj128EEEEELb1ELb1ELb1ELb1EEEvNS_9FwdParamsE --------------------------
	.section	.nv.info._ZN10layer_norm13ln_fwd_kernelINS_13Kernel_traitsIf6__halfS2_S2_fjLj1024ELj1ELj4ELj1ELj16ENS_18Kernel_traits_baseILj1024EfS2_S2_S2_fjLj128EEEEELb1ELb1ELb1ELb1EEEvNS_9FwdParamsE,"",@"SHT_CUDA_INFO"
	.sectionflags	@""
	.align	4


	//----- nvinfo : EIATTR_CUDA_API_VERSION
	.align		4
        /*0000*/ 	.byte	0x04, 0x37
        /*0002*/ 	.short	(.L_2728 - .L_2727)
.L_2727:
        /*0004*/ 	.word	0x00000082


	//----- nvinfo : EIATTR_KPARAM_INFO
	.align		4
.L_2728:
        /*0008*/ 	.byte	0x04, 0x17
        /*000a*/ 	.short	(.L_2730 - .L_2729)
.L_2729:
        /*000c*/ 	.word	0x00000000
        /*0010*/ 	.short	0x0000
        /*0012*/ 	.short	0x0000
        /*0014*/ 	.byte	0x00, 0xf0, 0xa1, 0x03


	//----- nvinfo : EIATTR_SPARSE_MMA_MASK
	.align		4
.L_2730:
        /*0018*/ 	.byte	0x03, 0x50
        /*001a*/ 	.short	0x0000


	//----- nvinfo : EIATTR_MAXREG_COUNT
	.align		4
        /*001c*/ 	.byte	0x03, 0x1b
        /*001e*/ 	.short	0x00ff


	//----- nvinfo : EIATTR_MERCURY_ISA_VERSION
	.align		4
        /*0020*/ 	.byte	0x03, 0x5f
        /*0022*/ 	.short	0x0101


	//----- nvinfo : EIATTR_COOP_GROUP_MASK_REGIDS
	.align		4
        /*0024*/ 	.byte	0x04, 0x29
        /*0026*/ 	.short	(.L_2732 - .L_2731)


	//   ....[0]....
.L_2731:
        /*0028*/ 	.word	0xffffffff


	//   ....[1]....
        /*002c*/ 	.word	0xffffffff


	//   ....[2]....
        /*0030*/ 	.word	0xffffffff


	//   ....[3]....
        /*0034*/ 	.word	0xffffffff


	//   ....[4]....
        /*0038*/ 	.word	0xffffffff


	//   ....[5]....
        /*003c*/ 	.word	0xffffffff


	//   ....[6]....
        /*0040*/ 	.word	0xffffffff


	//   ....[7]....
        /*0044*/ 	.word	0xffffffff


	//   ....[8]....
        /*0048*/ 	.word	0xffffffff


	//   ....[9]....
        /*004c*/ 	.word	0xffffffff


	//   ....[10]....
        /*0050*/ 	.word	0x05000021


	//   ....[11]....
        /*0054*/ 	.word	0x05000021


	//   ....[12]....
        /*0058*/ 	.word	0x05000021


	//   ....[13]....
        /*005c*/ 	.word	0x05000021


	//   ....[14]....
        /*0060*/ 	.word	0x05000021


	//   ....[15]....
        /*0064*/ 	.word	0x05000021


	//   ....[16]....
        /*0068*/ 	.word	0x05000021


	//   ....[17]....
        /*006c*/ 	.word	0x05000021


	//   ....[18]....
        /*0070*/ 	.word	0x05000021


	//   ....[19]....
        /*0074*/ 	.word	0x05000021


	//----- nvinfo : EIATTR_COOP_GROUP_INSTR_OFFSETS
	.align		4
.L_2732:
        /*0078*/ 	.byte	0x04, 0x28
        /*007a*/ 	.short	(.L_2734 - .L_2733)


	//   ....[0]....
.L_2733:
        /*007c*/ 	.word	0x00017ea0


	//   ....[1]....
        /*0080*/ 	.word	0x00017ec0


	//   ....[2]....
        /*0084*/ 	.word	0x00017ef0


	//   ....[3]....
        /*0088*/ 	.word	0x00017f10


	//   ....[4]....
        /*008c*/ 	.word	0x00017f30


	//   ....[5]....
        /*0090*/ 	.word	0x00018360


	//   ....[6]....
        /*0094*/ 	.word	0x00018380


	//   ....[7]....
        /*0098*/ 	.word	0x000183a0


	//   ....[8]....
        /*009c*/ 	.word	0x000183c0


	//   ....[9]....
        /*00a0*/ 	.word	0x000183e0


	//   ....[10]....
        /*00a4*/ 	.word	0x00018dd0


	//   ....[11]....
        /*00a8*/ 	.word	0x00018e70


	//   ....[12]....
        /*00ac*/ 	.word	0x00018ef0


	//   ....[13]....
        /*00b0*/ 	.word	0x00018f60


	//   ....[14]....
        /*00b4*/ 	.word	0x00018fd0


	//   ....[15]....
        /*00b8*/ 	.word	0x00019440


	//   ....[16]....
        /*00bc*/ 	.word	0x000194b0


	//   ....[17]....
        /*00c0*/ 	.word	0x00019520


	//   ....[18]....
        /*00c4*/ 	.word	0x00019590


	//   ....[19]....
        /*00c8*/ 	.word	0x00019600


	//----- nvinfo : EIATTR_VRC_CTA_INIT_COUNT
	.align		4
.L_2734:
        /*00cc*/ 	.byte	0x02, 0x4a
	.zero		1
	.zero		1


	//----- nvinfo : EIATTR_EXIT_INSTR_OFFSETS
	.align		4
        /*00d0*/ 	.byte	0x04, 0x1c
        /*00d2*/ 	.short	(.L_2736 - .L_2735)


	//   ....[0]....
.L_2735:
        /*00d4*/ 	.word	0x00000750


	//   ....[1]....
        /*00d8*/ 	.word	0x00018d60


	//----- nvinfo : EIATTR_MAX_THREADS
	.align		4
.L_2736:
        /*00dc*/ 	.byte	0x04, 0x05
        /*00de*/ 	.short	(.L_2738 - .L_2737)
.L_2737:
        /*00e0*/ 	.word	0x00000080
        /*00e4*/ 	.word	0x00000001
        /*00e8*/ 	.word	0x00000001


	//----- nvinfo : EIATTR_CRS_STACK_SIZE
	.align		4
.L_2738:
        /*00ec*/ 	.byte	0x04, 0x1e
        /*00ee*/ 	.short	(.L_2740 - .L_2739)
.L_2739:
        /*00f0*/ 	.word	0x00000000


	//----- nvinfo : EIATTR_CBANK_PARAM_SIZE
	.align		4
.L_2740:
        /*00f4*/ 	.byte	0x03, 0x19
        /*00f6*/ 	.short	0x00e8


	//----- nvinfo : EIATTR_PARAM_CBANK
	.align		4
        /*00f8*/ 	.byte	0x04, 0x0a
        /*00fa*/ 	.short	(.L_2742 - .L_2741)
	.align		4
.L_2741:
        /*00fc*/ 	.word	index@(.nv.constant0._ZN10layer_norm13ln_fwd_kernelINS_13Kernel_traitsIf6__halfS2_S2_fjLj1024ELj1ELj4ELj1ELj16ENS_18Kernel_traits_baseILj1024EfS2_S2_S2_fjLj128EEEEELb1ELb1ELb1ELb1EEEvNS_9FwdParamsE)
        /*0100*/ 	.short	0x0380
        /*0102*/ 	.short	0x00e8


	//----- nvinfo : EIATTR_SW_WAR
	.align		4
.L_2742:
        /*0104*/ 	.byte	0x04, 0x36
        /*0106*/ 	.short	(.L_2744 - .L_2743)
.L_2743:
        /*0108*/ 	.word	0x00000008
.L_2744:


//--------------------- .nv.info._ZN10layer_norm13ln_fwd_kernelINS_13Kernel_traitsI6__halfS2_fS2_fjLj1024ELj1ELj4ELj1ELj16ENS_18Kernel_traits_baseILj1024ES2_S2_fS2_fjLj128EEEEELb0ELb0ELb0ELb0EEEvNS_9FwdParamsE --------------------------
	.section	.nv.info._ZN10layer_norm13ln_fwd_kernelINS_13Kernel_traitsI6__halfS2_fS2_fjLj1024ELj1ELj4ELj1ELj16ENS_18Kernel_traits_baseILj1024ES2_S2_fS2_fjLj128EEEEELb0ELb0ELb0ELb0EEEvNS_9FwdParamsE,"",@"SHT_CUDA_INFO"
	.sectionflags	@""
	.align	4


	//----- nvinfo : EIATTR_CUDA_API_VERSION
	.align		4
        /*0000*/ 	.byte	0x04, 0x37
        /*0002*/ 	.short	(.L_2746 - .L_2745)
.L_2745:
        /*0004*/ 	.word	0x00000082


	//----- nvinfo : EIATTR_KPARAM_INFO
	.align		4
.L_2746:
        /*0008*/ 	.byte	0x04, 0x17
        /*000a*/ 	.short	(.L_2748 - .L_2747)
.L_2747:
        /*000c*/ 	.word	0x00000000
        /*0010*/ 	.short	0x0000
        /*0012*/ 	.short	0x0000
        /*0014*/ 	.byte	0x00, 0xf0, 0xa1, 0x03


	//----- nvinfo : EIATTR_SPARSE_MMA_MASK
	.align		4
.L_2748:
        /*0018*/ 	.byte	0x03, 0x50
        /*001a*/ 	.short	0x0000


	//----- nvinfo : EIATTR_MAXREG_COUNT
	.align		4
        /*001c*/ 	.byte	0x03, 0x1b
        /*001e*/ 	.short	0x00ff


	//----- nvinfo : EIATTR_MERCURY_ISA_VERSION
	.align		4
        /*0020*/ 	.byte	0x03, 0x5f
        /*0022*/ 	.short	0x0101


	//----- nvinfo : EIATTR_COOP_GROUP_MASK_REGIDS
	.align		4
        /*0024*/ 	.byte	0x04, 0x29
        /*0026*/ 	.short	(.L_2750 - .L_2749)


	//   ....[0]....
.L_2749:
        /*0028*/ 	.word	0xffffffff


	//   ....[1]....
        /*002c*/ 	.word	0xffffffff


	//   ....[2]....
        /*0030*/ 	.word	0xffffffff


	//   ....[3]....
        /*0034*/ 	.word	0xffffffff


	//   ....[4]....
        /*0038*/ 	.word	0xffffffff


	//   ....[5]....
        /*003c*/ 	.word	0xffffffff


	//   ....[6]....
        /*0040*/ 	.word	0xffffffff


	//   ....[7]....
        /*0044*/ 	.word	0xffffffff


	//   ....[8]....
        /*0048*/ 	.word	0xffffffff


	//   ....[9]....
        /*004c*/ 	.word	0xffffffff


	//   ....[10]....
        /*0050*/ 	.word	0x0500004d


	//   ....[11]....
        /*0054*/ 	.word	0x0500004d


	//   ....[12]....
        /*0058*/ 	.word	0x0500004d


	//   ....[13]....
        /*005c*/ 	.word	0x0500004d


	//   ....[14]....
        /*0060*/ 	.word	0x0500004d


	//   ....[15]....
        /*0064*/ 	.word	0x0500004d


	//   ....[16]....
        /*0068*/ 	.word	0x0500004d


	//   ....[17]....
        /*006c*/ 	.word	0x0500004d


	//   ....[18]....
        /*0070*/ 	.word	0x0500004d


	//   ....[19]....
        /*0074*/ 	.word	0x0500004d


	//----- nvinfo : EIATTR_COOP_GROUP_INSTR_OFFSETS
	.align		4
.L_2750:
        /*0078*/ 	.byte	0x04, 0x28
        /*007a*/ 	.short	(.L_2752 - .L_2751)


	//   ....[0]....
.L_2751:
        /*007c*/ 	.word	0x00001650


	//   ....[1]....
        /*0080*/ 	.word	0x00001670


	//   ....[2]....
        /*0084*/ 	.word	0x000016a0


	//   ....[3]....
        /*0088*/ 	.word	0x000016c0


	//   ....[4]....
        /*008c*/ 	.word	0x000016e0


	//   ....[5]....
        /*0090*/ 	.word	0x00001b20


	//   ....[6]....
        /*0094*/ 	.word	0x00001b40


	//   ....[7]....
        /*0098*/ 	.word	0x00001b60


	//   ....[8]....
        /*009c*/ 	.word	0x00001b80


	//   ....[9]....
        /*00a0*/ 	.word	0x00001ba0


	//   ....[10]....
        /*00a4*/ 	.word	0x00002a20


	//   ....[11]....
        /*00a8*/ 	.word	0x00002ac0


	//   ....[12]....
        /*00ac*/ 	.word	0x00002b40


	//   ....[13]....
        /*00b0*/ 	.word	0x00002bb0


	//   ....[14]....
        /*00b4*/ 	.word	0x00002c20


	//   ....[15]....
        /*00b8*/ 	.word	0x000030b0


	//   ....[16]....
        /*00bc*/ 	.word	0x00003120


	//   ....[17]....
        /*00c0*/ 	.word	0x00003190


	//   ....[18]....
        /*00c4*/ 	.word	0x00003200


	//   ....[19]....
        /*00c8*/ 	.word	0x00003270


	//----- nvinfo : EIATTR_VRC_CTA_INIT_COUNT
	.align		4
.L_2752:
        /*00cc*/ 	.byte	0x02, 0x4a
	.zero		1
	.zero		1


	//----- nvinfo : EIATTR_EXIT_INSTR_OFFSETS
	.align		4
        /*00d0*/ 	.byte	0x04, 0x1c
        /*00d2*/ 	.short	(.L_2754 - .L_2753)


	//   ....[0]....
.L_2753:
        /*00d4*/ 	.word	0x00000560


	//   ....[1]....
        /*00d8*/ 	.word	0x000029b0


	//----- nvinfo : EIATTR_MAX_THREADS
	.align		4
.L_2754:
        /*00dc*/ 	.byte	0x04, 0x05
        /*00de*/ 	.short	(.L_2756 - .L_2755)
.L_2755:
        /*00e0*/ 	.word	0x00000080
        /*00e4*/ 	.word	0x00000001
        /*00e8*/ 	.word	0x00000001


	//----- nvinfo : EIATTR_CRS_STACK_SIZE
	.align		4
.L_2756:
        /*00ec*/ 	.byte	0x04, 0x1e
        /*00ee*/ 	.short	(.L_2758 - .L_2757)
.L_2757:
        /*00f0*/ 	.word	0x00000000


	//----- nvinfo : EIATTR_CBANK_PARAM_SIZE
	.align		4
.L_2758:
        /*00f4*/ 	.byte	0x03, 0x19
        /*00f6*/ 	.short	0x00e8


	//----- nvinfo : EIATTR_PARAM_CBANK
	.align		4
        /*00f8*/ 	.byte	0x04, 0x0a
        /*00fa*/ 	.short	(.L_2760 - .L_2759)
	.align		4
.L_2759:
        /*00fc*/ 	.word	index@(.nv.constant0._ZN10layer_norm13ln_fwd_kernelINS_13Kernel_traitsI6__halfS2_fS2_fjLj1024ELj1ELj4ELj1ELj16ENS_18Kernel_traits_baseILj1024ES2_S2_fS2_fjLj128EEEEELb0ELb0ELb0ELb0EEEvNS_9FwdParamsE)
        /*0100*/ 	.short	0x0380
        /*0102*/ 	.short	0x00e8


	//----- nvinfo : EIATTR_SW_WAR
	.align		4
.L_2760:
        /*0104*/ 	.byte	0x04, 0x36
        /*0106*/ 	.short	(.L_2762 - .L_2761)
.L_2761:
        /*0108*/ 	.word	0x00000008
.L_2762:


//--------------------- .nv.info._ZN10layer_norm13ln_fwd_kernelINS_13Kernel_traitsI6__halfS2_fS2_fjLj1024ELj1ELj4ELj1ELj16ENS_18Kernel_traits_baseILj1024ES2_S2_fS2_fjLj128EEEEELb0ELb0ELb0ELb1EEEvNS_9FwdParamsE --------------------------
	.section	.nv.info._ZN10layer_norm13ln_fwd_kernelINS_13Kernel_traitsI6__halfS2_fS2_fjLj1024ELj1ELj4ELj1ELj16ENS_18Kernel_traits_baseILj1024ES2_S2_fS2_fjLj128EEEEELb0ELb0ELb0ELb1EEEvNS_9FwdParamsE,"",@"SHT_CUDA_INFO"
	.sectionflags	@""
	.align	4


	//----- nvinfo : EIATTR_CUDA_API_VERSION
	.align		4
        /*0000*/ 	.byte	0x04, 0x37
        /*0002*/ 	.short	(.L_2764 - .L_2763)
.L_2763:
        /*0004*/ 	.word	0x00000082


	//----- nvinfo : EIATTR_KPARAM_INFO
	.align		4
.L_2764:
        /*0008*/ 	.byte	0x04, 0x17
        /*000a*/ 	.short	(.L_2766 - .L_2765)
.L_2765:
        /*000c*/ 	.word	0x00000000
        /*0010*/ 	.short	0x0000
        /*0012*/ 	.short	0x0000
        /*0014*/ 	.byte	0x00, 0xf0, 0xa1, 0x03


	//----- nvinfo : EIATTR_SPARSE_MMA_MASK
	.align		4
.L_2766:
        /*0018*/ 	.byte	0x03, 0x50
        /*001a*/ 	.short	0x0000


	//----- nvinfo : EIATTR_MAXREG_COUNT
	.align		4
        /*001c*/ 	.byte	0x03, 0x1b
        /*001e*/ 	.short	0x00ff


	//----- nvinfo : EIATTR_MERCURY_ISA_VERSION
	.align		4
        /*0020*/ 	.byte	0x03, 0x5f
        /*0022*/ 	.short	0x0101


	//----- nvinfo : EIATTR_COOP_GROUP_MASK_REGIDS
	.align		4
        /*0024*/ 	.byte	0x04, 0x29
        /*0026*/ 	.short	(.L_2768 - .L_2767)


	//   ....[0]....
.L_2767:
        /*0028*/ 	.word	0xffffffff


	//   ....[1]....
        /*002c*/ 	.word	0xffffffff


	//   ....[2]....
        /*0030*/ 	.word	0xffffffff


	//   ....[3]....
        /*0034*/ 	.word	0xffffffff


	//   ....[4]....
        /*0038*/ 	.word	0xffffffff


	//   ....[5]....
        /*003c*/ 	.word	0xffffffff


	//   ....[6]....
        /*0040*/ 	.word	0xffffffff


	//   ....[7]....
        /*0044*/ 	.word	0xffffffff


	//   ....[8]....
        /*0048*/ 	.word	0xffffffff


	//   ....[9]....
        /*004c*/ 	.word	0xffffffff


	//   ....[10]....
        /*0050*/ 	.word	0xffffffff


	//   ....[11]....
        /*0054*/ 	.word	0xffffffff


	//   ....[12]....
        /*0058*/ 	.word	0xffffffff


	//   ....[13]....
        /*005c*/ 	.word	0xffffffff


	//   ....[14]....
        /*0060*/ 	.word	0xffffffff


	//   ....[15]....
        /*0064*/ 	.word	0xffffffff


	//   ....[16]....
        /*0068*/ 	.word	0xffffffff


	//   ....[17]....
        /*006c*/ 	.word	0xffffffff


	//   ....[18]....
        /*0070*/ 	.word	0xffffffff


	//   ....[19]....
        /*0074*/ 	.word	0xffffffff


	//   ....[20]....
        /*0078*/ 	.word	0x05000037


	//   ....[21]....
        /*007c*/ 	.word	0x05000037


	//   ....[22]....
        /*0080*/ 	.word	0x05000037


	//   ....[23]....
        /*0084*/ 	.word	0x05000037


	//   ....[24]....
        /*0088*/ 	.word	0x05000037


	//   ....[25]....
        /*008c*/ 	.word	0x05000037


	//   ....[26]....
        /*0090*/ 	.word	0x05000037


	//   ....[27]....
        /*0094*/ 	.word	0x05000037


	//   ....[28]....
        /*0098*/ 	.word	0x05000037


	//   ....[29]....
        /*009c*/ 	.word	0x05000037


	//   ....[30]....
        /*00a0*/ 	.word	0x05000037


	//   ....[31]....
        /*00a4*/ 	.word	0x05000037


	//   ....[32]....
        /*00a8*/ 	.word	0x05000037


	//   ....[33]....
        /*00ac*/ 	.word	0x05000037


	//   ....[34]....
        /*00b0*/ 	.word	0x05000037


	//   ....[35]....
        /*00b4*/ 	.word	0x05000037


	//   ....[36]....
        /*00b8*/ 	.word	0x05000037


	//   ....[37]....
        /*00bc*/ 	.word	0x05000037


	//   ....[38]....
        /*00c0*/ 	.word	0x05000037


	//   ....[39]....
        /*00c4*/ 	.word	0x05000037


	//----- nvinfo : EIATTR_COOP_GROUP_INSTR_OFFSETS
	.align		4
.L_2768:
        /*00c8*/ 	.byte	0x04, 0x28
        /*00ca*/ 	.short	(.L_2770 - .L_2769)


	//   ....[0]....
.L_2769:
        /*00cc*/ 	.word	0x00001050


	//   ....[1]....
        /*00d0*/ 	.word	0x00001080


	//   ....[2]....
        /*00d4*/ 	.word	0x000010a0


	//   ....[3]....
        /*00d8*/ 	.word	0x000010c0


	//   ....[4]....
        /*00dc*/ 	.word	0x000010e0


	//   ....[5]....
        /*00e0*/ 	.word	0x00001510


	//   ....[6]....
        /*00e4*/ 	.word	0x00001530


	//   ....[7]....
        /*00e8*/ 	.word	0x00001550


	//   ....[8]....
        /*00ec*/ 	.word	0x00001570


	//   ....[9]....
        /*00f0*/ 	.word	0x00001590


	//   ....[10]....
        /*00f4*/ 	.word	0x000030b0


	//   ....[11]....
        /*00f8*/ 	.word	0x000030e0


	//   ....[12]....
        /*00fc*/ 	.word	0x00003100


	//   ....[13]....
        /*0100*/ 	.word	0x00003120


	//   ....[14]....
        /*0104*/ 	.word	0x00003140


	//   ....[15]....
        /*0108*/ 	.word	0x00003570


	//   ....[16]....
        /*010c*/ 	.word	0x00003590


	//   ....[17]....
        /*0110*/ 	.word	0x000035b0


	//   ....[18]....
        /*0114*/ 	.word	0x000035d0


	//   ....[19]....
        /*0118*/ 	.word	0x000035f0


	//   ....[20]....
        /*011c*/ 	.word	0x00004310


	//   ....[21]....
        /*0120*/ 	.word	0x000043a0


	//   ....[22]....
        /*0124*/ 	.word	0x00004400


	//   ....[23]....
        /*0128*/ 	.word	0x00004460


	//   ....[24]....
        /*012c*/ 	.word	0x000044c0


	//   ....[25]....
        /*0130*/ 	.word	0x00004930


	//   ....[26]....
        /*0134*/ 	.word	0x00004990


	//   ....[27]....
        /*0138*/ 	.word	0x000049f0


	//   ....[28]....
        /*013c*/ 	.word	0x00004a50


	//   ....[29]....
        /*0140*/ 	.word	0x00004ab0


	//   ....[30]....
        /*0144*/ 	.word	0x00004b30


	//   ....[31]....
        /*0148*/ 	.word	0x00004bc0


	//   ....[32]....
        /*014c*/ 	.word	0x00004c20


	//   ....[33]....
        /*0150*/ 	.word	0x00004c80


	//   ....[34]....
        /*0154*/ 	.word	0x00004ce0


	//   ....[35]....
        /*0158*/ 	.word	0x00005150


	//   ....[36]....
        /*015c*/ 	.word	0x000051b0


	//   ....[37]....
        /*0160*/ 	.word	0x00005210


	//   ....[38]....
        /*0164*/ 	.word	0x00005270


	//   ....[39]....
        /*0168*/ 	.word	0x000052d0


	//----- nvinfo : EIATTR_VRC_CTA_INIT_COUNT
	.align		4
.L_2770:
        /*016c*/ 	.byte	0x02, 0x4a
	.zero		1
	.zero		1


	//----- nvinfo : EIATTR_EXIT_INSTR_OFFSETS
	.align		4
        /*0170*/ 	.byte	0x04, 0x1c
        /*0172*/ 	.short	(.L_2772 - .L_2771)


	//   ....[0]....
.L_2771:
        /*0174*/ 	.word	0x00000250


	//   ....[1]....
        /*0178*/ 	.word	0x00002270


	//   ....[2]....
        /*017c*/ 	.word	0x000042b0


	//----- nvinfo : EIATTR_MAX_THREADS
	.align		4
.L_2772:
        /*0180*/ 	.byte	0x04, 0x05
        /*0182*/ 	.short	(.L_2774 - .L_2773)
.L_2773:
        /*0184*/ 	.word	0x00000080
        /*0188*/ 	.word	0x00000001
        /*018c*/ 	.word	0x00000001


	//----- nvinfo : EIATTR_CRS_STACK_SIZE
	.align		4
.L_2774:
        /*0190*/ 	.byte	0x04, 0x1e
        /*0192*/ 	.short	(.L_2776 - .L_2775)
.L_2775:
        /*0194*/ 	.word	0x00000000


	//----- nvinfo : EIATTR_CBANK_PARAM_SIZE
	.align		4
.L_2776:
        /*0198*/ 	.byte	0x03, 0x19
        /*019a*/ 	.short	0x00e8


	//----- nvinfo : EIATTR_PARAM_CBANK
	.align		4
        /*019c*/ 	.byte	0x04, 0x0a
        /*019e*/ 	.short	(.L_2778 - .L_2777)
	.align		4
.L_2777:
        /*01a0*/ 	.word	index@(.nv.constant0._ZN10layer_norm13ln_fwd_kernelINS_13Kernel_traitsI6__halfS2_fS2_fjLj1024ELj1ELj4ELj1ELj16ENS_18Kernel_traits_baseILj1024ES2_S2_fS2_fjLj128EEEEELb0ELb0ELb0ELb1EEEvNS_9FwdParamsE)
        /*01a4*/ 	.short	0x0380
        /*01a6*/ 	.short	0x00e8


	//----- nvinfo : EIATTR_SW_WAR
	.align		4
.L_2778:
        /*01a8*/ 	.byte	0x04, 0x36
        /*01aa*/ 	.short	(.L_2780 - .L_2779)
.L_2779:
        /*01ac*/ 	.word	0x00000008
.L_2780:


//--------------------- .nv.info._ZN10layer_norm13ln_fwd_kernelINS_13Kernel_traitsI6__halfS2_fS2_fjLj1024ELj1ELj4ELj1ELj16ENS_18Kernel_traits_baseILj1024ES2_S2_fS2_fjLj128EEEEELb0ELb0ELb1ELb0EEEvNS_9FwdParamsE --------------------------
	.section	.nv.info._ZN10layer_norm13ln_fwd_kernelINS_13Kernel_traitsI6__halfS2_fS2_fjLj1024ELj1ELj4ELj1ELj16ENS_18Kernel_traits_baseILj1024ES2_S2_fS2_fjLj128EEEEELb0ELb0ELb1ELb0EEEvNS_9FwdParamsE,"",@"SHT_CUDA_INFO"
	.sectionflags	@""
	.align	4


	//----- nvinfo : EIATTR_CUDA_API_VERSION
	.align		4
        /*0000*/ 	.byte	0x04, 0x37
        /*0002*/ 	.short	(.L_2782 - .L_2781)
.L_2781:
        /*0004*/ 	.word	0x00000082


	//----- nvinfo : EIATTR_KPARAM_INFO
	.align		4
.L_2782:
        /*0008*/ 	.byte	0x04, 0x17
        /*000a*/ 	.short	(.L_2784 - .L_2783)
.L_2783:
        /*000c*/ 	.word	0x00000000
        /*0010*/ 	.short	0x0000
        /*0012*/ 	.short	0x0000
        /*0014*/ 	.byte	0x00, 0xf0, 0xa1, 0x03


	//----- nvinfo : EIATTR_SPARSE_MMA_MASK
	.align		4
.L_2784:
        /*0018*/ 	.byte	0x03, 0x50
        /*001a*/ 	.short	0x0000


	//----- nvinfo : EIATTR_MAXREG_COUNT
	.align		4
        /*001c*/ 	.byte	0x03, 0x1b
        /*001e*/ 	.short	0x00ff


	//----- nvinfo : EIATTR_MERCURY_ISA_VERSION
	.align		4
        /*0020*/ 	.byte	0x03, 0x5f
        /*0022*/ 	.short	0x0101


	//----- nvinfo : EIATTR_COOP_GROUP_MASK_REGIDS
	.align		4
        /*0024*/ 	.byte	0x04, 0x29
        /*0026*/ 	.short	(.L_2786 - .L_2785)


	//   ....[0]....
.L_2785:
        /*0028*/ 	.word	0xffffffff


	//   ....[1]....
        /*002c*/ 	.word	0xffffffff


	//   ....[2]....
        /*0030*/ 	.word	0xffffffff


	//   ....[3]....
        /*0034*/ 	.word	0xffffffff


	//   ....[4]....
        /*0038*/ 	.word	0xffffffff


	//   ....[5]....
        /*003c*/ 	.word	0xffffffff


	//   ....[6]....
        /*0040*/ 	.word	0xffffffff


	//   ....[7]....
        /*0044*/ 	.word	0xffffffff


	//   ....[8]....
        /*0048*/ 	.word	0xffffffff


	//   ....[9]....
        /*004c*/ 	.word	0xffffffff


	//   ....[10]....
        /*0050*/ 	.word	0x05000052


	//   ....[11]....
        /*0054*/ 	.word	0x05000052


	//   ....[12]....
        /*0058*/ 	.word	0x05000052


	//   ....[13]....
        /*005c*/ 	.word	0x05000052


	//   ....[14]....
        /*0060*/ 	.word	0x05000052


	//   ....[15]....
        /*0064*/ 	.word	0x05000052


	//   ....[16]....
        /*0068*/ 	.word	0x05000052


	//   ....[17]....
        /*006c*/ 	.word	0x05000052


	//   ....[18]....
        /*0070*/ 	.word	0x05000052


	//   ....[19]....
        /*0074*/ 	.word	0x05000052


	//----- nvinfo : EIATTR_COOP_GROUP_INSTR_OFFSETS
	.align		4
.L_2786:
        /*0078*/ 	.byte	0x04, 0x28
        /*007a*/ 	.short	(.L_2788 - .L_2787)


	//   ....[0]....
.L_2787:
        /*007c*/ 	.word	0x00001c90


	//   ....[1]....
        /*0080*/ 	.word	0x00001cc0


	//   ....[2]....
        /*0084*/ 	.word	0x00001ce0


	//   ....[3]....
        /*0088*/ 	.word	0x00001d00


	//   ....[4]....
        /*008c*/ 	.word	0x00001d20


	//   ....[5]....
        /*0090*/ 	.word	0x00002160


	//   ....[6]....
        /*0094*/ 	.word	0x00002180


	//   ....[7]....
        /*0098*/ 	.word	0x000021a0


	//   ....[8]....
        /*009c*/ 	.word	0x000021c0


	//   ....[9]....
        /*00a0*/ 	.word	0x000021e0


	//   ....[10]....
        /*00a4*/ 	.word	0x000030d0


	//   ....[11]....
        /*00a8*/ 	.word	0x00003180


	//   ....[12]....
        /*00ac*/ 	.word	0x000031f0


	//   ....[13]....
        /*00b0*/ 	.word	0x00003260


	//   ....[14]....
        /*00b4*/ 	.word	0x000032d0


	//   ....[15]....
        /*00b8*/ 	.word	0x00003760


	//   ....[16]....
        /*00bc*/ 	.word	0x000037d0


	//   ....[17]....
        /*00c0*/ 	.word	0x00003840


	//   ....[18]....
        /*00c4*/ 	.word	0x000038b0


	//   ....[19]....
        /*00c8*/ 	.word	0x00003920


	//----- nvinfo : EIATTR_VRC_CTA_INIT_COUNT
	.align		4
.L_2788:
        /*00cc*/ 	.byte	0x02, 0x4a
	.zero		1
	.zero		1


	//----- nvinfo : EIATTR_EXIT_INSTR_OFFSETS
	.align		4
        /*00d0*/ 	.byte	0x04, 0x1c
        /*00d2*/ 	.short	(.L_2790 - .L_2789)


	//   ....[0]....
.L_2789:
        /*00d4*/ 	.word	0x00000560


	//   ....[1]....
        /*00d8*/ 	.word	0x00003060


	//----- nvinfo : EIATTR_MAX_THREADS
	.align		4
.L_2790:
        /*00dc*/ 	.byte	0x04, 0x05
        /*00de*/ 	.short	(.L_2792 - .L_2791)
.L_2791:
        /*00e0*/ 	.word	0x00000080
        /*00e4*/ 	.word	0x00000001
        /*00e8*/ 	.word	0x00000001


	//----- nvinfo : EIATTR_CRS_STACK_SIZE
	.align		4
.L_2792:
        /*00ec*/ 	.byte	0x04, 0x1e
        /*00ee*/ 	.short	(.L_2794 - .L_2793)
.L_2793:
        /*00f0*/ 	.word	0x00000000


	//----- nvinfo : EIATTR_CBANK_PARAM_SIZE
	.align		4
.L_2794:
        /*00f4*/ 	.byte	0x03, 0x19
        /*00f6*/ 	.short	0x00e8


	//----- nvinfo : EIATTR_PARAM_CBANK
	.align		4
        /*00f8*/ 	.byte	0x04, 0x0a
        /*00fa*/ 	.short	(.L_2796 - .L_2795)
	.align		4
.L_2795:
        /*00fc*/ 	.word	index@(.nv.constant0._ZN10layer_norm13ln_fwd_kernelINS_13Kernel_traitsI6__halfS2_fS2_fjLj1024ELj1ELj4ELj1ELj16ENS_18Kernel_traits_baseILj1024ES2_S2_fS2_fjLj128EEEEELb0ELb0ELb1ELb0EEEvNS_9FwdParamsE)
        /*0100*/ 	.short	0x0380
        /*0102*/ 	.short	0x00e8


	//----- nvinfo : EIATTR_SW_WAR
	.align		4
.L_2796:
        /*0104*/ 	.byte	0x04, 0x36
        /*0106*/ 	.short	(.L_2798 - .L_2797)
.L_2797:
        /*0108*/ 	.word	0x00000008
.L_2798:


//--------------------- .nv.info._ZN10layer_norm13ln_fwd_kernelINS_13Kernel_traitsI6__halfS2_fS2_fjLj1024ELj1ELj4ELj1ELj16ENS_18Kernel_traits_baseILj1024ES2_S2_fS2_fjLj128EEEEELb0ELb0ELb1ELb1EEEvNS_9FwdParamsE --------------------------
	.section	.nv.info._ZN10layer_norm13ln_fwd_kernelINS_13Kernel_traitsI6__halfS2_fS2_fjLj1024ELj1ELj4ELj1ELj16ENS_18Kernel_traits_baseILj1024ES2_S2_fS2_fjLj128EEEEELb0ELb0ELb1ELb1EEEvNS_9FwdParamsE,"",@"SHT_CUDA_INFO"
	.sectionflags	@""
	.align	4


	//----- nvinfo : EIATTR_CUDA_API_VERSION
	.align		4
        /*0000*/ 	.byte	0x04, 0x37
        /*0002*/ 	.short	(.L_2800 - .L_2799)
.L_2799:
        /*0004*/ 	.word	0x00000082


	//----- nvinfo : EIATTR_KPARAM_INFO
	.align		4
.L_2800:
        /*0008*/ 	.byte	0x04, 0x17
        /*000a*/ 	.short	(.L_2802 - .L_2801)
.L_2801:
        /*000c*/ 	.word	0x00000000
        /*0010*/ 	.short	0x0000
        /*0012*/ 	.short	0x0000
        /*0014*/ 	.byte	0x00, 0xf0, 0xa1, 0x03


	//----- nvinfo : EIATTR_SPARSE_MMA_MASK
	.align		4
.L_2802:
        /*0018*/ 	.byte	0x03, 0x50
        /*001a*/ 	.short	0x0000


	//----- nvinfo : EIATTR_MAXREG_COUNT
	.align		4
        /*001c*/ 	.byte	0x03, 0x1b
        /*001e*/ 	.short	0x00ff


	//----- nvinfo : EIATTR_MERCURY_ISA_VERSION
	.align		4
        /*0020*/ 	.byte	0x03, 0x5f
        /*0022*/ 	.short	0x0101


	//----- nvinfo : EIATTR_COOP_GROUP_MASK_REGIDS
	.align		4
        /*0024*/ 	.byte	0x04, 0x29
        /*0026*/ 	.short	(.L_2804 - .L_2803)


	//   ....[0]....
.L_2803:
        /*0028*/ 	.word	0xffffffff


	//   ....[1]....
        /*002c*/ 	.word	0xffffffff


	//   ....[2]....
        /*0030*/ 	.word	0xffffffff


	//   ....[3]....
        /*0034*/ 	.word	0xffffffff


	//   ....[4]....
        /*0038*/ 	.word	0xffffffff


	//   ....[5]....
        /*003c*/ 	.word	0xffffffff


	//   ....[6]....
        /*0040*/ 	.word	0xffffffff


	//   ....[7]....
        /*0044*/ 	.word	0xffffffff


	//   ....[8]....
        /*0048*/ 	.word	0xffffffff


	//   ....[9]....
        /*004c*/ 	.word	0xffffffff


	//   ....[10]....
        /*0050*/ 	.word	0x05000050


	//   ....[11]....
        /*0054*/ 	.word	0x05000050


	//   ....[12]....
        /*0058*/ 	.word	0x05000050


	//   ....[13]....
        /*005c*/ 	.word	0x05000050


	//   ....[14]....
        /*0060*/ 	.word	0x05000050


	//   ....[15]....
        /*0064*/ 	.word	0x05000050


	//   ....[16]....
        /*0068*/ 	.word	0x05000050


	//   ....[17]....
        /*006c*/ 	.word	0x05000050


	//   ....[18]....
        /*0070*/ 	.word	0x05000050


	//   ....[19]....
        /*0074*/ 	.word	0x05000050


	//----- nvinfo : EIATTR_COOP_GROUP_INSTR_OFFSETS
	.align		4
.L_2804:
        /*0078*/ 	.byte	0x04, 0x28
        /*007a*/ 	.short	(.L_2806 - .L_2805)


	//   ....[0]....
.L_2805:
        /*007c*/ 	.word	0x00001920


	//   ....[1]....
        /*0080*/ 	.word	0x00001950


	//   ....[2]....
        /*0084*/ 	.word	0x00001970


	//   ....[3]....
        /*0088*/ 	.word	0x00001990


	//   ....[4]....
        /*008c*/ 	.word	0x000019b0


	//   ....[5]....
        /*0090*/ 	.word	0x00001de0


	//   ....[6]....
        /*0094*/ 	.word	0x00001e00


	//   ....[7]....
        /*0098*/ 	.word	0x00001e20


	//   ....[8]....
        /*009c*/ 	.word	0x00001e40


	//   ....[9]....
        /*00a0*/ 	.word	0x00001e60


	//   ....[10]....
        /*00a4*/ 	.word	0x00002c40


	//   ....[11]....
        /*00a8*/ 	.word	0x00002cf0


	//   ....[12]....
        /*00ac*/ 	.word	0x00002d60


	//   ....[13]....
        /*00b0*/ 	.word	0x00002dd0


	//   ....[14]....
        /*00b4*/ 	.word	0x00002e40


	//   ....[15]....
        /*00b8*/ 	.word	0x000032c0


	//   ....[16]....
        /*00bc*/ 	.word	0x00003330


	//   ....[17]....
        /*00c0*/ 	.word	0x000033a0


	//   ....[18]....
        /*00c4*/ 	.word	0x00003410


	//   ....[19]....
        /*00c8*/ 	.word	0x00003480


	//----- nvinfo : EIATTR_VRC_CTA_INIT_COUNT
	.align		4
.L_2806:
        /*00cc*/ 	.byte	0x02, 0x4a
	.zero		1
	.zero		1


	//----- nvinfo : EIATTR_EXIT_INSTR_OFFSETS
	.align		4
        /*00d0*/ 	.byte	0x04, 0x1c
        /*00d2*/ 	.short	(.L_2808 - .L_2807)


	//   ....[0]....
.L_2807:
        /*00d4*/ 	.word	0x00000340


	//   ....[1]....
        /*00d8*/ 	.word	0x00002bd0


	//----- nvinfo : EIATTR_MAX_THREADS
	.align		4
.L_2808:
        /*00dc*/ 	.byte	0x04, 0x05
        /*00de*/ 	.short	(.L_2810 - .L_2809)
.L_2809:
        /*00e0*/ 	.word	0x00000080
        /*00e4*/ 	.word	0x00000001
        /*00e8*/ 	.word	0x00000001


	//----- nvinfo : EIATTR_CRS_STACK_SIZE
	.align		4
.L_2810:
        /*00ec*/ 	.byte	0x04, 0x1e
        /*00ee*/ 	.short	(.L_2812 - .L_2811)
.L_2811:
        /*00f0*/ 	.word	0x00000000


	//----- nvinfo : EIATTR_CBANK_PARAM_SIZE
	.align		4
.L_2812:
        /*00f4*/ 	.byte	0x03, 0x19
        /*00f6*/ 	.short	0x00e8


	//----- nvinfo : EIATTR_PARAM_CBANK
	.align		4
        /*00f8*/ 	.byte	0x04, 0x0a
        /*00fa*/ 	.short	(.L_2814 - .L_2813)
	.align		4
.L_2813:
        /*00fc*/ 	.word	index@(.nv.constant0._ZN10layer_norm13ln_fwd_kernelINS_13Kernel_traitsI6__halfS2_fS2_fjLj1024ELj1ELj4ELj1ELj16ENS_18Kernel_traits_baseILj1024ES2_S2_fS2_fjLj128EEEEELb0ELb0ELb1ELb1EEEvNS_9FwdParamsE)
        /*0100*/ 	.short	0x0380
        /*0102*/ 	.short	0x00e8


	//----- nvinfo : EIATTR_SW_WAR
	.align		4
.L_2814:
        /*0104*/ 	.byte	0x04, 0x36
        /*0106*/ 	.short	(.L_2816 - .L_2815)
.L_2815:
        /*0108*/ 	.word	0x00000008
.L_2816:


//--------------------- .nv.info._ZN10layer_norm13ln_fwd_kernelINS_13Kernel_traitsI6__halfS2_fS2_fjLj1024ELj1ELj4ELj1ELj16ENS_18Kernel_traits_baseILj1024ES2_S2_fS2_fjLj128EEEEELb0ELb1ELb0ELb0EEEvNS_9FwdParamsE --------------------------
	.section	.nv.info._ZN10layer_norm13ln_fwd_kernelINS_13Kernel_traitsI6__halfS2_fS2_fjLj1024ELj1ELj4ELj1ELj16ENS_18Kernel_traits_baseILj1024ES2_S2_fS2_fjLj128EEEEELb0ELb1ELb0ELb0EEEvNS_9FwdParamsE,"",@"SHT_CUDA_INFO"
	.sectionflags	@""
	.align	4


	//----- nvinfo : EIATTR_CUDA_API_VERSION
	.align		4
        /*0000*/ 	.byte	0x04, 0x37
        /*0002*/ 	.short	(.L_2818 - .L_2817)
.L_2817:
        /*0004*/ 	.word	0x00000082


	//----- nvinfo : EIATTR_KPARAM_INFO
	.align		4
.L_2818:
        /*0008*/ 	.byte	0x04, 0x17
        /*000a*/ 	.short	(.L_2820 - .L_2819)
.L_2819:
        /*000c*/ 	.word	0x00000000
        /*0010*/ 	.short	0x0000
        /*0012*/ 	.short	0x0000
        /*0014*/ 	.byte	0x00, 0xf0, 0xa1, 0x03


	//----- nvinfo : EIATTR_SPARSE_MMA_MASK
	.align		4
.L_2820:
        /*0018*/ 	.byte	0x03, 0x50
        /*001a*/ 	.short	0x0000


	//----- nvinfo : EIATTR_MAXREG_COUNT
	.align		4
        /*001c*/ 	.byte	0x03, 0x1b
        /*001e*/ 	.short	0x00ff


	//----- nvinfo : EIATTR_MERCURY_ISA_VERSION
	.align		4
        /*0020*/ 	.byte	0x03, 0x5f
        /*0022*/ 	.short	0x0101


	//----- nvinfo : EIATTR_COOP_GROUP_MASK_REGIDS
	.align		4
        /*0024*/ 	.byte	0x04, 0x29
        /*0026*/ 	.short	(.L_2822 - .L_2821)


	//   ....[0]....
.L_2821:
        /*0028*/ 	.word	0xffffffff


	//   ....[1]....
        /*002c*/ 	.word	0xffffffff


	//   ....[2]....
        /*0030*/ 	.word	0xffffffff


	//   ....[3]....
        /*0034*/ 	.word	0xffffffff


	//   ....[4]....
        /*0038*/ 	.word	0xffffffff


	//   ....[5]....
        /*003c*/ 	.word	0xffffffff


	//   ....[6]....
        /*0040*/ 	.word	0xffffffff


	//   ....[7]....
        /*0044*/ 	.word	0xffffffff


	//   ....[8]....
        /*0048*/ 	.word	0xffffffff


	//   ....[9]....
        /*004c*/ 	.word	0xffffffff


	//   ....[10]....
        /*0050*/ 	.word	0x05000066


	//   ....[11]....
        /*0054*/ 	.word	0x05000066


	//   ....[12]....
        /*0058*/ 	.word	0x05000066


	//   ....[13]....
        /*005c*/ 	.word	0x05000066


	//   ....[14]....
        /*0060*/ 	.word	0x05000066


	//   ....[15]....
        /*0064*/ 	.word	0x05000066


	//   ....[16]....
        /*0068*/ 	.word	0x05000066


	//   ....[17]....
        /*006c*/ 	.word	0x05000066


	//   ....[18]....
        /*0070*/ 	.word	0x05000066


	//   ....[19]....
        /*0074*/ 	.word	0x05000066


	//----- nvinfo : EIATTR_COOP_GROUP_INSTR_OFFSETS
	.align		4
.L_2822:
        /*0078*/ 	.byte	0x04, 0x28
        /*007a*/ 	.short	(.L_2824 - .L_2823)


	//   ....[0]....
.L_2823:
        /*007c*/ 	.word	0x00001fb0


	//   ....[1]....
        /*0080*/ 	.word	0x00001fe0


	//   ....[2]....
        /*0084*/ 	.word	0x00002000


	//   ....[3]....
        /*0088*/ 	.word	0x00002020


	//   ....[4]....
        /*008c*/ 	.word	0x00002040


	//   ....[5]....
        /*0090*/ 	.word	0x00002480


	//   ....[6]....
        /*0094*/ 	.word	0x000024a0


	//   ....[7]....
        /*0098*/ 	.word	0x000024c0


	//   ....[8]....
        /*009c*/ 	.word	0x000024e0


	//   ....[9]....
        /*00a0*/ 	.word	0x00002500


	//   ....[10]....
        /*00a4*/ 	.word	0x00003380


	//   ....[11]....
        /*00a8*/ 	.word	0x00003430


	//   ....[12]....
        /*00ac*/ 	.word	0x000034a0


	//   ....[13]....
        /*00b0*/ 	.word	0x00003510


	//   ....[14]....
        /*00b4*/ 	.word	0x00003580


	//   ....[15]....
        /*00b8*/ 	.word	0x00003a10


	//   ....[16]....
        /*00bc*/ 	.word	0x00003a80


	//   ....[17]....
        /*00c0*/ 	.word	0x00003af0


	//   ....[18]....
        /*00c4*/ 	.word	0x00003b60


	//   ....[19]....
        /*00c8*/ 	.word	0x00003bd0


	//----- nvinfo : EIATTR_VRC_CTA_INIT_COUNT
	.align		4
.L_2824:
        /*00cc*/ 	.byte	0x02, 0x4a
	.zero		1
	.zero		1


	//----- nvinfo : EIATTR_EXIT_INSTR_OFFSETS
	.align		4
        /*00d0*/ 	.byte	0x04, 0x1c
        /*00d2*/ 	.short	(.L_2826 - .L_2825)


	//   ....[0]....
.L_2825:
        /*00d4*/ 	.word	0x000006e0


	//   ....[1]....
        /*00d8*/ 	.word	0x00003310


	//----- nvinfo : EIATTR_MAX_THREADS
	.align		4
.L_2826:
        /*00dc*/ 	.byte	0x04, 0x05
        /*00de*/ 	.short	(.L_2828 - .L_2827)
.L_2827:
        /*00e0*/ 	.word	0x00000080
        /*00e4*/ 	.word	0x00000001
        /*00e8*/ 	.word	0x00000001


	//----- nvinfo : EIATTR_CRS_STACK_SIZE
	.align		4
.L_2828:
        /*00ec*/ 	.byte	0x04, 0x1e
        /*00ee*/ 	.short	(.L_2830 - .L_2829)
.L_2829:
        /*00f0*/ 	.word	0x00000000


	//----- nvinfo : EIATTR_CBANK_PARAM_SIZE
	.align		4
.L_2830:
        /*00f4*/ 	.byte	0x03, 0x19
        /*00f6*/ 	.short	0x00e8


	//----- nvinfo : EIATTR_PARAM_CBANK
	.align		4
        /*00f8*/ 	.byte	0x04, 0x0a
        /*00fa*/ 	.short	(.L_2832 - .L_2831)
	.align		4
.L_2831:
        /*00fc*/ 	.word	index@(.nv.constant0._ZN10layer_norm13ln_fwd_kernelINS_13Kernel_traitsI6__halfS2_fS2_fjLj1024ELj1ELj4ELj1ELj16ENS_18Kernel_traits_baseILj1024ES2_S2_fS2_fjLj128EEEEELb0ELb1ELb0ELb0EEEvNS_9FwdParamsE)
        /*0100*/ 	.short	0x0380
        /*0102*/ 	.short	0x00e8


	//----- nvinfo : EIATTR_SW_WAR
	.align		4
.L_2832:
        /*0104*/ 	.byte	0x04, 0x36
        /*0106*/ 	.short	(.L_2834 - .L_2833)
.L_2833:
        /*0108*/ 	.word	0x00000008
.L_2834:


//--------------------- .nv.info._ZN10layer_norm13ln_fwd_kernelINS_13Kernel_traitsI6__halfS2_fS2_fjLj1024ELj1ELj4ELj1ELj16ENS_18Kernel_traits_baseILj1024ES2_S2_fS2_fjLj128EEEEELb0ELb1ELb0ELb1EEEvNS_9FwdParamsE --------------------------
	.section	.nv.info._ZN10layer_norm13ln_fwd_kernelINS_13Kernel_traitsI6__halfS2_fS2_fjLj1024ELj1ELj4ELj1ELj16ENS_18Kernel_traits_baseILj1024ES2_S2_fS2_fjLj128EEEEELb0ELb1ELb0ELb1EEEvNS_9FwdParamsE,"",@"SHT_CUDA_INFO"
	.sectionflags	@""
	.align	4


	//----- nvinfo : EIATTR_CUDA_API_VERSION
	.align		4
        /*0000*/ 	.byte	0x04, 0x37
        /*0002*/ 	.short	(.L_2836 - .L_2835)
.L_2835:
        /*0004*/ 	.word	0x00000082


	//----- nvinfo : EIATTR_KPARAM_INFO
	.align		4
.L_2836:
        /*0008*/ 	.byte	0x04, 0x17
        /*000a*/ 	.short	(.L_2838 - .L_2837)
.L_2837:
        /*000c*/ 	.word	0x00000000
        /*0010*/ 	.short	0x0000
        /*0012*/ 	.short	0x0000
        /*0014*/ 	.byte	0x00, 0xf0, 0xa1, 0x03


	//----- nvinfo : EIATTR_SPARSE_MMA_MASK
	.align		4
.L_2838:
        /*0018*/ 	.byte	0x03, 0x50
        /*001a*/ 	.short	0x0000


	//----- nvinfo : EIATTR_MAXREG_COUNT
	.align		4
        /*001c*/ 	.byte	0x03, 0x1b
        /*001e*/ 	.short	0x00ff


	//----- nvinfo : EIATTR_MERCURY_ISA_VERSION
	.align		4
        /*0020*/ 	.byte	0x03, 0x5f
        /*0022*/ 	.short	0x0101


	//----- nvinfo : EIATTR_COOP_GROUP_MASK_REGIDS
	.align		4
        /*0024*/ 	.byte	0x04, 0x29
        /*0026*/ 	.short	(.L_2840 - .L_2839)


	//   ....[0]....
.L_2839:
        /*0028*/ 	.word	0xffffffff


	//   ....[1]....
        /*002c*/ 	.word	0xffffffff


	//   ....[2]....
        /*0030*/ 	.word	0xffffffff


	//   ....[3]....
        /*0034*/ 	.word	0xffffffff


	//   ....[4]....
        /*0038*/ 	.word	0xffffffff


	//   ....[5]....
        /*003c*/ 	.word	0xffffffff


	//   ....[6]....
        /*0040*/ 	.word	0xffffffff


	//   ....[7]....
        /*0044*/ 	.word	0xffffffff


	//   ....[8]....
        /*0048*/ 	.word	0xffffffff


	//   ....[9]....
        /*004c*/ 	.word	0xffffffff


	//   ....[10]....
        /*0050*/ 	.word	0x05000068


	//   ....[11]....
        /*0054*/ 	.word	0x05000068


	//   ....[12]....
        /*0058*/ 	.word	0x05000068


	//   ....[13]....
        /*005c*/ 	.word	0x05000068


	//   ....[14]....
        /*0060*/ 	.word	0x05000068


	//   ....[15]....
        /*0064*/ 	.word	0x05000068


	//   ....[16]....
        /*0068*/ 	.word	0x05000068


	//   ....[17]....
        /*006c*/ 	.word	0x05000068


	//   ....[18]....
        /*0070*/ 	.word	0x05000068


	//   ....[19]....
        /*0074*/ 	.word	0x05000068


	//----- nvinfo : EIATTR_COOP_GROUP_INSTR_OFFSETS
	.align		4
.L_2840:
        /*0078*/ 	.byte	0x04, 0x28
        /*007a*/ 	.short	(.L_2842 - .L_2841)


	//   ....[0]....
.L_2841:
        /*007c*/ 	.word	0x00001cf0


	//   ....[1]....
        /*0080*/ 	.word	0x00001d20


	//   ....[2]....
        /*0084*/ 	.word	0x00001d40


	//   ....[3]....
        /*0088*/ 	.word	0x00001d60


	//   ....[4]....
        /*008c*/ 	.word	0x00001d80


	//   ....[5]....
        /*0090*/ 	.word	0x000021b0


	//   ....[6]....
        /*0094*/ 	.word	0x000021d0


	//   ....[7]....
        /*0098*/ 	.word	0x000021f0


	//   ....[8]....
        /*009c*/ 	.word	0x00002210


	//   ....[9]....
        /*00a0*/ 	.word	0x00002230


	//   ....[10]....
        /*00a4*/ 	.word	0x00002f50


	//   ....[11]....
        /*00a8*/ 	.word	0x00003000


	//   ....[12]....
        /*00ac*/ 	.word	0x00003070


	//   ....[13]....
        /*00b0*/ 	.word	0x000030e0


	//   ....[14]....
        /*00b4*/ 	.word	0x00003150


	//   ....[15]....
        /*00b8*/ 	.word	0x000035d0


	//   ....[16]....
        /*00bc*/ 	.word	0x00003640


	//   ....[17]....
        /*00c0*/ 	.word	0x000036b0


	//   ....[18]....
        /*00c4*/ 	.word	0x00003720


	//   ....[19]....
        /*00c8*/ 	.word	0x00003790


	//----- nvinfo : EIATTR_VRC_CTA_INIT_COUNT
	.align		4
.L_2842:
        /*00cc*/ 	.byte	0x02, 0x4a
	.zero		1
	.zero		1


	//----- nvinfo : EIATTR_EXIT_INSTR_OFFSETS
	.align		4
        /*00d0*/ 	.byte	0x04, 0x1c
        /*00d2*/ 	.short	(.L_2844 - .L_2843)


	//   ....[0]....
.L_2843:
        /*00d4*/ 	.word	0x000004c0


	//   ....[1]....
        /*00d8*/ 	.word	0x00002ee0


	//----- nvinfo : EIATTR_MAX_THREADS
	.align		4
.L_2844:
        /*00dc*/ 	.byte	0x04, 0x05
        /*00de*/ 	.short	(.L_2846 - .L_2845)
.L_2845:
        /*00e0*/ 	.word	0x00000080
        /*00e4*/ 	.word	0x00000001
        /*00e8*/ 	.word	0x00000001


	//----- nvinfo : EIATTR_CRS_STACK_SIZE
	.align		4
.L_2846:
        /*00ec*/ 	.byte	0x04, 0x1e
        /*00ee*/ 	.short	(.L_2848 - .L_2847)
.L_2847:
        /*00f0*/ 	.word	0x00000000


	//----- nvinfo : EIATTR_CBANK_PARAM_SIZE
	.align		4
.L_2848:
        /*00f4*/ 	.byte	0x03, 0x19
        /*00f6*/ 	.short	0x00e8


	//----- nvinfo : EIATTR_PARAM_CBANK
	.align		4
        /*00f8*/ 	.byte	0x04, 0x0a
        /*00fa*/ 	.short	(.L_2850 - .L_2849)
	.align		4
.L_2849:
        /*00fc*/ 	.word	index@(.nv.constant0._ZN10layer_norm13ln_fwd_kernelINS_13Kernel_traitsI6__halfS2_fS2_fjLj1024ELj1ELj4ELj1ELj16ENS_18Kernel_traits_baseILj1024ES2_S2_fS2_fjLj128EEEEELb0ELb1ELb0ELb1EEEvNS_9FwdParamsE)
        /*0100*/ 	.short	0x0380
        /*0102*/ 	.short	0x00e8


	//----- nvinfo : EIATTR_SW_WAR
	.align		4
.L_2850:
        /*0104*/ 	.byte	0x04, 0x36
        /*0106*/ 	.short	(.L_2852 - .L_2851)
.L_2851:
        /*0108*/ 	.word	0x00000008
.L_2852:


//--------------------- .nv.info._ZN10layer_norm13ln_fwd_kernelINS_13Kernel_traitsI6__halfS2_fS2_fjLj1024ELj1ELj4ELj1ELj16ENS_18Kernel_traits_baseILj1024ES2_S2_fS2_fjLj128EEEEELb0ELb1ELb1ELb0EEEvNS_9FwdParamsE --------------------------
	.section	.nv.info._ZN10layer_norm13ln_fwd_kernelINS_13Kernel_traitsI6__halfS2_fS2_fjLj1024ELj1ELj4ELj1ELj16ENS_18Kernel_traits_baseILj1024ES2_S2_fS2_fjLj128EEEEELb0ELb1ELb1ELb0EEEvNS_9FwdParamsE,"",@"SHT_CUDA_INFO"
	.sectionflags	@""
	.align	4


	//----- nvinfo : EIATTR_CUDA_API_VERSION
	.align		4
        /*0000*/ 	.byte	0x04, 0x37
        /*0002*/ 	.short	(.L_2854 - .L_2853)
.L_2853:
        /*0004*/ 	.word	0x00000082


	//----- nvinfo : EIATTR_KPARAM_INFO
	.align		4
.L_2854:
        /*0008*/ 	.byte	0x04, 0x17
        /*000a*/ 	.short	(.L_2856 - .L_2855)
.L_2855:
        /*000c*/ 	.word	0x00000000
        /*0010*/ 	.short	0x0000
        /*0012*/ 	.short	0x0000
        /*0014*/ 	.byte	0x00, 0xf0, 0xa1, 0x03


	//----- nvinfo : EIATTR_SPARSE_MMA_MASK
	.align		4
.L_2856:
        /*0018*/ 	.byte	0x03, 0x50
        /*001a*/ 	.short	0x0000


	//----- nvinfo : EIATTR_MAXREG_COUNT
	.align		4
        /*001c*/ 	.byte	0x03, 0x1b
        /*001e*/ 	.short	0x00ff


	//----- nvinfo : EIATTR_MERCURY_ISA_VERSION
	.align		4
        /*0020*/ 	.byte	0x03, 0x5f
        /*0022*/ 	.short	0x0101


	//----- nvinfo : EIATTR_COOP_GROUP_MASK_REGIDS
	.align		4
        /*0024*/ 	.byte	0x04, 0x29
        /*0026*/ 	.short	(.L_2858 - .L_2857)


	//   ....[0]....
.L_2857:
        /*0028*/ 	.word	0xffffffff


	//   ....[1]....
        /*002c*/ 	.word	0xffffffff


	//   ....[2]....
        /*0030*/ 	.word	0xffffffff


	//   ....[3]....
        /*0034*/ 	.word	0xffffffff


	//   ....[4]....
        /*0038*/ 	.word	0xffffffff


	//   ....[5]....
        /*003c*/ 	.word	0xffffffff


	//   ....[6]....
        /*0040*/ 	.word	0xffffffff


	//   ....[7]....
        /*0044*/ 	.word	0xffffffff


	//   ....[8]....
        /*0048*/ 	.word	0xffffffff


	//   ....[9]....
        /*004c*/ 	.word	0xffffffff


	//   ....[10]....
        /*0050*/ 	.word	0x0500006c


	//   ....[11]....
        /*0054*/ 	.word	0x0500006c


	//   ....[12]....
        /*0058*/ 	.word	0x0500006c


	//   ....[13]....
        /*005c*/ 	.word	0x0500006c


	//   ....[14]....
        /*0060*/ 	.word	0x0500006c


	//   ....[15]....
        /*0064*/ 	.word	0x0500006c


	//   ....[16]....
        /*0068*/ 	.word	0x0500006c


	//   ....[17]....
        /*006c*/ 	.word	0x0500006c


	//   ....[18]....
        /*0070*/ 	.word	0x0500006c


	//   ....[19]....
        /*0074*/ 	.word	0x0500006c


	//----- nvinfo : EIATTR_COOP_GROUP_INSTR_OFFSETS
	.align		4
.L_2858:
        /*0078*/ 	.byte	0x04, 0x28
        /*007a*/ 	.short	(.L_2860 - .L_2859)


	//   ....[0]....
.L_2859:
        /*007c*/ 	.word	0x00002850


	//   ....[1]....
        /*0080*/ 	.word	0x00002880


	//   ....[2]....
        /*0084*/ 	.word	0x000028a0


	//   ....[3]....
        /*0088*/ 	.word	0x000028c0


	//   ....[4]....
        /*008c*/ 	.word	0x000028e0


	//   ....[5]....
        /*0090*/ 	.word	0x00002d20


	//   ....[6]....
        /*0094*/ 	.word	0x00002d40


	//   ....[7]....
        /*0098*/ 	.word	0x00002d60


	//   ....[8]....
        /*009c*/ 	.word	0x00002d80


	//   ....[9]....
        /*00a0*/ 	.word	0x00002da0


	//   ....[10]....
        /*00a4*/ 	.word	0x00003c80


	//   ....[11]....
        /*00a8*/ 	.word	0x00003d30


	//   ....[12]....
        /*00ac*/ 	.word	0x00003da0


	//   ....[13]....
        /*00b0*/ 	.word	0x00003e10


	//   ....[14]....
        /*00b4*/ 	.word	0x00003e80


	//   ....[15]....
        /*00b8*/ 	.word	0x00004310


	//   ....[16]....
        /*00bc*/ 	.word	0x00004380


	//   ....[17]....
        /*00c0*/ 	.word	0x000043f0


	//   ....[18]....
        /*00c4*/ 	.word	0x00004460


	//   ....[19]....
        /*00c8*/ 	.word	0x000044d0


	//----- nvinfo : EIATTR_VRC_CTA_INIT_COUNT
	.align		4
.L_2860:
        /*00cc*/ 	.byte	0x02, 0x4a
	.zero		1
	.zero		1


	//----- nvinfo : EIATTR_EXIT_INSTR_OFFSETS
	.align		4
        /*00d0*/ 	.byte	0x04, 0x1c
        /*00d2*/ 	.short	(.L_2862 - .L_2861)


	//   ....[0]....
.L_2861:
        /*00d4*/ 	.word	0x000006e0


	//   ....[1]....
        /*00d8*/ 	.word	0x00003c10


	//----- nvinfo : EIATTR_MAX_THREADS
	.align		4
.L_2862:
        /*00dc*/ 	.byte	0x04, 0x05
        /*00de*/ 	.short	(.L_2864 - .L_2863)
.L_2863:
        /*00e0*/ 	.word	0x00000080
        /*00e4*/ 	.word	0x00000001
        /*00e8*/ 	.word	0x00000001


	//----- nvinfo : EIATTR_CRS_STACK_SIZE
	.align		4
.L_2864:
        /*00ec*/ 	.byte	0x04, 0x1e
        /*00ee*/ 	.short	(.L_2866 - .L_2865)
.L_2865:
        /*00f0*/ 	.word	0x00000000


	//----- nvinfo : EIATTR_CBANK_PARAM_SIZE
	.align		4
.L_2866:
        /*00f4*/ 	.byte	0x03, 0x19
        /*00f6*/ 	.short	0x00e8


	//----- nvinfo : EIATTR_PARAM_CBANK
	.align		4
        /*00f8*/ 	.byte	0x04, 0x0a
        /*00fa*/ 	.short	(.L_2868 - .L_2867)
	.align		4
.L_2867:
        /*00fc*/ 	.word	index@(.nv.constant0._ZN10layer_norm13ln_fwd_kernelINS_13Kernel_traitsI6__halfS2_fS2_fjLj1024ELj1ELj4ELj1ELj16ENS_18Kernel_traits_baseILj1024ES2_S2_fS2_fjLj128EEEEELb0ELb1ELb1ELb0EEEvNS_9FwdParamsE)
        /*0100*/ 	.short	0x0380
        /*0102*/ 	.short	0x00e8


	//----- nvinfo : EIATTR_SW_WAR
	.align		4
.L_2868:
        /*0104*/ 	.byte	0x04, 0x36
        /*0106*/ 	.short	(.L_2870 - .L_2869)
.L_2869:
        /*0108*/ 	.word	0x00000008
.L_2870:


//--------------------- .nv.info._ZN10layer_norm13ln_fwd_kernelINS_13Kernel_traitsI6__halfS2_fS2_fjLj1024ELj1ELj4ELj1ELj16ENS_18Kernel_traits_baseILj1024ES2_S2_fS2_fjLj128EEEEELb0ELb1ELb1ELb1EEEvNS_9FwdParamsE --------------------------
	.section	.nv.info._ZN10layer_norm13ln_fwd_kernelINS_13Kernel_traitsI6__halfS2_fS2_fjLj1024ELj1ELj4ELj1ELj16ENS_18Kernel_traits_baseILj1024ES2_S2_fS2_fjLj128EEEEELb0ELb1ELb1ELb1EEEvNS_9FwdParamsE,"",@"SHT_CUDA_INFO"
	.sectionflags	@""
	.align	4


	//----- nvinfo : EIATTR_CUDA_API_VERSION
	.align		4
        /*0000*/ 	.byte	0x04, 0x37
        /*0002*/ 	.short	(.L_2872 - .L_2871)
.L_2871:
        /*0004*/ 	.word	0x00000082


	//----- nvinfo : EIATTR_KPARAM_INFO
	.align		4
.L_2872:
        /*0008*/ 	.byte	0x04, 0x17
        /*000a*/ 	.short	(.L_2874 - .L_2873)
.L_2873:
        /*000c*/ 	.word	0x00000000
        /*0010*/ 	.short	0x0000
        /*0012*/ 	.short	0x0000
        /*0014*/ 	.byte	0x00, 0xf0, 0xa1, 0x03


	//----- nvinfo : EIATTR_SPARSE_MMA_MASK
	.align		4
.L_2874:
        /*0018*/ 	.byte	0x03, 0x50
        /*001a*/ 	.short	0x0000


	//----- nvinfo : EIATTR_MAXREG_COUNT
	.align		4
        /*001c*/ 	.byte	0x03, 0x1b
        /*001e*/ 	.short	0x00ff


	//----- nvinfo : EIATTR_MERCURY_ISA_VERSION
	.align		4
        /*0020*/ 	.byte	0x03, 0x5f
        /*0022*/ 	.short	0x0101


	//----- nvinfo : EIATTR_COOP_GROUP_MASK_REGIDS
	.align		4
        /*0024*/ 	.byte	0x04, 0x29
        /*0026*/ 	.short	(.L_2876 - .L_2875)


	//   ....[0]....
.L_2875:
        /*0028*/ 	.word	0xffffffff


	//   ....[1]....
        /*002c*/ 	.word	0xffffffff


	//   ....[2]....
        /*0030*/ 	.word	0xffffffff


	//   ....[3]....
        /*0034*/ 	.word	0xffffffff


	//   ....[4]....
        /*0038*/ 	.word	0xffffffff


	//   ....[5]....
        /*003c*/ 	.word	0xffffffff


	//   ....[6]....
        /*0040*/ 	.word	0xffffffff


	//   ....[7]....
        /*0044*/ 	.word	0xffffffff


	//   ....[8]....
        /*0048*/ 	.word	0xffffffff


	//   ....[9]....
        /*004c*/ 	.word	0xffffffff


	//   ....[10]....
        /*0050*/ 	.word	0x0500006a


	//   ....[11]....
        /*0054*/ 	.word	0x0500006a


	//   ....[12]....
        /*0058*/ 	.word	0x0500006a


	//   ....[13]....
        /*005c*/ 	.word	0x0500006a


	//   ....[14]....
        /*0060*/ 	.word	0x0500006a


	//   ....[15]....
        /*0064*/ 	.word	0x0500006a


	//   ....[16]....
        /*0068*/ 	.word	0x0500006a


	//   ....[17]....
        /*006c*/ 	.word	0x0500006a


	//   ....[18]....
        /*0070*/ 	.word	0x0500006a


	//   ....[19]....
        /*0074*/ 	.word	0x0500006a


	//----- nvinfo : EIATTR_COOP_GROUP_INSTR_OFFSETS
	.align		4
.L_2876:
        /*0078*/ 	.byte	0x04, 0x28
        /*007a*/ 	.short	(.L_2878 - .L_2877)


	//   ....[0]....
.L_2877:
        /*007c*/ 	.word	0x000025c0


	//   ....[1]....
        /*0080*/ 	.word	0x000025e0


	//   ....[2]....
        /*0084*/ 	.word	0x00002600


	//   ....[3]....
        /*0088*/ 	.word	0x00002620


	//   ....[4]....
        /*008c*/ 	.word	0x00002650


	//   ....[5]....
        /*0090*/ 	.word	0x00002a80


	//   ....[6]....
        /*0094*/ 	.word	0x00002aa0


	//   ....[7]....
        /*0098*/ 	.word	0x00002ac0


	//   ....[8]....
        /*009c*/ 	.word	0x00002ae0


	//   ....[9]....
        /*00a0*/ 	.word	0x00002b00


	//   ....[10]....
        /*00a4*/ 	.word	0x000038e0


	//   ....[11]....
        /*00a8*/ 	.word	0x00003980


	//   ....[12]....
        /*00ac*/ 	.word	0x000039f0


	//   ....[13]....
        /*00b0*/ 	.word	0x00003a60


	//   ....[14]....
        /*00b4*/ 	.word	0x00003ae0


	//   ....[15]....
        /*00b8*/ 	.word	0x00003f60


	//   ....[16]....
        /*00bc*/ 	.word	0x00003fd0


	//   ....[17]....
        /*00c0*/ 	.word	0x00004040


	//   ....[18]....
        /*00c4*/ 	.word	0x000040b0


	//   ....[19]....
        /*00c8*/ 	.word	0x00004120


	//----- nvinfo : EIATTR_VRC_CTA_INIT_COUNT
	.align		4
.L_2878:
        /*00cc*/ 	.byte	0x02, 0x4a
	.zero		1
	.zero		1


	//----- nvinfo : EIATTR_EXIT_INSTR_OFFSETS
	.align		4
        /*00d0*/ 	.byte	0x04, 0x1c
        /*00d2*/ 	.short	(.L_2880 - .L_2879)


	//   ....[0]....
.L_2879:
        /*00d4*/ 	.word	0x000005b0


	//   ....[1]....
        /*00d8*/ 	.word	0x00003870


	//----- nvinfo : EIATTR_MAX_THREADS
	.align		4
.L_2880:
        /*00dc*/ 	.byte	0x04, 0x05
        /*00de*/ 	.short	(.L_2882 - .L_2881)
.L_2881:
        /*00e0*/ 	.word	0x00000080
        /*00e4*/ 	.word	0x00000001
        /*00e8*/ 	.word	0x00000001


	//----- nvinfo : EIATTR_CRS_STACK_SIZE
	.align		4
.L_2882:
        /*00ec*/ 	.byte	0x04, 0x1e
        /*00ee*/ 	.short	(.L_2884 - .L_2883)
.L_2883:
        /*00f0*/ 	.word	0x00000000


	//----- nvinfo : EIATTR_CBANK_PARAM_SIZE
	.align		4
.L_2884:
        /*00f4*/ 	.byte	0x03, 0x19
        /*00f6*/ 	.short	0x00e8


	//----- nvinfo : EIATTR_PARAM_CBANK
	.align		4
        /*00f8*/ 	.byte	0x04, 0x0a
        /*00fa*/ 	.short	(.L_2886 - .L_2885)
	.align		4
.L_2885:
        /*00fc*/ 	.word	index@(.nv.constant0._ZN10layer_norm13ln_fwd_kernelINS_13Kernel_traitsI6__halfS2_fS2_fjLj1024ELj1ELj4ELj1ELj16ENS_18Kernel_traits_baseILj1024ES2_S2_fS2_fjLj128EEEEELb0ELb1ELb1ELb1EEEvNS_9FwdParamsE)
        /*0100*/ 	.short	0x0380
        /*0102*/ 	.short	0x00e8


	//----- nvinfo : EIATTR_SW_WAR
	.align		4
.L_2886:
        /*0104*/ 	.byte	0x04, 0x36
        /*0106*/ 	.short	(.L_2888 - .L_2887)
.L_2887:
        /*0108*/ 	.word	0x00000008
.L_2888:


//--------------------- .nv.info._ZN10layer_norm13ln_fwd_kernelINS_13Kernel_traitsI6__halfS2_fS2_fjLj1024ELj1ELj4ELj1ELj16ENS_18Kernel_traits_baseILj1024ES2_S2_fS2_fjLj128EEEEELb1ELb0ELb0ELb0EEEvNS_9FwdParamsE --------------------------
	.section	.nv.info._ZN10layer_norm13ln_fwd_kernelINS_13Kernel_traitsI6__halfS2_fS2_fjLj1024ELj1ELj4ELj1ELj16ENS_18Kernel_traits_baseILj1024ES2_S2_fS2_fjLj128EEEEELb1ELb0ELb0ELb0EEEvNS_9FwdParamsE,"",@"SHT_CUDA_INFO"
	.sectionflags	@""
	.align	4


	//----- nvinfo : EIATTR_CUDA_API_VERSION
	.align		4
        /*0000*/ 	.byte	0x04, 0x37
        /*0002*/ 	.short	(.L_2890 - .L_2889)
.L_2889:
        /*0004*/ 	.word	0x00000082


	//----- nvinfo : EIATTR_KPARAM_INFO
	.align		4
.L_2890:
        /*0008*/ 	.byte	0x04, 0x17
        /*000a*/ 	.short	(.L_2892 - .L_2891)
.L_2891:
        /*000c*/ 	.word	0x00000000
        /*0010*/ 	.short	0x0000
        /*0012*/ 	.short	0x0000
        /*0014*/ 	.byte	0x00, 0xf0, 0xa1, 0x03


	//----- nvinfo : EIATTR_SPARSE_MMA_MASK
	.align		4
.L_2892:
        /*0018*/ 	.byte	0x03, 0x50
        /*001a*/ 	.short	0x0000


	//----- nvinfo : EIATTR_MAXREG_COUNT
	.align		4
        /*001c*/ 	.byte	0x03, 0x1b
        /*001e*/ 	.short	0x00ff


	//----- nvinfo : EIATTR_MERCURY_ISA_VERSION
	.align		4
        /*0020*/ 	.byte	0x03, 0x5f
        /*0022*/ 	.short	0x0101


	//----- nvinfo : EIATTR_COOP_GROUP_MASK_REGIDS
	.align		4
        /*0024*/ 	.byte	0x04, 0x29
        /*0026*/ 	.short	(.L_2894 - .L_2893)


	//   ....[0]....
.L_2893:
        /*0028*/ 	.word	0xffffffff


	//   ....[1]....
        /*002c*/ 	.word	0xffffffff


	//   ....[2]....
        /*0030*/ 	.word	0xffffffff


	//   ....[3]....
        /*0034*/ 	.word	0xffffffff


	//   ....[4]....
        /*0038*/ 	.word	0xffffffff


	//   ....[5]....
        /*003c*/ 	.word	0xffffffff


	//   ....[6]....
        /*0040*/ 	.word	0xffffffff


	//   ....[7]....
        /*0044*/ 	.word	0xffffffff


	//   ....[8]....
        /*0048*/ 	.word	0xffffffff


	//   ....[9]....
        /*004c*/ 	.word	0xffffffff


	//   ....[10]....
        /*0050*/ 	.word	0x05000032


	//   ....[11]....
        /*0054*/ 	.word	0x05000032


	//   ....[12]....
        /*0058*/ 	.word	0x05000032


	//   ....[13]....
        /*005c*/ 	.word	0x05000032


	//   ....[14]....
        /*0060*/ 	.word	0x05000032


	//   ....[15]....
        /*0064*/ 	.word	0x05000032


	//   ....[16]....
        /*0068*/ 	.word	0x05000032


	//   ....[17]....
        /*006c*/ 	.word	0x05000032


	//   ....[18]....
        /*0070*/ 	.word	0x05000032


	//   ....[19]....
        /*0074*/ 	.word	0x05000032


	//----- nvinfo : EIATTR_COOP_GROUP_INSTR_OFFSETS
	.align		4
.L_2894:
        /*0078*/ 	.byte	0x04, 0x28
        /*007a*/ 	.short	(.L_2896 - .L_2895)


	//   ....[0]....
.L_2895:
        /*007c*/ 	.word	0x00019260


	//   ....[1]....
        /*0080*/ 	.word	0x00019290


	//   ....[2]....
        /*0084*/ 	.word	0x000192b0


	//   ....[3]....
        /*0088*/ 	.word	0x000192d0


	//   ....[4]....
        /*008c*/ 	.word	0x000192f0


	//   ....[5]....
        /*0090*/ 	.word	0x00019730


	//   ....[6]....
        /*0094*/ 	.word	0x00019750


	//   ....[7]....
        /*0098*/ 	.word	0x00019770


	//   ....[8]....
        /*009c*/ 	.word	0x00019790


	//   ....[9]....
        /*00a0*/ 	.word	0x000197b0


	//   ....[10]....
        /*00a4*/ 	.word	0x0001a640


	//   ....[11]....
        /*00a8*/ 	.word	0x0001a6f0


	//   ....[12]....
        /*00ac*/ 	.word	0x0001a760


	//   ....[13]....
        /*00b0*/ 	.word	0x0001a7d0


	//   ....[14]....
        /*00b4*/ 	.word	0x0001a840


	//   ....[15]....
        /*00b8*/ 	.word	0x0001ace0


	//   ....[16]....
        /*00bc*/ 	.word	0x0001ad50


	//   ....[17]....
        /*00c0*/ 	.word	0x0001adc0


	//   ....[18]....
        /*00c4*/ 	.word	0x0001ae30


	//   ....[19]....
        /*00c8*/ 	.word	0x0001aea0


	//----- nvinfo : EIATTR_VRC_CTA_INIT_COUNT
	.align		4
.L_2896:
        /*00cc*/ 	.byte	0x02, 0x4a
	.zero		1
	.zero		1


	//----- nvinfo : EIATTR_EXIT_INSTR_OFFSETS
	.align		4
        /*00d0*/ 	.byte	0x04, 0x1c
        /*00d2*/ 	.short	(.L_2898 - .L_2897)


	//   ....[0]....
.L_2897:
        /*00d4*/ 	.word	0x00000780


	//   ....[1]....
        /*00d8*/ 	.word	0x0001a5d0


	//----- nvinfo : EIATTR_INDIRECT_BRANCH_TARGETS
	.align		4
.L_2898:
        /*00dc*/ 	.byte	0x04, 0x34
        /*00de*/ 	.short	(.L_2900 - .L_2899)


	//   ....[0]....
.L_2899:
        /*00e0*/ 	.word	.L_x_37164@srel
        /*00e4*/ 	.short	0x0
        /*00e6*/ 	.short	0x0
        /*00e8*/ 	.word	0x3
        /*00ec*/ 	.word	.L_x_37165@srel
        /*00f0*/ 	.word	.L_x_37166@srel
        /*00f4*/ 	.word	.L_x_37167@srel


	//----- nvinfo : EIATTR_MAX_THREADS
	.align		4
.L_2900:
        /*00f8*/ 	.byte	0x04, 0x05
        /*00fa*/ 	.short	(.L_2902 - .L_2901)
.L_2901:
        /*00fc*/ 	.word	0x00000080
        /*0100*/ 	.word	0x00000001
        /*0104*/ 	.word	0x00000001


	//----- nvinfo : EIATTR_CRS_STACK_SIZE
	.align		4
.L_2902:
        /*0108*/ 	.byte	0x04, 0x1e
        /*010a*/ 	.short	(.L_2904 - .L_2903)
.L_2903:
        /*010c*/ 	.word	0x00000000


	//----- nvinfo : EIATTR_CBANK_PARAM_SIZE
	.align		4
.L_2904:
        /*0110*/ 	.byte	0x03, 0x19
        /*0112*/ 	.short	0x00e8


	//----- nvinfo : EIATTR_PARAM_CBANK
	.align		4
        /*0114*/ 	.byte	0x04, 0x0a
        /*0116*/ 	.short	(.L_2906 - .L_2905)
	.align		4
.L_2905:
        /*0118*/ 	.word	index@(.nv.constant0._ZN10layer_norm13ln_fwd_kernelINS_13Kernel_traitsI6__halfS2_fS2_fjLj1024ELj1ELj4ELj1ELj16ENS_18Kernel_traits_baseILj1024ES2_S2_fS2_fjLj128EEEEELb1ELb0ELb0ELb0EEEvNS_9FwdParamsE)
        /*011c*/ 	.short	0x0380
        /*011e*/ 	.short	0x00e8


	//----- nvinfo : EIATTR_SW_WAR
	.align		4
.L_2906:
        /*0120*/ 	.byte	0x04, 0x36
        /*0122*/ 	.short	(.L_2908 - .L_2907)
.L_2907:
        /*0124*/ 	.word	0x00000008
.L_2908:


//--------------------- .nv.info._ZN10layer_norm13ln_fwd_kernelINS_13Kernel_traitsI6__halfS2_fS2_fjLj1024ELj1ELj4ELj1ELj16ENS_18Kernel_traits_baseILj1024ES2_S2_fS2_fjLj128EEEEELb1ELb0ELb0ELb1EEEvNS_9FwdParamsE --------------------------
	.section	.nv.info._ZN10layer_norm13ln_fwd_kernelINS_13Kernel_traitsI6__halfS2_fS2_fjLj1024ELj1ELj4ELj1ELj16ENS_18Kernel_traits_baseILj1024ES2_S2_fS2_fjLj128EEEEELb1ELb0ELb0ELb1EEEvNS_9FwdParamsE,"",@"SHT_CUDA_INFO"
	.sectionflags	@""
	.align	4


	//----- nvinfo : EIATTR_CUDA_API_VERSION
	.align		4
        /*0000*/ 	.byte	0x04, 0x37
        /*0002*/ 	.short	(.L_2910 - .L_2909)
.L_2909:
        /*0004*/ 	.word	0x00000082


	//----- nvinfo : EIATTR_KPARAM_INFO
	.align		4
.L_2910:
        /*0008*/ 	.byte	0x04, 0x17
        /*000a*/ 	.short	(.L_2912 - .L_2911)
.L_2911:
        /*000c*/ 	.word	0x00000000
        /*0010*/ 	.short	0x0000
        /*0012*/ 	.short	0x0000
        /*0014*/ 	.byte	0x00, 0xf0, 0xa1, 0x03


	//----- nvinfo : EIATTR_SPARSE_MMA_MASK
	.align		4
.L_2912:
        /*0018*/ 	.byte	0x03, 0x50
        /*001a*/ 	.short	0x0000


	//----- nvinfo : EIATTR_MAXREG_COUNT
	.align		4
        /*001c*/ 	.byte	0x03, 0x1b
        /*001e*/ 	.short	0x00ff


	//----- nvinfo : EIATTR_MERCURY_ISA_VERSION
	.align		4
        /*0020*/ 	.byte	0x03, 0x5f
        /*0022*/ 	.short	0x0101


	//----- nvinfo : EIATTR_COOP_GROUP_MASK_REGIDS
	.align		4
        /*0024*/ 	.byte	0x04, 0x29
        /*0026*/ 	.short	(.L_2914 - .L_2913)


	//   ....[0]....
.L_2913:
        /*0028*/ 	.word	0xffffffff


	//   ....[1]....
        /*002c*/ 	.word	0xffffffff


	//   ....[2]....
        /*0030*/ 	.word	0xffffffff


	//   ....[3]....
        /*0034*/ 	.word	0xffffffff


	//   ....[4]....
        /*0038*/ 	.word	0xffffffff


	//   ....[5]....
        /*003c*/ 	.word	0xffffffff


	//   ....[6]....
        /*0040*/ 	.word	0xffffffff


	//   ....[7]....
        /*0044*/ 	.word	0xffffffff


	//   ....[8]....
        /*0048*/ 	.word	0xffffffff


	//   ....[9]....
        /*004c*/ 	.word	0xffffffff


	//   ....[10]....
        /*0050*/ 	.word	0x05000059


	//   ....[11]....
        /*0054*/ 	.word	0x05000059


	//   ....[12]....
        /*0058*/ 	.word	0x05000059


	//   ....[13]....
        /*005c*/ 	.word	0x05000059


	//   ....[14]....
        /*0060*/ 	.word	0x05000059


	//   ....[15]....
        /*0064*/ 	.word	0x05000059


	//   ....[16]....
        /*0068*/ 	.word	0x05000059


	//   ....[17]....
        /*006c*/ 	.word	0x05000059


	//   ....[18]....
        /*0070*/ 	.word	0x05000059


	//   ....[19]....
        /*0074*/ 	.word	0x05000059


	//----- nvinfo : EIATTR_COOP_GROUP_INSTR_OFFSETS
	.align		4
.L_2914:
        /*0078*/ 	.byte	0x04, 0x28
        /*007a*/ 	.short	(.L_2916 - .L_2915)


	//   ....[0]....
.L_2915:
        /*007c*/ 	.word	0x000153b0


	//   ....[1]....
        /*0080*/ 	.word	0x000153e0


	//   ....[2]....
        /*0084*/ 	.word	0x00015400


	//   ....[3]....
        /*0088*/ 	.word	0x00015420


	//   ....[4]....
        /*008c*/ 	.word	0x00015440


	//   ....[5]....
        /*0090*/ 	.word	0x00015870


	//   ....[6]....
        /*0094*/ 	.word	0x00015890


	//   ....[7]....
        /*0098*/ 	.word	0x000158b0


	//   ....[8]....
        /*009c*/ 	.word	0x000158d0


	//   ....[9]....
        /*00a0*/ 	.word	0x000158f0


	//   ....[10]....
        /*00a4*/ 	.word	0x00016630


	//   ....[11]....
        /*00a8*/ 	.word	0x000166e0


	//   ....[12]....
        /*00ac*/ 	.word	0x00016750


	//   ....[13]....
        /*00b0*/ 	.word	0x000167c0


	//   ....[14]....
        /*00b4*/ 	.word	0x00016830


	//   ....[15]....
        /*00b8*/ 	.word	0x00016cb0


	//   ....[16]....
        /*00bc*/ 	.word	0x00016d20


	//   ....[17]....
        /*00c0*/ 	.word	0x00016d90


	//   ....[18]....
        /*00c4*/ 	.word	0x00016e00


	//   ....[19]....
        /*00c8*/ 	.word	0x00016e70


	//----- nvinfo : EIATTR_VRC_CTA_INIT_COUNT
	.align		4
.L_2916:
        /*00cc*/ 	.byte	0x02, 0x4a
	.zero		1
	.zero		1


	//----- nvinfo : EIATTR_EXIT_INSTR_OFFSETS
	.align		4
        /*00d0*/ 	.byte	0x04, 0x1c
        /*00d2*/ 	.short	(.L_2918 - .L_2917)


	//   ....[0]....
.L_2917:
        /*00d4*/ 	.word	0x000002c0


	//   ....[1]....
        /*00d8*/ 	.word	0x000165c0


	//----- nvinfo : EIATTR_INDIRECT_BRANCH_TARGETS
	.align		4
.L_2918:
        /*00dc*/ 	.byte	0x04, 0x34
        /*00de*/ 	.short	(.L_2920 - .L_2919)


	//   ....[0]....
.L_2919:
        /*00e0*/ 	.word	.L_x_37168@srel
        /*00e4*/ 	.short	0x0
        /*00e6*/ 	.short	0x0
        /*00e8*/ 	.word	0x3
        /*00ec*/ 	.word	.L_x_37169@srel
        /*00f0*/ 	.word	.L_x_37170@srel
        /*00f4*/ 	.word	.L_x_37171@srel


	//----- nvinfo : EIATTR_MAX_THREADS
	.align		4
.L_2920:
        /*00f8*/ 	.byte	0x04, 0x05
        /*00fa*/ 	.short	(.L_2922 - .L_2921)
.L_2921:
        /*00fc*/ 	.word	0x00000080
        /*0100*/ 	.word	0x00000001
        /*0104*/ 	.word	0x00000001


	//----- nvinfo : EIATTR_CRS_STACK_SIZE
	.align		4
.L_2922:
        /*0108*/ 	.byte	0x04, 0x1e
        /*010a*/ 	.short	(.L_2924 - .L_2923)
.L_2923:
        /*010c*/ 	.word	0x00000000


	//----- nvinfo : EIATTR_CBANK_PARAM_SIZE
	.align		4
.L_2924:
        /*0110*/ 	.byte	0x03, 0x19
        /*0112*/ 	.short	0x00e8


	//----- nvinfo : EIATTR_PARAM_CBANK
	.align		4
        /*0114*/ 	.byte	0x04, 0x0a
        /*0116*/ 	.short	(.L_2926 - .L_2925)
	.align		4
.L_2925:
        /*0118*/ 	.word	index@(.nv.constant0._ZN10layer_norm13ln_fwd_kernelINS_13Kernel_traitsI6__halfS2_fS2_fjLj1024ELj1ELj4ELj1ELj16ENS_18Kernel_traits_baseILj1024ES2_S2_fS2_fjLj128EEEEELb1ELb0ELb0ELb1EEEvNS_9FwdParamsE)
        /*011c*/ 	.short	0x0380
        /*011e*/ 	.short	0x00e8


	//----- nvinfo : EIATTR_SW_WAR
	.align		4
.L_2926:
        /*0120*/ 	.byte	0x04, 0x36
        /*0122*/ 	.short	(.L_2928 - .L_2927)
.L_2927:
        /*0124*/ 	.word	0x00000008
.L_2928:


//--------------------- .nv.info._ZN10layer_norm13ln_fwd_kernelINS_13Kernel_traitsI6__halfS2_fS2_fjLj1024ELj1ELj4ELj1ELj16ENS_18Kernel_traits_baseILj1024ES2_S2_fS2_fjLj128EEEEELb1ELb0ELb1ELb0EEEvNS_9FwdParamsE --------------------------
	.section	.nv.info._ZN10layer_norm13ln_fwd_kernelINS_13Kernel_traitsI6__halfS2_fS2_fjLj1024ELj1ELj4ELj1ELj16ENS_18Kernel_traits_baseILj1024ES2_S2_fS2_fjLj128EEEEELb1ELb0ELb1ELb0EEEvNS_9FwdParamsE,"",@"SHT_CUDA_INFO"
	.sectionflags	@""
	.align	4


	//----- nvinfo : EIATTR_CUDA_API_VERSION
	.align		4
        /*0000*/ 	.byte	0x04, 0x37
        /*0002*/ 	.short	(.L_2930 - .L_2929)
.L_2929:
        /*0004*/ 	.word	0x00000082


	//----- nvinfo : EIATTR_KPARAM_INFO
	.align		4
.L_2930:
        /*0008*/ 	.byte	0x04, 0x17
        /*000a*/ 	.short	(.L_2932 - .L_2931)
.L_2931:
        /*000c*/ 	.word	0x00000000
        /*0010*/ 	.short	0x0000
        /*0012*/ 	.short	0x0000
        /*0014*/ 	.byte	0x00, 0xf0, 0xa1, 0x03


	//----- nvinfo : EIATTR_SPARSE_MMA_MASK
	.align		4
.L_2932:
        /*0018*/ 	.byte	0x03, 0x50
        /*001a*/ 	.short	0x0000


	//----- nvinfo : EIATTR_MAXREG_COUNT
	.align		4
        /*001c*/ 	.byte	0x03, 0x1b
        /*001e*/ 	.short	0x00ff


	//----- nvinfo : EIATTR_MERCURY_ISA_VERSION
	.align		4
        /*0020*/ 	.byte	0x03, 0x5f
        /*0022*/ 	.short	0x0101


	//----- nvinfo : EIATTR_COOP_GROUP_MASK_REGIDS
	.align		4
        /*0024*/ 	.byte	0x04, 0x29
        /*0026*/ 	.short	(.L_2934 - .L_2933)


	//   ....[0]....
.L_2933:
        /*0028*/ 	.word	0xffffffff


	//   ....[1]....
        /*002c*/ 	.word	0xffffffff


	//   ....[2]....
        /*0030*/ 	.word	0xffffffff


	//   ....[3]....
        /*0034*/ 	.word	0xffffffff


	//   ....[4]....
        /*0038*/ 	.word	0xffffffff


	//   ....[5]....
        /*003c*/ 	.word	0xffffffff


	//   ....[6]....
        /*0040*/ 	.word	0xffffffff


	//   ....[7]....
        /*0044*/ 	.word	0xffffffff


	//   ....[8]....
        /*0048*/ 	.word	0xffffffff


	//   ....[9]....
        /*004c*/ 	.word	0xffffffff


	//   ....[10]....
        /*0050*/ 	.word	0x05000062


	//   ....[11]....
        /*0054*/ 	.word	0x05000062


	//   ....[12]....
        /*0058*/ 	.word	0x05000062


	//   ....[13]....
        /*005c*/ 	.word	0x05000062


	//   ....[14]....
        /*0060*/ 	.word	0x05000062


	//   ....[15]....
        /*0064*/ 	.word	0x05000062


	//   ....[16]....
        /*0068*/ 	.word	0x05000062


	//   ....[17]....
        /*006c*/ 	.word	0x05000062


	//   ....[18]....
        /*0070*/ 	.word	0x05000062


	//   ....[19]....
        /*0074*/ 	.word	0x05000062


	//----- nvinfo : EIATTR_COOP_GROUP_INSTR_OFFSETS
	.align		4
.L_2934:
        /*0078*/ 	.byte	0x04, 0x28
        /*007a*/ 	.short	(.L_2936 - .L_2935)


	//   ....[0]....
.L_2935:
        /*007c*/ 	.word	0x000175a0


	//   ....[1]....
        /*0080*/ 	.word	0x000175c0


	//   ....[2]....
        /*0084*/ 	.word	0x000175e0


	//   ....[3]....
        /*0088*/ 	.word	0x00017600


	//   ....[4]....
        /*008c*/ 	.word	0x00017630


	//   ....[5]....
        /*0090*/ 	.word	0x00017a70


	//   ....[6]....
        /*0094*/ 	.word	0x00017a90


	//   ....[7]....
        /*0098*/ 	.word	0x00017ab0


	//   ....[8]....
        /*009c*/ 	.word	0x00017ad0


	//   ....[9]....
        /*00a0*/ 	.word	0x00017af0


	//   ....[10]....
        /*00a4*/ 	.word	0x000189e0


	//   ....[11]....
        /*00a8*/ 	.word	0x00018a80


	//   ....[12]....
        /*00ac*/ 	.word	0x00018af0


	//   ....[13]....
        /*00b0*/ 	.word	0x00018b60


	//   ....[14]....
        /*00b4*/ 	.word	0x00018be0


	//   ....[15]....
        /*00b8*/ 	.word	0x00019070


	//   ....[16]....
        /*00bc*/ 	.word	0x000190e0


	//   ....[17]....
        /*00c0*/ 	.word	0x00019150


	//   ....[18]....
        /*00c4*/ 	.word	0x000191c0


	//   ....[19]....
        /*00c8*/ 	.word	0x00019230


	//----- nvinfo : EIATTR_VRC_CTA_INIT_COUNT
	.align		4
.L_2936:
        /*00cc*/ 	.byte	0x02, 0x4a
	.zero		1
	.zero		1


	//----- nvinfo : EIATTR_EXIT_INSTR_OFFSETS
	.align		4
        /*00d0*/ 	.byte	0x04, 0x1c
        /*00d2*/ 	.short	(.L_2938 - .L_2937)


	//   ....[0]....
.L_2937:
        /*00d4*/ 	.word	0x000007c0


	//   ....[1]....
        /*00d8*/ 	.word	0x00018970


	//----- nvinfo : EIATTR_MAX_THREADS
	.align		4
.L_2938:
        /*00dc*/ 	.byte	0x04, 0x05
        /*00de*/ 	.short	(.L_2940 - .L_2939)
.L_2939:
        /*00e0*/ 	.word	0x00000080
        /*00e4*/ 	.word	0x00000001
        /*00e8*/ 	.word	0x00000001


	//----- nvinfo : EIATTR_CRS_STACK_SIZE
	.align		4
.L_2940:
        /*00ec*/ 	.byte	0x04, 0x1e
        /*00ee*/ 	.short	(.L_2942 - .L_2941)
.L_2941:
        /*00f0*/ 	.word	0x00000000


	//----- nvinfo : EIATTR_CBANK_PARAM_SIZE
	.align		4
.L_2942:
        /*00f4*/ 	.byte	0x03, 0x19
        /*00f6*/ 	.short	0x00e8


	//----- nvinfo : EIATTR_PARAM_CBANK
	.align		4
        /*00f8*/ 	.byte	0x04, 0x0a
        /*00fa*/ 	.short	(.L_2944 - .L_2943)
	.align		4
.L_2943:
        /*00fc*/ 	.word	index@(.nv.constant0._ZN10layer_norm13ln_fwd_kernelINS_13Kernel_traitsI6__halfS2_fS2_fjLj1024ELj1ELj4ELj1ELj16ENS_18Kernel_traits_baseILj1024ES2_S2_fS2_fjLj128EEEEELb1ELb0ELb1ELb0EEEvNS_9FwdParamsE)
        /*0100*/ 	.short	0x0380
        /*0102*/ 	.short	0x00e8


	//----- nvinfo : EIATTR_SW_WAR
	.align		4
.L_2944:
        /*0104*/ 	.byte	0x04, 0x36
        /*0106*/ 	.short	(.L_2946 - .L_2945)
.L_2945:
        /*0108*/ 	.word	0x00000008
.L_2946:


//--------------------- .nv.info._ZN10layer_norm13ln_fwd_kernelINS_13Kernel_traitsI6__halfS2_fS2_fjLj1024ELj1ELj4ELj1ELj16ENS_18Kernel_traits_baseILj1024ES2_S2_fS2_fjLj128EEEEELb1ELb0ELb1ELb1EEEvNS_9FwdParamsE --------------------------
	.section	.nv.info._ZN10layer_norm13ln_fwd_kernelINS_13Kernel_traitsI6__halfS2_fS2_fjLj1024ELj1ELj4ELj1ELj16ENS_18Kernel_traits_baseILj1024ES2_S2_fS2_fjLj128EEEEELb1ELb0ELb1ELb1EEEvNS_9FwdParamsE,"",@"SHT_CUDA_INFO"
	.sectionflags	@""
	.align	4


	//----- nvinfo : EIATTR_CUDA_API_VERSION
	.align		4
        /*0000*/ 	.byte	0x04, 0x37
        /*0002*/ 	.short	(.L_2948 - .L_2947)
.L_2947:
        /*0004*/ 	.word	0x00000082


	//----- nvinfo : EIATTR_KPARAM_INFO
	.align		4
.L_2948:
        /*0008*/ 	.byte	0x04, 0x17
        /*000a*/ 	.short	(.L_2950 - .L_2949)
.L_2949:
        /*000c*/ 	.word	0x00000000
        /*0010*/ 	.short	0x0000
        /*0012*/ 	.short	0x0000
        /*0014*/ 	.byte	0x00, 0xf0, 0xa1, 0x03


	//----- nvinfo : EIATTR_SPARSE_MMA_MASK
	.align		4
.L_2950:
        /*0018*/ 	.byte	0x03, 0x50
        /*001a*/ 	.short	0x0000


	//----- nvinfo : EIATTR_MAXREG_COUNT
	.align		4
        /*001c*/ 	.byte	0x03, 0x1b
        /*001e*/ 	.short	0x00ff


	//----- nvinfo : EIATTR_MERCURY_ISA_VERSION
	.align		4
        /*0020*/ 	.byte	0x03, 0x5f
        /*0022*/ 	.short	0x0101


	//----- nvinfo : EIATTR_COOP_GROUP_MASK_REGIDS
	.align		4
        /*0024*/ 	.byte	0x04, 0x29
        /*0026*/ 	.short	(.L_2952 - .L_2951)


	//   ....[0]....
.L_2951:
        /*0028*/ 	.word	0xffffffff


	//   ....[1]....
        /*002c*/ 	.word	0xffffffff


	//   ....[2]....
        /*0030*/ 	.word	0xffffffff


	//   ....[3]....
        /*0034*/ 	.word	0xffffffff


	//   ....[4]....
        /*0038*/ 	.word	0xffffffff


	//   ....[5]....
        /*003c*/ 	.word	0xffffffff


	//   ....[6]....
        /*0040*/ 	.word	0xffffffff


	//   ....[7]....
        /*0044*/ 	.word	0xffffffff


	//   ....[8]....
        /*0048*/ 	.word	0xffffffff


	//   ....[9]....
        /*004c*/ 	.word	0xffffffff


	//   ....[10]....
        /*0050*/ 	.word	0x05000061


	//   ....[11]....
        /*0054*/ 	.word	0x05000061


	//   ....[12]....
        /*0058*/ 	.word	0x05000061


	//   ....[13]....
        /*005c*/ 	.word	0x05000061


	//   ....[14]....
        /*0060*/ 	.word	0x05000061


	//   ....[15]....
        /*0064*/ 	.word	0x05000061


	//   ....[16]....
        /*0068*/ 	.word	0x05000061


	//   ....[17]....
        /*006c*/ 	.word	0x05000061


	//   ....[18]....
        /*0070*/ 	.word	0x05000061


	//   ....[19]....
        /*0074*/ 	.word	0x05000061


	//----- nvinfo : EIATTR_COOP_GROUP_INSTR_OFFSETS
	.align		4
.L_2952:
        /*0078*/ 	.byte	0x04, 0x28
        /*007a*/ 	.short	(.L_2954 - .L_2953)


	//   ....[0]....
.L_2953:
        /*007c*/ 	.word	0x000173f0


	//   ....[1]....
        /*0080*/ 	.word	0x00017420


	//   ....[2]....
        /*0084*/ 	.word	0x00017440


	//   ....[3]....
        /*0088*/ 	.word	0x00017460


	//   ....[4]....
        /*008c*/ 	.word	0x00017480


	//   ....[5]....
        /*0090*/ 	.word	0x000178b0


	//   ....[6]....
        /*0094*/ 	.word	0x000178d0


	//   ....[7]....
        /*0098*/ 	.word	0x000178f0


	//   ....[8]....
        /*009c*/ 	.word	0x00017910


	//   ....[9]....
        /*00a0*/ 	.word	0x00017930


	//   ....[10]....
        /*00a4*/ 	.word	0x00018710


	//   ....[11]....
        /*00a8*/ 	.word	0x000187c0


	//   ....[12]....
        /*00ac*/ 	.word	0x00018830


	//   ....[13]....
        /*00b0*/ 	.word	0x000188a0


	//   ....[14]....
        /*00b4*/ 	.word	0x00018910


	//   ....[15]....
        /*00b8*/ 	.word	0x00018d90


	//   ....[16]....
        /*00bc*/ 	.word	0x00018e00


	//   ....[17]....
        /*00c0*/ 	.word	0x00018e70


	//   ....[18]....
        /*00c4*/ 	.word	0x00018ee0


	//   ....[19]....
        /*00c8*/ 	.word	0x00018f50


	//----- nvinfo : EIATTR_VRC_CTA_INIT_COUNT
	.align		4
.L_2954:
        /*00cc*/ 	.byte	0x02, 0x4a
	.zero		1
	.zero		1


	//----- nvinfo : EIATTR_EXIT_INSTR_OFFSETS
	.align		4
        /*00d0*/ 	.byte	0x04, 0x1c
        /*00d2*/ 	.short	(.L_2956 - .L_2955)


	//   ....[0]....
.L_2955:
        /*00d4*/ 	.word	0x00000290


	//   ....[1]....
        /*00d8*/ 	.word	0x000186b0


	//----- nvinfo : EIATTR_MAX_THREADS
	.align		4
.L_2956:
        /*00dc*/ 	.byte	0x04, 0x05
        /*00de*/ 	.short	(.L_2958 - .L_2957)
.L_2957:
        /*00e0*/ 	.word	0x00000080
        /*00e4*/ 	.word	0x00000001
        /*00e8*/ 	.word	0x00000001


	//----- nvinfo : EIATTR_CRS_STACK_SIZE
	.align		4
.L_2958:
        /*00ec*/ 	.byte	0x04, 0x1e
        /*00ee*/ 	.short	(.L_2960 - .L_2959)
.L_2959:
        /*00f0*/ 	.word	0x00000000


	//----- nvinfo : EIATTR_CBANK_PARAM_SIZE
	.align		4
.L_2960:
        /*00f4*/ 	.byte	0x03, 0x19
        /*00f6*/ 	.short	0x00e8


	//----- nvinfo : EIATTR_PARAM_CBANK
	.align		4
        /*00f8*/ 	.byte	0x04, 0x0a
        /*00fa*/ 	.short	(.L_2962 - .L_2961)
	.align		4
.L_2961:
        /*00fc*/ 	.word	index@(.nv.constant0._ZN10layer_norm13ln_fwd_kernelINS_13Kernel_traitsI6__halfS2_fS2_fjLj1024ELj1ELj4ELj1ELj16ENS_18Kernel_traits_baseILj1024ES2_S2_fS2_fjLj128EEEEELb1ELb0ELb1ELb1EEEvNS_9FwdParamsE)
        /*0100*/ 	.short	0x0380
        /*0102*/ 	.short	0x00e8


	//----- nvinfo : EIATTR_SW_WAR
	.align		4
.L_2962:
        /*0104*/ 	.byte	0x04, 0x36
        /*0106*/ 	.short	(.L_2964 - .L_2963)
.L_2963:
        /*0108*/ 	.word	0x00000008
.L_2964:


//--------------------- .nv.info._ZN10layer_norm13ln_fwd_kernelINS_13Kernel_traitsI6__halfS2_fS2_fjLj1024ELj1ELj4ELj1ELj16ENS_18Kernel_traits_baseILj1024ES2_S2_fS2_fjLj128EEEEELb1ELb1ELb0ELb0EEEvNS_9FwdParamsE --------------------------
	.section	.nv.info._ZN10layer_norm13ln_fwd_kernelINS_13Kernel_traitsI6__halfS2_fS2_fjLj1024ELj1ELj4ELj1ELj16ENS_18Kernel_traits_baseILj1024ES2_S2_fS2_fjLj128EEEEELb1ELb1ELb0ELb0EEEvNS_9FwdParamsE,"",@"SHT_CUDA_INFO"
	.sectionflags	@""
	.align	4


	//----- nvinfo : EIATTR_CUDA_API_VERSION
	.align		4
        /*0000*/ 	.byte	0x04, 0x37
        /*0002*/ 	.short	(.L_2966 - .L_2965)
.L_2965:
        /*0004*/ 	.word	0x00000082


	//----- nvinfo : EIATTR_KPARAM_INFO
	.align		4
.L_2966:
        /*0008*/ 	.byte	0x04, 0x17
        /*000a*/ 	.short	(.L_2968 - .L_2967)
.L_2967:
        /*000c*/ 	.word	0x00000000
        /*0010*/ 	.short	0x0000
        /*0012*/ 	.short	0x0000
        /*0014*/ 	.byte	0x00, 0xf0, 0xa1, 0x03


	//----- nvinfo : EIATTR_SPARSE_MMA_MASK
	.align		4
.L_2968:
        /*0018*/ 	.byte	0x03, 0x50
        /*001a*/ 	.short	0x0000


	//----- nvinfo : EIATTR_MAXREG_COUNT
	.align		4
        /*001c*/ 	.byte	0x03, 0x1b
        /*001e*/ 	.short	0x00ff


	//----- nvinfo : EIATTR_MERCURY_ISA_VERSION
	.align		4
        /*0020*/ 	.byte	0x03, 0x5f
        /*0022*/ 	.short	0x0101


	//----- nvinfo : EIATTR_COOP_GROUP_MASK_REGIDS
	.align		4
        /*0024*/ 	.byte	0x04, 0x29
        /*0026*/ 	.short	(.L_2970 - .L_2969)


	//   ....[0]....
.L_2969:
        /*0028*/ 	.word	0xffffffff


	//   ....[1]....
        /*002c*/ 	.word	0xffffffff


	//   ....[2]....
        /*0030*/ 	.word	0xffffffff


	//   ....[3]....
        /*0034*/ 	.word	0xffffffff


	//   ....[4]....
        /*0038*/ 	.word	0xffffffff


	//   ....[5]....
        /*003c*/ 	.word	0xffffffff


	//   ....[6]....
        /*0040*/ 	.word	0xffffffff


	//   ....[7]....
        /*0044*/ 	.word	0xffffffff


	//   ....[8]....
        /*0048*/ 	.word	0xffffffff


	//   ....[9]....
        /*004c*/ 	.word	0xffffffff


	//   ....[10]....
        /*0050*/ 	.word	0x05000070


	//   ....[11]....
        /*0054*/ 	.word	0x05000070


	//   ....[12]....
        /*0058*/ 	.word	0x05000070


	//   ....[13]....
        /*005c*/ 	.word	0x05000070


	//   ....[14]....
        /*0060*/ 	.word	0x05000070


	//   ....[15]....
        /*0064*/ 	.word	0x05000070


	//   ....[16]....
        /*0068*/ 	.word	0x05000070


	//   ....[17]....
        /*006c*/ 	.word	0x05000070


	//   ....[18]....
        /*0070*/ 	.word	0x05000070


	//   ....[19]....
        /*0074*/ 	.word	0x05000070


	//----- nvinfo : EIATTR_COOP_GROUP_INSTR_OFFSETS
	.align		4
.L_2970:
        /*0078*/ 	.byte	0x04, 0x28
        /*007a*/ 	.short	(.L_2972 - .L_2971)


	//   ....[0]....
.L_2971:
        /*007c*/ 	.word	0x00019ac0


	//   ....[1]....
        /*0080*/ 	.word	0x00019ae0


	//   ....[2]....
        /*0084*/ 	.word	0x00019b00


	//   ....[3]....
        /*0088*/ 	.word	0x00019b20


	//   ....[4]....
        /*008c*/ 	.word	0x00019b50


	//   ....[5]....
        /*0090*/ 	.word	0x00019f90


	//   ....[6]....
        /*0094*/ 	.word	0x00019fb0


	//   ....[7]....
        /*0098*/ 	.word	0x00019fd0


	//   ....[8]....
        /*009c*/ 	.word	0x00019ff0


	//   ....[9]....
        /*00a0*/ 	.word	0x0001a010


	//   ....[10]....
        /*00a4*/ 	.word	0x0001ae90


	//   ....[11]....
        /*00a8*/ 	.word	0x0001af30


	//   ....[12]....
        /*00ac*/ 	.word	0x0001afa0


	//   ....[13]....
        /*00b0*/ 	.word	0x0001b010


	//   ....[14]....
        /*00b4*/ 	.word	0x0001b090


	//   ....[15]....
        /*00b8*/ 	.word	0x0001b520


	//   ....[16]....
        /*00bc*/ 	.word	0x0001b590


	//   ....[17]....
        /*00c0*/ 	.word	0x0001b600


	//   ....[18]....
        /*00c4*/ 	.word	0x0001b670


	//   ....[19]....
        /*00c8*/ 	.word	0x0001b6e0


	//----- nvinfo : EIATTR_VRC_CTA_INIT_COUNT
	.align		4
.L_2972:
        /*00cc*/ 	.byte	0x02, 0x4a
	.zero		1
	.zero		1


	//----- nvinfo : EIATTR_EXIT_INSTR_OFFSETS
	.align		4
        /*00d0*/ 	.byte	0x04, 0x1c
        /*00d2*/ 	.short	(.L_2974 - .L_2973)


	//   ....[0]....
.L_2973:
        /*00d4*/ 	.word	0x00000900


	//   ....[1]....
        /*00d8*/ 	.word	0x0001ae20


	//----- nvinfo : EIATTR_INDIRECT_BRANCH_TARGETS
	.align		4
.L_2974:
        /*00dc*/ 	.byte	0x04, 0x34
        /*00de*/ 	.short	(.L_2976 - .L_2975)


	//   ....[0]....
.L_2975:
        /*00e0*/ 	.word	.L_x_37172@srel
        /*00e4*/ 	.short	0x0
        /*00e6*/ 	.short	0x0
        /*00e8*/ 	.word	0x3
        /*00ec*/ 	.word	.L_x_37173@srel
        /*00f0*/ 	.word	.L_x_37174@srel
        /*00f4*/ 	.word	.L_x_37175@srel


	//----- nvinfo : EIATTR_MAX_THREADS
	.align		4
.L_2976:
        /*00f8*/ 	.byte	0x04, 0x05
        /*00fa*/ 	.short	(.L_2978 - .L_2977)
.L_2977:
        /*00fc*/ 	.word	0x00000080
        /*0100*/ 	.word	0x00000001
        /*0104*/ 	.word	0x00000001


	//----- nvinfo : EIATTR_CRS_STACK_SIZE
	.align		4
.L_2978:
        /*0108*/ 	.byte	0x04, 0x1e
        /*010a*/ 	.short	(.L_2980 - .L_2979)
.L_2979:
        /*010c*/ 	.word	0x00000000


	//----- nvinfo : EIATTR_CBANK_PARAM_SIZE
	.align		4
.L_2980:
        /*0110*/ 	.byte	0x03, 0x19
        /*0112*/ 	.short	0x00e8


	//----- nvinfo : EIATTR_PARAM_CBANK
	.align		4
        /*0114*/ 	.byte	0x04, 0x0a
        /*0116*/ 	.short	(.L_2982 - .L_2981)
	.align		4
.L_2981:
        /*0118*/ 	.word	index@(.nv.constant0._ZN10layer_norm13ln_fwd_kernelINS_13Kernel_traitsI6__halfS2_fS2_fjLj1024ELj1ELj4ELj1ELj16ENS_18Kernel_traits_baseILj1024ES2_S2_fS2_fjLj128EEEEELb1ELb1ELb0ELb0EEEvNS_9FwdParamsE)
        /*011c*/ 	.short	0x0380
        /*011e*/ 	.short	0x00e8


	//----- nvinfo : EIATTR_SW_WAR
	.align		4
.L_2982:
        /*0120*/ 	.byte	0x04, 0x36
        /*0122*/ 	.short	(.L_2984 - .L_2983)
.L_2983:
        /*0124*/ 	.word	0x00000008
.L_2984:


//--------------------- .nv.info._ZN10layer_norm13ln_fwd_kernelINS_13Kernel_traitsI6__halfS2_fS2_fjLj1024ELj1ELj4ELj1ELj16ENS_18Kernel_traits_baseILj1024ES2_S2_fS2_fjLj128EEEEELb1ELb1ELb0ELb1EEEvNS_9FwdParamsE --------------------------
	.section	.nv.info._ZN10layer_norm13ln_fwd_kernelINS_13Kernel_traitsI6__halfS2_fS2_fjLj1024ELj1ELj4ELj1ELj16ENS_18Kernel_traits_baseILj1024ES2_S2_fS2_fjLj128EEEEELb1ELb1ELb0ELb1EEEvNS_9FwdParamsE,"",@"SHT_CUDA_INFO"
	.sectionflags	@""
	.align	4


	//----- nvinfo : EIATTR_CUDA_API_VERSION
	.align		4
        /*0000*/ 	.byte	0x04, 0x37
        /*0002*/ 	.short	(.L_2986 - .L_2985)
.L_2985:
        /*0004*/ 	.word	0x00000082


	//----- nvinfo : EIATTR_KPARAM_INFO
	.align		4
.L_2986:
        /*0008*/ 	.byte	0x04, 0x17
        /*000a*/ 	.short	(.L_2988 - .L_2987)
.L_2987:
        /*000c*/ 	.word	0x00000000
        /*0010*/ 	.short	0x0000
        /*0012*/ 	.short	0x0000
        /*0014*/ 	.byte	0x00, 0xf0, 0xa1, 0x03


	//----- nvinfo : EIATTR_SPARSE_MMA_MASK
	.align		4
.L_2988:
        /*0018*/ 	.byte	0x03, 0x50
        /*001a*/ 	.short	0x0000


	//----- nvinfo : EIATTR_MAXREG_COUNT
	.align		4
        /*001c*/ 	.byte	0x03, 0x1b
        /*001e*/ 	.short	0x00ff


	//----- nvinfo : EIATTR_MERCURY_ISA_VERSION
	.align		4
        /*0020*/ 	.byte	0x03, 0x5f
        /*0022*/ 	.short	0x0101


	//----- nvinfo : EIATTR_COOP_GROUP_MASK_REGIDS
	.align		4
        /*0024*/ 	.byte	0x04, 0x29
        /*0026*/ 	.short	(.L_2990 - .L_2989)


	//   ....[0]....
.L_2989:
        /*0028*/ 	.word	0xffffffff


	//   ....[1]....
        /*002c*/ 	.word	0xffffffff


	//   ....[2]....
        /*0030*/ 	.word	0xffffffff


	//   ....[3]....
        /*0034*/ 	.word	0xffffffff


	//   ....[4]....
        /*0038*/ 	.word	0xffffffff


	//   ....[5]....
        /*003c*/ 	.word	0xffffffff


	//   ....[6]....
        /*0040*/ 	.word	0xffffffff


	//   ....[7]....
        /*0044*/ 	.word	0xffffffff


	//   ....[8]....
        /*0048*/ 	.word	0xffffffff


	//   ....[9]....
        /*004c*/ 	.word	0xffffffff


	//   ....[10]....
        /*0050*/ 	.word	0x0500004f


	//   ....[11]....
        /*0054*/ 	.word	0x0500004f


	//   ....[12]....
        /*0058*/ 	.word	0x0500004f


	//   ....[13]....
        /*005c*/ 	.word	0x0500004f


	//   ....[14]....
        /*0060*/ 	.word	0x0500004f


	//   ....[15]....
        /*0064*/ 	.word	0x0500004f


	//   ....[16]....
        /*0068*/ 	.word	0x0500004f


	//   ....[17]....
        /*006c*/ 	.word	0x0500004f


	//   ....[18]....
        /*0070*/ 	.word	0x0500004f


	//   ....[19]....
        /*0074*/ 	.word	0x0500004f


	//----- nvinfo : EIATTR_COOP_GROUP_INSTR_OFFSETS
	.align		4
.L_2990:
        /*0078*/ 	.byte	0x04, 0x28
        /*007a*/ 	.short	(.L_2992 - .L_2991)


	//   ....[0]....
.L_2991:
        /*007c*/ 	.word	0x00015c70


	//   ....[1]....
        /*0080*/ 	.word	0x00015ca0


	//   ....[2]....
        /*0084*/ 	.word	0x00015cc0


	//   ....[3]....
        /*0088*/ 	.word	0x00015ce0


	//   ....[4]....
        /*008c*/ 	.word	0x00015d00


	//   ....[5]....
        /*0090*/ 	.word	0x00016130


	//   ....[6]....
        /*0094*/ 	.word	0x00016150


	//   ....[7]....
        /*0098*/ 	.word	0x00016170


	//   ....[8]....
        /*009c*/ 	.word	0x00016190


	//   ....[9]....
        /*00a0*/ 	.word	0x000161b0


	//   ....[10]....
        /*00a4*/ 	.word	0x00016ef0


	//   ....[11]....
        /*00a8*/ 	.word	0x00016fa0


	//   ....[12]....
        /*00ac*/ 	.word	0x00017010


	//   ....[13]....
        /*00b0*/ 	.word	0x00017080


	//   ....[14]....
        /*00b4*/ 	.word	0x000170f0


	//   ....[15]....
        /*00b8*/ 	.word	0x00017570


	//   ....[16]....
        /*00bc*/ 	.word	0x000175e0


	//   ....[17]....
        /*00c0*/ 	.word	0x00017650


	//   ....[18]....
        /*00c4*/ 	.word	0x000176c0


	//   ....[19]....
        /*00c8*/ 	.word	0x00017730


	//----- nvinfo : EIATTR_VRC_CTA_INIT_COUNT
	.align		4
.L_2992:
        /*00cc*/ 	.byte	0x02, 0x4a
	.zero		1
	.zero		1


	//----- nvinfo : EIATTR_EXIT_INSTR_OFFSETS
	.align		4
        /*00d0*/ 	.byte	0x04, 0x1c
        /*00d2*/ 	.short	(.L_2994 - .L_2993)


	//   ....[0]....
.L_2993:
        /*00d4*/ 	.word	0x000003d0


	//   ....[1]....
        /*00d8*/ 	.word	0x00016e80


	//----- nvinfo : EIATTR_INDIRECT_BRANCH_TARGETS
	.align		4
.L_2994:
        /*00dc*/ 	.byte	0x04, 0x34
        /*00de*/ 	.short	(.L_2996 - .L_2995)


	//   ....[0]....
.L_2995:
        /*00e0*/ 	.word	.L_x_37176@srel
        /*00e4*/ 	.short	0x0
        /*00e6*/ 	.short	0x0
        /*00e8*/ 	.word	0x3
        /*00ec*/ 	.word	.L_x_37177@srel
        /*00f0*/ 	.word	.L_x_37178@srel
        /*00f4*/ 	.word	.L_x_37179@srel


	//----- nvinfo : EIATTR_MAX_THREADS
	.align		4
.L_2996:
        /*00f8*/ 	.byte	0x04, 0x05
        /*00fa*/ 	.short	(.L_2998 - .L_2997)
.L_2997:
        /*00fc*/ 	.word	0x00000080
        /*0100*/ 	.word	0x00000001
        /*0104*/ 	.word	0x00000001


	//----- nvinfo : EIATTR_CRS_STACK_SIZE
	.align		4
.L_2998:
        /*0108*/ 	.byte	0x04, 0x1e
        /*010a*/ 	.short	(.L_3000 - .L_2999)
.L_2999:
        /*010c*/ 	.word	0x00000000


	//----- nvinfo : EIATTR_CBANK_PARAM_SIZE
	.align		4
.L_3000:
        /*0110*/ 	.byte	0x03, 0x19
        /*0112*/ 	.short	0x00e8


	//----- nvinfo : EIATTR_PARAM_CBANK
	.align		4
        /*0114*/ 	.byte	0x04, 0x0a
        /*0116*/ 	.short	(.L_3002 - .L_3001)
	.align		4
.L_3001:
        /*0118*/ 	.word	index@(.nv.constant0._ZN10layer_norm13ln_fwd_kernelINS_13Kernel_traitsI6__halfS2_fS2_fjLj1024ELj1ELj4ELj1ELj16ENS_18Kernel_traits_baseILj1024ES2_S2_fS2_fjLj128EEEEELb1ELb1ELb0ELb1EEEvNS_9FwdParamsE)
        /*011c*/ 	.short	0x0380
        /*011e*/ 	.short	0x00e8


	//----- nvinfo : EIATTR_SW_WAR
	.align		4
.L_3002:
        /*0120*/ 	.byte	0x04, 0x36
        /*0122*/ 	.short	(.L_3004 - .L_3003)
.L_3003:
        /*0124*/ 	.word	0x00000008
.L_3004:


//--------------------- .nv.info._ZN10layer_norm13ln_fwd_kernelINS_13Kernel_traitsI6__halfS2_fS2_fjLj1024ELj1ELj4ELj1ELj16ENS_18Kernel_traits_baseILj1024ES2_S2_fS2_fjLj128EEEEELb1ELb1ELb1ELb0EEEvNS_9FwdParamsE --------------------------
	.section	.nv.info._ZN10layer_norm13ln_fwd_kernelINS_13Kernel_traitsI6__halfS2_fS2_fjLj1024ELj1ELj4ELj1ELj16ENS_18Kernel_traits_baseILj1024ES2_S2_fS2_fjLj128EEEEELb1ELb1ELb1ELb0EEEvNS_9FwdParamsE,"",@"SHT_CUDA_INFO"
	.sectionflags	@""
	.align	4


	//----- nvinfo : EIATTR_CUDA_API_VERSION
	.align		4
        /*0000*/ 	.byte	0x04, 0x37
        /*0002*/ 	.short	(.L_3006 - .L_3005)
.L_3005:
        /*0004*/ 	.word	0x00000082


	//----- nvinfo : EIATTR_KPARAM_INFO
	.align		4
.L_3006:
        /*0008*/ 	.byte	0x04, 0x17
        /*000a*/ 	.short	(.L_3008 - .L_3007)
.L_3007:
        /*000c*/ 	.word	0x00000000
        /*0010*/ 	.short	0x0000
        /*0012*/ 	.short	0x0000
        /*0014*/ 	.byte	0x00, 0xf0, 0xa1, 0x03


	//----- nvinfo : EIATTR_SPARSE_MMA_MASK
	.align		4
.L_3008:
        /*0018*/ 	.byte	0x03, 0x50
        /*001a*/ 	.short	0x0000


	//----- nvinfo : EIATTR_MAXREG_COUNT
	.align		4
        /*001c*/ 	.byte	0x03, 0x1b
        /*001e*/ 	.short	0x00ff


	//----- nvinfo : EIATTR_ANNOTATIONS
	.align		4
        /*0020*/ 	.byte	0x04, 0x55
        /*0022*/ 	.short	(.L_3010 - .L_3009)


	//   ....[0]....
.L_3009:
        /*0024*/ 	.word	0x00000001
        /*0028*/ 	.byte	0x00, 0x7b, 0x00, 0x00, 0x01, 0x00, 0x00, 0x00, 0xb0, 0xcb, 0x01, 0x00


	//----- nvinfo : EIATTR_MERCURY_ISA_VERSION
	.align		4
.L_3010:
        /*0034*/ 	.byte	0x03, 0x5f
        /*0036*/ 	.short	0x0101


	//----- nvinfo : EIATTR_COOP_GROUP_MASK_REGIDS
	.align		4
        /*0038*/ 	.byte	0x04, 0x29
        /*003a*/ 	.short	(.L_3012 - .L_3011)


	//   ....[0]....
.L_3011:
        /*003c*/ 	.word	0xffffffff


	//   ....[1]....
        /*0040*/ 	.word	0xffffffff


	//   ....[2]....
        /*0044*/ 	.word	0xffffffff


	//   ....[3]....
        /*0048*/ 	.word	0xffffffff


	//   ....[4]....
        /*004c*/ 	.word	0xffffffff


	//   ....[5]....
        /*0050*/ 	.word	0xffffffff


	//   ....[6]....
        /*0054*/ 	.word	0xffffffff


	//   ....[7]....
        /*0058*/ 	.word	0xffffffff


	//   ....[8]....
        /*005c*/ 	.word	0xffffffff


	//   ....[9]....
        /*0060*/ 	.word	0xffffffff


	//   ....[10]....
        /*0064*/ 	.word	0x05000062


	//   ....[11]....
        /*0068*/ 	.word	0x05000062


	//   ....[12]....
        /*006c*/ 	.word	0x05000062


	//   ....[13]....
        /*0070*/ 	.word	0x05000062


	//   ....[14]....
        /*0074*/ 	.word	0x05000062


	//   ....[15]....
        /*0078*/ 	.word	0x05000062


	//   ....[16]....
        /*007c*/ 	.word	0x05000062


	//   ....[17]....
        /*0080*/ 	.word	0x05000062


	//   ....[18]....
        /*0084*/ 	.word	0x05000062


	//   ....[19]....
        /*0088*/ 	.word	0x05000062


	//----- nvinfo : EIATTR_COOP_GROUP_INSTR_OFFSETS
	.align		4
.L_3012:
        /*008c*/ 	.byte	0x04, 0x28
        /*008e*/ 	.short	(.L_3014 - .L_3013)


	//   ....[0]....
.L_3013:
        /*0090*/ 	.word	0x0001c1a0


	//   ....[1]....
        /*0094*/ 	.word	0x0001c1d0


	//   ....[2]....
        /*0098*/ 	.word	0x0001c1f0


	//   ....[3]....
        /*009c*/ 	.word	0x0001c210


	//   ....[4]....
        /*00a0*/ 	.word	0x0001c230


	//   ....[5]....
        /*00a4*/ 	.word	0x0001c670


	//   ....[6]....
        /*00a8*/ 	.word	0x0001c690


	//   ....[7]....
        /*00ac*/ 	.word	0x0001c6b0


	//   ....[8]....
        /*00b0*/ 	.word	0x0001c6d0


	//   ....[9]....
        /*00b4*/ 	.word	0x0001c6f0


	//   ....[10]....
        /*00b8*/ 	.word	0x0001d5f0


	//   ....[11]....
        /*00bc*/ 	.word	0x0001d680


	//   ....[12]....
        /*00c0*/ 	.word	0x0001d6e0


	//   ....[13]....
        /*00c4*/ 	.word	0x0001d740


	//   ....[14]....
        /*00c8*/ 	.word	0x0001d7a0


	//   ....[15]....
        /*00cc*/ 	.word	0x0001dc30


	//   ....[16]....
        /*00d0*/ 	.word	0x0001dc90


	//   ....[17]....
        /*00d4*/ 	.word	0x0001dce0


	//   ....[18]....
        /*00d8*/ 	.word	0x0001dd40


	//   ....[19]....
        /*00dc*/ 	.word	0x0001dda0


	//----- nvinfo : EIATTR_VRC_CTA_INIT_COUNT
	.align		4
.L_3014:
        /*00e0*/ 	.byte	0x02, 0x4a
	.zero		1
	.zero		1


	//----- nvinfo : EIATTR_EXIT_INSTR_OFFSETS
	.align		4
        /*00e4*/ 	.byte	0x04, 0x1c
        /*00e6*/ 	.short	(.L_3016 - .L_3015)


	//   ....[0]....
.L_3015:
        /*00e8*/ 	.word	0x00000920


	//   ....[1]....
        /*00ec*/ 	.word	0x0001d580


	//----- nvinfo : EIATTR_MAX_THREADS
	.align		4
.L_3016:
        /*00f0*/ 	.byte	0x04, 0x05
        /*00f2*/ 	.short	(.L_3018 - .L_3017)
.L_3017:
        /*00f4*/ 	.word	0x00000080
        /*00f8*/ 	.word	0x00000001
        /*00fc*/ 	.word	0x00000001


	//----- nvinfo : EIATTR_CRS_STACK_SIZE
	.align		4
.L_3018:
        /*0100*/ 	.byte	0x04, 0x1e
        /*0102*/ 	.short	(.L_3020 - .L_3019)
.L_3019:
        /*0104*/ 	.word	0x00000000


	//----- nvinfo : EIATTR_CBANK_PARAM_SIZE
	.align		4
.L_3020:
        /*0108*/ 	.byte	0x03, 0x19
        /*010a*/ 	.short	0x00e8


	//----- nvinfo : EIATTR_PARAM_CBANK
	.align		4
        /*010c*/ 	.byte	0x04, 0x0a
        /*010e*/ 	.short	(.L_3022 - .L_3021)
	.align		4
.L_3021:
        /*0110*/ 	.word	index@(.nv.constant0._ZN10layer_norm13ln_fwd_kernelINS_13Kernel_traitsI6__halfS2_fS2_fjLj1024ELj1ELj4ELj1ELj16ENS_18Kernel_traits_baseILj1024ES2_S2_fS2_fjLj128EEEEELb1ELb1ELb1ELb0EEEvNS_9FwdParamsE)
        /*0114*/ 	.short	0x0380
        /*0116*/ 	.short	0x00e8


	//----- nvinfo : EIATTR_SW_WAR
	.align		4
.L_3022:
        /*0118*/ 	.byte	0x04, 0x36
        /*011a*/ 	.short	(.L_3024 - .L_3023)
.L_3023:
        /*011c*/ 	.word	0x00000008
.L_3024:


//--------------------- .nv.info._ZN10layer_norm13ln_fwd_kernelINS_13Kernel_traitsI6__halfS2_fS2_fjLj1024ELj1ELj4ELj1ELj16ENS_18Kernel_traits_baseILj1024ES2_S2_fS2_fjLj128EEEEELb1ELb1ELb1ELb1EEEvNS_9FwdParamsE --------------------------
	.section	.nv.info._ZN10layer_norm13ln_fwd_kernelINS_13Kernel_traitsI6__halfS2_fS2_fjLj1024ELj1ELj4ELj1ELj16ENS_18Kernel_traits_baseILj1024ES2_S2_fS2_fjLj128EEEEELb1ELb1ELb1ELb1EEEvNS_9FwdParamsE,"",@"SHT_CUDA_INFO"
	.sectionflags	@""
	.align	4


	//----- nvinfo : EIATTR_CUDA_API_VERSION
	.align		4
        /*0000*/ 	.byte	0x04, 0x37
        /*0002*/ 	.short	(.L_3026 - .L_3025)
.L_3025:
        /*0004*/ 	.word	0x00000082


	//----- nvinfo : EIATTR_KPARAM_INFO
	.align		4
.L_3026:
        /*0008*/ 	.byte	0x04, 0x17
        /*000a*/ 	.short	(.L_3028 - .L_3027)
.L_3027:
        /*000c*/ 	.word	0x00000000
        /*0010*/ 	.short	0x0000
        /*0012*/ 	.short	0x0000
        /*0014*/ 	.byte	0x00, 0xf0, 0xa1, 0x03


	//----- nvinfo : EIATTR_SPARSE_MMA_MASK
	.align		4
.L_3028:
        /*0018*/ 	.byte	0x03, 0x50
        /*001a*/ 	.short	0x0000


	//----- nvinfo : EIATTR_MAXREG_COUNT
	.align		4
        /*001c*/ 	.byte	0x03, 0x1b
        /*001e*/ 	.short	0x00ff


	//----- nvinfo : EIATTR_MERCURY_ISA_VERSION
	.align		4
        /*0020*/ 	.byte	0x03, 0x5f
        /*0022*/ 	.short	0x0101


	//----- nvinfo : EIATTR_COOP_GROUP_MASK_REGIDS
	.align		4
        /*0024*/ 	.byte	0x04, 0x29
        /*0026*/ 	.short	(.L_3030 - .L_3029)


	//   ....[0]....
.L_3029:
        /*0028*/ 	.word	0xffffffff


	//   ....[1]....
        /*002c*/ 	.word	0xffffffff


	//   ....[2]....
        /*0030*/ 	.word	0xffffffff


	//   ....[3]....
        /*0034*/ 	.word	0xffffffff


	//   ....[4]....
        /*0038*/ 	.word	0xffffffff


	//   ....[5]....
        /*003c*/ 	.word	0xffffffff


	//   ....[6]....
        /*0040*/ 	.word	0xffffffff


	//   ....[7]....
        /*0044*/ 	.word	0xffffffff


	//   ....[8]....
        /*0048*/ 	.word	0xffffffff


	//   ....[9]....
        /*004c*/ 	.word	0xffffffff


	//   ....[10]....
        /*0050*/ 	.word	0x05000012


	//   ....[11]....
        /*0054*/ 	.word	0x05000012


	//   ....[12]....
        /*0058*/ 	.word	0x05000012


	//   ....[13]....
        /*005c*/ 	.word	0x05000012


	//   ....[14]....
        /*0060*/ 	.word	0x05000012


	//   ....[15]....
        /*0064*/ 	.word	0x05000012


	//   ....[16]....
        /*0068*/ 	.word	0x05000012


	//   ....[17]....
        /*006c*/ 	.word	0x05000012


	//   ....[18]....
        /*0070*/ 	.word	0x05000012


	//   ....[19]....
        /*0074*/ 	.word	0x05000012


	//----- nvinfo : EIATTR_COOP_GROUP_INSTR_OFFSETS
	.align		4
.L_3030:
        /*0078*/ 	.byte	0x04, 0x28
        /*007a*/ 	.short	(.L_3032 - .L_3031)


	//   ....[0]....
.L_3031:
        /*007c*/ 	.word	0x00018120


	//   ....[1]....
        /*0080*/ 	.word	0x00018140


	//   ....[2]....
        /*0084*/ 	.word	0x00018160


	//   ....[3]....
        /*0088*/ 	.word	0x00018180


	//   ....[4]....
        /*008c*/ 	.word	0x000181b0


	//   ....[5]....
        /*0090*/ 	.word	0x000185e0


	//   ....[6]....
        /*0094*/ 	.word	0x00018600


	//   ....[7]....
        /*0098*/ 	.word	0x00018620


	//   ....[8]....
        /*009c*/ 	.word	0x00018640


	//   ....[9]....
        /*00a0*/ 	.word	0x00018660


	//   ....[10]....
        /*00a4*/ 	.word	0x00019460


	//   ....[11]....
        /*00a8*/ 	.word	0x00019500


	//   ....[12]....
        /*00ac*/ 	.word	0x00019570


	//   ....[13]....
        /*00b0*/ 	.word	0x000195e0


	//   ....[14]....
        /*00b4*/ 	.word	0x00019660


	//   ....[15]....
        /*00b8*/ 	.word	0x00019ae0


	//   ....[16]....
        /*00bc*/ 	.word	0x00019b50


	//   ....[17]....
        /*00c0*/ 	.word	0x00019bc0


	//   ....[18]....
        /*00c4*/ 	.word	0x00019c30


	//   ....[19]....
        /*00c8*/ 	.word	0x00019ca0


	//----- nvinfo : EIATTR_VRC_CTA_INIT_COUNT
	.align		4
.L_3032:
        /*00cc*/ 	.byte	0x02, 0x4a
	.zero		1
	.zero		1


	//----- nvinfo : EIATTR_EXIT_INSTR_OFFSETS
	.align		4
        /*00d0*/ 	.byte	0x04, 0x1c
        /*00d2*/ 	.short	(.L_3034 - .L_3033)


	//   ....[0]....
.L_3033:
        /*00d4*/ 	.word	0x00000390


	//   ....[1]....
        /*00d8*/ 	.word	0x000193f0


	//----- nvinfo : EIATTR_MAX_THREADS
	.align		4
.L_3034:
        /*00dc*/ 	.byte	0x04, 0x05
        /*00de*/ 	.short	(.L_3036 - .L_3035)
.L_3035:
        /*00e0*/ 	.word	0x00000080
        /*00e4*/ 	.word	0x00000001
        /*00e8*/ 	.word	0x00000001


	//----- nvinfo : EIATTR_CRS_STACK_SIZE
	.align		4
.L_3036:
        /*00ec*/ 	.byte	0x04, 0x1e
        /*00ee*/ 	.short	(.L_3038 - .L_3037)
.L_3037:
        /*00f0*/ 	.word	0x00000000


	//----- nvinfo : EIATTR_CBANK_PARAM_SIZE
	.align		4
.L_3038:
        /*00f4*/ 	.byte	0x03, 0x19
        /*00f6*/ 	.short	0x00e8


	//----- nvinfo : EIATTR_PARAM_CBANK
	.align		4
        /*00f8*/ 	.byte	0x04, 0x0a
        /*00fa*/ 	.short	(.L_3040 - .L_3039)
	.align		4
.L_3039:
        /*00fc*/ 	.word	index@(.nv.constant0._ZN10layer_norm13ln_fwd_kernelINS_13Kernel_traitsI6__halfS2_fS2_fjLj1024ELj1ELj4ELj1ELj16ENS_18Kernel_traits_baseILj1024ES2_S2_fS2_fjLj128EEEEELb1ELb1ELb1ELb1EEEvNS_9FwdParamsE)
        /*0100*/ 	.short	0x0380
        /*0102*/ 	.short	0x00e8


	//----- nvinfo : EIATTR_SW_WAR
	.align		4
.L_3040:
        /*0104*/ 	.byte	0x04, 0x36
        /*0106*/ 	.short	(.L_3042 - .L_3041)
.L_3041:
        /*0108*/ 	.word	0x00000008
.L_3042:


//--------------------- .nv.info._ZN10layer_norm13ln_fwd_kernelINS_13Kernel_traitsIf6__halffS2_fjLj1024ELj1ELj4ELj1ELj16ENS_18Kernel_traits_baseILj1024EfS2_fS2_fjLj128EEEEELb0ELb0ELb0ELb0EEEvNS_9FwdParamsE --------------------------
	.section	.nv.info._ZN10layer_norm13ln_fwd_kernelINS_13Kernel_traitsIf6__halffS2_fjLj1024ELj1ELj4ELj1ELj16ENS_18Kernel_traits_baseILj1024EfS2_fS2_fjLj128EEEEELb0ELb0ELb0ELb0EEEvNS_9FwdParamsE,"",@"SHT_CUDA_INFO"
	.sectionflags	@""
	.align	4


	//----- nvinfo : EIATTR_CUDA_API_VERSION
	.align		4
        /*0000*/ 	.byte	0x04, 0x37
        /*0002*/ 	.short	(.L_3044 - .L_3043)
.L_3043:
        /*0004*/ 	.word	0x00000082


	//----- nvinfo : EIATTR_KPARAM_INFO
	.align		4
.L_3044:
        /*0008*/ 	.byte	0x04, 0x17
        /*000a*/ 	.short	(.L_3046 - .L_3045)
.L_3045:
        /*000c*/ 	.word	0x00000000
        /*0010*/ 	.short	0x0000
        /*0012*/ 	.short	0x0000
        /*0014*/ 	.byte	0x00, 0xf0, 0xa1, 0x03


	//----- nvinfo : EIATTR_SPARSE_MMA_MASK
	.align		4
.L_3046:
        /*0018*/ 	.byte	0x03, 0x50
        /*001a*/ 	.short	0x0000


	//----- nvinfo : EIATTR_MAXREG_COUNT
	.align		4
        /*001c*/ 	.byte	0x03, 0x1b
        /*001e*/ 	.short	0x00ff


	//----- nvinfo : EIATTR_MERCURY_ISA_VERSION
	.align		4
        /*0020*/ 	.byte	0x03, 0x5f
        /*0022*/ 	.short	0x0101


	//----- nvinfo : EIATTR_COOP_GROUP_MASK_REGIDS
	.align		4
        /*0024*/ 	.byte	0x04, 0x29
        /*0026*/ 	.short	(.L_3048 - .L_3047)


	//   ....[0]....
.L_3047:
        /*0028*/ 	.word	0xffffffff


	//   ....[1]....
        /*002c*/ 	.word	0xffffffff


	//   ....[2]....
        /*0030*/ 	.word	0xffffffff


	//   ....[3]....
        /*0034*/ 	.word	0xffffffff


	//   ....[4]....
        /*0038*/ 	.word	0xffffffff


	//   ....[5]....
        /*003c*/ 	.word	0xffffffff


	//   ....[6]....
        /*0040*/ 	.word	0xffffffff


	//   ....[7]....
        /*0044*/ 	.word	0xffffffff


	//   ....[8]....
        /*0048*/ 	.word	0xffffffff


	//   ....[9]....
        /*004c*/ 	.word	0xffffffff


	//   ....[10]....
        /*0050*/ 	.word	0x0500006e


	//   ....[11]....
        /*0054*/ 	.word	0x0500006e


	//   ....[12]....
        /*0058*/ 	.word	0x0500006e


	//   ....[13]....
        /*005c*/ 	.word	0x0500006e


	//   ....[14]....
        /*0060*/ 	.word	0x0500006e


	//   ....[15]....
        /*0064*/ 	.word	0x0500006e


	//   ....[16]....
        /*0068*/ 	.word	0x0500006e


	//   ....[17]....
        /*006c*/ 	.word	0x0500006e


	//   ....[18]....
        /*0070*/ 	.word	0x0500006e


	//   ....[19]....
        /*0074*/ 	.word	0x0500006e


	//----- nvinfo : EIATTR_COOP_GROUP_INSTR_OFFSETS
	.align		4
.L_3048:
        /*0078*/ 	.byte	0x04, 0x28
        /*007a*/ 	.short	(.L_3050 - .L_3049)


	//   ....[0]....
.L_3049:
        /*007c*/ 	.word	0x00001740


	//   ....[1]....
        /*0080*/ 	.word	0x00001760


	//   ....[2]....
        /*0084*/ 	.word	0x00001780


	//   ....[3]....
        /*0088*/ 	.word	0x000017a0


	//   ....[4]....
        /*008c*/ 	.word	0x000017d0


	//   ....[5]....
        /*0090*/ 	.word	0x00001c10


	//   ....[6]....
        /*0094*/ 	.word	0x00001c30


	//   ....[7]....
        /*0098*/ 	.word	0x00001c50


	//   ....[8]....
        /*009c*/ 	.word	0x00001c70


	//   ....[9]....
        /*00a0*/ 	.word	0x00001c90


	//   ....[10]....
        /*00a4*/ 	.word	0x00002710


	//   ....[11]....
        /*00a8*/ 	.word	0x000027b0


	//   ....[12]....
        /*00ac*/ 	.word	0x00002820


	//   ....[13]....
        /*00b0*/ 	.word	0x00002890


	//   ....[14]....
        /*00b4*/ 	.word	0x00002910


	//   ....[15]....
        /*00b8*/ 	.word	0x00002da0


	//   ....[16]....
        /*00bc*/ 	.word	0x00002e10


	//   ....[17]....
        /*00c0*/ 	.word	0x00002e80


	//   ....[18]....
        /*00c4*/ 	.word	0x00002ef0


	//   ....[19]....
        /*00c8*/ 	.word	0x00002f60


	//----- nvinfo : EIATTR_VRC_CTA_INIT_COUNT
	.align		4
.L_3050:
        /*00cc*/ 	.byte	0x02, 0x4a
	.zero		1
	.zero		1


	//----- nvinfo : EIATTR_EXIT_INSTR_OFFSETS
	.align		4
        /*00d0*/ 	.byte	0x04, 0x1c
        /*00d2*/ 	.short	(.L_3052 - .L_3051)


	//   ....[0]....
.L_3051:
        /*00d4*/ 	.word	0x00000670


	//   ....[1]....
        /*00d8*/ 	.word	0x000026a0


	//----- nvinfo : EIATTR_MAX_THREADS
	.align		4
.L_3052:
        /*00dc*/ 	.byte	0x04, 0x05
        /*00de*/ 	.short	(.L_3054 - .L_3053)
.L_3053:
        /*00e0*/ 	.word	0x00000080
        /*00e4*/ 	.word	0x00000001
        /*00e8*/ 	.word	0x00000001


	//----- nvinfo : EIATTR_CRS_STACK_SIZE
	.align		4
.L_3054:
        /*00ec*/ 	.byte	0x04, 0x1e
        /*00ee*/ 	.short	(.L_3056 - .L_3055)
.L_3055:
        /*00f0*/ 	.word	0x00000000


	//----- nvinfo : EIATTR_CBANK_PARAM_SIZE
	.align		4
.L_3056:
        /*00f4*/ 	.byte	0x03, 0x19
        /*00f6*/ 	.short	0x00e8


	//----- nvinfo : EIATTR_PARAM_CBANK
	.align		4
        /*00f8*/ 	.byte	0x04, 0x0a
        /*00fa*/ 	.short	(.L_3058 - .L_3057)
	.align		4
.L_3057:
        /*00fc*/ 	.word	index@(.nv.constant0._ZN10layer_norm13ln_fwd_kernelINS_13Kernel_traitsIf6__halffS2_fjLj1024ELj1ELj4ELj1ELj16ENS_18Kernel_traits_baseILj1024EfS2_fS2_fjLj128EEEEELb0ELb0ELb0ELb0EEEvNS_9FwdParamsE)
        /*0100*/ 	.short	0x0380
        /*0102*/ 	.short	0x00e8


	//----- nvinfo : EIATTR_SW_WAR
	.align		4
.L_3058:
        /*0104*/ 	.byte	0x04, 0x36
        /*0106*/ 	.short	(.L_3060 - .L_3059)
.L_3059:
        /*0108*/ 	.word	0x00000008
.L_3060:


//--------------------- .nv.info._ZN10layer_norm13ln_fwd_kernelINS_13Kernel_traitsIf6__halffS2_fjLj1024ELj1ELj4ELj1ELj16ENS_18Kernel_traits_baseILj1024EfS2_fS2_fjLj128EEEEELb0ELb0ELb0ELb1EEEvNS_9FwdParamsE --------------------------
	.section	.nv.info._ZN10layer_norm13ln_fwd_kernelINS_13Kernel_traitsIf6__halffS2_fjLj1024ELj1ELj4ELj1ELj16ENS_18Kernel_traits_baseILj1024EfS2_fS2_fjLj128EEEEELb0ELb0ELb0ELb1EEEvNS_9FwdParamsE,"",@"SHT_CUDA_INFO"
	.sectionflags	@""
	.align	4


	//----- nvinfo : EIATTR_CUDA_API_VERSION
	.align		4
        /*0000*/ 	.byte	0x04, 0x37
        /*0002*/ 	.short	(.L_3062 - .L_3061)
.L_3061:
        /*0004*/ 	.word	0x00000082


	//----- nvinfo : EIATTR_KPARAM_INFO
	.align		4
.L_3062:
        /*0008*/ 	.byte	0x04, 0x17
        /*000a*/ 	.short	(.L_3064 - .L_3063)
.L_3063:
        /*000c*/ 	.word	0x00000000
        /*0010*/ 	.short	0x0000
        /*0012*/ 	.short	0x0000
        /*0014*/ 	.byte	0x00, 0xf0, 0xa1, 0x03


	//----- nvinfo : EIATTR_SPARSE_MMA_MASK
	.align		4
.L_3064:
        /*0018*/ 	.byte	0x03, 0x50
        /*001a*/ 	.short	0x0000


	//----- nvinfo : EIATTR_MAXREG_COUNT
	.align		4
        /*001c*/ 	.byte	0x03, 0x1b
        /*001e*/ 	.short	0x00ff


	//----- nvinfo : EIATTR_MERCURY_ISA_VERSION
	.align		4
        /*0020*/ 	.byte	0x03, 0x5f
        /*0022*/ 	.short	0x0101


	//----- nvinfo : EIATTR_COOP_GROUP_MASK_REGIDS
	.align		4
        /*0024*/ 	.byte	0x04, 0x29
        /*0026*/ 	.short	(.L_3066 - .L_3065)


	//   ....[0]....
.L_3065:
        /*0028*/ 	.word	0xffffffff


	//   ....[1]....
        /*002c*/ 	.word	0xffffffff


	//   ....[2]....
        /*0030*/ 	.word	0xffffffff


	//   ....[3]....
        /*0034*/ 	.word	0xffffffff


	//   ....[4]....
        /*0038*/ 	.word	0xffffffff


	//   ....[5]....
        /*003c*/ 	.word	0xffffffff


	//   ....[6]....
        /*0040*/ 	.word	0xffffffff


	//   ....[7]....
        /*0044*/ 	.word	0xffffffff


	//   ....[8]....
        /*0048*/ 	.word	0xffffffff


	//   ....[9]....
        /*004c*/ 	.word	0xffffffff


	//   ....[10]....
        /*0050*/ 	.word	0xffffffff


	//   ....[11]....
        /*0054*/ 	.word	0xffffffff


	//   ....[12]....
        /*0058*/ 	.word	0xffffffff


	//   ....[13]....
        /*005c*/ 	.word	0xffffffff


	//   ....[14]....
        /*0060*/ 	.word	0xffffffff


	//   ....[15]....
        /*0064*/ 	.word	0xffffffff


	//   ....[16]....
        /*0068*/ 	.word	0xffffffff


	//   ....[17]....
        /*006c*/ 	.word	0xffffffff


	//   ....[18]....
        /*0070*/ 	.word	0xffffffff


	//   ....[19]....
        /*0074*/ 	.word	0xffffffff


	//   ....[20]....
        /*0078*/ 	.word	0x05000000


	//   ....[21]....
        /*007c*/ 	.word	0x05000000


	//   ....[22]....
        /*0080*/ 	.word	0x05000000


	//   ....[23]....
        /*0084*/ 	.word	0x05000000


	//   ....[24]....
        /*0088*/ 	.word	0x05000000


	//   ....[25]....
        /*008c*/ 	.word	0x05000000


	//   ....[26]....
        /*0090*/ 	.word	0x05000000


	//   ....[27]....
        /*0094*/ 	.word	0x05000000


	//   ....[28]....
        /*0098*/ 	.word	0x05000000


	//   ....[29]....
        /*009c*/ 	.word	0x05000000


	//   ....[30]....
        /*00a0*/ 	.word	0x05000000


	//   ....[31]....
        /*00a4*/ 	.word	0x05000000


	//   ....[32]....
        /*00a8*/ 	.word	0x05000000


	//   ....[33]....
        /*00ac*/ 	.word	0x05000000


	//   ....[34]....
        /*00b0*/ 	.word	0x05000000


	//   ....[35]....
        /*00b4*/ 	.word	0x05000000


	//   ....[36]....
        /*00b8*/ 	.word	0x05000000


	//   ....[37]....
        /*00bc*/ 	.word	0x05000000


	//   ....[38]....
        /*00c0*/ 	.word	0x05000000


	//   ....[39]....
        /*00c4*/ 	.word	0x05000000


	//----- nvinfo : EIATTR_COOP_GROUP_INSTR_OFFSETS
	.align		4
.L_3066:
        /*00c8*/ 	.byte	0x04, 0x28
        /*00ca*/ 	.short	(.L_3068 - .L_3067)


	//   ....[0]....
.L_3067:
        /*00cc*/ 	.word	0x000012b0


	//   ....[1]....
        /*00d0*/ 	.word	0x000012e0


	//   ....[2]....
        /*00d4*/ 	.word	0x00001300


	//   ....[3]....
        /*00d8*/ 	.word	0x00001320


	//   ....[4]....
        /*00dc*/ 	.word	0x00001340


	//   ....[5]....
        /*00e0*/ 	.word	0x00001770


	//   ....[6]....
        /*00e4*/ 	.word	0x00001790


	//   ....[7]....
        /*00e8*/ 	.word	0x000017b0


	//   ....[8]....
        /*00ec*/ 	.word	0x000017d0


	//   ....[9]....
        /*00f0*/ 	.word	0x000017f0


	//   ....[10]....
        /*00f4*/ 	.word	0x00002d00


	//   ....[11]....
        /*00f8*/ 	.word	0x00002d30


	//   ....[12]....
        /*00fc*/ 	.word	0x00002d50


	//   ....[13]....
        /*0100*/ 	.word	0x00002d70


	//   ....[14]....
        /*0104*/ 	.word	0x00002d90


	//   ....[15]....
        /*0108*/ 	.word	0x000031c0


	//   ....[16]....
        /*010c*/ 	.word	0x000031e0


	//   ....[17]....
        /*0110*/ 	.word	0x00003200


	//   ....[18]....
        /*0114*/ 	.word	0x00003220


	//   ....[19]....
        /*0118*/ 	.word	0x00003240


	//   ....[20]....
        /*011c*/ 	.word	0x00003b70


	//   ....[21]....
        /*0120*/ 	.word	0x00003c00


	//   ....[22]....
        /*0124*/ 	.word	0x00003c60


	//   ....[23]....
        /*0128*/ 	.word	0x00003cc0


	//   ....[24]....
        /*012c*/ 	.word	0x00003d20


	//   ....[25]....
        /*0130*/ 	.word	0x00004190


	//   ....[26]....
        /*0134*/ 	.word	0x000041f0


	//   ....[27]....
        /*0138*/ 	.word	0x00004250


	//   ....[28]....
        /*013c*/ 	.word	0x000042b0


	//   ....[29]....
        /*0140*/ 	.word	0x00004310


	//   ....[30]....
        /*0144*/ 	.word	0x00004390


	//   ....[31]....
        /*0148*/ 	.word	0x00004420


	//   ....[32]....
        /*014c*/ 	.word	0x00004480


	//   ....[33]....
        /*0150*/ 	.word	0x000044e0


	//   ....[34]....
        /*0154*/ 	.word	0x00004540


	//   ....[35]....
        /*0158*/ 	.word	0x000049b0


	//   ....[36]....
        /*015c*/ 	.word	0x00004a10


	//   ....[37]....
        /*0160*/ 	.word	0x00004a70


	//   ....[38]....
        /*0164*/ 	.word	0x00004ad0


	//   ....[39]....
        /*0168*/ 	.word	0x00004b30


	//----- nvinfo : EIATTR_VRC_CTA_INIT_COUNT
	.align		4
.L_3068:
        /*016c*/ 	.byte	0x02, 0x4a
	.zero		1
	.zero		1


	//----- nvinfo : EIATTR_EXIT_INSTR_OFFSETS
	.align		4
        /*0170*/ 	.byte	0x04, 0x1c
        /*0172*/ 	.short	(.L_3070 - .L_3069)


	//   ....[0]....
.L_3069:
        /*0174*/ 	.word	0x000003d0


	//   ....[1]....
        /*0178*/ 	.word	0x000020b0


	//   ....[2]....
        /*017c*/ 	.word	0x00003b10


	//----- nvinfo : EIATTR_MAX_THREADS
	.align		4
.L_3070:
        /*0180*/ 	.byte	0x04, 0x05
        /*0182*/ 	.short	(.L_3072 - .L_3071)
.L_3071:
        /*0184*/ 	.word	0x00000080
        /*0188*/ 	.word	0x00000001
        /*018c*/ 	.word	0x00000001


	//----- nvinfo : EIATTR_CRS_STACK_SIZE
	.align		4
.L_3072:
        /*0190*/ 	.byte	0x04, 0x1e
        /*0192*/ 	.short	(.L_3074 - .L_3073)
.L_3073:
        /*0194*/ 	.word	0x00000000


	//----- nvinfo : EIATTR_CBANK_PARAM_SIZE
	.align		4
.L_3074:
        /*0198*/ 	.byte	0x03, 0x19
        /*019a*/ 	.short	0x00e8


	//----- nvinfo : EIATTR_PARAM_CBANK
	.align		4
        /*019c*/ 	.byte	0x04, 0x0a
        /*019e*/ 	.short	(.L_3076 - .L_3075)
	.align		4
.L_3075:
        /*01a0*/ 	.word	index@(.nv.constant0._ZN10layer_norm13ln_fwd_kernelINS_13Kernel_traitsIf6__halffS2_fjLj1024ELj1ELj4ELj1ELj16ENS_18Kernel_traits_baseILj1024EfS2_fS2_fjLj128EEEEELb0ELb0ELb0ELb1EEEvNS_9FwdParamsE)
        /*01a4*/ 	.short	0x0380
        /*01a6*/ 	.short	0x00e8


	//----- nvinfo : EIATTR_SW_WAR
	.align		4
.L_3076:
        /*01a8*/ 	.byte	0x04, 0x36
        /*01aa*/ 	.short	(.L_3078 - .L_3077)
.L_3077:
        /*01ac*/ 	.word	0x00000008
.L_3078:


//--------------------- .nv.info._ZN10layer_norm13ln_fwd_kernelINS_13Kernel_traitsIf6__halffS2_fjLj1024ELj1ELj4ELj1ELj16ENS_18Kernel_traits_baseILj1024EfS2_fS2_fjLj128EEEEELb0ELb0ELb1ELb0EEEvNS_9FwdParamsE --------------------------
	.section	.nv.info._ZN10layer_norm13ln_fwd_kernelINS_13Kernel_traitsIf6__halffS2_fjLj1024ELj1ELj4ELj1ELj16ENS_18Kernel_traits_baseILj1024EfS2_fS2_fjLj128EEEEELb0ELb0ELb1ELb0EEEvNS_9FwdParamsE,"",@"SHT_CUDA_INFO"
	.sectionflags	@""
	.align	4


	//----- nvinfo : EIATTR_CUDA_API_VERSION
	.align		4
        /*0000*/ 	.byte	0x04, 0x37
        /*0002*/ 	.short	(.L_3080 - .L_3079)
.L_3079:
        /*0004*/ 	.word	0x00000082


	//----- nvinfo : EIATTR_KPARAM_INFO
	.align		4
.L_3080:
        /*0008*/ 	.byte	0x04, 0x17
        /*000a*/ 	.short	(.L_3082 - .L_3081)
.L_3081:
        /*000c*/ 	.word	0x00000000
        /*0010*/ 	.short	0x0000
        /*0012*/ 	.short	0x0000
        /*0014*/ 	.byte	0x00, 0xf0, 0xa1, 0x03


	//----- nvinfo : EIATTR_SPARSE_MMA_MASK
	.align		4
.L_3082:
        /*0018*/ 	.byte	0x03, 0x50
        /*001a*/ 	.short	0x0000


	//----- nvinfo : EIATTR_MAXREG_COUNT
	.align		4
        /*001c*/ 	.byte	0x03, 0x1b
        /*001e*/ 	.short	0x00ff


	//----- nvinfo : EIATTR_MERCURY_ISA_VERSION
	.align		4
        /*0020*/ 	.byte	0x03, 0x5f
        /*0022*/ 	.short	0x0101


	//----- nvinfo : EIATTR_COOP_GROUP_MASK_REGIDS
	.align		4
        /*0024*/ 	.byte	0x04, 0x29
        /*0026*/ 	.short	(.L_3084 - .L_3083)


	//   ....[0]....
.L_3083:
        /*0028*/ 	.word	0xffffffff


	//   ....[1]....
        /*002c*/ 	.word	0xffffffff


	//   ....[2]....
        /*0030*/ 	.word	0xffffffff


	//   ....[3]....
        /*0034*/ 	.word	0xffffffff


	//   ....[4]....
        /*0038*/ 	.word	0xffffffff


	//   ....[5]....
        /*003c*/ 	.word	0xffffffff


	//   ....[6]....
        /*0040*/ 	.word	0xffffffff


	//   ....[7]....
        /*0044*/ 	.word	0xffffffff


	//   ....[8]....
        /*0048*/ 	.word	0xffffffff


	//   ....[9]....
        /*004c*/ 	.word	0xffffffff


	//   ....[10]....
        /*0050*/ 	.word	0x05000072


	//   ....[11]....
        /*0054*/ 	.word	0x05000072


	//   ....[12]....
        /*0058*/ 	.word	0x05000072


	//   ....[13]....
        /*005c*/ 	.word	0x05000072


	//   ....[14]....
        /*0060*/ 	.word	0x05000072


	//   ....[15]....
        /*0064*/ 	.word	0x05000072


	//   ....[16]....
        /*0068*/ 	.word	0x05000072


	//   ....[17]....
        /*006c*/ 	.word	0x05000072


	//   ....[18]....
        /*0070*/ 	.word	0x05000072


	//   ....[19]....
        /*0074*/ 	.word	0x05000072


	//----- nvinfo : EIATTR_COOP_GROUP_INSTR_OFFSETS
	.align		4
.L_3084:
        /*0078*/ 	.byte	0x04, 0x28
        /*007a*/ 	.short	(.L_3086 - .L_3085)


	//   ....[0]....
.L_3085:
        /*007c*/ 	.word	0x00001dc0


	//   ....[1]....
        /*0080*/ 	.word	0x00001df0


	//   ....[2]....
        /*0084*/ 	.word	0x00001e10


	//   ....[3]....
        /*0088*/ 	.word	0x00001e30


	//   ....[4]....
        /*008c*/ 	.word	0x00001e50


	//   ....[5]....
        /*0090*/ 	.word	0x00002290


	//   ....[6]....
        /*0094*/ 	.word	0x000022b0


	//   ....[7]....
        /*0098*/ 	.word	0x000022d0


	//   ....[8]....
        /*009c*/ 	.word	0x000022f0


	//   ....[9]....
        /*00a0*/ 	.word	0x00002310


	//   ....[10]....
        /*00a4*/ 	.word	0x00002e00


	//   ....[11]....
        /*00a8*/ 	.word	0x00002eb0


	//   ....[12]....
        /*00ac*/ 	.word	0x00002f20


	//   ....[13]....
        /*00b0*/ 	.word	0x00002f90


	//   ....[14]....
        /*00b4*/ 	.word	0x00003000


	//   ....[15]....
        /*00b8*/ 	.word	0x00003490


	//   ....[16]....
        /*00bc*/ 	.word	0x00003500


	//   ....[17]....
        /*00c0*/ 	.word	0x00003570


	//   ....[18]....
        /*00c4*/ 	.word	0x000035e0


	//   ....[19]....
        /*00c8*/ 	.word	0x00003650


	//----- nvinfo : EIATTR_VRC_CTA_INIT_COUNT
	.align		4
.L_3086:
        /*00cc*/ 	.byte	0x02, 0x4a
	.zero		1
	.zero		1


	//----- nvinfo : EIATTR_EXIT_INSTR_OFFSETS
	.align		4
        /*00d0*/ 	.byte	0x04, 0x1c
        /*00d2*/ 	.short	(.L_3088 - .L_3087)


	//   ....[0]....
.L_3087:
        /*00d4*/ 	.word	0x00000670


	//   ....[1]....
        /*00d8*/ 	.word	0x00002d90


	//----- nvinfo : EIATTR_MAX_THREADS
	.align		4
.L_3088:
        /*00dc*/ 	.byte	0x04, 0x05
        /*00de*/ 	.short	(.L_3090 - .L_3089)
.L_3089:
        /*00e0*/ 	.word	0x00000080
        /*00e4*/ 	.word	0x00000001
        /*00e8*/ 	.word	0x00000001


	//----- nvinfo : EIATTR_CRS_STACK_SIZE
	.align		4
.L_3090:
        /*00ec*/ 	.byte	0x04, 0x1e
        /*00ee*/ 	.short	(.L_3092 - .L_3091)
.L_3091:
        /*00f0*/ 	.word	0x00000000


	//----- nvinfo : EIATTR_CBANK_PARAM_SIZE
	.align		4
.L_3092:
        /*00f4*/ 	.byte	0x03, 0x19
        /*00f6*/ 	.short	0x00e8


	//----- nvinfo : EIATTR_PARAM_CBANK
	.align		4
        /*00f8*/ 	.byte	0x04, 0x0a
        /*00fa*/ 	.short	(.L_3094 - .L_3093)
	.align		4
.L_3093:
        /*00fc*/ 	.word	index@(.nv.constant0._ZN10layer_norm13ln_fwd_kernelINS_13Kernel_traitsIf6__halffS2_fjLj1024ELj1ELj4ELj1ELj16ENS_18Kernel_traits_baseILj1024EfS2_fS2_fjLj128EEEEELb0ELb0ELb1ELb0EEEvNS_9FwdParamsE)
        /*0100*/ 	.short	0x0380
        /*0102*/ 	.short	0x00e8


	//----- nvinfo : EIATTR_SW_WAR
	.align		4
.L_3094:
        /*0104*/ 	.byte	0x04, 0x36
        /*0106*/ 	.short	(.L_3096 - .L_3095)
.L_3095:
        /*0108*/ 	.word	0x00000008
.L_3096:


//--------------------- .nv.info._ZN10layer_norm13ln_fwd_kernelINS_13Kernel_traitsIf6__halffS2_fjLj1024ELj1ELj4ELj1ELj16ENS_18Kernel_traits_baseILj1024EfS2_fS2_fjLj128EEEEELb0ELb0ELb1ELb1EEEvNS_9FwdParamsE --------------------------
	.section	.nv.info._ZN10layer_norm13ln_fwd_kernelINS_13Kernel_traitsIf6__halffS2_fjLj1024ELj1ELj4ELj1ELj16ENS_18Kernel_traits_baseILj1024EfS2_fS2_fjLj128EEEEELb0ELb0ELb1ELb1EEEvNS_9FwdParamsE,"",@"SHT_CUDA_INFO"
	.sectionflags	@""
	.align	4


	//----- nvinfo : EIATTR_CUDA_API_VERSION
	.align		4
        /*0000*/ 	.byte	0x04, 0x37
        /*0002*/ 	.short	(.L_3098 - .L_3097)
.L_3097:
        /*0004*/ 	.word	0x00000082


	//----- nvinfo : EIATTR_KPARAM_INFO
	.align		4
.L_3098:
        /*0008*/ 	.byte	0x04, 0x17
        /*000a*/ 	.short	(.L_3100 - .L_3099)
.L_3099:
        /*000c*/ 	.word	0x00000000
        /*0010*/ 	.short	0x0000
        /*0012*/ 	.short	0x0000
        /*0014*/ 	.byte	0x00, 0xf0, 0xa1, 0x03


	//----- nvinfo : EIATTR_SPARSE_MMA_MASK
	.align		4
.L_3100:
        /*0018*/ 	.byte	0x03, 0x50
        /*001a*/ 	.short	0x0000


	//----- nvinfo : EIATTR_MAXREG_COUNT
	.align		4
        /*001c*/ 	.byte	0x03, 0x1b
        /*001e*/ 	.short	0x00ff


	//----- nvinfo : EIATTR_MERCURY_ISA_VERSION
	.align		4
        /*0020*/ 	.byte	0x03, 0x5f
        /*0022*/ 	.short	0x0101


	//----- nvinfo : EIATTR_COOP_GROUP_MASK_REGIDS
	.align		4
        /*0024*/ 	.byte	0x04, 0x29
        /*0026*/ 	.short	(.L_3102 - .L_3101)


	//   ....[0]....
.L_3101:
        /*0028*/ 	.word	0xffffffff


	//   ....[1]....
        /*002c*/ 	.word	0xffffffff


	//   ....[2]....
        /*0030*/ 	.word	0xffffffff


	//   ....[3]....
        /*0034*/ 	.word	0xffffffff


	//   ....[4]....
        /*0038*/ 	.word	0xffffffff


	//   ....[5]....
        /*003c*/ 	.word	0xffffffff


	//   ....[6]....
        /*0040*/ 	.word	0xffffffff


	//   ....[7]....
        /*0044*/ 	.word	0xffffffff


	//   ....[8]....
        /*0048*/ 	.word	0xffffffff


	//   ....[9]....
        /*004c*/ 	.word	0xffffffff


	//   ....[10]....
        /*0050*/ 	.word	0x05000070


	//   ....[11]....
        /*0054*/ 	.word	0x05000070


	//   ....[12]....
        /*0058*/ 	.word	0x05000070


	//   ....[13]....
        /*005c*/ 	.word	0x05000070


	//   ....[14]....
        /*0060*/ 	.word	0x05000070


	//   ....[15]....
        /*0064*/ 	.word	0x05000070


	//   ....[16]....
        /*0068*/ 	.word	0x05000070


	//   ....[17]....
        /*006c*/ 	.word	0x05000070


	//   ....[18]....
        /*0070*/ 	.word	0x05000070


	//   ....[19]....
        /*0074*/ 	.word	0x05000070


	//----- nvinfo : EIATTR_COOP_GROUP_INSTR_OFFSETS
	.align		4
.L_3102:
        /*0078*/ 	.byte	0x04, 0x28
        /*007a*/ 	.short	(.L_3104 - .L_3103)


	//   ....[0]....
.L_3103:
        /*007c*/ 	.word	0x00001900


	//   ....[1]....
        /*0080*/ 	.word	0x00001920


	//   ....[2]....
        /*0084*/ 	.word	0x00001940


	//   ....[3]....
        /*0088*/ 	.word	0x00001960


	//   ....[4]....
        /*008c*/ 	.word	0x00001990


	//   ....[5]....
        /*0090*/ 	.word	0x00001dc0


	//   ....[6]....
        /*0094*/ 	.word	0x00001de0


	//   ....[7]....
        /*0098*/ 	.word	0x00001e00


	//   ....[8]....
        /*009c*/ 	.word	0x00001e20


	//   ....[9]....
        /*00a0*/ 	.word	0x00001e40


	//   ....[10]....
        /*00a4*/ 	.word	0x00002820


	//   ....[11]....
        /*00a8*/ 	.word	0x000028c0


	//   ....[12]....
        /*00ac*/ 	.word	0x00002930


	//   ....[13]....
        /*00b0*/ 	.word	0x000029a0


	//   ....[14]....
        /*00b4*/ 	.word	0x00002a20


	//   ....[15]....
        /*00b8*/ 	.word	0x00002ea0


	//   ....[16]....
        /*00bc*/ 	.word	0x00002f10


	//   ....[17]....
        /*00c0*/ 	.word	0x00002f80


	//   ....[18]....
        /*00c4*/ 	.word	0x00002ff0


	//   ....[19]....
        /*00c8*/ 	.word	0x00003060


	//----- nvinfo : EIATTR_VRC_CTA_INIT_COUNT
	.align		4
.L_3104:
        /*00cc*/ 	.byte	0x02, 0x4a
	.zero		1
	.zero		1


	//----- nvinfo : EIATTR_EXIT_INSTR_OFFSETS
	.align		4
        /*00d0*/ 	.byte	0x04, 0x1c
        /*00d2*/ 	.short	(.L_3106 - .L_3105)


	//   ....[0]....
.L_3105:
        /*00d4*/ 	.word	0x000003d0


	//   ....[1]....
        /*00d8*/ 	.word	0x000027b0


	//----- nvinfo : EIATTR_MAX_THREADS
	.align		4
.L_3106:
        /*00dc*/ 	.byte	0x04, 0x05
        /*00de*/ 	.short	(.L_3108 - .L_3107)
.L_3107:
        /*00e0*/ 	.word	0x00000080
        /*00e4*/ 	.word	0x00000001
        /*00e8*/ 	.word	0x00000001


	//----- nvinfo : EIATTR_CRS_STACK_SIZE
	.align		4
.L_3108:
        /*00ec*/ 	.byte	0x04, 0x1e
        /*00ee*/ 	.short	(.L_3110 - .L_3109)
.L_3109:
        /*00f0*/ 	.word	0x00000000


	//----- nvinfo : EIATTR_CBANK_PARAM_SIZE
	.align		4
.L_3110:
        /*00f4*/ 	.byte	0x03, 0x19
        /*00f6*/ 	.short	0x00e8


	//----- nvinfo : EIATTR_PARAM_CBANK
	.align		4
        /*00f8*/ 	.byte	0x04, 0x0a
        /*00fa*/ 	.short	(.L_3112 - .L_3111)
	.align		4
.L_3111:
        /*00fc*/ 	.word	index@(.nv.constant0._ZN10layer_norm13ln_fwd_kernelINS_13Kernel_traitsIf6__halffS2_fjLj1024ELj1ELj4ELj1ELj16ENS_18Kernel_traits_baseILj1024EfS2_fS2_fjLj128EEEEELb0ELb0ELb1ELb1EEEvNS_9FwdParamsE)
        /*0100*/ 	.short	0x0380
        /*0102*/ 	.short	0x00e8


	//----- nvinfo : EIATTR_SW_WAR
	.align		4
.L_3112:
        /*0104*/ 	.byte	0x04, 0x36
        /*0106*/ 	.short	(.L_3114 - .L_3113)
.L_3113:
        /*0108*/ 	.word	0x00000008
.L_3114:


//--------------------- .nv.info._ZN10layer_norm13ln_fwd_kernelINS_13Kernel_traitsIf6__halffS2_fjLj1024ELj1ELj4ELj1ELj16ENS_18Kernel_traits_baseILj1024EfS2_fS2_fjLj128EEEEELb0ELb1ELb0ELb0EEEvNS_9FwdParamsE --------------------------
	.section	.nv.info._ZN10layer_norm13ln_fwd_kernelINS_13Kernel_traitsIf6__halffS2_fjLj1024ELj1ELj4ELj1ELj16ENS_18Kernel_traits_baseILj1024EfS2_fS2_fjLj128EEEEELb0ELb1ELb0ELb0EEEvNS_9FwdParamsE,"",@"SHT_CUDA_INFO"
	.sectionflags	@""
	.align	4


	//----- nvinfo : EIATTR_CUDA_API_VERSION
	.align		4
        /*0000*/ 	.byte	0x04, 0x37
        /*0002*/ 	.short	(.L_3116 - .L_3115)
.L_3115:
        /*0004*/ 	.word	0x00000082


	//----- nvinfo : EIATTR_KPARAM_INFO
	.align		4
.L_3116:
        /*0008*/ 	.byte	0x04, 0x17
        /*000a*/ 	.short	(.L_3118 - .L_3117)
.L_3117:
        /*000c*/ 	.word	0x00000000
        /*0010*/ 	.short	0x0000
        /*0012*/ 	.short	0x0000
        /*0014*/ 	.byte	0x00, 0xf0, 0xa1, 0x03


	//----- nvinfo : EIATTR_SPARSE_MMA_MASK
	.align		4
.L_3118:
        /*0018*/ 	.byte	0x03, 0x50
        /*001a*/ 	.short	0x0000


	//----- nvinfo : EIATTR_MAXREG_COUNT
	.align		4
        /*001c*/ 	.byte	0x03, 0x1b
        /*001e*/ 	.short	0x00ff


	//----- nvinfo : EIATTR_MERCURY_ISA_VERSION
	.align		4
        /*0020*/ 	.byte	0x03, 0x5f
        /*0022*/ 	.short	0x0101


	//----- nvinfo : EIATTR_COOP_GROUP_MASK_REGIDS
	.align		4
        /*0024*/ 	.byte	0x04, 0x29
        /*0026*/ 	.short	(.L_3120 - .L_3119)


	//   ....[0]....
.L_3119:
        /*0028*/ 	.word	0xffffffff


	//   ....[1]....
        /*002c*/ 	.word	0xffffffff


	//   ....[2]....
        /*0030*/ 	.word	0xffffffff


	//   ....[3]....
        /*0034*/ 	.word	0xffffffff


	//   ....[4]....
        /*0038*/ 	.word	0xffffffff


	//   ....[5]....
        /*003c*/ 	.word	0xffffffff


	//   ....[6]....
        /*0040*/ 	.word	0xffffffff


	//   ....[7]....
        /*0044*/ 	.word	0xffffffff


	//   ....[8]....
        /*0048*/ 	.word	0xffffffff


	//   ....[9]....
        /*004c*/ 	.word	0xffffffff


	//   ....[10]....
        /*0050*/ 	.word	0x05000096


	//   ....[11]....
        /*0054*/ 	.word	0x05000096


	//   ....[12]....
        /*0058*/ 	.word	0x05000096


	//   ....[13]....
        /*005c*/ 	.word	0x05000096


	//   ....[14]....
        /*0060*/ 	.word	0x05000096


	//   ....[15]....
        /*0064*/ 	.word	0x05000096


	//   ....[16]....
        /*0068*/ 	.word	0x05000096


	//   ....[17]....
        /*006c*/ 	.word	0x05000096


	//   ....[18]....
        /*0070*/ 	.word	0x05000096


	//   ....[19]....
        /*0074*/ 	.word	0x05000096


	//----- nvinfo : EIATTR_COOP_GROUP_INSTR_OFFSETS
	.align		4
.L_3120:
        /*0078*/ 	.byte	0x04, 0x28
        /*007a*/ 	.short	(.L_3122 - .L_3121)


	//   ....[0]....
.L_3121:
        /*007c*/ 	.word	0x00001d60


	//   ....[1]....
        /*0080*/ 	.word	0x00001d80


	//   ....[2]....
        /*0084*/ 	.word	0x00001da0


	//   ....[3]....
        /*0088*/ 	.word	0x00001dd0


	//   ....[4]....
        /*008c*/ 	.word	0x00001df0


	//   ....[5]....
        /*0090*/ 	.word	0x00002230


	//   ....[6]....
        /*0094*/ 	.word	0x00002250


	//   ....[7]....
        /*0098*/ 	.word	0x00002270


	//   ....[8]....
        /*009c*/ 	.word	0x00002290


	//   ....[9]....
        /*00a0*/ 	.word	0x000022b0


	//   ....[10]....
        /*00a4*/ 	.word	0x00002d30


	//   ....[11]....
        /*00a8*/ 	.word	0x00002dd0


	//   ....[12]....
        /*00ac*/ 	.word	0x00002e40


	//   ....[13]....
        /*00b0*/ 	.word	0x00002ec0


	//   ....[14]....
        /*00b4*/ 	.word	0x00002f30


	//   ....[15]....
        /*00b8*/ 	.word	0x000033b0


	//   ....[16]....
        /*00bc*/ 	.word	0x00003420


	//   ....[17]....
        /*00c0*/ 	.word	0x00003490


	//   ....[18]....
        /*00c4*/ 	.word	0x00003500


	//   ....[19]....
        /*00c8*/ 	.word	0x00003570


	//----- nvinfo : EIATTR_VRC_CTA_INIT_COUNT
	.align		4
.L_3122:
        /*00cc*/ 	.byte	0x02, 0x4a
	.zero		1
	.zero		1


	//----- nvinfo : EIATTR_EXIT_INSTR_OFFSETS
	.align		4
        /*00d0*/ 	.byte	0x04, 0x1c
        /*00d2*/ 	.short	(.L_3124 - .L_3123)


	//   ....[0]....
.L_3123:
        /*00d4*/ 	.word	0x00000870


	//   ....[1]....
        /*00d8*/ 	.word	0x00002cc0


	//----- nvinfo : EIATTR_MAX_THREADS
	.align		4
.L_3124:
        /*00dc*/ 	.byte	0x04, 0x05
        /*00de*/ 	.short	(.L_3126 - .L_3125)
.L_3125:
        /*00e0*/ 	.word	0x00000080
        /*00e4*/ 	.word	0x00000001
        /*00e8*/ 	.word	0x00000001


	//----- nvinfo : EIATTR_CRS_STACK_SIZE
	.align		4
.L_3126:
        /*00ec*/ 	.byte	0x04, 0x1e
        /*00ee*/ 	.short	(.L_3128 - .L_3127)
.L_3127:
        /*00f0*/ 	.word	0x00000000


	//----- nvinfo : EIATTR_CBANK_PARAM_SIZE
	.align		4
.L_3128:
        /*00f4*/ 	.byte	0x03, 0x19
        /*00f6*/ 	.short	0x00e8


	//----- nvinfo : EIATTR_PARAM_CBANK
	.align		4
        /*00f8*/ 	.byte	0x04, 0x0a
        /*00fa*/ 	.short	(.L_3130 - .L_3129)
	.align		4
.L_3129:
        /*00fc*/ 	.word	index@(.nv.constant0._ZN10layer_norm13ln_fwd_kernelINS_13Kernel_traitsIf6__halffS2_fjLj1024ELj1ELj4ELj1ELj16ENS_18Kernel_traits_baseILj1024EfS2_fS2_fjLj128EEEEELb0ELb1ELb0ELb0EEEvNS_9FwdParamsE)
        /*0100*/ 	.short	0x0380
        /*0102*/ 	.short	0x00e8


	//----- nvinfo : EIATTR_SW_WAR
	.align		4
.L_3130:
        /*0104*/ 	.byte	0x04, 0x36
        /*0106*/ 	.short	(.L_3132 - .L_3131)
.L_3131:
        /*0108*/ 	.word	0x00000008
.L_3132:


//--------------------- .nv.info._ZN10layer_norm13ln_fwd_kernelINS_13Kernel_traitsIf6__halffS2_fjLj1024ELj1ELj4ELj1ELj16ENS_18Kernel_traits_baseILj1024EfS2_fS2_fjLj128EEEEELb0ELb1ELb0ELb1EEEvNS_9FwdParamsE --------------------------
	.section	.nv.info._ZN10layer_norm13ln_fwd_kernelINS_13Kernel_traitsIf6__halffS2_fjLj1024ELj1ELj4ELj1ELj16ENS_18Kernel_traits_baseILj1024EfS2_fS2_fjLj128EEEEELb0ELb1ELb0ELb1EEEvNS_9FwdParamsE,"",@"SHT_CUDA_INFO"
	.sectionflags	@""
	.align	4


	//----- nvinfo : EIATTR_CUDA_API_VERSION
	.align		4
        /*0000*/ 	.byte	0x04, 0x37
        /*0002*/ 	.short	(.L_3134 - .L_3133)
.L_3133:
        /*0004*/ 	.word	0x00000082


	//----- nvinfo : EIATTR_KPARAM_INFO
	.align		4
.L_3134:
        /*0008*/ 	.byte	0x04, 0x17
        /*000a*/ 	.short	(.L_3136 - .L_3135)
.L_3135:
        /*000c*/ 	.word	0x00000000
        /*0010*/ 	.short	0x0000
        /*0012*/ 	.short	0x0000
        /*0014*/ 	.byte	0x00, 0xf0, 0xa1, 0x03


	//----- nvinfo : EIATTR_SPARSE_MMA_MASK
	.align		4
.L_3136:
        /*0018*/ 	.byte	0x03, 0x50
        /*001a*/ 	.short	0x0000


	//----- nvinfo : EIATTR_MAXREG_COUNT
	.align		4
        /*001c*/ 	.byte	0x03, 0x1b
        /*001e*/ 	.short	0x00ff


	//----- nvinfo : EIATTR_MERCURY_ISA_VERSION
	.align		4
        /*0020*/ 	.byte	0x03, 0x5f
        /*0022*/ 	.short	0x0101


	//----- nvinfo : EIATTR_COOP_GROUP_MASK_REGIDS
	.align		4
        /*0024*/ 	.byte	0x04, 0x29
        /*0026*/ 	.short	(.L_3138 - .L_3137)


	//   ....[0]....
.L_3137:
        /*0028*/ 	.word	0xffffffff


	//   ....[1]....
        /*002c*/ 	.word	0xffffffff


	//   ....[2]....
        /*0030*/ 	.word	0xffffffff


	//   ....[3]....
        /*0034*/ 	.word	0xffffffff


	//   ....[4]....
        /*0038*/ 	.word	0xffffffff


	//   ....[5]....
        /*003c*/ 	.word	0xffffffff


	//   ....[6]....
        /*0040*/ 	.word	0xffffffff


	//   ....[7]....
        /*0044*/ 	.word	0xffffffff


	//   ....[8]....
        /*0048*/ 	.word	0xffffffff


	//   ....[9]....
        /*004c*/ 	.word	0xffffffff


	//   ....[10]....
        /*0050*/ 	.word	0x05000098


	//   ....[11]....
        /*0054*/ 	.word	0x05000098


	//   ....[12]....
        /*0058*/ 	.word	0x05000098


	//   ....[13]....
        /*005c*/ 	.word	0x05000098


	//   ....[14]....
        /*0060*/ 	.word	0x05000098


	//   ....[15]....
        /*0064*/ 	.word	0x05000098


	//   ....[16]....
        /*0068*/ 	.word	0x05000098


	//   ....[17]....
        /*006c*/ 	.word	0x05000098


	//   ....[18]....
        /*0070*/ 	.word	0x05000098


	//   ....[19]....
        /*0074*/ 	.word	0x05000098


	//----- nvinfo : EIATTR_COOP_GROUP_INSTR_OFFSETS
	.align		4
.L_3138:
        /*0078*/ 	.byte	0x04, 0x28
        /*007a*/ 	.short	(.L_3140 - .L_3139)


	//   ....[0]....
.L_3139:
        /*007c*/ 	.word	0x00001790


	//   ....[1]....
        /*0080*/ 	.word	0x000017c0


	//   ....[2]....
        /*0084*/ 	.word	0x000017e0


	//   ....[3]....
        /*0088*/ 	.word	0x00001800


	//   ....[4]....
        /*008c*/ 	.word	0x00001820


	//   ....[5]....
        /*0090*/ 	.word	0x00001c50


	//   ....[6]....
        /*0094*/ 	.word	0x00001c70


	//   ....[7]....
        /*0098*/ 	.word	0x00001c90


	//   ....[8]....
        /*009c*/ 	.word	0x00001cb0


	//   ....[9]....
        /*00a0*/ 	.word	0x00001cd0


	//   ....[10]....
        /*00a4*/ 	.word	0x000025f0


	//   ....[11]....
        /*00a8*/ 	.word	0x000026a0


	//   ....[12]....
        /*00ac*/ 	.word	0x00002710


	//   ....[13]....
        /*00b0*/ 	.word	0x00002780


	//   ....[14]....
        /*00b4*/ 	.word	0x000027f0


	//   ....[15]....
        /*00b8*/ 	.word	0x00002c70


	//   ....[16]....
        /*00bc*/ 	.word	0x00002ce0


	//   ....[17]....
        /*00c0*/ 	.word	0x00002d50


	//   ....[18]....
        /*00c4*/ 	.word	0x00002dc0


	//   ....[19]....
        /*00c8*/ 	.word	0x00002e30


	//----- nvinfo : EIATTR_VRC_CTA_INIT_COUNT
	.align		4
.L_3140:
        /*00cc*/ 	.byte	0x02, 0x4a
	.zero		1
	.zero		1


	//----- nvinfo : EIATTR_EXIT_INSTR_OFFSETS
	.align		4
        /*00d0*/ 	.byte	0x04, 0x1c
        /*00d2*/ 	.short	(.L_3142 - .L_3141)


	//   ....[0]....
.L_3141:
        /*00d4*/ 	.word	0x00000510


	//   ....[1]....
        /*00d8*/ 	.word	0x00002580


	//----- nvinfo : EIATTR_MAX_THREADS
	.align		4
.L_3142:
        /*00dc*/ 	.byte	0x04, 0x05
        /*00de*/ 	.short	(.L_3144 - .L_3143)
.L_3143:
        /*00e0*/ 	.word	0x00000080
        /*00e4*/ 	.word	0x00000001
        /*00e8*/ 	.word	0x00000001


	//----- nvinfo : EIATTR_CRS_STACK_SIZE
	.align		4
.L_3144:
        /*00ec*/ 	.byte	0x04, 0x1e
        /*00ee*/ 	.short	(.L_3146 - .L_3145)
.L_3145:
        /*00f0*/ 	.word	0x00000000


	//----- nvinfo : EIATTR_CBANK_PARAM_SIZE
	.align		4
.L_3146:
        /*00f4*/ 	.byte	0x03, 0x19
        /*00f6*/ 	.short	0x00e8


	//----- nvinfo : EIATTR_PARAM_CBANK
	.align		4
        /*00f8*/ 	.byte	0x04, 0x0a
        /*00fa*/ 	.short	(.L_3148 - .L_3147)
	.align		4
.L_3147:
        /*00fc*/ 	.word	index@(.nv.constant0._ZN10layer_norm13ln_fwd_kernelINS_13Kernel_traitsIf6__halffS2_fjLj1024ELj1ELj4ELj1ELj16ENS_18Kernel_traits_baseILj1024EfS2_fS2_fjLj128EEEEELb0ELb1ELb0ELb1EEEvNS_9FwdParamsE)
        /*0100*/ 	.short	0x0380
        /*0102*/ 	.short	0x00e8


	//----- nvinfo : EIATTR_SW_WAR
	.align		4
.L_3148:
        /*0104*/ 	.byte	0x04, 0x36
        /*0106*/ 	.short	(.L_3150 - .L_3149)
.L_3149:
        /*0108*/ 	.word	0x00000008
.L_3150:


//--------------------- .nv.info._ZN10layer_norm13ln_fwd_kernelINS_13Kernel_traitsIf6__halffS2_fjLj1024ELj1ELj4ELj1ELj16ENS_18Kernel_traits_baseILj1024EfS2_fS2_fjLj128EEEEELb0ELb1ELb1ELb0EEEvNS_9FwdParamsE --------------------------
	.section	.nv.info._ZN10layer_norm13ln_fwd_kernelINS_13Kernel_traitsIf6__halffS2_fjLj1024ELj1ELj4ELj1ELj16ENS_18Kernel_traits_baseILj1024EfS2_fS2_fjLj128EEEEELb0ELb1ELb1ELb0EEEvNS_9FwdParamsE,"",@"SHT_CUDA_INFO"
	.sectionflags	@""
	.align	4


	//----- nvinfo : EIATTR_CUDA_API_VERSION
	.align		4
        /*0000*/ 	.byte	0x04, 0x37
        /*0002*/ 	.short	(.L_3152 - .L_3151)
.L_3151:
        /*0004*/ 	.word	0x00000082


	//----- nvinfo : EIATTR_KPARAM_INFO
	.align		4
.L_3152:
        /*0008*/ 	.byte	0x04, 0x17
        /*000a*/ 	.short	(.L_3154 - .L_3153)
.L_3153:
        /*000c*/ 	.word	0x00000000
        /*0010*/ 	.short	0x0000
        /*0012*/ 	.short	0x0000
        /*0014*/ 	.byte	0x00, 0xf0, 0xa1, 0x03


	//----- nvinfo : EIATTR_SPARSE_MMA_MASK
	.align		4
.L_3154:
        /*0018*/ 	.byte	0x03, 0x50
        /*001a*/ 	.short	0x0000


	//----- nvinfo : EIATTR_MAXREG_COUNT
	.align		4
        /*001c*/ 	.byte	0x03, 0x1b
        /*001e*/ 	.short	0x00ff


	//----- nvinfo : EIATTR_MERCURY_ISA_VERSION
	.align		4
        /*0020*/ 	.byte	0x03, 0x5f
        /*0022*/ 	.short	0x0101


	//----- nvinfo : EIATTR_COOP_GROUP_MASK_REGIDS
	.align		4
        /*0024*/ 	.byte	0x04, 0x29
        /*0026*/ 	.short	(.L_3156 - .L_3155)


	//   ....[0]....
.L_3155:
        /*0028*/ 	.word	0xffffffff


	//   ....[1]....
        /*002c*/ 	.word	0xffffffff


	//   ....[2]....
        /*0030*/ 	.word	0xffffffff


	//   ....[3]....
        /*0034*/ 	.word	0xffffffff


	//   ....[4]....
        /*0038*/ 	.word	0xffffffff


	//   ....[5]....
        /*003c*/ 	.word	0xffffffff


	//   ....[6]....
        /*0040*/ 	.word	0xffffffff


	//   ....[7]....
        /*0044*/ 	.word	0xffffffff


	//   ....[8]....
        /*0048*/ 	.word	0xffffffff


	//   ....[9]....
        /*004c*/ 	.word	0xffffffff


	//   ....[10]....
        /*0050*/ 	.word	0x0500009b


	//   ....[11]....
        /*0054*/ 	.word	0x0500009b


	//   ....[12]....
        /*0058*/ 	.word	0x0500009b


	//   ....[13]....
        /*005c*/ 	.word	0x0500009b


	//   ....[14]....
        /*0060*/ 	.word	0x0500009b


	//   ....[15]....
        /*0064*/ 	.word	0x0500009b


	//   ....[16]....
        /*0068*/ 	.word	0x0500009b


	//   ....[17]....
        /*006c*/ 	.word	0x0500009b


	//   ....[18]....
        /*0070*/ 	.word	0x0500009b


	//   ....[19]....
        /*0074*/ 	.word	0x0500009b


	//----- nvinfo : EIATTR_COOP_GROUP_INSTR_OFFSETS
	.align		4
.L_3156:
        /*0078*/ 	.byte	0x04, 0x28
        /*007a*/ 	.short	(.L_3158 - .L_3157)


	//   ....[0]....
.L_3157:
        /*007c*/ 	.word	0x000025f0


	//   ....[1]....
        /*0080*/ 	.word	0x00002620


	//   ....[2]....
        /*0084*/ 	.word	0x00002640


	//   ....[3]....
        /*0088*/ 	.word	0x00002660


	//   ....[4]....
        /*008c*/ 	.word	0x00002680


	//   ....[5]....
        /*0090*/ 	.word	0x00002ac0


	//   ....[6]....
        /*0094*/ 	.word	0x00002ae0


	//   ....[7]....
        /*0098*/ 	.word	0x00002b00


	//   ....[8]....
        /*009c*/ 	.word	0x00002b20


	//   ....[9]....
        /*00a0*/ 	.word	0x00002b40


	//   ....[10]....
        /*00a4*/ 	.word	0x00003620


	//   ....[11]....
        /*00a8*/ 	.word	0x000036d0


	//   ....[12]....
        /*00ac*/ 	.word	0x00003740


	//   ....[13]....
        /*00b0*/ 	.word	0x000037b0


	//   ....[14]....
        /*00b4*/ 	.word	0x00003820


	//   ....[15]....
        /*00b8*/ 	.word	0x00003cb0


	//   ....[16]....
        /*00bc*/ 	.word	0x00003d20


	//   ....[17]....
        /*00c0*/ 	.word	0x00003d90


	//   ....[18]....
        /*00c4*/ 	.word	0x00003e00


	//   ....[19]....
        /*00c8*/ 	.word	0x00003e70


	//----- nvinfo : EIATTR_VRC_CTA_INIT_COUNT
	.align		4
.L_3158:
        /*00cc*/ 	.byte	0x02, 0x4a
	.zero		1
	.zero		1


	//----- nvinfo : EIATTR_EXIT_INSTR_OFFSETS
	.align		4
        /*00d0*/ 	.byte	0x04, 0x1c
        /*00d2*/ 	.short	(.L_3160 - .L_3159)


	//   ....[0]....
.L_3159:
        /*00d4*/ 	.word	0x000008b0


	//   ....[1]....
        /*00d8*/ 	.word	0x000035b0


	//----- nvinfo : EIATTR_MAX_THREADS
	.align		4
.L_3160:
        /*00dc*/ 	.byte	0x04, 0x05
        /*00de*/ 	.short	(.L_3162 - .L_3161)
.L_3161:
        /*00e0*/ 	.word	0x00000080
        /*00e4*/ 	.word	0x00000001
        /*00e8*/ 	.word	0x00000001


	//----- nvinfo : EIATTR_CRS_STACK_SIZE
	.align		4
.L_3162:
        /*00ec*/ 	.byte	0x04, 0x1e
        /*00ee*/ 	.short	(.L_3164 - .L_3163)
.L_3163:
        /*00f0*/ 	.word	0x00000000


	//----- nvinfo : EIATTR_CBANK_PARAM_SIZE
	.align		4
.L_3164:
        /*00f4*/ 	.byte	0x03, 0x19
        /*00f6*/ 	.short	0x00e8


	//----- nvinfo : EIATTR_PARAM_CBANK
	.align		4
        /*00f8*/ 	.byte	0x04, 0x0a
        /*00fa*/ 	.short	(.L_3166 - .L_3165)
	.align		4
.L_3165:
        /*00fc*/ 	.word	index@(.nv.constant0._ZN10layer_norm13ln_fwd_kernelINS_13Kernel_traitsIf6__halffS2_fjLj1024ELj1ELj4ELj1ELj16ENS_18Kernel_traits_baseILj1024EfS2_fS2_fjLj128EEEEELb0ELb1ELb1ELb0EEEvNS_9FwdParamsE)
        /*0100*/ 	.short	0x0380
        /*0102*/ 	.short	0x00e8


	//----- nvinfo : EIATTR_SW_WAR
	.align		4
.L_3166:
        /*0104*/ 	.byte	0x04, 0x36
        /*0106*/ 	.short	(.L_3168 - .L_3167)
.L_3167:
        /*0108*/ 	.word	0x00000008
.L_3168:


//--------------------- .nv.info._ZN10layer_norm13ln_fwd_kernelINS_13Kernel_traitsIf6__halffS2_fjLj1024ELj1ELj4ELj1ELj16ENS_18Kernel_traits_baseILj1024EfS2_fS2_fjLj128EEEEELb0ELb1ELb1ELb1EEEvNS_9FwdParamsE --------------------------
	.section	.nv.info._ZN10layer_norm13ln_fwd_kernelINS_13Kernel_traitsIf6__halffS2_fjLj1024ELj1ELj4ELj1ELj16ENS_18Kernel_traits_baseILj1024EfS2_fS2_fjLj128EEEEELb0ELb1ELb1ELb1EEEvNS_9FwdParamsE,"",@"SHT_CUDA_INFO"
	.sectionflags	@""
	.align	4


	//----- nvinfo : EIATTR_CUDA_API_VERSION
	.align		4
        /*0000*/ 	.byte	0x04, 0x37
        /*0002*/ 	.short	(.L_3170 - .L_3169)
.L_3169:
        /*0004*/ 	.word	0x00000082


	//----- nvinfo : EIATTR_KPARAM_INFO
	.align		4
.L_3170:
        /*0008*/ 	.byte	0x04, 0x17
        /*000a*/ 	.short	(.L_3172 - .L_3171)
.L_3171:
        /*000c*/ 	.word	0x00000000
        /*0010*/ 	.short	0x0000
        /*0012*/ 	.short	0x0000
        /*0014*/ 	.byte	0x00, 0xf0, 0xa1, 0x03


	//----- nvinfo : EIATTR_SPARSE_MMA_MASK
	.align		4
.L_3172:
        /*0018*/ 	.byte	0x03, 0x50
        /*001a*/ 	.short	0x0000


	//----- nvinfo : EIATTR_MAXREG_COUNT
	.align		4
        /*001c*/ 	.byte	0x03, 0x1b
        /*001e*/ 	.short	0x00ff


	//----- nvinfo : EIATTR_MERCURY_ISA_VERSION
	.align		4
        /*0020*/ 	.byte	0x03, 0x5f
        /*0022*/ 	.short	0x0101


	//----- nvinfo : EIATTR_COOP_GROUP_MASK_REGIDS
	.align		4
        /*0024*/ 	.byte	0x04, 0x29
        /*0026*/ 	.short	(.L_3174 - .L_3173)


	//   ....[0]....
.L_3173:
        /*0028*/ 	.word	0xffffffff


	//   ....[1]....
        /*002c*/ 	.word	0xffffffff


	//   ....[2]....
        /*0030*/ 	.word	0xffffffff


	//   ....[3]....
        /*0034*/ 	.word	0xffffffff


	//   ....[4]....
        /*0038*/ 	.word	0xffffffff


	//   ....[5]....
        /*003c*/ 	.word	0xffffffff


	//   ....[6]....
        /*0040*/ 	.word	0xffffffff


	//   ....[7]....
        /*0044*/ 	.word	0xffffffff


	//   ....[8]....
        /*0048*/ 	.word	0xffffffff


	//   ....[9]....
        /*004c*/ 	.word	0xffffffff


	//   ....[10]....
        /*0050*/ 	.word	0x0500009a


	//   ....[11]....
        /*0054*/ 	.word	0x0500009a


	//   ....[12]....
        /*0058*/ 	.word	0x0500009a


	//   ....[13]....
        /*005c*/ 	.word	0x0500009a


	//   ....[14]....
        /*0060*/ 	.word	0x0500009a


	//   ....[15]....
        /*0064*/ 	.word	0x0500009a


	//   ....[16]....
        /*0068*/ 	.word	0x0500009a


	//   ....[17]....
        /*006c*/ 	.word	0x0500009a


	//   ....[18]....
        /*0070*/ 	.word	0x0500009a


	//   ....[19]....
        /*0074*/ 	.word	0x0500009a


	//----- nvinfo : EIATTR_COOP_GROUP_INSTR_OFFSETS
	.align		4
.L_3174:
        /*0078*/ 	.byte	0x04, 0x28
        /*007a*/ 	.short	(.L_3176 - .L_3175)


	//   ....[0]....
.L_3175:
        /*007c*/ 	.word	0x00002050


	//   ....[1]....
        /*0080*/ 	.word	0x00002080


	//   ....[2]....
        /*0084*/ 	.word	0x000020a0


	//   ....[3]....
        /*0088*/ 	.word	0x000020c0


	//   ....[4]....
        /*008c*/ 	.word	0x000020e0


	//   ....[5]....
        /*0090*/ 	.word	0x00002510


	//   ....[6]....
        /*0094*/ 	.word	0x00002530


	//   ....[7]....
        /*0098*/ 	.word	0x00002550


	//   ....[8]....
        /*009c*/ 	.word	0x00002570


	//   ....[9]....
        /*00a0*/ 	.word	0x00002590


	//   ....[10]....
        /*00a4*/ 	.word	0x00002f70


	//   ....[11]....
        /*00a8*/ 	.word	0x00003020


	//   ....[12]....
        /*00ac*/ 	.word	0x00003090


	//   ....[13]....
        /*00b0*/ 	.word	0x00003100


	//   ....[14]....
        /*00b4*/ 	.word	0x00003170


	//   ....[15]....
        /*00b8*/ 	.word	0x000035e0


	//   ....[16]....
        /*00bc*/ 	.word	0x00003650


	//   ....[17]....
        /*00c0*/ 	.word	0x000036c0


	//   ....[18]....
        /*00c4*/ 	.word	0x00003730


	//   ....[19]....
        /*00c8*/ 	.word	0x000037a0


	//----- nvinfo : EIATTR_VRC_CTA_INIT_COUNT
	.align		4
.L_3176:
        /*00cc*/ 	.byte	0x02, 0x4a
	.zero		1
	.zero		1


	//----- nvinfo : EIATTR_EXIT_INSTR_OFFSETS
	.align		4
        /*00d0*/ 	.byte	0x04, 0x1c
        /*00d2*/ 	.short	(.L_3178 - .L_3177)


	//   ....[0]....
.L_3177:
        /*00d4*/ 	.word	0x00000510


	//   ....[1]....
        /*00d8*/ 	.word	0x00002f00


	//----- nvinfo : EIATTR_MAX_THREADS
	.align		4
.L_3178:
        /*00dc*/ 	.byte	0x04, 0x05
        /*00de*/ 	.short	(.L_3180 - .L_3179)
.L_3179:
        /*00e0*/ 	.word	0x00000080
        /*00e4*/ 	.word	0x00000001
        /*00e8*/ 	.word	0x00000001


	//----- nvinfo : EIATTR_CRS_STACK_SIZE
	.align		4
.L_3180:
        /*00ec*/ 	.byte	0x04, 0x1e
        /*00ee*/ 	.short	(.L_3182 - .L_3181)
.L_3181:
        /*00f0*/ 	.word	0x00000000


	//----- nvinfo : EIATTR_CBANK_PARAM_SIZE
	.align		4
.L_3182:
        /*00f4*/ 	.byte	0x03, 0x19
        /*00f6*/ 	.short	0x00e8


	//----- nvinfo : EIATTR_PARAM_CBANK
	.align		4
        /*00f8*/ 	.byte	0x04, 0x0a
        /*00fa*/ 	.short	(.L_3184 - .L_3183)
	.align		4
.L_3183:
        /*00fc*/ 	.word	index@(.nv.constant0._ZN10layer_norm13ln_fwd_kernelINS_13Kernel_traitsIf6__halffS2_fjLj1024ELj1ELj4ELj1ELj16ENS_18Kernel_traits_baseILj1024EfS2_fS2_fjLj128EEEEELb0ELb1ELb1ELb1EEEvNS_9FwdParamsE)
        /*0100*/ 	.short	0x0380
        /*0102*/ 	.short	0x00e8


	//----- nvinfo : EIATTR_SW_WAR
	.align		4
.L_3184:
        /*0104*/ 	.byte	0x04, 0x36
        /*0106*/ 	.short	(.L_3186 - .L_3185)
.L_3185:
        /*0108*/ 	.word	0x00000008
.L_3186:


//--------------------- .nv.info._ZN10layer_norm13ln_fwd_kernelINS_13Kernel_traitsIf6__halffS2_fjLj1024ELj1ELj4ELj1ELj16ENS_18Kernel_traits_baseILj1024EfS2_fS2_fjLj128EEEEELb1ELb0ELb0ELb0EEEvNS_9FwdParamsE --------------------------
	.section	.nv.info._ZN10layer_norm13ln_fwd_kernelINS_13Kernel_traitsIf6__halffS2_fjLj1024ELj1ELj4ELj1ELj16ENS_18Kernel_traits_baseILj1024EfS2_fS2_fjLj128EEEEELb1ELb0ELb0ELb0EEEvNS_9FwdParamsE,"",@"SHT_CUDA_INFO"
	.sectionflags	@""
	.align	4


	//----- nvinfo : EIATTR_CUDA_API_VERSION
	.align		4
        /*0000*/ 	.byte	0x04, 0x37
        /*0002*/ 	.short	(.L_3188 - .L_3187)
.L_3187:
        /*0004*/ 	.word	0x00000082


	//----- nvinfo : EIATTR_KPARAM_INFO
	.align		4
.L_3188:
        /*0008*/ 	.byte	0x04, 0x17
        /*000a*/ 	.short	(.L_3190 - .L_3189)
.L_3189:
        /*000c*/ 	.word	0x00000000
        /*0010*/ 	.short	0x0000
        /*0012*/ 	.short	0x0000
        /*0014*/ 	.byte	0x00, 0xf0, 0xa1, 0x03


	//----- nvinfo : EIATTR_SPARSE_MMA_MASK
	.align		4
.L_3190:
        /*0018*/ 	.byte	0x03, 0x50
        /*001a*/ 	.short	0x0000


	//----- nvinfo : EIATTR_MAXREG_COUNT
	.align		4
        /*001c*/ 	.byte	0x03, 0x1b
        /*001e*/ 	.short	0x00ff


	//----- nvinfo : EIATTR_MERCURY_ISA_VERSION
	.align		4
        /*0020*/ 	.byte	0x03, 0x5f
        /*0022*/ 	.short	0x0101


	//----- nvinfo : EIATTR_COOP_GROUP_MASK_REGIDS
	.align		4
        /*0024*/ 	.byte	0x04, 0x29
        /*0026*/ 	.short	(.L_3192 - .L_3191)


	//   ....[0]....
.L_3191:
        /*0028*/ 	.word	0xffffffff


	//   ....[1]....
        /*002c*/ 	.word	0xffffffff


	//   ....[2]....
        /*0030*/ 	.word	0xffffffff


	//   ....[3]....
        /*0034*/ 	.word	0xffffffff


	//   ....[4]....
        /*0038*/ 	.word	0xffffffff


	//   ....[5]....
        /*003c*/ 	.word	0xffffffff


	//   ....[6]....
        /*0040*/ 	.word	0xffffffff


	//   ....[7]....
        /*0044*/ 	.word	0xffffffff


	//   ....[8]....
        /*0048*/ 	.word	0xffffffff


	//   ....[9]....
        /*004c*/ 	.word	0xffffffff


	//   ....[10]....
        /*0050*/ 	.word	0x05000051


	//   ....[11]....
        /*0054*/ 	.word	0x05000051


	//   ....[12]....
        /*0058*/ 	.word	0x05000051


	//   ....[13]....
        /*005c*/ 	.word	0x05000051


	//   ....[14]....
        /*0060*/ 	.word	0x05000051


	//   ....[15]....
        /*0064*/ 	.word	0x05000051


	//   ....[16]....
        /*0068*/ 	.word	0x05000051


	//   ....[17]....
        /*006c*/ 	.word	0x05000051


	//   ....[18]....
        /*0070*/ 	.word	0x05000051


	//   ....[19]....
        /*0074*/ 	.word	0x05000051


	//----- nvinfo : EIATTR_COOP_GROUP_INSTR_OFFSETS
	.align		4
.L_3192:
        /*0078*/ 	.byte	0x04, 0x28
        /*007a*/ 	.short	(.L_3194 - .L_3193)


	//   ....[0]....
.L_3193:
        /*007c*/ 	.word	0x00019390


	//   ....[1]....
        /*0080*/ 	.word	0x000193c0


	//   ....[2]....
        /*0084*/ 	.word	0x000193e0


	//   ....[3]....
        /*0088*/ 	.word	0x00019400


	//   ....[4]....
        /*008c*/ 	.word	0x00019420


	//   ....[5]....
        /*0090*/ 	.word	0x00019860


	//   ....[6]....
        /*0094*/ 	.word	0x00019880


	//   ....[7]....
        /*0098*/ 	.word	0x000198a0


	//   ....[8]....
        /*009c*/ 	.word	0x000198c0


	//   ....[9]....
        /*00a0*/ 	.word	0x000198e0


	//   ....[10]....
        /*00a4*/ 	.word	0x0001a370


	//   ....[11]....
        /*00a8*/ 	.word	0x0001a420


	//   ....[12]....
        /*00ac*/ 	.word	0x0001a490


	//   ....[13]....
        /*00b0*/ 	.word	0x0001a500


	//   ....[14]....
        /*00b4*/ 	.word	0x0001a570


	//   ....[15]....
        /*00b8*/ 	.word	0x0001aa10


	//   ....[16]....
        /*00bc*/ 	.word	0x0001aa80


	//   ....[17]....
        /*00c0*/ 	.word	0x0001aaf0


	//   ....[18]....
        /*00c4*/ 	.word	0x0001ab60


	//   ....[19]....
        /*00c8*/ 	.word	0x0001abd0


	//----- nvinfo : EIATTR_VRC_CTA_INIT_COUNT
	.align		4
.L_3194:
        /*00cc*/ 	.byte	0x02, 0x4a
	.zero		1
	.zero		1


	//----- nvinfo : EIATTR_EXIT_INSTR_OFFSETS
	.align		4
        /*00d0*/ 	.byte	0x04, 0x1c
        /*00d2*/ 	.short	(.L_3196 - .L_3195)


	//   ....[0]....
.L_3195:
        /*00d4*/ 	.word	0x00000890


	//   ....[1]....
        /*00d8*/ 	.word	0x0001a300


	//----- nvinfo : EIATTR_INDIRECT_BRANCH_TARGETS
	.align		4
.L_3196:
        /*00dc*/ 	.byte	0x04, 0x34
        /*00de*/ 	.short	(.L_3198 - .L_3197)


	//   ....[0]....
.L_3197:
        /*00e0*/ 	.word	.L_x_37180@srel
        /*00e4*/ 	.short	0x0
        /*00e6*/ 	.short	0x0
        /*00e8*/ 	.word	0x3
        /*00ec*/ 	.word	.L_x_37181@srel
        /*00f0*/ 	.word	.L_x_37182@srel
        /*00f4*/ 	.word	.L_x_37183@srel


	//----- nvinfo : EIATTR_MAX_THREADS
	.align		4
.L_3198:
        /*00f8*/ 	.byte	0x04, 0x05
        /*00fa*/ 	.short	(.L_3200 - .L_3199)
.L_3199:
        /*00fc*/ 	.word	0x00000080
        /*0100*/ 	.word	0x00000001
        /*0104*/ 	.word	0x00000001


	//----- nvinfo : EIATTR_CRS_STACK_SIZE
	.align		4
.L_3200:
        /*0108*/ 	.byte	0x04, 0x1e
        /*010a*/ 	.short	(.L_3202 - .L_3201)
.L_3201:
        /*010c*/ 	.word	0x00000000


	//----- nvinfo : EIATTR_CBANK_PARAM_SIZE
	.align		4
.L_3202:
        /*0110*/ 	.byte	0x03, 0x19
        /*0112*/ 	.short	0x00e8


	//----- nvinfo : EIATTR_PARAM_CBANK
	.align		4
        /*0114*/ 	.byte	0x04, 0x0a
        /*0116*/ 	.short	(.L_3204 - .L_3203)
	.align		4
.L_3203:
        /*0118*/ 	.word	index@(.nv.constant0._ZN10layer_norm13ln_fwd_kernelINS_13Kernel_traitsIf6__halffS2_fjLj1024ELj1ELj4ELj1ELj16ENS_18Kernel_traits_baseILj1024EfS2_fS2_fjLj128EEEEELb1ELb0ELb0ELb0EEEvNS_9FwdParamsE)
        /*011c*/ 	.short	0x0380
        /*011e*/ 	.short	0x00e8


	//----- nvinfo : EIATTR_SW_WAR
	.align		4
.L_3204:
        /*0120*/ 	.byte	0x04, 0x36
        /*0122*/ 	.short	(.L_3206 - .L_3205)
.L_3205:
        /*0124*/ 	.word	0x00000008
.L_3206:


//--------------------- .nv.info._ZN10layer_norm13ln_fwd_kernelINS_13Kernel_traitsIf6__halffS2_fjLj1024ELj1ELj4ELj1ELj16ENS_18Kernel_traits_baseILj1024EfS2_fS2_fjLj128EEEEELb1ELb0ELb0ELb1EEEvNS_9FwdParamsE --------------------------
	.section	.nv.info._ZN10layer_norm13ln_fwd_kernelINS_13Kernel_traitsIf6__halffS2_fjLj1024ELj1ELj4ELj1ELj16ENS_18Kernel_traits_baseILj1024EfS2_fS2_fjLj128EEEEELb1ELb0ELb0ELb1EEEvNS_9FwdParamsE,"",@"SHT_CUDA_INFO"
	.sectionflags	@""
	.align	4


	//----- nvinfo : EIATTR_CUDA_API_VERSION
	.align		4
        /*0000*/ 	.byte	0x04, 0x37
        /*0002*/ 	.short	(.L_3208 - .L_3207)
.L_3207:
        /*0004*/ 	.word	0x00000082


	//----- nvinfo : EIATTR_KPARAM_INFO
	.align		4
.L_3208:
        /*0008*/ 	.byte	0x04, 0x17
        /*000a*/ 	.short	(.L_3210 - .L_3209)
.L_3209:
        /*000c*/ 	.word	0x00000000
        /*0010*/ 	.short	0x0000
        /*0012*/ 	.short	0x0000
        /*0014*/ 	.byte	0x00, 0xf0, 0xa1, 0x03


	//----- nvinfo : EIATTR_SPARSE_MMA_MASK
	.align		4
.L_3210:
        /*0018*/ 	.byte	0x03, 0x50
        /*001a*/ 	.short	0x0000


	//----- nvinfo : EIATTR_MAXREG_COUNT
	.align		4
        /*001c*/ 	.byte	0x03, 0x1b
        /*001e*/ 	.short	0x00ff


	//----- nvinfo : EIATTR_MERCURY_ISA_VERSION
	.align		4
        /*0020*/ 	.byte	0x03, 0x5f
        /*0022*/ 	.short	0x0101


	//----- nvinfo : EIATTR_COOP_GROUP_MASK_REGIDS
	.align		4
        /*0024*/ 	.byte	0x04, 0x29
        /*0026*/ 	.short	(.L_3212 - .L_3211)


	//   ....[0]....
.L_3211:
        /*0028*/ 	.word	0xffffffff


	//   ....[1]....
        /*002c*/ 	.word	0xffffffff


	//   ....[2]....
        /*0030*/ 	.word	0xffffffff


	//   ....[3]....
        /*0034*/ 	.word	0xffffffff


	//   ....[4]....
        /*0038*/ 	.word	0xffffffff


	//   ....[5]....
        /*003c*/ 	.word	0xffffffff


	//   ....[6]....
        /*0040*/ 	.word	0xffffffff


	//   ....[7]....
        /*0044*/ 	.word	0xffffffff


	//   ....[8]....
        /*0048*/ 	.word	0xffffffff


	//   ....[9]....
        /*004c*/ 	.word	0xffffffff


	//   ....[10]....
        /*0050*/ 	.word	0x0500007c


	//   ....[11]....
        /*0054*/ 	.word	0x0500007c


	//   ....[12]....
        /*0058*/ 	.word	0x0500007c


	//   ....[13]....
        /*005c*/ 	.word	0x0500007c


	//   ....[14]....
        /*0060*/ 	.word	0x0500007c


	//   ....[15]....
        /*0064*/ 	.word	0x0500007c


	//   ....[16]....
        /*0068*/ 	.word	0x0500007c


	//   ....[17]....
        /*006c*/ 	.word	0x0500007c


	//   ....[18]....
        /*0070*/ 	.word	0x0500007c


	//   ....[19]....
        /*0074*/ 	.word	0x0500007c


	//----- nvinfo : EIATTR_COOP_GROUP_INSTR_OFFSETS
	.align		4
.L_3212:
        /*0078*/ 	.byte	0x04, 0x28
        /*007a*/ 	.short	(.L_3214 - .L_3213)


	//   ....[0]....
.L_3213:
        /*007c*/ 	.word	0x00015530


	//   ....[1]....
        /*0080*/ 	.word	0x00015550


	//   ....[2]....
        /*0084*/ 	.word	0x00015580


	//   ....[3]....
        /*0088*/ 	.word	0x000155a0


	//   ....[4]....
        /*008c*/ 	.word	0x000155c0


	//   ....[5]....
        /*0090*/ 	.word	0x000159f0


	//   ....[6]....
        /*0094*/ 	.word	0x00015a10


	//   ....[7]....
        /*0098*/ 	.word	0x00015a30


	//   ....[8]....
        /*009c*/ 	.word	0x00015a50


	//   ....[9]....
        /*00a0*/ 	.word	0x00015a70


	//   ....[10]....
        /*00a4*/ 	.word	0x000163a0


	//   ....[11]....
        /*00a8*/ 	.word	0x00016440


	//   ....[12]....
        /*00ac*/ 	.word	0x000164c0


	//   ....[13]....
        /*00b0*/ 	.word	0x00016530


	//   ....[14]....
        /*00b4*/ 	.word	0x000165a0


	//   ....[15]....
        /*00b8*/ 	.word	0x00016a10


	//   ....[16]....
        /*00bc*/ 	.word	0x00016a80


	//   ....[17]....
        /*00c0*/ 	.word	0x00016af0


	//   ....[18]....
        /*00c4*/ 	.word	0x00016b60


	//   ....[19]....
        /*00c8*/ 	.word	0x00016bd0


	//----- nvinfo : EIATTR_VRC_CTA_INIT_COUNT
	.align		4
.L_3214:
        /*00cc*/ 	.byte	0x02, 0x4a
	.zero		1
	.zero		1


	//----- nvinfo : EIATTR_EXIT_INSTR_OFFSETS
	.align		4
        /*00d0*/ 	.byte	0x04, 0x1c
        /*00d2*/ 	.short	(.L_3216 - .L_3215)


	//   ....[0]....
.L_3215:
        /*00d4*/ 	.word	0x00000610


	//   ....[1]....
        /*00d8*/ 	.word	0x00016330


	//----- nvinfo : EIATTR_INDIRECT_BRANCH_TARGETS
	.align		4
.L_3216:
        /*00dc*/ 	.byte	0x04, 0x34
        /*00de*/ 	.short	(.L_3218 - .L_3217)


	//   ....[0]....
.L_3217:
        /*00e0*/ 	.word	.L_x_37184@srel
        /*00e4*/ 	.short	0x0
        /*00e6*/ 	.short	0x0
        /*00e8*/ 	.word	0x3
        /*00ec*/ 	.word	.L_x_37185@srel
        /*00f0*/ 	.word	.L_x_37186@srel
        /*00f4*/ 	.word	.L_x_37187@srel


	//----- nvinfo : EIATTR_MAX_THREADS
	.align		4
.L_3218:
        /*00f8*/ 	.byte	0x04, 0x05
        /*00fa*/ 	.short	(.L_3220 - .L_3219)
.L_3219:
        /*00fc*/ 	.word	0x00000080
        /*0100*/ 	.word	0x00000001
        /*0104*/ 	.word	0x00000001


	//----- nvinfo : EIATTR_CRS_STACK_SIZE
	.align		4
.L_3220:
        /*0108*/ 	.byte	0x04, 0x1e
        /*010a*/ 	.short	(.L_3222 - .L_3221)
.L_3221:
        /*010c*/ 	.word	0x00000000


	//----- nvinfo : EIATTR_CBANK_PARAM_SIZE
	.align		4
.L_3222:
        /*0110*/ 	.byte	0x03, 0x19
        /*0112*/ 	.short	0x00e8


	//----- nvinfo : EIATTR_PARAM_CBANK
	.align		4
        /*0114*/ 	.byte	0x04, 0x0a
        /*0116*/ 	.short	(.L_3224 - .L_3223)
	.align		4
.L_3223:
        /*0118*/ 	.word	index@(.nv.constant0._ZN10layer_norm13ln_fwd_kernelINS_13Kernel_traitsIf6__halffS2_fjLj1024ELj1ELj4ELj1ELj16ENS_18Kernel_traits_baseILj1024EfS2_fS2_fjLj128EEEEELb1ELb0ELb0ELb1EEEvNS_9FwdParamsE)
        /*011c*/ 	.short	0x0380
        /*011e*/ 	.short	0x00e8


	//----- nvinfo : EIATTR_SW_WAR
	.align		4
.L_3224:
        /*0120*/ 	.byte	0x04, 0x36
        /*0122*/ 	.short	(.L_3226 - .L_3225)
.L_3225:
        /*0124*/ 	.word	0x00000008
.L_3226:


//--------------------- .nv.info._ZN10layer_norm13ln_fwd_kernelINS_13Kernel_traitsIf6__halffS2_fjLj1024ELj1ELj4ELj1ELj16ENS_18Kernel_traits_baseILj1024EfS2_fS2_fjLj128EEEEELb1ELb0ELb1ELb0EEEvNS_9FwdParamsE --------------------------
	.section	.nv.info._ZN10layer_norm13ln_fwd_kernelINS_13Kernel_traitsIf6__halffS2_fjLj1024ELj1ELj4ELj1ELj16ENS_18Kernel_traits_baseILj1024EfS2_fS2_fjLj128EEEEELb1ELb0ELb1ELb0EEEvNS_9FwdParamsE,"",@"SHT_CUDA_INFO"
	.sectionflags	@""
	.align	4


	//----- nvinfo : EIATTR_CUDA_API_VERSION
	.align		4
        /*0000*/ 	.byte	0x04, 0x37
        /*0002*/ 	.short	(.L_3228 - .L_3227)
.L_3227:
        /*0004*/ 	.word	0x00000082


	//----- nvinfo : EIATTR_KPARAM_INFO
	.align		4
.L_3228:
        /*0008*/ 	.byte	0x04, 0x17
        /*000a*/ 	.short	(.L_3230 - .L_3229)
.L_3229:
        /*000c*/ 	.word	0x00000000
        /*0010*/ 	.short	0x0000
        /*0012*/ 	.short	0x0000
        /*0014*/ 	.byte	0x00, 0xf0, 0xa1, 0x03


	//----- nvinfo : EIATTR_SPARSE_MMA_MASK
	.align		4
.L_3230:
        /*0018*/ 	.byte	0x03, 0x50
        /*001a*/ 	.short	0x0000


	//----- nvinfo : EIATTR_MAXREG_COUNT
	.align		4
        /*001c*/ 	.byte	0x03, 0x1b
        /*001e*/ 	.short	0x00ff


	//----- nvinfo : EIATTR_MERCURY_ISA_VERSION
	.align		4
        /*0020*/ 	.byte	0x03, 0x5f
        /*0022*/ 	.short	0x0101


	//----- nvinfo : EIATTR_COOP_GROUP_MASK_REGIDS
	.align		4
        /*0024*/ 	.byte	0x04, 0x29
        /*0026*/ 	.short	(.L_3232 - .L_3231)


	//   ....[0]....
.L_3231:
        /*0028*/ 	.word	0xffffffff


	//   ....[1]....
        /*002c*/ 	.word	0xffffffff


	//   ....[2]....
        /*0030*/ 	.word	0xffffffff


	//   ....[3]....
        /*0034*/ 	.word	0xffffffff


	//   ....[4]....
        /*0038*/ 	.word	0xffffffff


	//   ....[5]....
        /*003c*/ 	.word	0xffffffff


	//   ....[6]....
        /*0040*/ 	.word	0xffffffff


	//   ....[7]....
        /*0044*/ 	.word	0xffffffff


	//   ....[8]....
        /*0048*/ 	.word	0xffffffff


	//   ....[9]....
        /*004c*/ 	.word	0xffffffff


	//   ....[10]....
        /*0050*/ 	.word	0x05000082


	//   ....[11]....
        /*0054*/ 	.word	0x05000082


	//   ....[12]....
        /*0058*/ 	.word	0x05000082


	//   ....[13]....
        /*005c*/ 	.word	0x05000082


	//   ....[14]....
        /*0060*/ 	.word	0x05000082


	//   ....[15]....
        /*0064*/ 	.word	0x05000082


	//   ....[16]....
        /*0068*/ 	.word	0x05000082


	//   ....[17]....
        /*006c*/ 	.word	0x05000082


	//   ....[18]....
        /*0070*/ 	.word	0x05000082


	//   ....[19]....
        /*0074*/ 	.word	0x05000082


	//----- nvinfo : EIATTR_COOP_GROUP_INSTR_OFFSETS
	.align		4
.L_3232:
        /*0078*/ 	.byte	0x04, 0x28
        /*007a*/ 	.short	(.L_3234 - .L_3233)


	//   ....[0]....
.L_3233:
        /*007c*/ 	.word	0x00017930


	//   ....[1]....
        /*0080*/ 	.word	0x00017950


	//   ....[2]....
        /*0084*/ 	.word	0x00017970


	//   ....[3]....
        /*0088*/ 	.word	0x00017990


	//   ....[4]....
        /*008c*/ 	.word	0x000179c0


	//   ....[5]....
        /*0090*/ 	.word	0x00017e00


	//   ....[6]....
        /*0094*/ 	.word	0x00017e20


	//   ....[7]....
        /*0098*/ 	.word	0x00017e40


	//   ....[8]....
        /*009c*/ 	.word	0x00017e60


	//   ....[9]....
        /*00a0*/ 	.word	0x00017e80


	//   ....[10]....
        /*00a4*/ 	.word	0x00018970


	//   ....[11]....
        /*00a8*/ 	.word	0x00018a10


	//   ....[12]....
        /*00ac*/ 	.word	0x00018a80


	//   ....[13]....
        /*00b0*/ 	.word	0x00018af0


	//   ....[14]....
        /*00b4*/ 	.word	0x00018b70


	//   ....[15]....
        /*00b8*/ 	.word	0x00019000


	//   ....[16]....
        /*00bc*/ 	.word	0x00019070


	//   ....[17]....
        /*00c0*/ 	.word	0x000190e0


	//   ....[18]....
        /*00c4*/ 	.word	0x00019150


	//   ....[19]....
        /*00c8*/ 	.word	0x000191c0


	//----- nvinfo : EIATTR_VRC_CTA_INIT_COUNT
	.align		4
.L_3234:
        /*00cc*/ 	.byte	0x02, 0x4a
	.zero		1
	.zero		1


	//----- nvinfo : EIATTR_EXIT_INSTR_OFFSETS
	.align		4
        /*00d0*/ 	.byte	0x04, 0x1c
        /*00d2*/ 	.short	(.L_3236 - .L_3235)


	//   ....[0]....
.L_3235:
        /*00d4*/ 	.word	0x000008c0


	//   ....[1]....
        /*00d8*/ 	.word	0x00018900


	//----- nvinfo : EIATTR_MAX_THREADS
	.align		4
.L_3236:
        /*00dc*/ 	.byte	0x04, 0x05
        /*00de*/ 	.short	(.L_3238 - .L_3237)
.L_3237:
        /*00e0*/ 	.word	0x00000080
        /*00e4*/ 	.word	0x00000001
        /*00e8*/ 	.word	0x00000001


	//----- nvinfo : EIATTR_CRS_STACK_SIZE
	.align		4
.L_3238:
        /*00ec*/ 	.byte	0x04, 0x1e
        /*00ee*/ 	.short	(.L_3240 - .L_3239)
.L_3239:
        /*00f0*/ 	.word	0x00000000


	//----- nvinfo : EIATTR_CBANK_PARAM_SIZE
	.align		4
.L_3240:
        /*00f4*/ 	.byte	0x03, 0x19
        /*00f6*/ 	.short	0x00e8


	//----- nvinfo : EIATTR_PARAM_CBANK
	.align		4
        /*00f8*/ 	.byte	0x04, 0x0a
        /*00fa*/ 	.short	(.L_3242 - .L_3241)
	.align		4
.L_3241:
        /*00fc*/ 	.word	index@(.nv.constant0._ZN10layer_norm13ln_fwd_kernelINS_13Kernel_traitsIf6__halffS2_fjLj1024ELj1ELj4ELj1ELj16ENS_18Kernel_traits_baseILj1024EfS2_fS2_fjLj128EEEEELb1ELb0ELb1ELb0EEEvNS_9FwdParamsE)
        /*0100*/ 	.short	0x0380
        /*0102*/ 	.short	0x00e8


	//----- nvinfo : EIATTR_SW_WAR
	.align		4
.L_3242:
        /*0104*/ 	.byte	0x04, 0x36
        /*0106*/ 	.short	(.L_3244 - .L_3243)
.L_3243:
        /*0108*/ 	.word	0x00000008
.L_3244:


//--------------------- .nv.info._ZN10layer_norm13ln_fwd_kernelINS_13Kernel_traitsIf6__halffS2_fjLj1024ELj1ELj4ELj1ELj16ENS_18Kernel_traits_baseILj1024EfS2_fS2_fjLj128EEEEELb1ELb0ELb1ELb1EEEvNS_9FwdParamsE --------------------------
	.section	.nv.info._ZN10layer_norm13ln_fwd_kernelINS_13Kernel_traitsIf6__halffS2_fjLj1024ELj1ELj4ELj1ELj16ENS_18Kernel_traits_baseILj1024EfS2_fS2_fjLj128EEEEELb1ELb0ELb1ELb1EEEvNS_9FwdParamsE,"",@"SHT_CUDA_INFO"
	.sectionflags	@""
	.align	4


	//----- nvinfo : EIATTR_CUDA_API_VERSION
	.align		4
        /*0000*/ 	.byte	0x04, 0x37
        /*0002*/ 	.short	(.L_3246 - .L_3245)
.L_3245:
        /*0004*/ 	.word	0x00000082


	//----- nvinfo : EIATTR_KPARAM_INFO
	.align		4
.L_3246:
        /*0008*/ 	.byte	0x04, 0x17
        /*000a*/ 	.short	(.L_3248 - .L_3247)
.L_3247:
        /*000c*/ 	.word	0x00000000
        /*0010*/ 	.short	0x0000
        /*0012*/ 	.short	0x0000
        /*0014*/ 	.byte	0x00, 0xf0, 0xa1, 0x03


	//----- nvinfo : EIATTR_SPARSE_MMA_MASK
	.align		4
.L_3248:
        /*0018*/ 	.byte	0x03, 0x50
        /*001a*/ 	.short	0x0000


	//----- nvinfo : EIATTR_MAXREG_COUNT
	.align		4
        /*001c*/ 	.byte	0x03, 0x1b
        /*001e*/ 	.short	0x00ff


	//----- nvinfo : EIATTR_MERCURY_ISA_VERSION
	.align		4
        /*0020*/ 	.byte	0x03, 0x5f
        /*0022*/ 	.short	0x0101


	//----- nvinfo : EIATTR_COOP_GROUP_MASK_REGIDS
	.align		4
        /*0024*/ 	.byte	0x04, 0x29
        /*0026*/ 	.short	(.L_3250 - .L_3249)


	//   ....[0]....
.L_3249:
        /*0028*/ 	.word	0xffffffff


	//   ....[1]....
        /*002c*/ 	.word	0xffffffff


	//   ....[2]....
        /*0030*/ 	.word	0xffffffff


	//   ....[3]....
        /*0034*/ 	.word	0xffffffff


	//   ....[4]....
        /*0038*/ 	.word	0xffffffff


	//   ....[5]....
        /*003c*/ 	.word	0xffffffff


	//   ....[6]....
        /*0040*/ 	.word	0xffffffff


	//   ....[7]....
        /*0044*/ 	.word	0xffffffff


	//   ....[8]....
        /*0048*/ 	.word	0xffffffff


	//   ....[9]....
        /*004c*/ 	.word	0xffffffff


	//   ....[10]....
        /*0050*/ 	.word	0x05000082


	//   ....[11]....
        /*0054*/ 	.word	0x05000082


	//   ....[12]....
        /*0058*/ 	.word	0x05000082


	//   ....[13]....
        /*005c*/ 	.word	0x05000082


	//   ....[14]....
        /*0060*/ 	.word	0x05000082


	//   ....[15]....
        /*0064*/ 	.word	0x05000082


	//   ....[16]....
        /*0068*/ 	.word	0x05000082


	//   ....[17]....
        /*006c*/ 	.word	0x05000082


	//   ....[18]....
        /*0070*/ 	.word	0x05000082


	//   ....[19]....
        /*0074*/ 	.word	0x05000082


	//----- nvinfo : EIATTR_COOP_GROUP_INSTR_OFFSETS
	.align		4
.L_3250:
        /*0078*/ 	.byte	0x04, 0x28
        /*007a*/ 	.short	(.L_3252 - .L_3251)


	//   ....[0]....
.L_3251:
        /*007c*/ 	.word	0x000173b0


	//   ....[1]....
        /*0080*/ 	.word	0x000173d0


	//   ....[2]....
        /*0084*/ 	.word	0x000173f0


	//   ....[3]....
        /*0088*/ 	.word	0x00017420


	//   ....[4]....
        /*008c*/ 	.word	0x00017440


	//   ....[5]....
        /*0090*/ 	.word	0x00017870


	//   ....[6]....
        /*0094*/ 	.word	0x00017890


	//   ....[7]....
        /*0098*/ 	.word	0x000178b0


	//   ....[8]....
        /*009c*/ 	.word	0x000178d0


	//   ....[9]....
        /*00a0*/ 	.word	0x000178f0


	//   ....[10]....
        /*00a4*/ 	.word	0x000182e0


	//   ....[11]....
        /*00a8*/ 	.word	0x00018380


	//   ....[12]....
        /*00ac*/ 	.word	0x000183f0


	//   ....[13]....
        /*00b0*/ 	.word	0x00018470


	//   ....[14]....
        /*00b4*/ 	.word	0x000184e0


	//   ....[15]....
        /*00b8*/ 	.word	0x00018950


	//   ....[16]....
        /*00bc*/ 	.word	0x000189c0


	//   ....[17]....
        /*00c0*/ 	.word	0x00018a30


	//   ....[18]....
        /*00c4*/ 	.word	0x00018aa0


	//   ....[19]....
        /*00c8*/ 	.word	0x00018b10


	//----- nvinfo : EIATTR_VRC_CTA_INIT_COUNT
	.align		4
.L_3252:
        /*00cc*/ 	.byte	0x02, 0x4a
	.zero		1
	.zero		1


	//----- nvinfo : EIATTR_EXIT_INSTR_OFFSETS
	.align		4
        /*00d0*/ 	.byte	0x04, 0x1c
        /*00d2*/ 	.short	(.L_3254 - .L_3253)


	//   ....[0]....
.L_3253:
        /*00d4*/ 	.word	0x00000630


	//   ....[1]....
        /*00d8*/ 	.word	0x00018270


	//----- nvinfo : EIATTR_MAX_THREADS
	.align		4
.L_3254:
        /*00dc*/ 	.byte	0x04, 0x05
        /*00de*/ 	.short	(.L_3256 - .L_3255)
.L_3255:
        /*00e0*/ 	.word	0x00000080
        /*00e4*/ 	.word	0x00000001
        /*00e8*/ 	.word	0x00000001


	//----- nvinfo : EIATTR_CRS_STACK_SIZE
	.align		4
.L_3256:
        /*00ec*/ 	.byte	0x04, 0x1e
        /*00ee*/ 	.short	(.L_3258 - .L_3257)
.L_3257:
        /*00f0*/ 	.word	0x00000000


	//----- nvinfo : EIATTR_CBANK_PARAM_SIZE
	.align		4
.L_3258:
        /*00f4*/ 	.byte	0x03, 0x19
        /*00f6*/ 	.short	0x00e8


	//----- nvinfo : EIATTR_PARAM_CBANK
	.align		4
        /*00f8*/ 	.byte	0x04, 0x0a
        /*00fa*/ 	.short	(.L_3260 - .L_3259)
	.align		4
.L_3259:
        /*00fc*/ 	.word	index@(.nv.constant0._ZN10layer_norm13ln_fwd_kernelINS_13Kernel_traitsIf6__halffS2_fjLj1024ELj1ELj4ELj1ELj16ENS_18Kernel_traits_baseILj1024EfS2_fS2_fjLj128EEEEELb1ELb0ELb1ELb1EEEvNS_9FwdParamsE)
        /*0100*/ 	.short	0x0380
        /*0102*/ 	.short	0x00e8


	//----- nvinfo : EIATTR_SW_WAR
	.align		4
.L_3260:
        /*0104*/ 	.byte	0x04, 0x36
        /*0106*/ 	.short	(.L_3262 - .L_3261)
.L_3261:
        /*0108*/ 	.word	0x00000008
.L_3262:


//--------------------- .nv.info._ZN10layer_norm13ln_fwd_kernelINS_13Kernel_traitsIf6__halffS2_fjLj1024ELj1ELj4ELj1ELj16ENS_18Kernel_traits_baseILj1024EfS2_fS2_fjLj128EEEEELb1ELb1ELb0ELb0EEEvNS_9FwdParamsE --------------------------
	.section	.nv.info._ZN10layer_norm13ln_fwd_kernelINS_13Kernel_traitsIf6__halffS2_fjLj1024ELj1ELj4ELj1ELj16ENS_18Kernel_traits_baseILj1024EfS2_fS2_fjLj128EEEEELb1ELb1ELb0ELb0EEEvNS_9FwdParamsE,"",@"SHT_CUDA_INFO"
	.sectionflags	@""
	.align	4


	//----- nvinfo : EIATTR_CUDA_API_VERSION
	.align		4
        /*0000*/ 	.byte	0x04, 0x37
        /*0002*/ 	.short	(.L_3264 - .L_3263)
.L_3263:
        /*0004*/ 	.word	0x00000082


	//----- nvinfo : EIATTR_KPARAM_INFO
	.align		4
.L_3264:
        /*0008*/ 	.byte	0x04, 0x17
        /*000a*/ 	.short	(.L_3266 - .L_3265)
.L_3265:
        /*000c*/ 	.word	0x00000000
        /*0010*/ 	.short	0x0000
        /*0012*/ 	.short	0x0000
        /*0014*/ 	.byte	0x00, 0xf0, 0xa1, 0x03


	//----- nvinfo : EIATTR_SPARSE_MMA_MASK
	.align		4
.L_3266:
        /*0018*/ 	.byte	0x03, 0x50
        /*001a*/ 	.short	0x0000


	//----- nvinfo : EIATTR_MAXREG_COUNT
	.align		4
        /*001c*/ 	.byte	0x03, 0x1b
        /*001e*/ 	.short	0x00ff


	//----- nvinfo : EIATTR_MERCURY_ISA_VERSION
	.align		4
        /*0020*/ 	.byte	0x03, 0x5f
        /*0022*/ 	.short	0x0101


	//----- nvinfo : EIATTR_COOP_GROUP_MASK_REGIDS
	.align		4
        /*0024*/ 	.byte	0x04, 0x29
        /*0026*/ 	.short	(.L_3268 - .L_3267)


	//   ....[0]....
.L_3267:
        /*0028*/ 	.word	0xffffffff


	//   ....[1]....
        /*002c*/ 	.word	0xffffffff


	//   ....[2]....
        /*0030*/ 	.word	0xffffffff


	//   ....[3]....
        /*0034*/ 	.word	0xffffffff


	//   ....[4]....
        /*0038*/ 	.word	0xffffffff


	//   ....[5]....
        /*003c*/ 	.word	0xffffffff


	//   ....[6]....
        /*0040*/ 	.word	0xffffffff


	//   ....[7]....
        /*0044*/ 	.word	0xffffffff


	//   ....[8]....
        /*0048*/ 	.word	0xffffffff


	//   ....[9]....
        /*004c*/ 	.word	0xffffffff


	//   ....[10]....
        /*0050*/ 	.word	0x0500009b


	//   ....[11]....
        /*0054*/ 	.word	0x0500009b


	//   ....[12]....
        /*0058*/ 	.word	0x0500009b


	//   ....[13]....
        /*005c*/ 	.word	0x0500009b


	//   ....[14]....
        /*0060*/ 	.word	0x0500009b


	//   ....[15]....
        /*0064*/ 	.word	0x0500009b


	//   ....[16]....
        /*0068*/ 	.word	0x0500009b


	//   ....[17]....
        /*006c*/ 	.word	0x0500009b


	//   ....[18]....
        /*0070*/ 	.word	0x0500009b


	//   ....[19]....
        /*0074*/ 	.word	0x0500009b


	//----- nvinfo : EIATTR_COOP_GROUP_INSTR_OFFSETS
	.align		4
.L_3268:
        /*0078*/ 	.byte	0x04, 0x28
        /*007a*/ 	.short	(.L_3270 - .L_3269)


	//   ....[0]....
.L_3269:
        /*007c*/ 	.word	0x00019870


	//   ....[1]....
        /*0080*/ 	.word	0x000198a0


	//   ....[2]....
        /*0084*/ 	.word	0x000198c0


	//   ....[3]....
        /*0088*/ 	.word	0x000198e0


	//   ....[4]....
        /*008c*/ 	.word	0x00019900


	//   ....[5]....
        /*0090*/ 	.word	0x00019d40


	//   ....[6]....
        /*0094*/ 	.word	0x00019d60


	//   ....[7]....
        /*0098*/ 	.word	0x00019d80


	//   ....[8]....
        /*009c*/ 	.word	0x00019da0


	//   ....[9]....
        /*00a0*/ 	.word	0x00019dc0


	//   ....[10]....
        /*00a4*/ 	.word	0x0001a840


	//   ....[11]....
        /*00a8*/ 	.word	0x0001a8f0


	//   ....[12]....
        /*00ac*/ 	.word	0x0001a960


	//   ....[13]....
        /*00b0*/ 	.word	0x0001a9d0


	//   ....[14]....
        /*00b4*/ 	.word	0x0001aa40


	//   ....[15]....
        /*00b8*/ 	.word	0x0001aee0


	//   ....[16]....
        /*00bc*/ 	.word	0x0001af50


	//   ....[17]....
        /*00c0*/ 	.word	0x0001afc0


	//   ....[18]....
        /*00c4*/ 	.word	0x0001b030


	//   ....[19]....
        /*00c8*/ 	.word	0x0001b0a0


	//----- nvinfo : EIATTR_VRC_CTA_INIT_COUNT
	.align		4
.L_3270:
        /*00cc*/ 	.byte	0x02, 0x4a
	.zero		1
	.zero		1


	//----- nvinfo : EIATTR_EXIT_INSTR_OFFSETS
	.align		4
        /*00d0*/ 	.byte	0x04, 0x1c
        /*00d2*/ 	.short	(.L_3272 - .L_3271)


	//   ....[0]....
.L_3271:
        /*00d4*/ 	.word	0x00000ab0


	//   ....[1]....
        /*00d8*/ 	.word	0x0001a7d0


	//----- nvinfo : EIATTR_INDIRECT_BRANCH_TARGETS
	.align		4
.L_3272:
        /*00dc*/ 	.byte	0x04, 0x34
        /*00de*/ 	.short	(.L_3274 - .L_3273)


	//   ....[0]....
.L_3273:
        /*00e0*/ 	.word	.L_x_37188@srel
        /*00e4*/ 	.short	0x0
        /*00e6*/ 	.short	0x0
        /*00e8*/ 	.word	0x3
        /*00ec*/ 	.word	.L_x_37189@srel
        /*00f0*/ 	.word	.L_x_37190@srel
        /*00f4*/ 	.word	.L_x_37191@srel


	//----- nvinfo : EIATTR_MAX_THREADS
	.align		4
.L_3274:
        /*00f8*/ 	.byte	0x04, 0x05
        /*00fa*/ 	.short	(.L_3276 - .L_3275)
.L_3275:
        /*00fc*/ 	.word	0x00000080
        /*0100*/ 	.word	0x00000001
        /*0104*/ 	.word	0x00000001


	//----- nvinfo : EIATTR_CRS_STACK_SIZE
	.align		4
.L_3276:
        /*0108*/ 	.byte	0x04, 0x1e
        /*010a*/ 	.short	(.L_3278 - .L_3277)
.L_3277:
        /*010c*/ 	.word	0x00000000


	//----- nvinfo : EIATTR_CBANK_PARAM_SIZE
	.align		4
.L_3278:
        /*0110*/ 	.byte	0x03, 0x19
        /*0112*/ 	.short	0x00e8


	//----- nvinfo : EIATTR_PARAM_CBANK
	.align		4
        /*0114*/ 	.byte	0x04, 0x0a
        /*0116*/ 	.short	(.L_3280 - .L_3279)
	.align		4
.L_3279:
        /*0118*/ 	.word	index@(.nv.constant0._ZN10layer_norm13ln_fwd_kernelINS_13Kernel_traitsIf6__halffS2_fjLj1024ELj1ELj4ELj1ELj16ENS_18Kernel_traits_baseILj1024EfS2_fS2_fjLj128EEEEELb1ELb1ELb0ELb0EEEvNS_9FwdParamsE)
        /*011c*/ 	.short	0x0380
        /*011e*/ 	.short	0x00e8


	//----- nvinfo : EIATTR_SW_WAR
	.align		4
.L_3280:
        /*0120*/ 	.byte	0x04, 0x36
        /*0122*/ 	.short	(.L_3282 - .L_3281)
.L_3281:
        /*0124*/ 	.word	0x00000008
.L_3282:


//--------------------- .nv.info._ZN10layer_norm13ln_fwd_kernelINS_13Kernel_traitsIf6__halffS2_fjLj1024ELj1ELj4ELj1ELj16ENS_18Kernel_traits_baseILj1024EfS2_fS2_fjLj128EEEEELb1ELb1ELb0ELb1EEEvNS_9FwdParamsE --------------------------
	.section	.nv.info._ZN10layer_norm13ln_fwd_kernelINS_13Kernel_traitsIf6__halffS2_fjLj1024ELj1ELj4ELj1ELj16ENS_18Kernel_traits_baseILj1024EfS2_fS2_fjLj128EEEEELb1ELb1ELb0ELb1EEEvNS_9FwdParamsE,"",@"SHT_CUDA_INFO"
	.sectionflags	@""
	.align	4


	//----- nvinfo : EIATTR_CUDA_API_VERSION
	.align		4
        /*0000*/ 	.byte	0x04, 0x37
        /*0002*/ 	.short	(.L_3284 - .L_3283)
.L_3283:
        /*0004*/ 	.word	0x00000082


	//----- nvinfo : EIATTR_KPARAM_INFO
	.align		4
.L_3284:
        /*0008*/ 	.byte	0x04, 0x17
        /*000a*/ 	.short	(.L_3286 - .L_3285)
.L_3285:
        /*000c*/ 	.word	0x00000000
        /*0010*/ 	.short	0x0000
        /*0012*/ 	.short	0x0000
        /*0014*/ 	.byte	0x00, 0xf0, 0xa1, 0x03


	//----- nvinfo : EIATTR_SPARSE_MMA_MASK
	.align		4
.L_3286:
        /*0018*/ 	.byte	0x03, 0x50
        /*001a*/ 	.short	0x0000


	//----- nvinfo : EIATTR_MAXREG_COUNT
	.align		4
        /*001c*/ 	.byte	0x03, 0x1b
        /*001e*/ 	.short	0x00ff


	//----- nvinfo : EIATTR_MERCURY_ISA_VERSION
	.align		4
        /*0020*/ 	.byte	0x03, 0x5f
        /*0022*/ 	.short	0x0101


	//----- nvinfo : EIATTR_COOP_GROUP_MASK_REGIDS
	.align		4
        /*0024*/ 	.byte	0x04, 0x29
        /*0026*/ 	.short	(.L_3288 - .L_3287)


	//   ....[0]....
.L_3287:
        /*0028*/ 	.word	0xffffffff


	//   ....[1]....
        /*002c*/ 	.word	0xffffffff


	//   ....[2]....
        /*0030*/ 	.word	0xffffffff


	//   ....[3]....
        /*0034*/ 	.word	0xffffffff


	//   ....[4]....
        /*0038*/ 	.word	0xffffffff


	//   ....[5]....
        /*003c*/ 	.word	0xffffffff


	//   ....[6]....
        /*0040*/ 	.word	0xffffffff


	//   ....[7]....
        /*0044*/ 	.word	0xffffffff


	//   ....[8]....
        /*0048*/ 	.word	0xffffffff


	//   ....[9]....
        /*004c*/ 	.word	0xffffffff


	//   ....[10]....
        /*0050*/ 	.word	0x050000a2


	//   ....[11]....
        /*0054*/ 	.word	0x050000a2


	//   ....[12]....
        /*0058*/ 	.word	0x050000a2


	//   ....[13]....
        /*005c*/ 	.word	0x050000a2


	//   ....[14]....
        /*0060*/ 	.word	0x050000a2


	//   ....[15]....
        /*0064*/ 	.word	0x050000a2


	//   ....[16]....
        /*0068*/ 	.word	0x050000a2


	//   ....[17]....
        /*006c*/ 	.word	0x050000a2


	//   ....[18]....
        /*0070*/ 	.word	0x050000a2


	//   ....[19]....
        /*0074*/ 	.word	0x050000a2


	//----- nvinfo : EIATTR_COOP_GROUP_INSTR_OFFSETS
	.align		4
.L_3288:
        /*0078*/ 	.byte	0x04, 0x28
        /*007a*/ 	.short	(.L_3290 - .L_3289)


	//   ....[0]....
.L_3289:
        /*007c*/ 	.word	0x00015b40


	//   ....[1]....
        /*0080*/ 	.word	0x00015b60


	//   ....[2]....
        /*0084*/ 	.word	0x00015b80


	//   ....[3]....
        /*0088*/ 	.word	0x00015ba0


	//   ....[4]....
        /*008c*/ 	.word	0x00015bd0


	//   ....[5]....
        /*0090*/ 	.word	0x00016000


	//   ....[6]....
        /*0094*/ 	.word	0x00016020


	//   ....[7]....
        /*0098*/ 	.word	0x00016040


	//   ....[8]....
        /*009c*/ 	.word	0x00016060


	//   ....[9]....
        /*00a0*/ 	.word	0x00016080


	//   ....[10]....
        /*00a4*/ 	.word	0x000169b0


	//   ....[11]....
        /*00a8*/ 	.word	0x00016a50


	//   ....[12]....
        /*00ac*/ 	.word	0x00016ac0


	//   ....[13]....
        /*00b0*/ 	.word	0x00016b30


	//   ....[14]....
        /*00b4*/ 	.word	0x00016bb0


	//   ....[15]....
        /*00b8*/ 	.word	0x00017030


	//   ....[16]....
        /*00bc*/ 	.word	0x000170a0


	//   ....[17]....
        /*00c0*/ 	.word	0x00017110


	//   ....[18]....
        /*00c4*/ 	.word	0x00017180


	//   ....[19]....
        /*00c8*/ 	.word	0x000171f0


	//----- nvinfo : EIATTR_VRC_CTA_INIT_COUNT
	.align		4
.L_3290:
        /*00cc*/ 	.byte	0x02, 0x4a
	.zero		1
	.zero		1


	//----- nvinfo : EIATTR_EXIT_INSTR_OFFSETS
	.align		4
        /*00d0*/ 	.byte	0x04, 0x1c
        /*00d2*/ 	.short	(.L_3292 - .L_3291)


	//   ....[0]....
.L_3291:
        /*00d4*/ 	.word	0x00000750


	//   ....[1]....
        /*00d8*/ 	.word	0x00016940


	//----- nvinfo : EIATTR_INDIRECT_BRANCH_TARGETS
	.align		4
.L_3292:
        /*00dc*/ 	.byte	0x04, 0x34
        /*00de*/ 	.short	(.L_3294 - .L_3293)


	//   ....[0]....
.L_3293:
        /*00e0*/ 	.word	.L_x_37192@srel
        /*00e4*/ 	.short	0x0
        /*00e6*/ 	.short	0x0
        /*00e8*/ 	.word	0x3
        /*00ec*/ 	.word	.L_x_37193@srel
        /*00f0*/ 	.word	.L_x_37194@srel
        /*00f4*/ 	.word	.L_x_37195@srel


	//----- nvinfo : EIATTR_MAX_THREADS
	.align		4
.L_3294:
        /*00f8*/ 	.byte	0x04, 0x05
        /*00fa*/ 	.short	(.L_3296 - .L_3295)
.L_3295:
        /*00fc*/ 	.word	0x00000080
        /*0100*/ 	.word	0x00000001
        /*0104*/ 	.word	0x00000001


	//----- nvinfo : EIATTR_CRS_STACK_SIZE
	.align		4
.L_3296:
        /*0108*/ 	.byte	0x04, 0x1e
        /*010a*/ 	.short	(.L_3298 - .L_3297)
.L_3297:
        /*010c*/ 	.word	0x00000000


	//----- nvinfo : EIATTR_CBANK_PARAM_SIZE
	.align		4
.L_3298:
        /*0110*/ 	.byte	0x03, 0x19
        /*0112*/ 	.short	0x00e8


	//----- nvinfo : EIATTR_PARAM_CBANK
	.align		4
        /*0114*/ 	.byte	0x04, 0x0a
        /*0116*/ 	.short	(.L_3300 - .L_3299)
	.align		4
.L_3299:
        /*0118*/ 	.word	index@(.nv.constant0._ZN10layer_norm13ln_fwd_kernelINS_13Kernel_traitsIf6__halffS2_fjLj1024ELj1ELj4ELj1ELj16ENS_18Kernel_traits_baseILj1024EfS2_fS2_fjLj128EEEEELb1ELb1ELb0ELb1EEEvNS_9FwdParamsE)
        /*011c*/ 	.short	0x0380
        /*011e*/ 	.short	0x00e8


	//----- nvinfo : EIATTR_SW_WAR
	.align		4
.L_3300:
        /*0120*/ 	.byte	0x04, 0x36
        /*0122*/ 	.short	(.L_3302 - .L_3301)
.L_3301:
        /*0124*/ 	.word	0x00000008
.L_3302:


//--------------------- .nv.info._ZN10layer_norm13ln_fwd_kernelINS_13Kernel_traitsIf6__halffS2_fjLj1024ELj1ELj4ELj1ELj16ENS_18Kernel_traits_baseILj1024EfS2_fS2_fjLj128EEEEELb1ELb1ELb1ELb0EEEvNS_9FwdParamsE --------------------------
	.section	.nv.info._ZN10layer_norm13ln_fwd_kernelINS_13Kernel_traitsIf6__halffS2_fjLj1024ELj1ELj4ELj1ELj16ENS_18Kernel_traits_baseILj1024EfS2_fS2_fjLj128EEEEELb1ELb1ELb1ELb0EEEvNS_9FwdParamsE,"",@"SHT_CUDA_INFO"
	.sectionflags	@""
	.align	4


	//----- nvinfo : EIATTR_CUDA_API_VERSION
	.align		4
        /*0000*/ 	.byte	0x04, 0x37
        /*0002*/ 	.short	(.L_3304 - .L_3303)
.L_3303:
        /*0004*/ 	.word	0x00000082


	//----- nvinfo : EIATTR_KPARAM_INFO
	.align		4
.L_3304:
        /*0008*/ 	.byte	0x04, 0x17
        /*000a*/ 	.short	(.L_3306 - .L_3305)
.L_3305:
        /*000c*/ 	.word	0x00000000
        /*0010*/ 	.short	0x0000
        /*0012*/ 	.short	0x0000
        /*0014*/ 	.byte	0x00, 0xf0, 0xa1, 0x03


	//----- nvinfo : EIATTR_SPARSE_MMA_MASK
	.align		4
.L_3306:
        /*0018*/ 	.byte	0x03, 0x50
        /*001a*/ 	.short	0x0000


	//----- nvinfo : EIATTR_MAXREG_COUNT
	.align		4
        /*001c*/ 	.byte	0x03, 0x1b
        /*001e*/ 	.short	0x00ff


	//----- nvinfo : EIATTR_MERCURY_ISA_VERSION
	.align		4
        /*0020*/ 	.byte	0x03, 0x5f
        /*0022*/ 	.short	0x0101


	//----- nvinfo : EIATTR_COOP_GROUP_MASK_REGIDS
	.align		4
        /*0024*/ 	.byte	0x04, 0x29
        /*0026*/ 	.short	(.L_3308 - .L_3307)


	//   ....[0]....
.L_3307:
        /*0028*/ 	.word	0xffffffff


	//   ....[1]....
        /*002c*/ 	.word	0xffffffff


	//   ....[2]....
        /*0030*/ 	.word	0xffffffff


	//   ....[3]....
        /*0034*/ 	.word	0xffffffff


	//   ....[4]....
        /*0038*/ 	.word	0xffffffff


	//   ....[5]....
        /*003c*/ 	.word	0xffffffff


	//   ....[6]....
        /*0040*/ 	.word	0xffffffff


	//   ....[7]....
        /*0044*/ 	.word	0xffffffff


	//   ....[8]....
        /*0048*/ 	.word	0xffffffff


	//   ....[9]....
        /*004c*/ 	.word	0xffffffff


	//   ....[10]....
        /*0050*/ 	.word	0x050000ac


	//   ....[11]....
        /*0054*/ 	.word	0x050000ac


	//   ....[12]....
        /*0058*/ 	.word	0x050000ac


	//   ....[13]....
        /*005c*/ 	.word	0x050000ac


	//   ....[14]....
        /*0060*/ 	.word	0x050000ac


	//   ....[15]....
        /*0064*/ 	.word	0x050000ac


	//   ....[16]....
        /*0068*/ 	.word	0x050000ac


	//   ....[17]....
        /*006c*/ 	.word	0x050000ac


	//   ....[18]....
        /*0070*/ 	.word	0x050000ac


	//   ....[19]....
        /*0074*/ 	.word	0x050000ac


	//----- nvinfo : EIATTR_COOP_GROUP_INSTR_OFFSETS
	.align		4
.L_3308:
        /*0078*/ 	.byte	0x04, 0x28
        /*007a*/ 	.short	(.L_3310 - .L_3309)


	//   ....[0]....
.L_3309:
        /*007c*/ 	.word	0x0001bf40


	//   ....[1]....
        /*0080*/ 	.word	0x0001bf70


	//   ....[2]....
        /*0084*/ 	.word	0x0001bf90


	//   ....[3]....
        /*0088*/ 	.word	0x0001bfb0


	//   ....[4]....
        /*008c*/ 	.word	0x0001bfd0


	//   ....[5]....
        /*0090*/ 	.word	0x0001c410


	//   ....[6]....
        /*0094*/ 	.word	0x0001c430


	//   ....[7]....
        /*0098*/ 	.word	0x0001c450


	//   ....[8]....
        /*009c*/ 	.word	0x0001c470


	//   ....[9]....
        /*00a0*/ 	.word	0x0001c490


	//   ....[10]....
        /*00a4*/ 	.word	0x0001cf80


	//   ....[11]....
        /*00a8*/ 	.word	0x0001d030


	//   ....[12]....
        /*00ac*/ 	.word	0x0001d0a0


	//   ....[13]....
        /*00b0*/ 	.word	0x0001d110


	//   ....[14]....
        /*00b4*/ 	.word	0x0001d180


	//   ....[15]....
        /*00b8*/ 	.word	0x0001d610


	//   ....[16]....
        /*00bc*/ 	.word	0x0001d680


	//   ....[17]....
        /*00c0*/ 	.word	0x0001d6f0


	//   ....[18]....
        /*00c4*/ 	.word	0x0001d760


	//   ....[19]....
        /*00c8*/ 	.word	0x0001d7d0


	//----- nvinfo : EIATTR_VRC_CTA_INIT_COUNT
	.align		4
.L_3310:
        /*00cc*/ 	.byte	0x02, 0x4a
	.zero		1
	.zero		1


	//----- nvinfo : EIATTR_EXIT_INSTR_OFFSETS
	.align		4
        /*00d0*/ 	.byte	0x04, 0x1c
        /*00d2*/ 	.short	(.L_3312 - .L_3311)


	//   ....[0]....
.L_3311:
        /*00d4*/ 	.word	0x00000aa0


	//   ....[1]....
        /*00d8*/ 	.word	0x0001cf10


	//----- nvinfo : EIATTR_MAX_THREADS
	.align		4
.L_3312:
        /*00dc*/ 	.byte	0x04, 0x05
        /*00de*/ 	.short	(.L_3314 - .L_3313)
.L_3313:
        /*00e0*/ 	.word	0x00000080
        /*00e4*/ 	.word	0x00000001
        /*00e8*/ 	.word	0x00000001


	//----- nvinfo : EIATTR_CRS_STACK_SIZE
	.align		4
.L_3314:
        /*00ec*/ 	.byte	0x04, 0x1e
        /*00ee*/ 	.short	(.L_3316 - .L_3315)
.L_3315:
        /*00f0*/ 	.word	0x00000000


	//----- nvinfo : EIATTR_CBANK_PARAM_SIZE
	.align		4
.L_3316:
        /*00f4*/ 	.byte	0x03, 0x19
        /*00f6*/ 	.short	0x00e8


	//----- nvinfo : EIATTR_PARAM_CBANK
	.align		4
        /*00f8*/ 	.byte	0x04, 0x0a
        /*00fa*/ 	.short	(.L_3318 - .L_3317)
	.align		4
.L_3317:
        /*00fc*/ 	.word	index@(.nv.constant0._ZN10layer_norm13ln_fwd_kernelINS_13Kernel_traitsIf6__halffS2_fjLj1024ELj1ELj4ELj1ELj16ENS_18Kernel_traits_baseILj1024EfS2_fS2_fjLj128EEEEELb1ELb1ELb1ELb0EEEvNS_9FwdParamsE)
        /*0100*/ 	.short	0x0380
        /*0102*/ 	.short	0x00e8


	//----- nvinfo : EIATTR_SW_WAR
	.align		4
.L_3318:
        /*0104*/ 	.byte	0x04, 0x36
        /*0106*/ 	.short	(.L_3320 - .L_3319)
.L_3319:
        /*0108*/ 	.word	0x00000008
.L_3320:


//--------------------- .nv.info._ZN10layer_norm13ln_fwd_kernelINS_13Kernel_traitsIf6__halffS2_fjLj1024ELj1ELj4ELj1ELj16ENS_18Kernel_traits_baseILj1024EfS2_fS2_fjLj128EEEEELb1ELb1ELb1ELb1EEEvNS_9FwdParamsE --------------------------
	.section	.nv.info._ZN10layer_norm13ln_fwd_kernelINS_13Kernel_traitsIf6__halffS2_fjLj1024ELj1ELj4ELj1ELj16ENS_18Kernel_traits_baseILj1024EfS2_fS2_fjLj128EEEEELb1ELb1ELb1ELb1EEEvNS_9FwdParamsE,"",@"SHT_CUDA_INFO"
	.sectionflags	@""
	.align	4


	//----- nvinfo : EIATTR_CUDA_API_VERSION
	.align		4
        /*0000*/ 	.byte	0x04, 0x37
        /*0002*/ 	.short	(.L_3322 - .L_3321)
.L_3321:
        /*0004*/ 	.word	0x00000082


	//----- nvinfo : EIATTR_KPARAM_INFO
	.align		4
.L_3322:
        /*0008*/ 	.byte	0x04, 0x17
        /*000a*/ 	.short	(.L_3324 - .L_3323)
.L_3323:
        /*000c*/ 	.word	0x00000000
        /*0010*/ 	.short	0x0000
        /*0012*/ 	.short	0x0000
        /*0014*/ 	.byte	0x00, 0xf0, 0xa1, 0x03


	//----- nvinfo : EIATTR_SPARSE_MMA_MASK
	.align		4
.L_3324:
        /*0018*/ 	.byte	0x03, 0x50
        /*001a*/ 	.short	0x0000


	//----- nvinfo : EIATTR_MAXREG_COUNT
	.align		4
        /*001c*/ 	.byte	0x03, 0x1b
        /*001e*/ 	.short	0x00ff


	//----- nvinfo : EIATTR_MERCURY_ISA_VERSION
	.align		4
        /*0020*/ 	.byte	0x03, 0x5f
        /*0022*/ 	.short	0x0101


	//----- nvinfo : EIATTR_COOP_GROUP_MASK_REGIDS
	.align		4
        /*0024*/ 	.byte	0x04, 0x29
        /*0026*/ 	.short	(.L_3326 - .L_3325)


	//   ....[0]....
.L_3325:
        /*0028*/ 	.word	0xffffffff


	//   ....[1]....
        /*002c*/ 	.word	0xffffffff


	//   ....[2]....
        /*0030*/ 	.word	0xffffffff


	//   ....[3]....
        /*0034*/ 	.word	0xffffffff


	//   ....[4]....
        /*0038*/ 	.word	0xffffffff


	//   ....[5]....
        /*003c*/ 	.word	0xffffffff


	//   ....[6]....
        /*0040*/ 	.word	0xffffffff


	//   ....[7]....
        /*0044*/ 	.word	0xffffffff


	//   ....[8]....
        /*0048*/ 	.word	0xffffffff


	//   ....[9]....
        /*004c*/ 	.word	0xffffffff


	//   ....[10]....
        /*0050*/ 	.word	0x050000aa


	//   ....[11]....
        /*0054*/ 	.word	0x050000aa


	//   ....[12]....
        /*0058*/ 	.word	0x050000aa


	//   ....[13]....
        /*005c*/ 	.word	0x050000aa


	//   ....[14]....
        /*0060*/ 	.word	0x050000aa


	//   ....[15]....
        /*0064*/ 	.word	0x050000aa


	//   ....[16]....
        /*0068*/ 	.word	0x050000aa


	//   ....[17]....
        /*006c*/ 	.word	0x050000aa


	//   ....[18]....
        /*0070*/ 	.word	0x050000aa


	//   ....[19]....
        /*0074*/ 	.word	0x050000aa


	//----- nvinfo : EIATTR_COOP_GROUP_INSTR_OFFSETS
	.align		4
.L_3326:
        /*0078*/ 	.byte	0x04, 0x28
        /*007a*/ 	.short	(.L_3328 - .L_3327)


	//   ....[0]....
.L_3327:
        /*007c*/ 	.word	0x000182e0


	//   ....[1]....
        /*0080*/ 	.word	0x00018300


	//   ....[2]....
        /*0084*/ 	.word	0x00018320


	//   ....[3]....
        /*0088*/ 	.word	0x00018340


	//   ....[4]....
        /*008c*/ 	.word	0x00018370


	//   ....[5]....
        /*0090*/ 	.word	0x000187a0


	//   ....[6]....
        /*0094*/ 	.word	0x000187c0


	//   ....[7]....
        /*0098*/ 	.word	0x000187e0


	//   ....[8]....
        /*009c*/ 	.word	0x00018800


	//   ....[9]....
        /*00a0*/ 	.word	0x00018820


	//   ....[10]....
        /*00a4*/ 	.word	0x00019220


	//   ....[11]....
        /*00a8*/ 	.word	0x000192c0


	//   ....[12]....
        /*00ac*/ 	.word	0x00019330


	//   ....[13]....
        /*00b0*/ 	.word	0x000193a0


	//   ....[14]....
        /*00b4*/ 	.word	0x00019420


	//   ....[15]....
        /*00b8*/ 	.word	0x000198a0


	//   ....[16]....
        /*00bc*/ 	.word	0x00019910


	//   ....[17]....
        /*00c0*/ 	.word	0x00019980


	//   ....[18]....
        /*00c4*/ 	.word	0x000199f0


	//   ....[19]....
        /*00c8*/ 	.word	0x00019a60


	//----- nvinfo : EIATTR_VRC_CTA_INIT_COUNT
	.align		4
.L_3328:
        /*00cc*/ 	.byte	0x02, 0x4a
	.zero		1
	.zero		1


	//----- nvinfo : EIATTR_EXIT_INSTR_OFFSETS
	.align		4
        /*00d0*/ 	.byte	0x04, 0x1c
        /*00d2*/ 	.short	(.L_3330 - .L_3329)


	//   ....[0]....
.L_3329:
        /*00d4*/ 	.word	0x00000750


	//   ....[1]....
        /*00d8*/ 	.word	0x000191b0


	//----- nvinfo : EIATTR_MAX_THREADS
	.align		4
.L_3330:
        /*00dc*/ 	.byte	0x04, 0x05
        /*00de*/ 	.short	(.L_3332 - .L_3331)
.L_3331:
        /*00e0*/ 	.word	0x00000080
        /*00e4*/ 	.word	0x00000001
        /*00e8*/ 	.word	0x00000001


	//----- nvinfo : EIATTR_CRS_STACK_SIZE
	.align		4
.L_3332:
        /*00ec*/ 	.byte	0x04, 0x1e
        /*00ee*/ 	.short	(.L_3334 - .L_3333)
.L_3333:
        /*00f0*/ 	.word	0x00000000


	//----- nvinfo : EIATTR_CBANK_PARAM_SIZE
	.align		4
.L_3334:
        /*00f4*/ 	.byte	0x03, 0x19
        /*00f6*/ 	.short	0x00e8


	//----- nvinfo : EIATTR_PARAM_CBANK
	.align		4
        /*00f8*/ 	.byte	0x04, 0x0a
        /*00fa*/ 	.short	(.L_3336 - .L_3335)
	.align		4
.L_3335:
        /*00fc*/ 	.word	index@(.nv.constant0._ZN10layer_norm13ln_fwd_kernelINS_13Kernel_traitsIf6__halffS2_fjLj1024ELj1ELj4ELj1ELj16ENS_18Kernel_traits_baseILj1024EfS2_fS2_fjLj128EEEEELb1ELb1ELb1ELb1EEEvNS_9FwdParamsE)
        /*0100*/ 	.short	0x0380
        /*0102*/ 	.short	0x00e8


	//----- nvinfo : EIATTR_SW_WAR
	.align		4
.L_3336:
        /*0104*/ 	.byte	0x04, 0x36
        /*0106*/ 	.short	(.L_3338 - .L_3337)
.L_3337:
        /*0108*/ 	.word	0x00000008
.L_3338:


//--------------------- .nv.info._ZN10layer_norm13ln_fwd_kernelINS_13Kernel_traitsI6__halfffffjLj1024ELj1ELj4ELj1ELj16ENS_18Kernel_traits_baseILj1024ES2_ffffjLj128EEEEELb0ELb0ELb0ELb0EEEvNS_9FwdParamsE --------------------------
	.section	.nv.info._ZN10layer_norm13ln_fwd_kernelINS_13Kernel_traitsI6__halfffffjLj1024ELj1ELj4ELj1ELj16ENS_18Kernel_traits_baseILj1024ES2_ffffjLj128EEEEELb0ELb0ELb0ELb0EEEvNS_9FwdParamsE,"",@"SHT_CUDA_INFO"
	.sectionflags	@""
	.align	4


	//----- nvinfo : EIATTR_CUDA_API_VERSION
	.align		4
        /*0000*/ 	.byte	0x04, 0x37
        /*0002*/ 	.short	(.L_3340 - .L_3339)
.L_3339:
        /*0004*/ 	.word	0x00000082


	//----- nvinfo : EIATTR_KPARAM_INFO
	.align		4
.L_3340:
        /*0008*/ 	.byte	0x04, 0x17
        /*000a*/ 	.short	(.L_3342 - .L_3341)
.L_3341:
        /*000c*/ 	.word	0x00000000
        /*0010*/ 	.short	0x0000
        /*0012*/ 	.short	0x0000
        /*0014*/ 	.byte	0x00, 0xf0, 0xa1, 0x03


	//----- nvinfo : EIATTR_SPARSE_MMA_MASK
	.align		4
.L_3342:
        /*0018*/ 	.byte	0x03, 0x50
        /*001a*/ 	.short	0x0000


	//----- nvinfo : EIATTR_MAXREG_COUNT
	.align		4
        /*001c*/ 	.byte	0x03, 0x1b
        /*001e*/ 	.short	0x00ff


	//----- nvinfo : EIATTR_MERCURY_ISA_VERSION
	.align		4
        /*0020*/ 	.byte	0x03, 0x5f
        /*0022*/ 	.short	0x0101


	//----- nvinfo : EIATTR_COOP_GROUP_MASK_REGIDS
	.align		4
        /*0024*/ 	.byte	0x04, 0x29
        /*0026*/ 	.short	(.L_3344 - .L_3343)


	//   ....[0]....
.L_3343:
        /*0028*/ 	.word	0xffffffff


	//   ....[1]....
        /*002c*/ 	.word	0xffffffff


	//   ....[2]....
        /*0030*/ 	.word	0xffffffff


	//   ....[3]....
        /*0034*/ 	.word	0xffffffff


	//   ....[4]....
        /*0038*/ 	.word	0xffffffff


	//   ....[5]....
        /*003c*/ 	.word	0xffffffff


	//   ....[6]....
        /*0040*/ 	.word	0xffffffff


	//   ....[7]....
        /*0044*/ 	.word	0xffffffff


	//   ....[8]....
        /*0048*/ 	.word	0xffffffff


	//   ....[9]....
        /*004c*/ 	.word	0xffffffff


	//   ....[10]....
        /*0050*/ 	.word	0x0500002f


	//   ....[11]....
        /*0054*/ 	.word	0x0500002f


	//   ....[12]....
        /*0058*/ 	.word	0x0500002f


	//   ....[13]....
        /*005c*/ 	.word	0x0500002f


	//   ....[14]....
        /*0060*/ 	.word	0x0500002f


	//   ....[15]....
        /*0064*/ 	.word	0x0500002f


	//   ....[16]....
        /*0068*/ 	.word	0x0500002f


	//   ....[17]....
        /*006c*/ 	.word	0x0500002f


	//   ....[18]....
        /*0070*/ 	.word	0x0500002f


	//   ....[19]....
        /*0074*/ 	.word	0x0500002f


	//----- nvinfo : EIATTR_COOP_GROUP_INSTR_OFFSETS
	.align		4
.L_3344:
        /*0078*/ 	.byte	0x04, 0x28
        /*007a*/ 	.short	(.L_3346 - .L_3345)


	//   ....[0]....
.L_3345:
        /*007c*/ 	.word	0x00002380


	//   ....[1]....
        /*0080*/ 	.word	0x000023b0


	//   ....[2]....
        /*0084*/ 	.word	0x000023d0


	//   ....[3]....
        /*0088*/ 	.word	0x000023f0


	//   ....[4]....
        /*008c*/ 	.word	0x00002420


	//   ....[5]....
        /*0090*/ 	.word	0x00002890


	//   ....[6]....
        /*0094*/ 	.word	0x000028b0


	//   ....[7]....
        /*0098*/ 	.word	0x000028d0


	//   ....[8]....
        /*009c*/ 	.word	0x000028f0


	//   ....[9]....
        /*00a0*/ 	.word	0x00002910


	//   ....[10]....
        /*00a4*/ 	.word	0x00003840


	//   ....[11]....
        /*00a8*/ 	.word	0x000038e0


	//   ....[12]....
        /*00ac*/ 	.word	0x00003950


	//   ....[13]....
        /*00b0*/ 	.word	0x000039c0


	//   ....[14]....
        /*00b4*/ 	.word	0x00003a40


	//   ....[15]....
        /*00b8*/ 	.word	0x00003f10


	//   ....[16]....
        /*00bc*/ 	.word	0x00003f80


	//   ....[17]....
        /*00c0*/ 	.word	0x00003ff0


	//   ....[18]....
        /*00c4*/ 	.word	0x00004060


	//   ....[19]....
        /*00c8*/ 	.word	0x000040d0


	//----- nvinfo : EIATTR_VRC_CTA_INIT_COUNT
	.align		4
.L_3346:
        /*00cc*/ 	.byte	0x02, 0x4a
	.zero		1
	.zero		1


	//----- nvinfo : EIATTR_EXIT_INSTR_OFFSETS
	.align		4
        /*00d0*/ 	.byte	0x04, 0x1c
        /*00d2*/ 	.short	(.L_3348 - .L_3347)


	//   ....[0]....
.L_3347:
        /*00d4*/ 	.word	0x00000870


	//   ....[1]....
        /*00d8*/ 	.word	0x000037d0


	//----- nvinfo : EIATTR_MAX_THREADS
	.align		4
.L_3348:
        /*00dc*/ 	.byte	0x04, 0x05
        /*00de*/ 	.short	(.L_3350 - .L_3349)
.L_3349:
        /*00e0*/ 	.word	0x00000080
        /*00e4*/ 	.word	0x00000001
        /*00e8*/ 	.word	0x00000001


	//----- nvinfo : EIATTR_CRS_STACK_SIZE
	.align		4
.L_3350:
        /*00ec*/ 	.byte	0x04, 0x1e
        /*00ee*/ 	.short	(.L_3352 - .L_3351)
.L_3351:
        /*00f0*/ 	.word	0x00000000


	//----- nvinfo : EIATTR_CBANK_PARAM_SIZE
	.align		4
.L_3352:
        /*00f4*/ 	.byte	0x03, 0x19
        /*00f6*/ 	.short	0x00e8


	//----- nvinfo : EIATTR_PARAM_CBANK
	.align		4
        /*00f8*/ 	.byte	0x04, 0x0a
        /*00fa*/ 	.short	(.L_3354 - .L_3353)
	.align		4
.L_3353:
        /*00fc*/ 	.word	index@(.nv.constant0._ZN10layer_norm13ln_fwd_kernelINS_13Kernel_traitsI6__halfffffjLj1024ELj1ELj4ELj1ELj16ENS_18Kernel_traits_baseILj1024ES2_ffffjLj128EEEEELb0ELb0ELb0ELb0EEEvNS_9FwdParamsE)
        /*0100*/ 	.short	0x0380
        /*0102*/ 	.short	0x00e8


	//----- nvinfo : EIATTR_SW_WAR
	.align		4
.L_3354:
        /*0104*/ 	.byte	0x04, 0x36
        /*0106*/ 	.short	(.L_3356 - .L_3355)
.L_3355:
        /*0108*/ 	.word	0x00000008
.L_3356:


//--------------------- .nv.info._ZN10layer_norm13ln_fwd_kernelINS_13Kernel_traitsI6__halfffffjLj1024ELj1ELj4ELj1ELj16ENS_18Kernel_traits_baseILj1024ES2_ffffjLj128EEEEELb0ELb0ELb0ELb1EEEvNS_9FwdParamsE --------------------------
	.section	.nv.info._ZN10layer_norm13ln_fwd_kernelINS_13Kernel_traitsI6__halfffffjLj1024ELj1ELj4ELj1ELj16ENS_18Kernel_traits_baseILj1024ES2_ffffjLj128EEEEELb0ELb0ELb0ELb1EEEvNS_9FwdParamsE,"",@"SHT_CUDA_INFO"
	.sectionflags	@""
	.align	4


	//----- nvinfo : EIATTR_CUDA_API_VERSION
	.align		4
        /*0000*/ 	.byte	0x04, 0x37
        /*0002*/ 	.short	(.L_3358 - .L_3357)
.L_3357:
        /*0004*/ 	.word	0x00000082


	//----- nvinfo : EIATTR_KPARAM_INFO
	.align		4
.L_3358:
        /*0008*/ 	.byte	0x04, 0x17
        /*000a*/ 	.short	(.L_3360 - .L_3359)
.L_3359:
        /*000c*/ 	.word	0x00000000
        /*0010*/ 	.short	0x0000
        /*0012*/ 	.short	0x0000
        /*0014*/ 	.byte	0x00, 0xf0, 0xa1, 0x03


	//----- nvinfo : EIATTR_SPARSE_MMA_MASK
	.align		4
.L_3360:
        /*0018*/ 	.byte	0x03, 0x50
        /*001a*/ 	.short	0x0000


	//----- nvinfo : EIATTR_MAXREG_COUNT
	.align		4
        /*001c*/ 	.byte	0x03, 0x1b
        /*001e*/ 	.short	0x00ff


	//----- nvinfo : EIATTR_MERCURY_ISA_VERSION
	.align		4
        /*0020*/ 	.byte	0x03, 0x5f
        /*0022*/ 	.short	0x0101


	//----- nvinfo : EIATTR_COOP_GROUP_MASK_REGIDS
	.align		4
        /*0024*/ 	.byte	0x04, 0x29
        /*0026*/ 	.short	(.L_3362 - .L_3361)


	//   ....[0]....
.L_3361:
        /*0028*/ 	.word	0xffffffff


	//   ....[1]....
        /*002c*/ 	.word	0xffffffff


	//   ....[2]....
        /*0030*/ 	.word	0xffffffff


	//   ....[3]....
        /*0034*/ 	.word	0xffffffff


	//   ....[4]....
        /*0038*/ 	.word	0xffffffff


	//   ....[5]....
        /*003c*/ 	.word	0xffffffff


	//   ....[6]....
        /*0040*/ 	.word	0xffffffff


	//   ....[7]....
        /*0044*/ 	.word	0xffffffff


	//   ....[8]....
        /*0048*/ 	.word	0xffffffff


	//   ....[9]....
        /*004c*/ 	.word	0xffffffff


	//   ....[10]....
        /*0050*/ 	.word	0x05000076


	//   ....[11]....
        /*0054*/ 	.word	0x05000076


	//   ....[12]....
        /*0058*/ 	.word	0x05000076


	//   ....[13]....
        /*005c*/ 	.word	0x05000076


	//   ....[14]....
        /*0060*/ 	.word	0x05000076


	//   ....[15]....
        /*0064*/ 	.word	0x05000076


	//   ....[16]....
        /*0068*/ 	.word	0x05000076


	//   ....[17]....
        /*006c*/ 	.word	0x05000076


	//   ....[18]....
        /*0070*/ 	.word	0x05000076


	//   ....[19]....
        /*0074*/ 	.word	0x05000076


	//----- nvinfo : EIATTR_COOP_GROUP_INSTR_OFFSETS
	.align		4
.L_3362:
        /*0078*/ 	.byte	0x04, 0x28
        /*007a*/ 	.short	(.L_3364 - .L_3363)


	//   ....[0]....
.L_3363:
        /*007c*/ 	.word	0x00001c50


	//   ....[1]....
        /*0080*/ 	.word	0x00001c80


	//   ....[2]....
        /*0084*/ 	.word	0x00001ca0


	//   ....[3]....
        /*0088*/ 	.word	0x00001cc0


	//   ....[4]....
        /*008c*/ 	.word	0x00001ce0


	//   ....[5]....
        /*0090*/ 	.word	0x00002110


	//   ....[6]....
        /*0094*/ 	.word	0x00002130


	//   ....[7]....
        /*0098*/ 	.word	0x00002150


	//   ....[8]....
        /*009c*/ 	.word	0x00002170


	//   ....[9]....
        /*00a0*/ 	.word	0x00002190


	//   ....[10]....
        /*00a4*/ 	.word	0x00002a40


	//   ....[11]....
        /*00a8*/ 	.word	0x00002af0


	//   ....[12]....
        /*00ac*/ 	.word	0x00002b60


	//   ....[13]....
        /*00b0*/ 	.word	0x00002bd0


	//   ....[14]....
        /*00b4*/ 	.word	0x00002c40


	//   ....[15]....
        /*00b8*/ 	.word	0x000030b0


	//   ....[16]....
        /*00bc*/ 	.word	0x00003120


	//   ....[17]....
        /*00c0*/ 	.word	0x00003190


	//   ....[18]....
        /*00c4*/ 	.word	0x00003200


	//   ....[19]....
        /*00c8*/ 	.word	0x00003270


	//----- nvinfo : EIATTR_VRC_CTA_INIT_COUNT
	.align		4
.L_3364:
        /*00cc*/ 	.byte	0x02, 0x4a
	.zero		1
	.zero		1


	//----- nvinfo : EIATTR_EXIT_INSTR_OFFSETS
	.align		4
        /*00d0*/ 	.byte	0x04, 0x1c
        /*00d2*/ 	.short	(.L_3366 - .L_3365)


	//   ....[0]....
.L_3365:
        /*00d4*/ 	.word	0x00000390


	//   ....[1]....
        /*00d8*/ 	.word	0x000029d0


	//----- nvinfo : EIATTR_MAX_THREADS
	.align		4
.L_3366:
        /*00dc*/ 	.byte	0x04, 0x05
        /*00de*/ 	.short	(.L_3368 - .L_3367)
.L_3367:
        /*00e0*/ 	.word	0x00000080
        /*00e4*/ 	.word	0x00000001
        /*00e8*/ 	.word	0x00000001


	//----- nvinfo : EIATTR_CRS_STACK_SIZE
	.align		4
.L_3368:
        /*00ec*/ 	.byte	0x04, 0x1e
        /*00ee*/ 	.short	(.L_3370 - .L_3369)
.L_3369:
        /*00f0*/ 	.word	0x00000000


	//----- nvinfo : EIATTR_CBANK_PARAM_SIZE
	.align		4
.L_3370:
        /*00f4*/ 	.byte	0x03, 0x19
        /*00f6*/ 	.short	0x00e8


	//----- nvinfo : EIATTR_PARAM_CBANK
	.align		4
        /*00f8*/ 	.byte	0x04, 0x0a
        /*00fa*/ 	.short	(.L_3372 - .L_3371)
	.align		4
.L_3371:
        /*00fc*/ 	.word	index@(.nv.constant0._ZN10layer_norm13ln_fwd_kernelINS_13Kernel_traitsI6__halfffffjLj1024ELj1ELj4ELj1ELj16ENS_18Kernel_traits_baseILj1024ES2_ffffjLj128EEEEELb0ELb0ELb0ELb1EEEvNS_9FwdParamsE)
        /*0100*/ 	.short	0x0380
        /*0102*/ 	.short	0x00e8


	//----- nvinfo : EIATTR_SW_WAR
	.align		4
.L_3372:
        /*0104*/ 	.byte	0x04, 0x36
        /*0106*/ 	.short	(.L_3374 - .L_3373)
.L_3373:
        /*0108*/ 	.word	0x00000008
.L_3374:


//--------------------- .nv.info._ZN10layer_norm13ln_fwd_kernelINS_13Kernel_traitsI6__halfffffjLj1024ELj1ELj4ELj1ELj16ENS_18Kernel_traits_baseILj1024ES2_ffffjLj128EEEEELb0ELb0ELb1ELb0EEEvNS_9FwdParamsE --------------------------
	.section	.nv.info._ZN10layer_norm13ln_fwd_kernelINS_13Kernel_traitsI6__halfffffjLj1024ELj1ELj4ELj1ELj16ENS_18Kernel_traits_baseILj1024ES2_ffffjLj128EEEEELb0ELb0ELb1ELb0EEEvNS_9FwdParamsE,"",@"SHT_CUDA_INFO"
	.sectionflags	@""
	.align	4


	//----- nvinfo : EIATTR_CUDA_API_VERSION
	.align		4
        /*0000*/ 	.byte	0x04, 0x37
        /*0002*/ 	.short	(.L_3376 - .L_3375)
.L_3375:
        /*0004*/ 	.word	0x00000082


	//----- nvinfo : EIATTR_KPARAM_INFO
	.align		4
.L_3376:
        /*0008*/ 	.byte	0x04, 0x17
        /*000a*/ 	.short	(.L_3378 - .L_3377)
.L_3377:
        /*000c*/ 	.word	0x00000000
        /*0010*/ 	.short	0x0000
        /*0012*/ 	.short	0x0000
        /*0014*/ 	.byte	0x00, 0xf0, 0xa1, 0x03


	//----- nvinfo : EIATTR_SPARSE_MMA_MASK
	.align		4
.L_3378:
        /*0018*/ 	.byte	0x03, 0x50
        /*001a*/ 	.short	0x0000


	//----- nvinfo : EIATTR_MAXREG_COUNT
	.align		4
        /*001c*/ 	.byte	0x03, 0x1b
        /*001e*/ 	.short	0x00ff


	//----- nvinfo : EIATTR_MERCURY_ISA_VERSION
	.align		4
        /*0020*/ 	.byte	0x03, 0x5f
        /*0022*/ 	.short	0x0101


	//----- nvinfo : EIATTR_COOP_GROUP_MASK_REGIDS
	.align		4
        /*0024*/ 	.byte	0x04, 0x29
        /*0026*/ 	.short	(.L_3380 - .L_3379)


	//   ....[0]....
.L_3379:
        /*0028*/ 	.word	0xffffffff


	//   ....[1]....
        /*002c*/ 	.word	0xffffffff


	//   ....[2]....
        /*0030*/ 	.word	0xffffffff


	//   ....[3]....
        /*0034*/ 	.word	0xffffffff


	//   ....[4]....
        /*0038*/ 	.word	0xffffffff


	//   ....[5]....
        /*003c*/ 	.word	0xffffffff


	//   ....[6]....
        /*0040*/ 	.word	0xffffffff


	//   ....[7]....
        /*0044*/ 	.word	0xffffffff


	//   ....[8]....
        /*0048*/ 	.word	0xffffffff


	//   ....[9]....
        /*004c*/ 	.word	0xffffffff


	//   ....[10]....
        /*0050*/ 	.word	0x05000043


	//   ....[11]....
        /*0054*/ 	.word	0x05000043


	//   ....[12]....
        /*0058*/ 	.word	0x05000043


	//   ....[13]....
        /*005c*/ 	.word	0x05000043


	//   ....[14]....
        /*0060*/ 	.word	0x05000043


	//   ....[15]....
        /*0064*/ 	.word	0x05000043


	//   ....[16]....
        /*0068*/ 	.word	0x05000043


	//   ....[17]....
        /*006c*/ 	.word	0x05000043


	//   ....[18]....
        /*0070*/ 	.word	0x05000043


	//   ....[19]....
        /*0074*/ 	.word	0x05000043


	//----- nvinfo : EIATTR_COOP_GROUP_INSTR_OFFSETS
	.align		4
.L_3380:
        /*0078*/ 	.byte	0x04, 0x28
        /*007a*/ 	.short	(.L_3382 - .L_3381)


	//   ....[0]....
.L_3381:
        /*007c*/ 	.word	0x00002120


	//   ....[1]....
        /*0080*/ 	.word	0x00002160


	//   ....[2]....
        /*0084*/ 	.word	0x00002180


	//   ....[3]....
        /*0088*/ 	.word	0x000021a0


	//   ....[4]....
        /*008c*/ 	.word	0x000021c0


	//   ....[5]....
        /*0090*/ 	.word	0x00002620


	//   ....[6]....
        /*0094*/ 	.word	0x00002640


	//   ....[7]....
        /*0098*/ 	.word	0x00002660


	//   ....[8]....
        /*009c*/ 	.word	0x00002680


	//   ....[9]....
        /*00a0*/ 	.word	0x000026a0


	//   ....[10]....
        /*00a4*/ 	.word	0x00003650


	//   ....[11]....
        /*00a8*/ 	.word	0x000036e0


	//   ....[12]....
        /*00ac*/ 	.word	0x00003750


	//   ....[13]....
        /*00b0*/ 	.word	0x000037d0


	//   ....[14]....
        /*00b4*/ 	.word	0x00003850


	//   ....[15]....
        /*00b8*/ 	.word	0x00003d10


	//   ....[16]....
        /*00bc*/ 	.word	0x00003d90


	//   ....[17]....
        /*00c0*/ 	.word	0x00003e10


	//   ....[18]....
        /*00c4*/ 	.word	0x00003e90


	//   ....[19]....
        /*00c8*/ 	.word	0x00003ef0


	//----- nvinfo : EIATTR_VRC_CTA_INIT_COUNT
	.align		4
.L_3382:
        /*00cc*/ 	.byte	0x02, 0x4a
	.zero		1
	.zero		1


	//----- nvinfo : EIATTR_EXIT_INSTR_OFFSETS
	.align		4
        /*00d0*/ 	.byte	0x04, 0x1c
        /*00d2*/ 	.short	(.L_3384 - .L_3383)


	//   ....[0]....
.L_3383:
        /*00d4*/ 	.word	0x00000870


	//   ....[1]....
        /*00d8*/ 	.word	0x000035e0


	//----- nvinfo : EIATTR_MAX_THREADS
	.align		4
.L_3384:
        /*00dc*/ 	.byte	0x04, 0x05
        /*00de*/ 	.short	(.L_3386 - .L_3385)
.L_3385:
        /*00e0*/ 	.word	0x00000080
        /*00e4*/ 	.word	0x00000001
        /*00e8*/ 	.word	0x00000001


	//----- nvinfo : EIATTR_CRS_STACK_SIZE
	.align		4
.L_3386:
        /*00ec*/ 	.byte	0x04, 0x1e
        /*00ee*/ 	.short	(.L_3388 - .L_3387)
.L_3387:
        /*00f0*/ 	.word	0x00000000


	//----- nvinfo : EIATTR_CBANK_PARAM_SIZE
	.align		4
.L_3388:
        /*00f4*/ 	.byte	0x03, 0x19
        /*00f6*/ 	.short	0x00e8


	//----- nvinfo : EIATTR_PARAM_CBANK
	.align		4
        /*00f8*/ 	.byte	0x04, 0x0a
        /*00fa*/ 	.short	(.L_3390 - .L_3389)
	.align		4
.L_3389:
        /*00fc*/ 	.word	index@(.nv.constant0._ZN10layer_norm13ln_fwd_kernelINS_13Kernel_traitsI6__halfffffjLj1024ELj1ELj4ELj1ELj16ENS_18Kernel_traits_baseILj1024ES2_ffffjLj128EEEEELb0ELb0ELb1ELb0EEEvNS_9FwdParamsE)
        /*0100*/ 	.short	0x0380
        /*0102*/ 	.short	0x00e8


	//----- nvinfo : EIATTR_SW_WAR
	.align		4
.L_3390:
        /*0104*/ 	.byte	0x04, 0x36
        /*0106*/ 	.short	(.L_3392 - .L_3391)
.L_3391:
        /*0108*/ 	.word	0x00000008
.L_3392:


//--------------------- .nv.info._ZN10layer_norm13ln_fwd_kernelINS_13Kernel_traitsI6__halfffffjLj1024ELj1ELj4ELj1ELj16ENS_18Kernel_traits_baseILj1024ES2_ffffjLj128EEEEELb0ELb0ELb1ELb1EEEvNS_9FwdParamsE --------------------------
	.section	.nv.info._ZN10layer_norm13ln_fwd_kernelINS_13Kernel_traitsI6__halfffffjLj1024ELj1ELj4ELj1ELj16ENS_18Kernel_traits_baseILj1024ES2_ffffjLj128EEEEELb0ELb0ELb1ELb1EEEvNS_9FwdParamsE,"",@"SHT_CUDA_INFO"
	.sectionflags	@""
	.align	4


	//----- nvinfo : EIATTR_CUDA_API_VERSION
	.align		4
        /*0000*/ 	.byte	0x04, 0x37
        /*0002*/ 	.short	(.L_3394 - .L_3393)
.L_3393:
        /*0004*/ 	.word	0x00000082


	//----- nvinfo : EIATTR_KPARAM_INFO
	.align		4
.L_3394:
        /*0008*/ 	.byte	0x04, 0x17
        /*000a*/ 	.short	(.L_3396 - .L_3395)
.L_3395:
        /*000c*/ 	.word	0x00000000
        /*0010*/ 	.short	0x0000
        /*0012*/ 	.short	0x0000
        /*0014*/ 	.byte	0x00, 0xf0, 0xa1, 0x03


	//----- nvinfo : EIATTR_SPARSE_MMA_MASK
	.align		4
.L_3396:
        /*0018*/ 	.byte	0x03, 0x50
        /*001a*/ 	.short	0x0000


	//----- nvinfo : EIATTR_MAXREG_COUNT
	.align		4
        /*001c*/ 	.byte	0x03, 0x1b
        /*001e*/ 	.short	0x00ff


	//----- nvinfo : EIATTR_MERCURY_ISA_VERSION
	.align		4
        /*0020*/ 	.byte	0x03, 0x5f
        /*0022*/ 	.short	0x0101


	//----- nvinfo : EIATTR_COOP_GROUP_MASK_REGIDS
	.align		4
        /*0024*/ 	.byte	0x04, 0x29
        /*0026*/ 	.short	(.L_3398 - .L_3397)


	//   ....[0]....
.L_3397:
        /*0028*/ 	.word	0xffffffff


	//   ....[1]....
        /*002c*/ 	.word	0xffffffff


	//   ....[2]....
        /*0030*/ 	.word	0xffffffff


	//   ....[3]....
        /*0034*/ 	.word	0xffffffff


	//   ....[4]....
        /*0038*/ 	.word	0xffffffff


	//   ....[5]....
        /*003c*/ 	.word	0xffffffff


	//   ....[6]....
        /*0040*/ 	.word	0xffffffff


	//   ....[7]....
        /*0044*/ 	.word	0xffffffff


	//   ....[8]....
        /*0048*/ 	.word	0xffffffff


	//   ....[9]....
        /*004c*/ 	.word	0xffffffff


	//   ....[10]....
        /*0050*/ 	.word	0x05000054


	//   ....[11]....
        /*0054*/ 	.word	0x05000054


	//   ....[12]....
        /*0058*/ 	.word	0x05000054


	//   ....[13]....
        /*005c*/ 	.word	0x05000054


	//   ....[14]....
        /*0060*/ 	.word	0x05000054


	//   ....[15]....
        /*0064*/ 	.word	0x05000054


	//   ....[16]....
        /*0068*/ 	.word	0x05000054


	//   ....[17]....
        /*006c*/ 	.word	0x05000054


	//   ....[18]....
        /*0070*/ 	.word	0x05000054


	//   ....[19]....
        /*0074*/ 	.word	0x05000054


	//----- nvinfo : EIATTR_COOP_GROUP_INSTR_OFFSETS
	.align		4
.L_3398:
        /*0078*/ 	.byte	0x04, 0x28
        /*007a*/ 	.short	(.L_3400 - .L_3399)


	//   ....[0]....
.L_3399:
        /*007c*/ 	.word	0x00001ac0


	//   ....[1]....
        /*0080*/ 	.word	0x00001af0


	//   ....[2]....
        /*0084*/ 	.word	0x00001b10


	//   ....[3]....
        /*0088*/ 	.word	0x00001b30


	//   ....[4]....
        /*008c*/ 	.word	0x00001b50


	//   ....[5]....
        /*0090*/ 	.word	0x00001f80


	//   ....[6]....
        /*0094*/ 	.word	0x00001fa0


	//   ....[7]....
        /*0098*/ 	.word	0x00001fc0


	//   ....[8]....
        /*009c*/ 	.word	0x00001fe0


	//   ....[9]....
        /*00a0*/ 	.word	0x00002000


	//   ....[10]....
        /*00a4*/ 	.word	0x00002da0


	//   ....[11]....
        /*00a8*/ 	.word	0x00002e40


	//   ....[12]....
        /*00ac*/ 	.word	0x00002eb0


	//   ....[13]....
        /*00b0*/ 	.word	0x00002f20


	//   ....[14]....
        /*00b4*/ 	.word	0x00002f90


	//   ....[15]....
        /*00b8*/ 	.word	0x00003410


	//   ....[16]....
        /*00bc*/ 	.word	0x00003480


	//   ....[17]....
        /*00c0*/ 	.word	0x000034f0


	//   ....[18]....
        /*00c4*/ 	.word	0x00003560


	//   ....[19]....
        /*00c8*/ 	.word	0x000035d0


	//----- nvinfo : EIATTR_VRC_CTA_INIT_COUNT
	.align		4
.L_3400:
        /*00cc*/ 	.byte	0x02, 0x4a
	.zero		1
	.zero		1


	//----- nvinfo : EIATTR_EXIT_INSTR_OFFSETS
	.align		4
        /*00d0*/ 	.byte	0x04, 0x1c
        /*00d2*/ 	.short	(.L_3402 - .L_3401)


	//   ....[0]....
.L_3401:
        /*00d4*/ 	.word	0x00000350


	//   ....[1]....
        /*00d8*/ 	.word	0x00002d30


	//----- nvinfo : EIATTR_MAX_THREADS
	.align		4
.L_3402:
        /*00dc*/ 	.byte	0x04, 0x05
        /*00de*/ 	.short	(.L_3404 - .L_3403)
.L_3403:
        /*00e0*/ 	.word	0x00000080
        /*00e4*/ 	.word	0x00000001
        /*00e8*/ 	.word	0x00000001


	//----- nvinfo : EIATTR_CRS_STACK_SIZE
	.align		4
.L_3404:
        /*00ec*/ 	.byte	0x04, 0x1e
        /*00ee*/ 	.short	(.L_3406 - .L_3405)
.L_3405:
        /*00f0*/ 	.word	0x00000000


	//----- nvinfo : EIATTR_CBANK_PARAM_SIZE
	.align		4
.L_3406:
        /*00f4*/ 	.byte	0x03, 0x19
        /*00f6*/ 	.short	0x00e8


	//----- nvinfo : EIATTR_PARAM_CBANK
	.align		4
        /*00f8*/ 	.byte	0x04, 0x0a
        /*00fa*/ 	.short	(.L_3408 - .L_3407)
	.align		4
.L_3407:
        /*00fc*/ 	.word	index@(.nv.constant0._ZN10layer_norm13ln_fwd_kernelINS_13Kernel_traitsI6__halfffffjLj1024ELj1ELj4ELj1ELj16ENS_18Kernel_traits_baseILj1024ES2_ffffjLj128EEEEELb0ELb0ELb1ELb1EEEvNS_9FwdParamsE)
        /*0100*/ 	.short	0x0380
        /*0102*/ 	.short	0x00e8


	//----- nvinfo : EIATTR_SW_WAR
	.align		4
.L_3408:
        /*0104*/ 	.byte	0x04, 0x36
        /*0106*/ 	.short	(.L_3410 - .L_3409)
.L_3409:
        /*0108*/ 	.word	0x00000008
.L_3410:


//--------------------- .nv.info._ZN10layer_norm13ln_fwd_kernelINS_13Kernel_traitsI6__halfffffjLj1024ELj1ELj4ELj1ELj16ENS_18Kernel_traits_baseILj1024ES2_ffffjLj128EEEEELb0ELb1ELb0ELb0EEEvNS_9FwdParamsE --------------------------
	.section	.nv.info._ZN10layer_norm13ln_fwd_kernelINS_13Kernel_traitsI6__halfffffjLj1024ELj1ELj4ELj1ELj16ENS_18Kernel_traits_baseILj1024ES2_ffffjLj128EEEEELb0ELb1ELb0ELb0EEEvNS_9FwdParamsE,"",@"SHT_CUDA_INFO"
	.sectionflags	@""
	.align	4


	//----- nvinfo : EIATTR_CUDA_API_VERSION
	.align		4
        /*0000*/ 	.byte	0x04, 0x37
        /*0002*/ 	.short	(.L_3412 - .L_3411)
.L_3411:
        /*0004*/ 	.word	0x00000082


	//----- nvinfo : EIATTR_KPARAM_INFO
	.align		4
.L_3412:
        /*0008*/ 	.byte	0x04, 0x17
        /*000a*/ 	.short	(.L_3414 - .L_3413)
.L_3413:
        /*000c*/ 	.word	0x00000000
        /*0010*/ 	.short	0x0000
        /*0012*/ 	.short	0x0000
        /*0014*/ 	.byte	0x00, 0xf0, 0xa1, 0x03


	//----- nvinfo : EIATTR_SPARSE_MMA_MASK
	.align		4
.L_3414:
        /*0018*/ 	.byte	0x03, 0x50
        /*001a*/ 	.short	0x0000


	//----- nvinfo : EIATTR_MAXREG_COUNT
	.align		4
        /*001c*/ 	.byte	0x03, 0x1b
        /*001e*/ 	.short	0x00ff


	//----- nvinfo : EIATTR_MERCURY_ISA_VERSION
	.align		4
        /*0020*/ 	.byte	0x03, 0x5f
        /*0022*/ 	.short	0x0101


	//----- nvinfo : EIATTR_COOP_GROUP_MASK_REGIDS
	.align		4
        /*0024*/ 	.byte	0x04, 0x29
        /*0026*/ 	.short	(.L_3416 - .L_3415)


	//   ....[0]....
.L_3415:
        /*0028*/ 	.word	0xffffffff


	//   ....[1]....
        /*002c*/ 	.word	0xffffffff


	//   ....[2]....
        /*0030*/ 	.word	0xffffffff


	//   ....[3]....
        /*0034*/ 	.word	0xffffffff


	//   ....[4]....
        /*0038*/ 	.word	0xffffffff


	//   ....[5]....
        /*003c*/ 	.word	0xffffffff


	//   ....[6]....
        /*0040*/ 	.word	0xffffffff


	//   ....[7]....
        /*0044*/ 	.word	0xffffffff


	//   ....[8]....
        /*0048*/ 	.word	0xffffffff


	//   ....[9]....
        /*004c*/ 	.word	0xffffffff


	//   ....[10]....
        /*0050*/ 	.word	0x0500002b


	//   ....[11]....
        /*0054*/ 	.word	0x0500002b


	//   ....[12]....
        /*0058*/ 	.word	0x0500002b


	//   ....[13]....
        /*005c*/ 	.word	0x0500002b


	//   ....[14]....
        /*0060*/ 	.word	0x0500002b


	//   ....[15]....
        /*0064*/ 	.word	0x0500002b


	//   ....[16]....
        /*0068*/ 	.word	0x0500002b


	//   ....[17]....
        /*006c*/ 	.word	0x0500002b


	//   ....[18]....
        /*0070*/ 	.word	0x0500002b


	//   ....[19]....
        /*0074*/ 	.word	0x0500002b


	//----- nvinfo : EIATTR_COOP_GROUP_INSTR_OFFSETS
	.align		4
.L_3416:
        /*0078*/ 	.byte	0x04, 0x28
        /*007a*/ 	.short	(.L_3418 - .L_3417)


	//   ....[0]....
.L_3417:
        /*007c*/ 	.word	0x00002cc0


	//   ....[1]....
        /*0080*/ 	.word	0x00002d00


	//   ....[2]....
        /*0084*/ 	.word	0x00002d20


	//   ....[3]....
        /*0088*/ 	.word	0x00002d40


	//   ....[4]....
        /*008c*/ 	.word	0x00002d60


	//   ....[5]....
        /*0090*/ 	.word	0x000031c0


	//   ....[6]....
        /*0094*/ 	.word	0x000031e0


	//   ....[7]....
        /*0098*/ 	.word	0x00003200


	//   ....[8]....
        /*009c*/ 	.word	0x00003220


	//   ....[9]....
        /*00a0*/ 	.word	0x00003240


	//   ....[10]....
        /*00a4*/ 	.word	0x00004140


	//   ....[11]....
        /*00a8*/ 	.word	0x000041d0


	//   ....[12]....
        /*00ac*/ 	.word	0x00004230


	//   ....[13]....
        /*00b0*/ 	.word	0x00004290


	//   ....[14]....
        /*00b4*/ 	.word	0x000042f0


	//   ....[15]....
        /*00b8*/ 	.word	0x000047a0


	//   ....[16]....
        /*00bc*/ 	.word	0x00004800


	//   ....[17]....
        /*00c0*/ 	.word	0x00004860


	//   ....[18]....
        /*00c4*/ 	.word	0x000048c0


	//   ....[19]....
        /*00c8*/ 	.word	0x00004920


	//----- nvinfo : EIATTR_VRC_CTA_INIT_COUNT
	.align		4
.L_3418:
        /*00cc*/ 	.byte	0x02, 0x4a
	.zero		1
	.zero		1


	//----- nvinfo : EIATTR_EXIT_INSTR_OFFSETS
	.align		4
        /*00d0*/ 	.byte	0x04, 0x1c
        /*00d2*/ 	.short	(.L_3420 - .L_3419)


	//   ....[0]....
.L_3419:
        /*00d4*/ 	.word	0x00000b70


	//   ....[1]....
        /*00d8*/ 	.word	0x000040d0


	//----- nvinfo : EIATTR_MAX_THREADS
	.align		4
.L_3420:
        /*00dc*/ 	.byte	0x04, 0x05
        /*00de*/ 	.short	(.L_3422 - .L_3421)
.L_3421:
        /*00e0*/ 	.word	0x00000080
        /*00e4*/ 	.word	0x00000001
        /*00e8*/ 	.word	0x00000001


	//----- nvinfo : EIATTR_CRS_STACK_SIZE
	.align		4
.L_3422:
        /*00ec*/ 	.byte	0x04, 0x1e
        /*00ee*/ 	.short	(.L_3424 - .L_3423)
.L_3423:
        /*00f0*/ 	.word	0x00000000


	//----- nvinfo : EIATTR_CBANK_PARAM_SIZE
	.align		4
.L_3424:
        /*00f4*/ 	.byte	0x03, 0x19
        /*00f6*/ 	.short	0x00e8


	//----- nvinfo : EIATTR_PARAM_CBANK
	.align		4
        /*00f8*/ 	.byte	0x04, 0x0a
        /*00fa*/ 	.short	(.L_3426 - .L_3425)
	.align		4
.L_3425:
        /*00fc*/ 	.word	index@(.nv.constant0._ZN10layer_norm13ln_fwd_kernelINS_13Kernel_traitsI6__halfffffjLj1024ELj1ELj4ELj1ELj16ENS_18Kernel_traits_baseILj1024ES2_ffffjLj128EEEEELb0ELb1ELb0ELb0EEEvNS_9FwdParamsE)
        /*0100*/ 	.short	0x0380
        /*0102*/ 	.short	0x00e8


	//----- nvinfo : EIATTR_SW_WAR
	.align		4
.L_3426:
        /*0104*/ 	.byte	0x04, 0x36
        /*0106*/ 	.short	(.L_3428 - .L_3427)
.L_3427:
        /*0108*/ 	.word	0x00000008
.L_3428:


//--------------------- .nv.info._ZN10layer_norm13ln_fwd_kernelINS_13Kernel_traitsI6__halfffffjLj1024ELj1ELj4ELj1ELj16ENS_18Kernel_traits_baseILj1024ES2_ffffjLj128EEEEELb0ELb1ELb0ELb1EEEvNS_9FwdParamsE --------------------------
	.section	.nv.info._ZN10layer_norm13ln_fwd_kernelINS_13Kernel_traitsI6__halfffffjLj1024ELj1ELj4ELj1ELj16ENS_18Kernel_traits_baseILj1024ES2_ffffjLj128EEEEELb0ELb1ELb0ELb1EEEvNS_9FwdParamsE,"",@"SHT_CUDA_INFO"
	.sectionflags	@""
	.align	4


	//----- nvinfo : EIATTR_CUDA_API_VERSION
	.align		4
        /*0000*/ 	.byte	0x04, 0x37
        /*0002*/ 	.short	(.L_3430 - .L_3429)
.L_3429:
        /*0004*/ 	.word	0x00000082


	//----- nvinfo : EIATTR_KPARAM_INFO
	.align		4
.L_3430:
        /*0008*/ 	.byte	0x04, 0x17
        /*000a*/ 	.short	(.L_3432 - .L_3431)
.L_3431:
        /*000c*/ 	.word	0x00000000
        /*0010*/ 	.short	0x0000
        /*0012*/ 	.short	0x0000
        /*0014*/ 	.byte	0x00, 0xf0, 0xa1, 0x03


	//----- nvinfo : EIATTR_SPARSE_MMA_MASK
	.align		4
.L_3432:
        /*0018*/ 	.byte	0x03, 0x50
        /*001a*/ 	.short	0x0000


	//----- nvinfo : EIATTR_MAXREG_COUNT
	.align		4
        /*001c*/ 	.byte	0x03, 0x1b
        /*001e*/ 	.short	0x00ff


	//----- nvinfo : EIATTR_MERCURY_ISA_VERSION
	.align		4
        /*0020*/ 	.byte	0x03, 0x5f
        /*0022*/ 	.short	0x0101


	//----- nvinfo : EIATTR_COOP_GROUP_MASK_REGIDS
	.align		4
        /*0024*/ 	.byte	0x04, 0x29
        /*0026*/ 	.short	(.L_3434 - .L_3433)


	//   ....[0]....
.L_3433:
        /*0028*/ 	.word	0xffffffff


	//   ....[1]....
        /*002c*/ 	.word	0xffffffff


	//   ....[2]....
        /*0030*/ 	.word	0xffffffff


	//   ....[3]....
        /*0034*/ 	.word	0xffffffff


	//   ....[4]....
        /*0038*/ 	.word	0xffffffff


	//   ....[5]....
        /*003c*/ 	.word	0xffffffff


	//   ....[6]....
        /*0040*/ 	.word	0xffffffff


	//   ....[7]....
        /*0044*/ 	.word	0xffffffff


	//   ....[8]....
        /*0048*/ 	.word	0xffffffff


	//   ....[9]....
        /*004c*/ 	.word	0xffffffff


	//   ....[10]....
        /*0050*/ 	.word	0xffffffff


	//   ....[11]....
        /*0054*/ 	.word	0xffffffff


	//   ....[12]....
        /*0058*/ 	.word	0xffffffff


	//   ....[13]....
        /*005c*/ 	.word	0xffffffff


	//   ....[14]....
        /*0060*/ 	.word	0xffffffff


	//   ....[15]....
        /*0064*/ 	.word	0xffffffff


	//   ....[16]....
        /*0068*/ 	.word	0xffffffff


	//   ....[17]....
        /*006c*/ 	.word	0xffffffff


	//   ....[18]....
        /*0070*/ 	.word	0xffffffff


	//   ....[19]....
        /*0074*/ 	.word	0xffffffff


	//   ....[20]....
        /*0078*/ 	.word	0x05000072


	//   ....[21]....
        /*007c*/ 	.word	0x05000072


	//   ....[22]....
        /*0080*/ 	.word	0x05000072


	//   ....[23]....
        /*0084*/ 	.word	0x05000072


	//   ....[24]....
        /*0088*/ 	.word	0x05000072


	//   ....[25]....
        /*008c*/ 	.word	0x05000072


	//   ....[26]....
        /*0090*/ 	.word	0x05000072


	//   ....[27]....
        /*0094*/ 	.word	0x05000072


	//   ....[28]....
        /*0098*/ 	.word	0x05000072


	//   ....[29]....
        /*009c*/ 	.word	0x05000072


	//   ....[30]....
        /*00a0*/ 	.word	0x05000072


	//   ....[31]....
        /*00a4*/ 	.word	0x05000072


	//   ....[32]....
        /*00a8*/ 	.word	0x05000072


	//   ....[33]....
        /*00ac*/ 	.word	0x05000072


	//   ....[34]....
        /*00b0*/ 	.word	0x05000072


	//   ....[35]....
        /*00b4*/ 	.word	0x05000072


	//   ....[36]....
        /*00b8*/ 	.word	0x05000072


	//   ....[37]....
        /*00bc*/ 	.word	0x05000072


	//   ....[38]....
        /*00c0*/ 	.word	0x05000072


	//   ....[39]....
        /*00c4*/ 	.word	0x05000072


	//----- nvinfo : EIATTR_COOP_GROUP_INSTR_OFFSETS
	.align		4
.L_3434:
        /*00c8*/ 	.byte	0x04, 0x28
        /*00ca*/ 	.short	(.L_3436 - .L_3435)


	//   ....[0]....
.L_3435:
        /*00cc*/ 	.word	0x00001c60


	//   ....[1]....
        /*00d0*/ 	.word	0x00001c90


	//   ....[2]....
        /*00d4*/ 	.word	0x00001cb0


	//   ....[3]....
        /*00d8*/ 	.word	0x00001cd0


	//   ....[4]....
        /*00dc*/ 	.word	0x00001cf0


	//   ....[5]....
        /*00e0*/ 	.word	0x00002120


	//   ....[6]....
        /*00e4*/ 	.word	0x00002140


	//   ....[7]....
        /*00e8*/ 	.word	0x00002160


	//   ....[8]....
        /*00ec*/ 	.word	0x00002180


	//   ....[9]....
        /*00f0*/ 	.word	0x000021a0


	//   ....[10]....
        /*00f4*/ 	.word	0x00004570


	//   ....[11]....
        /*00f8*/ 	.word	0x000045a0


	//   ....[12]....
        /*00fc*/ 	.word	0x000045c0


	//   ....[13]....
        /*0100*/ 	.word	0x000045e0


	//   ....[14]....
        /*0104*/ 	.word	0x00004600


	//   ....[15]....
        /*0108*/ 	.word	0x00004a30


	//   ....[16]....
        /*010c*/ 	.word	0x00004a50


	//   ....[17]....
        /*0110*/ 	.word	0x00004a70


	//   ....[18]....
        /*0114*/ 	.word	0x00004a90


	//   ....[19]....
        /*0118*/ 	.word	0x00004ab0


	//   ....[20]....
        /*011c*/ 	.word	0x00005350


	//   ....[21]....
        /*0120*/ 	.word	0x000053e0


	//   ....[22]....
        /*0124*/ 	.word	0x00005440


	//   ....[23]....
        /*0128*/ 	.word	0x000054a0


	//   ....[24]....
        /*012c*/ 	.word	0x00005500


	//   ....[25]....
        /*0130*/ 	.word	0x00005960


	//   ....[26]....
        /*0134*/ 	.word	0x000059c0


	//   ....[27]....
        /*0138*/ 	.word	0x00005a20


	//   ....[28]....
        /*013c*/ 	.word	0x00005a80


	//   ....[29]....
        /*0140*/ 	.word	0x00005ae0


	//   ....[30]....
        /*0144*/ 	.word	0x00005b60


	//   ....[31]....
        /*0148*/ 	.word	0x00005c00


	//   ....[32]....
        /*014c*/ 	.word	0x00005c60


	//   ....[33]....
        /*0150*/ 	.word	0x00005cc0


	//   ....[34]....
        /*0154*/ 	.word	0x00005d20


	//   ....[35]....
        /*0158*/ 	.word	0x00006180


	//   ....[36]....
        /*015c*/ 	.word	0x000061e0


	//   ....[37]....
        /*0160*/ 	.word	0x00006240


	//   ....[38]....
        /*0164*/ 	.word	0x000062a0


	//   ....[39]....
        /*0168*/ 	.word	0x00006300


	//----- nvinfo : EIATTR_VRC_CTA_INIT_COUNT
	.align		4
.L_3436:
        /*016c*/ 	.byte	0x02, 0x4a
	.zero		1
	.zero		1


	//----- nvinfo : EIATTR_EXIT_INSTR_OFFSETS
	.align		4
        /*0170*/ 	.byte	0x04, 0x1c
        /*0172*/ 	.short	(.L_3438 - .L_3437)


	//   ....[0]....
.L_3437:
        /*0174*/ 	.word	0x00000490


	//   ....[1]....
        /*0178*/ 	.word	0x000029f0


	//   ....[2]....
        /*017c*/ 	.word	0x000052f0


	//----- nvinfo : EIATTR_MAX_THREADS
	.align		4
.L_3438:
        /*0180*/ 	.byte	0x04, 0x05
        /*0182*/ 	.short	(.L_3440 - .L_3439)
.L_3439:
        /*0184*/ 	.word	0x00000080
        /*0188*/ 	.word	0x00000001
        /*018c*/ 	.word	0x00000001


	//----- nvinfo : EIATTR_CRS_STACK_SIZE
	.align		4
.L_3440:
        /*0190*/ 	.byte	0x04, 0x1e
        /*0192*/ 	.short	(.L_3442 - .L_3441)
.L_3441:
        /*0194*/ 	.word	0x00000000


	//----- nvinfo : EIATTR_CBANK_PARAM_SIZE
	.align		4
.L_3442:
        /*0198*/ 	.byte	0x03, 0x19
        /*019a*/ 	.short	0x00e8


	//----- nvinfo : EIATTR_PARAM_CBANK
	.align		4
        /*019c*/ 	.byte	0x04, 0x0a
        /*019e*/ 	.short	(.L_3444 - .L_3443)
	.align		4
.L_3443:
        /*01a0*/ 	.word	index@(.nv.constant0._ZN10layer_norm13ln_fwd_kernelINS_13Kernel_traitsI6__halfffffjLj1024ELj1ELj4ELj1ELj16ENS_18Kernel_traits_baseILj1024ES2_ffffjLj128EEEEELb0ELb1ELb0ELb1EEEvNS_9FwdParamsE)
        /*01a4*/ 	.short	0x0380
        /*01a6*/ 	.short	0x00e8


	//----- nvinfo : EIATTR_SW_WAR
	.align		4
.L_3444:
        /*01a8*/ 	.byte	0x04, 0x36
        /*01aa*/ 	.short	(.L_3446 - .L_3445)
.L_3445:
        /*01ac*/ 	.word	0x00000008
.L_3446:


//--------------------- .nv.info._ZN10layer_norm13ln_fwd_kernelINS_13Kernel_traitsI6__halfffffjLj1024ELj1ELj4ELj1ELj16ENS_18Kernel_traits_baseILj1024ES2_ffffjLj128EEEEELb0ELb1ELb1ELb0EEEvNS_9FwdParamsE --------------------------
	.section	.nv.info._ZN10layer_norm13ln_fwd_kernelINS_13Kernel_traitsI6__halfffffjLj1024ELj1ELj4ELj1ELj16ENS_18Kernel_traits_baseILj1024ES2_ffffjLj128EEEEELb0ELb1ELb1ELb0EEEvNS_9FwdParamsE,"",@"SHT_CUDA_INFO"
	.sectionflags	@""
	.align	4


	//----- nvinfo : EIATTR_CUDA_API_VERSION
	.align		4
        /*0000*/ 	.byte	0x04, 0x37
        /*0002*/ 	.short	(.L_3448 - .L_3447)
.L_3447:
        /*0004*/ 	.word	0x00000082


	//----- nvinfo : EIATTR_KPARAM_INFO
	.align		4
.L_3448:
        /*0008*/ 	.byte	0x04, 0x17
        /*000a*/ 	.short	(.L_3450 - .L_3449)
.L_3449:
        /*000c*/ 	.word	0x00000000
        /*0010*/ 	.short	0x0000
        /*0012*/ 	.short	0x0000
        /*0014*/ 	.byte	0x00, 0xf0, 0xa1, 0x03


	//----- nvinfo : EIATTR_SPARSE_MMA_MASK
	.align		4
.L_3450:
        /*0018*/ 	.byte	0x03, 0x50
        /*001a*/ 	.short	0x0000


	//----- nvinfo : EIATTR_MAXREG_COUNT
	.align		4
        /*001c*/ 	.byte	0x03, 0x1b
        /*001e*/ 	.short	0x00ff


	//----- nvinfo : EIATTR_MERCURY_ISA_VERSION
	.align		4
        /*0020*/ 	.byte	0x03, 0x5f
        /*0022*/ 	.short	0x0101


	//----- nvinfo : EIATTR_COOP_GROUP_MASK_REGIDS
	.align		4
        /*0024*/ 	.byte	0x04, 0x29
        /*0026*/ 	.short	(.L_3452 - .L_3451)


	//   ....[0]....
.L_3451:
        /*0028*/ 	.word	0xffffffff


	//   ....[1]....
        /*002c*/ 	.word	0xffffffff


	//   ....[2]....
        /*0030*/ 	.word	0xffffffff


	//   ....[3]....
        /*0034*/ 	.word	0xffffffff


	//   ....[4]....
        /*0038*/ 	.word	0xffffffff


	//   ....[5]....
        /*003c*/ 	.word	0xffffffff


	//   ....[6]....
        /*0040*/ 	.word	0xffffffff


	//   ....[7]....
        /*0044*/ 	.word	0xffffffff


	//   ....[8]....
        /*0048*/ 	.word	0xffffffff


	//   ....[9]....
        /*004c*/ 	.word	0xffffffff


	//   ....[10]....
        /*0050*/ 	.word	0x05000055


	//   ....[11]....
        /*0054*/ 	.word	0x05000055


	//   ....[12]....
        /*0058*/ 	.word	0x05000055


	//   ....[13]....
        /*005c*/ 	.word	0x05000055


	//   ....[14]....
        /*0060*/ 	.word	0x05000055


	//   ....[15]....
        /*0064*/ 	.word	0x05000055


	//   ....[16]....
        /*0068*/ 	.word	0x05000055


	//   ....[17]....
        /*006c*/ 	.word	0x05000055


	//   ....[18]....
        /*0070*/ 	.word	0x05000055


	//   ....[19]....
        /*0074*/ 	.word	0x05000055


	//----- nvinfo : EIATTR_COOP_GROUP_INSTR_OFFSETS
	.align		4
.L_3452:
        /*0078*/ 	.byte	0x04, 0x28
        /*007a*/ 	.short	(.L_3454 - .L_3453)


	//   ....[0]....
.L_3453:
        /*007c*/ 	.word	0x000036a0


	//   ....[1]....
        /*0080*/ 	.word	0x000036e0


	//   ....[2]....
        /*0084*/ 	.word	0x00003700


	//   ....[3]....
        /*0088*/ 	.word	0x00003720


	//   ....[4]....
        /*008c*/ 	.word	0x00003740


	//   ....[5]....
        /*0090*/ 	.word	0x00003ba0


	//   ....[6]....
        /*0094*/ 	.word	0x00003bc0


	//   ....[7]....
        /*0098*/ 	.word	0x00003be0


	//   ....[8]....
        /*009c*/ 	.word	0x00003c00


	//   ....[9]....
        /*00a0*/ 	.word	0x00003c20


	//   ....[10]....
        /*00a4*/ 	.word	0x00004b90


	//   ....[11]....
        /*00a8*/ 	.word	0x00004c20


	//   ....[12]....
        /*00ac*/ 	.word	0x00004c80


	//   ....[13]....
        /*00b0*/ 	.word	0x00004ce0


	//   ....[14]....
        /*00b4*/ 	.word	0x00004d40


	//   ....[15]....
        /*00b8*/ 	.word	0x000051f0


	//   ....[16]....
        /*00bc*/ 	.word	0x00005250


	//   ....[17]....
        /*00c0*/ 	.word	0x000052b0


	//   ....[18]....
        /*00c4*/ 	.word	0x00005310


	//   ....[19]....
        /*00c8*/ 	.word	0x00005370


	//----- nvinfo : EIATTR_VRC_CTA_INIT_COUNT
	.align		4
.L_3454:
        /*00cc*/ 	.byte	0x02, 0x4a
	.zero		1
	.zero		1


	//----- nvinfo : EIATTR_EXIT_INSTR_OFFSETS
	.align		4
        /*00d0*/ 	.byte	0x04, 0x1c
        /*00d2*/ 	.short	(.L_3456 - .L_3455)


	//   ....[0]....
.L_3455:
        /*00d4*/ 	.word	0x00000b70


	//   ....[1]....
        /*00d8*/ 	.word	0x00004b20


	//----- nvinfo : EIATTR_MAX_THREADS
	.align		4
.L_3456:
        /*00dc*/ 	.byte	0x04, 0x05
        /*00de*/ 	.short	(.L_3458 - .L_3457)
.L_3457:
        /*00e0*/ 	.word	0x00000080
        /*00e4*/ 	.word	0x00000001
        /*00e8*/ 	.word	0x00000001


	//----- nvinfo : EIATTR_CRS_STACK_SIZE
	.align		4
.L_3458:
        /*00ec*/ 	.byte	0x04, 0x1e
        /*00ee*/ 	.short	(.L_3460 - .L_3459)
.L_3459:
        /*00f0*/ 	.word	0x00000000


	//----- nvinfo : EIATTR_CBANK_PARAM_SIZE
	.align		4
.L_3460:
        /*00f4*/ 	.byte	0x03, 0x19
        /*00f6*/ 	.short	0x00e8


	//----- nvinfo : EIATTR_PARAM_CBANK
	.align		4
        /*00f8*/ 	.byte	0x04, 0x0a
        /*00fa*/ 	.short	(.L_3462 - .L_3461)
	.align		4
.L_3461:
        /*00fc*/ 	.word	index@(.nv.constant0._ZN10layer_norm13ln_fwd_kernelINS_13Kernel_traitsI6__halfffffjLj1024ELj1ELj4ELj1ELj16ENS_18Kernel_traits_baseILj1024ES2_ffffjLj128EEEEELb0ELb1ELb1ELb0EEEvNS_9FwdParamsE)
        /*0100*/ 	.short	0x0380
        /*0102*/ 	.short	0x00e8


	//----- nvinfo : EIATTR_SW_WAR
	.align		4
.L_3462:
        /*0104*/ 	.byte	0x04, 0x36
        /*0106*/ 	.short	(.L_3464 - .L_3463)
.L_3463:
        /*0108*/ 	.word	0x00000008
.L_3464:


//--------------------- .nv.info._ZN10layer_norm13ln_fwd_kernelINS_13Kernel_traitsI6__halfffffjLj1024ELj1ELj4ELj1ELj16ENS_18Kernel_traits_baseILj1024ES2_ffffjLj128EEEEELb0ELb1ELb1ELb1EEEvNS_9FwdParamsE --------------------------
	.section	.nv.info._ZN10layer_norm13ln_fwd_kernelINS_13Kernel_traitsI6__halfffffjLj1024ELj1ELj4ELj1ELj16ENS_18Kernel_traits_baseILj1024ES2_ffffjLj128EEEEELb0ELb1ELb1ELb1EEEvNS_9FwdParamsE,"",@"SHT_CUDA_INFO"
	.sectionflags	@""
	.align	4


	//----- nvinfo : EIATTR_CUDA_API_VERSION
	.align		4
        /*0000*/ 	.byte	0x04, 0x37
        /*0002*/ 	.short	(.L_3466 - .L_3465)
.L_3465:
        /*0004*/ 	.word	0x00000082


	//----- nvinfo : EIATTR_KPARAM_INFO
	.align		4
.L_3466:
        /*0008*/ 	.byte	0x04, 0x17
        /*000a*/ 	.short	(.L_3468 - .L_3467)
.L_3467:
        /*000c*/ 	.word	0x00000000
        /*0010*/ 	.short	0x0000
        /*0012*/ 	.short	0x0000
        /*0014*/ 	.byte	0x00, 0xf0, 0xa1, 0x03


	//----- nvinfo : EIATTR_SPARSE_MMA_MASK
	.align		4
.L_3468:
        /*0018*/ 	.byte	0x03, 0x50
        /*001a*/ 	.short	0x0000


	//----- nvinfo : EIATTR_MAXREG_COUNT
	.align		4
        /*001c*/ 	.byte	0x03, 0x1b
        /*001e*/ 	.short	0x00ff


	//----- nvinfo : EIATTR_MERCURY_ISA_VERSION
	.align		4
        /*0020*/ 	.byte	0x03, 0x5f
        /*0022*/ 	.short	0x0101


	//----- nvinfo : EIATTR_COOP_GROUP_MASK_REGIDS
	.align		4
        /*0024*/ 	.byte	0x04, 0x29
        /*0026*/ 	.short	(.L_3470 - .L_3469)


	//   ....[0]....
.L_3469:
        /*0028*/ 	.word	0xffffffff


	//   ....[1]....
        /*002c*/ 	.word	0xffffffff


	//   ....[2]....
        /*0030*/ 	.word	0xffffffff


	//   ....[3]....
        /*0034*/ 	.word	0xffffffff


	//   ....[4]....
        /*0038*/ 	.word	0xffffffff


	//   ....[5]....
        /*003c*/ 	.word	0xffffffff


	//   ....[6]....
        /*0040*/ 	.word	0xffffffff


	//   ....[7]....
        /*0044*/ 	.word	0xffffffff


	//   ....[8]....
        /*0048*/ 	.word	0xffffffff


	//   ....[9]....
        /*004c*/ 	.word	0xffffffff


	//   ....[10]....
        /*0050*/ 	.word	0x0500004e


	//   ....[11]....
        /*0054*/ 	.word	0x0500004e


	//   ....[12]....
        /*0058*/ 	.word	0x0500004e


	//   ....[13]....
        /*005c*/ 	.word	0x0500004e


	//   ....[14]....
        /*0060*/ 	.word	0x0500004e


	//   ....[15]....
        /*0064*/ 	.word	0x0500004e


	//   ....[16]....
        /*0068*/ 	.word	0x0500004e


	//   ....[17]....
        /*006c*/ 	.word	0x0500004e


	//   ....[18]....
        /*0070*/ 	.word	0x0500004e


	//   ....[19]....
        /*0074*/ 	.word	0x0500004e


	//----- nvinfo : EIATTR_COOP_GROUP_INSTR_OFFSETS
	.align		4
.L_3470:
        /*0078*/ 	.byte	0x04, 0x28
        /*007a*/ 	.short	(.L_3472 - .L_3471)


	//   ....[0]....
.L_3471:
        /*007c*/ 	.word	0x00002a50


	//   ....[1]....
        /*0080*/ 	.word	0x00002a80


	//   ....[2]....
        /*0084*/ 	.word	0x00002aa0


	//   ....[3]....
        /*0088*/ 	.word	0x00002ac0


	//   ....[4]....
        /*008c*/ 	.word	0x00002ae0


	//   ....[5]....
        /*0090*/ 	.word	0x00002f10


	//   ....[6]....
        /*0094*/ 	.word	0x00002f30


	//   ....[7]....
        /*0098*/ 	.word	0x00002f50


	//   ....[8]....
        /*009c*/ 	.word	0x00002f70


	//   ....[9]....
        /*00a0*/ 	.word	0x00002f90


	//   ....[10]....
        /*00a4*/ 	.word	0x00003d30


	//   ....[11]....
        /*00a8*/ 	.word	0x00003dd0


	//   ....[12]....
        /*00ac*/ 	.word	0x00003e40


	//   ....[13]....
        /*00b0*/ 	.word	0x00003eb0


	//   ....[14]....
        /*00b4*/ 	.word	0x00003f20


	//   ....[15]....
        /*00b8*/ 	.word	0x000043a0


	//   ....[16]....
        /*00bc*/ 	.word	0x00004410


	//   ....[17]....
        /*00c0*/ 	.word	0x00004480


	//   ....[18]....
        /*00c4*/ 	.word	0x000044f0


	//   ....[19]....
        /*00c8*/ 	.word	0x00004560


	//----- nvinfo : EIATTR_VRC_CTA_INIT_COUNT
	.align		4
.L_3472:
        /*00cc*/ 	.byte	0x02, 0x4a
	.zero		1
	.zero		1


	//----- nvinfo : EIATTR_EXIT_INSTR_OFFSETS
	.align		4
        /*00d0*/ 	.byte	0x04, 0x1c
        /*00d2*/ 	.short	(.L_3474 - .L_3473)


	//   ....[0]....
.L_3473:
        /*00d4*/ 	.word	0x00000490


	//   ....[1]....
        /*00d8*/ 	.word	0x00003cc0


	//----- nvinfo : EIATTR_MAX_THREADS
	.align		4
.L_3474:
        /*00dc*/ 	.byte	0x04, 0x05
        /*00de*/ 	.short	(.L_3476 - .L_3475)
.L_3475:
        /*00e0*/ 	.word	0x00000080
        /*00e4*/ 	.word	0x00000001
        /*00e8*/ 	.word	0x00000001


	//----- nvinfo : EIATTR_CRS_STACK_SIZE
	.align		4
.L_3476:
        /*00ec*/ 	.byte	0x04, 0x1e
        /*00ee*/ 	.short	(.L_3478 - .L_3477)
.L_3477:
        /*00f0*/ 	.word	0x00000000


	//----- nvinfo : EIATTR_CBANK_PARAM_SIZE
	.align		4
.L_3478:
        /*00f4*/ 	.byte	0x03, 0x19
        /*00f6*/ 	.short	0x00e8


	//----- nvinfo : EIATTR_PARAM_CBANK
	.align		4
        /*00f8*/ 	.byte	0x04, 0x0a
        /*00fa*/ 	.short	(.L_3480 - .L_3479)
	.align		4
.L_3479:
        /*00fc*/ 	.word	index@(.nv.constant0._ZN10layer_norm13ln_fwd_kernelINS_13Kernel_traitsI6__halfffffjLj1024ELj1ELj4ELj1ELj16ENS_18Kernel_traits_baseILj1024ES2_ffffjLj128EEEEELb0ELb1ELb1ELb1EEEvNS_9FwdParamsE)
        /*0100*/ 	.short	0x0380
        /*0102*/ 	.short	0x00e8


	//----- nvinfo : EIATTR_SW_WAR
	.align		4
.L_3480:
        /*0104*/ 	.byte	0x04, 0x36
        /*0106*/ 	.short	(.L_3482 - .L_3481)
.L_3481:
        /*0108*/ 	.word	0x00000008
.L_3482:


//--------------------- .nv.info._ZN10layer_norm13ln_fwd_kernelINS_13Kernel_traitsI6__halfffffjLj1024ELj1ELj4ELj1ELj16ENS_18Kernel_traits_baseILj1024ES2_ffffjLj128EEEEELb1ELb0ELb0ELb0EEEvNS_9FwdParamsE --------------------------
	.section	.nv.info._ZN10layer_norm13ln_fwd_kernelINS_13Kernel_traitsI6__halfffffjLj1024ELj1ELj4ELj1ELj16ENS_18Kernel_traits_baseILj1024ES2_ffffjLj128EEEEELb1ELb0ELb0ELb0EEEvNS_9FwdParamsE,"",@"SHT_CUDA_INFO"
	.sectionflags	@""
	.align	4


	//----- nvinfo : EIATTR_CUDA_API_VERSION
	.align		4
        /*0000*/ 	.byte	0x04, 0x37
        /*0002*/ 	.short	(.L_3484 - .L_3483)
.L_3483:
        /*0004*/ 	.word	0x00000082


	//----- nvinfo : EIATTR_KPARAM_INFO
	.align		4
.L_3484:
        /*0008*/ 	.byte	0x04, 0x17
        /*000a*/ 	.short	(.L_3486 - .L_3485)
.L_3485:
        /*000c*/ 	.word	0x00000000
        /*0010*/ 	.short	0x0000
        /*0012*/ 	.short	0x0000
        /*0014*/ 	.byte	0x00, 0xf0, 0xa1, 0x03


	//----- nvinfo : EIATTR_SPARSE_MMA_MASK
	.align		4
.L_3486:
        /*0018*/ 	.byte	0x03, 0x50
        /*001a*/ 	.short	0x0000


	//----- nvinfo : EIATTR_MAXREG_COUNT
	.align		4
        /*001c*/ 	.byte	0x03, 0x1b
        /*001e*/ 	.short	0x00ff


	//----- nvinfo : EIATTR_MERCURY_ISA_VERSION
	.align		4
        /*0020*/ 	.byte	0x03, 0x5f
        /*0022*/ 	.short	0x0101


	//----- nvinfo : EIATTR_COOP_GROUP_MASK_REGIDS
	.align		4
        /*0024*/ 	.byte	0x04, 0x29
        /*0026*/ 	.short	(.L_3488 - .L_3487)


	//   ....[0]....
.L_3487:
        /*0028*/ 	.word	0xffffffff


	//   ....[1]....
        /*002c*/ 	.word	0xffffffff


	//   ....[2]....
        /*0030*/ 	.word	0xffffffff


	//   ....[3]....
        /*0034*/ 	.word	0xffffffff


	//   ....[4]....
        /*0038*/ 	.word	0xffffffff


	//   ....[5]....
        /*003c*/ 	.word	0xffffffff


	//   ....[6]....
        /*0040*/ 	.word	0xffffffff


	//   ....[7]....
        /*0044*/ 	.word	0xffffffff


	//   ....[8]....
        /*0048*/ 	.word	0xffffffff


	//   ....[9]....
        /*004c*/ 	.word	0xffffffff


	//   ....[10]....
        /*0050*/ 	.word	0x0500003e


	//   ....[11]....
        /*0054*/ 	.word	0x0500003e


	//   ....[12]....
        /*0058*/ 	.word	0x0500003e


	//   ....[13]....
        /*005c*/ 	.word	0x0500003e


	//   ....[14]....
        /*0060*/ 	.word	0x0500003e


	//   ....[15]....
        /*0064*/ 	.word	0x0500003e


	//   ....[16]....
        /*0068*/ 	.word	0x0500003e


	//   ....[17]....
        /*006c*/ 	.word	0x0500003e


	//   ....[18]....
        /*0070*/ 	.word	0x0500003e


	//   ....[19]....
        /*0074*/ 	.word	0x0500003e


	//----- nvinfo : EIATTR_COOP_GROUP_INSTR_OFFSETS
	.align		4
.L_3488:
        /*0078*/ 	.byte	0x04, 0x28
        /*007a*/ 	.short	(.L_3490 - .L_3489)


	//   ....[0]....
.L_3489:
        /*007c*/ 	.word	0x00018e60


	//   ....[1]....
        /*0080*/ 	.word	0x00018ea0


	//   ....[2]....
        /*0084*/ 	.word	0x00018ec0


	//   ....[3]....
        /*0088*/ 	.word	0x00018ee0


	//   ....[4]....
        /*008c*/ 	.word	0x00018f00


	//   ....[5]....
        /*0090*/ 	.word	0x00019350


	//   ....[6]....
        /*0094*/ 	.word	0x00019370


	//   ....[7]....
        /*0098*/ 	.word	0x00019390


	//   ....[8]....
        /*009c*/ 	.word	0x000193b0


	//   ....[9]....
        /*00a0*/ 	.word	0x000193d0


	//   ....[10]....
        /*00a4*/ 	.word	0x0001a3e0


	//   ....[11]....
        /*00a8*/ 	.word	0x0001a480


	//   ....[12]....
        /*00ac*/ 	.word	0x0001a4f0


	//   ....[13]....
        /*00b0*/ 	.word	0x0001a560


	//   ....[14]....
        /*00b4*/ 	.word	0x0001a5d0


	//   ....[15]....
        /*00b8*/ 	.word	0x0001aaa0


	//   ....[16]....
        /*00bc*/ 	.word	0x0001ab10


	//   ....[17]....
        /*00c0*/ 	.word	0x0001ab80


	//   ....[18]....
        /*00c4*/ 	.word	0x0001abf0


	//   ....[19]....
        /*00c8*/ 	.word	0x0001ac60


	//----- nvinfo : EIATTR_VRC_CTA_INIT_COUNT
	.align		4
.L_3490:
        /*00cc*/ 	.byte	0x02, 0x4a
	.zero		1
	.zero		1


	//----- nvinfo : EIATTR_EXIT_INSTR_OFFSETS
	.align		4
        /*00d0*/ 	.byte	0x04, 0x1c
        /*00d2*/ 	.short	(.L_3492 - .L_3491)


	//   ....[0]....
.L_3491:
        /*00d4*/ 	.word	0x00000a70


	//   ....[1]....
        /*00d8*/ 	.word	0x0001a370


	//----- nvinfo : EIATTR_INDIRECT_BRANCH_TARGETS
	.align		4
.L_3492:
        /*00dc*/ 	.byte	0x04, 0x34
        /*00de*/ 	.short	(.L_3494 - .L_3493)


	//   ....[0]....
.L_3493:
        /*00e0*/ 	.word	.L_x_37196@srel
        /*00e4*/ 	.short	0x0
        /*00e6*/ 	.short	0x0
        /*00e8*/ 	.word	0x3
        /*00ec*/ 	.word	.L_x_37197@srel
        /*00f0*/ 	.word	.L_x_37198@srel
        /*00f4*/ 	.word	.L_x_37199@srel


	//----- nvinfo : EIATTR_MAX_THREADS
	.align		4
.L_3494:
        /*00f8*/ 	.byte	0x04, 0x05
        /*00fa*/ 	.short	(.L_3496 - .L_3495)
.L_3495:
        /*00fc*/ 	.word	0x00000080
        /*0100*/ 	.word	0x00000001
        /*0104*/ 	.word	0x00000001


	//----- nvinfo : EIATTR_CRS_STACK_SIZE
	.align		4
.L_3496:
        /*0108*/ 	.byte	0x04, 0x1e
        /*010a*/ 	.short	(.L_3498 - .L_3497)
.L_3497:
        /*010c*/ 	.word	0x00000000


	//----- nvinfo : EIATTR_CBANK_PARAM_SIZE
	.align		4
.L_3498:
        /*0110*/ 	.byte	0x03, 0x19
        /*0112*/ 	.short	0x00e8


	//----- nvinfo : EIATTR_PARAM_CBANK
	.align		4
        /*0114*/ 	.byte	0x04, 0x0a
        /*0116*/ 	.short	(.L_3500 - .L_3499)
	.align		4
.L_3499:
        /*0118*/ 	.word	index@(.nv.constant0._ZN10layer_norm13ln_fwd_kernelINS_13Kernel_traitsI6__halfffffjLj1024ELj1ELj4ELj1ELj16ENS_18Kernel_traits_baseILj1024ES2_ffffjLj128EEEEELb1ELb0ELb0ELb0EEEvNS_9FwdParamsE)
        /*011c*/ 	.short	0x0380
        /*011e*/ 	.short	0x00e8


	//----- nvinfo : EIATTR_SW_WAR
	.align		4
.L_3500:
        /*0120*/ 	.byte	0x04, 0x36
        /*0122*/ 	.short	(.L_3502 - .L_3501)
.L_3501:
        /*0124*/ 	.word	0x00000008
.L_3502:


//--------------------- .nv.info._ZN10layer_norm13ln_fwd_kernelINS_13Kernel_traitsI6__halfffffjLj1024ELj1ELj4ELj1ELj16ENS_18Kernel_traits_baseILj1024ES2_ffffjLj128EEEEELb1ELb0ELb0ELb1EEEvNS_9FwdParamsE --------------------------
	.section	.nv.info._ZN10layer_norm13ln_fwd_kernelINS_13Kernel_traitsI6__halfffffjLj1024ELj1ELj4ELj1ELj16ENS_18Kernel_traits_baseILj1024ES2_ffffjLj128EEEEELb1ELb0ELb0ELb1EEEvNS_9FwdParamsE,"",@"SHT_CUDA_INFO"
	.sectionflags	@""
	.align	4


	//----- nvinfo : EIATTR_CUDA_API_VERSION
	.align		4
        /*0000*/ 	.byte	0x04, 0x37
        /*0002*/ 	.short	(.L_3504 - .L_3503)
.L_3503:
        /*0004*/ 	.word	0x00000082


	//----- nvinfo : EIATTR_KPARAM_INFO
	.align		4
.L_3504:
        /*0008*/ 	.byte	0x04, 0x17
        /*000a*/ 	.short	(.L_3506 - .L_3505)
.L_3505:
        /*000c*/ 	.word	0x00000000
        /*0010*/ 	.short	0x0000
        /*0012*/ 	.short	0x0000
        /*0014*/ 	.byte	0x00, 0xf0, 0xa1, 0x03


	//----- nvinfo : EIATTR_SPARSE_MMA_MASK
	.align		4
.L_3506:
        /*0018*/ 	.byte	0x03, 0x50
        /*001a*/ 	.short	0x0000


	//----- nvinfo : EIATTR_MAXREG_COUNT
	.align		4
        /*001c*/ 	.byte	0x03, 0x1b
        /*001e*/ 	.short	0x00ff


	//----- nvinfo : EIATTR_MERCURY_ISA_VERSION
	.align		4
        /*0020*/ 	.byte	0x03, 0x5f
        /*0022*/ 	.short	0x0101


	//----- nvinfo : EIATTR_COOP_GROUP_MASK_REGIDS
	.align		4
        /*0024*/ 	.byte	0x04, 0x29
        /*0026*/ 	.short	(.L_3508 - .L_3507)


	//   ....[0]....
.L_3507:
        /*0028*/ 	.word	0xffffffff


	//   ....[1]....
        /*002c*/ 	.word	0xffffffff


	//   ....[2]....
        /*0030*/ 	.word	0xffffffff


	//   ....[3]....
        /*0034*/ 	.word	0xffffffff


	//   ....[4]....
        /*0038*/ 	.word	0xffffffff


	//   ....[5]....
        /*003c*/ 	.word	0xffffffff


	//   ....[6]....
        /*0040*/ 	.word	0xffffffff


	//   ....[7]....
        /*0044*/ 	.word	0xffffffff


	//   ....[8]....
        /*0048*/ 	.word	0xffffffff


	//   ....[9]....
        /*004c*/ 	.word	0xffffffff


	//   ....[10]....
        /*0050*/ 	.word	0x05000075


	//   ....[11]....
        /*0054*/ 	.word	0x05000075


	//   ....[12]....
        /*0058*/ 	.word	0x05000075


	//   ....[13]....
        /*005c*/ 	.word	0x05000075


	//   ....[14]....
        /*0060*/ 	.word	0x05000075


	//   ....[15]....
        /*0064*/ 	.word	0x05000075


	//   ....[16]....
        /*0068*/ 	.word	0x05000075


	//   ....[17]....
        /*006c*/ 	.word	0x05000075


	//   ....[18]....
        /*0070*/ 	.word	0x05000075


	//   ....[19]....
        /*0074*/ 	.word	0x05000075


	//----- nvinfo : EIATTR_COOP_GROUP_INSTR_OFFSETS
	.align		4
.L_3508:
        /*0078*/ 	.byte	0x04, 0x28
        /*007a*/ 	.short	(.L_3510 - .L_3509)


	//   ....[0]....
.L_3509:
        /*007c*/ 	.word	0x000154d0


	//   ....[1]....
        /*0080*/ 	.word	0x000154f0


	//   ....[2]....
        /*0084*/ 	.word	0x00015510


	//   ....[3]....
        /*0088*/ 	.word	0x00015530


	//   ....[4]....
        /*008c*/ 	.word	0x00015560


	//   ....[5]....
        /*0090*/ 	.word	0x00015990


	//   ....[6]....
        /*0094*/ 	.word	0x000159b0


	//   ....[7]....
        /*0098*/ 	.word	0x000159d0


	//   ....[8]....
        /*009c*/ 	.word	0x000159f0


	//   ....[9]....
        /*00a0*/ 	.word	0x00015a10


	//   ....[10]....
        /*00a4*/ 	.word	0x000162e0


	//   ....[11]....
        /*00a8*/ 	.word	0x00016380


	//   ....[12]....
        /*00ac*/ 	.word	0x000163f0


	//   ....[13]....
        /*00b0*/ 	.word	0x00016460


	//   ....[14]....
        /*00b4*/ 	.word	0x000164e0


	//   ....[15]....
        /*00b8*/ 	.word	0x00016960


	//   ....[16]....
        /*00bc*/ 	.word	0x000169d0


	//   ....[17]....
        /*00c0*/ 	.word	0x00016a40


	//   ....[18]....
        /*00c4*/ 	.word	0x00016ab0


	//   ....[19]....
        /*00c8*/ 	.word	0x00016b20


	//----- nvinfo : EIATTR_VRC_CTA_INIT_COUNT
	.align		4
.L_3510:
        /*00cc*/ 	.byte	0x02, 0x4a
	.zero		1
	.zero		1


	//----- nvinfo : EIATTR_EXIT_INSTR_OFFSETS
	.align		4
        /*00d0*/ 	.byte	0x04, 0x1c
        /*00d2*/ 	.short	(.L_3512 - .L_3511)


	//   ....[0]....
.L_3511:
        /*00d4*/ 	.word	0x00000590


	//   ....[1]....
        /*00d8*/ 	.word	0x00016270


	//----- nvinfo : EIATTR_INDIRECT_BRANCH_TARGETS
	.align		4
.L_3512:
        /*00dc*/ 	.byte	0x04, 0x34
        /*00de*/ 	.short	(.L_3514 - .L_3513)


	//   ....[0]....
.L_3513:
        /*00e0*/ 	.word	.L_x_37200@srel
        /*00e4*/ 	.short	0x0
        /*00e6*/ 	.short	0x0
        /*00e8*/ 	.word	0x3
        /*00ec*/ 	.word	.L_x_37201@srel
        /*00f0*/ 	.word	.L_x_37202@srel
        /*00f4*/ 	.word	.L_x_37203@srel


	//----- nvinfo : EIATTR_MAX_THREADS
	.align		4
.L_3514:
        /*00f8*/ 	.byte	0x04, 0x05
        /*00fa*/ 	.short	(.L_3516 - .L_3515)
.L_3515:
        /*00fc*/ 	.word	0x00000080
        /*0100*/ 	.word	0x00000001
        /*0104*/ 	.word	0x00000001


	//----- nvinfo : EIATTR_CRS_STACK_SIZE
	.align		4
.L_3516:
        /*0108*/ 	.byte	0x04, 0x1e
        /*010a*/ 	.short	(.L_3518 - .L_3517)
.L_3517:
        /*010c*/ 	.word	0x00000000


	//----- nvinfo : EIATTR_CBANK_PARAM_SIZE
	.align		4
.L_3518:
        /*0110*/ 	.byte	0x03, 0x19
        /*0112*/ 	.short	0x00e8


	//----- nvinfo : EIATTR_PARAM_CBANK
	.align		4
        /*0114*/ 	.byte	0x04, 0x0a
        /*0116*/ 	.short	(.L_3520 - .L_3519)
	.align		4
.L_3519:
        /*0118*/ 	.word	index@(.nv.constant0._ZN10layer_norm13ln_fwd_kernelINS_13Kernel_traitsI6__halfffffjLj1024ELj1ELj4ELj1ELj16ENS_18Kernel_traits_baseILj1024ES2_ffffjLj128EEEEELb1ELb0ELb0ELb1EEEvNS_9FwdParamsE)
        /*011c*/ 	.short	0x0380
        /*011e*/ 	.short	0x00e8


	//----- nvinfo : EIATTR_SW_WAR
	.align		4
.L_3520:
        /*0120*/ 	.byte	0x04, 0x36
        /*0122*/ 	.short	(.L_3522 - .L_3521)
.L_3521:
        /*0124*/ 	.word	0x00000008
.L_3522:


//--------------------- .nv.info._ZN10layer_norm13ln_fwd_kernelINS_13Kernel_traitsI6__halfffffjLj1024ELj1ELj4ELj1ELj16ENS_18Kernel_traits_baseILj1024ES2_ffffjLj128EEEEELb1ELb0ELb1ELb0EEEvNS_9FwdParamsE --------------------------
	.section	.nv.info._ZN10layer_norm13ln_fwd_kernelINS_13Kernel_traitsI6__halfffffjLj1024ELj1ELj4ELj1ELj16ENS_18Kernel_traits_baseILj1024ES2_ffffjLj128EEEEELb1ELb0ELb1ELb0EEEvNS_9FwdParamsE,"",@"SHT_CUDA_INFO"
	.sectionflags	@""
	.align	4


	//----- nvinfo : EIATTR_CUDA_API_VERSION
	.align		4
        /*0000*/ 	.byte	0x04, 0x37
        /*0002*/ 	.short	(.L_3524 - .L_3523)
.L_3523:
        /*0004*/ 	.word	0x00000082


	//----- nvinfo : EIATTR_KPARAM_INFO
	.align		4
.L_3524:
        /*0008*/ 	.byte	0x04, 0x17
        /*000a*/ 	.short	(.L_3526 - .L_3525)
.L_3525:
        /*000c*/ 	.word	0x00000000
        /*0010*/ 	.short	0x0000
        /*0012*/ 	.short	0x0000
        /*0014*/ 	.byte	0x00, 0xf0, 0xa1, 0x03


	//----- nvinfo : EIATTR_SPARSE_MMA_MASK
	.align		4
.L_3526:
        /*0018*/ 	.byte	0x03, 0x50
        /*001a*/ 	.short	0x0000


	//----- nvinfo : EIATTR_MAXREG_COUNT
	.align		4
        /*001c*/ 	.byte	0x03, 0x1b
        /*001e*/ 	.short	0x00ff


	//----- nvinfo : EIATTR_MERCURY_ISA_VERSION
	.align		4
        /*0020*/ 	.byte	0x03, 0x5f
        /*0022*/ 	.short	0x0101


	//----- nvinfo : EIATTR_COOP_GROUP_MASK_REGIDS
	.align		4
        /*0024*/ 	.byte	0x04, 0x29
        /*0026*/ 	.short	(.L_3528 - .L_3527)


	//   ....[0]....
.L_3527:
        /*0028*/ 	.word	0xffffffff


	//   ....[1]....
        /*002c*/ 	.word	0xffffffff


	//   ....[2]....
        /*0030*/ 	.word	0xffffffff


	//   ....[3]....
        /*0034*/ 	.word	0xffffffff


	//   ....[4]....
        /*0038*/ 	.word	0xffffffff


	//   ....[5]....
        /*003c*/ 	.word	0xffffffff


	//   ....[6]....
        /*0040*/ 	.word	0xffffffff


	//   ....[7]....
        /*0044*/ 	.word	0xffffffff


	//   ....[8]....
        /*0048*/ 	.word	0xffffffff


	//   ....[9]....
        /*004c*/ 	.word	0xffffffff


	//   ....[10]....
        /*0050*/ 	.word	0x05000063


	//   ....[11]....
        /*0054*/ 	.word	0x05000063


	//   ....[12]....
        /*0058*/ 	.word	0x05000063


	//   ....[13]....
        /*005c*/ 	.word	0x05000063


	//   ....[14]....
        /*0060*/ 	.word	0x05000063


	//   ....[15]....
        /*0064*/ 	.word	0x05000063


	//   ....[16]....
        /*0068*/ 	.word	0x05000063


	//   ....[17]....
        /*006c*/ 	.word	0x05000063


	//   ....[18]....
        /*0070*/ 	.word	0x05000063


	//   ....[19]....
        /*0074*/ 	.word	0x05000063


	//----- nvinfo : EIATTR_COOP_GROUP_INSTR_OFFSETS
	.align		4
.L_3528:
        /*0078*/ 	.byte	0x04, 0x28
        /*007a*/ 	.short	(.L_3530 - .L_3529)


	//   ....[0]....
.L_3529:
        /*007c*/ 	.word	0x00018660


	//   ....[1]....
        /*0080*/ 	.word	0x000186a0


	//   ....[2]....
        /*0084*/ 	.word	0x000186c0


	//   ....[3]....
        /*0088*/ 	.word	0x000186e0


	//   ....[4]....
        /*008c*/ 	.word	0x00018700


	//   ....[5]....
        /*0090*/ 	.word	0x00018b60


	//   ....[6]....
        /*0094*/ 	.word	0x00018b80


	//   ....[7]....
        /*0098*/ 	.word	0x00018ba0


	//   ....[8]....
        /*009c*/ 	.word	0x00018bc0


	//   ....[9]....
        /*00a0*/ 	.word	0x00018be0


	//   ....[10]....
        /*00a4*/ 	.word	0x00019b70


	//   ....[11]....
        /*00a8*/ 	.word	0x00019c10


	//   ....[12]....
        /*00ac*/ 	.word	0x00019c70


	//   ....[13]....
        /*00b0*/ 	.word	0x00019cd0


	//   ....[14]....
        /*00b4*/ 	.word	0x00019d30


	//   ....[15]....
        /*00b8*/ 	.word	0x0001a1f0


	//   ....[16]....
        /*00bc*/ 	.word	0x0001a250


	//   ....[17]....
        /*00c0*/ 	.word	0x0001a2b0


	//   ....[18]....
        /*00c4*/ 	.word	0x0001a310


	//   ....[19]....
        /*00c8*/ 	.word	0x0001a370


	//----- nvinfo : EIATTR_VRC_CTA_INIT_COUNT
	.align		4
.L_3530:
        /*00cc*/ 	.byte	0x02, 0x4a
	.zero		1
	.zero		1


	//----- nvinfo : EIATTR_EXIT_INSTR_OFFSETS
	.align		4
        /*00d0*/ 	.byte	0x04, 0x1c
        /*00d2*/ 	.short	(.L_3532 - .L_3531)


	//   ....[0]....
.L_3531:
        /*00d4*/ 	.word	0x00000ab0


	//   ....[1]....
        /*00d8*/ 	.word	0x00019b00


	//----- nvinfo : EIATTR_MAX_THREADS
	.align		4
.L_3532:
        /*00dc*/ 	.byte	0x04, 0x05
        /*00de*/ 	.short	(.L_3534 - .L_3533)
.L_3533:
        /*00e0*/ 	.word	0x00000080
        /*00e4*/ 	.word	0x00000001
        /*00e8*/ 	.word	0x00000001


	//----- nvinfo : EIATTR_CRS_STACK_SIZE
	.align		4
.L_3534:
        /*00ec*/ 	.byte	0x04, 0x1e
        /*00ee*/ 	.short	(.L_3536 - .L_3535)
.L_3535:
        /*00f0*/ 	.word	0x00000000


	//----- nvinfo : EIATTR_CBANK_PARAM_SIZE
	.align		4
.L_3536:
        /*00f4*/ 	.byte	0x03, 0x19
        /*00f6*/ 	.short	0x00e8


	//----- nvinfo : EIATTR_PARAM_CBANK
	.align		4
        /*00f8*/ 	.byte	0x04, 0x0a
        /*00fa*/ 	.short	(.L_3538 - .L_3537)
	.align		4
.L_3537:
        /*00fc*/ 	.word	index@(.nv.constant0._ZN10layer_norm13ln_fwd_kernelINS_13Kernel_traitsI6__halfffffjLj1024ELj1ELj4ELj1ELj16ENS_18Kernel_traits_baseILj1024ES2_ffffjLj128EEEEELb1ELb0ELb1ELb0EEEvNS_9FwdParamsE)
        /*0100*/ 	.short	0x0380
        /*0102*/ 	.short	0x00e8


	//----- nvinfo : EIATTR_SW_WAR
	.align		4
.L_3538:
        /*0104*/ 	.byte	0x04, 0x36
        /*0106*/ 	.short	(.L_3540 - .L_3539)
.L_3539:
        /*0108*/ 	.word	0x00000008
.L_3540:


//--------------------- .nv.info._ZN10layer_norm13ln_fwd_kernelINS_13Kernel_traitsI6__halfffffjLj1024ELj1ELj4ELj1ELj16ENS_18Kernel_traits_baseILj1024ES2_ffffjLj128EEEEELb1ELb0ELb1ELb1EEEvNS_9FwdParamsE --------------------------
	.section	.nv.info._ZN10layer_norm13ln_fwd_kernelINS_13Kernel_traitsI6__halfffffjLj1024ELj1ELj4ELj1ELj16ENS_18Kernel_traits_baseILj1024ES2_ffffjLj128EEEEELb1ELb0ELb1ELb1EEEvNS_9FwdParamsE,"",@"SHT_CUDA_INFO"
	.sectionflags	@""
	.align	4


	//----- nvinfo : EIATTR_CUDA_API_VERSION
	.align		4
        /*0000*/ 	.byte	0x04, 0x37
        /*0002*/ 	.short	(.L_3542 - .L_3541)
.L_3541:
        /*0004*/ 	.word	0x00000082


	//----- nvinfo : EIATTR_KPARAM_INFO
	.align		4
.L_3542:
        /*0008*/ 	.byte	0x04, 0x17
        /*000a*/ 	.short	(.L_3544 - .L_3543)
.L_3543:
        /*000c*/ 	.word	0x00000000
        /*0010*/ 	.short	0x0000
        /*0012*/ 	.short	0x0000
        /*0014*/ 	.byte	0x00, 0xf0, 0xa1, 0x03


	//----- nvinfo : EIATTR_SPARSE_MMA_MASK
	.align		4
.L_3544:
        /*0018*/ 	.byte	0x03, 0x50
        /*001a*/ 	.short	0x0000


	//----- nvinfo : EIATTR_MAXREG_COUNT
	.align		4
        /*001c*/ 	.byte	0x03, 0x1b
        /*001e*/ 	.short	0x00ff


	//----- nvinfo : EIATTR_MERCURY_ISA_VERSION
	.align		4
        /*0020*/ 	.byte	0x03, 0x5f
        /*0022*/ 	.short	0x0101


	//----- nvinfo : EIATTR_COOP_GROUP_MASK_REGIDS
	.align		4
        /*0024*/ 	.byte	0x04, 0x29
        /*0026*/ 	.short	(.L_3546 - .L_3545)


	//   ....[0]....
.L_3545:
        /*0028*/ 	.word	0xffffffff


	//   ....[1]....
        /*002c*/ 	.word	0xffffffff


	//   ....[2]....
        /*0030*/ 	.word	0xffffffff


	//   ....[3]....
        /*0034*/ 	.word	0xffffffff


	//   ....[4]....
        /*0038*/ 	.word	0xffffffff


	//   ....[5]....
        /*003c*/ 	.word	0xffffffff


	//   ....[6]....
        /*0040*/ 	.word	0xffffffff


	//   ....[7]....
        /*0044*/ 	.word	0xffffffff


	//   ....[8]....
        /*0048*/ 	.word	0xffffffff


	//   ....[9]....
        /*004c*/ 	.word	0xffffffff


	//   ....[10]....
        /*0050*/ 	.word	0x05000054


	//   ....[11]....
        /*0054*/ 	.word	0x05000054


	//   ....[12]....
        /*0058*/ 	.word	0x05000054


	//   ....[13]....
        /*005c*/ 	.word	0x05000054


	//   ....[14]....
        /*0060*/ 	.word	0x05000054


	//   ....[15]....
        /*0064*/ 	.word	0x05000054


	//   ....[16]....
        /*0068*/ 	.word	0x05000054


	//   ....[17]....
        /*006c*/ 	.word	0x05000054


	//   ....[18]....
        /*0070*/ 	.word	0x05000054


	//   ....[19]....
        /*0074*/ 	.word	0x05000054


	//----- nvinfo : EIATTR_COOP_GROUP_INSTR_OFFSETS
	.align		4
.L_3546:
        /*0078*/ 	.byte	0x04, 0x28
        /*007a*/ 	.short	(.L_3548 - .L_3547)


	//   ....[0]....
.L_3547:
        /*007c*/ 	.word	0x00017d20


	//   ....[1]....
        /*0080*/ 	.word	0x00017d50


	//   ....[2]....
        /*0084*/ 	.word	0x00017d70


	//   ....[3]....
        /*0088*/ 	.word	0x00017d90


	//   ....[4]....
        /*008c*/ 	.word	0x00017db0


	//   ....[5]....
        /*0090*/ 	.word	0x000181e0


	//   ....[6]....
        /*0094*/ 	.word	0x00018200


	//   ....[7]....
        /*0098*/ 	.word	0x00018220


	//   ....[8]....
        /*009c*/ 	.word	0x00018240


	//   ....[9]....
        /*00a0*/ 	.word	0x00018260


	//   ....[10]....
        /*00a4*/ 	.word	0x00019010


	//   ....[11]....
        /*00a8*/ 	.word	0x000190b0


	//   ....[12]....
        /*00ac*/ 	.word	0x00019110


	//   ....[13]....
        /*00b0*/ 	.word	0x00019170


	//   ....[14]....
        /*00b4*/ 	.word	0x000191d0


	//   ....[15]....
        /*00b8*/ 	.word	0x00019650


	//   ....[16]....
        /*00bc*/ 	.word	0x000196b0


	//   ....[17]....
        /*00c0*/ 	.word	0x00019710


	//   ....[18]....
        /*00c4*/ 	.word	0x00019770


	//   ....[19]....
        /*00c8*/ 	.word	0x000197d0


	//----- nvinfo : EIATTR_VRC_CTA_INIT_COUNT
	.align		4
.L_3548:
        /*00cc*/ 	.byte	0x02, 0x4a
	.zero		1
	.zero		1


	//----- nvinfo : EIATTR_EXIT_INSTR_OFFSETS
	.align		4
        /*00d0*/ 	.byte	0x04, 0x1c
        /*00d2*/ 	.short	(.L_3550 - .L_3549)


	//   ....[0]....
.L_3549:
        /*00d4*/ 	.word	0x00000590


	//   ....[1]....
        /*00d8*/ 	.word	0x00018fa0


	//----- nvinfo : EIATTR_MAX_THREADS
	.align		4
.L_3550:
        /*00dc*/ 	.byte	0x04, 0x05
        /*00de*/ 	.short	(.L_3552 - .L_3551)
.L_3551:
        /*00e0*/ 	.word	0x00000080
        /*00e4*/ 	.word	0x00000001
        /*00e8*/ 	.word	0x00000001


	//----- nvinfo : EIATTR_CRS_STACK_SIZE
	.align		4
.L_3552:
        /*00ec*/ 	.byte	0x04, 0x1e
        /*00ee*/ 	.short	(.L_3554 - .L_3553)
.L_3553:
        /*00f0*/ 	.word	0x00000000


	//----- nvinfo : EIATTR_CBANK_PARAM_SIZE
	.align		4
.L_3554:
        /*00f4*/ 	.byte	0x03, 0x19
        /*00f6*/ 	.short	0x00e8


	//----- nvinfo : EIATTR_PARAM_CBANK
	.align		4
        /*00f8*/ 	.byte	0x04, 0x0a
        /*00fa*/ 	.short	(.L_3556 - .L_3555)
	.align		4
.L_3555:
        /*00fc*/ 	.word	index@(.nv.constant0._ZN10layer_norm13ln_fwd_kernelINS_13Kernel_traitsI6__halfffffjLj1024ELj1ELj4ELj1ELj16ENS_18Kernel_traits_baseILj1024ES2_ffffjLj128EEEEELb1ELb0ELb1ELb1EEEvNS_9FwdParamsE)
        /*0100*/ 	.short	0x0380
        /*0102*/ 	.short	0x00e8


	//----- nvinfo : EIATTR_SW_WAR
	.align		4
.L_3556:
        /*0104*/ 	.byte	0x04, 0x36
        /*0106*/ 	.short	(.L_3558 - .L_3557)
.L_3557:
        /*0108*/ 	.word	0x00000008
.L_3558:


//--------------------- .nv.info._ZN10layer_norm13ln_fwd_kernelINS_13Kernel_traitsI6__halfffffjLj1024ELj1ELj4ELj1ELj16ENS_18Kernel_traits_baseILj1024ES2_ffffjLj128EEEEELb1ELb1ELb0ELb0EEEvNS_9FwdParamsE --------------------------
	.section	.nv.info._ZN10layer_norm13ln_fwd_kernelINS_13Kernel_traitsI6__halfffffjLj1024ELj1ELj4ELj1ELj16ENS_18Kernel_traits_baseILj1024ES2_ffffjLj128EEEEELb1ELb1ELb0ELb0EEEvNS_9FwdParamsE,"",@"SHT_CUDA_INFO"
	.sectionflags	@""
	.align	4


	//----- nvinfo : EIATTR_CUDA_API_VERSION
	.align		4
        /*0000*/ 	.byte	0x04, 0x37
        /*0002*/ 	.short	(.L_3560 - .L_3559)
.L_3559:
        /*0004*/ 	.word	0x00000082


	//----- nvinfo : EIATTR_KPARAM_INFO
	.align		4
.L_3560:
        /*0008*/ 	.byte	0x04, 0x17
        /*000a*/ 	.short	(.L_3562 - .L_3561)
.L_3561:
        /*000c*/ 	.word	0x00000000
        /*0010*/ 	.short	0x0000
        /*0012*/ 	.short	0x0000
        /*0014*/ 	.byte	0x00, 0xf0, 0xa1, 0x03


	//----- nvinfo : EIATTR_SPARSE_MMA_MASK
	.align		4
.L_3562:
        /*0018*/ 	.byte	0x03, 0x50
        /*001a*/ 	.short	0x0000


	//----- nvinfo : EIATTR_MAXREG_COUNT
	.align		4
        /*001c*/ 	.byte	0x03, 0x1b
        /*001e*/ 	.short	0x00ff


	//----- nvinfo : EIATTR_MERCURY_ISA_VERSION
	.align		4
        /*0020*/ 	.byte	0x03, 0x5f
        /*0022*/ 	.short	0x0101


	//----- nvinfo : EIATTR_COOP_GROUP_MASK_REGIDS
	.align		4
        /*0024*/ 	.byte	0x04, 0x29
        /*0026*/ 	.short	(.L_3564 - .L_3563)


	//   ....[0]....
.L_3563:
        /*0028*/ 	.word	0xffffffff


	//   ....[1]....
        /*002c*/ 	.word	0xffffffff


	//   ....[2]....
        /*0030*/ 	.word	0xffffffff


	//   ....[3]....
        /*0034*/ 	.word	0xffffffff


	//   ....[4]....
        /*0038*/ 	.word	0xffffffff


	//   ....[5]....
        /*003c*/ 	.word	0xffffffff


	//   ....[6]....
        /*0040*/ 	.word	0xffffffff


	//   ....[7]....
        /*0044*/ 	.word	0xffffffff


	//   ....[8]....
        /*0048*/ 	.word	0xffffffff


	//   ....[9]....
        /*004c*/ 	.word	0xffffffff


	//   ....[10]....
        /*0050*/ 	.word	0x0500005f


	//   ....[11]....
        /*0054*/ 	.word	0x0500005f


	//   ....[12]....
        /*0058*/ 	.word	0x0500005f


	//   ....[13]....
        /*005c*/ 	.word	0x0500005f


	//   ....[14]....
        /*0060*/ 	.word	0x0500005f


	//   ....[15]....
        /*0064*/ 	.word	0x0500005f


	//   ....[16]....
        /*0068*/ 	.word	0x0500005f


	//   ....[17]....
        /*006c*/ 	.word	0x0500005f


	//   ....[18]....
        /*0070*/ 	.word	0x0500005f


	//   ....[19]....
        /*0074*/ 	.word	0x0500005f


	//----- nvinfo : EIATTR_COOP_GROUP_INSTR_OFFSETS
	.align		4
.L_3564:
        /*0078*/ 	.byte	0x04, 0x28
        /*007a*/ 	.short	(.L_3566 - .L_3565)


	//   ....[0]....
.L_3565:
        /*007c*/ 	.word	0x000190f0


	//   ....[1]....
        /*0080*/ 	.word	0x00019130


	//   ....[2]....
        /*0084*/ 	.word	0x00019150


	//   ....[3]....
        /*0088*/ 	.word	0x00019170


	//   ....[4]....
        /*008c*/ 	.word	0x00019190


	//   ....[5]....
        /*0090*/ 	.word	0x000195e0


	//   ....[6]....
        /*0094*/ 	.word	0x00019600


	//   ....[7]....
        /*0098*/ 	.word	0x00019620


	//   ....[8]....
        /*009c*/ 	.word	0x00019640


	//   ....[9]....
        /*00a0*/ 	.word	0x00019660


	//   ....[10]....
        /*00a4*/ 	.word	0x0001a650


	//   ....[11]....
        /*00a8*/ 	.word	0x0001a6e0


	//   ....[12]....
        /*00ac*/ 	.word	0x0001a730


	//   ....[13]....
        /*00b0*/ 	.word	0x0001a790


	//   ....[14]....
        /*00b4*/ 	.word	0x0001a7f0


	//   ....[15]....
        /*00b8*/ 	.word	0x0001aca0


	//   ....[16]....
        /*00bc*/ 	.word	0x0001ad00


	//   ....[17]....
        /*00c0*/ 	.word	0x0001ad60


	//   ....[18]....
        /*00c4*/ 	.word	0x0001adc0


	//   ....[19]....
        /*00c8*/ 	.word	0x0001ae20


	//----- nvinfo : EIATTR_VRC_CTA_INIT_COUNT
	.align		4
.L_3566:
        /*00cc*/ 	.byte	0x02, 0x4a
	.zero		1
	.zero		1


	//----- nvinfo : EIATTR_EXIT_INSTR_OFFSETS
	.align		4
        /*00d0*/ 	.byte	0x04, 0x1c
        /*00d2*/ 	.short	(.L_3568 - .L_3567)


	//   ....[0]....
.L_3567:
        /*00d4*/ 	.word	0x00000d90


	//   ....[1]....
        /*00d8*/ 	.word	0x0001a5f0


	//----- nvinfo : EIATTR_INDIRECT_BRANCH_TARGETS
	.align		4
.L_3568:
        /*00dc*/ 	.byte	0x04, 0x34
        /*00de*/ 	.short	(.L_3570 - .L_3569)


	//   ....[0]....
.L_3569:
        /*00e0*/ 	.word	.L_x_37204@srel
        /*00e4*/ 	.short	0x0
        /*00e6*/ 	.short	0x0
        /*00e8*/ 	.word	0x3
        /*00ec*/ 	.word	.L_x_37205@srel
        /*00f0*/ 	.word	.L_x_37206@srel
        /*00f4*/ 	.word	.L_x_37207@srel


	//----- nvinfo : EIATTR_MAX_THREADS
	.align		4
.L_3570:
        /*00f8*/ 	.byte	0x04, 0x05
        /*00fa*/ 	.short	(.L_3572 - .L_3571)
.L_3571:
        /*00fc*/ 	.word	0x00000080
        /*0100*/ 	.word	0x00000001
        /*0104*/ 	.word	0x00000001


	//----- nvinfo : EIATTR_CRS_STACK_SIZE
	.align		4
.L_3572:
        /*0108*/ 	.byte	0x04, 0x1e
        /*010a*/ 	.short	(.L_3574 - .L_3573)
.L_3573:
        /*010c*/ 	.word	0x00000000


	//----- nvinfo : EIATTR_CBANK_PARAM_SIZE
	.align		4
.L_3574:
        /*0110*/ 	.byte	0x03, 0x19
        /*0112*/ 	.short	0x00e8


	//----- nvinfo : EIATTR_PARAM_CBANK
	.align		4
        /*0114*/ 	.byte	0x04, 0x0a
        /*0116*/ 	.short	(.L_3576 - .L_3575)
	.align		4
.L_3575:
        /*0118*/ 	.word	index@(.nv.constant0._ZN10layer_norm13ln_fwd_kernelINS_13Kernel_traitsI6__halfffffjLj1024ELj1ELj4ELj1ELj16ENS_18Kernel_traits_baseILj1024ES2_ffffjLj128EEEEELb1ELb1ELb0ELb0EEEvNS_9FwdParamsE)
        /*011c*/ 	.short	0x0380
        /*011e*/ 	.short	0x00e8


	//----- nvinfo : EIATTR_SW_WAR
	.align		4
.L_3576:
        /*0120*/ 	.byte	0x04, 0x36
        /*0122*/ 	.short	(.L_3578 - .L_3577)
.L_3577:
        /*0124*/ 	.word	0x00000008
.L_3578:


//--------------------- .nv.info._ZN10layer_norm13ln_fwd_kernelINS_13Kernel_traitsI6__halfffffjLj1024ELj1ELj4ELj1ELj16ENS_18Kernel_traits_baseILj1024ES2_ffffjLj128EEEEELb1ELb1ELb0ELb1EEEvNS_9FwdParamsE --------------------------
	.section	.nv.info._ZN10layer_norm13ln_fwd_kernelINS_13Kernel_traitsI6__halfffffjLj1024ELj1ELj4ELj1ELj16ENS_18Kernel_traits_baseILj1024ES2_ffffjLj128EEEEELb1ELb1ELb0ELb1EEEvNS_9FwdParamsE,"",@"SHT_CUDA_INFO"
	.sectionflags	@""
	.align	4


	//----- nvinfo : EIATTR_CUDA_API_VERSION
	.align		4
        /*0000*/ 	.byte	0x04, 0x37
        /*0002*/ 	.short	(.L_3580 - .L_3579)
.L_3579:
        /*0004*/ 	.word	0x00000082


	//----- nvinfo : EIATTR_KPARAM_INFO
	.align		4
.L_3580:
        /*0008*/ 	.byte	0x04, 0x17
        /*000a*/ 	.short	(.L_3582 - .L_3581)
.L_3581:
        /*000c*/ 	.word	0x00000000
        /*0010*/ 	.short	0x0000
        /*0012*/ 	.short	0x0000
        /*0014*/ 	.byte	0x00, 0xf0, 0xa1, 0x03


	//----- nvinfo : EIATTR_SPARSE_MMA_MASK
	.align		4
.L_3582:
        /*0018*/ 	.byte	0x03, 0x50
        /*001a*/ 	.short	0x0000


	//----- nvinfo : EIATTR_MAXREG_COUNT
	.align		4
        /*001c*/ 	.byte	0x03, 0x1b
        /*001e*/ 	.short	0x00ff


	//----- nvinfo : EIATTR_MERCURY_ISA_VERSION
	.align		4
        /*0020*/ 	.byte	0x03, 0x5f
        /*0022*/ 	.short	0x0101


	//----- nvinfo : EIATTR_COOP_GROUP_MASK_REGIDS
	.align		4
        /*0024*/ 	.byte	0x04, 0x29
        /*0026*/ 	.short	(.L_3584 - .L_3583)


	//   ....[0]....
.L_3583:
        /*0028*/ 	.word	0xffffffff


	//   ....[1]....
        /*002c*/ 	.word	0xffffffff


	//   ....[2]....
        /*0030*/ 	.word	0xffffffff


	//   ....[3]....
        /*0034*/ 	.word	0xffffffff


	//   ....[4]....
        /*0038*/ 	.word	0xffffffff


	//   ....[5]....
        /*003c*/ 	.word	0xffffffff


	//   ....[6]....
        /*0040*/ 	.word	0xffffffff


	//   ....[7]....
        /*0044*/ 	.word	0xffffffff


	//   ....[8]....
        /*0048*/ 	.word	0xffffffff


	//   ....[9]....
        /*004c*/ 	.word	0xffffffff


	//   ....[10]....
        /*0050*/ 	.word	0x05000037


	//   ....[11]....
        /*0054*/ 	.word	0x05000037


	//   ....[12]....
        /*0058*/ 	.word	0x05000037


	//   ....[13]....
        /*005c*/ 	.word	0x05000037


	//   ....[14]....
        /*0060*/ 	.word	0x05000037


	//   ....[15]....
        /*0064*/ 	.word	0x05000037


	//   ....[16]....
        /*0068*/ 	.word	0x05000037


	//   ....[17]....
        /*006c*/ 	.word	0x05000037


	//   ....[18]....
        /*0070*/ 	.word	0x05000037


	//   ....[19]....
        /*0074*/ 	.word	0x05000037


	//----- nvinfo : EIATTR_COOP_GROUP_INSTR_OFFSETS
	.align		4
.L_3584:
        /*0078*/ 	.byte	0x04, 0x28
        /*007a*/ 	.short	(.L_3586 - .L_3585)


	//   ....[0]....
.L_3585:
        /*007c*/ 	.word	0x00016150


	//   ....[1]....
        /*0080*/ 	.word	0x00016170


	//   ....[2]....
        /*0084*/ 	.word	0x00016190


	//   ....[3]....
        /*0088*/ 	.word	0x000161c0


	//   ....[4]....
        /*008c*/ 	.word	0x000161e0


	//   ....[5]....
        /*0090*/ 	.word	0x00016610


	//   ....[6]....
        /*0094*/ 	.word	0x00016630


	//   ....[7]....
        /*0098*/ 	.word	0x00016650


	//   ....[8]....
        /*009c*/ 	.word	0x00016670


	//   ....[9]....
        /*00a0*/ 	.word	0x00016690


	//   ....[10]....
        /*00a4*/ 	.word	0x00016f30


	//   ....[11]....
        /*00a8*/ 	.word	0x00016fb0


	//   ....[12]....
        /*00ac*/ 	.word	0x00017030


	//   ....[13]....
        /*00b0*/ 	.word	0x000170c0


	//   ....[14]....
        /*00b4*/ 	.word	0x00017140


	//   ....[15]....
        /*00b8*/ 	.word	0x000175e0


	//   ....[16]....
        /*00bc*/ 	.word	0x00017660


	//   ....[17]....
        /*00c0*/ 	.word	0x000176e0


	//   ....[18]....
        /*00c4*/ 	.word	0x00017760


	//   ....[19]....
        /*00c8*/ 	.word	0x000177e0


	//----- nvinfo : EIATTR_VRC_CTA_INIT_COUNT
	.align		4
.L_3586:
        /*00cc*/ 	.byte	0x02, 0x4a
	.zero		1
	.zero		1


	//----- nvinfo : EIATTR_EXIT_INSTR_OFFSETS
	.align		4
        /*00d0*/ 	.byte	0x04, 0x1c
        /*00d2*/ 	.short	(.L_3588 - .L_3587)


	//   ....[0]....
.L_3587:
        /*00d4*/ 	.word	0x000006d0


	//   ....[1]....
        /*00d8*/ 	.word	0x00016ed0


	//----- nvinfo : EIATTR_INDIRECT_BRANCH_TARGETS
	.align		4
.L_3588:
        /*00dc*/ 	.byte	0x04, 0x34
        /*00de*/ 	.short	(.L_3590 - .L_3589)


	//   ....[0]....
.L_3589:
        /*00e0*/ 	.word	.L_x_37208@srel
        /*00e4*/ 	.short	0x0
        /*00e6*/ 	.short	0x0
        /*00e8*/ 	.word	0x3
        /*00ec*/ 	.word	.L_x_37209@srel
        /*00f0*/ 	.word	.L_x_37210@srel
        /*00f4*/ 	.word	.L_x_37211@srel


	//----- nvinfo : EIATTR_MAX_THREADS
	.align		4
.L_3590:
        /*00f8*/ 	.byte	0x04, 0x05
        /*00fa*/ 	.short	(.L_3592 - .L_3591)
.L_3591:
        /*00fc*/ 	.word	0x00000080
        /*0100*/ 	.word	0x00000001
        /*0104*/ 	.word	0x00000001


	//----- nvinfo : EIATTR_CRS_STACK_SIZE
	.align		4
.L_3592:
        /*0108*/ 	.byte	0x04, 0x1e
        /*010a*/ 	.short	(.L_3594 - .L_3593)
.L_3593:
        /*010c*/ 	.word	0x00000000


	//----- nvinfo : EIATTR_CBANK_PARAM_SIZE
	.align		4
.L_3594:
        /*0110*/ 	.byte	0x03, 0x19
        /*0112*/ 	.short	0x00e8


	//----- nvinfo : EIATTR_PARAM_CBANK
	.align		4
        /*0114*/ 	.byte	0x04, 0x0a
        /*0116*/ 	.short	(.L_3596 - .L_3595)
	.align		4
.L_3595:
        /*0118*/ 	.word	index@(.nv.constant0._ZN10layer_norm13ln_fwd_kernelINS_13Kernel_traitsI6__halfffffjLj1024ELj1ELj4ELj1ELj16ENS_18Kernel_traits_baseILj1024ES2_ffffjLj128EEEEELb1ELb1ELb0ELb1EEEvNS_9FwdParamsE)
        /*011c*/ 	.short	0x0380
        /*011e*/ 	.short	0x00e8


	//----- nvinfo : EIATTR_SW_WAR
	.align		4
.L_3596:
        /*0120*/ 	.byte	0x04, 0x36
        /*0122*/ 	.short	(.L_3598 - .L_3597)
.L_3597:
        /*0124*/ 	.word	0x00000008
.L_3598:


//--------------------- .nv.info._ZN10layer_norm13ln_fwd_kernelINS_13Kernel_traitsI6__halfffffjLj1024ELj1ELj4ELj1ELj16ENS_18Kernel_traits_baseILj1024ES2_ffffjLj128EEEEELb1ELb1ELb1ELb0EEEvNS_9FwdParamsE --------------------------
	.section	.nv.info._ZN10layer_norm13ln_fwd_kernelINS_13Kernel_traitsI6__halfffffjLj1024ELj1ELj4ELj1ELj16ENS_18Kernel_traits_baseILj1024ES2_ffffjLj128EEEEELb1ELb1ELb1ELb0EEEvNS_9FwdParamsE,"",@"SHT_CUDA_INFO"
	.sectionflags	@""
	.align	4


	//----- nvinfo : EIATTR_CUDA_API_VERSION
	.align		4
        /*0000*/ 	.byte	0x04, 0x37
        /*0002*/ 	.short	(.L_3600 - .L_3599)
.L_3599:
        /*0004*/ 	.word	0x00000082


	//----- nvinfo : EIATTR_KPARAM_INFO
	.align		4
.L_3600:
        /*0008*/ 	.byte	0x04, 0x17
        /*000a*/ 	.short	(.L_3602 - .L_3601)
.L_3601:
        /*000c*/ 	.word	0x00000000
        /*0010*/ 	.short	0x0000
        /*0012*/ 	.short	0x0000
        /*0014*/ 	.byte	0x00, 0xf0, 0xa1, 0x03


	//----- nvinfo : EIATTR_SPARSE_MMA_MASK
	.align		4
.L_3602:
        /*0018*/ 	.byte	0x03, 0x50
        /*001a*/ 	.short	0x0000


	//----- nvinfo : EIATTR_MAXREG_COUNT
	.align		4
        /*001c*/ 	.byte	0x03, 0x1b
        /*001e*/ 	.short	0x00ff


	//----- nvinfo : EIATTR_MERCURY_ISA_VERSION
	.align		4
        /*0020*/ 	.byte	0x03, 0x5f
        /*0022*/ 	.short	0x0101


	//----- nvinfo : EIATTR_COOP_GROUP_MASK_REGIDS
	.align		4
        /*0024*/ 	.byte	0x04, 0x29
        /*0026*/ 	.short	(.L_3604 - .L_3603)


	//   ....[0]....
.L_3603:
        /*0028*/ 	.word	0xffffffff


	//   ....[1]....
        /*002c*/ 	.word	0xffffffff


	//   ....[2]....
        /*0030*/ 	.word	0xffffffff


	//   ....[3]....
        /*0034*/ 	.word	0xffffffff


	//   ....[4]....
        /*0038*/ 	.word	0xffffffff


	//   ....[5]....
        /*003c*/ 	.word	0xffffffff


	//   ....[6]....
        /*0040*/ 	.word	0xffffffff


	//   ....[7]....
        /*0044*/ 	.word	0xffffffff


	//   ....[8]....
        /*0048*/ 	.word	0xffffffff


	//   ....[9]....
        /*004c*/ 	.word	0xffffffff


	//   ....[10]....
        /*0050*/ 	.word	0x0500002e


	//   ....[11]....
        /*0054*/ 	.word	0x0500002e


	//   ....[12]....
        /*0058*/ 	.word	0x0500002e


	//   ....[13]....
        /*005c*/ 	.word	0x0500002e


	//   ....[14]....
        /*0060*/ 	.word	0x0500002e


	//   ....[15]....
        /*0064*/ 	.word	0x0500002e


	//   ....[16]....
        /*0068*/ 	.word	0x0500002e


	//   ....[17]....
        /*006c*/ 	.word	0x0500002e


	//   ....[18]....
        /*0070*/ 	.word	0x0500002e


	//   ....[19]....
        /*0074*/ 	.word	0x0500002e


	//----- nvinfo : EIATTR_COOP_GROUP_INSTR_OFFSETS
	.align		4
.L_3604:
        /*0078*/ 	.byte	0x04, 0x28
        /*007a*/ 	.short	(.L_3606 - .L_3605)


	//   ....[0]....
.L_3605:
        /*007c*/ 	.word	0x0001d1b0


	//   ....[1]....
        /*0080*/ 	.word	0x0001d1f0


	//   ....[2]....
        /*0084*/ 	.word	0x0001d210


	//   ....[3]....
        /*0088*/ 	.word	0x0001d230


	//   ....[4]....
        /*008c*/ 	.word	0x0001d250


	//   ....[5]....
        /*0090*/ 	.word	0x0001d6a0


	//   ....[6]....
        /*0094*/ 	.word	0x0001d6c0


	//   ....[7]....
        /*0098*/ 	.word	0x0001d6e0


	//   ....[8]....
        /*009c*/ 	.word	0x0001d700


	//   ....[9]....
        /*00a0*/ 	.word	0x0001d720


	//   ....[10]....
        /*00a4*/ 	.word	0x0001e770


	//   ....[11]....
        /*00a8*/ 	.word	0x0001e800


	//   ....[12]....
        /*00ac*/ 	.word	0x0001e860


	//   ....[13]....
        /*00b0*/ 	.word	0x0001e8c0


	//   ....[14]....
        /*00b4*/ 	.word	0x0001e920


	//   ....[15]....
        /*00b8*/ 	.word	0x0001ede0


	//   ....[16]....
        /*00bc*/ 	.word	0x0001ee40


	//   ....[17]....
        /*00c0*/ 	.word	0x0001eea0


	//   ....[18]....
        /*00c4*/ 	.word	0x0001ef00


	//   ....[19]....
        /*00c8*/ 	.word	0x0001ef60


	//----- nvinfo : EIATTR_VRC_CTA_INIT_COUNT
	.align		4
.L_3606:
        /*00cc*/ 	.byte	0x02, 0x4a
	.zero		1
	.zero		1


	//----- nvinfo : EIATTR_EXIT_INSTR_OFFSETS
	.align		4
        /*00d0*/ 	.byte	0x04, 0x1c
        /*00d2*/ 	.short	(.L_3608 - .L_3607)


	//   ....[0]....
.L_3607:
        /*00d4*/ 	.word	0x00000da0


	//   ....[1]....
        /*00d8*/ 	.word	0x0001e700


	//----- nvinfo : EIATTR_MAX_THREADS
	.align		4
.L_3608:
        /*00dc*/ 	.byte	0x04, 0x05
        /*00de*/ 	.short	(.L_3610 - .L_3609)
.L_3609:
        /*00e0*/ 	.word	0x00000080
        /*00e4*/ 	.word	0x00000001
        /*00e8*/ 	.word	0x00000001


	//----- nvinfo : EIATTR_CRS_STACK_SIZE
	.align		4
.L_3610:
        /*00ec*/ 	.byte	0x04, 0x1e
        /*00ee*/ 	.short	(.L_3612 - .L_3611)
.L_3611:
        /*00f0*/ 	.word	0x00000000


	//----- nvinfo : EIATTR_CBANK_PARAM_SIZE
	.align		4
.L_3612:
        /*00f4*/ 	.byte	0x03, 0x19
        /*00f6*/ 	.short	0x00e8


	//----- nvinfo : EIATTR_PARAM_CBANK
	.align		4
        /*00f8*/ 	.byte	0x04, 0x0a
        /*00fa*/ 	.short	(.L_3614 - .L_3613)
	.align		4
.L_3613:
        /*00fc*/ 	.word	index@(.nv.constant0._ZN10layer_norm13ln_fwd_kernelINS_13Kernel_traitsI6__halfffffjLj1024ELj1ELj4ELj1ELj16ENS_18Kernel_traits_baseILj1024ES2_ffffjLj128EEEEELb1ELb1ELb1ELb0EEEvNS_9FwdParamsE)
        /*0100*/ 	.short	0x0380
        /*0102*/ 	.short	0x00e8


	//----- nvinfo : EIATTR_SW_WAR
	.align		4
.L_3614:
        /*0104*/ 	.byte	0x04, 0x36
        /*0106*/ 	.short	(.L_3616 - .L_3615)
.L_3615:
        /*0108*/ 	.word	0x00000008
.L_3616:


//--------------------- .nv.info._ZN10layer_norm13ln_fwd_kernelINS_13Kernel_traitsI6__halfffffjLj1024ELj1ELj4ELj1ELj16ENS_18Kernel_traits_baseILj1024ES2_ffffjLj128EEEEELb1ELb1ELb1ELb1EEEvNS_9FwdParamsE --------------------------
	.section	.nv.info._ZN10layer_norm13ln_fwd_kernelINS_13Kernel_traitsI6__halfffffjLj1024ELj1ELj4ELj1ELj16ENS_18Kernel_traits_baseILj1024ES2_ffffjLj128EEEEELb1ELb1ELb1ELb1EEEvNS_9FwdParamsE,"",@"SHT_CUDA_INFO"
	.sectionflags	@""
	.align	4


	//----- nvinfo : EIATTR_CUDA_API_VERSION
	.align		4
        /*0000*/ 	.byte	0x04, 0x37
        /*0002*/ 	.short	(.L_3618 - .L_3617)
.L_3617:
        /*0004*/ 	.word	0x00000082


	//----- nvinfo : EIATTR_KPARAM_INFO
	.align		4
.L_3618:
        /*0008*/ 	.byte	0x04, 0x17
        /*000a*/ 	.short	(.L_3620 - .L_3619)
.L_3619:
        /*000c*/ 	.word	0x00000000
        /*0010*/ 	.short	0x0000
        /*0012*/ 	.short	0x0000
        /*0014*/ 	.byte	0x00, 0xf0, 0xa1, 0x03


	//----- nvinfo : EIATTR_SPARSE_MMA_MASK
	.align		4
.L_3620:
        /*0018*/ 	.byte	0x03, 0x50
        /*001a*/ 	.short	0x0000


	//----- nvinfo : EIATTR_MAXREG_COUNT
	.align		4
        /*001c*/ 	.byte	0x03, 0x1b
        /*001e*/ 	.short	0x00ff


	//----- nvinfo : EIATTR_MERCURY_ISA_VERSION
	.align		4
        /*0020*/ 	.byte	0x03, 0x5f
        /*0022*/ 	.short	0x0101


	//----- nvinfo : EIATTR_COOP_GROUP_MASK_REGIDS
	.align		4
        /*0024*/ 	.byte	0x04, 0x29
        /*0026*/ 	.short	(.L_3622 - .L_3621)


	//   ....[0]....
.L_3621:
        /*0028*/ 	.word	0xffffffff


	//   ....[1]....
        /*002c*/ 	.word	0xffffffff


	//   ....[2]....
        /*0030*/ 	.word	0xffffffff


	//   ....[3]....
        /*0034*/ 	.word	0xffffffff


	//   ....[4]....
        /*0038*/ 	.word	0xffffffff


	//   ....[5]....
        /*003c*/ 	.word	0xffffffff


	//   ....[6]....
        /*0040*/ 	.word	0xffffffff


	//   ....[7]....
        /*0044*/ 	.word	0xffffffff


	//   ....[8]....
        /*0048*/ 	.word	0xffffffff


	//   ....[9]....
        /*004c*/ 	.word	0xffffffff


	//   ....[10]....
        /*0050*/ 	.word	0x05000070


	//   ....[11]....
        /*0054*/ 	.word	0x05000070


	//   ....[12]....
        /*0058*/ 	.word	0x05000070


	//   ....[13]....
        /*005c*/ 	.word	0x05000070


	//   ....[14]....
        /*0060*/ 	.word	0x05000070


	//   ....[15]....
        /*0064*/ 	.word	0x05000070


	//   ....[16]....
        /*0068*/ 	.word	0x05000070


	//   ....[17]....
        /*006c*/ 	.word	0x05000070


	//   ....[18]....
        /*0070*/ 	.word	0x05000070


	//   ....[19]....
        /*0074*/ 	.word	0x05000070


	//----- nvinfo : EIATTR_COOP_GROUP_INSTR_OFFSETS
	.align		4
.L_3622:
        /*0078*/ 	.byte	0x04, 0x28
        /*007a*/ 	.short	(.L_3624 - .L_3623)


	//   ....[0]....
.L_3623:
        /*007c*/ 	.word	0x000183e0


	//   ....[1]....
        /*0080*/ 	.word	0x00018410


	//   ....[2]....
        /*0084*/ 	.word	0x00018430


	//   ....[3]....
        /*0088*/ 	.word	0x00018450


	//   ....[4]....
        /*008c*/ 	.word	0x00018470


	//   ....[5]....
        /*0090*/ 	.word	0x000188a0


	//   ....[6]....
        /*0094*/ 	.word	0x000188c0


	//   ....[7]....
        /*0098*/ 	.word	0x000188e0


	//   ....[8]....
        /*009c*/ 	.word	0x00018900


	//   ....[9]....
        /*00a0*/ 	.word	0x00018920


	//   ....[10]....
        /*00a4*/ 	.word	0x00019750


	//   ....[11]....
        /*00a8*/ 	.word	0x00019800


	//   ....[12]....
        /*00ac*/ 	.word	0x00019870


	//   ....[13]....
        /*00b0*/ 	.word	0x000198e0


	//   ....[14]....
        /*00b4*/ 	.word	0x00019950


	//   ....[15]....
        /*00b8*/ 	.word	0x00019de0


	//   ....[16]....
        /*00bc*/ 	.word	0x00019e50


	//   ....[17]....
        /*00c0*/ 	.word	0x00019ec0


	//   ....[18]....
        /*00c4*/ 	.word	0x00019f30


	//   ....[19]....
        /*00c8*/ 	.word	0x00019fa0


	//----- nvinfo : EIATTR_VRC_CTA_INIT_COUNT
	.align		4
.L_3624:
        /*00cc*/ 	.byte	0x02, 0x4a
	.zero		1
	.zero		1


	//----- nvinfo : EIATTR_EXIT_INSTR_OFFSETS
	.align		4
        /*00d0*/ 	.byte	0x04, 0x1c
        /*00d2*/ 	.short	(.L_3626 - .L_3625)


	//   ....[0]....
.L_3625:
        /*00d4*/ 	.word	0x000006d0


	//   ....[1]....
        /*00d8*/ 	.word	0x000196e0


	//----- nvinfo : EIATTR_MAX_THREADS
	.align		4
.L_3626:
        /*00dc*/ 	.byte	0x04, 0x05
        /*00de*/ 	.short	(.L_3628 - .L_3627)
.L_3627:
        /*00e0*/ 	.word	0x00000080
        /*00e4*/ 	.word	0x00000001
        /*00e8*/ 	.word	0x00000001


	//----- nvinfo : EIATTR_CRS_STACK_SIZE
	.align		4
.L_3628:
        /*00ec*/ 	.byte	0x04, 0x1e
        /*00ee*/ 	.short	(.L_3630 - .L_3629)
.L_3629:
        /*00f0*/ 	.word	0x00000000


	//----- nvinfo : EIATTR_CBANK_PARAM_SIZE
	.align		4
.L_3630:
        /*00f4*/ 	.byte	0x03, 0x19
        /*00f6*/ 	.short	0x00e8


	//----- nvinfo : EIATTR_PARAM_CBANK
	.align		4
        /*00f8*/ 	.byte	0x04, 0x0a
        /*00fa*/ 	.short	(.L_3632 - .L_3631)
	.align		4
.L_3631:
        /*00fc*/ 	.word	index@(.nv.constant0._ZN10layer_norm13ln_fwd_kernelINS_13Kernel_traitsI6__halfffffjLj1024ELj1ELj4ELj1ELj16ENS_18Kernel_traits_baseILj1024ES2_ffffjLj128EEEEELb1ELb1ELb1ELb1EEEvNS_9FwdParamsE)
        /*0100*/ 	.short	0x0380
        /*0102*/ 	.short	0x00e8


	//----- nvinfo : EIATTR_SW_WAR
	.align		4
.L_3632:
        /*0104*/ 	.byte	0x04, 0x36
        /*0106*/ 	.short	(.L_3634 - .L_3633)
.L_3633:
        /*0108*/ 	.word	0x00000008
.L_3634:


//--------------------- .nv.info._ZN10layer_norm13ln_fwd_kernelINS_13Kernel_traitsIfffffjLj1024ELj1ELj4ELj1ELj16ENS_18Kernel_traits_baseILj1024EfffffjLj128EEEEELb0ELb0ELb0ELb0EEEvNS_9FwdParamsE --------------------------
	.section	.nv.info._ZN10layer_norm13ln_fwd_kernelINS_13Kernel_traitsIfffffjLj1024ELj1ELj4ELj1ELj16ENS_18Kernel_traits_baseILj1024EfffffjLj128EEEEELb0ELb0ELb0ELb0EEEvNS_9FwdParamsE,"",@"SHT_CUDA_INFO"
	.sectionflags	@""
	.align	4


	//----- nvinfo : EIATTR_CUDA_API_VERSION
	.align		4
        /*0000*/ 	.byte	0x04, 0x37
        /*0002*/ 	.short	(.L_3636 - .L_3635)
.L_3635:
        /*0004*/ 	.word	0x00000082


	//----- nvinfo : EIATTR_KPARAM_INFO
	.align		4
.L_3636:
        /*0008*/ 	.byte	0x04, 0x17
        /*000a*/ 	.short	(.L_3638 - .L_3637)
.L_3637:
        /*000c*/ 	.word	0x00000000
        /*0010*/ 	.short	0x0000
        /*0012*/ 	.short	0x0000
        /*0014*/ 	.byte	0x00, 0xf0, 0xa1, 0x03


	//----- nvinfo : EIATTR_SPARSE_MMA_MASK
	.align		4
.L_3638:
        /*0018*/ 	.byte	0x03, 0x50
        /*001a*/ 	.short	0x0000


	//----- nvinfo : EIATTR_MAXREG_COUNT
	.align		4
        /*001c*/ 	.byte	0x03, 0x1b
        /*001e*/ 	.short	0x00ff


	//----- nvinfo : EIATTR_MERCURY_ISA_VERSION
	.align		4
        /*0020*/ 	.byte	0x03, 0x5f
        /*0022*/ 	.short	0x0101


	//----- nvinfo : EIATTR_COOP_GROUP_MASK_REGIDS
	.align		4
        /*0024*/ 	.byte	0x04, 0x29
        /*0026*/ 	.short	(.L_3640 - .L_3639)


	//   ....[0]....
.L_3639:
        /*0028*/ 	.word	0xffffffff


	//   ....[1]....
        /*002c*/ 	.word	0xffffffff


	//   ....[2]....
        /*0030*/ 	.word	0xffffffff


	//   ....[3]....
        /*0034*/ 	.word	0xffffffff


	//   ....[4]....
        /*0038*/ 	.word	0xffffffff


	//   ....[5]....
        /*003c*/ 	.word	0xffffffff


	//   ....[6]....
        /*0040*/ 	.word	0xffffffff


	//   ....[7]....
        /*0044*/ 	.word	0xffffffff


	//   ....[8]....
        /*0048*/ 	.word	0xffffffff


	//   ....[9]....
        /*004c*/ 	.word	0xffffffff


	//   ....[10]....
        /*0050*/ 	.word	0x05000058


	//   ....[11]....
        /*0054*/ 	.word	0x05000058


	//   ....[12]....
        /*0058*/ 	.word	0x05000058


	//   ....[13]....
        /*005c*/ 	.word	0x05000058


	//   ....[14]....
        /*0060*/ 	.word	0x05000058


	//   ....[15]....
        /*0064*/ 	.word	0x05000058


	//   ....[16]....
        /*0068*/ 	.word	0x05000058


	//   ....[17]....
        /*006c*/ 	.word	0x05000058


	//   ....[18]....
        /*0070*/ 	.word	0x05000058


	//   ....[19]....
        /*0074*/ 	.word	0x05000058


	//----- nvinfo : EIATTR_COOP_GROUP_INSTR_OFFSETS
	.align		4
.L_3640:
        /*0078*/ 	.byte	0x04, 0x28
        /*007a*/ 	.short	(.L_3642 - .L_3641)


	//   ....[0]....
.L_3641:
        /*007c*/ 	.word	0x00001f60


	//   ....[1]....
        /*0080*/ 	.word	0x00001fa0


	//   ....[2]....
        /*0084*/ 	.word	0x00001fc0


	//   ....[3]....
        /*0088*/ 	.word	0x00001fe0


	//   ....[4]....
        /*008c*/ 	.word	0x00002000


	//   ....[5]....
        /*0090*/ 	.word	0x00002470


	//   ....[6]....
        /*0094*/ 	.word	0x00002490


	//   ....[7]....
        /*0098*/ 	.word	0x000024b0


	//   ....[8]....
        /*009c*/ 	.word	0x000024d0


	//   ....[9]....
        /*00a0*/ 	.word	0x000024f0


	//   ....[10]....
        /*00a4*/ 	.word	0x00003080


	//   ....[11]....
        /*00a8*/ 	.word	0x00003130


	//   ....[12]....
        /*00ac*/ 	.word	0x000031a0


	//   ....[13]....
        /*00b0*/ 	.word	0x00003210


	//   ....[14]....
        /*00b4*/ 	.word	0x00003280


	//   ....[15]....
        /*00b8*/ 	.word	0x00003750


	//   ....[16]....
        /*00bc*/ 	.word	0x000037c0


	//   ....[17]....
        /*00c0*/ 	.word	0x00003830


	//   ....[18]....
        /*00c4*/ 	.word	0x000038a0


	//   ....[19]....
        /*00c8*/ 	.word	0x00003910


	//----- nvinfo : EIATTR_VRC_CTA_INIT_COUNT
	.align		4
.L_3642:
        /*00cc*/ 	.byte	0x02, 0x4a
	.zero		1
	.zero		1


	//----- nvinfo : EIATTR_EXIT_INSTR_OFFSETS
	.align		4
        /*00d0*/ 	.byte	0x04, 0x1c
        /*00d2*/ 	.short	(.L_3644 - .L_3643)


	//   ....[0]....
.L_3643:
        /*00d4*/ 	.word	0x000008f0


	//   ....[1]....
        /*00d8*/ 	.word	0x00003010


	//----- nvinfo : EIATTR_MAX_THREADS
	.align		4
.L_3644:
        /*00dc*/ 	.byte	0x04, 0x05
        /*00de*/ 	.short	(.L_3646 - .L_3645)
.L_3645:
        /*00e0*/ 	.word	0x00000080
        /*00e4*/ 	.word	0x00000001
        /*00e8*/ 	.word	0x00000001


	//----- nvinfo : EIATTR_CRS_STACK_SIZE
	.align		4
.L_3646:
        /*00ec*/ 	.byte	0x04, 0x1e
        /*00ee*/ 	.short	(.L_3648 - .L_3647)
.L_3647:
        /*00f0*/ 	.word	0x00000000


	//----- nvinfo : EIATTR_CBANK_PARAM_SIZE
	.align		4
.L_3648:
        /*00f4*/ 	.byte	0x03, 0x19
        /*00f6*/ 	.short	0x00e8


	//----- nvinfo : EIATTR_PARAM_CBANK
	.align		4
        /*00f8*/ 	.byte	0x04, 0x0a
        /*00fa*/ 	.short	(.L_3650 - .L_3649)
	.align		4
.L_3649:
        /*00fc*/ 	.word	index@(.nv.constant0._ZN10layer_norm13ln_fwd_kernelINS_13Kernel_traitsIfffffjLj1024ELj1ELj4ELj1ELj16ENS_18Kernel_traits_baseILj1024EfffffjLj128EEEEELb0ELb0ELb0ELb0EEEvNS_9FwdParamsE)
        /*0100*/ 	.short	0x0380
        /*0102*/ 	.short	0x00e8


	//----- nvinfo : EIATTR_SW_WAR
	.align		4
.L_3650:
        /*0104*/ 	.byte	0x04, 0x36
        /*0106*/ 	.short	(.L_3652 - .L_3651)
.L_3651:
        /*0108*/ 	.word	0x00000008
.L_3652:


//--------------------- .nv.info._ZN10layer_norm13ln_fwd_kernelINS_13Kernel_traitsIfffffjLj1024ELj1ELj4ELj1ELj16ENS_18Kernel_traits_baseILj1024EfffffjLj128EEEEELb0ELb0ELb0ELb1EEEvNS_9FwdParamsE --------------------------
	.section	.nv.info._ZN10layer_norm13ln_fwd_kernelINS_13Kernel_traitsIfffffjLj1024ELj1ELj4ELj1ELj16ENS_18Kernel_traits_baseILj1024EfffffjLj128EEEEELb0ELb0ELb0ELb1EEEvNS_9FwdParamsE,"",@"SHT_CUDA_INFO"
	.sectionflags	@""
	.align	4


	//----- nvinfo : EIATTR_CUDA_API_VERSION
	.align		4
        /*0000*/ 	.byte	0x04, 0x37
        /*0002*/ 	.short	(.L_3654 - .L_3653)
.L_3653:
        /*0004*/ 	.word	0x00000082


	//----- nvinfo : EIATTR_KPARAM_INFO
	.align		4
.L_3654:
        /*0008*/ 	.byte	0x04, 0x17
        /*000a*/ 	.short	(.L_3656 - .L_3655)
.L_3655:
        /*000c*/ 	.word	0x00000000
        /*0010*/ 	.short	0x0000
        /*0012*/ 	.short	0x0000
        /*0014*/ 	.byte	0x00, 0xf0, 0xa1, 0x03


	//----- nvinfo : EIATTR_SPARSE_MMA_MASK
	.align		4
.L_3656:
        /*0018*/ 	.byte	0x03, 0x50
        /*001a*/ 	.short	0x0000


	//----- nvinfo : EIATTR_MAXREG_COUNT
	.align		4
        /*001c*/ 	.byte	0x03, 0x1b
        /*001e*/ 	.short	0x00ff


	//----- nvinfo : EIATTR_MERCURY_ISA_VERSION
	.align		4
        /*0020*/ 	.byte	0x03, 0x5f
        /*0022*/ 	.short	0x0101


	//----- nvinfo : EIATTR_COOP_GROUP_MASK_REGIDS
	.align		4
        /*0024*/ 	.byte	0x04, 0x29
        /*0026*/ 	.short	(.L_3658 - .L_3657)


	//   ....[0]....
.L_3657:
        /*0028*/ 	.word	0xffffffff


	//   ....[1]....
        /*002c*/ 	.word	0xffffffff


	//   ....[2]....
        /*0030*/ 	.word	0xffffffff


	//   ....[3]....
        /*0034*/ 	.word	0xffffffff


	//   ....[4]....
        /*0038*/ 	.word	0xffffffff


	//   ....[5]....
        /*003c*/ 	.word	0xffffffff


	//   ....[6]....
        /*0040*/ 	.word	0xffffffff


	//   ....[7]....
        /*0044*/ 	.word	0xffffffff


	//   ....[8]....
        /*0048*/ 	.word	0xffffffff


	//   ....[9]....
        /*004c*/ 	.word	0xffffffff


	//   ....[10]....
        /*0050*/ 	.word	0x05000074


	//   ....[11]....
        /*0054*/ 	.word	0x05000074


	//   ....[12]....
        /*0058*/ 	.word	0x05000074


	//   ....[13]....
        /*005c*/ 	.word	0x05000074


	//   ....[14]....
        /*0060*/ 	.word	0x05000074


	//   ....[15]....
        /*0064*/ 	.word	0x05000074


	//   ....[16]....
        /*0068*/ 	.word	0x05000074


	//   ....[17]....
        /*006c*/ 	.word	0x05000074


	//   ....[18]....
        /*0070*/ 	.word	0x05000074


	//   ....[19]....
        /*0074*/ 	.word	0x05000074


	//----- nvinfo : EIATTR_COOP_GROUP_INSTR_OFFSETS
	.align		4
.L_3658:
        /*0078*/ 	.byte	0x04, 0x28
        /*007a*/ 	.short	(.L_3660 - .L_3659)


	//   ....[0]....
.L_3659:
        /*007c*/ 	.word	0x000015d0


	//   ....[1]....
        /*0080*/ 	.word	0x000015f0


	//   ....[2]....
        /*0084*/ 	.word	0x00001610


	//   ....[3]....
        /*0088*/ 	.word	0x00001630


	//   ....[4]....
        /*008c*/ 	.word	0x00001660


	//   ....[5]....
        /*0090*/ 	.word	0x00001a90


	//   ....[6]....
        /*0094*/ 	.word	0x00001ab0


	//   ....[7]....
        /*0098*/ 	.word	0x00001ad0


	//   ....[8]....
        /*009c*/ 	.word	0x00001af0


	//   ....[9]....
        /*00a0*/ 	.word	0x00001b10


	//   ....[10]....
        /*00a4*/ 	.word	0x000023c0


	//   ....[11]....
        /*00a8*/ 	.word	0x00002460


	//   ....[12]....
        /*00ac*/ 	.word	0x000024d0


	//   ....[13]....
        /*00b0*/ 	.word	0x00002540


	//   ....[14]....
        /*00b4*/ 	.word	0x000025c0


	//   ....[15]....
        /*00b8*/ 	.word	0x00002a40


	//   ....[16]....
        /*00bc*/ 	.word	0x00002ab0


	//   ....[17]....
        /*00c0*/ 	.word	0x00002b20


	//   ....[18]....
        /*00c4*/ 	.word	0x00002b90


	//   ....[19]....
        /*00c8*/ 	.word	0x00002c00


	//----- nvinfo : EIATTR_VRC_CTA_INIT_COUNT
	.align		4
.L_3660:
        /*00cc*/ 	.byte	0x02, 0x4a
	.zero		1
	.zero		1


	//----- nvinfo : EIATTR_EXIT_INSTR_OFFSETS
	.align		4
        /*00d0*/ 	.byte	0x04, 0x1c
        /*00d2*/ 	.short	(.L_3662 - .L_3661)


	//   ....[0]....
.L_3661:
        /*00d4*/ 	.word	0x00000410


	//   ....[1]....
        /*00d8*/ 	.word	0x00002350


	//----- nvinfo : EIATTR_MAX_THREADS
	.align		4
.L_3662:
        /*00dc*/ 	.byte	0x04, 0x05
        /*00de*/ 	.short	(.L_3664 - .L_3663)
.L_3663:
        /*00e0*/ 	.word	0x00000080
        /*00e4*/ 	.word	0x00000001
        /*00e8*/ 	.word	0x00000001


	//----- nvinfo : EIATTR_CRS_STACK_SIZE
	.align		4
.L_3664:
        /*00ec*/ 	.byte	0x04, 0x1e
        /*00ee*/ 	.short	(.L_3666 - .L_3665)
.L_3665:
        /*00f0*/ 	.word	0x00000000


	//----- nvinfo : EIATTR_CBANK_PARAM_SIZE
	.align		4
.L_3666:
        /*00f4*/ 	.byte	0x03, 0x19
        /*00f6*/ 	.short	0x00e8


	//----- nvinfo : EIATTR_PARAM_CBANK
	.align		4
        /*00f8*/ 	.byte	0x04, 0x0a
        /*00fa*/ 	.short	(.L_3668 - .L_3667)
	.align		4
.L_3667:
        /*00fc*/ 	.word	index@(.nv.constant0._ZN10layer_norm13ln_fwd_kernelINS_13Kernel_traitsIfffffjLj1024ELj1ELj4ELj1ELj16ENS_18Kernel_traits_baseILj1024EfffffjLj128EEEEELb0ELb0ELb0ELb1EEEvNS_9FwdParamsE)
        /*0100*/ 	.short	0x0380
        /*0102*/ 	.short	0x00e8


	//----- nvinfo : EIATTR_SW_WAR
	.align		4
.L_3668:
        /*0104*/ 	.byte	0x04, 0x36
        /*0106*/ 	.short	(.L_3670 - .L_3669)
.L_3669:
        /*0108*/ 	.word	0x00000008
.L_3670:


//--------------------- .nv.info._ZN10layer_norm13ln_fwd_kernelINS_13Kernel_traitsIfffffjLj1024ELj1ELj4ELj1ELj16ENS_18Kernel_traits_baseILj1024EfffffjLj128EEEEELb0ELb0ELb1ELb0EEEvNS_9FwdParamsE --------------------------
	.section	.nv.info._ZN10layer_norm13ln_fwd_kernelINS_13Kernel_traitsIfffffjLj1024ELj1ELj4ELj1ELj16ENS_18Kernel_traits_baseILj1024EfffffjLj128EEEEELb0ELb0ELb1ELb0EEEvNS_9FwdParamsE,"",@"SHT_CUDA_INFO"
	.sectionflags	@""
	.align	4


	//----- nvinfo : EIATTR_CUDA_API_VERSION
	.align		4
        /*0000*/ 	.byte	0x04, 0x37
        /*0002*/ 	.short	(.L_3672 - .L_3671)
.L_3671:
        /*0004*/ 	.word	0x00000082


	//----- nvinfo : EIATTR_KPARAM_INFO
	.align		4
.L_3672:
        /*0008*/ 	.byte	0x04, 0x17
        /*000a*/ 	.short	(.L_3674 - .L_3673)
.L_3673:
        /*000c*/ 	.word	0x00000000
        /*0010*/ 	.short	0x0000
        /*0012*/ 	.short	0x0000
        /*0014*/ 	.byte	0x00, 0xf0, 0xa1, 0x03


	//----- nvinfo : EIATTR_SPARSE_MMA_MASK
	.align		4
.L_3674:
        /*0018*/ 	.byte	0x03, 0x50
        /*001a*/ 	.short	0x0000


	//----- nvinfo : EIATTR_MAXREG_COUNT
	.align		4
        /*001c*/ 	.byte	0x03, 0x1b
        /*001e*/ 	.short	0x00ff


	//----- nvinfo : EIATTR_MERCURY_ISA_VERSION
	.align		4
        /*0020*/ 	.byte	0x03, 0x5f
        /*0022*/ 	.short	0x0101


	//----- nvinfo : EIATTR_COOP_GROUP_MASK_REGIDS
	.align		4
        /*0024*/ 	.byte	0x04, 0x29
        /*0026*/ 	.short	(.L_3676 - .L_3675)


	//   ....[0]....
.L_3675:
        /*0028*/ 	.word	0xffffffff


	//   ....[1]....
        /*002c*/ 	.word	0xffffffff


	//   ....[2]....
        /*0030*/ 	.word	0xffffffff


	//   ....[3]....
        /*0034*/ 	.word	0xffffffff


	//   ....[4]....
        /*0038*/ 	.word	0xffffffff


	//   ....[5]....
        /*003c*/ 	.word	0xffffffff


	//   ....[6]....
        /*0040*/ 	.word	0xffffffff


	//   ....[7]....
        /*0044*/ 	.word	0xffffffff


	//   ....[8]....
        /*0048*/ 	.word	0xffffffff


	//   ....[9]....
        /*004c*/ 	.word	0xffffffff


	//   ....[10]....
        /*0050*/ 	.word	0x05000074


	//   ....[11]....
        /*0054*/ 	.word	0x05000074


	//   ....[12]....
        /*0058*/ 	.word	0x05000074


	//   ....[13]....
        /*005c*/ 	.word	0x05000074


	//   ....[14]....
        /*0060*/ 	.word	0x05000074


	//   ....[15]....
        /*0064*/ 	.word	0x05000074


	//   ....[16]....
        /*0068*/ 	.word	0x05000074


	//   ....[17]....
        /*006c*/ 	.word	0x05000074


	//   ....[18]....
        /*0070*/ 	.word	0x05000074


	//   ....[19]....
        /*0074*/ 	.word	0x05000074


	//----- nvinfo : EIATTR_COOP_GROUP_INSTR_OFFSETS
	.align		4
.L_3676:
        /*0078*/ 	.byte	0x04, 0x28
        /*007a*/ 	.short	(.L_3678 - .L_3677)


	//   ....[0]....
.L_3677:
        /*007c*/ 	.word	0x00001d30


	//   ....[1]....
        /*0080*/ 	.word	0x00001d70


	//   ....[2]....
        /*0084*/ 	.word	0x00001d90


	//   ....[3]....
        /*0088*/ 	.word	0x00001db0


	//   ....[4]....
        /*008c*/ 	.word	0x00001dd0


	//   ....[5]....
        /*0090*/ 	.word	0x00002230


	//   ....[6]....
        /*0094*/ 	.word	0x00002250


	//   ....[7]....
        /*0098*/ 	.word	0x00002270


	//   ....[8]....
        /*009c*/ 	.word	0x00002290


	//   ....[9]....
        /*00a0*/ 	.word	0x000022b0


	//   ....[10]....
        /*00a4*/ 	.word	0x00002ea0


	//   ....[11]....
        /*00a8*/ 	.word	0x00002f50


	//   ....[12]....
        /*00ac*/ 	.word	0x00002fc0


	//   ....[13]....
        /*00b0*/ 	.word	0x00003030


	//   ....[14]....
        /*00b4*/ 	.word	0x000030a0


	//   ....[15]....
        /*00b8*/ 	.word	0x00003550


	//   ....[16]....
        /*00bc*/ 	.word	0x000035c0


	//   ....[17]....
        /*00c0*/ 	.word	0x00003630


	//   ....[18]....
        /*00c4*/ 	.word	0x000036a0


	//   ....[19]....
        /*00c8*/ 	.word	0x00003710


	//----- nvinfo : EIATTR_VRC_CTA_INIT_COUNT
	.align		4
.L_3678:
        /*00cc*/ 	.byte	0x02, 0x4a
	.zero		1
	.zero		1


	//----- nvinfo : EIATTR_EXIT_INSTR_OFFSETS
	.align		4
        /*00d0*/ 	.byte	0x04, 0x1c
        /*00d2*/ 	.short	(.L_3680 - .L_3679)


	//   ....[0]....
.L_3679:
        /*00d4*/ 	.word	0x000008f0


	//   ....[1]....
        /*00d8*/ 	.word	0x00002e30


	//----- nvinfo : EIATTR_MAX_THREADS
	.align		4
.L_3680:
        /*00dc*/ 	.byte	0x04, 0x05
        /*00de*/ 	.short	(.L_3682 - .L_3681)
.L_3681:
        /*00e0*/ 	.word	0x00000080
        /*00e4*/ 	.word	0x00000001
        /*00e8*/ 	.word	0x00000001


	//----- nvinfo : EIATTR_CRS_STACK_SIZE
	.align		4
.L_3682:
        /*00ec*/ 	.byte	0x04, 0x1e
        /*00ee*/ 	.short	(.L_3684 - .L_3683)
.L_3683:
        /*00f0*/ 	.word	0x00000000


	//----- nvinfo : EIATTR_CBANK_PARAM_SIZE
	.align		4
.L_3684:
        /*00f4*/ 	.byte	0x03, 0x19
        /*00f6*/ 	.short	0x00e8


	//----- nvinfo : EIATTR_PARAM_CBANK
	.align		4
        /*00f8*/ 	.byte	0x04, 0x0a
        /*00fa*/ 	.short	(.L_3686 - .L_3685)
	.align		4
.L_3685:
        /*00fc*/ 	.word	index@(.nv.constant0._ZN10layer_norm13ln_fwd_kernelINS_13Kernel_traitsIfffffjLj1024ELj1ELj4ELj1ELj16ENS_18Kernel_traits_baseILj1024EfffffjLj128EEEEELb0ELb0ELb1ELb0EEEvNS_9FwdParamsE)
        /*0100*/ 	.short	0x0380
        /*0102*/ 	.short	0x00e8


	//----- nvinfo : EIATTR_SW_WAR
	.align		4
.L_3686:
        /*0104*/ 	.byte	0x04, 0x36
        /*0106*/ 	.short	(.L_3688 - .L_3687)
.L_3687:
        /*0108*/ 	.word	0x00000008
.L_3688:


//--------------------- .nv.info._ZN10layer_norm13ln_fwd_kernelINS_13Kernel_traitsIfffffjLj1024ELj1ELj4ELj1ELj16ENS_18Kernel_traits_baseILj1024EfffffjLj128EEEEELb0ELb0ELb1ELb1EEEvNS_9FwdParamsE --------------------------
	.section	.nv.info._ZN10layer_norm13ln_fwd_kernelINS_13Kernel_traitsIfffffjLj1024ELj1ELj4ELj1ELj16ENS_18Kernel_traits_baseILj1024EfffffjLj128EEEEELb0ELb0ELb1ELb1EEEvNS_9FwdParamsE,"",@"SHT_CUDA_INFO"
	.sectionflags	@""
	.align	4


	//----- nvinfo : EIATTR_CUDA_API_VERSION
	.align		4
        /*0000*/ 	.byte	0x04, 0x37
        /*0002*/ 	.short	(.L_3690 - .L_3689)
.L_3689:
        /*0004*/ 	.word	0x00000082


	//----- nvinfo : EIATTR_KPARAM_INFO
	.align		4
.L_3690:
        /*0008*/ 	.byte	0x04, 0x17
        /*000a*/ 	.short	(.L_3692 - .L_3691)
.L_3691:
        /*000c*/ 	.word	0x00000000
        /*0010*/ 	.short	0x0000
        /*0012*/ 	.short	0x0000
        /*0014*/ 	.byte	0x00, 0xf0, 0xa1, 0x03


	//----- nvinfo : EIATTR_SPARSE_MMA_MASK
	.align		4
.L_3692:
        /*0018*/ 	.byte	0x03, 0x50
        /*001a*/ 	.short	0x0000


	//----- nvinfo : EIATTR_MAXREG_COUNT
	.align		4
        /*001c*/ 	.byte	0x03, 0x1b
        /*001e*/ 	.short	0x00ff


	//----- nvinfo : EIATTR_MERCURY_ISA_VERSION
	.align		4
        /*0020*/ 	.byte	0x03, 0x5f
        /*0022*/ 	.short	0x0101


	//----- nvinfo : EIATTR_COOP_GROUP_MASK_REGIDS
	.align		4
        /*0024*/ 	.byte	0x04, 0x29
        /*0026*/ 	.short	(.L_3694 - .L_3693)


	//   ....[0]....
.L_3693:
        /*0028*/ 	.word	0xffffffff


	//   ....[1]....
        /*002c*/ 	.word	0xffffffff


	//   ....[2]....
        /*0030*/ 	.word	0xffffffff


	//   ....[3]....
        /*0034*/ 	.word	0xffffffff


	//   ....[4]....
        /*0038*/ 	.word	0xffffffff


	//   ....[5]....
        /*003c*/ 	.word	0xffffffff


	//   ....[6]....
        /*0040*/ 	.word	0xffffffff


	//   ....[7]....
        /*0044*/ 	.word	0xffffffff


	//   ....[8]....
        /*0048*/ 	.word	0xffffffff


	//   ....[9]....
        /*004c*/ 	.word	0xffffffff


	//   ....[10]....
        /*0050*/ 	.word	0x05000071


	//   ....[11]....
        /*0054*/ 	.word	0x05000071


	//   ....[12]....
        /*0058*/ 	.word	0x05000071


	//   ....[13]....
        /*005c*/ 	.word	0x05000071


	//   ....[14]....
        /*0060*/ 	.word	0x05000071


	//   ....[15]....
        /*0064*/ 	.word	0x05000071


	//   ....[16]....
        /*0068*/ 	.word	0x05000071


	//   ....[17]....
        /*006c*/ 	.word	0x05000071


	//   ....[18]....
        /*0070*/ 	.word	0x05000071


	//   ....[19]....
        /*0074*/ 	.word	0x05000071


	//----- nvinfo : EIATTR_COOP_GROUP_INSTR_OFFSETS
	.align		4
.L_3694:
        /*0078*/ 	.byte	0x04, 0x28
        /*007a*/ 	.short	(.L_3696 - .L_3695)


	//   ....[0]....
.L_3695:
        /*007c*/ 	.word	0x000016c0


	//   ....[1]....
        /*0080*/ 	.word	0x000016f0


	//   ....[2]....
        /*0084*/ 	.word	0x00001710


	//   ....[3]....
        /*0088*/ 	.word	0x00001730


	//   ....[4]....
        /*008c*/ 	.word	0x00001750


	//   ....[5]....
        /*0090*/ 	.word	0x00001b80


	//   ....[6]....
        /*0094*/ 	.word	0x00001ba0


	//   ....[7]....
        /*0098*/ 	.word	0x00001bc0


	//   ....[8]....
        /*009c*/ 	.word	0x00001be0


	//   ....[9]....
        /*00a0*/ 	.word	0x00001c00


	//   ....[10]....
        /*00a4*/ 	.word	0x000025a0


	//   ....[11]....
        /*00a8*/ 	.word	0x00002650


	//   ....[12]....
        /*00ac*/ 	.word	0x000026c0


	//   ....[13]....
        /*00b0*/ 	.word	0x00002730


	//   ....[14]....
        /*00b4*/ 	.word	0x000027a0


	//   ....[15]....
        /*00b8*/ 	.word	0x00002c20


	//   ....[16]....
        /*00bc*/ 	.word	0x00002c90


	//   ....[17]....
        /*00c0*/ 	.word	0x00002d00


	//   ....[18]....
        /*00c4*/ 	.word	0x00002d70


	//   ....[19]....
        /*00c8*/ 	.word	0x00002de0


	//----- nvinfo : EIATTR_VRC_CTA_INIT_COUNT
	.align		4
.L_3696:
        /*00cc*/ 	.byte	0x02, 0x4a
	.zero		1
	.zero		1


	//----- nvinfo : EIATTR_EXIT_INSTR_OFFSETS
	.align		4
        /*00d0*/ 	.byte	0x04, 0x1c
        /*00d2*/ 	.short	(.L_3698 - .L_3697)


	//   ....[0]....
.L_3697:
        /*00d4*/ 	.word	0x000003d0


	//   ....[1]....
        /*00d8*/ 	.word	0x00002530


	//----- nvinfo : EIATTR_MAX_THREADS
	.align		4
.L_3698:
        /*00dc*/ 	.byte	0x04, 0x05
        /*00de*/ 	.short	(.L_3700 - .L_3699)
.L_3699:
        /*00e0*/ 	.word	0x00000080
        /*00e4*/ 	.word	0x00000001
        /*00e8*/ 	.word	0x00000001


	//----- nvinfo : EIATTR_CRS_STACK_SIZE
	.align		4
.L_3700:
        /*00ec*/ 	.byte	0x04, 0x1e
        /*00ee*/ 	.short	(.L_3702 - .L_3701)
.L_3701:
        /*00f0*/ 	.word	0x00000000


	//----- nvinfo : EIATTR_CBANK_PARAM_SIZE
	.align		4
.L_3702:
        /*00f4*/ 	.byte	0x03, 0x19
        /*00f6*/ 	.short	0x00e8


	//----- nvinfo : EIATTR_PARAM_CBANK
	.align		4
        /*00f8*/ 	.byte	0x04, 0x0a
        /*00fa*/ 	.short	(.L_3704 - .L_3703)
	.align		4
.L_3703:
        /*00fc*/ 	.word	index@(.nv.constant0._ZN10layer_norm13ln_fwd_kernelINS_13Kernel_traitsIfffffjLj1024ELj1ELj4ELj1ELj16ENS_18Kernel_traits_baseILj1024EfffffjLj128EEEEELb0ELb0ELb1ELb1EEEvNS_9FwdParamsE)
        /*0100*/ 	.short	0x0380
        /*0102*/ 	.short	0x00e8


	//----- nvinfo : EIATTR_SW_WAR
	.align		4
.L_3704:
        /*0104*/ 	.byte	0x04, 0x36
        /*0106*/ 	.short	(.L_3706 - .L_3705)
.L_3705:
        /*0108*/ 	.word	0x00000008
.L_3706:


//--------------------- .nv.info._ZN10layer_norm13ln_fwd_kernelINS_13Kernel_traitsIfffffjLj1024ELj1ELj4ELj1ELj16ENS_18Kernel_traits_baseILj1024EfffffjLj128EEEEELb0ELb1ELb0ELb0EEEvNS_9FwdParamsE --------------------------
	.section	.nv.info._ZN10layer_norm13ln_fwd_kernelINS_13Kernel_traitsIfffffjLj1024ELj1ELj4ELj1ELj16ENS_18Kernel_traits_baseILj1024EfffffjLj128EEEEELb0ELb1ELb0ELb0EEEvNS_9FwdParamsE,"",@"SHT_CUDA_INFO"
	.sectionflags	@""
	.align	4


	//----- nvinfo : EIATTR_CUDA_API_VERSION
	.align		4
        /*0000*/ 	.byte	0x04, 0x37
        /*0002*/ 	.short	(.L_3708 - .L_3707)
.L_3707:
        /*0004*/ 	.word	0x00000082


	//----- nvinfo : EIATTR_KPARAM_INFO
	.align		4
.L_3708:
        /*0008*/ 	.byte	0x04, 0x17
        /*000a*/ 	.short	(.L_3710 - .L_3709)
.L_3709:
        /*000c*/ 	.word	0x00000000
        /*0010*/ 	.short	0x0000
        /*0012*/ 	.short	0x0000
        /*0014*/ 	.byte	0x00, 0xf0, 0xa1, 0x03


	//----- nvinfo : EIATTR_SPARSE_MMA_MASK
	.align		4
.L_3710:
        /*0018*/ 	.byte	0x03, 0x50
        /*001a*/ 	.short	0x0000


	//----- nvinfo : EIATTR_MAXREG_COUNT
	.align		4
        /*001c*/ 	.byte	0x03, 0x1b
        /*001e*/ 	.short	0x00ff


	//----- nvinfo : EIATTR_MERCURY_ISA_VERSION
	.align		4
        /*0020*/ 	.byte	0x03, 0x5f
        /*0022*/ 	.short	0x0101


	//----- nvinfo : EIATTR_COOP_GROUP_MASK_REGIDS
	.align		4
        /*0024*/ 	.byte	0x04, 0x29
        /*0026*/ 	.short	(.L_3712 - .L_3711)


	//   ....[0]....
.L_3711:
        /*0028*/ 	.word	0xffffffff


	//   ....[1]....
        /*002c*/ 	.word	0xffffffff


	//   ....[2]....
        /*0030*/ 	.word	0xffffffff


	//   ....[3]....
        /*0034*/ 	.word	0xffffffff


	//   ....[4]....
        /*0038*/ 	.word	0xffffffff


	//   ....[5]....
        /*003c*/ 	.word	0xffffffff


	//   ....[6]....
        /*0040*/ 	.word	0xffffffff


	//   ....[7]....
        /*0044*/ 	.word	0xffffffff


	//   ....[8]....
        /*0048*/ 	.word	0xffffffff


	//   ....[9]....
        /*004c*/ 	.word	0xffffffff


	//   ....[10]....
        /*0050*/ 	.word	0x05000094


	//   ....[11]....
        /*0054*/ 	.word	0x05000094


	//   ....[12]....
        /*0058*/ 	.word	0x05000094


	//   ....[13]....
        /*005c*/ 	.word	0x05000094


	//   ....[14]....
        /*0060*/ 	.word	0x05000094


	//   ....[15]....
        /*0064*/ 	.word	0x05000094


	//   ....[16]....
        /*0068*/ 	.word	0x05000094


	//   ....[17]....
        /*006c*/ 	.word	0x05000094


	//   ....[18]....
        /*0070*/ 	.word	0x05000094


	//   ....[19]....
        /*0074*/ 	.word	0x05000094


	//----- nvinfo : EIATTR_COOP_GROUP_INSTR_OFFSETS
	.align		4
.L_3712:
        /*0078*/ 	.byte	0x04, 0x28
        /*007a*/ 	.short	(.L_3714 - .L_3713)


	//   ....[0]....
.L_3713:
        /*007c*/ 	.word	0x00001e80


	//   ....[1]....
        /*0080*/ 	.word	0x00001eb0


	//   ....[2]....
        /*0084*/ 	.word	0x00001ee0


	//   ....[3]....
        /*0088*/ 	.word	0x00001f00


	//   ....[4]....
        /*008c*/ 	.word	0x00001f20


	//   ....[5]....
        /*0090*/ 	.word	0x00002380


	//   ....[6]....
        /*0094*/ 	.word	0x000023a0


	//   ....[7]....
        /*0098*/ 	.word	0x000023c0


	//   ....[8]....
        /*009c*/ 	.word	0x000023e0


	//   ....[9]....
        /*00a0*/ 	.word	0x00002400


	//   ....[10]....
        /*00a4*/ 	.word	0x00002f80


	//   ....[11]....
        /*00a8*/ 	.word	0x00003020


	//   ....[12]....
        /*00ac*/ 	.word	0x000030a0


	//   ....[13]....
        /*00b0*/ 	.word	0x00003110


	//   ....[14]....
        /*00b4*/ 	.word	0x00003180


	//   ....[15]....
        /*00b8*/ 	.word	0x00003630


	//   ....[16]....
        /*00bc*/ 	.word	0x000036a0


	//   ....[17]....
        /*00c0*/ 	.word	0x00003710


	//   ....[18]....
        /*00c4*/ 	.word	0x00003780


	//   ....[19]....
        /*00c8*/ 	.word	0x000037f0


	//----- nvinfo : EIATTR_VRC_CTA_INIT_COUNT
	.align		4
.L_3714:
        /*00cc*/ 	.byte	0x02, 0x4a
	.zero		1
	.zero		1


	//----- nvinfo : EIATTR_EXIT_INSTR_OFFSETS
	.align		4
        /*00d0*/ 	.byte	0x04, 0x1c
        /*00d2*/ 	.short	(.L_3716 - .L_3715)


	//   ....[0]....
.L_3715:
        /*00d4*/ 	.word	0x00000bf0


	//   ....[1]....
        /*00d8*/ 	.word	0x00002f10


	//----- nvinfo : EIATTR_MAX_THREADS
	.align		4
.L_3716:
        /*00dc*/ 	.byte	0x04, 0x05
        /*00de*/ 	.short	(.L_3718 - .L_3717)
.L_3717:
        /*00e0*/ 	.word	0x00000080
        /*00e4*/ 	.word	0x00000001
        /*00e8*/ 	.word	0x00000001


	//----- nvinfo : EIATTR_CRS_STACK_SIZE
	.align		4
.L_3718:
        /*00ec*/ 	.byte	0x04, 0x1e
        /*00ee*/ 	.short	(.L_3720 - .L_3719)
.L_3719:
        /*00f0*/ 	.word	0x00000000


	//----- nvinfo : EIATTR_CBANK_PARAM_SIZE
	.align		4
.L_3720:
        /*00f4*/ 	.byte	0x03, 0x19
        /*00f6*/ 	.short	0x00e8


	//----- nvinfo : EIATTR_PARAM_CBANK
	.align		4
        /*00f8*/ 	.byte	0x04, 0x0a
        /*00fa*/ 	.short	(.L_3722 - .L_3721)
	.align		4
.L_3721:
        /*00fc*/ 	.word	index@(.nv.constant0._ZN10layer_norm13ln_fwd_kernelINS_13Kernel_traitsIfffffjLj1024ELj1ELj4ELj1ELj16ENS_18Kernel_traits_baseILj1024EfffffjLj128EEEEELb0ELb1ELb0ELb0EEEvNS_9FwdParamsE)
        /*0100*/ 	.short	0x0380
        /*0102*/ 	.short	0x00e8


	//----- nvinfo : EIATTR_SW_WAR
	.align		4
.L_3722:
        /*0104*/ 	.byte	0x04, 0x36
        /*0106*/ 	.short	(.L_3724 - .L_3723)
.L_3723:
        /*0108*/ 	.word	0x00000008
.L_3724:


//--------------------- .nv.info._ZN10layer_norm13ln_fwd_kernelINS_13Kernel_traitsIfffffjLj1024ELj1ELj4ELj1ELj16ENS_18Kernel_traits_baseILj1024EfffffjLj128EEEEELb0ELb1ELb0ELb1EEEvNS_9FwdParamsE --------------------------
	.section	.nv.info._ZN10layer_norm13ln_fwd_kernelINS_13Kernel_traitsIfffffjLj1024ELj1ELj4ELj1ELj16ENS_18Kernel_traits_baseILj1024EfffffjLj128EEEEELb0ELb1ELb0ELb1EEEvNS_9FwdParamsE,"",@"SHT_CUDA_INFO"
	.sectionflags	@""
	.align	4


	//----- nvinfo : EIATTR_CUDA_API_VERSION
	.align		4
        /*0000*/ 	.byte	0x04, 0x37
        /*0002*/ 	.short	(.L_3726 - .L_3725)
.L_3725:
        /*0004*/ 	.word	0x00000082


	//----- nvinfo : EIATTR_KPARAM_INFO
	.align		4
.L_3726:
        /*0008*/ 	.byte	0x04, 0x17
        /*000a*/ 	.short	(.L_3728 - .L_3727)
.L_3727:
        /*000c*/ 	.word	0x00000000
        /*0010*/ 	.short	0x0000
        /*0012*/ 	.short	0x0000
        /*0014*/ 	.byte	0x00, 0xf0, 0xa1, 0x03


	//----- nvinfo : EIATTR_SPARSE_MMA_MASK
	.align		4
.L_3728:
        /*0018*/ 	.byte	0x03, 0x50
        /*001a*/ 	.short	0x0000


	//----- nvinfo : EIATTR_MAXREG_COUNT
	.align		4
        /*001c*/ 	.byte	0x03, 0x1b
        /*001e*/ 	.short	0x00ff


	//----- nvinfo : EIATTR_MERCURY_ISA_VERSION
	.align		4
        /*0020*/ 	.byte	0x03, 0x5f
        /*0022*/ 	.short	0x0101


	//----- nvinfo : EIATTR_COOP_GROUP_MASK_REGIDS
	.align		4
        /*0024*/ 	.byte	0x04, 0x29
        /*0026*/ 	.short	(.L_3730 - .L_3729)


	//   ....[0]....
.L_3729:
        /*0028*/ 	.word	0xffffffff


	//   ....[1]....
        /*002c*/ 	.word	0xffffffff


	//   ....[2]....
        /*0030*/ 	.word	0xffffffff


	//   ....[3]....
        /*0034*/ 	.word	0xffffffff


	//   ....[4]....
        /*0038*/ 	.word	0xffffffff


	//   ....[5]....
        /*003c*/ 	.word	0xffffffff


	//   ....[6]....
        /*0040*/ 	.word	0xffffffff


	//   ....[7]....
        /*0044*/ 	.word	0xffffffff


	//   ....[8]....
        /*0048*/ 	.word	0xffffffff


	//   ....[9]....
        /*004c*/ 	.word	0xffffffff


	//   ....[10]....
        /*0050*/ 	.word	0xffffffff


	//   ....[11]....
        /*0054*/ 	.word	0xffffffff


	//   ....[12]....
        /*0058*/ 	.word	0xffffffff


	//   ....[13]....
        /*005c*/ 	.word	0xffffffff


	//   ....[14]....
        /*0060*/ 	.word	0xffffffff


	//   ....[15]....
        /*0064*/ 	.word	0xffffffff


	//   ....[16]....
        /*0068*/ 	.word	0xffffffff


	//   ....[17]....
        /*006c*/ 	.word	0xffffffff


	//   ....[18]....
        /*0070*/ 	.word	0xffffffff


	//   ....[19]....
        /*0074*/ 	.word	0xffffffff


	//   ....[20]....
        /*0078*/ 	.word	0x0500008f


	//   ....[21]....
        /*007c*/ 	.word	0x0500008f


	//   ....[22]....
        /*0080*/ 	.word	0x0500008f


	//   ....[23]....
        /*0084*/ 	.word	0x0500008f


	//   ....[24]....
        /*0088*/ 	.word	0x0500008f


	//   ....[25]....
        /*008c*/ 	.word	0x0500008f


	//   ....[26]....
        /*0090*/ 	.word	0x0500008f


	//   ....[27]....
        /*0094*/ 	.word	0x0500008f


	//   ....[28]....
        /*0098*/ 	.word	0x0500008f


	//   ....[29]....
        /*009c*/ 	.word	0x0500008f


	//   ....[30]....
        /*00a0*/ 	.word	0x0500008f


	//   ....[31]....
        /*00a4*/ 	.word	0x0500008f


	//   ....[32]....
        /*00a8*/ 	.word	0x0500008f


	//   ....[33]....
        /*00ac*/ 	.word	0x0500008f


	//   ....[34]....
        /*00b0*/ 	.word	0x0500008f


	//   ....[35]....
        /*00b4*/ 	.word	0x0500008f


	//   ....[36]....
        /*00b8*/ 	.word	0x0500008f


	//   ....[37]....
        /*00bc*/ 	.word	0x0500008f


	//   ....[38]....
        /*00c0*/ 	.word	0x0500008f


	//   ....[39]....
        /*00c4*/ 	.word	0x0500008f


	//----- nvinfo : EIATTR_COOP_GROUP_INSTR_OFFSETS
	.align		4
.L_3730:
        /*00c8*/ 	.byte	0x04, 0x28
        /*00ca*/ 	.short	(.L_3732 - .L_3731)


	//   ....[0]....
.L_3731:
        /*00cc*/ 	.word	0x00001270


	//   ....[1]....
        /*00d0*/ 	.word	0x000012a0


	//   ....[2]....
        /*00d4*/ 	.word	0x000012c0


	//   ....[3]....
        /*00d8*/ 	.word	0x000012e0


	//   ....[4]....
        /*00dc*/ 	.word	0x00001300


	//   ....[5]....
        /*00e0*/ 	.word	0x00001730


	//   ....[6]....
        /*00e4*/ 	.word	0x00001750


	//   ....[7]....
        /*00e8*/ 	.word	0x00001770


	//   ....[8]....
        /*00ec*/ 	.word	0x00001790


	//   ....[9]....
        /*00f0*/ 	.word	0x000017b0


	//   ....[10]....
        /*00f4*/ 	.word	0x00002ad0


	//   ....[11]....
        /*00f8*/ 	.word	0x00002b00


	//   ....[12]....
        /*00fc*/ 	.word	0x00002b20


	//   ....[13]....
        /*0100*/ 	.word	0x00002b40


	//   ....[14]....
        /*0104*/ 	.word	0x00002b60


	//   ....[15]....
        /*0108*/ 	.word	0x00002f90


	//   ....[16]....
        /*010c*/ 	.word	0x00002fb0


	//   ....[17]....
        /*0110*/ 	.word	0x00002fd0


	//   ....[18]....
        /*0114*/ 	.word	0x00002ff0


	//   ....[19]....
        /*0118*/ 	.word	0x00003010


	//   ....[20]....
        /*011c*/ 	.word	0x000038c0


	//   ....[21]....
        /*0120*/ 	.word	0x00003950


	//   ....[22]....
        /*0124*/ 	.word	0x000039b0


	//   ....[23]....
        /*0128*/ 	.word	0x00003a10


	//   ....[24]....
        /*012c*/ 	.word	0x00003a70


	//   ....[25]....
        /*0130*/ 	.word	0x00003ee0


	//   ....[26]....
        /*0134*/ 	.word	0x00003f40


	//   ....[27]....
        /*0138*/ 	.word	0x00003fa0


	//   ....[28]....
        /*013c*/ 	.word	0x00004000


	//   ....[29]....
        /*0140*/ 	.word	0x00004060


	//   ....[30]....
        /*0144*/ 	.word	0x000040e0


	//   ....[31]....
        /*0148*/ 	.word	0x00004170


	//   ....[32]....
        /*014c*/ 	.word	0x000041d0


	//   ....[33]....
        /*0150*/ 	.word	0x00004230


	//   ....[34]....
        /*0154*/ 	.word	0x00004290


	//   ....[35]....
        /*0158*/ 	.word	0x00004700


	//   ....[36]....
        /*015c*/ 	.word	0x00004760


	//   ....[37]....
        /*0160*/ 	.word	0x000047c0


	//   ....[38]....
        /*0164*/ 	.word	0x00004820


	//   ....[39]....
        /*0168*/ 	.word	0x00004880


	//----- nvinfo : EIATTR_VRC_CTA_INIT_COUNT
	.align		4
.L_3732:
        /*016c*/ 	.byte	0x02, 0x4a
	.zero		1
	.zero		1


	//----- nvinfo : EIATTR_EXIT_INSTR_OFFSETS
	.align		4
        /*0170*/ 	.byte	0x04, 0x1c
        /*0172*/ 	.short	(.L_3734 - .L_3733)


	//   ....[0]....
.L_3733:
        /*0174*/ 	.word	0x00000510


	//   ....[1]....
        /*0178*/ 	.word	0x00001ff0


	//   ....[2]....
        /*017c*/ 	.word	0x00003860


	//----- nvinfo : EIATTR_MAX_THREADS
	.align		4
.L_3734:
        /*0180*/ 	.byte	0x04, 0x05
        /*0182*/ 	.short	(.L_3736 - .L_3735)
.L_3735:
        /*0184*/ 	.word	0x00000080
        /*0188*/ 	.word	0x00000001
        /*018c*/ 	.word	0x00000001


	//----- nvinfo : EIATTR_CRS_STACK_SIZE
	.align		4
.L_3736:
        /*0190*/ 	.byte	0x04, 0x1e
        /*0192*/ 	.short	(.L_3738 - .L_3737)
.L_3737:
        /*0194*/ 	.word	0x00000000


	//----- nvinfo : EIATTR_CBANK_PARAM_SIZE
	.align		4
.L_3738:
        /*0198*/ 	.byte	0x03, 0x19
        /*019a*/ 	.short	0x00e8


	//----- nvinfo : EIATTR_PARAM_CBANK
	.align		4
        /*019c*/ 	.byte	0x04, 0x0a
        /*019e*/ 	.short	(.L_3740 - .L_3739)
	.align		4
.L_3739:
        /*01a0*/ 	.word	index@(.nv.constant0._ZN10layer_norm13ln_fwd_kernelINS_13Kernel_traitsIfffffjLj1024ELj1ELj4ELj1ELj16ENS_18Kernel_traits_baseILj1024EfffffjLj128EEEEELb0ELb1ELb0ELb1EEEvNS_9FwdParamsE)
        /*01a4*/ 	.short	0x0380
        /*01a6*/ 	.short	0x00e8


	//----- nvinfo : EIATTR_SW_WAR
	.align		4
.L_3740:
        /*01a8*/ 	.byte	0x04, 0x36
        /*01aa*/ 	.short	(.L_3742 - .L_3741)
.L_3741:
        /*01ac*/ 	.word	0x00000008
.L_3742:


//--------------------- .nv.info._ZN10layer_norm13ln_fwd_kernelINS_13Kernel_traitsIfffffjLj1024ELj1ELj4ELj1ELj16ENS_18Kernel_traits_baseILj1024EfffffjLj128EEEEELb0ELb1ELb1ELb0EEEvNS_9FwdParamsE --------------------------
	.section	.nv.info._ZN10layer_norm13ln_fwd_kernelINS_13Kernel_traitsIfffffjLj1024ELj1ELj4ELj1ELj16ENS_18Kernel_traits_baseILj1024EfffffjLj128EEEEELb0ELb1ELb1ELb0EEEvNS_9FwdParamsE,"",@"SHT_CUDA_INFO"
	.sectionflags	@""
	.align	4


	//----- nvinfo : EIATTR_CUDA_API_VERSION
	.align		4
        /*0000*/ 	.byte	0x04, 0x37
        /*0002*/ 	.short	(.L_3744 - .L_3743)
.L_3743:
        /*0004*/ 	.word	0x00000082


	//----- nvinfo : EIATTR_KPARAM_INFO
	.align		4
.L_3744:
        /*0008*/ 	.byte	0x04, 0x17
        /*000a*/ 	.short	(.L_3746 - .L_3745)
.L_3745:
        /*000c*/ 	.word	0x00000000
        /*0010*/ 	.short	0x0000
        /*0012*/ 	.short	0x0000
        /*0014*/ 	.byte	0x00, 0xf0, 0xa1, 0x03


	//----- nvinfo : EIATTR_SPARSE_MMA_MASK
	.align		4
.L_3746:
        /*0018*/ 	.byte	0x03, 0x50
        /*001a*/ 	.short	0x0000


	//----- nvinfo : EIATTR_MAXREG_COUNT
	.align		4
        /*001c*/ 	.byte	0x03, 0x1b
        /*001e*/ 	.short	0x00ff


	//----- nvinfo : EIATTR_MERCURY_ISA_VERSION
	.align		4
        /*0020*/ 	.byte	0x03, 0x5f
        /*0022*/ 	.short	0x0101


	//----- nvinfo : EIATTR_COOP_GROUP_MASK_REGIDS
	.align		4
        /*0024*/ 	.byte	0x04, 0x29
        /*0026*/ 	.short	(.L_3748 - .L_3747)


	//   ....[0]....
.L_3747:
        /*0028*/ 	.word	0xffffffff


	//   ....[1]....
        /*002c*/ 	.word	0xffffffff


	//   ....[2]....
        /*0030*/ 	.word	0xffffffff


	//   ....[3]....
        /*0034*/ 	.word	0xffffffff


	//   ....[4]....
        /*0038*/ 	.word	0xffffffff


	//   ....[5]....
        /*003c*/ 	.word	0xffffffff


	//   ....[6]....
        /*0040*/ 	.word	0xffffffff


	//   ....[7]....
        /*0044*/ 	.word	0xffffffff


	//   ....[8]....
        /*0048*/ 	.word	0xffffffff


	//   ....[9]....
        /*004c*/ 	.word	0xffffffff


	//   ....[10]....
        /*0050*/ 	.word	0x05000098


	//   ....[11]....
        /*0054*/ 	.word	0x05000098


	//   ....[12]....
        /*0058*/ 	.word	0x05000098


	//   ....[13]....
        /*005c*/ 	.word	0x05000098


	//   ....[14]....
        /*0060*/ 	.word	0x05000098


	//   ....[15]....
        /*0064*/ 	.word	0x05000098


	//   ....[16]....
        /*0068*/ 	.word	0x05000098


	//   ....[17]....
        /*006c*/ 	.word	0x05000098


	//   ....[18]....
        /*0070*/ 	.word	0x05000098


	//   ....[19]....
        /*0074*/ 	.word	0x05000098


	//----- nvinfo : EIATTR_COOP_GROUP_INSTR_OFFSETS
	.align		4
.L_3748:
        /*0078*/ 	.byte	0x04, 0x28
        /*007a*/ 	.short	(.L_3750 - .L_3749)


	//   ....[0]....
.L_3749:
        /*007c*/ 	.word	0x00002c20


	//   ....[1]....
        /*0080*/ 	.word	0x00002c60


	//   ....[2]....
        /*0084*/ 	.word	0x00002c80


	//   ....[3]....
        /*0088*/ 	.word	0x00002ca0


	//   ....[4]....
        /*008c*/ 	.word	0x00002cc0


	//   ....[5]....
        /*0090*/ 	.word	0x00003120


	//   ....[6]....
        /*0094*/ 	.word	0x00003140


	//   ....[7]....
        /*0098*/ 	.word	0x00003160


	//   ....[8]....
        /*009c*/ 	.word	0x00003180


	//   ....[9]....
        /*00a0*/ 	.word	0x000031a0


	//   ....[10]....
        /*00a4*/ 	.word	0x00003d90


	//   ....[11]....
        /*00a8*/ 	.word	0x00003e40


	//   ....[12]....
        /*00ac*/ 	.word	0x00003eb0


	//   ....[13]....
        /*00b0*/ 	.word	0x00003f20


	//   ....[14]....
        /*00b4*/ 	.word	0x00003f90


	//   ....[15]....
        /*00b8*/ 	.word	0x00004440


	//   ....[16]....
        /*00bc*/ 	.word	0x000044b0


	//   ....[17]....
        /*00c0*/ 	.word	0x00004520


	//   ....[18]....
        /*00c4*/ 	.word	0x00004590


	//   ....[19]....
        /*00c8*/ 	.word	0x00004600


	//----- nvinfo : EIATTR_VRC_CTA_INIT_COUNT
	.align		4
.L_3750:
        /*00cc*/ 	.byte	0x02, 0x4a
	.zero		1
	.zero		1


	//----- nvinfo : EIATTR_EXIT_INSTR_OFFSETS
	.align		4
        /*00d0*/ 	.byte	0x04, 0x1c
        /*00d2*/ 	.short	(.L_3752 - .L_3751)


	//   ....[0]....
.L_3751:
        /*00d4*/ 	.word	0x00000bf0


	//   ....[1]....
        /*00d8*/ 	.word	0x00003d20


	//----- nvinfo : EIATTR_MAX_THREADS
	.align		4
.L_3752:
        /*00dc*/ 	.byte	0x04, 0x05
        /*00de*/ 	.short	(.L_3754 - .L_3753)
.L_3753:
        /*00e0*/ 	.word	0x00000080
        /*00e4*/ 	.word	0x00000001
        /*00e8*/ 	.word	0x00000001


	//----- nvinfo : EIATTR_CRS_STACK_SIZE
	.align		4
.L_3754:
        /*00ec*/ 	.byte	0x04, 0x1e
        /*00ee*/ 	.short	(.L_3756 - .L_3755)
.L_3755:
        /*00f0*/ 	.word	0x00000000


	//----- nvinfo : EIATTR_CBANK_PARAM_SIZE
	.align		4
.L_3756:
        /*00f4*/ 	.byte	0x03, 0x19
        /*00f6*/ 	.short	0x00e8


	//----- nvinfo : EIATTR_PARAM_CBANK
	.align		4
        /*00f8*/ 	.byte	0x04, 0x0a
        /*00fa*/ 	.short	(.L_3758 - .L_3757)
	.align		4
.L_3757:
        /*00fc*/ 	.word	index@(.nv.constant0._ZN10layer_norm13ln_fwd_kernelINS_13Kernel_traitsIfffffjLj1024ELj1ELj4ELj1ELj16ENS_18Kernel_traits_baseILj1024EfffffjLj128EEEEELb0ELb1ELb1ELb0EEEvNS_9FwdParamsE)
        /*0100*/ 	.short	0x0380
        /*0102*/ 	.short	0x00e8


	//----- nvinfo : EIATTR_SW_WAR
	.align		4
.L_3758:
        /*0104*/ 	.byte	0x04, 0x36
        /*0106*/ 	.short	(.L_3760 - .L_3759)
.L_3759:
        /*0108*/ 	.word	0x00000008
.L_3760:


//--------------------- .nv.info._ZN10layer_norm13ln_fwd_kernelINS_13Kernel_traitsIfffffjLj1024ELj1ELj4ELj1ELj16ENS_18Kernel_traits_baseILj1024EfffffjLj128EEEEELb0ELb1ELb1ELb1EEEvNS_9FwdParamsE --------------------------
	.section	.nv.info._ZN10layer_norm13ln_fwd_kernelINS_13Kernel_traitsIfffffjLj1024ELj1ELj4ELj1ELj16ENS_18Kernel_traits_baseILj1024EfffffjLj128EEEEELb0ELb1ELb1ELb1EEEvNS_9FwdParamsE,"",@"SHT_CUDA_INFO"
	.sectionflags	@""
	.align	4


	//----- nvinfo : EIATTR_CUDA_API_VERSION
	.align		4
        /*0000*/ 	.byte	0x04, 0x37
        /*0002*/ 	.short	(.L_3762 - .L_3761)
.L_3761:
        /*0004*/ 	.word	0x00000082


	//----- nvinfo : EIATTR_KPARAM_INFO
	.align		4
.L_3762:
        /*0008*/ 	.byte	0x04, 0x17
        /*000a*/ 	.short	(.L_3764 - .L_3763)
.L_3763:
        /*000c*/ 	.word	0x00000000
        /*0010*/ 	.short	0x0000
        /*0012*/ 	.short	0x0000
        /*0014*/ 	.byte	0x00, 0xf0, 0xa1, 0x03


	//----- nvinfo : EIATTR_SPARSE_MMA_MASK
	.align		4
.L_3764:
        /*0018*/ 	.byte	0x03, 0x50
        /*001a*/ 	.short	0x0000


	//----- nvinfo : EIATTR_MAXREG_COUNT
	.align		4
        /*001c*/ 	.byte	0x03, 0x1b
        /*001e*/ 	.short	0x00ff


	//----- nvinfo : EIATTR_MERCURY_ISA_VERSION
	.align		4
        /*0020*/ 	.byte	0x03, 0x5f
        /*0022*/ 	.short	0x0101


	//----- nvinfo : EIATTR_COOP_GROUP_MASK_REGIDS
	.align		4
        /*0024*/ 	.byte	0x04, 0x29
        /*0026*/ 	.short	(.L_3766 - .L_3765)


	//   ....[0]....
.L_3765:
        /*0028*/ 	.word	0xffffffff


	//   ....[1]....
        /*002c*/ 	.word	0xffffffff


	//   ....[2]....
        /*0030*/ 	.word	0xffffffff


	//   ....[3]....
        /*0034*/ 	.word	0xffffffff


	//   ....[4]....
        /*0038*/ 	.word	0xffffffff


	//   ....[5]....
        /*003c*/ 	.word	0xffffffff


	//   ....[6]....
        /*0040*/ 	.word	0xffffffff


	//   ....[7]....
        /*0044*/ 	.word	0xffffffff


	//   ....[8]....
        /*0048*/ 	.word	0xffffffff


	//   ....[9]....
        /*004c*/ 	.word	0xffffffff


	//   ....[10]....
        /*0050*/ 	.word	0x05000095


	//   ....[11]....
        /*0054*/ 	.word	0x05000095


	//   ....[12]....
        /*0058*/ 	.word	0x05000095


	//   ....[13]....
        /*005c*/ 	.word	0x05000095


	//   ....[14]....
        /*0060*/ 	.word	0x05000095


	//   ....[15]....
        /*0064*/ 	.word	0x05000095


	//   ....[16]....
        /*0068*/ 	.word	0x05000095


	//   ....[17]....
        /*006c*/ 	.word	0x05000095


	//   ....[18]....
        /*0070*/ 	.word	0x05000095


	//   ....[19]....
        /*0074*/ 	.word	0x05000095


	//----- nvinfo : EIATTR_COOP_GROUP_INSTR_OFFSETS
	.align		4
.L_3766:
        /*0078*/ 	.byte	0x04, 0x28
        /*007a*/ 	.short	(.L_3768 - .L_3767)


	//   ....[0]....
.L_3767:
        /*007c*/ 	.word	0x00001f90


	//   ....[1]....
        /*0080*/ 	.word	0x00001fc0


	//   ....[2]....
        /*0084*/ 	.word	0x00001fe0


	//   ....[3]....
        /*0088*/ 	.word	0x00002000


	//   ....[4]....
        /*008c*/ 	.word	0x00002020


	//   ....[5]....
        /*0090*/ 	.word	0x00002450


	//   ....[6]....
        /*0094*/ 	.word	0x00002470


	//   ....[7]....
        /*0098*/ 	.word	0x00002490


	//   ....[8]....
        /*009c*/ 	.word	0x000024b0


	//   ....[9]....
        /*00a0*/ 	.word	0x000024d0


	//   ....[10]....
        /*00a4*/ 	.word	0x00002e70


	//   ....[11]....
        /*00a8*/ 	.word	0x00002f20


	//   ....[12]....
        /*00ac*/ 	.word	0x00002f90


	//   ....[13]....
        /*00b0*/ 	.word	0x00003000


	//   ....[14]....
        /*00b4*/ 	.word	0x00003070


	//   ....[15]....
        /*00b8*/ 	.word	0x000034e0


	//   ....[16]....
        /*00bc*/ 	.word	0x00003550


	//   ....[17]....
        /*00c0*/ 	.word	0x000035c0


	//   ....[18]....
        /*00c4*/ 	.word	0x00003630


	//   ....[19]....
        /*00c8*/ 	.word	0x000036a0


	//----- nvinfo : EIATTR_VRC_CTA_INIT_COUNT
	.align		4
.L_3768:
        /*00cc*/ 	.byte	0x02, 0x4a
	.zero		1
	.zero		1


	//----- nvinfo : EIATTR_EXIT_INSTR_OFFSETS
	.align		4
        /*00d0*/ 	.byte	0x04, 0x1c
        /*00d2*/ 	.short	(.L_3770 - .L_3769)


	//   ....[0]....
.L_3769:
        /*00d4*/ 	.word	0x00000510


	//   ....[1]....
        /*00d8*/ 	.word	0x00002e00


	//----- nvinfo : EIATTR_MAX_THREADS
	.align		4
.L_3770:
        /*00dc*/ 	.byte	0x04, 0x05
        /*00de*/ 	.short	(.L_3772 - .L_3771)
.L_3771:
        /*00e0*/ 	.word	0x00000080
        /*00e4*/ 	.word	0x00000001
        /*00e8*/ 	.word	0x00000001


	//----- nvinfo : EIATTR_CRS_STACK_SIZE
	.align		4
.L_3772:
        /*00ec*/ 	.byte	0x04, 0x1e
        /*00ee*/ 	.short	(.L_3774 - .L_3773)
.L_3773:
        /*00f0*/ 	.word	0x00000000


	//----- nvinfo : EIATTR_CBANK_PARAM_SIZE
	.align		4
.L_3774:
        /*00f4*/ 	.byte	0x03, 0x19
        /*00f6*/ 	.short	0x00e8


	//----- nvinfo : EIATTR_PARAM_CBANK
	.align		4
        /*00f8*/ 	.byte	0x04, 0x0a
        /*00fa*/ 	.short	(.L_3776 - .L_3775)
	.align		4
.L_3775:
        /*00fc*/ 	.word	index@(.nv.constant0._ZN10layer_norm13ln_fwd_kernelINS_13Kernel_traitsIfffffjLj1024ELj1ELj4ELj1ELj16ENS_18Kernel_traits_baseILj1024EfffffjLj128EEEEELb0ELb1ELb1ELb1EEEvNS_9FwdParamsE)
        /*0100*/ 	.short	0x0380
        /*0102*/ 	.short	0x00e8


	//----- nvinfo : EIATTR_SW_WAR
	.align		4
.L_3776:
        /*0104*/ 	.byte	0x04, 0x36
        /*0106*/ 	.short	(.L_3778 - .L_3777)
.L_3777:
        /*0108*/ 	.word	0x00000008
.L_3778:


//--------------------- .nv.info._ZN10layer_norm13ln_fwd_kernelINS_13Kernel_traitsIfffffjLj1024ELj1ELj4ELj1ELj16ENS_18Kernel_traits_baseILj1024EfffffjLj128EEEEELb1ELb0ELb0ELb0EEEvNS_9FwdParamsE --------------------------
	.section	.nv.info._ZN10layer_norm13ln_fwd_kernelINS_13Kernel_traitsIfffffjLj1024ELj1ELj4ELj1ELj16ENS_18Kernel_traits_baseILj1024EfffffjLj128EEEEELb1ELb0ELb0ELb0EEEvNS_9FwdParamsE,"",@"SHT_CUDA_INFO"
	.sectionflags	@""
	.align	4


	//----- nvinfo : EIATTR_CUDA_API_VERSION
	.align		4
        /*0000*/ 	.byte	0x04, 0x37
        /*0002*/ 	.short	(.L_3780 - .L_3779)
.L_3779:
        /*0004*/ 	.word	0x00000082


	//----- nvinfo : EIATTR_KPARAM_INFO
	.align		4
.L_3780:
        /*0008*/ 	.byte	0x04, 0x17
        /*000a*/ 	.short	(.L_3782 - .L_3781)
.L_3781:
        /*000c*/ 	.word	0x00000000
        /*0010*/ 	.short	0x0000
        /*0012*/ 	.short	0x0000
        /*0014*/ 	.byte	0x00, 0xf0, 0xa1, 0x03


	//----- nvinfo : EIATTR_SPARSE_MMA_MASK
	.align		4
.L_3782:
        /*0018*/ 	.byte	0x03, 0x50
        /*001a*/ 	.short	0x0000


	//----- nvinfo : EIATTR_MAXREG_COUNT
	.align		4
        /*001c*/ 	.byte	0x03, 0x1b
        /*001e*/ 	.short	0x00ff


	//----- nvinfo : EIATTR_ANNOTATIONS
	.align		4
        /*0020*/ 	.byte	0x04, 0x55
        /*0022*/ 	.short	(.L_3784 - .L_3783)


	//   ....[0]....
.L_3783:
        /*0024*/ 	.word	0x00000001
        /*0028*/ 	.byte	0x30, 0x40, 0x00, 0x00, 0x01, 0x00, 0x00, 0x00, 0x20, 0x97, 0x01, 0x00


	//----- nvinfo : EIATTR_MERCURY_ISA_VERSION
	.align		4
.L_3784:
        /*0034*/ 	.byte	0x03, 0x5f
        /*0036*/ 	.short	0x0101


	//----- nvinfo : EIATTR_COOP_GROUP_MASK_REGIDS
	.align		4
        /*0038*/ 	.byte	0x04, 0x29
        /*003a*/ 	.short	(.L_3786 - .L_3785)


	//   ....[0]....
.L_3785:
        /*003c*/ 	.word	0xffffffff


	//   ....[1]....
        /*0040*/ 	.word	0xffffffff


	//   ....[2]....
        /*0044*/ 	.word	0xffffffff


	//   ....[3]....
        /*0048*/ 	.word	0xffffffff


	//   ....[4]....
        /*004c*/ 	.word	0xffffffff


	//   ....[5]....
        /*0050*/ 	.word	0xffffffff


	//   ....[6]....
        /*0054*/ 	.word	0xffffffff


	//   ....[7]....
        /*0058*/ 	.word	0xffffffff


	//   ....[8]....
        /*005c*/ 	.word	0xffffffff


	//   ....[9]....
        /*0060*/ 	.word	0xffffffff


	//   ....[10]....
        /*0064*/ 	.word	0x0500004c


	//   ....[11]....
        /*0068*/ 	.word	0x0500004c


	//   ....[12]....
        /*006c*/ 	.word	0x0500004c


	//   ....[13]....
        /*0070*/ 	.word	0x0500004c


	//   ....[14]....
        /*0074*/ 	.word	0x0500004c


	//   ....[15]....
        /*0078*/ 	.word	0x0500004c


	//   ....[16]....
        /*007c*/ 	.word	0x0500004c


	//   ....[17]....
        /*0080*/ 	.word	0x0500004c


	//   ....[18]....
        /*0084*/ 	.word	0x0500004c


	//   ....[19]....
        /*0088*/ 	.word	0x0500004c


	//----- nvinfo : EIATTR_COOP_GROUP_INSTR_OFFSETS
	.align		4
.L_3786:
        /*008c*/ 	.byte	0x04, 0x28
        /*008e*/ 	.short	(.L_3788 - .L_3787)


	//   ....[0]....
.L_3787:
        /*0090*/ 	.word	0x00018f70


	//   ....[1]....
        /*0094*/ 	.word	0x00018fb0


	//   ....[2]....
        /*0098*/ 	.word	0x00018fd0


	//   ....[3]....
        /*009c*/ 	.word	0x00018ff0


	//   ....[4]....
        /*00a0*/ 	.word	0x00019010


	//   ....[5]....
        /*00a4*/ 	.word	0x00019460


	//   ....[6]....
        /*00a8*/ 	.word	0x00019480


	//   ....[7]....
        /*00ac*/ 	.word	0x000194a0


	//   ....[8]....
        /*00b0*/ 	.word	0x000194c0


	//   ....[9]....
        /*00b4*/ 	.word	0x000194e0


	//   ....[10]....
        /*00b8*/ 	.word	0x0001a0a0


	//   ....[11]....
        /*00bc*/ 	.word	0x0001a120


	//   ....[12]....
        /*00c0*/ 	.word	0x0001a180


	//   ....[13]....
        /*00c4*/ 	.word	0x0001a1e0


	//   ....[14]....
        /*00c8*/ 	.word	0x0001a240


	//   ....[15]....
        /*00cc*/ 	.word	0x0001a6f0


	//   ....[16]....
        /*00d0*/ 	.word	0x0001a750


	//   ....[17]....
        /*00d4*/ 	.word	0x0001a7b0


	//   ....[18]....
        /*00d8*/ 	.word	0x0001a810


	//   ....[19]....
        /*00dc*/ 	.word	0x0001a870


	//----- nvinfo : EIATTR_VRC_CTA_INIT_COUNT
	.align		4
.L_3788:
        /*00e0*/ 	.byte	0x02, 0x4a
	.zero		1
	.zero		1


	//----- nvinfo : EIATTR_EXIT_INSTR_OFFSETS
	.align		4
        /*00e4*/ 	.byte	0x04, 0x1c
        /*00e6*/ 	.short	(.L_3790 - .L_3789)


	//   ....[0]....
.L_3789:
        /*00e8*/ 	.word	0x00000b30


	//   ....[1]....
        /*00ec*/ 	.word	0x0001a030


	//----- nvinfo : EIATTR_INDIRECT_BRANCH_TARGETS
	.align		4
.L_3790:
        /*00f0*/ 	.byte	0x04, 0x34
        /*00f2*/ 	.short	(.L_3792 - .L_3791)


	//   ....[0]....
.L_3791:
        /*00f4*/ 	.word	.L_x_37212@srel
        /*00f8*/ 	.short	0x0
        /*00fa*/ 	.short	0x0
        /*00fc*/ 	.word	0x3
        /*0100*/ 	.word	.L_x_37213@srel
        /*0104*/ 	.word	.L_x_37214@srel
        /*0108*/ 	.word	.L_x_37215@srel


	//----- nvinfo : EIATTR_MAX_THREADS
	.align		4
.L_3792:
        /*010c*/ 	.byte	0x04, 0x05
        /*010e*/ 	.short	(.L_3794 - .L_3793)
.L_3793:
        /*0110*/ 	.word	0x00000080
        /*0114*/ 	.word	0x00000001
        /*0118*/ 	.word	0x00000001


	//----- nvinfo : EIATTR_CRS_STACK_SIZE
	.align		4
.L_3794:
        /*011c*/ 	.byte	0x04, 0x1e
        /*011e*/ 	.short	(.L_3796 - .L_3795)
.L_3795:
        /*0120*/ 	.word	0x00000000


	//----- nvinfo : EIATTR_CBANK_PARAM_SIZE
	.align		4
.L_3796:
        /*0124*/ 	.byte	0x03, 0x19
        /*0126*/ 	.short	0x00e8


	//----- nvinfo : EIATTR_PARAM_CBANK
	.align		4
        /*0128*/ 	.byte	0x04, 0x0a
        /*012a*/ 	.short	(.L_3798 - .L_3797)
	.align		4
.L_3797:
        /*012c*/ 	.word	index@(.nv.constant0._ZN10layer_norm13ln_fwd_kernelINS_13Kernel_traitsIfffffjLj1024ELj1ELj4ELj1ELj16ENS_18Kernel_traits_baseILj1024EfffffjLj128EEEEELb1ELb0ELb0ELb0EEEvNS_9FwdParamsE)
        /*0130*/ 	.short	0x0380
        /*0132*/ 	.short	0x00e8


	//----- nvinfo : EIATTR_SW_WAR
	.align		4
.L_3798:
        /*0134*/ 	.byte	0x04, 0x36
        /*0136*/ 	.short	(.L_3800 - .L_3799)
.L_3799:
        /*0138*/ 	.word	0x00000008
.L_3800:


//--------------------- .nv.info._ZN10layer_norm13ln_fwd_kernelINS_13Kernel_traitsIfffffjLj1024ELj1ELj4ELj1ELj16ENS_18Kernel_traits_baseILj1024EfffffjLj128EEEEELb1ELb0ELb0ELb1EEEvNS_9FwdParamsE --------------------------
	.section	.nv.info._ZN10layer_norm13ln_fwd_kernelINS_13Kernel_traitsIfffffjLj1024ELj1ELj4ELj1ELj16ENS_18Kernel_traits_baseILj1024EfffffjLj128EEEEELb1ELb0ELb0ELb1EEEvNS_9FwdParamsE,"",@"SHT_CUDA_INFO"
	.sectionflags	@""
	.align	4


	//----- nvinfo : EIATTR_CUDA_API_VERSION
	.align		4
        /*0000*/ 	.byte	0x04, 0x37
        /*0002*/ 	.short	(.L_3802 - .L_3801)
.L_3801:
        /*0004*/ 	.word	0x00000082


	//----- nvinfo : EIATTR_KPARAM_INFO
	.align		4
.L_3802:
        /*0008*/ 	.byte	0x04, 0x17
        /*000a*/ 	.short	(.L_3804 - .L_3803)
.L_3803:
        /*000c*/ 	.word	0x00000000
        /*0010*/ 	.short	0x0000
        /*0012*/ 	.short	0x0000
        /*0014*/ 	.byte	0x00, 0xf0, 0xa1, 0x03


	//----- nvinfo : EIATTR_SPARSE_MMA_MASK
	.align		4
.L_3804:
        /*0018*/ 	.byte	0x03, 0x50
        /*001a*/ 	.short	0x0000


	//----- nvinfo : EIATTR_MAXREG_COUNT
	.align		4
        /*001c*/ 	.byte	0x03, 0x1b
        /*001e*/ 	.short	0x00ff


	//----- nvinfo : EIATTR_MERCURY_ISA_VERSION
	.align		4
        /*0020*/ 	.byte	0x03, 0x5f
        /*0022*/ 	.short	0x0101


	//----- nvinfo : EIATTR_COOP_GROUP_MASK_REGIDS
	.align		4
        /*0024*/ 	.byte	0x04, 0x29
        /*0026*/ 	.short	(.L_3806 - .L_3805)


	//   ....[0]....
.L_3805:
        /*0028*/ 	.word	0xffffffff


	//   ....[1]....
        /*002c*/ 	.word	0xffffffff


	//   ....[2]....
        /*0030*/ 	.word	0xffffffff


	//   ....[3]....
        /*0034*/ 	.word	0xffffffff


	//   ....[4]....
        /*0038*/ 	.word	0xffffffff


	//   ....[5]....
        /*003c*/ 	.word	0xffffffff


	//   ....[6]....
        /*0040*/ 	.word	0xffffffff


	//   ....[7]....
        /*0044*/ 	.word	0xffffffff


	//   ....[8]....
        /*0048*/ 	.word	0xffffffff


	//   ....[9]....
        /*004c*/ 	.word	0xffffffff


	//   ....[10]....
        /*0050*/ 	.word	0x0500006a


	//   ....[11]....
        /*0054*/ 	.word	0x0500006a


	//   ....[12]....
        /*0058*/ 	.word	0x0500006a


	//   ....[13]....
        /*005c*/ 	.word	0x0500006a


	//   ....[14]....
        /*0060*/ 	.word	0x0500006a


	//   ....[15]....
        /*0064*/ 	.word	0x0500006a


	//   ....[16]....
        /*0068*/ 	.word	0x0500006a


	//   ....[17]....
        /*006c*/ 	.word	0x0500006a


	//   ....[18]....
        /*0070*/ 	.word	0x0500006a


	//   ....[19]....
        /*0074*/ 	.word	0x0500006a


	//----- nvinfo : EIATTR_COOP_GROUP_INSTR_OFFSETS
	.align		4
.L_3806:
        /*0078*/ 	.byte	0x04, 0x28
        /*007a*/ 	.short	(.L_3808 - .L_3807)


	//   ....[0]....
.L_3807:
        /*007c*/ 	.word	0x000152b0


	//   ....[1]....
        /*0080*/ 	.word	0x000152d0


	//   ....[2]....
        /*0084*/ 	.word	0x000152f0


	//   ....[3]....
        /*0088*/ 	.word	0x00015310


	//   ....[4]....
        /*008c*/ 	.word	0x00015340


	//   ....[5]....
        /*0090*/ 	.word	0x00015770


	//   ....[6]....
        /*0094*/ 	.word	0x00015790


	//   ....[7]....
        /*0098*/ 	.word	0x000157b0


	//   ....[8]....
        /*009c*/ 	.word	0x000157d0


	//   ....[9]....
        /*00a0*/ 	.word	0x000157f0


	//   ....[10]....
        /*00a4*/ 	.word	0x000160c0


	//   ....[11]....
        /*00a8*/ 	.word	0x00016160


	//   ....[12]....
        /*00ac*/ 	.word	0x000161d0


	//   ....[13]....
        /*00b0*/ 	.word	0x00016240


	//   ....[14]....
        /*00b4*/ 	.word	0x000162c0


	//   ....[15]....
        /*00b8*/ 	.word	0x00016740


	//   ....[16]....
        /*00bc*/ 	.word	0x000167b0


	//   ....[17]....
        /*00c0*/ 	.word	0x00016820


	//   ....[18]....
        /*00c4*/ 	.word	0x00016890


	//   ....[19]....
        /*00c8*/ 	.word	0x00016900


	//----- nvinfo : EIATTR_VRC_CTA_INIT_COUNT
	.align		4
.L_3808:
        /*00cc*/ 	.byte	0x02, 0x4a
	.zero		1
	.zero		1


	//----- nvinfo : EIATTR_EXIT_INSTR_OFFSETS
	.align		4
        /*00d0*/ 	.byte	0x04, 0x1c
        /*00d2*/ 	.short	(.L_3810 - .L_3809)


	//   ....[0]....
.L_3809:
        /*00d4*/ 	.word	0x00000630


	//   ....[1]....
        /*00d8*/ 	.word	0x00016050


	//----- nvinfo : EIATTR_INDIRECT_BRANCH_TARGETS
	.align		4
.L_3810:
        /*00dc*/ 	.byte	0x04, 0x34
        /*00de*/ 	.short	(.L_3812 - .L_3811)


	//   ....[0]....
.L_3811:
        /*00e0*/ 	.word	.L_x_37216@srel
        /*00e4*/ 	.short	0x0
        /*00e6*/ 	.short	0x0
        /*00e8*/ 	.word	0x3
        /*00ec*/ 	.word	.L_x_37217@srel
        /*00f0*/ 	.word	.L_x_37218@srel
        /*00f4*/ 	.word	.L_x_37219@srel


	//----- nvinfo : EIATTR_MAX_THREADS
	.align		4
.L_3812:
        /*00f8*/ 	.byte	0x04, 0x05
        /*00fa*/ 	.short	(.L_3814 - .L_3813)
.L_3813:
        /*00fc*/ 	.word	0x00000080
        /*0100*/ 	.word	0x00000001
        /*0104*/ 	.word	0x00000001


	//----- nvinfo : EIATTR_CRS_STACK_SIZE
	.align		4
.L_3814:
        /*0108*/ 	.byte	0x04, 0x1e
        /*010a*/ 	.short	(.L_3816 - .L_3815)
.L_3815:
        /*010c*/ 	.word	0x00000000


	//----- nvinfo : EIATTR_CBANK_PARAM_SIZE
	.align		4
.L_3816:
        /*0110*/ 	.byte	0x03, 0x19
        /*0112*/ 	.short	0x00e8


	//----- nvinfo : EIATTR_PARAM_CBANK
	.align		4
        /*0114*/ 	.byte	0x04, 0x0a
        /*0116*/ 	.short	(.L_3818 - .L_3817)
	.align		4
.L_3817:
        /*0118*/ 	.word	index@(.nv.constant0._ZN10layer_norm13ln_fwd_kernelINS_13Kernel_traitsIfffffjLj1024ELj1ELj4ELj1ELj16ENS_18Kernel_traits_baseILj1024EfffffjLj128EEEEELb1ELb0ELb0ELb1EEEvNS_9FwdParamsE)
        /*011c*/ 	.short	0x0380
        /*011e*/ 	.short	0x00e8


	//----- nvinfo : EIATTR_SW_WAR
	.align		4
.L_3818:
        /*0120*/ 	.byte	0x04, 0x36
        /*0122*/ 	.short	(.L_3820 - .L_3819)
.L_3819:
        /*0124*/ 	.word	0x00000008
.L_3820:


//--------------------- .nv.info._ZN10layer_norm13ln_fwd_kernelINS_13Kernel_traitsIfffffjLj1024ELj1ELj4ELj1ELj16ENS_18Kernel_traits_baseILj1024EfffffjLj128EEEEELb1ELb0ELb1ELb0EEEvNS_9FwdParamsE --------------------------
	.section	.nv.info._ZN10layer_norm13ln_fwd_kernelINS_13Kernel_traitsIfffffjLj1024ELj1ELj4ELj1ELj16ENS_18Kernel_traits_baseILj1024EfffffjLj128EEEEELb1ELb0ELb1ELb0EEEvNS_9FwdParamsE,"",@"SHT_CUDA_INFO"
	.sectionflags	@""
	.align	4


	//----- nvinfo : EIATTR_CUDA_API_VERSION
	.align		4
        /*0000*/ 	.byte	0x04, 0x37
        /*0002*/ 	.short	(.L_3822 - .L_3821)
.L_3821:
        /*0004*/ 	.word	0x00000082


	//----- nvinfo : EIATTR_KPARAM_INFO
	.align		4
.L_3822:
        /*0008*/ 	.byte	0x04, 0x17
        /*000a*/ 	.short	(.L_3824 - .L_3823)
.L_3823:
        /*000c*/ 	.word	0x00000000
        /*0010*/ 	.short	0x0000
        /*0012*/ 	.short	0x0000
        /*0014*/ 	.byte	0x00, 0xf0, 0xa1, 0x03


	//----- nvinfo : EIATTR_SPARSE_MMA_MASK
	.align		4
.L_3824:
        /*0018*/ 	.byte	0x03, 0x50
        /*001a*/ 	.short	0x0000


	//----- nvinfo : EIATTR_MAXREG_COUNT
	.align		4
        /*001c*/ 	.byte	0x03, 0x1b
        /*001e*/ 	.short	0x00ff


	//----- nvinfo : EIATTR_MERCURY_ISA_VERSION
	.align		4
        /*0020*/ 	.byte	0x03, 0x5f
        /*0022*/ 	.short	0x0101


	//----- nvinfo : EIATTR_COOP_GROUP_MASK_REGIDS
	.align		4
        /*0024*/ 	.byte	0x04, 0x29
        /*0026*/ 	.short	(.L_3826 - .L_3825)


	//   ....[0]....
.L_3825:
        /*0028*/ 	.word	0xffffffff


	//   ....[1]....
        /*002c*/ 	.word	0xffffffff


	//   ....[2]....
        /*0030*/ 	.word	0xffffffff


	//   ....[3]....
        /*0034*/ 	.word	0xffffffff


	//   ....[4]....
        /*0038*/ 	.word	0xffffffff


	//   ....[5]....
        /*003c*/ 	.word	0xffffffff


	//   ....[6]....
        /*0040*/ 	.word	0xffffffff


	//   ....[7]....
        /*0044*/ 	.word	0xffffffff


	//   ....[8]....
        /*0048*/ 	.word	0xffffffff


	//   ....[9]....
        /*004c*/ 	.word	0xffffffff


	//   ....[10]....
        /*0050*/ 	.word	0x0500007a


	//   ....[11]....
        /*0054*/ 	.word	0x0500007a


	//   ....[12]....
        /*0058*/ 	.word	0x0500007a


	//   ....[13]....
        /*005c*/ 	.word	0x0500007a


	//   ....[14]....
        /*0060*/ 	.word	0x0500007a


	//   ....[15]....
        /*0064*/ 	.word	0x0500007a


	//   ....[16]....
        /*0068*/ 	.word	0x0500007a


	//   ....[17]....
        /*006c*/ 	.word	0x0500007a


	//   ....[18]....
        /*0070*/ 	.word	0x0500007a


	//   ....[19]....
        /*0074*/ 	.word	0x0500007a


	//----- nvinfo : EIATTR_COOP_GROUP_INSTR_OFFSETS
	.align		4
.L_3826:
        /*0078*/ 	.byte	0x04, 0x28
        /*007a*/ 	.short	(.L_3828 - .L_3827)


	//   ....[0]....
.L_3827:
        /*007c*/ 	.word	0x000179b0


	//   ....[1]....
        /*0080*/ 	.word	0x000179e0


	//   ....[2]....
        /*0084*/ 	.word	0x00017a00


	//   ....[3]....
        /*0088*/ 	.word	0x00017a20


	//   ....[4]....
        /*008c*/ 	.word	0x00017a50


	//   ....[5]....
        /*0090*/ 	.word	0x00017eb0


	//   ....[6]....
        /*0094*/ 	.word	0x00017ed0


	//   ....[7]....
        /*0098*/ 	.word	0x00017ef0


	//   ....[8]....
        /*009c*/ 	.word	0x00017f10


	//   ....[9]....
        /*00a0*/ 	.word	0x00017f30


	//   ....[10]....
        /*00a4*/ 	.word	0x00018b40


	//   ....[11]....
        /*00a8*/ 	.word	0x00018bc0


	//   ....[12]....
        /*00ac*/ 	.word	0x00018c10


	//   ....[13]....
        /*00b0*/ 	.word	0x00018c70


	//   ....[14]....
        /*00b4*/ 	.word	0x00018ce0


	//   ....[15]....
        /*00b8*/ 	.word	0x00019190


	//   ....[16]....
        /*00bc*/ 	.word	0x000191e0


	//   ....[17]....
        /*00c0*/ 	.word	0x00019230


	//   ....[18]....
        /*00c4*/ 	.word	0x00019280


	//   ....[19]....
        /*00c8*/ 	.word	0x000192d0


	//----- nvinfo : EIATTR_VRC_CTA_INIT_COUNT
	.align		4
.L_3828:
        /*00cc*/ 	.byte	0x02, 0x4a
	.zero		1
	.zero		1


	//----- nvinfo : EIATTR_EXIT_INSTR_OFFSETS
	.align		4
        /*00d0*/ 	.byte	0x04, 0x1c
        /*00d2*/ 	.short	(.L_3830 - .L_3829)


	//   ....[0]....
.L_3829:
        /*00d4*/ 	.word	0x00000b30


	//   ....[1]....
        /*00d8*/ 	.word	0x00018ad0


	//----- nvinfo : EIATTR_MAX_THREADS
	.align		4
.L_3830:
        /*00dc*/ 	.byte	0x04, 0x05
        /*00de*/ 	.short	(.L_3832 - .L_3831)
.L_3831:
        /*00e0*/ 	.word	0x00000080
        /*00e4*/ 	.word	0x00000001
        /*00e8*/ 	.word	0x00000001


	//----- nvinfo : EIATTR_CRS_STACK_SIZE
	.align		4
.L_3832:
        /*00ec*/ 	.byte	0x04, 0x1e
        /*00ee*/ 	.short	(.L_3834 - .L_3833)
.L_3833:
        /*00f0*/ 	.word	0x00000000


	//----- nvinfo : EIATTR_CBANK_PARAM_SIZE
	.align		4
.L_3834:
        /*00f4*/ 	.byte	0x03, 0x19
        /*00f6*/ 	.short	0x00e8


	//----- nvinfo : EIATTR_PARAM_CBANK
	.align		4
        /*00f8*/ 	.byte	0x04, 0x0a
        /*00fa*/ 	.short	(.L_3836 - .L_3835)
	.align		4
.L_3835:
        /*00fc*/ 	.word	index@(.nv.constant0._ZN10layer_norm13ln_fwd_kernelINS_13Kernel_traitsIfffffjLj1024ELj1ELj4ELj1ELj16ENS_18Kernel_traits_baseILj1024EfffffjLj128EEEEELb1ELb0ELb1ELb0EEEvNS_9FwdParamsE)
        /*0100*/ 	.short	0x0380
        /*0102*/ 	.short	0x00e8


	//----- nvinfo : EIATTR_SW_WAR
	.align		4
.L_3836:
        /*0104*/ 	.byte	0x04, 0x36
        /*0106*/ 	.short	(.L_3838 - .L_3837)
.L_3837:
        /*0108*/ 	.word	0x00000008
.L_3838:


//--------------------- .nv.info._ZN10layer_norm13ln_fwd_kernelINS_13Kernel_traitsIfffffjLj1024ELj1ELj4ELj1ELj16ENS_18Kernel_traits_baseILj1024EfffffjLj128EEEEELb1ELb0ELb1ELb1EEEvNS_9FwdParamsE --------------------------
	.section	.nv.info._ZN10layer_norm13ln_fwd_kernelINS_13Kernel_traitsIfffffjLj1024ELj1ELj4ELj1ELj16ENS_18Kernel_traits_baseILj1024EfffffjLj128EEEEELb1ELb0ELb1ELb1EEEvNS_9FwdParamsE,"",@"SHT_CUDA_INFO"
	.sectionflags	@""
	.align	4


	//----- nvinfo : EIATTR_CUDA_API_VERSION
	.align		4
        /*0000*/ 	.byte	0x04, 0x37
        /*0002*/ 	.short	(.L_3840 - .L_3839)
.L_3839:
        /*0004*/ 	.word	0x00000082


	//----- nvinfo : EIATTR_KPARAM_INFO
	.align		4
.L_3840:
        /*0008*/ 	.byte	0x04, 0x17
        /*000a*/ 	.short	(.L_3842 - .L_3841)
.L_3841:
        /*000c*/ 	.word	0x00000000
        /*0010*/ 	.short	0x0000
        /*0012*/ 	.short	0x0000
        /*0014*/ 	.byte	0x00, 0xf0, 0xa1, 0x03


	//----- nvinfo : EIATTR_SPARSE_MMA_MASK
	.align		4
.L_3842:
        /*0018*/ 	.byte	0x03, 0x50
        /*001a*/ 	.short	0x0000


	//----- nvinfo : EIATTR_MAXREG_COUNT
	.align		4
        /*001c*/ 	.byte	0x03, 0x1b
        /*001e*/ 	.short	0x00ff


	//----- nvinfo : EIATTR_MERCURY_ISA_VERSION
	.align		4
        /*0020*/ 	.byte	0x03, 0x5f
        /*0022*/ 	.short	0x0101


	//----- nvinfo : EIATTR_COOP_GROUP_MASK_REGIDS
	.align		4
        /*0024*/ 	.byte	0x04, 0x29
        /*0026*/ 	.short	(.L_3844 - .L_3843)


	//   ....[0]....
.L_3843:
        /*0028*/ 	.word	0xffffffff


	//   ....[1]....
        /*002c*/ 	.word	0xffffffff


	//   ....[2]....
        /*0030*/ 	.word	0xffffffff


	//   ....[3]....
        /*0034*/ 	.word	0xffffffff


	//   ....[4]....
        /*0038*/ 	.word	0xffffffff


	//   ....[5]....
        /*003c*/ 	.word	0xffffffff


	//   ....[6]....
        /*0040*/ 	.word	0xffffffff


	//   ....[7]....
        /*0044*/ 	.word	0xffffffff


	//   ....[8]....
        /*0048*/ 	.word	0xffffffff


	//   ....[9]....
        /*004c*/ 	.word	0xffffffff


	//   ....[10]....
        /*0050*/ 	.word	0x05000078


	//   ....[11]....
        /*0054*/ 	.word	0x05000078


	//   ....[12]....
        /*0058*/ 	.word	0x05000078


	//   ....[13]....
        /*005c*/ 	.word	0x05000078


	//   ....[14]....
        /*0060*/ 	.word	0x05000078


	//   ....[15]....
        /*0064*/ 	.word	0x05000078


	//   ....[16]....
        /*0068*/ 	.word	0x05000078


	//   ....[17]....
        /*006c*/ 	.word	0x05000078


	//   ....[18]....
        /*0070*/ 	.word	0x05000078


	//   ....[19]....
        /*0074*/ 	.word	0x05000078


	//----- nvinfo : EIATTR_COOP_GROUP_INSTR_OFFSETS
	.align		4
.L_3844:
        /*0078*/ 	.byte	0x04, 0x28
        /*007a*/ 	.short	(.L_3846 - .L_3845)


	//   ....[0]....
.L_3845:
        /*007c*/ 	.word	0x00017160


	//   ....[1]....
        /*0080*/ 	.word	0x00017190


	//   ....[2]....
        /*0084*/ 	.word	0x000171b0


	//   ....[3]....
        /*0088*/ 	.word	0x000171d0


	//   ....[4]....
        /*008c*/ 	.word	0x000171f0


	//   ....[5]....
        /*0090*/ 	.word	0x00017620


	//   ....[6]....
        /*0094*/ 	.word	0x00017640


	//   ....[7]....
        /*0098*/ 	.word	0x00017660


	//   ....[8]....
        /*009c*/ 	.word	0x00017680


	//   ....[9]....
        /*00a0*/ 	.word	0x000176a0


	//   ....[10]....
        /*00a4*/ 	.word	0x00018050


	//   ....[11]....
        /*00a8*/ 	.word	0x000180e0


	//   ....[12]....
        /*00ac*/ 	.word	0x00018140


	//   ....[13]....
        /*00b0*/ 	.word	0x000181a0


	//   ....[14]....
        /*00b4*/ 	.word	0x000181f0


	//   ....[15]....
        /*00b8*/ 	.word	0x00018660


	//   ....[16]....
        /*00bc*/ 	.word	0x000186c0


	//   ....[17]....
        /*00c0*/ 	.word	0x00018720


	//   ....[18]....
        /*00c4*/ 	.word	0x00018770


	//   ....[19]....
        /*00c8*/ 	.word	0x000187c0


	//----- nvinfo : EIATTR_VRC_CTA_INIT_COUNT
	.align		4
.L_3846:
        /*00cc*/ 	.byte	0x02, 0x4a
	.zero		1
	.zero		1


	//----- nvinfo : EIATTR_EXIT_INSTR_OFFSETS
	.align		4
        /*00d0*/ 	.byte	0x04, 0x1c
        /*00d2*/ 	.short	(.L_3848 - .L_3847)


	//   ....[0]....
.L_3847:
        /*00d4*/ 	.word	0x00000610


	//   ....[1]....
        /*00d8*/ 	.word	0x00017fe0


	//----- nvinfo : EIATTR_MAX_THREADS
	.align		4
.L_3848:
        /*00dc*/ 	.byte	0x04, 0x05
        /*00de*/ 	.short	(.L_3850 - .L_3849)
.L_3849:
        /*00e0*/ 	.word	0x00000080
        /*00e4*/ 	.word	0x00000001
        /*00e8*/ 	.word	0x00000001


	//----- nvinfo : EIATTR_CRS_STACK_SIZE
	.align		4
.L_3850:
        /*00ec*/ 	.byte	0x04, 0x1e
        /*00ee*/ 	.short	(.L_3852 - .L_3851)
.L_3851:
        /*00f0*/ 	.word	0x00000000


	//----- nvinfo : EIATTR_CBANK_PARAM_SIZE
	.align		4
.L_3852:
        /*00f4*/ 	.byte	0x03, 0x19
        /*00f6*/ 	.short	0x00e8


	//----- nvinfo : EIATTR_PARAM_CBANK
	.align		4
        /*00f8*/ 	.byte	0x04, 0x0a
        /*00fa*/ 	.short	(.L_3854 - .L_3853)
	.align		4
.L_3853:
        /*00fc*/ 	.word	index@(.nv.constant0._ZN10layer_norm13ln_fwd_kernelINS_13Kernel_traitsIfffffjLj1024ELj1ELj4ELj1ELj16ENS_18Kernel_traits_baseILj1024EfffffjLj128EEEEELb1ELb0ELb1ELb1EEEvNS_9FwdParamsE)
        /*0100*/ 	.short	0x0380
        /*0102*/ 	.short	0x00e8


	//----- nvinfo : EIATTR_SW_WAR
	.align		4
.L_3854:
        /*0104*/ 	.byte	0x04, 0x36
        /*0106*/ 	.short	(.L_3856 - .L_3855)
.L_3855:
        /*0108*/ 	.word	0x00000008
.L_3856:


//--------------------- .nv.info._ZN10layer_norm13ln_fwd_kernelINS_13Kernel_traitsIfffffjLj1024ELj1ELj4ELj1ELj16ENS_18Kernel_traits_baseILj1024EfffffjLj128EEEEELb1ELb1ELb0ELb0EEEvNS_9FwdParamsE --------------------------
	.section	.nv.info._ZN10layer_norm13ln_fwd_kernelINS_13Kernel_traitsIfffffjLj1024ELj1ELj4ELj1ELj16ENS_18Kernel_traits_baseILj1024EfffffjLj128EEEEELb1ELb1ELb0ELb0EEEvNS_9FwdParamsE,"",@"SHT_CUDA_INFO"
	.sectionflags	@""
	.align	4


	//----- nvinfo : EIATTR_CUDA_API_VERSION
	.align		4
        /*0000*/ 	.byte	0x04, 0x37
        /*0002*/ 	.short	(.L_3858 - .L_3857)
.L_3857:
        /*0004*/ 	.word	0x00000082


	//----- nvinfo : EIATTR_KPARAM_INFO
	.align		4
.L_3858:
        /*0008*/ 	.byte	0x04, 0x17
        /*000a*/ 	.short	(.L_3860 - .L_3859)
.L_3859:
        /*000c*/ 	.word	0x00000000
        /*0010*/ 	.short	0x0000
        /*0012*/ 	.short	0x0000
        /*0014*/ 	.byte	0x00, 0xf0, 0xa1, 0x03


	//----- nvinfo : EIATTR_SPARSE_MMA_MASK
	.align		4
.L_3860:
        /*0018*/ 	.byte	0x03, 0x50
        /*001a*/ 	.short	0x0000


	//----- nvinfo : EIATTR_MAXREG_COUNT
	.align		4
        /*001c*/ 	.byte	0x03, 0x1b
        /*001e*/ 	.short	0x00ff


	//----- nvinfo : EIATTR_MERCURY_ISA_VERSION
	.align		4
        /*0020*/ 	.byte	0x03, 0x5f
        /*0022*/ 	.short	0x0101


	//----- nvinfo : EIATTR_COOP_GROUP_MASK_REGIDS
	.align		4
        /*0024*/ 	.byte	0x04, 0x29
        /*0026*/ 	.short	(.L_3862 - .L_3861)


	//   ....[0]....
.L_3861:
        /*0028*/ 	.word	0xffffffff


	//   ....[1]....
        /*002c*/ 	.word	0xffffffff


	//   ....[2]....
        /*0030*/ 	.word	0xffffffff


	//   ....[3]....
        /*0034*/ 	.word	0xffffffff


	//   ....[4]....
        /*0038*/ 	.word	0xffffffff


	//   ....[5]....
        /*003c*/ 	.word	0xffffffff


	//   ....[6]....
        /*0040*/ 	.word	0xffffffff


	//   ....[7]....
        /*0044*/ 	.word	0xffffffff


	//   ....[8]....
        /*0048*/ 	.word	0xffffffff


	//   ....[9]....
        /*004c*/ 	.word	0xffffffff


	//   ....[10]....
        /*0050*/ 	.word	0x0500008f


	//   ....[11]....
        /*0054*/ 	.word	0x0500008f


	//   ....[12]....
        /*0058*/ 	.word	0x0500008f


	//   ....[13]....
        /*005c*/ 	.word	0x0500008f


	//   ....[14]....
        /*0060*/ 	.word	0x0500008f


	//   ....[15]....
        /*0064*/ 	.word	0x0500008f


	//   ....[16]....
        /*0068*/ 	.word	0x0500008f


	//   ....[17]....
        /*006c*/ 	.word	0x0500008f


	//   ....[18]....
        /*0070*/ 	.word	0x0500008f


	//   ....[19]....
        /*0074*/ 	.word	0x0500008f


	//----- nvinfo : EIATTR_COOP_GROUP_INSTR_OFFSETS
	.align		4
.L_3862:
        /*0078*/ 	.byte	0x04, 0x28
        /*007a*/ 	.short	(.L_3864 - .L_3863)


	//   ....[0]....
.L_3863:
        /*007c*/ 	.word	0x00018240


	//   ....[1]....
        /*0080*/ 	.word	0x00018280


	//   ....[2]....
        /*0084*/ 	.word	0x000182a0


	//   ....[3]....
        /*0088*/ 	.word	0x000182c0


	//   ....[4]....
        /*008c*/ 	.word	0x000182e0


	//   ....[5]....
        /*0090*/ 	.word	0x00018730


	//   ....[6]....
        /*0094*/ 	.word	0x00018750


	//   ....[7]....
        /*0098*/ 	.word	0x00018770


	//   ....[8]....
        /*009c*/ 	.word	0x00018790


	//   ....[9]....
        /*00a0*/ 	.word	0x000187b0


	//   ....[10]....
        /*00a4*/ 	.word	0x00019350


	//   ....[11]....
        /*00a8*/ 	.word	0x000193f0


	//   ....[12]....
        /*00ac*/ 	.word	0x00019450


	//   ....[13]....
        /*00b0*/ 	.word	0x000194b0


	//   ....[14]....
        /*00b4*/ 	.word	0x00019500


	//   ....[15]....
        /*00b8*/ 	.word	0x000199c0


	//   ....[16]....
        /*00bc*/ 	.word	0x00019a20


	//   ....[17]....
        /*00c0*/ 	.word	0x00019a80


	//   ....[18]....
        /*00c4*/ 	.word	0x00019ae0


	//   ....[19]....
        /*00c8*/ 	.word	0x00019b40


	//----- nvinfo : EIATTR_VRC_CTA_INIT_COUNT
	.align		4
.L_3864:
        /*00cc*/ 	.byte	0x02, 0x4a
	.zero		1
	.zero		1


	//----- nvinfo : EIATTR_EXIT_INSTR_OFFSETS
	.align		4
        /*00d0*/ 	.byte	0x04, 0x1c
        /*00d2*/ 	.short	(.L_3866 - .L_3865)


	//   ....[0]....
.L_3865:
        /*00d4*/ 	.word	0x00000e10


	//   ....[1]....
        /*00d8*/ 	.word	0x000192e0


	//----- nvinfo : EIATTR_INDIRECT_BRANCH_TARGETS
	.align		4
.L_3866:
        /*00dc*/ 	.byte	0x04, 0x34
        /*00de*/ 	.short	(.L_3868 - .L_3867)


	//   ....[0]....
.L_3867:
        /*00e0*/ 	.word	.L_x_37220@srel
        /*00e4*/ 	.short	0x0
        /*00e6*/ 	.short	0x0
        /*00e8*/ 	.word	0x3
        /*00ec*/ 	.word	.L_x_37221@srel
        /*00f0*/ 	.word	.L_x_37222@srel
        /*00f4*/ 	.word	.L_x_37223@srel


	//----- nvinfo : EIATTR_MAX_THREADS
	.align		4
.L_3868:
        /*00f8*/ 	.byte	0x04, 0x05
        /*00fa*/ 	.short	(.L_3870 - .L_3869)
.L_3869:
        /*00fc*/ 	.word	0x00000080
        /*0100*/ 	.word	0x00000001
        /*0104*/ 	.word	0x00000001


	//----- nvinfo : EIATTR_CRS_STACK_SIZE
	.align		4
.L_3870:
        /*0108*/ 	.byte	0x04, 0x1e
        /*010a*/ 	.short	(.L_3872 - .L_3871)
.L_3871:
        /*010c*/ 	.word	0x00000000


	//----- nvinfo : EIATTR_CBANK_PARAM_SIZE
	.align		4
.L_3872:
        /*0110*/ 	.byte	0x03, 0x19
        /*0112*/ 	.short	0x00e8


	//----- nvinfo : EIATTR_PARAM_CBANK
	.align		4
        /*0114*/ 	.byte	0x04, 0x0a
        /*0116*/ 	.short	(.L_3874 - .L_3873)
	.align		4
.L_3873:
        /*0118*/ 	.word	index@(.nv.constant0._ZN10layer_norm13ln_fwd_kernelINS_13Kernel_traitsIfffffjLj1024ELj1ELj4ELj1ELj16ENS_18Kernel_traits_baseILj1024EfffffjLj128EEEEELb1ELb1ELb0ELb0EEEvNS_9FwdParamsE)
        /*011c*/ 	.short	0x0380
        /*011e*/ 	.short	0x00e8


	//----- nvinfo : EIATTR_SW_WAR
	.align		4
.L_3874:
        /*0120*/ 	.byte	0x04, 0x36
        /*0122*/ 	.short	(.L_3876 - .L_3875)
.L_3875:
        /*0124*/ 	.word	0x00000008
.L_3876:


//--------------------- .nv.info._ZN10layer_norm13ln_fwd_kernelINS_13Kernel_traitsIfffffjLj1024ELj1ELj4ELj1ELj16ENS_18Kernel_traits_baseILj1024EfffffjLj128EEEEELb1ELb1ELb0ELb1EEEvNS_9FwdParamsE --------------------------
	.section	.nv.info._ZN10layer_norm13ln_fwd_kernelINS_13Kernel_traitsIfffffjLj1024ELj1ELj4ELj1ELj16ENS_18Kernel_traits_baseILj1024EfffffjLj128EEEEELb1ELb1ELb0ELb1EEEvNS_9FwdParamsE,"",@"SHT_CUDA_INFO"
	.sectionflags	@""
	.align	4


	//----- nvinfo : EIATTR_CUDA_API_VERSION
	.align		4
        /*0000*/ 	.byte	0x04, 0x37
        /*0002*/ 	.short	(.L_3878 - .L_3877)
.L_3877:
        /*0004*/ 	.word	0x00000082


	//----- nvinfo : EIATTR_KPARAM_INFO
	.align		4
.L_3878:
        /*0008*/ 	.byte	0x04, 0x17
        /*000a*/ 	.short	(.L_3880 - .L_3879)
.L_3879:
        /*000c*/ 	.word	0x00000000
        /*0010*/ 	.short	0x0000
        /*0012*/ 	.short	0x0000
        /*0014*/ 	.byte	0x00, 0xf0, 0xa1, 0x03


	//----- nvinfo : EIATTR_SPARSE_MMA_MASK
	.align		4
.L_3880:
        /*0018*/ 	.byte	0x03, 0x50
        /*001a*/ 	.short	0x0000


	//----- nvinfo : EIATTR_MAXREG_COUNT
	.align		4
        /*001c*/ 	.byte	0x03, 0x1b
        /*001e*/ 	.short	0x00ff


	//----- nvinfo : EIATTR_MERCURY_ISA_VERSION
	.align		4
        /*0020*/ 	.byte	0x03, 0x5f
        /*0022*/ 	.short	0x0101


	//----- nvinfo : EIATTR_COOP_GROUP_MASK_REGIDS
	.align		4
        /*0024*/ 	.byte	0x04, 0x29
        /*0026*/ 	.short	(.L_3882 - .L_3881)


	//   ....[0]....
.L_3881:
        /*0028*/ 	.word	0xffffffff


	//   ....[1]....
        /*002c*/ 	.word	0xffffffff


	//   ....[2]....
        /*0030*/ 	.word	0xffffffff


	//   ....[3]....
        /*0034*/ 	.word	0xffffffff


	//   ....[4]....
        /*0038*/ 	.word	0xffffffff


	//   ....[5]....
        /*003c*/ 	.word	0xffffffff


	//   ....[6]....
        /*0040*/ 	.word	0xffffffff


	//   ....[7]....
        /*0044*/ 	.word	0xffffffff


	//   ....[8]....
        /*0048*/ 	.word	0xffffffff


	//   ....[9]....
        /*004c*/ 	.word	0xffffffff


	//   ....[10]....
        /*0050*/ 	.word	0x050000a0


	//   ....[11]....
        /*0054*/ 	.word	0x050000a0


	//   ....[12]....
        /*0058*/ 	.word	0x050000a0


	//   ....[13]....
        /*005c*/ 	.word	0x050000a0


	//   ....[14]....
        /*0060*/ 	.word	0x050000a0


	//   ....[15]....
        /*0064*/ 	.word	0x050000a0


	//   ....[16]....
        /*0068*/ 	.word	0x050000a0


	//   ....[17]....
        /*006c*/ 	.word	0x050000a0


	//   ....[18]....
        /*0070*/ 	.word	0x050000a0


	//   ....[19]....
        /*0074*/ 	.word	0x050000a0


	//----- nvinfo : EIATTR_COOP_GROUP_INSTR_OFFSETS
	.align		4
.L_3882:
        /*0078*/ 	.byte	0x04, 0x28
        /*007a*/ 	.short	(.L_3884 - .L_3883)


	//   ....[0]....
.L_3883:
        /*007c*/ 	.word	0x000157d0


	//   ....[1]....
        /*0080*/ 	.word	0x000157f0


	//   ....[2]....
        /*0084*/ 	.word	0x00015810


	//   ....[3]....
        /*0088*/ 	.word	0x00015830


	//   ....[4]....
        /*008c*/ 	.word	0x00015860


	//   ....[5]....
        /*0090*/ 	.word	0x00015c90


	//   ....[6]....
        /*0094*/ 	.word	0x00015cb0


	//   ....[7]....
        /*0098*/ 	.word	0x00015cd0


	//   ....[8]....
        /*009c*/ 	.word	0x00015cf0


	//   ....[9]....
        /*00a0*/ 	.word	0x00015d10


	//   ....[10]....
        /*00a4*/ 	.word	0x000165c0


	//   ....[11]....
        /*00a8*/ 	.word	0x00016660


	//   ....[12]....
        /*00ac*/ 	.word	0x000166d0


	//   ....[13]....
        /*00b0*/ 	.word	0x00016740


	//   ....[14]....
        /*00b4*/ 	.word	0x000167c0


	//   ....[15]....
        /*00b8*/ 	.word	0x00016c40


	//   ....[16]....
        /*00bc*/ 	.word	0x00016cb0


	//   ....[17]....
        /*00c0*/ 	.word	0x00016d20


	//   ....[18]....
        /*00c4*/ 	.word	0x00016d90


	//   ....[19]....
        /*00c8*/ 	.word	0x00016e00


	//----- nvinfo : EIATTR_VRC_CTA_INIT_COUNT
	.align		4
.L_3884:
        /*00cc*/ 	.byte	0x02, 0x4a
	.zero		1
	.zero		1


	//----- nvinfo : EIATTR_EXIT_INSTR_OFFSETS
	.align		4
        /*00d0*/ 	.byte	0x04, 0x1c
        /*00d2*/ 	.short	(.L_3886 - .L_3885)


	//   ....[0]....
.L_3885:
        /*00d4*/ 	.word	0x00000750


	//   ....[1]....
        /*00d8*/ 	.word	0x00016550


	//----- nvinfo : EIATTR_INDIRECT_BRANCH_TARGETS
	.align		4
.L_3886:
        /*00dc*/ 	.byte	0x04, 0x34
        /*00de*/ 	.short	(.L_3888 - .L_3887)


	//   ....[0]....
.L_3887:
        /*00e0*/ 	.word	.L_x_37224@srel
        /*00e4*/ 	.short	0x0
        /*00e6*/ 	.short	0x0
        /*00e8*/ 	.word	0x3
        /*00ec*/ 	.word	.L_x_37225@srel
        /*00f0*/ 	.word	.L_x_37226@srel
        /*00f4*/ 	.word	.L_x_37227@srel


	//----- nvinfo : EIATTR_MAX_THREADS
	.align		4
.L_3888:
        /*00f8*/ 	.byte	0x04, 0x05
        /*00fa*/ 	.short	(.L_3890 - .L_3889)
.L_3889:
        /*00fc*/ 	.word	0x00000080
        /*0100*/ 	.word	0x00000001
        /*0104*/ 	.word	0x00000001


	//----- nvinfo : EIATTR_CRS_STACK_SIZE
	.align		4
.L_3890:
        /*0108*/ 	.byte	0x04, 0x1e
        /*010a*/ 	.short	(.L_3892 - .L_3891)
.L_3891:
        /*010c*/ 	.word	0x00000000


	//----- nvinfo : EIATTR_CBANK_PARAM_SIZE
	.align		4
.L_3892:
        /*0110*/ 	.byte	0x03, 0x19
        /*0112*/ 	.short	0x00e8


	//----- nvinfo : EIATTR_PARAM_CBANK
	.align		4
        /*0114*/ 	.byte	0x04, 0x0a
        /*0116*/ 	.short	(.L_3894 - .L_3893)
	.align		4
.L_3893:
        /*0118*/ 	.word	index@(.nv.constant0._ZN10layer_norm13ln_fwd_kernelINS_13Kernel_traitsIfffffjLj1024ELj1ELj4ELj1ELj16ENS_18Kernel_traits_baseILj1024EfffffjLj128EEEEELb1ELb1ELb0ELb1EEEvNS_9FwdParamsE)
        /*011c*/ 	.short	0x0380
        /*011e*/ 	.short	0x00e8


	//----- nvinfo : EIATTR_SW_WAR
	.align		4
.L_3894:
        /*0120*/ 	.byte	0x04, 0x36
        /*0122*/ 	.short	(.L_3896 - .L_3895)
.L_3895:
        /*0124*/ 	.word	0x00000008
.L_3896:


//--------------------- .nv.info._ZN10layer_norm13ln_fwd_kernelINS_13Kernel_traitsIfffffjLj1024ELj1ELj4ELj1ELj16ENS_18Kernel_traits_baseILj1024EfffffjLj128EEEEELb1ELb1ELb1ELb0EEEvNS_9FwdParamsE --------------------------
	.section	.nv.info._ZN10layer_norm13ln_fwd_kernelINS_13Kernel_traitsIfffffjLj1024ELj1ELj4ELj1ELj16ENS_18Kernel_traits_baseILj1024EfffffjLj128EEEEELb1ELb1ELb1ELb0EEEvNS_9FwdParamsE,"",@"SHT_CUDA_INFO"
	.sectionflags	@""
	.align	4


	//----- nvinfo : EIATTR_CUDA_API_VERSION
	.align		4
        /*0000*/ 	.byte	0x04, 0x37
        /*0002*/ 	.short	(.L_3898 - .L_3897)
.L_3897:
        /*0004*/ 	.word	0x00000082


	//----- nvinfo : EIATTR_KPARAM_INFO
	.align		4
.L_3898:
        /*0008*/ 	.byte	0x04, 0x17
        /*000a*/ 	.short	(.L_3900 - .L_3899)
.L_3899:
        /*000c*/ 	.word	0x00000000
        /*0010*/ 	.short	0x0000
        /*0012*/ 	.short	0x0000
        /*0014*/ 	.byte	0x00, 0xf0, 0xa1, 0x03


	//----- nvinfo : EIATTR_SPARSE_MMA_MASK
	.align		4
.L_3900:
        /*0018*/ 	.byte	0x03, 0x50
        /*001a*/ 	.short	0x0000


	//----- nvinfo : EIATTR_MAXREG_COUNT
	.align		4
        /*001c*/ 	.byte	0x03, 0x1b
        /*001e*/ 	.short	0x00ff


	//----- nvinfo : EIATTR_MERCURY_ISA_VERSION
	.align		4
        /*0020*/ 	.byte	0x03, 0x5f
        /*0022*/ 	.short	0x0101


	//----- nvinfo : EIATTR_COOP_GROUP_MASK_REGIDS
	.align		4
        /*0024*/ 	.byte	0x04, 0x29
        /*0026*/ 	.short	(.L_3902 - .L_3901)


	//   ....[0]....
.L_3901:
        /*0028*/ 	.word	0xffffffff


	//   ....[1]....
        /*002c*/ 	.word	0xffffffff


	//   ....[2]....
        /*0030*/ 	.word	0xffffffff


	//   ....[3]....
        /*0034*/ 	.word	0xffffffff


	//   ....[4]....
        /*0038*/ 	.word	0xffffffff


	//   ....[5]....
        /*003c*/ 	.word	0xffffffff


	//   ....[6]....
        /*0040*/ 	.word	0xffffffff


	//   ....[7]....
        /*0044*/ 	.word	0xffffffff


	//   ....[8]....
        /*0048*/ 	.word	0xffffffff


	//   ....[9]....
        /*004c*/ 	.word	0xffffffff


	//   ....[10]....
        /*0050*/ 	.word	0x050000a2


	//   ....[11]....
        /*0054*/ 	.word	0x050000a2


	//   ....[12]....
        /*0058*/ 	.word	0x050000a2


	//   ....[13]....
        /*005c*/ 	.word	0x050000a2


	//   ....[14]....
        /*0060*/ 	.word	0x050000a2


	//   ....[15]....
        /*0064*/ 	.word	0x050000a2


	//   ....[16]....
        /*0068*/ 	.word	0x050000a2


	//   ....[17]....
        /*006c*/ 	.word	0x050000a2


	//   ....[18]....
        /*0070*/ 	.word	0x050000a2


	//   ....[19]....
        /*0074*/ 	.word	0x050000a2


	//----- nvinfo : EIATTR_COOP_GROUP_INSTR_OFFSETS
	.align		4
.L_3902:
        /*0078*/ 	.byte	0x04, 0x28
        /*007a*/ 	.short	(.L_3904 - .L_3903)


	//   ....[0]....
.L_3903:
        /*007c*/ 	.word	0x0001c1d0


	//   ....[1]....
        /*0080*/ 	.word	0x0001c210


	//   ....[2]....
        /*0084*/ 	.word	0x0001c230


	//   ....[3]....
        /*0088*/ 	.word	0x0001c250


	//   ....[4]....
        /*008c*/ 	.word	0x0001c270


	//   ....[5]....
        /*0090*/ 	.word	0x0001c6c0


	//   ....[6]....
        /*0094*/ 	.word	0x0001c6e0


	//   ....[7]....
        /*0098*/ 	.word	0x0001c700


	//   ....[8]....
        /*009c*/ 	.word	0x0001c720


	//   ....[9]....
        /*00a0*/ 	.word	0x0001c740


	//   ....[10]....
        /*00a4*/ 	.word	0x0001d350


	//   ....[11]....
        /*00a8*/ 	.word	0x0001d400


	//   ....[12]....
        /*00ac*/ 	.word	0x0001d470


	//   ....[13]....
        /*00b0*/ 	.word	0x0001d4e0


	//   ....[14]....
        /*00b4*/ 	.word	0x0001d550


	//   ....[15]....
        /*00b8*/ 	.word	0x0001da00


	//   ....[16]....
        /*00bc*/ 	.word	0x0001da70


	//   ....[17]....
        /*00c0*/ 	.word	0x0001dae0


	//   ....[18]....
        /*00c4*/ 	.word	0x0001db50


	//   ....[19]....
        /*00c8*/ 	.word	0x0001dbc0


	//----- nvinfo : EIATTR_VRC_CTA_INIT_COUNT
	.align		4
.L_3904:
        /*00cc*/ 	.byte	0x02, 0x4a
	.zero		1
	.zero		1


	//----- nvinfo : EIATTR_EXIT_INSTR_OFFSETS
	.align		4
        /*00d0*/ 	.byte	0x04, 0x1c
        /*00d2*/ 	.short	(.L_3906 - .L_3905)


	//   ....[0]....
.L_3905:
        /*00d4*/ 	.word	0x00000e40


	//   ....[1]....
        /*00d8*/ 	.word	0x0001d2e0


	//----- nvinfo : EIATTR_MAX_THREADS
	.align		4
.L_3906:
        /*00dc*/ 	.byte	0x04, 0x05
        /*00de*/ 	.short	(.L_3908 - .L_3907)
.L_3907:
        /*00e0*/ 	.word	0x00000080
        /*00e4*/ 	.word	0x00000001
        /*00e8*/ 	.word	0x00000001


	//----- nvinfo : EIATTR_CRS_STACK_SIZE
	.align		4
.L_3908:
        /*00ec*/ 	.byte	0x04, 0x1e
        /*00ee*/ 	.short	(.L_3910 - .L_3909)
.L_3909:
        /*00f0*/ 	.word	0x00000000


	//----- nvinfo : EIATTR_CBANK_PARAM_SIZE
	.align		4
.L_3910:
        /*00f4*/ 	.byte	0x03, 0x19
        /*00f6*/ 	.short	0x00e8


	//----- nvinfo : EIATTR_PARAM_CBANK
	.align		4
        /*00f8*/ 	.byte	0x04, 0x0a
        /*00fa*/ 	.short	(.L_3912 - .L_3911)
	.align		4
.L_3911:
        /*00fc*/ 	.word	index@(.nv.constant0._ZN10layer_norm13ln_fwd_kernelINS_13Kernel_traitsIfffffjLj1024ELj1ELj4ELj1ELj16ENS_18Kernel_traits_baseILj1024EfffffjLj128EEEEELb1ELb1ELb1ELb0EEEvNS_9FwdParamsE)
        /*0100*/ 	.short	0x0380
        /*0102*/ 	.short	0x00e8


	//----- nvinfo : EIATTR_SW_WAR
	.align		4
.L_3912:
        /*0104*/ 	.byte	0x04, 0x36
        /*0106*/ 	.short	(.L_3914 - .L_3913)
.L_3913:
        /*0108*/ 	.word	0x00000008
.L_3914:


//--------------------- .nv.info._ZN10layer_norm13ln_fwd_kernelINS_13Kernel_traitsIfffffjLj1024ELj1ELj4ELj1ELj16ENS_18Kernel_traits_baseILj1024EfffffjLj128EEEEELb1ELb1ELb1ELb1EEEvNS_9FwdParamsE --------------------------
	.section	.nv.info._ZN10layer_norm13ln_fwd_kernelINS_13Kernel_traitsIfffffjLj1024ELj1ELj4ELj1ELj16ENS_18Kernel_traits_baseILj1024EfffffjLj128EEEEELb1ELb1ELb1ELb1EEEvNS_9FwdParamsE,"",@"SHT_CUDA_INFO"
	.sectionflags	@""
	.align	4


	//----- nvinfo : EIATTR_CUDA_API_VERSION
	.align		4
        /*0000*/ 	.byte	0x04, 0x37
        /*0002*/ 	.short	(.L_3916 - .L_3915)
.L_3915:
        /*0004*/ 	.word	0x00000082


	//----- nvinfo : EIATTR_KPARAM_INFO
	.align		4
.L_3916:
        /*0008*/ 	.byte	0x04, 0x17
        /*000a*/ 	.short	(.L_3918 - .L_3917)
.L_3917:
        /*000c*/ 	.word	0x00000000
        /*0010*/ 	.short	0x0000
        /*0012*/ 	.short	0x0000
        /*0014*/ 	.byte	0x00, 0xf0, 0xa1, 0x03


	//----- nvinfo : EIATTR_SPARSE_MMA_MASK
	.align		4
.L_3918:
        /*0018*/ 	.byte	0x03, 0x50
        /*001a*/ 	.short	0x0000


	//----- nvinfo : EIATTR_MAXREG_COUNT
	.align		4
        /*001c*/ 	.byte	0x03, 0x1b
        /*001e*/ 	.short	0x00ff


	//----- nvinfo : EIATTR_MERCURY_ISA_VERSION
	.align		4
        /*0020*/ 	.byte	0x03, 0x5f
        /*0022*/ 	.short	0x0101


	//----- nvinfo : EIATTR_COOP_GROUP_MASK_REGIDS
	.align		4
        /*0024*/ 	.byte	0x04, 0x29
        /*0026*/ 	.short	(.L_3920 - .L_3919)


	//   ....[0]....
.L_3919:
        /*0028*/ 	.word	0xffffffff


	//   ....[1]....
        /*002c*/ 	.word	0xffffffff


	//   ....[2]....
        /*0030*/ 	.word	0xffffffff


	//   ....[3]....
        /*0034*/ 	.word	0xffffffff


	//   ....[4]....
        /*0038*/ 	.word	0xffffffff


	//   ....[5]....
        /*003c*/ 	.word	0xffffffff


	//   ....[6]....
        /*0040*/ 	.word	0xffffffff


	//   ....[7]....
        /*0044*/ 	.word	0xffffffff


	//   ....[8]....
        /*0048*/ 	.word	0xffffffff


	//   ....[9]....
        /*004c*/ 	.word	0xffffffff


	//   ....[10]....
        /*0050*/ 	.word	0x050000a8


	//   ....[11]....
        /*0054*/ 	.word	0x050000a8


	//   ....[12]....
        /*0058*/ 	.word	0x050000a8


	//   ....[13]....
        /*005c*/ 	.word	0x050000a8


	//   ....[14]....
        /*0060*/ 	.word	0x050000a8


	//   ....[15]....
        /*0064*/ 	.word	0x050000a8


	//   ....[16]....
        /*0068*/ 	.word	0x050000a8


	//   ....[17]....
        /*006c*/ 	.word	0x050000a8


	//   ....[18]....
        /*0070*/ 	.word	0x050000a8


	//   ....[19]....
        /*0074*/ 	.word	0x050000a8


	//----- nvinfo : EIATTR_COOP_GROUP_INSTR_OFFSETS
	.align		4
.L_3920:
        /*0078*/ 	.byte	0x04, 0x28
        /*007a*/ 	.short	(.L_3922 - .L_3921)


	//   ....[0]....
.L_3921:
        /*007c*/ 	.word	0x00017430


	//   ....[1]....
        /*0080*/ 	.word	0x00017450


	//   ....[2]....
        /*0084*/ 	.word	0x00017470


	//   ....[3]....
        /*0088*/ 	.word	0x00017490


	//   ....[4]....
        /*008c*/ 	.word	0x000174c0


	//   ....[5]....
        /*0090*/ 	.word	0x000178f0


	//   ....[6]....
        /*0094*/ 	.word	0x00017910


	//   ....[7]....
        /*0098*/ 	.word	0x00017930


	//   ....[8]....
        /*009c*/ 	.word	0x00017950


	//   ....[9]....
        /*00a0*/ 	.word	0x00017970


	//   ....[10]....
        /*00a4*/ 	.word	0x00018330


	//   ....[11]....
        /*00a8*/ 	.word	0x000183d0


	//   ....[12]....
        /*00ac*/ 	.word	0x00018440


	//   ....[13]....
        /*00b0*/ 	.word	0x000184b0


	//   ....[14]....
        /*00b4*/ 	.word	0x00018530


	//   ....[15]....
        /*00b8*/ 	.word	0x000189b0


	//   ....[16]....
        /*00bc*/ 	.word	0x00018a20


	//   ....[17]....
        /*00c0*/ 	.word	0x00018a90


	//   ....[18]....
        /*00c4*/ 	.word	0x00018b00


	//   ....[19]....
        /*00c8*/ 	.word	0x00018b70


	//----- nvinfo : EIATTR_VRC_CTA_INIT_COUNT
	.align		4
.L_3922:
        /*00cc*/ 	.byte	0x02, 0x4a
	.zero		1
	.zero		1


	//----- nvinfo : EIATTR_EXIT_INSTR_OFFSETS
	.align		4
        /*00d0*/ 	.byte	0x04, 0x1c
        /*00d2*/ 	.short	(.L_3924 - .L_3923)


	//   ....[0]....
.L_3923:
        /*00d4*/ 	.word	0x00000750


	//   ....[1]....
        /*00d8*/ 	.word	0x000182c0


	//----- nvinfo : EIATTR_MAX_THREADS
	.align		4
.L_3924:
        /*00dc*/ 	.byte	0x04, 0x05
        /*00de*/ 	.short	(.L_3926 - .L_3925)
.L_3925:
        /*00e0*/ 	.word	0x00000080
        /*00e4*/ 	.word	0x00000001
        /*00e8*/ 	.word	0x00000001


	//----- nvinfo : EIATTR_CRS_STACK_SIZE
	.align		4
.L_3926:
        /*00ec*/ 	.byte	0x04, 0x1e
        /*00ee*/ 	.short	(.L_3928 - .L_3927)
.L_3927:
        /*00f0*/ 	.word	0x00000000


	//----- nvinfo : EIATTR_CBANK_PARAM_SIZE
	.align		4
.L_3928:
        /*00f4*/ 	.byte	0x03, 0x19
        /*00f6*/ 	.short	0x00e8


	//----- nvinfo : EIATTR_PARAM_CBANK
	.align		4
        /*00f8*/ 	.byte	0x04, 0x0a
        /*00fa*/ 	.short	(.L_3930 - .L_3929)
	.align		4
.L_3929:
        /*00fc*/ 	.word	index@(.nv.constant0._ZN10layer_norm13ln_fwd_kernelINS_13Kernel_traitsIfffffjLj1024ELj1ELj4ELj1ELj16ENS_18Kernel_traits_baseILj1024EfffffjLj128EEEEELb1ELb1ELb1ELb1EEEvNS_9FwdParamsE)
        /*0100*/ 	.short	0x0380
        /*0102*/ 	.short	0x00e8


	//----- nvinfo : EIATTR_SW_WAR
	.align		4
.L_3930:
        /*0104*/ 	.byte	0x04, 0x36
        /*0106*/ 	.short	(.L_3932 - .L_3931)
.L_3931:
        /*0108*/ 	.word	0x00000008
.L_3932:


//--------------------- .nv.callgraph             --------------------------
	.section	.nv.callgraph,"",@"SHT_CUDA_CALLGRAPH"
	.align	4
	.sectionentsize	8
	.align		4
        /*0000*/ 	.word	0x00000000
	.align		4
        /*0004*/ 	.word	0xffffffff
	.align		4
        /*0008*/ 	.word	0x00000000
	.align		4
        /*000c*/ 	.word	0xfffffffe
	.align		4
        /*0010*/ 	.word	0x00000000
	.align		4
        /*0014*/ 	.word	0xfffffffd
	.align		4
        /*0018*/ 	.word	0x00000000
	.align		4
        /*001c*/ 	.word	0xfffffffc


//--------------------- .nv.constant4             --------------------------
	.section	.nv.constant4,"a",@progbits
	.align	8
	.align		8
.nv.constant4:
        /*0000*/ 	.dword	precalc_xorwow_matrix
	.align		8
        /*0008*/ 	.dword	precalc_xorwow_offset_matrix
	.align		8
        /*0010*/ 	.dword	mrg32k3aM1
	.align		8
        /*0018*/ 	.dword	mrg32k3aM2
	.align		8
        /*0020*/ 	.dword	mrg32k3aM1SubSeq
	.align		8
        /*0028*/ 	.dword	mrg32k3aM2SubSeq
	.align		8
        /*0030*/ 	.dword	mrg32k3aM1Seq
	.align		8
        /*0038*/ 	.dword	mrg32k3aM2Seq


//--------------------- .nv.constant3             --------------------------
	.section	.nv.constant3,"a",@progbits
	.align	8
.nv.constant3:
	.type		__cr_lgamma_table,@object
	.size		__cr_lgamma_table,(.L_8 - __cr_lgamma_table)
__cr_lgamma_table:
        /*0000*/ 	.byte	0x00, 0x00, 0x00, 0x00, 0x00, 0x00, 0x00, 0x00, 0x00, 0x00, 0x00, 0x00, 0x00, 0x00, 0x00, 0x00
        /*0010*/ 	.byte	0xef, 0x39, 0xfa, 0xfe, 0x42, 0x2e, 0xe6, 0x3f, 0x02, 0x20, 0x2a, 0xfa, 0x0b, 0xab, 0xfc, 0x3f
        /*0020*/ 	.byte	0xf9, 0x2c, 0x92, 0x7c, 0xa7, 0x6c, 0x09, 0x40, 0xc9, 0x79, 0x44, 0x3c, 0x64, 0x26, 0x13, 0x40
        /*0030*/ 	.byte	0xca, 0x01, 0xcf, 0x3a, 0x27, 0x51, 0x1a, 0x40, 0x30, 0xcc, 0x2d, 0xf3, 0xe1, 0x0c, 0x21, 0x40
        /*0040*/ 	.byte	0x0d, 0xb7, 0xfc, 0x82, 0x8e, 0x35, 0x25, 0x40
.L_8:


//--------------------- .nv.constant2._ZN10layer_norm13ln_fwd_kernelINS_13Kernel_traitsI13__nv_bfloat16S2_S2_S2_fjLj1024ELj1ELj4ELj1ELj16ENS_18Kernel_traits_baseILj1024ES2_S2_S2_S2_fjLj128EEEEELb1ELb0ELb0ELb0EEEvNS_9FwdParamsE --------------------------
	.section	.nv.constant2._ZN10layer_norm13ln_fwd_kernelINS_13Kernel_traitsI13__nv_bfloat16S2_S2_S2_fjLj1024ELj1ELj4ELj1ELj16ENS_18Kernel_traits_baseILj1024ES2_S2_S2_S2_fjLj128EEEEELb1ELb0ELb0ELb0EEEvNS_9FwdParamsE,"a",@progbits
	.sectionflags	@""
	.align	4
.nv.constant2._ZN10layer_norm13ln_fwd_kernelINS_13Kernel_traitsI13__nv_bfloat16S2_S2_S2_fjLj1024ELj1ELj4ELj1ELj16ENS_18Kernel_traits_baseILj1024ES2_S2_S2_S2_fjLj128EEEEELb1ELb0ELb0ELb0EEEvNS_9FwdParamsE:
        /*0000*/ 	.byte	0xd0, 0x10, 0x00, 0x00, 0x10, 0x11, 0x00, 0x00, 0x90, 0x10, 0x00, 0x00


//--------------------- .nv.constant2._ZN10layer_norm13ln_fwd_kernelINS_13Kernel_traitsI13__nv_bfloat16S2_S2_S2_fjLj1024ELj1ELj4ELj1ELj16ENS_18Kernel_traits_baseILj1024ES2_S2_S2_S2_fjLj128EEEEELb1ELb0ELb0ELb1EEEvNS_9FwdParamsE --------------------------
	.section	.nv.constant2._ZN10layer_norm13ln_fwd_kernelINS_13Kernel_traitsI13__nv_bfloat16S2_S2_S2_fjLj1024ELj1ELj4ELj1ELj16ENS_18Kernel_traits_baseILj1024ES2_S2_S2_S2_fjLj128EEEEELb1ELb0ELb0ELb1EEEvNS_9FwdParamsE,"a",@progbits
	.sectionflags	@""
	.align	4
.nv.constant2._ZN10layer_norm13ln_fwd_kernelINS_13Kernel_traitsI13__nv_bfloat16S2_S2_S2_fjLj1024ELj1ELj4ELj1ELj16ENS_18Kernel_traits_baseILj1024ES2_S2_S2_S2_fjLj128EEEEELb1ELb0ELb0ELb1EEEvNS_9FwdParamsE:
        /*0000*/ 	.byte	0xb0, 0x0f, 0x00, 0x00, 0xf0, 0x0f, 0x00, 0x00, 0x70, 0x0f, 0x00, 0x00


//--------------------- .nv.constant2._ZN10layer_norm13ln_fwd_kernelINS_13Kernel_traitsI13__nv_bfloat16S2_S2_S2_fjLj1024ELj1ELj4ELj1ELj16ENS_18Kernel_traits_baseILj1024ES2_S2_S2_S2_fjLj128EEEEELb1ELb1ELb0ELb0EEEvNS_9FwdParamsE --------------------------
	.section	.nv.constant2._ZN10layer_norm13ln_fwd_kernelINS_13Kernel_traitsI13__nv_bfloat16S2_S2_S2_fjLj1024ELj1ELj4ELj1ELj16ENS_18Kernel_traits_baseILj1024ES2_S2_S2_S2_fjLj128EEEEELb1ELb1ELb0ELb0EEEvNS_9FwdParamsE,"a",@progbits
	.sectionflags	@""
	.align	4
.nv.constant2._ZN10layer_norm13ln_fwd_kernelINS_13Kernel_traitsI13__nv_bfloat16S2_S2_S2_fjLj1024ELj1ELj4ELj1ELj16ENS_18Kernel_traits_baseILj1024ES2_S2_S2_S2_fjLj128EEEEELb1ELb1ELb0ELb0EEEvNS_9FwdParamsE:
        /*0000*/ 	.byte	0x10, 0x12, 0x00, 0x00, 0x50, 0x12, 0x00, 0x00, 0xd0, 0x11, 0x00, 0x00


//--------------------- .nv.constant2._ZN10layer_norm13ln_fwd_kernelINS_13Kernel_traitsI13__nv_bfloat16S2_S2_S2_fjLj1024ELj1ELj4ELj1ELj16ENS_18Kernel_traits_baseILj1024ES2_S2_S2_S2_fjLj128EEEEELb1ELb1ELb0ELb1EEEvNS_9FwdParamsE --------------------------
	.section	.nv.constant2._ZN10layer_norm13ln_fwd_kernelINS_13Kernel_traitsI13__nv_bfloat16S2_S2_S2_fjLj1024ELj1ELj4ELj1ELj16ENS_18Kernel_traits_baseILj1024ES2_S2_S2_S2_fjLj128EEEEELb1ELb1ELb0ELb1EEEvNS_9FwdParamsE,"a",@progbits
	.sectionflags	@""
	.align	4
.nv.constant2._ZN10layer_norm13ln_fwd_kernelINS_13Kernel_traitsI13__nv_bfloat16S2_S2_S2_fjLj1024ELj1ELj4ELj1ELj16ENS_18Kernel_traits_baseILj1024ES2_S2_S2_S2_fjLj128EEEEELb1ELb1ELb0ELb1EEEvNS_9FwdParamsE:
        /*0000*/ 	.byte	0xe0, 0x12, 0x00, 0x00, 0x20, 0x13, 0x00, 0x00, 0xa0, 0x12, 0x00, 0x00


//--------------------- .nv.constant2._ZN10layer_norm13ln_fwd_kernelINS_13Kernel_traitsI6__halfS2_S2_S2_fjLj1024ELj1ELj4ELj1ELj16ENS_18Kernel_traits_baseILj1024ES2_S2_S2_S2_fjLj128EEEEELb1ELb0ELb0ELb0EEEvNS_9FwdParamsE --------------------------
	.section	.nv.constant2._ZN10layer_norm13ln_fwd_kernelINS_13Kernel_traitsI6__halfS2_S2_S2_fjLj1024ELj1ELj4ELj1ELj16ENS_18Kernel_traits_baseILj1024ES2_S2_S2_S2_fjLj128EEEEELb1ELb0ELb0ELb0EEEvNS_9FwdParamsE,"a",@progbits
	.sectionflags	@""
	.align	4
.nv.constant2._ZN10layer_norm13ln_fwd_kernelINS_13Kernel_traitsI6__halfS2_S2_S2_fjLj1024ELj1ELj4ELj1ELj16ENS_18Kernel_traits_baseILj1024ES2_S2_S2_S2_fjLj128EEEEELb1ELb0ELb0ELb0EEEvNS_9FwdParamsE:
        /*0000*/ 	.byte	0xd0, 0x0e, 0x00, 0x00, 0x10, 0x0f, 0x00, 0x00, 0x90, 0x0e, 0x00, 0x00


//--------------------- .nv.constant2._ZN10layer_norm13ln_fwd_kernelINS_13Kernel_traitsI6__halfS2_S2_S2_fjLj1024ELj1ELj4ELj1ELj16ENS_18Kernel_traits_baseILj1024ES2_S2_S2_S2_fjLj128EEEEELb1ELb0ELb0ELb1EEEvNS_9FwdParamsE --------------------------
	.section	.nv.constant2._ZN10layer_norm13ln_fwd_kernelINS_13Kernel_traitsI6__halfS2_S2_S2_fjLj1024ELj1ELj4ELj1ELj16ENS_18Kernel_traits_baseILj1024ES2_S2_S2_S2_fjLj128EEEEELb1ELb0ELb0ELb1EEEvNS_9FwdParamsE,"a",@progbits
	.sectionflags	@""
	.align	4
.nv.constant2._ZN10layer_norm13ln_fwd_kernelINS_13Kernel_traitsI6__halfS2_S2_S2_fjLj1024ELj1ELj4ELj1ELj16ENS_18Kernel_traits_baseILj1024ES2_S2_S2_S2_fjLj128EEEEELb1ELb0ELb0ELb1EEEvNS_9FwdParamsE:
        /*0000*/ 	.byte	0x80, 0x0d, 0x00, 0x00, 0xc0, 0x0d, 0x00, 0x00, 0x40, 0x0d, 0x00, 0x00


//--------------------- .nv.constant2._ZN10layer_norm13ln_fwd_kernelINS_13Kernel_traitsI6__halfS2_S2_S2_fjLj1024ELj1ELj4ELj1ELj16ENS_18Kernel_traits_baseILj1024ES2_S2_S2_S2_fjLj128EEEEELb1ELb1ELb0ELb0EEEvNS_9FwdParamsE --------------------------
	.section	.nv.constant2._ZN10layer_norm13ln_fwd_kernelINS_13Kernel_traitsI6__halfS2_S2_S2_fjLj1024ELj1ELj4ELj1ELj16ENS_18Kernel_traits_baseILj1024ES2_S2_S2_S2_fjLj128EEEEELb1ELb1ELb0ELb0EEEvNS_9FwdParamsE,"a",@progbits
	.sectionflags	@""
	.align	4
.nv.constant2._ZN10layer_norm13ln_fwd_kernelINS_13Kernel_traitsI6__halfS2_S2_S2_fjLj1024ELj1ELj4ELj1ELj16ENS_18Kernel_traits_baseILj1024ES2_S2_S2_S2_fjLj128EEEEELb1ELb1ELb0ELb0EEEvNS_9FwdParamsE:
        /*0000*/ 	.byte	0x40, 0x10, 0x00, 0x00, 0x80, 0x10, 0x00, 0x00, 0x00, 0x10, 0x00, 0x00


//--------------------- .nv.constant2._ZN10layer_norm13ln_fwd_kernelINS_13Kernel_traitsI6__halfS2_S2_S2_fjLj1024ELj1ELj4ELj1ELj16ENS_18Kernel_traits_baseILj1024ES2_S2_S2_S2_fjLj128EEEEELb1ELb1ELb0ELb1EEEvNS_9FwdParamsE --------------------------
	.section	.nv.constant2._ZN10layer_norm13ln_fwd_kernelINS_13Kernel_traitsI6__halfS2_S2_S2_fjLj1024ELj1ELj4ELj1ELj16ENS_18Kernel_traits_baseILj1024ES2_S2_S2_S2_fjLj128EEEEELb1ELb1ELb0ELb1EEEvNS_9FwdParamsE,"a",@progbits
	.sectionflags	@""
	.align	4
.nv.constant2._ZN10layer_norm13ln_fwd_kernelINS_13Kernel_traitsI6__halfS2_S2_S2_fjLj1024ELj1ELj4ELj1ELj16ENS_18Kernel_traits_baseILj1024ES2_S2_S2_S2_fjLj128EEEEELb1ELb1ELb0ELb1EEEvNS_9FwdParamsE:
        /*0000*/ 	.byte	0xc0, 0x10, 0x00, 0x00, 0x00, 0x11, 0x00, 0x00, 0x80, 0x10, 0x00, 0x00


//--------------------- .nv.constant2._ZN10layer_norm13ln_fwd_kernelINS_13Kernel_traitsIf13__nv_bfloat16S2_S2_fjLj1024ELj1ELj4ELj1ELj16ENS_18Kernel_traits_baseILj1024EfS2_S2_S2_fjLj128EEEEELb1ELb0ELb0ELb0EEEvNS_9FwdParamsE --------------------------
	.section	.nv.constant2._ZN10layer_norm13ln_fwd_kernelINS_13Kernel_traitsIf13__nv_bfloat16S2_S2_fjLj1024ELj1ELj4ELj1ELj16ENS_18Kernel_traits_baseILj1024EfS2_S2_S2_fjLj128EEEEELb1ELb0ELb0ELb0EEEvNS_9FwdParamsE,"a",@progbits
	.sectionflags	@""
	.align	4
.nv.constant2._ZN10layer_norm13ln_fwd_kernelINS_13Kernel_traitsIf13__nv_bfloat16S2_S2_fjLj1024ELj1ELj4ELj1ELj16ENS_18Kernel_traits_baseILj1024EfS2_S2_S2_fjLj128EEEEELb1ELb0ELb0ELb0EEEvNS_9FwdParamsE:
        /*0000*/ 	.byte	0xe0, 0x0f, 0x00, 0x00, 0x20, 0x10, 0x00, 0x00, 0xa0, 0x0f, 0x00, 0x00


//--------------------- .nv.constant2._ZN10layer_norm13ln_fwd_kernelINS_13Kernel_traitsIf13__nv_bfloat16S2_S2_fjLj1024ELj1ELj4ELj1ELj16ENS_18Kernel_traits_baseILj1024EfS2_S2_S2_fjLj128EEEEELb1ELb0ELb0ELb1EEEvNS_9FwdParamsE --------------------------
	.section	.nv.constant2._ZN10layer_norm13ln_fwd_kernelINS_13Kernel_traitsIf13__nv_bfloat16S2_S2_fjLj1024ELj1ELj4ELj1ELj16ENS_18Kernel_traits_baseILj1024EfS2_S2_S2_fjLj128EEEEELb1ELb0ELb0ELb1EEEvNS_9FwdParamsE,"a",@progbits
	.sectionflags	@""
	.align	4
.nv.constant2._ZN10layer_norm13ln_fwd_kernelINS_13Kernel_traitsIf13__nv_bfloat16S2_S2_fjLj1024ELj1ELj4ELj1ELj16ENS_18Kernel_traits_baseILj1024EfS2_S2_S2_fjLj128EEEEELb1ELb0ELb0ELb1EEEvNS_9FwdParamsE:
        /*0000*/ 	.byte	0x60, 0x0d, 0x00, 0x00, 0xa0, 0x0d, 0x00, 0x00, 0x20, 0x0d, 0x00, 0x00


//--------------------- .nv.constant2._ZN10layer_norm13ln_fwd_kernelINS_13Kernel_traitsIf13__nv_bfloat16S2_S2_fjLj1024ELj1ELj4ELj1ELj16ENS_18Kernel_traits_baseILj1024EfS2_S2_S2_fjLj128EEEEELb1ELb1ELb0ELb0EEEvNS_9FwdParamsE --------------------------
	.section	.nv.constant2._ZN10layer_norm13ln_fwd_kernelINS_13Kernel_traitsIf13__nv_bfloat16S2_S2_fjLj1024ELj1ELj4ELj1ELj16ENS_18Kernel_traits_baseILj1024EfS2_S2_S2_fjLj128EEEEELb1ELb1ELb0ELb0EEEvNS_9FwdParamsE,"a",@progbits
	.sectionflags	@""
	.align	4
.nv.constant2._ZN10layer_norm13ln_fwd_kernelINS_13Kernel_traitsIf13__nv_bfloat16S2_S2_fjLj1024ELj1ELj4ELj1ELj16ENS_18Kernel_traits_baseILj1024EfS2_S2_S2_fjLj128EEEEELb1ELb1ELb0ELb0EEEvNS_9FwdParamsE:
        /*0000*/ 	.byte	0xd0, 0x11, 0x00, 0x00, 0x10, 0x12, 0x00, 0x00, 0x90, 0x11, 0x00, 0x00


//--------------------- .nv.constant2._ZN10layer_norm13ln_fwd_kernelINS_13Kernel_traitsIf13__nv_bfloat16S2_S2_fjLj1024ELj1ELj4ELj1ELj16ENS_18Kernel_traits_baseILj1024EfS2_S2_S2_fjLj128EEEEELb1ELb1ELb0ELb1EEEvNS_9FwdParamsE --------------------------
	.section	.nv.constant2._ZN10layer_norm13ln_fwd_kernelINS_13Kernel_traitsIf13__nv_bfloat16S2_S2_fjLj1024ELj1ELj4ELj1ELj16ENS_18Kernel_traits_baseILj1024EfS2_S2_S2_fjLj128EEEEELb1ELb1ELb0ELb1EEEvNS_9FwdParamsE,"a",@progbits
	.sectionflags	@""
	.align	4
.nv.constant2._ZN10layer_norm13ln_fwd_kernelINS_13Kernel_traitsIf13__nv_bfloat16S2_S2_fjLj1024ELj1ELj4ELj1ELj16ENS_18Kernel_traits_baseILj1024EfS2_S2_S2_fjLj128EEEEELb1ELb1ELb0ELb1EEEvNS_9FwdParamsE:
        /*0000*/ 	.byte	0xd0, 0x0e, 0x00, 0x00, 0x10, 0x0f, 0x00, 0x00, 0x90, 0x0e, 0x00, 0x00


//--------------------- .nv.constant2._ZN10layer_norm13ln_fwd_kernelINS_13Kernel_traitsI13__nv_bfloat16S2_fS2_fjLj1024ELj1ELj4ELj1ELj16ENS_18Kernel_traits_baseILj1024ES2_S2_fS2_fjLj128EEEEELb1ELb0ELb0ELb0EEEvNS_9FwdParamsE --------------------------
	.section	.nv.constant2._ZN10layer_norm13ln_fwd_kernelINS_13Kernel_traitsI13__nv_bfloat16S2_fS2_fjLj1024ELj1ELj4ELj1ELj16ENS_18Kernel_traits_baseILj1024ES2_S2_fS2_fjLj128EEEEELb1ELb0ELb0ELb0EEEvNS_9FwdParamsE,"a",@progbits
	.sectionflags	@""
	.align	4
.nv.constant2._ZN10layer_norm13ln_fwd_kernelINS_13Kernel_traitsI13__nv_bfloat16S2_fS2_fjLj1024ELj1ELj4ELj1ELj16ENS_18Kernel_traits_baseILj1024ES2_S2_fS2_fjLj128EEEEELb1ELb0ELb0ELb0EEEvNS_9FwdParamsE:
        /*0000*/ 	.byte	0x10, 0x10, 0x00, 0x00, 0x50, 0x10, 0x00, 0x00, 0xd0, 0x0f, 0x00, 0x00


//--------------------- .nv.constant2._ZN10layer_norm13ln_fwd_kernelINS_13Kernel_traitsI13__nv_bfloat16S2_fS2_fjLj1024ELj1ELj4ELj1ELj16ENS_18Kernel_traits_baseILj1024ES2_S2_fS2_fjLj128EEEEELb1ELb0ELb0ELb1EEEvNS_9FwdParamsE --------------------------
	.section	.nv.constant2._ZN10layer_norm13ln_fwd_kernelINS_13Kernel_traitsI13__nv_bfloat16S2_fS2_fjLj1024ELj1ELj4ELj1ELj16ENS_18Kernel_traits_baseILj1024ES2_S2_fS2_fjLj128EEEEELb1ELb0ELb0ELb1EEEvNS_9FwdParamsE,"a",@progbits
	.sectionflags	@""
	.align	4
.nv.constant2._ZN10layer_norm13ln_fwd_kernelINS_13Kernel_traitsI13__nv_bfloat16S2_fS2_fjLj1024ELj1ELj4ELj1ELj16ENS_18Kernel_traits_baseILj1024ES2_S2_fS2_fjLj128EEEEELb1ELb0ELb0ELb1EEEvNS_9FwdParamsE:
        /*0000*/ 	.byte	0x30, 0x10, 0x00, 0x00, 0x70, 0x10, 0x00, 0x00, 0xf0, 0x0f, 0x00, 0x00


//--------------------- .nv.constant2._ZN10layer_norm13ln_fwd_kernelINS_13Kernel_traitsI13__nv_bfloat16S2_fS2_fjLj1024ELj1ELj4ELj1ELj16ENS_18Kernel_traits_baseILj1024ES2_S2_fS2_fjLj128EEEEELb1ELb1ELb0ELb0EEEvNS_9FwdParamsE --------------------------
	.section	.nv.constant2._ZN10layer_norm13ln_fwd_kernelINS_13Kernel_traitsI13__nv_bfloat16S2_fS2_fjLj1024ELj1ELj4ELj1ELj16ENS_18Kernel_traits_baseILj1024ES2_S2_fS2_fjLj128EEEEELb1ELb1ELb0ELb0EEEvNS_9FwdParamsE,"a",@progbits
	.sectionflags	@""
	.align	4
.nv.constant2._ZN10layer_norm13ln_fwd_kernelINS_13Kernel_traitsI13__nv_bfloat16S2_fS2_fjLj1024ELj1ELj4ELj1ELj16ENS_18Kernel_traits_baseILj1024ES2_S2_fS2_fjLj128EEEEELb1ELb1ELb0ELb0EEEvNS_9FwdParamsE:
        /*0000*/ 	.byte	0xa0, 0x12, 0x00, 0x00, 0xe0, 0x12, 0x00, 0x00, 0x60, 0x12, 0x00, 0x00


//--------------------- .nv.constant2._ZN10layer_norm13ln_fwd_kernelINS_13Kernel_traitsI13__nv_bfloat16S2_fS2_fjLj1024ELj1ELj4ELj1ELj16ENS_18Kernel_traits_baseILj1024ES2_S2_fS2_fjLj128EEEEELb1ELb1ELb0ELb1EEEvNS_9FwdParamsE --------------------------
	.section	.nv.constant2._ZN10layer_norm13ln_fwd_kernelINS_13Kernel_traitsI13__nv_bfloat16S2_fS2_fjLj1024ELj1ELj4ELj1ELj16ENS_18Kernel_traits_baseILj1024ES2_S2_fS2_fjLj128EEEEELb1ELb1ELb0ELb1EEEvNS_9FwdParamsE,"a",@progbits
	.sectionflags	@""
	.align	4
.nv.constant2._ZN10layer_norm13ln_fwd_kernelINS_13Kernel_traitsI13__nv_bfloat16S2_fS2_fjLj1024ELj1ELj4ELj1ELj16ENS_18Kernel_traits_baseILj1024ES2_S2_fS2_fjLj128EEEEELb1ELb1ELb0ELb1EEEvNS_9FwdParamsE:
        /*0000*/ 	.byte	0x60, 0x13, 0x00, 0x00, 0xa0, 0x13, 0x00, 0x00, 0x20, 0x13, 0x00, 0x00


//--------------------- .nv.constant2._ZN10layer_norm13ln_fwd_kernelINS_13Kernel_traitsIf13__nv_bfloat16fS2_fjLj1024ELj1ELj4ELj1ELj16ENS_18Kernel_traits_baseILj1024EfS2_fS2_fjLj128EEEEELb1ELb0ELb0ELb0EEEvNS_9FwdParamsE --------------------------
	.section	.nv.constant2._ZN10layer_norm13ln_fwd_kernelINS_13Kernel_traitsIf13__nv_bfloat16fS2_fjLj1024ELj1ELj4ELj1ELj16ENS_18Kernel_traits_baseILj1024EfS2_fS2_fjLj128EEEEELb1ELb0ELb0ELb0EEEvNS_9FwdParamsE,"a",@progbits
	.sectionflags	@""
	.align	4
.nv.constant2._ZN10layer_norm13ln_fwd_kernelINS_13Kernel_traitsIf13__nv_bfloat16fS2_fjLj1024ELj1ELj4ELj1ELj16ENS_18Kernel_traits_baseILj1024EfS2_fS2_fjLj128EEEEELb1ELb0ELb0ELb0EEEvNS_9FwdParamsE:
        /*0000*/ 	.byte	0xf0, 0x0f, 0x00, 0x00, 0x30, 0x10, 0x00, 0x00, 0xb0, 0x0f, 0x00, 0x00


//--------------------- .nv.constant2._ZN10layer_norm13ln_fwd_kernelINS_13Kernel_traitsIf13__nv_bfloat16fS2_fjLj1024ELj1ELj4ELj1ELj16ENS_18Kernel_traits_baseILj1024EfS2_fS2_fjLj128EEEEELb1ELb0ELb0ELb1EEEvNS_9FwdParamsE --------------------------
	.section	.nv.constant2._ZN10layer_norm13ln_fwd_kernelINS_13Kernel_traitsIf13__nv_bfloat16fS2_fjLj1024ELj1ELj4ELj1ELj16ENS_18Kernel_traits_baseILj1024EfS2_fS2_fjLj128EEEEELb1ELb0ELb0ELb1EEEvNS_9FwdParamsE,"a",@progbits
	.sectionflags	@""
	.align	4
.nv.constant2._ZN10layer_norm13ln_fwd_kernelINS_13Kernel_traitsIf13__nv_bfloat16fS2_fjLj1024ELj1ELj4ELj1ELj16ENS_18Kernel_traits_baseILj1024EfS2_fS2_fjLj128EEEEELb1ELb0ELb0ELb1EEEvNS_9FwdParamsE:
        /*0000*/ 	.byte	0xd0, 0x0d, 0x00, 0x00, 0x10, 0x0e, 0x00, 0x00, 0x90, 0x0d, 0x00, 0x00


//--------------------- .nv.constant2._ZN10layer_norm13ln_fwd_kernelINS_13Kernel_traitsIf13__nv_bfloat16fS2_fjLj1024ELj1ELj4ELj1ELj16ENS_18Kernel_traits_baseILj1024EfS2_fS2_fjLj128EEEEELb1ELb1ELb0ELb0EEEvNS_9FwdParamsE --------------------------
	.section	.nv.constant2._ZN10layer_norm13ln_fwd_kernelINS_13Kernel_traitsIf13__nv_bfloat16fS2_fjLj1024ELj1ELj4ELj1ELj16ENS_18Kernel_traits_baseILj1024EfS2_fS2_fjLj128EEEEELb1ELb1ELb0ELb0EEEvNS_9FwdParamsE,"a",@progbits
	.sectionflags	@""
	.align	4
.nv.constant2._ZN10layer_norm13ln_fwd_kernelINS_13Kernel_traitsIf13__nv_bfloat16fS2_fjLj1024ELj1ELj4ELj1ELj16ENS_18Kernel_traits_baseILj1024EfS2_fS2_fjLj128EEEEELb1ELb1ELb0ELb0EEEvNS_9FwdParamsE:
        /*0000*/ 	.byte	0x00, 0x12, 0x00, 0x00, 0x40, 0x12, 0x00, 0x00, 0xc0, 0x11, 0x00, 0x00


//--------------------- .nv.constant2._ZN10layer_norm13ln_fwd_kernelINS_13Kernel_traitsIf13__nv_bfloat16fS2_fjLj1024ELj1ELj4ELj1ELj16ENS_18Kernel_traits_baseILj1024EfS2_fS2_fjLj128EEEEELb1ELb1ELb0ELb1EEEvNS_9FwdParamsE --------------------------
	.section	.nv.constant2._ZN10layer_norm13ln_fwd_kernelINS_13Kernel_traitsIf13__nv_bfloat16fS2_fjLj1024ELj1ELj4ELj1ELj16ENS_18Kernel_traits_baseILj1024EfS2_fS2_fjLj128EEEEELb1ELb1ELb0ELb1EEEvNS_9FwdParamsE,"a",@progbits
	.sectionflags	@""
	.align	4
.nv.constant2._ZN10layer_norm13ln_fwd_kernelINS_13Kernel_traitsIf13__nv_bfloat16fS2_fjLj1024ELj1ELj4ELj1ELj16ENS_18Kernel_traits_baseILj1024EfS2_fS2_fjLj128EEEEELb1ELb1ELb0ELb1EEEvNS_9FwdParamsE:
        /*0000*/ 	.byte	0x10, 0x0f, 0x00, 0x00, 0x50, 0x0f, 0x00, 0x00, 0xd0, 0x0e, 0x00, 0x00


//--------------------- .nv.constant2._ZN10layer_norm13ln_fwd_kernelINS_13Kernel_traitsIf6__halfS2_S2_fjLj1024ELj1ELj4ELj1ELj16ENS_18Kernel_traits_baseILj1024EfS2_S2_S2_fjLj128EEEEELb1ELb0ELb0ELb0EEEvNS_9FwdParamsE --------------------------
	.section	.nv.constant2._ZN10layer_norm13ln_fwd_kernelINS_13Kernel_traitsIf6__halfS2_S2_fjLj1024ELj1ELj4ELj1ELj16ENS_18Kernel_traits_baseILj1024EfS2_S2_S2_fjLj128EEEEELb1ELb0ELb0ELb0EEEvNS_9FwdParamsE,"a",@progbits
	.sectionflags	@""
	.align	4
.nv.constant2._ZN10layer_norm13ln_fwd_kernelINS_13Kernel_traitsIf6__halfS2_S2_fjLj1024ELj1ELj4ELj1ELj16ENS_18Kernel_traits_baseILj1024EfS2_S2_S2_fjLj128EEEEELb1ELb0ELb0ELb0EEEvNS_9FwdParamsE:
        /*0000*/ 	.byte	0x00, 0x10, 0x00, 0x00, 0x40, 0x10, 0x00, 0x00, 0xc0, 0x0f, 0x00, 0x00


//--------------------- .nv.constant2._ZN10layer_norm13ln_fwd_kernelINS_13Kernel_traitsIf6__halfS2_S2_fjLj1024ELj1ELj4ELj1ELj16ENS_18Kernel_traits_baseILj1024EfS2_S2_S2_fjLj128EEEEELb1ELb0ELb0ELb1EEEvNS_9FwdParamsE --------------------------
	.section	.nv.constant2._ZN10layer_norm13ln_fwd_kernelINS_13Kernel_traitsIf6__halfS2_S2_fjLj1024ELj1ELj4ELj1ELj16ENS_18Kernel_traits_baseILj1024EfS2_S2_S2_fjLj128EEEEELb1ELb0ELb0ELb1EEEvNS_9FwdParamsE,"a",@progbits
	.sectionflags	@""
	.align	4
.nv.constant2._ZN10layer_norm13ln_fwd_kernelINS_13Kernel_traitsIf6__halfS2_S2_fjLj1024ELj1ELj4ELj1ELj16ENS_18Kernel_traits_baseILj1024EfS2_S2_S2_fjLj128EEEEELb1ELb0ELb0ELb1EEEvNS_9FwdParamsE:
        /*0000*/ 	.byte	0x60, 0x0d, 0x00, 0x00, 0xa0, 0x0d, 0x00, 0x00, 0x20, 0x0d, 0x00, 0x00


//--------------------- .nv.constant2._ZN10layer_norm13ln_fwd_kernelINS_13Kernel_traitsIf6__halfS2_S2_fjLj1024ELj1ELj4ELj1ELj16ENS_18Kernel_traits_baseILj1024EfS2_S2_S2_fjLj128EEEEELb1ELb1ELb0ELb0EEEvNS_9FwdParamsE --------------------------
	.section	.nv.constant2._ZN10layer_norm13ln_fwd_kernelINS_13Kernel_traitsIf6__halfS2_S2_fjLj1024ELj1ELj4ELj1ELj16ENS_18Kernel_traits_baseILj1024EfS2_S2_S2_fjLj128EEEEELb1ELb1ELb0ELb0EEEvNS_9FwdParamsE,"a",@progbits
	.sectionflags	@""
	.align	4
.nv.constant2._ZN10layer_norm13ln_fwd_kernelINS_13Kernel_traitsIf6__halfS2_S2_fjLj1024ELj1ELj4ELj1ELj16ENS_18Kernel_traits_baseILj1024EfS2_S2_S2_fjLj128EEEEELb1ELb1ELb0ELb0EEEvNS_9FwdParamsE:
        /*0000*/ 	.byte	0xf0, 0x11, 0x00, 0x00, 0x30, 0x12, 0x00, 0x00, 0xb0, 0x11, 0x00, 0x00


//--------------------- .nv.constant2._ZN10layer_norm13ln_fwd_kernelINS_13Kernel_traitsIf6__halfS2_S2_fjLj1024ELj1ELj4ELj1ELj16ENS_18Kernel_traits_baseILj1024EfS2_S2_S2_fjLj128EEEEELb1ELb1ELb0ELb1EEEvNS_9FwdParamsE --------------------------
	.section	.nv.constant2._ZN10layer_norm13ln_fwd_kernelINS_13Kernel_traitsIf6__halfS2_S2_fjLj1024ELj1ELj4ELj1ELj16ENS_18Kernel_traits_baseILj1024EfS2_S2_S2_fjLj128EEEEELb1ELb1ELb0ELb1EEEvNS_9FwdParamsE,"a",@progbits
	.sectionflags	@""
	.align	4
.nv.constant2._ZN10layer_norm13ln_fwd_kernelINS_13Kernel_traitsIf6__halfS2_S2_fjLj1024ELj1ELj4ELj1ELj16ENS_18Kernel_traits_baseILj1024EfS2_S2_S2_fjLj128EEEEELb1ELb1ELb0ELb1EEEvNS_9FwdParamsE:
        /*0000*/ 	.byte	0xd0, 0x0e, 0x00, 0x00, 0x10, 0x0f, 0x00, 0x00, 0x90, 0x0e, 0x00, 0x00


//--------------------- .nv.constant2._ZN10layer_norm13ln_fwd_kernelINS_13Kernel_traitsI6__halfS2_fS2_fjLj1024ELj1ELj4ELj1ELj16ENS_18Kernel_traits_baseILj1024ES2_S2_fS2_fjLj128EEEEELb1ELb0ELb0ELb0EEEvNS_9FwdParamsE --------------------------
	.section	.nv.constant2._ZN10layer_norm13ln_fwd_kernelINS_13Kernel_traitsI6__halfS2_fS2_fjLj1024ELj1ELj4ELj1ELj16ENS_18Kernel_traits_baseILj1024ES2_S2_fS2_fjLj128EEEEELb1ELb0ELb0ELb0EEEvNS_9FwdParamsE,"a",@progbits
	.sectionflags	@""
	.align	4
.nv.constant2._ZN10layer_norm13ln_fwd_kernelINS_13Kernel_traitsI6__halfS2_fS2_fjLj1024ELj1ELj4ELj1ELj16ENS_18Kernel_traits_baseILj1024ES2_S2_fS2_fjLj128EEEEELb1ELb0ELb0ELb0EEEvNS_9FwdParamsE:
        /*0000*/ 	.byte	0xe0, 0x0e, 0x00, 0x00, 0x20, 0x0f, 0x00, 0x00, 0xa0, 0x0e, 0x00, 0x00


//--------------------- .nv.constant2._ZN10layer_norm13ln_fwd_kernelINS_13Kernel_traitsI6__halfS2_fS2_fjLj1024ELj1ELj4ELj1ELj16ENS_18Kernel_traits_baseILj1024ES2_S2_fS2_fjLj128EEEEELb1ELb0ELb0ELb1EEEvNS_9FwdParamsE --------------------------
	.section	.nv.constant2._ZN10layer_norm13ln_fwd_kernelINS_13Kernel_traitsI6__halfS2_fS2_fjLj1024ELj1ELj4ELj1ELj16ENS_18Kernel_traits_baseILj1024ES2_S2_fS2_fjLj128EEEEELb1ELb0ELb0ELb1EEEvNS_9FwdParamsE,"a",@progbits
	.sectionflags	@""
	.align	4
.nv.constant2._ZN10layer_norm13ln_fwd_kernelINS_13Kernel_traitsI6__halfS2_fS2_fjLj1024ELj1ELj4ELj1ELj16ENS_18Kernel_traits_baseILj1024ES2_S2_fS2_fjLj128EEEEELb1ELb0ELb0ELb1EEEvNS_9FwdParamsE:
        /*0000*/ 	.byte	0x10, 0x10, 0x00, 0x00, 0x50, 0x10, 0x00, 0x00, 0xd0, 0x0f, 0x00, 0x00


//--------------------- .nv.constant2._ZN10layer_norm13ln_fwd_kernelINS_13Kernel_traitsI6__halfS2_fS2_fjLj1024ELj1ELj4ELj1ELj16ENS_18Kernel_traits_baseILj1024ES2_S2_fS2_fjLj128EEEEELb1ELb1ELb0ELb0EEEvNS_9FwdParamsE --------------------------
	.section	.nv.constant2._ZN10layer_norm13ln_fwd_kernelINS_13Kernel_traitsI6__halfS2_fS2_fjLj1024ELj1ELj4ELj1ELj16ENS_18Kernel_traits_baseILj1024ES2_S2_fS2_fjLj128EEEEELb1ELb1ELb0ELb0EEEvNS_9FwdParamsE,"a",@progbits
	.sectionflags	@""
	.align	4
.nv.constant2._ZN10layer_norm13ln_fwd_kernelINS_13Kernel_traitsI6__halfS2_fS2_fjLj1024ELj1ELj4ELj1ELj16ENS_18Kernel_traits_baseILj1024ES2_S2_fS2_fjLj128EEEEELb1ELb1ELb0ELb0EEEvNS_9FwdParamsE:
        /*0000*/ 	.byte	0x50, 0x10, 0x00, 0x00, 0x90, 0x10, 0x00, 0x00, 0x10, 0x10, 0x00, 0x00


//--------------------- .nv.constant2._ZN10layer_norm13ln_fwd_kernelINS_13Kernel_traitsI6__halfS2_fS2_fjLj1024ELj1ELj4ELj1ELj16ENS_18Kernel_traits_baseILj1024ES2_S2_fS2_fjLj128EEEEELb1ELb1ELb0ELb1EEEvNS_9FwdParamsE --------------------------
	.section	.nv.constant2._ZN10layer_norm13ln_fwd_kernelINS_13Kernel_traitsI6__halfS2_fS2_fjLj1024ELj1ELj4ELj1ELj16ENS_18Kernel_traits_baseILj1024ES2_S2_fS2_fjLj128EEEEELb1ELb1ELb0ELb1EEEvNS_9FwdParamsE,"a",@progbits
	.sectionflags	@""
	.align	4
.nv.constant2._ZN10layer_norm13ln_fwd_kernelINS_13Kernel_traitsI6__halfS2_fS2_fjLj1024ELj1ELj4ELj1ELj16ENS_18Kernel_traits_baseILj1024ES2_S2_fS2_fjLj128EEEEELb1ELb1ELb0ELb1EEEvNS_9FwdParamsE:
        /*0000*/ 	.byte	0xa0, 0x10, 0x00, 0x00, 0xe0, 0x10, 0x00, 0x00, 0x60, 0x10, 0x00, 0x00


//--------------------- .nv.constant2._ZN10layer_norm13ln_fwd_kernelINS_13Kernel_traitsIf6__halffS2_fjLj1024ELj1ELj4ELj1ELj16ENS_18Kernel_traits_baseILj1024EfS2_fS2_fjLj128EEEEELb1ELb0ELb0ELb0EEEvNS_9FwdParamsE --------------------------
	.section	.nv.constant2._ZN10layer_norm13ln_fwd_kernelINS_13Kernel_traitsIf6__halffS2_fjLj1024ELj1ELj4ELj1ELj16ENS_18Kernel_traits_baseILj1024EfS2_fS2_fjLj128EEEEELb1ELb0ELb0ELb0EEEvNS_9FwdParamsE,"a",@progbits
	.sectionflags	@""
	.align	4
.nv.constant2._ZN10layer_norm13ln_fwd_kernelINS_13Kernel_traitsIf6__halffS2_fjLj1024ELj1ELj4ELj1ELj16ENS_18Kernel_traits_baseILj1024EfS2_fS2_fjLj128EEEEELb1ELb0ELb0ELb0EEEvNS_9FwdParamsE:
        /*0000*/ 	.byte	0xf0, 0x0f, 0x00, 0x00, 0x30, 0x10, 0x00, 0x00, 0xb0, 0x0f, 0x00, 0x00


//--------------------- .nv.constant2._ZN10layer_norm13ln_fwd_kernelINS_13Kernel_traitsIf6__halffS2_fjLj1024ELj1ELj4ELj1ELj16ENS_18Kernel_traits_baseILj1024EfS2_fS2_fjLj128EEEEELb1ELb0ELb0ELb1EEEvNS_9FwdParamsE --------------------------
	.section	.nv.constant2._ZN10layer_norm13ln_fwd_kernelINS_13Kernel_traitsIf6__halffS2_fjLj1024ELj1ELj4ELj1ELj16ENS_18Kernel_traits_baseILj1024EfS2_fS2_fjLj128EEEEELb1ELb0ELb0ELb1EEEvNS_9FwdParamsE,"a",@progbits
	.sectionflags	@""
	.align	4
.nv.constant2._ZN10layer_norm13ln_fwd_kernelINS_13Kernel_traitsIf6__halffS2_fjLj1024ELj1ELj4ELj1ELj16ENS_18Kernel_traits_baseILj1024EfS2_fS2_fjLj128EEEEELb1ELb0ELb0ELb1EEEvNS_9FwdParamsE:
        /*0000*/ 	.byte	0xd0, 0x0d, 0x00, 0x00, 0x10, 0x0e, 0x00, 0x00, 0x90, 0x0d, 0x00, 0x00


//--------------------- .nv.constant2._ZN10layer_norm13ln_fwd_kernelINS_13Kernel_traitsIf6__halffS2_fjLj1024ELj1ELj4ELj1ELj16ENS_18Kernel_traits_baseILj1024EfS2_fS2_fjLj128EEEEELb1ELb1ELb0ELb0EEEvNS_9FwdParamsE --------------------------
	.section	.nv.constant2._ZN10layer_norm13ln_fwd_kernelINS_13Kernel_traitsIf6__halffS2_fjLj1024ELj1ELj4ELj1ELj16ENS_18Kernel_traits_baseILj1024EfS2_fS2_fjLj128EEEEELb1ELb1ELb0ELb0EEEvNS_9FwdParamsE,"a",@progbits
	.sectionflags	@""
	.align	4
.nv.constant2._ZN10layer_norm13ln_fwd_kernelINS_13Kernel_traitsIf6__halffS2_fjLj1024ELj1ELj4ELj1ELj16ENS_18Kernel_traits_baseILj1024EfS2_fS2_fjLj128EEEEELb1ELb1ELb0ELb0EEEvNS_9FwdParamsE:
        /*0000*/ 	.byte	0x00, 0x12, 0x00, 0x00, 0x40, 0x12, 0x00, 0x00, 0xc0, 0x11, 0x00, 0x00


//--------------------- .nv.constant2._ZN10layer_norm13ln_fwd_kernelINS_13Kernel_traitsIf6__halffS2_fjLj1024ELj1ELj4ELj1ELj16ENS_18Kernel_traits_baseILj1024EfS2_fS2_fjLj128EEEEELb1ELb1ELb0ELb1EEEvNS_9FwdParamsE --------------------------
	.section	.nv.constant2._ZN10layer_norm13ln_fwd_kernelINS_13Kernel_traitsIf6__halffS2_fjLj1024ELj1ELj4ELj1ELj16ENS_18Kernel_traits_baseILj1024EfS2_fS2_fjLj128EEEEELb1ELb1ELb0ELb1EEEvNS_9FwdParamsE,"a",@progbits
	.sectionflags	@""
	.align	4
.nv.constant2._ZN10layer_norm13ln_fwd_kernelINS_13Kernel_traitsIf6__halffS2_fjLj1024ELj1ELj4ELj1ELj16ENS_18Kernel_traits_baseILj1024EfS2_fS2_fjLj128EEEEELb1ELb1ELb0ELb1EEEvNS_9FwdParamsE:
        /*0000*/ 	.byte	0x10, 0x0f, 0x00, 0x00, 0x50, 0x0f, 0x00, 0x00, 0xd0, 0x0e, 0x00, 0x00


//--------------------- .nv.constant2._ZN10layer_norm13ln_fwd_kernelINS_13Kernel_traitsI6__halfffffjLj1024ELj1ELj4ELj1ELj16ENS_18Kernel_traits_baseILj1024ES2_ffffjLj128EEEEELb1ELb0ELb0ELb0EEEvNS_9FwdParamsE --------------------------
	.section	.nv.constant2._ZN10layer_norm13ln_fwd_kernelINS_13Kernel_traitsI6__halfffffjLj1024ELj1ELj4ELj1ELj16ENS_18Kernel_traits_baseILj1024ES2_ffffjLj128EEEEELb1ELb0ELb0ELb0EEEvNS_9FwdParamsE,"a",@progbits
	.sectionflags	@""
	.align	4
.nv.constant2._ZN10layer_norm13ln_fwd_kernelINS_13Kernel_traitsI6__halfffffjLj1024ELj1ELj4ELj1ELj16ENS_18Kernel_traits_baseILj1024ES2_ffffjLj128EEEEELb1ELb0ELb0ELb0EEEvNS_9FwdParamsE:
        /*0000*/ 	.byte	0x20, 0x15, 0x00, 0x00, 0x60, 0x15, 0x00, 0x00, 0xe0, 0x14, 0x00, 0x00


//--------------------- .nv.constant2._ZN10layer_norm13ln_fwd_kernelINS_13Kernel_traitsI6__halfffffjLj1024ELj1ELj4ELj1ELj16ENS_18Kernel_traits_baseILj1024ES2_ffffjLj128EEEEELb1ELb0ELb0ELb1EEEvNS_9FwdParamsE --------------------------
	.section	.nv.constant2._ZN10layer_norm13ln_fwd_kernelINS_13Kernel_traitsI6__halfffffjLj1024ELj1ELj4ELj1ELj16ENS_18Kernel_traits_baseILj1024ES2_ffffjLj128EEEEELb1ELb0ELb0ELb1EEEvNS_9FwdParamsE,"a",@progbits
	.sectionflags	@""
	.align	4
.nv.constant2._ZN10layer_norm13ln_fwd_kernelINS_13Kernel_traitsI6__halfffffjLj1024ELj1ELj4ELj1ELj16ENS_18Kernel_traits_baseILj1024ES2_ffffjLj128EEEEELb1ELb0ELb0ELb1EEEvNS_9FwdParamsE:
        /*0000*/ 	.byte	0x90, 0x13, 0x00, 0x00, 0xd0, 0x13, 0x00, 0x00, 0x50, 0x13, 0x00, 0x00


//--------------------- .nv.constant2._ZN10layer_norm13ln_fwd_kernelINS_13Kernel_traitsI6__halfffffjLj1024ELj1ELj4ELj1ELj16ENS_18Kernel_traits_baseILj1024ES2_ffffjLj128EEEEELb1ELb1ELb0ELb0EEEvNS_9FwdParamsE --------------------------
	.section	.nv.constant2._ZN10layer_norm13ln_fwd_kernelINS_13Kernel_traitsI6__halfffffjLj1024ELj1ELj4ELj1ELj16ENS_18Kernel_traits_baseILj1024ES2_ffffjLj128EEEEELb1ELb1ELb0ELb0EEEvNS_9FwdParamsE,"a",@progbits
	.sectionflags	@""
	.align	4
.nv.constant2._ZN10layer_norm13ln_fwd_kernelINS_13Kernel_traitsI6__halfffffjLj1024ELj1ELj4ELj1ELj16ENS_18Kernel_traits_baseILj1024ES2_ffffjLj128EEEEELb1ELb1ELb0ELb0EEEvNS_9FwdParamsE:
        /*0000*/ 	.byte	0x30, 0x1b, 0x00, 0x00, 0x70, 0x1b, 0x00, 0x00, 0xf0, 0x1a, 0x00, 0x00


//--------------------- .nv.constant2._ZN10layer_norm13ln_fwd_kernelINS_13Kernel_traitsI6__halfffffjLj1024ELj1ELj4ELj1ELj16ENS_18Kernel_traits_baseILj1024ES2_ffffjLj128EEEEELb1ELb1ELb0ELb1EEEvNS_9FwdParamsE --------------------------
	.section	.nv.constant2._ZN10layer_norm13ln_fwd_kernelINS_13Kernel_traitsI6__halfffffjLj1024ELj1ELj4ELj1ELj16ENS_18Kernel_traits_baseILj1024ES2_ffffjLj128EEEEELb1ELb1ELb0ELb1EEEvNS_9FwdParamsE,"a",@progbits
	.sectionflags	@""
	.align	4
.nv.constant2._ZN10layer_norm13ln_fwd_kernelINS_13Kernel_traitsI6__halfffffjLj1024ELj1ELj4ELj1ELj16ENS_18Kernel_traits_baseILj1024ES2_ffffjLj128EEEEELb1ELb1ELb0ELb1EEEvNS_9FwdParamsE:
        /*0000*/ 	.byte	0x30, 0x18, 0x00, 0x00, 0x70, 0x18, 0x00, 0x00, 0xf0, 0x17, 0x00, 0x00


//--------------------- .nv.constant2._ZN10layer_norm13ln_fwd_kernelINS_13Kernel_traitsIfffffjLj1024ELj1ELj4ELj1ELj16ENS_18Kernel_traits_baseILj1024EfffffjLj128EEEEELb1ELb0ELb0ELb0EEEvNS_9FwdParamsE --------------------------
	.section	.nv.constant2._ZN10layer_norm13ln_fwd_kernelINS_13Kernel_traitsIfffffjLj1024ELj1ELj4ELj1ELj16ENS_18Kernel_traits_baseILj1024EfffffjLj128EEEEELb1ELb0ELb0ELb0EEEvNS_9FwdParamsE,"a",@progbits
	.sectionflags	@""
	.align	4
.nv.constant2._ZN10layer_norm13ln_fwd_kernelINS_13Kernel_traitsIfffffjLj1024ELj1ELj4ELj1ELj16ENS_18Kernel_traits_baseILj1024EfffffjLj128EEEEELb1ELb0ELb0ELb0EEEvNS_9FwdParamsE:
        /*0000*/ 	.byte	0x50, 0x12, 0x00, 0x00, 0x90, 0x12, 0x00, 0x00, 0x10, 0x12, 0x00, 0x00


//--------------------- .nv.constant2._ZN10layer_norm13ln_fwd_kernelINS_13Kernel_traitsIfffffjLj1024ELj1ELj4ELj1ELj16ENS_18Kernel_traits_baseILj1024EfffffjLj128EEEEELb1ELb0ELb0ELb1EEEvNS_9FwdParamsE --------------------------
	.section	.nv.constant2._ZN10layer_norm13ln_fwd_kernelINS_13Kernel_traitsIfffffjLj1024ELj1ELj4ELj1ELj16ENS_18Kernel_traits_baseILj1024EfffffjLj128EEEEELb1ELb0ELb0ELb1EEEvNS_9FwdParamsE,"a",@progbits
	.sectionflags	@""
	.align	4
.nv.constant2._ZN10layer_norm13ln_fwd_kernelINS_13Kernel_traitsIfffffjLj1024ELj1ELj4ELj1ELj16ENS_18Kernel_traits_baseILj1024EfffffjLj128EEEEELb1ELb0ELb0ELb1EEEvNS_9FwdParamsE:
        /*0000*/ 	.byte	0x30, 0x0d, 0x00, 0x00, 0x70, 0x0d, 0x00, 0x00, 0xf0, 0x0c, 0x00, 0x00


//--------------------- .nv.constant2._ZN10layer_norm13ln_fwd_kernelINS_13Kernel_traitsIfffffjLj1024ELj1ELj4ELj1ELj16ENS_18Kernel_traits_baseILj1024EfffffjLj128EEEEELb1ELb1ELb0ELb0EEEvNS_9FwdParamsE --------------------------
	.section	.nv.constant2._ZN10layer_norm13ln_fwd_kernelINS_13Kernel_traitsIfffffjLj1024ELj1ELj4ELj1ELj16ENS_18Kernel_traits_baseILj1024EfffffjLj128EEEEELb1ELb1ELb0ELb0EEEvNS_9FwdParamsE,"a",@progbits
	.sectionflags	@""
	.align	4
.nv.constant2._ZN10layer_norm13ln_fwd_kernelINS_13Kernel_traitsIfffffjLj1024ELj1ELj4ELj1ELj16ENS_18Kernel_traits_baseILj1024EfffffjLj128EEEEELb1ELb1ELb0ELb0EEEvNS_9FwdParamsE:
        /*0000*/ 	.byte	0x20, 0x15, 0x00, 0x00, 0x60, 0x15, 0x00, 0x00, 0xe0, 0x14, 0x00, 0x00


//--------------------- .nv.constant2._ZN10layer_norm13ln_fwd_kernelINS_13Kernel_traitsIfffffjLj1024ELj1ELj4ELj1ELj16ENS_18Kernel_traits_baseILj1024EfffffjLj128EEEEELb1ELb1ELb0ELb1EEEvNS_9FwdParamsE --------------------------
	.section	.nv.constant2._ZN10layer_norm13ln_fwd_kernelINS_13Kernel_traitsIfffffjLj1024ELj1ELj4ELj1ELj16ENS_18Kernel_traits_baseILj1024EfffffjLj128EEEEELb1ELb1ELb0ELb1EEEvNS_9FwdParamsE,"a",@progbits
	.sectionflags	@""
	.align	4
.nv.constant2._ZN10layer_norm13ln_fwd_kernelINS_13Kernel_traitsIfffffjLj1024ELj1ELj4ELj1ELj16ENS_18Kernel_traits_baseILj1024EfffffjLj128EEEEELb1ELb1ELb0ELb1EEEvNS_9FwdParamsE:
        /*0000*/ 	.byte	0xa0, 0x0e, 0x00, 0x00, 0xe0, 0x0e, 0x00, 0x00, 0x60, 0x0e, 0x00, 0x00


//--------------------- .text._ZN10layer_norm13ln_fwd_kernelINS_13Kernel_traitsI13__nv_bfloat16S2_S2_S2_fjLj1024ELj1ELj4ELj1ELj16ENS_18Kernel_traits_baseILj1024ES2_S2_S2_S2_fjLj128EEEEELb0ELb0ELb0ELb0EEEvNS_9FwdParamsE --------------------------
	.section	.text._ZN10layer_norm13ln_fwd_kernelINS_13Kernel_traitsI13__nv_bfloat16S2_S2_S2_fjLj1024ELj1ELj4ELj1ELj16ENS_18Kernel_traits_baseILj1024ES2_S2_S2_S2_fjLj128EEEEELb0ELb0ELb0ELb0EEEvNS_9FwdParamsE,"ax",@progbits
	.align	128
        .global         _ZN10layer_norm13ln_fwd_kernelINS_13Kernel_traitsI13__nv_bfloat16S2_S2_S2_fjLj1024ELj1ELj4ELj1ELj16ENS_18Kernel_traits_baseILj1024ES2_S2_S2_S2_fjLj128EEEEELb0ELb0ELb0ELb0EEEvNS_9FwdParamsE
        .type           _ZN10layer_norm13ln_fwd_kernelINS_13Kernel_traitsI13__nv_bfloat16S2_S2_S2_fjLj1024ELj1ELj4ELj1ELj16ENS_18Kernel_traits_baseILj1024ES2_S2_S2_S2_fjLj128EEEEELb0ELb0ELb0ELb0EEEvNS_9FwdParamsE,@function
        .size           _ZN10layer_norm13ln_fwd_kernelINS_13Kernel_traitsI13__nv_bfloat16S2_S2_S2_fjLj1024ELj1ELj4ELj1ELj16ENS_18Kernel_traits_baseILj1024ES2_S2_S2_S2_fjLj128EEEEELb0ELb0ELb0ELb0EEEvNS_9FwdParamsE,(.L_x_37228 - _ZN10layer_norm13ln_fwd_kernelINS_13Kernel_traitsI13__nv_bfloat16S2_S2_S2_fjLj1024ELj1ELj4ELj1ELj16ENS_18Kernel_traits_baseILj1024ES2_S2_S2_S2_fjLj128EEEEELb0ELb0ELb0ELb0EEEvNS_9FwdParamsE)
        .other          _ZN10layer_norm13ln_fwd_kernelINS_13Kernel_traitsI13__nv_bfloat16S2_S2_S2_fjLj1024ELj1ELj4ELj1ELj16ENS_18Kernel_traits_baseILj1024ES2_S2_S2_S2_fjLj128EEEEELb0ELb0ELb0ELb0EEEvNS_9FwdParamsE,@"STO_CUDA_ENTRY STV_DEFAULT"
_ZN10layer_norm13ln_fwd_kernelINS_13Kernel_traitsI13__nv_bfloat16S2_S2_S2_fjLj1024ELj1ELj4ELj1ELj16ENS_18Kernel_traits_baseILj1024ES2_S2_S2_S2_fjLj128EEEEELb0ELb0ELb0ELb0EEEvNS_9FwdParamsE:
.text._ZN10layer_norm13ln_fwd_kernelINS_13Kernel_traitsI13__nv_bfloat16S2_S2_S2_fjLj1024ELj1ELj4ELj1ELj16ENS_18Kernel_traits_baseILj1024ES2_S2_S2_S2_fjLj128EEEEELb0ELb0ELb0ELb0EEEvNS_9FwdParamsE:
[----:B------:R-:W-:Y:S01]  /*0000*/  LDC R1, c[0x0][0x37c] ;  /* 0x0000df00ff017b82 */ /* 0x000fe20000000800 */
[----:B------:R-:W0:Y:S01]  /*0010*/  S2R R74, SR_TID.X ;  /* 0x00000000004a7919 */ /* 0x000e220000002100 */
[----:B------:R-:W1:Y:S06]  /*0020*/  LDCU.64 UR10, c[0x0][0x438] ;  /* 0x00008700ff0a77ac */ /* 0x000e6c0008000a00 */
[----:B------:R-:W2:Y:S01]  /*0030*/  LDC R3, c[0x0][0x388] ;  /* 0x0000e200ff037b82 */ /* 0x000ea20000000800 */
[----:B------:R-:W-:Y:S01]  /*0040*/  BSSY.RECONVERGENT B0, `(.L_x_0) ;  /* 0x0000053000007945 */ /* 0x000fe20003800200 */
[----:B------:R-:W3:Y:S01]  /*0050*/  LDCU.64 UR6, c[0x0][0x3a0] ;  /* 0x00007400ff0677ac */ /* 0x000ee20008000a00 */
[----:B------:R-:W3:Y:S05]  /*0060*/  LDCU.64 UR8, c[0x0][0x3e0] ;  /* 0x00007c00ff0877ac */ /* 0x000eea0008000a00 */
[----:B------:R-:W4:Y:S01]  /*0070*/  S2UR UR4, SR_CTAID.X ;  /* 0x00000000000479c3 */ /* 0x000f220000002500 */
[----:B-1----:R-:W-:-:S04]  /*0080*/  UISETP.NE.U32.AND UP1, UPT, UR10, URZ, UPT ;  /* 0x000000ff0a00728c */ /* 0x002fc8000bf25070 */
[----:B------:R-:W-:Y:S01]  /*0090*/  UISETP.NE.AND.EX UP1, UPT, UR11, URZ, UPT, UP1 ;  /* 0x000000ff0b00728c */ /* 0x000fe2000bf25310 */
[----:B--2---:R-:W-:Y:S01]  /*00a0*/  SHF.R.S32.HI R0, RZ, 0x1f, R3 ;  /* 0x0000001fff007819 */ /* 0x004fe20000011403 */
[----:B---3--:R-:W-:-:S03]  /*00b0*/  ULOP3.LUT UP0, URZ, UR6, UR8, URZ, 0xfc, !UPT ;  /* 0x0000000806ff7292 */ /* 0x008fc6000f80fcff */
[----:B------:R-:W-:Y:S01]  /*00c0*/  LEA.HI R0, R0, R3, RZ, 0x3 ;  /* 0x0000000300007211 */ /* 0x000fe200078f18ff */
[----:B------:R-:W-:Y:S01]  /*00d0*/  ULOP3.LUT UP0, URZ, UR7, UR9, URZ, 0xfc, UP0 ;  /* 0x0000000907ff7292 */ /* 0x000fe2000800fcff */
[----:B0-----:R-:W-:Y:S01]  /*00e0*/  LOP3.LUT R75, R74, 0x1f, RZ, 0xc, !PT ;  /* 0x0000001f4a4b7812 */ /* 0x001fe200078e0cff */
[----:B------:R-:W0:Y:S01]  /*00f0*/  LDCU.64 UR6, c[0x0][0x358] ;  /* 0x00006b00ff0677ac */ /* 0x000e220008000a00 */
[----:B------:R-:W-:Y:S02]  /*0100*/  SHF.R.U32.HI R73, RZ, 0x5, R74 ;  /* 0x00000005ff497819 */ /* 0x000fe4000001164a */
[----:B------:R-:W-:Y:S01]  /*0110*/  LEA.HI.SX32 R75, R0, R75, 0x1d ;  /* 0x0000004b004b7211 */ /* 0x000fe200078feaff */
[----:B----4-:R-:W-:Y:S01]  /*0120*/  USHF.L.U32 UR4, UR4, 0x2, URZ ;  /* 0x0000000204047899 */ /* 0x010fe200080006ff */
[----:B------:R-:W-:-:S05]  /*0130*/  LOP3.LUT R74, R74, 0x1f, RZ, 0xc0, !PT ;  /* 0x0000001f4a4a7812 */ /* 0x000fca00078ec0ff */
[----:B------:R-:W-:Y:S01]  /*0140*/  LOP3.LUT R73, R73, UR4, RZ, 0xfc, !PT ;  /* 0x0000000449497c12 */ /* 0x000fe2000f8efcff */
[----:B------:R-:W-:Y:S06]  /*0150*/  BRA.U !UP1, `(.L_x_1) ;  /* 0x0000000109887547 */ /* 0x000fec000b800000 */
[C---:B------:R-:W-:Y:S02]  /*0160*/  ISETP.GE.U32.AND P1, PT, R75.reuse, 0x40, PT ;  /* 0x000000404b00780c */ /* 0x040fe40003f26070 */
[C---:B------:R-:W-:Y:S02]  /*0170*/  ISETP.GE.U32.AND P2, PT, R75.reuse, 0x60, PT ;  /* 0x000000604b00780c */ /* 0x040fe40003f46070 */
[----:B------:R-:W-:Y:S02]  /*0180*/  ISETP.GE.U32.AND P0, PT, R75, 0x20, PT ;  /* 0x000000204b00780c */ /* 0x000fe40003f06070 */
[----:B------:R-:W-:-:S07]  /*0190*/  MOV R15, R74 ;  /* 0x0000004a000f7202 */ /* 0x000fce0000000f00 */
[----:B------:R-:W1:Y:S04]  /*01a0*/  @P1 LDC.64 R6, c[0x0][0x3d0] ;  /* 0x0000f400ff061b82 */ /* 0x000e680000000a00 */
[----:B------:R-:W-:-:S04]  /*01b0*/  @P0 LOP3.LUT R15, R74, 0x20, RZ, 0xfc, !PT ;  /* 0x000000204a0f0812 */ /* 0x000fc800078efcff */
[----:B------:R-:W2:Y:S08]  /*01c0*/  @P1 LDC.64 R8, c[0x0][0x438] ;  /* 0x00010e00ff081b82 */ /* 0x000eb00000000a00 */
[----:B------:R-:W3:Y:S08]  /*01d0*/  @P2 LDC.64 R10, c[0x0][0x3d0] ;  /* 0x0000f400ff0a2b82 */ /* 0x000ef00000000a00 */
[----:B------:R-:W4:Y:S01]  /*01e0*/  @P2 LDC.64 R12, c[0x0][0x438] ;  /* 0x00010e00ff0c2b82 */ /* 0x000f220000000a00 */
[----:B-1----:R-:W-:-:S05]  /*01f0*/  @P1 IMAD.WIDE.U32 R6, R15, 0x10, R6 ;  /* 0x000000100f061825 */ /* 0x002fca00078e0006 */
[----:B0-----:R0:W5:Y:S01]  /*0200*/  @P1 LDG.E.128 R48, desc[UR6][R6.64] ;  /* 0x0000000606301981 */ /* 0x001162000c1e1d00 */
[C---:B--2---:R-:W-:Y:S01]  /*0210*/  @P1 IMAD.WIDE.U32 R8, R15.reuse, 0x10, R8 ;  /* 0x000000100f081825 */ /* 0x044fe200078e0008 */
[----:B------:R-:W-:Y:S01]  /*0220*/  @P1 IADD3 R15, PT, PT, R15, 0x20, RZ ;  /* 0x000000200f0f1810 */ /* 0x000fe20007ffe0ff */
[----:B------:R-:W1:Y:S03]  /*0230*/  @P0 LDC.64 R2, c[0x0][0x3d0] ;  /* 0x0000f400ff020b82 */ /* 0x000e660000000a00 */
[----:B------:R0:W5:Y:S01]  /*0240*/  @P1 LD.E.128 R44, desc[UR6][R8.64] ;  /* 0x00000006082c1980 */ /* 0x000162000c101d00 */
[----:B---3--:R-:W-:-:S04]  /*0250*/  @P2 IMAD.WIDE.U32 R10, R15, 0x10, R10 ;  /* 0x000000100f0a2825 */ /* 0x008fc800078e000a */
[----:B------:R-:W2:Y:S01]  /*0260*/  @P0 LDC.64 R4, c[0x0][0x438] ;  /* 0x00010e00ff040b82 */ /* 0x000ea20000000a00 */
[----:B------:R0:W5:Y:S01]  /*0270*/  @P2 LDG.E.128 R40, desc[UR6][R10.64] ;  /* 0x000000060a282981 */ /* 0x000162000c1e1d00 */
[----:B----4-:R-:W-:-:S05]  /*0280*/  @P2 IMAD.WIDE.U32 R12, R15, 0x10, R12 ;  /* 0x000000100f0c2825 */ /* 0x010fca00078e000c */
[----:B------:R0:W5:Y:S01]  /*0290*/  @P2 LD.E.128 R36, desc[UR6][R12.64] ;  /* 0x000000060c242980 */ /* 0x000162000c101d00 */
[----:B-1----:R-:W-:-:S05]  /*02a0*/  @P0 IMAD.WIDE.U32 R2, R74, 0x10, R2 ;  /* 0x000000104a020825 */ /* 0x002fca00078e0002 */
[----:B------:R0:W5:Y:S01]  /*02b0*/  @P0 LDG.E.128 R56, desc[UR6][R2.64] ;  /* 0x0000000602380981 */ /* 0x000162000c1e1d00 */
[----:B--2---:R-:W-:-:S05]  /*02c0*/  @P0 IMAD.WIDE.U32 R4, R74, 0x10, R4 ;  /* 0x000000104a040825 */ /* 0x004fca00078e0004 */
[----:B------:R0:W5:Y:S01]  /*02d0*/  @P0 LD.E.128 R52, desc[UR6][R4.64] ;  /* 0x0000000604340980 */ /* 0x000162000c101d00 */
[----:B------:R-:W-:Y:S02]  /*02e0*/  ISETP.GE.U32.AND P0, PT, R75, 0x80, PT ;  /* 0x000000804b00780c */ /* 0x000fe40003f06070 */
[----:B------:R-:W-:-:S11]  /*02f0*/  @P2 IADD3 R15, PT, PT, R15, 0x20, RZ ;  /* 0x000000200f0f2810 */ /* 0x000fd60007ffe0ff */
[----:B0-----:R-:W-:Y:S05]  /*0300*/  @!P0 BRA `(.L_x_2) ;  /* 0x0000000000988947 */ /* 0x001fea0003800000 */
[----:B------:R-:W0:Y:S08]  /*0310*/  LDC.64 R32, c[0x0][0x3d0] ;  /* 0x0000f400ff207b82 */ /* 0x000e300000000a00 */
[----:B------:R-:W1:Y:S01]  /*0320*/  LDC.64 R28, c[0x0][0x438] ;  /* 0x00010e00ff1c7b82 */ /* 0x000e620000000a00 */
[----:B0-----:R-:W-:-:S06]  /*0330*/  IMAD.WIDE.U32 R32, R15, 0x10, R32 ;  /* 0x000000100f207825 */ /* 0x001fcc00078e0020 */
[----:B------:R-:W5:Y:S01]  /*0340*/  LDG.E.128 R32, desc[UR6][R32.64] ;  /* 0x0000000620207981 */ /* 0x000f62000c1e1d00 */
[----:B-1----:R-:W-:-:S06]  /*0350*/  IMAD.WIDE.U32 R28, R15, 0x10, R28 ;  /* 0x000000100f1c7825 */ /* 0x002fcc00078e001c */
[----:B------:R-:W5:Y:S01]  /*0360*/  LD.E.128 R28, desc[UR6][R28.64] ;  /* 0x000000061c1c7980 */ /* 0x000f62000c101d00 */
[----:B------:R-:W-:Y:S05]  /*0370*/  BRA `(.L_x_2) ;  /* 0x00000000007c7947 */ /* 0x000fea0003800000 */
.L_x_1:
[C---:B------:R-:W-:Y:S02]  /*0380*/  ISETP.GE.U32.AND P1, PT, R75.reuse, 0x40, PT ;  /* 0x000000404b00780c */ /* 0x040fe40003f26070 */
[C---:B------:R-:W-:Y:S02]  /*0390*/  ISETP.GE.U32.AND P2, PT, R75.reuse, 0x60, PT ;  /* 0x000000604b00780c */ /* 0x040fe40003f46070 */
[C---:B------:R-:W-:Y:S02]  /*03a0*/  ISETP.GE.U32.AND P0, PT, R75.reuse, 0x20, PT ;  /* 0x000000204b00780c */ /* 0x040fe40003f06070 */
[----:B------:R-:W-:Y:S02]  /*03b0*/  ISETP.GE.U32.AND P3, PT, R75, 0x80, PT ;  /* 0x000000804b00780c */ /* 0x000fe40003f66070 */
[----:B------:R-:W-:-:S05]  /*03c0*/  MOV R13, R74 ;  /* 0x0000004a000d7202 */ /* 0x000fca0000000f00 */
[----:B------:R-:W1:Y:S04]  /*03d0*/  @P1 LDC.64 R2, c[0x0][0x3d0] ;  /* 0x0000f400ff021b82 */ /* 0x000e680000000a00 */
[----:B------:R-:W-:-:S04]  /*03e0*/  @P0 LOP3.LUT R13, R74, 0x20, RZ, 0xfc, !PT ;  /* 0x000000204a0d0812 */ /* 0x000fc800078efcff */
[----:B------:R-:W2:Y:S08]  /*03f0*/  @P2 LDC.64 R4, c[0x0][0x3d0] ;  /* 0x0000f400ff042b82 */ /* 0x000eb00000000a00 */
[----:B------:R-:W3:Y:S08]  /*0400*/  @P3 LDC.64 R10, c[0x0][0x3d0] ;  /* 0x0000f400ff0a3b82 */ /* 0x000ef00000000a00 */
[----:B------:R-:W4:Y:S01]  /*0410*/  @P0 LDC.64 R6, c[0x0][0x3d0] ;  /* 0x0000f400ff060b82 */ /* 0x000f220000000a00 */
[C---:B-1----:R-:W-:Y:S01]  /*0420*/  @P1 IMAD.WIDE.U32 R2, R13.reuse, 0x10, R2 ;  /* 0x000000100d021825 */ /* 0x042fe200078e0002 */
[----:B------:R-:W-:-:S04]  /*0430*/  @P1 IADD3 R13, PT, PT, R13, 0x20, RZ ;  /* 0x000000200d0d1810 */ /* 0x000fc80007ffe0ff */
[----:B0-----:R0:W5:Y:S01]  /*0440*/  @P1 LDG.E.128 R48, desc[UR6][R2.64] ;  /* 0x0000000602301981 */ /* 0x001162000c1e1d00 */
[C---:B--2---:R-:W-:Y:S01]  /*0450*/  @P2 IMAD.WIDE.U32 R8, R13.reuse, 0x10, R4 ;  /* 0x000000100d082825 */ /* 0x044fe200078e0004 */
[----:B------:R-:W-:-:S04]  /*0460*/  @P2 IADD3 R13, PT, PT, R13, 0x20, RZ ;  /* 0x000000200d0d2810 */ /* 0x000fc80007ffe0ff */
[----:B------:R0:W5:Y:S01]  /*0470*/  @P2 LDG.E.128 R40, desc[UR6][R8.64] ;  /* 0x0000000608282981 */ /* 0x000162000c1e1d00 */
[----:B---3--:R-:W-:-:S05]  /*0480*/  @P3 IMAD.WIDE.U32 R4, R13, 0x10, R10 ;  /* 0x000000100d043825 */ /* 0x008fca00078e000a */
[----:B------:R0:W5:Y:S01]  /*0490*/  @P3 LDG.E.128 R32, desc[UR6][R4.64] ;  /* 0x0000000604203981 */ /* 0x000162000c1e1d00 */
[----:B----4-:R-:W-:-:S05]  /*04a0*/  @P0 IMAD.WIDE.U32 R6, R74, 0x10, R6 ;  /* 0x000000104a060825 */ /* 0x010fca00078e0006 */
[----:B------:R0:W5:Y:S01]  /*04b0*/  @P0 LDG.E.128 R56, desc[UR6][R6.64] ;  /* 0x0000000606380981 */ /* 0x000162000c1e1d00 */
[----:B------:R-:W-:Y:S02]  /*04c0*/  HFMA2 R38, -RZ, RZ, 0, 0 ;  /* 0x00000000ff267431 */ /* 0x000fe400000001ff */
[----:B------:R-:W-:Y:S01]  /*04d0*/  HFMA2 R54, -RZ, RZ, 0, 0 ;  /* 0x00000000ff367431 */ /* 0x000fe200000001ff */
[----:B------:R-:W-:Y:S02]  /*04e0*/  CS2R R36, SRZ ;  /* 0x0000000000247805 */ /* 0x000fe4000001ff00 */
[----:B------:R-:W-:Y:S02]  /*04f0*/  MOV R46, RZ ;  /* 0x000000ff002e7202 */ /* 0x000fe40000000f00 */
[----:B------:R-:W-:Y:S02]  /*0500*/  CS2R R44, SRZ ;  /* 0x00000000002c7805 */ /* 0x000fe4000001ff00 */
[----:B------:R-:W-:-:S02]  /*0510*/  CS2R R52, SRZ ;  /* 0x0000000000347805 */ /* 0x000fc4000001ff00 */
[----:B------:R-:W-:Y:S02]  /*0520*/  @P3 CS2R R30, SRZ ;  /* 0x00000000001e3805 */ /* 0x000fe4000001ff00 */
[----:B------:R-:W-:Y:S02]  /*0530*/  @P3 CS2R R28, SRZ ;  /* 0x00000000001c3805 */ /* 0x000fe4000001ff00 */
[----:B------:R-:W-:Y:S01]  /*0540*/  @P1 MOV R47, RZ ;  /* 0x000000ff002f1202 */ /* 0x000fe20000000f00 */
[----:B------:R-:W-:Y:S01]  /*0550*/  @P2 IMAD.MOV.U32 R39, RZ, RZ, RZ ;  /* 0x000000ffff272224 */ /* 0x000fe200078e00ff */
[----:B0-----:R-:W-:-:S07]  /*0560*/  @P0 MOV R55, RZ ;  /* 0x000000ff00370202 */ /* 0x001fce0000000f00 */
.L_x_2:
[----:B------:R-:W-:Y:S05]  /*0570*/  BSYNC.RECONVERGENT B0 ;  /* 0x0000000000007941 */ /* 0x000fea0003800200 */
.L_x_0:
[----:B------:R-:W0:Y:S02]  /*0580*/  LDCU UR4, c[0x0][0x384] ;  /* 0x00007080ff0477ac */ /* 0x000e240008000800 */
[----:B0-----:R-:W-:-:S13]  /*0590*/  ISETP.GE.AND P0, PT, R73, UR4, PT ;  /* 0x0000000449007c0c */ /* 0x001fda000bf06270 */
[----:B------:R-:W-:Y:S05]  /*05a0*/  @P0 EXIT ;  /* 0x000000000000094d */ /* 0x000fea0003800000 */
[----:B------:R-:W0:Y:S01]  /*05b0*/  LDCU.U8 UR4, c[0x0][0x410] ;  /* 0x00008200ff0477ac */ /* 0x000e220008000000 */
[----:B-----5:R-:W-:Y:S02]  /*05c0*/  PRMT R72, R31, 0x7632, R72 ;  /* 0x000076321f487816 */ /* 0x020fe40000000048 */
[----:B------:R-:W-:Y:S01]  /*05d0*/  PRMT R71, R35, 0x7632, R71 ;  /* 0x0000763223477816 */ /* 0x000fe20000000047 */
[----:B------:R-:W-:Y:S01]  /*05e0*/  UISETP.NE.U32.AND UP1, UPT, UR8, URZ, UPT ;  /* 0x000000ff0800728c */ /* 0x000fe2000bf25070 */
[----:B------:R-:W-:Y:S01]  /*05f0*/  PRMT R70, R30, 0x7632, R70 ;  /* 0x000076321e467816 */ /* 0x000fe20000000046 */
[----:B------:R-:W1:Y:S01]  /*0600*/  LDCU UR10, c[0x0][0x388] ;  /* 0x00007100ff0a77ac */ /* 0x000e620008000800 */
[----:B------:R-:W-:Y:S02]  /*0610*/  PRMT R69, R34, 0x7632, R69 ;  /* 0x0000763222457816 */ /* 0x000fe40000000045 */
[----:B------:R-:W-:Y:S01]  /*0620*/  PRMT R68, R29, 0x7632, R68 ;  /* 0x000076321d447816 */ /* 0x000fe20000000044 */
[----:B------:R-:W-:Y:S01]  /*0630*/  UISETP.NE.AND.EX UP1, UPT, UR9, URZ, UPT, UP1 ;  /* 0x000000ff0900728c */ /* 0x000fe2000bf25310 */
[----:B------:R-:W-:Y:S01]  /*0640*/  PRMT R67, R33, 0x7632, R67 ;  /* 0x0000763221437816 */ /* 0x000fe20000000043 */
[----:B------:R-:W2:Y:S01]  /*0650*/  LDCU UR8, c[0x0][0x448] ;  /* 0x00008900ff0877ac */ /* 0x000ea20008000800 */
[----:B------:R-:W-:-:S02]  /*0660*/  PRMT R66, R28, 0x7632, R66 ;  /* 0x000076321c427816 */ /* 0x000fc40000000042 */
[----:B------:R-:W-:Y:S01]  /*0670*/  PRMT R65, R32, 0x7632, R65 ;  /* 0x0000763220417816 */ /* 0x000fe20000000041 */
[----:B------:R-:W3:Y:S01]  /*0680*/  LDCU.64 UR12, c[0x0][0x3a0] ;  /* 0x00007400ff0c77ac */ /* 0x000ee20008000a00 */
[----:B------:R-:W-:Y:S02]  /*0690*/  PRMT R64, R39, 0x7632, R64 ;  /* 0x0000763227407816 */ /* 0x000fe40000000040 */
[----:B------:R-:W-:Y:S01]  /*06a0*/  PRMT R23, R43, 0x7632, R23 ;  /* 0x000076322b177816 */ /* 0x000fe20000000017 */
[----:B------:R-:W4:Y:S01]  /*06b0*/  LDCU.64 UR14, c[0x0][0x3e0] ;  /* 0x00007c00ff0e77ac */ /* 0x000f220008000a00 */
[----:B------:R-:W-:Y:S02]  /*06c0*/  PRMT R22, R38, 0x7632, R22 ;  /* 0x0000763226167816 */ /* 0x000fe40000000016 */
[----:B------:R-:W-:Y:S01]  /*06d0*/  PRMT R21, R42, 0x7632, R21 ;  /* 0x000076322a157816 */ /* 0x000fe20000000015 */
[----:B0-----:R-:W-:Y:S01]  /*06e0*/  UISETP.NE.AND UP2, UPT, UR4, URZ, UPT ;  /* 0x000000ff0400728c */ /* 0x001fe2000bf45270 */
[----:B------:R-:W-:-:S02]  /*06f0*/  PRMT R20, R37, 0x7632, R20 ;  /* 0x0000763225147816 */ /* 0x000fc40000000014 */
[----:B------:R-:W-:Y:S02]  /*0700*/  PRMT R19, R41, 0x7632, R19 ;  /* 0x0000763229137816 */ /* 0x000fe40000000013 */
[----:B------:R-:W-:Y:S02]  /*0710*/  PRMT R18, R36, 0x7632, R18 ;  /* 0x0000763224127816 */ /* 0x000fe40000000012 */
[----:B------:R-:W-:Y:S02]  /*0720*/  PRMT R17, R40, 0x7632, R17 ;  /* 0x0000763228117816 */ /* 0x000fe40000000011 */
[----:B------:R-:W-:Y:S02]  /*0730*/  PRMT R16, R47, 0x7632, R16 ;  /* 0x000076322f107816 */ /* 0x000fe40000000010 */
[----:B------:R-:W-:Y:S02]  /*0740*/  PRMT R15, R51, 0x7632, R15 ;  /* 0x00007632330f7816 */ /* 0x000fe4000000000f */
        /* <DEDUP_REMOVED lines=9> */
[----:B------:R-:W-:Y:S02]  /*07e0*/  PLOP3.LUT P1, PT, PT, PT, UP1, 0x80, 0x8 ;  /* 0x000000000008781c */ /* 0x000fe40003f2f018 */
[----:B------:R-:W-:Y:S02]  /*07f0*/  PRMT R5, R58, 0x7632, R5 ;  /* 0x000076323a057816 */ /* 0x000fe40000000005 */
[----:B------:R-:W-:Y:S02]  /*0800*/  PRMT R4, R53, 0x7632, R4 ;  /* 0x0000763235047816 */ /* 0x000fe40000000004 */
[----:B------:R-:W-:-:S02]  /*0810*/  PRMT R3, R57, 0x7632, R3 ;  /* 0x0000763239037816 */ /* 0x000fc40000000003 */
[----:B------:R-:W-:Y:S02]  /*0820*/  PRMT R2, R52, 0x7632, R2 ;  /* 0x0000763234027816 */ /* 0x000fe40000000002 */
[----:B-1234-:R-:W-:-:S07]  /*0830*/  PRMT R0, R56, 0x7632, R0 ;  /* 0x0000763238007816 */ /* 0x01efce0000000000 */
.L_x_32:
[----:B------:R-:W0:Y:S02]  /*0840*/  @P1 LDC.64 R60, c[0x0][0x3e0] ;  /* 0x0000f800ff3c1b82 */ /* 0x000e240000000a00 */
[----:B0-----:R-:W-:-:S06]  /*0850*/  @P1 IMAD.WIDE R60, R73, 0x2, R60 ;  /* 0x00000002493c1825 */ /* 0x001fcc00078e023c */
[----:B------:R-:W2:Y:S01]  /*0860*/  @P1 LDG.E.U16 R60, desc[UR6][R60.64] ;  /* 0x000000063c3c1981 */ /* 0x000ea2000c1e1500 */
[----:B------:R-:W-:Y:S01]  /*0870*/  IMAD R62, R73, UR10, RZ ;  /* 0x0000000a493e7c24 */ /* 0x000fe2000f8e02ff */
[----:B------:R-:W-:Y:S01]  /*0880*/  ISETP.GE.U32.AND P0, PT, R75, 0x20, PT ;  /* 0x000000204b00780c */ /* 0x000fe20003f06070 */
[----:B------:R-:W-:Y:S01]  /*0890*/  BSSY.RECONVERGENT B0, `(.L_x_3) ;  /* 0x000006e000007945 */ /* 0x000fe20003800200 */
[----:B------:R-:W-:Y:S02]  /*08a0*/  HFMA2 R109, -RZ, RZ, 1.875, 0 ;  /* 0x3f800000ff6d7431 */ /* 0x000fe400000001ff */
[----:B------:R-:W-:-:S04]  /*08b0*/  SHF.R.S32.HI R63, RZ, 0x1f, R62 ;  /* 0x0000001fff3f7819 */ /* 0x000fc8000001143e */
[----:B------:R-:W-:-:S04]  /*08c0*/  LEA.HI R63, R63, R62, RZ, 0x3 ;  /* 0x0000003e3f3f7211 */ /* 0x000fc800078f18ff */
[----:B------:R-:W-:-:S04]  /*08d0*/  LEA.HI.SX32 R76, R63, R74, 0x1d ;  /* 0x0000004a3f4c7211 */ /* 0x000fc800078feaff */
[----:B------:R-:W-:Y:S02]  /*08e0*/  MOV R110, R76 ;  /* 0x0000004c006e7202 */ /* 0x000fe40000000f00 */
[----:B--2---:R-:W-:Y:S01]  /*08f0*/  @P1 SHF.L.U32 R109, R60, 0x10, RZ ;  /* 0x000000103c6d1819 */ /* 0x004fe200000006ff */
[----:B------:R-:W-:Y:S06]  /*0900*/  @!P0 BRA `(.L_x_4) ;  /* 0x0000000400988947 */ /* 0x000fec0003800000 */
[----:B------:R-:W0:Y:S02]  /*0910*/  LDC.64 R60, c[0x0][0x390] ;  /* 0x0000e400ff3c7b82 */ /* 0x000e240000000a00 */
[----:B0-----:R-:W-:-:S06]  /*0920*/  IMAD.WIDE.U32 R60, R76, 0x10, R60 ;  /* 0x000000104c3c7825 */ /* 0x001fcc00078e003c */
[----:B------:R-:W5:Y:S01]  /*0930*/  LDG.E.128 R60, desc[UR6][R60.64] ;  /* 0x000000063c3c7981 */ /* 0x000f62000c1e1d00 */
[----:B------:R-:W-:-:S04]  /*0940*/  UISETP.NE.U32.AND UP1, UPT, UR12, URZ, UPT ;  /* 0x000000ff0c00728c */ /* 0x000fc8000bf25070 */
[----:B------:R-:W-:-:S09]  /*0950*/  UISETP.NE.AND.EX UP1, UPT, UR13, URZ, UPT, UP1 ;  /* 0x000000ff0d00728c */ /* 0x000fd2000bf25310 */
[----:B------:R-:W-:Y:S05]  /*0960*/  BRA.U !UP1, `(.L_x_5) ;  /* 0x0000000109a07547 */ /* 0x000fea000b800000 */
[----:B------:R-:W0:Y:S02]  /*0970*/  LDC.64 R24, c[0x0][0x3a0] ;  /* 0x0000e800ff187b82 */ /* 0x000e240000000a00 */
[----:B0-----:R-:W-:-:S06]  /*0980*/  IMAD.WIDE.U32 R24, R76, 0x10, R24 ;  /* 0x000000104c187825 */ /* 0x001fcc00078e0018 */
[----:B------:R-:W2:Y:S01]  /*0990*/  LDG.E.128 R24, desc[UR6][R24.64] ;  /* 0x0000000618187981 */ /* 0x000ea2000c1e1d00 */
[C---:B-----5:R-:W-:Y:S02]  /*09a0*/  PRMT R81, R62.reuse, 0x7632, R81 ;  /* 0x000076323e517816 */ /* 0x060fe40000000051 */
[----:B------:R-:W-:Y:S02]  /*09b0*/  SHF.L.U32 R84, R62, 0x10, RZ ;  /* 0x000000103e547819 */ /* 0x000fe400000006ff */
[C---:B------:R-:W-:Y:S02]  /*09c0*/  SHF.L.U32 R82, R61.reuse, 0x10, RZ ;  /* 0x000000103d527819 */ /* 0x040fe400000006ff */
[----:B------:R-:W-:Y:S02]  /*09d0*/  PRMT R80, R61, 0x7632, R80 ;  /* 0x000076323d507816 */ /* 0x000fe40000000050 */
[----:B------:R-:W-:Y:S02]  /*09e0*/  PRMT R79, R60, 0x7632, R79 ;  /* 0x000076323c4f7816 */ /* 0x000fe4000000004f */
[----:B------:R-:W-:-:S02]  /*09f0*/  PRMT R110, R63, 0x7632, R110 ;  /* 0x000076323f6e7816 */ /* 0x000fc4000000006e */
[----:B------:R-:W-:Y:S02]  /*0a00*/  SHF.L.U32 R112, R63, 0x10, RZ ;  /* 0x000000103f707819 */ /* 0x000fe400000006ff */
[----:B------:R-:W-:Y:S02]  /*0a10*/  SHF.L.U32 R60, R60, 0x10, RZ ;  /* 0x000000103c3c7819 */ /* 0x000fe400000006ff */
[----:B------:R-:W-:Y:S02]  /*0a20*/  SHF.L.U32 R80, R80, 0x10, RZ ;  /* 0x0000001050507819 */ /* 0x000fe400000006ff */
[----:B------:R-:W-:Y:S02]  /*0a30*/  SHF.L.U32 R110, R110, 0x10, RZ ;  /* 0x000000106e6e7819 */ /* 0x000fe400000006ff */
[C---:B--2---:R-:W-:Y:S01]  /*0a40*/  PRMT R62, R25.reuse, 0x7632, R62 ;  /* 0x00007632193e7816 */ /* 0x044fe2000000003e */
[----:B------:R-:W-:Y:S01]  /*0a50*/  IMAD.U32 R25, R25, 0x10000, RZ ;  /* 0x0001000019197824 */ /* 0x000fe200078e00ff */
[----:B------:R-:W-:-:S02]  /*0a60*/  PRMT R61, R24, 0x7632, R61 ;  /* 0x00007632183d7816 */ /* 0x000fc4000000003d */
[----:B------:R-:W-:Y:S01]  /*0a70*/  PRMT R83, R26, 0x7632, R83 ;  /* 0x000076321a537816 */ /* 0x000fe20000000053 */
[-C--:B------:R-:W-:Y:S01]  /*0a80*/  FFMA.FTZ R85, R82, R109.reuse, R25 ;  /* 0x0000006d52557223 */ /* 0x080fe20000010019 */
[----:B------:R-:W-:Y:S02]  /*0a90*/  PRMT R113, R27, 0x7632, R113 ;  /* 0x000076321b717816 */ /* 0x000fe40000000071 */
[----:B------:R-:W-:Y:S02]  /*0aa0*/  SHF.L.U32 R111, R26, 0x10, RZ ;  /* 0x000000101a6f7819 */ /* 0x000fe400000006ff */
[----:B------:R-:W-:Y:S02]  /*0ab0*/  SHF.L.U32 R63, R24, 0x10, RZ ;  /* 0x00000010183f7819 */ /* 0x000fe400000006ff */
[----:B------:R-:W-:Y:S01]  /*0ac0*/  SHF.L.U32 R26, R81, 0x10, RZ ;  /* 0x00000010511a7819 */ /* 0x000fe200000006ff */
[-C--:B------:R-:W-:Y:S01]  /*0ad0*/  FFMA.FTZ R84, R84, R109.reuse, R111 ;  /* 0x0000006d54547223 */ /* 0x080fe2000001006f */
[----:B------:R-:W-:Y:S01]  /*0ae0*/  SHF.L.U32 R27, R27, 0x10, RZ ;  /* 0x000000101b1b7819 */ /* 0x000fe200000006ff */
[----:B------:R-:W-:Y:S01]  /*0af0*/  FFMA.FTZ R86, R60, R109, R63 ;  /* 0x0000006d3c567223 */ /* 0x000fe2000001003f */
[----:B------:R-:W-:-:S02]  /*0b00*/  SHF.L.U32 R24, R79, 0x10, RZ ;  /* 0x000000104f187819 */ /* 0x000fc400000006ff */
[----:B------:R-:W-:Y:S02]  /*0b10*/  SHF.L.U32 R113, R113, 0x10, RZ ;  /* 0x0000001071717819 */ /* 0x000fe400000006ff */
[----:B------:R-:W-:Y:S01]  /*0b20*/  SHF.L.U32 R81, R83, 0x10, RZ ;  /* 0x0000001053517819 */ /* 0x000fe200000006ff */
[-C--:B------:R-:W-:Y:S01]  /*0b30*/  FFMA.FTZ R83, R112, R109.reuse, R27 ;  /* 0x0000006d70537223 */ /* 0x080fe2000001001b */
[----:B------:R-:W-:Y:S01]  /*0b40*/  SHF.L.U32 R25, R62, 0x10, RZ ;  /* 0x000000103e197819 */ /* 0x000fe200000006ff */
[-C--:B------:R-:W-:Y:S01]  /*0b50*/  FFMA.FTZ R82, R110, R109.reuse, R113 ;  /* 0x0000006d6e527223 */ /* 0x080fe20000010071 */
[----:B------:R-:W-:Y:S01]  /*0b60*/  SHF.L.U32 R61, R61, 0x10, RZ ;  /* 0x000000103d3d7819 */ /* 0x000fe200000006ff */
[-C--:B------:R-:W-:Y:S02]  /*0b70*/  FFMA.FTZ R81, R26, R109.reuse, R81 ;  /* 0x0000006d1a517223 */ /* 0x080fe40000010051 */
[----:B------:R-:W-:Y:S01]  /*0b80*/  FFMA.FTZ R80, R80, R109, R25 ;  /* 0x0000006d50507223 */ /* 0x000fe20000010019 */
[----:B------:R-:W-:Y:S01]  /*0b90*/  F2FP.BF16.F32.PACK_AB R27, R82, R83 ;  /* 0x00000053521b723e */ /* 0x000fe200000010ff */
[----:B------:R-:W-:Y:S01]  /*0ba0*/  FFMA.FTZ R79, R24, R109, R61 ;  /* 0x0000006d184f7223 */ /* 0x000fe2000001003d */
[----:B------:R-:W-:-:S02]  /*0bb0*/  F2FP.BF16.F32.PACK_AB R26, R81, R84 ;  /* 0x00000054511a723e */ /* 0x000fc400000010ff */
[----:B------:R-:W-:Y:S02]  /*0bc0*/  F2FP.BF16.F32.PACK_AB R25, R80, R85 ;  /* 0x000000555019723e */ /* 0x000fe400000010ff */
[----:B------:R-:W-:Y:S01]  /*0bd0*/  F2FP.BF16.F32.PACK_AB R24, R79, R86 ;  /* 0x000000564f18723e */ /* 0x000fe200000010ff */
[----:B------:R-:W-:Y:S06]  /*0be0*/  BRA `(.L_x_6) ;  /* 0x0000000000c47947 */ /* 0x000fec0003800000 */
.L_x_5:
[----:B------:R-:W-:-:S04]  /*0bf0*/  UISETP.NE.U32.AND UP1, UPT, UR14, URZ, UPT ;  /* 0x000000ff0e00728c */ /* 0x000fc8000bf25070 */
[----:B------:R-:W-:-:S06]  /*0c00*/  UISETP.NE.AND.EX UP1, UPT, UR15, URZ, UPT, UP1 ;  /* 0x000000ff0f00728c */ /* 0x000fcc000bf25310 */
[----:B------:R-:W-:-:S13]  /*0c10*/  PLOP3.LUT P1, PT, PT, PT, UP1, 0x80, 0x8 ;  /* 0x000000000008781c */ /* 0x000fda0003f2f018 */
[----:B------:R-:W-:Y:S05]  /*0c20*/  @!P1 BRA `(.L_x_7) ;  /* 0x0000000000649947 */ /* 0x000fea0003800000 */
[C---:B-----5:R-:W-:Y:S01]  /*0c30*/  PRMT R24, R60.reuse, 0x7632, R24 ;  /* 0x000076323c187816 */ /* 0x060fe20000000018 */
[----:B------:R-:W-:Y:S01]  /*0c40*/  IMAD.U32 R60, R60, 0x10000, RZ ;  /* 0x000100003c3c7824 */ /* 0x000fe200078e00ff */
[C---:B------:R-:W-:Y:S02]  /*0c50*/  SHF.L.U32 R26, R61.reuse, 0x10, RZ ;  /* 0x000000103d1a7819 */ /* 0x040fe400000006ff */
[----:B------:R-:W-:Y:S01]  /*0c60*/  PRMT R25, R61, 0x7632, R25 ;  /* 0x000076323d197816 */ /* 0x000fe20000000019 */
[-C--:B------:R-:W-:Y:S01]  /*0c70*/  FMUL.FTZ R86, R60, R109.reuse ;  /* 0x0000006d3c567220 */ /* 0x080fe20000410000 */
[----:B------:R-:W-:Y:S01]  /*0c80*/  PRMT R27, R62, 0x7632, R27 ;  /* 0x000076323e1b7816 */ /* 0x000fe2000000001b */
[----:B------:R-:W-:Y:S01]  /*0c90*/  FMUL.FTZ R85, R26, R109 ;  /* 0x0000006d1a557220 */ /* 0x000fe20000410000 */
[C---:B------:R-:W-:Y:S02]  /*0ca0*/  PRMT R61, R63.reuse, 0x7632, R61 ;  /* 0x000076323f3d7816 */ /* 0x040fe4000000003d */
[----:B------:R-:W-:-:S02]  /*0cb0*/  SHF.L.U32 R82, R63, 0x10, RZ ;  /* 0x000000103f527819 */ /* 0x000fc400000006ff */
[----:B------:R-:W-:Y:S02]  /*0cc0*/  SHF.L.U32 R62, R62, 0x10, RZ ;  /* 0x000000103e3e7819 */ /* 0x000fe400000006ff */
[----:B------:R-:W-:Y:S01]  /*0cd0*/  SHF.L.U32 R24, R24, 0x10, RZ ;  /* 0x0000001018187819 */ /* 0x000fe200000006ff */
[-C--:B------:R-:W-:Y:S01]  /*0ce0*/  FMUL.FTZ R83, R82, R109.reuse ;  /* 0x0000006d52537220 */ /* 0x080fe20000410000 */
[----:B------:R-:W-:Y:S01]  /*0cf0*/  SHF.L.U32 R60, R61, 0x10, RZ ;  /* 0x000000103d3c7819 */ /* 0x000fe200000006ff */
[-C--:B------:R-:W-:Y:S01]  /*0d00*/  FMUL.FTZ R84, R62, R109.reuse ;  /* 0x0000006d3e547220 */ /* 0x080fe20000410000 */
[----:B------:R-:W-:Y:S01]  /*0d10*/  SHF.L.U32 R26, R27, 0x10, RZ ;  /* 0x000000101b1a7819 */ /* 0x000fe200000006ff */
[-C--:B------:R-:W-:Y:S01]  /*0d20*/  FMUL.FTZ R79, R24, R109.reuse ;  /* 0x0000006d184f7220 */ /* 0x080fe20000410000 */
[----:B------:R-:W-:Y:S01]  /*0d30*/  SHF.L.U32 R80, R25, 0x10, RZ ;  /* 0x0000001019507819 */ /* 0x000fe200000006ff */
[-C--:B------:R-:W-:Y:S02]  /*0d40*/  FMUL.FTZ R82, R60, R109.reuse ;  /* 0x0000006d3c527220 */ /* 0x080fe40000410000 */
[-C--:B------:R-:W-:Y:S01]  /*0d50*/  FMUL.FTZ R81, R26, R109.reuse ;  /* 0x0000006d1a517220 */ /* 0x080fe20000410000 */
[----:B------:R-:W-:Y:S01]  /*0d60*/  F2FP.BF16.F32.PACK_AB R24, R79, R86 ;  /* 0x000000564f18723e */ /* 0x000fe200000010ff */
[----:B------:R-:W-:Y:S01]  /*0d70*/  FMUL.FTZ R80, R80, R109 ;  /* 0x0000006d50507220 */ /* 0x000fe20000410000 */
[----:B------:R-:W-:-:S02]  /*0d80*/  F2FP.BF16.F32.PACK_AB R27, R82, R83 ;  /* 0x00000053521b723e */ /* 0x000fc400000010ff */
[----:B------:R-:W-:Y:S02]  /*0d90*/  F2FP.BF16.F32.PACK_AB R26, R81, R84 ;  /* 0x00000054511a723e */ /* 0x000fe400000010ff */
[----:B------:R-:W-:Y:S01]  /*0da0*/  F2FP.BF16.F32.PACK_AB R25, R80, R85 ;  /* 0x000000555019723e */ /* 0x000fe200000010ff */
[----:B------:R-:W-:Y:S06]  /*0db0*/  BRA `(.L_x_6) ;  /* 0x0000000000507947 */ /* 0x000fec0003800000 */
.L_x_7:
[----:B-----5:R-:W-:Y:S01]  /*0dc0*/  PRMT R80, R61, 0x7632, R80 ;  /* 0x000076323d507816 */ /* 0x020fe20000000050 */
[----:B------:R-:W-:Y:S01]  /*0dd0*/  IMAD.U32 R110, R63, 0x10000, RZ ;  /* 0x000100003f6e7824 */ /* 0x000fe200078e00ff */
[----:B------:R-:W-:Y:S02]  /*0de0*/  SHF.L.U32 R82, R61, 0x10, RZ ;  /* 0x000000103d527819 */ /* 0x000fe400000006ff */
[----:B------:R-:W-:Y:S01]  /*0df0*/  PRMT R79, R60, 0x7632, R79 ;  /* 0x000076323c4f7816 */ /* 0x000fe2000000004f */
[-C--:B------:R-:W-:Y:S01]  /*0e00*/  FMUL.FTZ R83, R110, R109.reuse ;  /* 0x0000006d6e537220 */ /* 0x080fe20000410000 */
[----:B------:R-:W-:Y:S01]  /*0e10*/  PRMT R61, R62, 0x7632, R61 ;  /* 0x000076323e3d7816 */ /* 0x000fe2000000003d */
[----:B------:R-:W-:Y:S01]  /*0e20*/  FMUL.FTZ R85, R82, R109 ;  /* 0x0000006d52557220 */ /* 0x000fe20000410000 */
[----:B------:R-:W-:Y:S02]  /*0e30*/  SHF.L.U32 R60, R60, 0x10, RZ ;  /* 0x000000103c3c7819 */ /* 0x000fe400000006ff */
[----:B------:R-:W-:-:S02]  /*0e40*/  SHF.L.U32 R62, R62, 0x10, RZ ;  /* 0x000000103e3e7819 */ /* 0x000fc400000006ff */
[----:B------:R-:W-:Y:S01]  /*0e50*/  PRMT R81, R63, 0x7632, R81 ;  /* 0x000076323f517816 */ /* 0x000fe20000000051 */
[-C--:B------:R-:W-:Y:S01]  /*0e60*/  FMUL.FTZ R86, R60, R109.reuse ;  /* 0x0000006d3c567220 */ /* 0x080fe20000410000 */
[----:B------:R-:W-:Y:S01]  /*0e70*/  SHF.L.U32 R60, R79, 0x10, RZ ;  /* 0x000000104f3c7819 */ /* 0x000fe200000006ff */
[-C--:B------:R-:W-:Y:S01]  /*0e80*/  FMUL.FTZ R84, R62, R109.reuse ;  /* 0x0000006d3e547220 */ /* 0x080fe20000410000 */
[----:B------:R-:W-:Y:S02]  /*0e90*/  SHF.L.U32 R80, R80, 0x10, RZ ;  /* 0x0000001050507819 */ /* 0x000fe400000006ff */
[----:B------:R-:W-:Y:S01]  /*0ea0*/  SHF.L.U32 R62, R61, 0x10, RZ ;  /* 0x000000103d3e7819 */ /* 0x000fe200000006ff */
[-C--:B------:R-:W-:Y:S01]  /*0eb0*/  FMUL.FTZ R79, R60, R109.reuse ;  /* 0x0000006d3c4f7220 */ /* 0x080fe20000410000 */
[----:B------:R-:W-:Y:S01]  /*0ec0*/  SHF.L.U32 R82, R81, 0x10, RZ ;  /* 0x0000001051527819 */ /* 0x000fe200000006ff */
[-C--:B------:R-:W-:Y:S02]  /*0ed0*/  FMUL.FTZ R80, R80, R109.reuse ;  /* 0x0000006d50507220 */ /* 0x080fe40000410000 */
[----:B------:R-:W-:-:S02]  /*0ee0*/  FMUL.FTZ R81, R62, R109 ;  /* 0x0000006d3e517220 */ /* 0x000fc40000410000 */
[----:B------:R-:W-:-:S07]  /*0ef0*/  FMUL.FTZ R82, R82, R109 ;  /* 0x0000006d52527220 */ /* 0x000fce0000410000 */
.L_x_6:
[----:B------:R-:W0:Y:S01]  /*0f00*/  @UP0 LDCU.64 UR4, c[0x0][0x3a8] ;  /* 0x00007500ff0407ac */ /* 0x000e220008000a00 */
[----:B------:R-:W-:Y:S01]  /*0f10*/  PLOP3.LUT P2, PT, PT, PT, UP0, 0x80, 0x8 ;  /* 0x000000000008781c */ /* 0x000fe20003f4f008 */
[----:B------:R-:W-:Y:S01]  /*0f20*/  HFMA2 R61, -RZ, RZ, 0, 9.5367431640625e-07 ;  /* 0x00000010ff3d7431 */ /* 0x000fe200000001ff */
[----:B------:R-:W-:Y:S02]  /*0f30*/  PLOP3.LUT P3, PT, PT, PT, UP0, 0x80, 0x8 ;  /* 0x000000000008781c */ /* 0x000fe40003f6f008 */
[----:B------:R-:W-:-:S09]  /*0f40*/  IADD3 R110, PT, PT, R76, 0x20, RZ ;  /* 0x000000204c6e7810 */ /* 0x000fd20007ffe0ff */
[----:B0-----:R-:W-:-:S05]  /*0f50*/  @P2 IMAD.WIDE.U32 R60, R76, R61, UR4 ;  /* 0x000000044c3c2e25 */ /* 0x001fca000f8e003d */
[----:B------:R0:W-:Y:S02]  /*0f60*/  @P3 STG.E.128 desc[UR6][R60.64], R24 ;  /* 0x000000183c003986 */ /* 0x0001e4000c101d06 */
.L_x_4:
[----:B------:R-:W-:Y:S05]  /*0f70*/  BSYNC.RECONVERGENT B0 ;  /* 0x0000000000007941 */ /* 0x000fea0003800200 */
.L_x_3:
[----:B------:R-:W-:Y:S01]  /*0f80*/  ISETP.GE.U32.AND P2, PT, R75, 0x40, PT ;  /* 0x000000404b00780c */ /* 0x000fe20003f46070 */
[----:B------:R-:W-:Y:S03]  /*0f90*/  BSSY.RECONVERGENT B0, `(.L_x_8) ;  /* 0x0000068000007945 */ /* 0x000fe60003800200 */
[----:B0-----:R-:W-:-:S09]  /*0fa0*/  P2R R60, PR, RZ, 0x4 ;  /* 0x00000004ff3c7803 */ /* 0x001fd20000000000 */
[----:B------:R-:W-:Y:S05]  /*0fb0*/  @!P2 BRA `(.L_x_9) ;  /* 0x000000040094a947 */ /* 0x000fea0003800000 */
        /* <DEDUP_REMOVED lines=11> */
[C---:B------:R-:W-:Y:S02]  /*1070*/  PRMT R87, R60.reuse, 0x7632, R87 ;  /* 0x000076323c577816 */ /* 0x040fe40000000057 */
[----:B------:R-:W-:Y:S02]  /*1080*/  SHF.L.U32 R60, R60, 0x10, RZ ;  /* 0x000000103c3c7819 */ /* 0x000fe400000006ff */
[----:B------:R-:W-:Y:S02]  /*1090*/  SHF.L.U32 R90, R61, 0x10, RZ ;  /* 0x000000103d5a7819 */ /* 0x000fe400000006ff */
[----:B------:R-:W-:-:S02]  /*10a0*/  PRMT R112, R63, 0x7632, R112 ;  /* 0x000076323f707816 */ /* 0x000fc40000000070 */
[----:B------:R-:W-:Y:S02]  /*10b0*/  SHF.L.U32 R114, R63, 0x10, RZ ;  /* 0x000000103f727819 */ /* 0x000fe400000006ff */
[----:B------:R-:W-:Y:S02]  /*10c0*/  PRMT R88, R61, 0x7632, R88 ;  /* 0x000076323d587816 */ /* 0x000fe40000000058 */
[----:B------:R-:W-:Y:S02]  /*10d0*/  SHF.L.U32 R112, R112, 0x10, RZ ;  /* 0x0000001070707819 */ /* 0x000fe400000006ff */
[----:B------:R-:W-:Y:S02]  /*10e0*/  SHF.L.U32 R88, R88, 0x10, RZ ;  /* 0x0000001058587819 */ /* 0x000fe400000006ff */
[C---:B--2---:R-:W-:Y:S01]  /*10f0*/  PRMT R62, R25.reuse, 0x7632, R62 ;  /* 0x00007632193e7816 */ /* 0x044fe2000000003e */
[----:B------:R-:W-:Y:S01]  /*1100*/  IMAD.U32 R63, R24, 0x10000, RZ ;  /* 0x00010000183f7824 */ /* 0x000fe200078e00ff */
[----:B------:R-:W-:-:S02]  /*1110*/  SHF.L.U32 R25, R25, 0x10, RZ ;  /* 0x0000001019197819 */ /* 0x000fc400000006ff */
[----:B------:R-:W-:Y:S01]  /*1120*/  PRMT R111, R26, 0x7632, R111 ;  /* 0x000076321a6f7816 */ /* 0x000fe2000000006f */
[-C--:B------:R-:W-:Y:S01]  /*1130*/  FFMA.FTZ R78, R60, R109.reuse, R63 ;  /* 0x0000006d3c4e7223 */ /* 0x080fe2000001003f */
[----:B------:R-:W-:Y:S01]  /*1140*/  SHF.L.U32 R89, R26, 0x10, RZ ;  /* 0x000000101a597819 */ /* 0x000fe200000006ff */
[-C--:B------:R-:W-:Y:S01]  /*1150*/  FFMA.FTZ R77, R90, R109.reuse, R25 ;  /* 0x0000006d5a4d7223 */ /* 0x080fe20000010019 */
[----:B------:R-:W-:Y:S02]  /*1160*/  PRMT R61, R24, 0x7632, R61 ;  /* 0x00007632183d7816 */ /* 0x000fe4000000003d */
[C---:B------:R-:W-:Y:S01]  /*1170*/  PRMT R26, R27.reuse, 0x7632, R26 ;  /* 0x000076321b1a7816 */ /* 0x040fe2000000001a */
[----:B------:R-:W-:Y:S01]  /*1180*/  FFMA.FTZ R89, R92, R109, R89 ;  /* 0x0000006d5c597223 */ /* 0x000fe20000010059 */
[----:B------:R-:W-:Y:S01]  /*1190*/  SHF.L.U32 R27, R27, 0x10, RZ ;  /* 0x000000101b1b7819 */ /* 0x000fe200000006ff */
[----:B------:R-:W-:Y:S01]  /*11a0*/  IMAD.U32 R61, R61, 0x10000, RZ ;  /* 0x000100003d3d7824 */ /* 0x000fe200078e00ff */
[----:B------:R-:W-:-:S02]  /*11b0*/  SHF.L.U32 R24, R87, 0x10, RZ ;  /* 0x0000001057187819 */ /* 0x000fc400000006ff */
[----:B------:R-:W-:Y:S01]  /*11c0*/  SHF.L.U32 R90, R91, 0x10, RZ ;  /* 0x000000105b5a7819 */ /* 0x000fe200000006ff */
[-C--:B------:R-:W-:Y:S01]  /*11d0*/  FFMA.FTZ R91, R114, R109.reuse, R27 ;  /* 0x0000006d725b7223 */ /* 0x080fe2000001001b */
[----:B------:R-:W-:Y:S01]  /*11e0*/  SHF.L.U32 R63, R26, 0x10, RZ ;  /* 0x000000101a3f7819 */ /* 0x000fe200000006ff */
[-C--:B------:R-:W-:Y:S01]  /*11f0*/  FFMA.FTZ R87, R24, R109.reuse, R61 ;  /* 0x0000006d18577223 */ /* 0x080fe2000001003d */
[----:B------:R-:W-:Y:S02]  /*1200*/  SHF.L.U32 R111, R111, 0x10, RZ ;  /* 0x000000106f6f7819 */ /* 0x000fe400000006ff */
[----:B------:R-:W-:Y:S01]  /*1210*/  SHF.L.U32 R25, R62, 0x10, RZ ;  /* 0x000000103e197819 */ /* 0x000fe200000006ff */
[-C--:B------:R-:W-:Y:S01]  /*1220*/  FFMA.FTZ R92, R112, R109.reuse, R63 ;  /* 0x0000006d705c7223 */ /* 0x080fe2000001003f */
[----:B------:R-:W-:Y:S01]  /*1230*/  F2FP.BF16.F32.PACK_AB R24, R87, R78 ;  /* 0x0000004e5718723e */ /* 0x000fe200000010ff */
[-C--:B------:R-:W-:Y:S02]  /*1240*/  FFMA.FTZ R90, R90, R109.reuse, R111 ;  /* 0x0000006d5a5a7223 */ /* 0x080fe4000001006f */
[----:B------:R-:W-:Y:S01]  /*1250*/  FFMA.FTZ R88, R88, R109, R25 ;  /* 0x0000006d58587223 */ /* 0x000fe20000010019 */
[----:B------:R-:W-:-:S02]  /*1260*/  F2FP.BF16.F32.PACK_AB R27, R92, R91 ;  /* 0x0000005b5c1b723e */ /* 0x000fc400000010ff */
[----:B------:R-:W-:Y:S02]  /*1270*/  F2FP.BF16.F32.PACK_AB R26, R90, R89 ;  /* 0x000000595a1a723e */ /* 0x000fe400000010ff */
[----:B------:R-:W-:Y:S01]  /*1280*/  F2FP.BF16.F32.PACK_AB R25, R88, R77 ;  /* 0x0000004d5819723e */ /* 0x000fe200000010ff */
[----:B------:R-:W-:Y:S06]  /*1290*/  BRA `(.L_x_11) ;  /* 0x0000000000c07947 */ /* 0x000fec0003800000 */
.L_x_10:
[----:B------:R-:W-:-:S04]  /*12a0*/  UISETP.NE.U32.AND UP1, UPT, UR14, URZ, UPT ;  /* 0x000000ff0e00728c */ /* 0x000fc8000bf25070 */
[----:B------:R-:W-:-:S09]  /*12b0*/  UISETP.NE.AND.EX UP1, UPT, UR15, URZ, UPT, UP1 ;  /* 0x000000ff0f00728c */ /* 0x000fd2000bf25310 */
[----:B------:R-:W-:Y:S05]  /*12c0*/  BRA.U UP1, `(.L_x_12) ;  /* 0x0000000101547547 */ /* 0x000fea000b800000 */
[C---:B-----5:R-:W-:Y:S02]  /*12d0*/  PRMT R77, R60.reuse, 0x7632, R77 ;  /* 0x000076323c4d7816 */ /* 0x060fe4000000004d */
[----:B------:R-:W-:Y:S02]  /*12e0*/  SHF.L.U32 R60, R60, 0x10, RZ ;  /* 0x000000103c3c7819 */ /* 0x000fe400000006ff */
[C---:B------:R-:W-:Y:S02]  /*12f0*/  PRMT R87, R61.reuse, 0x7632, R87 ;  /* 0x000076323d577816 */ /* 0x040fe40000000057 */
[----:B------:R-:W-:Y:S01]  /*1300*/  SHF.L.U32 R88, R61, 0x10, RZ ;  /* 0x000000103d587819 */ /* 0x000fe200000006ff */
[----:B------:R-:W-:Y:S01]  /*1310*/  FMUL.FTZ R78, R60, R109 ;  /* 0x0000006d3c4e7220 */ /* 0x000fe20000410000 */
[C---:B------:R-:W-:Y:S02]  /*1320*/  PRMT R61, R62.reuse, 0x7632, R61 ;  /* 0x000076323e3d7816 */ /* 0x040fe4000000003d */
[----:B------:R-:W-:-:S02]  /*1330*/  SHF.L.U32 R62, R62, 0x10, RZ ;  /* 0x000000103e3e7819 */ /* 0x000fc400000006ff */
[----:B------:R-:W-:Y:S02]  /*1340*/  PRMT R91, R63, 0x7632, R91 ;  /* 0x000076323f5b7816 */ /* 0x000fe4000000005b */
[----:B------:R-:W-:Y:S01]  /*1350*/  SHF.L.U32 R60, R77, 0x10, RZ ;  /* 0x000000104d3c7819 */ /* 0x000fe200000006ff */
[-C--:B------:R-:W-:Y:S01]  /*1360*/  FMUL.FTZ R77, R88, R109.reuse ;  /* 0x0000006d584d7220 */ /* 0x080fe20000410000 */
[----:B------:R-:W-:Y:S01]  /*1370*/  SHF.L.U32 R92, R63, 0x10, RZ ;  /* 0x000000103f5c7819 */ /* 0x000fe200000006ff */
[-C--:B------:R-:W-:Y:S01]  /*1380*/  FMUL.FTZ R89, R62, R109.reuse ;  /* 0x0000006d3e597220 */ /* 0x080fe20000410000 */
[----:B------:R-:W-:Y:S01]  /*1390*/  SHF.L.U32 R88, R87, 0x10, RZ ;  /* 0x0000001057587819 */ /* 0x000fe200000006ff */
[-C--:B------:R-:W-:Y:S01]  /*13a0*/  FMUL.FTZ R87, R60, R109.reuse ;  /* 0x0000006d3c577220 */ /* 0x080fe20000410000 */
[----:B------:R-:W-:Y:S02]  /*13b0*/  SHF.L.U32 R90, R61, 0x10, RZ ;  /* 0x000000103d5a7819 */ /* 0x000fe400000006ff */
[----:B------:R-:W-:Y:S01]  /*13c0*/  SHF.L.U32 R62, R91, 0x10, RZ ;  /* 0x000000105b3e7819 */ /* 0x000fe200000006ff */
[-C--:B------:R-:W-:Y:S01]  /*13d0*/  FMUL.FTZ R91, R92, R109.reuse ;  /* 0x0000006d5c5b7220 */ /* 0x080fe20000410000 */
[-C--:B------:R-:W-:Y:S01]  /*13e0*/  FMUL.FTZ R88, R88, R109.reuse ;  /* 0x0000006d58587220 */ /* 0x080fe20000410000 */
[----:B------:R-:W-:-:S02]  /*13f0*/  FMUL.FTZ R90, R90, R109 ;  /* 0x0000006d5a5a7220 */ /* 0x000fc40000410000 */
[----:B------:R-:W-:Y:S01]  /*1400*/  FMUL.FTZ R92, R62, R109 ;  /* 0x0000006d3e5c7220 */ /* 0x000fe20000410000 */
[----:B------:R-:W-:Y:S06]  /*1410*/  BRA `(.L_x_11) ;  /* 0x0000000000607947 */ /* 0x000fec0003800000 */
.L_x_12:
[C---:B-----5:R-:W-:Y:S02]  /*1420*/  SHF.L.U32 R26, R61.reuse, 0x10, RZ ;  /* 0x000000103d1a7819 */ /* 0x060fe400000006ff */
[----:B------:R-:W-:Y:S02]  /*1430*/  PRMT R25, R61, 0x7632, R25 ;  /* 0x000076323d197816 */ /* 0x000fe40000000019 */
[----:B------:R-:W-:Y:S01]  /*1440*/  PRMT R24, R60, 0x7632, R24 ;  /* 0x000076323c187816 */ /* 0x000fe20000000018 */
[-C--:B------:R-:W-:Y:S01]  /*1450*/  FMUL.FTZ R77, R26, R109.reuse ;  /* 0x0000006d1a4d7220 */ /* 0x080fe20000410000 */
[C---:B------:R-:W-:Y:S01]  /*1460*/  PRMT R27, R62.reuse, 0x7632, R27 ;  /* 0x000076323e1b7816 */ /* 0x040fe2000000001b */
[----:B------:R-:W-:Y:S01]  /*1470*/  IMAD.U32 R62, R62, 0x10000, RZ ;  /* 0x000100003e3e7824 */ /* 0x000fe200078e00ff */
[C---:B------:R-:W-:Y:S02]  /*1480*/  PRMT R61, R63.reuse, 0x7632, R61 ;  /* 0x000076323f3d7816 */ /* 0x040fe4000000003d */
[----:B------:R-:W-:Y:S01]  /*1490*/  SHF.L.U32 R92, R63, 0x10, RZ ;  /* 0x000000103f5c7819 */ /* 0x000fe200000006ff */
[----:B------:R-:W-:Y:S01]  /*14a0*/  FMUL.FTZ R89, R62, R109 ;  /* 0x0000006d3e597220 */ /* 0x000fe20000410000 */
[----:B------:R-:W-:-:S02]  /*14b0*/  SHF.L.U32 R60, R60, 0x10, RZ ;  /* 0x000000103c3c7819 */ /* 0x000fc400000006ff */
        /* <DEDUP_REMOVED lines=13> */
[----:B------:R-:W-:-:S07]  /*1590*/  F2FP.BF16.F32.PACK_AB R25, R88, R77 ;  /* 0x0000004d5819723e */ /* 0x000fce00000010ff */
.L_x_11:
[----:B------:R-:W0:Y:S01]  /*15a0*/  @UP0 LDCU.64 UR4, c[0x0][0x3a8] ;  /* 0x00007500ff0407ac */ /* 0x000e220008000a00 */
[----:B------:R-:W-:Y:S02]  /*15b0*/  PLOP3.LUT P2, PT, PT, PT, UP0, 0x80, 0x8 ;  /* 0x000000000008781c */ /* 0x000fe40003f4f008 */
[----:B------:R-:W-:Y:S02]  /*15c0*/  PLOP3.LUT P3, PT, PT, PT, UP0, 0x80, 0x8 ;  /* 0x000000000008781c */ /* 0x000fe40003f6f008 */
[----:B------:R-:W-:-:S09]  /*15d0*/  MOV R61, 0x10 ;  /* 0x00000010003d7802 */ /* 0x000fd20000000f00 */
[C---:B0-----:R-:W-:Y:S01]  /*15e0*/  @P2 IMAD.WIDE.U32 R60, R110.reuse, R61, UR4 ;  /* 0x000000046e3c2e25 */ /* 0x041fe2000f8e003d */
[----:B------:R-:W-:-:S04]  /*15f0*/  IADD3 R110, PT, PT, R110, 0x20, RZ ;  /* 0x000000206e6e7810 */ /* 0x000fc80007ffe0ff */
[----:B------:R0:W-:Y:S03]  /*1600*/  @P3 STG.E.128 desc[UR6][R60.64], R24 ;  /* 0x000000183c003986 */ /* 0x0001e6000c101d06 */
.L_x_9:
[----:B------:R-:W-:Y:S05]  /*1610*/  BSYNC.RECONVERGENT B0 ;  /* 0x0000000000007941 */ /* 0x000fea0003800200 */
.L_x_8:
        /* <DEDUP_REMOVED lines=13> */
[----:B-----5:R-:W-:Y:S01]  /*16f0*/  PRMT R96, R61, 0x7632, R96 ;  /* 0x000076323d607816 */ /* 0x020fe20000000060 */
[----:B------:R-:W-:Y:S01]  /*1700*/  IMAD.U32 R112, R63, 0x10000, RZ ;  /* 0x000100003f707824 */ /* 0x000fe200078e00ff */
[----:B------:R-:W-:Y:S02]  /*1710*/  SHF.L.U32 R98, R61, 0x10, RZ ;  /* 0x000000103d627819 */ /* 0x000fe400000006ff */
[----:B------:R-:W-:Y:S02]  /*1720*/  PRMT R100, R63, 0x7632, R100 ;  /* 0x000076323f647816 */ /* 0x000fe40000000064 */
[----:B------:R-:W-:Y:S02]  /*1730*/  PRMT R94, R60, 0x7632, R94 ;  /* 0x000076323c5e7816 */ /* 0x000fe4000000005e */
[----:B------:R-:W-:Y:S02]  /*1740*/  PRMT R99, R62, 0x7632, R99 ;  /* 0x000076323e637816 */ /* 0x000fe40000000063 */
[----:B------:R-:W-:-:S02]  /*1750*/  SHF.L.U32 R60, R60, 0x10, RZ ;  /* 0x000000103c3c7819 */ /* 0x000fc400000006ff */
[----:B------:R-:W-:Y:S02]  /*1760*/  SHF.L.U32 R62, R62, 0x10, RZ ;  /* 0x000000103e3e7819 */ /* 0x000fe400000006ff */
[----:B------:R-:W-:Y:S02]  /*1770*/  SHF.L.U32 R94, R94, 0x10, RZ ;  /* 0x000000105e5e7819 */ /* 0x000fe400000006ff */
[----:B------:R-:W-:Y:S02]  /*1780*/  SHF.L.U32 R96, R96, 0x10, RZ ;  /* 0x0000001060607819 */ /* 0x000fe400000006ff */
[----:B------:R-:W-:Y:S02]  /*1790*/  SHF.L.U32 R100, R100, 0x10, RZ ;  /* 0x0000001064647819 */ /* 0x000fe400000006ff */
[C---:B--2---:R-:W-:Y:S02]  /*17a0*/  PRMT R61, R24.reuse, 0x7632, R61 ;  /* 0x00007632183d7816 */ /* 0x044fe4000000003d */
[----:B------:R-:W-:-:S02]  /*17b0*/  SHF.L.U32 R93, R24, 0x10, RZ ;  /* 0x00000010185d7819 */ /* 0x000fc400000006ff */
[C---:B------:R-:W-:Y:S02]  /*17c0*/  PRMT R24, R25.reuse, 0x7632, R24 ;  /* 0x0000763219187816 */ /* 0x040fe40000000018 */
[----:B------:R-:W-:Y:S01]  /*17d0*/  SHF.L.U32 R25, R25, 0x10, RZ ;  /* 0x0000001019197819 */ /* 0x000fe200000006ff */
[-C--:B------:R-:W-:Y:S01]  /*17e0*/  FFMA.FTZ R93, R60, R109.reuse, R93 ;  /* 0x0000006d3c5d7223 */ /* 0x080fe2000001005d */
[C---:B------:R-:W-:Y:S02]  /*17f0*/  PRMT R63, R26.reuse, 0x7632, R63 ;  /* 0x000076321a3f7816 */ /* 0x040fe4000000003f */
[----:B------:R-:W-:Y:S01]  /*1800*/  SHF.L.U32 R97, R26, 0x10, RZ ;  /* 0x000000101a617819 */ /* 0x000fe200000006ff */
[-C--:B------:R-:W-:Y:S01]  /*1810*/  FFMA.FTZ R95, R98, R109.reuse, R25 ;  /* 0x0000006d625f7223 */ /* 0x080fe20000010019 */
[C---:B------:R-:W-:Y:S01]  /*1820*/  PRMT R26, R27.reuse, 0x7632, R26 ;  /* 0x000076321b1a7816 */ /* 0x040fe2000000001a */
[----:B------:R-:W-:Y:S01]  /*1830*/  IMAD.U32 R25, R24, 0x10000, RZ ;  /* 0x0001000018197824 */ /* 0x000fe200078e00ff */
[----:B------:R-:W-:Y:S01]  /*1840*/  SHF.L.U32 R27, R27, 0x10, RZ ;  /* 0x000000101b1b7819 */ /* 0x000fe200000006ff */
[-C--:B------:R-:W-:Y:S01]  /*1850*/  FFMA.FTZ R97, R62, R109.reuse, R97 ;  /* 0x0000006d3e617223 */ /* 0x080fe20000010061 */
[----:B------:R-:W-:Y:S01]  /*1860*/  SHF.L.U32 R98, R99, 0x10, RZ ;  /* 0x0000001063627819 */ /* 0x000fe200000006ff */
[-C--:B------:R-:W-:Y:S01]  /*1870*/  FFMA.FTZ R96, R96, R109.reuse, R25 ;  /* 0x0000006d60607223 */ /* 0x080fe20000010019 */
[----:B------:R-:W-:Y:S01]  /*1880*/  SHF.L.U32 R111, R26, 0x10, RZ ;  /* 0x000000101a6f7819 */ /* 0x000fe200000006ff */
[----:B------:R-:W-:Y:S01]  /*1890*/  FFMA.FTZ R99, R112, R109, R27 ;  /* 0x0000006d70637223 */ /* 0x000fe2000001001b */
[----:B------:R-:W-:-:S02]  /*18a0*/  SHF.L.U32 R63, R63, 0x10, RZ ;  /* 0x000000103f3f7819 */ /* 0x000fc400000006ff */
[----:B------:R-:W-:Y:S01]  /*18b0*/  SHF.L.U32 R61, R61, 0x10, RZ ;  /* 0x000000103d3d7819 */ /* 0x000fe200000006ff */
[----:B------:R-:W-:Y:S01]  /*18c0*/  FFMA.FTZ R100, R100, R109, R111 ;  /* 0x0000006d64647223 */ /* 0x000fe2000001006f */
[----:B------:R-:W-:Y:S01]  /*18d0*/  F2FP.BF16.F32.PACK_AB R25, R96, R95 ;  /* 0x0000005f6019723e */ /* 0x000fe200000010ff */
[-C--:B------:R-:W-:Y:S02]  /*18e0*/  FFMA.FTZ R98, R98, R109.reuse, R63 ;  /* 0x0000006d62627223 */ /* 0x080fe4000001003f */
[----:B------:R-:W-:Y:S01]  /*18f0*/  FFMA.FTZ R94, R94, R109, R61 ;  /* 0x0000006d5e5e7223 */ /* 0x000fe2000001003d */
[----:B------:R-:W-:Y:S02]  /*1900*/  F2FP.BF16.F32.PACK_AB R27, R100, R99 ;  /* 0x00000063641b723e */ /* 0x000fe400000010ff */
[----:B------:R-:W-:Y:S02]  /*1910*/  F2FP.BF16.F32.PACK_AB R26, R98, R97 ;  /* 0x00000061621a723e */ /* 0x000fe400000010ff */
[----:B------:R-:W-:Y:S01]  /*1920*/  F2FP.BF16.F32.PACK_AB R24, R94, R93 ;  /* 0x0000005d5e18723e */ /* 0x000fe200000010ff */
[----:B------:R-:W-:Y:S06]  /*1930*/  BRA `(.L_x_16) ;  /* 0x0000000000c07947 */ /* 0x000fec0003800000 */
.L_x_15:
[----:B------:R-:W-:-:S04]  /*1940*/  UISETP.NE.U32.AND UP1, UPT, UR14, URZ, UPT ;  /* 0x000000ff0e00728c */ /* 0x000fc8000bf25070 */
[----:B------:R-:W-:-:S09]  /*1950*/  UISETP.NE.AND.EX UP1, UPT, UR15, URZ, UPT, UP1 ;  /* 0x000000ff0f00728c */ /* 0x000fd2000bf25310 */
[----:B------:R-:W-:Y:S05]  /*1960*/  BRA.U UP1, `(.L_x_17) ;  /* 0x0000000101547547 */ /* 0x000fea000b800000 */
[C---:B-----5:R-:W-:Y:S02]  /*1970*/  PRMT R94, R60.reuse, 0x7632, R94 ;  /* 0x000076323c5e7816 */ /* 0x060fe4000000005e */
[----:B------:R-:W-:Y:S02]  /*1980*/  SHF.L.U32 R60, R60, 0x10, RZ ;  /* 0x000000103c3c7819 */ /* 0x000fe400000006ff */
[C---:B------:R-:W-:Y:S02]  /*1990*/  SHF.L.U32 R98, R61.reuse, 0x10, RZ ;  /* 0x000000103d627819 */ /* 0x040fe400000006ff */
[----:B------:R-:W-:Y:S01]  /*19a0*/  PRMT R96, R61, 0x7632, R96 ;  /* 0x000076323d607816 */ /* 0x000fe20000000060 */
[-C--:B------:R-:W-:Y:S01]  /*19b0*/  FMUL.FTZ R93, R60, R109.reuse ;  /* 0x0000006d3c5d7220 */ /* 0x080fe20000410000 */
[----:B------:R-:W-:Y:S01]  /*19c0*/  PRMT R61, R62, 0x7632, R61 ;  /* 0x000076323e3d7816 */ /* 0x000fe2000000003d */
[----:B------:R-:W-:Y:S01]  /*19d0*/  FMUL.FTZ R95, R98, R109 ;  /* 0x0000006d625f7220 */ /* 0x000fe20000410000 */
[----:B------:R-:W-:-:S02]  /*19e0*/  PRMT R99, R63, 0x7632, R99 ;  /* 0x000076323f637816 */ /* 0x000fc40000000063 */
[----:B------:R-:W-:Y:S02]  /*19f0*/  SHF.L.U32 R100, R63, 0x10, RZ ;  /* 0x000000103f647819 */ /* 0x000fe400000006ff */
[----:B------:R-:W-:Y:S02]  /*1a00*/  SHF.L.U32 R62, R62, 0x10, RZ ;  /* 0x000000103e3e7819 */ /* 0x000fe400000006ff */
[----:B------:R-:W-:Y:S02]  /*1a10*/  SHF.L.U32 R94, R94, 0x10, RZ ;  /* 0x000000105e5e7819 */ /* 0x000fe400000006ff */
[----:B------:R-:W-:Y:S01]  /*1a20*/  SHF.L.U32 R96, R96, 0x10, RZ ;  /* 0x0000001060607819 */ /* 0x000fe200000006ff */
[-C--:B------:R-:W-:Y:S01]  /*1a30*/  FMUL.FTZ R97, R62, R109.reuse ;  /* 0x0000006d3e617220 */ /* 0x080fe20000410000 */
[----:B------:R-:W-:Y:S01]  /*1a40*/  SHF.L.U32 R98, R61, 0x10, RZ ;  /* 0x000000103d627819 */ /* 0x000fe200000006ff */
[-C--:B------:R-:W-:Y:S01]  /*1a50*/  FMUL.FTZ R94, R94, R109.reuse ;  /* 0x0000006d5e5e7220 */ /* 0x080fe20000410000 */
[----:B------:R-:W-:Y:S01]  /*1a60*/  SHF.L.U32 R60, R99, 0x10, RZ ;  /* 0x00000010633c7819 */ /* 0x000fe200000006ff */
[-C--:B------:R-:W-:Y:S01]  /*1a70*/  FMUL.FTZ R99, R100, R109.reuse ;  /* 0x0000006d64637220 */ /* 0x080fe20000410000 */
[-C--:B------:R-:W-:Y:S01]  /*1a80*/  FMUL.FTZ R96, R96, R109.reuse ;  /* 0x0000006d60607220 */ /* 0x080fe20000410000 */
[----:B------:R-:W-:-:S02]  /*1a90*/  FMUL.FTZ R98, R98, R109 ;  /* 0x0000006d62627220 */ /* 0x000fc40000410000 */
[----:B------:R-:W-:Y:S01]  /*1aa0*/  FMUL.FTZ R100, R60, R109 ;  /* 0x0000006d3c647220 */ /* 0x000fe20000410000 */
[----:B------:R-:W-:Y:S06]  /*1ab0*/  BRA `(.L_x_16) ;  /* 0x0000000000607947 */ /* 0x000fec0003800000 */
.L_x_17:
[C---:B-----5:R-:W-:Y:S01]  /*1ac0*/  PRMT R25, R61.reuse, 0x7632, R25 ;  /* 0x000076323d197816 */ /* 0x060fe20000000019 */
[----:B------:R-:W-:Y:S01]  /*1ad0*/  IMAD.U32 R26, R61, 0x10000, RZ ;  /* 0x000100003d1a7824 */ /* 0x000fe200078e00ff */
[----:B------:R-:W-:Y:S02]  /*1ae0*/  PRMT R24, R60, 0x7632, R24 ;  /* 0x000076323c187816 */ /* 0x000fe40000000018 */
[----:B------:R-:W-:Y:S01]  /*1af0*/  PRMT R27, R62, 0x7632, R27 ;  /* 0x000076323e1b7816 */ /* 0x000fe2000000001b */
[----:B------:R-:W-:Y:S01]  /*1b00*/  FMUL.FTZ R95, R26, R109 ;  /* 0x0000006d1a5f7220 */ /* 0x000fe20000410000 */
[C---:B------:R-:W-:Y:S02]  /*1b10*/  PRMT R61, R63.reuse, 0x7632, R61 ;  /* 0x000076323f3d7816 */ /* 0x040fe4000000003d */
[----:B------:R-:W-:Y:S02]  /*1b20*/  SHF.L.U32 R94, R63, 0x10, RZ ;  /* 0x000000103f5e7819 */ /* 0x000fe400000006ff */
        /* <DEDUP_REMOVED lines=11> */
[----:B------:R-:W-:Y:S01]  /*1be0*/  FMUL.FTZ R98, R98, R109 ;  /* 0x0000006d62627220 */ /* 0x000fe20000410000 */
[----:B------:R-:W-:Y:S01]  /*1bf0*/  F2FP.BF16.F32.PACK_AB R24, R94, R93 ;  /* 0x0000005d5e18723e */ /* 0x000fe200000010ff */
[----:B------:R-:W-:Y:S01]  /*1c00*/  FMUL.FTZ R96, R96, R109 ;  /* 0x0000006d60607220 */ /* 0x000fe20000410000 */
[----:B------:R-:W-:-:S02]  /*1c10*/  F2FP.BF16.F32.PACK_AB R27, R100, R99 ;  /* 0x00000063641b723e */ /* 0x000fc400000010ff */
[----:B------:R-:W-:Y:S02]  /*1c20*/  F2FP.BF16.F32.PACK_AB R26, R98, R97 ;  /* 0x00000061621a723e */ /* 0x000fe400000010ff */
[----:B------:R-:W-:-:S07]  /*1c30*/  F2FP.BF16.F32.PACK_AB R25, R96, R95 ;  /* 0x0000005f6019723e */ /* 0x000fce00000010ff */
.L_x_16:
[----:B------:R-:W0:Y:S01]  /*1c40*/  @UP0 LDCU.64 UR4, c[0x0][0x3a8] ;  /* 0x00007500ff0407ac */ /* 0x000e220008000a00 */
[----:B------:R-:W-:Y:S01]  /*1c50*/  PLOP3.LUT P2, PT, PT, PT, UP0, 0x80, 0x8 ;  /* 0x000000000008781c */ /* 0x000fe20003f4f008 */
[----:B------:R-:W-:Y:S01]  /*1c60*/  HFMA2 R61, -RZ, RZ, 0, 9.5367431640625e-07 ;  /* 0x00000010ff3d7431 */ /* 0x000fe200000001ff */
[----:B------:R-:W-:-:S11]  /*1c70*/  PLOP3.LUT P3, PT, PT, PT, UP0, 0x80, 0x8 ;  /* 0x000000000008781c */ /* 0x000fd60003f6f008 */
[C---:B0-----:R-:W-:Y:S01]  /*1c80*/  @P2 IMAD.WIDE.U32 R60, R110.reuse, R61, UR4 ;  /* 0x000000046e3c2e25 */ /* 0x041fe2000f8e003d */
[----:B------:R-:W-:-:S04]  /*1c90*/  IADD3 R110, PT, PT, R110, 0x20, RZ ;  /* 0x000000206e6e7810 */ /* 0x000fc80007ffe0ff */
[----:B------:R0:W-:Y:S03]  /*1ca0*/  @P3 STG.E.128 desc[UR6][R60.64], R24 ;  /* 0x000000183c003986 */ /* 0x0001e6000c101d06 */
.L_x_14:
[----:B------:R-:W-:Y:S05]  /*1cb0*/  BSYNC.RECONVERGENT B0 ;  /* 0x0000000000007941 */ /* 0x000fea0003800200 */
.L_x_13:
        /* <DEDUP_REMOVED lines=13> */
[----:B-----5:R-:W-:Y:S01]  /*1d90*/  SHF.L.U32 R108, R63, 0x10, RZ ;  /* 0x000000103f6c7819 */ /* 0x020fe200000006ff */
[----:B------:R-:W-:Y:S01]  /*1da0*/  IMAD.U32 R102, R61, 0x10000, RZ ;  /* 0x000100003d667824 */ /* 0x000fe200078e00ff */
[----:B------:R-:W-:Y:S02]  /*1db0*/  PRMT R106, R63, 0x7632, R106 ;  /* 0x000076323f6a7816 */ /* 0x000fe4000000006a */
[----:B------:R-:W-:Y:S02]  /*1dc0*/  PRMT R63, R60, 0x7632, R63 ;  /* 0x000076323c3f7816 */ /* 0x000fe4000000003f */
[----:B------:R-:W-:Y:S02]  /*1dd0*/  PRMT R104, R61, 0x7632, R104 ;  /* 0x000076323d687816 */ /* 0x000fe40000000068 */
[----:B------:R-:W-:Y:S02]  /*1de0*/  PRMT R61, R62, 0x7632, R61 ;  /* 0x000076323e3d7816 */ /* 0x000fe4000000003d */
[----:B------:R-:W-:-:S02]  /*1df0*/  SHF.L.U32 R60, R60, 0x10, RZ ;  /* 0x000000103c3c7819 */ /* 0x000fc400000006ff */
[----:B------:R-:W-:Y:S02]  /*1e00*/  SHF.L.U32 R62, R62, 0x10, RZ ;  /* 0x000000103e3e7819 */ /* 0x000fe400000006ff */
[----:B------:R-:W-:Y:S02]  /*1e10*/  SHF.L.U32 R104, R104, 0x10, RZ ;  /* 0x0000001068687819 */ /* 0x000fe400000006ff */
[C---:B--2---:R-:W-:Y:S02]  /*1e20*/  PRMT R112, R27.reuse, 0x7632, R112 ;  /* 0x000076321b707816 */ /* 0x044fe40000000070 */
[----:B------:R-:W-:Y:S02]  /*1e30*/  SHF.L.U32 R107, R27, 0x10, RZ ;  /* 0x000000101b6b7819 */ /* 0x000fe400000006ff */
[C---:B------:R-:W-:Y:S02]  /*1e40*/  PRMT R27, R24.reuse, 0x7632, R27 ;  /* 0x00007632181b7816 */ /* 0x040fe4000000001b */
[----:B------:R-:W-:Y:S01]  /*1e50*/  SHF.L.U32 R101, R24, 0x10, RZ ;  /* 0x0000001018657819 */ /* 0x000fe200000006ff */
[----:B------:R-:W-:Y:S01]  /*1e60*/  FFMA.FTZ R107, R108, R109, R107 ;  /* 0x0000006d6c6b7223 */ /* 0x000fe2000001006b */
[----:B------:R-:W-:-:S02]  /*1e70*/  PRMT R24, R25, 0x7632, R24 ;  /* 0x0000763219187816 */ /* 0x000fc40000000018 */
[----:B------:R-:W-:Y:S01]  /*1e80*/  SHF.L.U32 R25, R25, 0x10, RZ ;  /* 0x0000001019197819 */ /* 0x000fe200000006ff */
[-C--:B------:R-:W-:Y:S01]  /*1e90*/  FFMA.FTZ R101, R60, R109.reuse, R101 ;  /* 0x0000006d3c657223 */ /* 0x080fe20000010065 */
[----:B------:R-:W-:Y:S02]  /*1ea0*/  PRMT R105, R26, 0x7632, R105 ;  /* 0x000076321a697816 */ /* 0x000fe40000000069 */
[----:B------:R-:W-:Y:S01]  /*1eb0*/  SHF.L.U32 R108, R106, 0x10, RZ ;  /* 0x000000106a6c7819 */ /* 0x000fe200000006ff */
[-C--:B------:R-:W-:Y:S01]  /*1ec0*/  FFMA.FTZ R103, R102, R109.reuse, R25 ;  /* 0x0000006d66677223 */ /* 0x080fe20000010019 */
[----:B------:R-:W-:Y:S02]  /*1ed0*/  SHF.L.U32 R102, R63, 0x10, RZ ;  /* 0x000000103f667819 */ /* 0x000fe400000006ff */
[----:B------:R-:W-:Y:S02]  /*1ee0*/  SHF.L.U32 R111, R26, 0x10, RZ ;  /* 0x000000101a6f7819 */ /* 0x000fe400000006ff */
[----:B------:R-:W-:Y:S01]  /*1ef0*/  SHF.L.U32 R106, R61, 0x10, RZ ;  /* 0x000000103d6a7819 */ /* 0x000fe200000006ff */
[----:B------:R-:W-:Y:S01]  /*1f00*/  IMAD.U32 R61, R105, 0x10000, RZ ;  /* 0x00010000693d7824 */ /* 0x000fe200078e00ff */
[----:B------:R-:W-:Y:S01]  /*1f10*/  SHF.L.U32 R63, R112, 0x10, RZ ;  /* 0x00000010703f7819 */ /* 0x000fe200000006ff */
[-C--:B------:R-:W-:Y:S01]  /*1f20*/  FFMA.FTZ R105, R62, R109.reuse, R111 ;  /* 0x0000006d3e697223 */ /* 0x080fe2000001006f */
[----:B------:R-:W-:Y:S01]  /*1f30*/  SHF.L.U32 R25, R24, 0x10, RZ ;  /* 0x0000001018197819 */ /* 0x000fe200000006ff */
[-C--:B------:R-:W-:Y:S01]  /*1f40*/  FFMA.FTZ R106, R106, R109.reuse, R61 ;  /* 0x0000006d6a6a7223 */ /* 0x080fe2000001003d */
[----:B------:R-:W-:Y:S01]  /*1f50*/  SHF.L.U32 R27, R27, 0x10, RZ ;  /* 0x000000101b1b7819 */ /* 0x000fe200000006ff */
[----:B------:R-:W-:-:S02]  /*1f60*/  FFMA.FTZ R108, R108, R109, R63 ;  /* 0x0000006d6c6c7223 */ /* 0x000fc4000001003f */
[----:B------:R-:W-:Y:S01]  /*1f70*/  FFMA.FTZ R104, R104, R109, R25 ;  /* 0x0000006d68687223 */ /* 0x000fe20000010019 */
[----:B------:R-:W-:Y:S01]  /*1f80*/  F2FP.BF16.F32.PACK_AB R26, R106, R105 ;  /* 0x000000696a1a723e */ /* 0x000fe200000010ff */
[----:B------:R-:W-:Y:S01]  /*1f90*/  FFMA.FTZ R102, R102, R109, R27 ;  /* 0x0000006d66667223 */ /* 0x000fe2000001001b */
[----:B------:R-:W-:Y:S02]  /*1fa0*/  F2FP.BF16.F32.PACK_AB R27, R108, R107 ;  /* 0x0000006b6c1b723e */ /* 0x000fe400000010ff */
[----:B------:R-:W-:Y:S02]  /*1fb0*/  F2FP.BF16.F32.PACK_AB R25, R104, R103 ;  /* 0x000000676819723e */ /* 0x000fe400000010ff */
[----:B------:R-:W-:Y:S01]  /*1fc0*/  F2FP.BF16.F32.PACK_AB R24, R102, R101 ;  /* 0x000000656618723e */ /* 0x000fe200000010ff */
[----:B------:R-:W-:Y:S06]  /*1fd0*/  BRA `(.L_x_21) ;  /* 0x0000000000c07947 */ /* 0x000fec0003800000 */
.L_x_20:
[----:B------:R-:W-:-:S04]  /*1fe0*/  UISETP.NE.U32.AND UP1, UPT, UR14, URZ, UPT ;  /* 0x000000ff0e00728c */ /* 0x000fc8000bf25070 */
[----:B------:R-:W-:-:S09]  /*1ff0*/  UISETP.NE.AND.EX UP1, UPT, UR15, URZ, UPT, UP1 ;  /* 0x000000ff0f00728c */ /* 0x000fd2000bf25310 */
[----:B------:R-:W-:Y:S05]  /*2000*/  BRA.U UP1, `(.L_x_22) ;  /* 0x0000000101547547 */ /* 0x000fea000b800000 */
[----:B-----5:R-:W-:Y:S02]  /*2010*/  SHF.L.U32 R102, R63, 0x10, RZ ;  /* 0x000000103f667819 */ /* 0x020fe400000006ff */
[----:B------:R-:W-:Y:S02]  /*2020*/  SHF.L.U32 R106, R61, 0x10, RZ ;  /* 0x000000103d6a7819 */ /* 0x000fe400000006ff */
[----:B------:R-:W-:Y:S01]  /*2030*/  PRMT R101, R63, 0x7632, R101 ;  /* 0x000076323f657816 */ /* 0x000fe20000000065 */
[-C--:B------:R-:W-:Y:S01]  /*2040*/  FMUL.FTZ R107, R102, R109.reuse ;  /* 0x0000006d666b7220 */ /* 0x080fe20000410000 */
[----:B------:R-:W-:Y:S01]  /*2050*/  PRMT R104, R61, 0x7632, R104 ;  /* 0x000076323d687816 */ /* 0x000fe20000000068 */
[----:B------:R-:W-:Y:S01]  /*2060*/  FMUL.FTZ R103, R106, R109 ;  /* 0x0000006d6a677220 */ /* 0x000fe20000410000 */
[----:B------:R-:W-:Y:S02]  /*2070*/  PRMT R63, R60, 0x7632, R63 ;  /* 0x000076323c3f7816 */ /* 0x000fe4000000003f */
[----:B------:R-:W-:-:S02]  /*2080*/  PRMT R61, R62, 0x7632, R61 ;  /* 0x000076323e3d7816 */ /* 0x000fc4000000003d */
        /* <DEDUP_REMOVED lines=9> */
[----:B------:R-:W-:-:S02]  /*2120*/  FMUL.FTZ R102, R102, R109 ;  /* 0x0000006d66667220 */ /* 0x000fc40000410000 */
[-C--:B------:R-:W-:Y:S02]  /*2130*/  FMUL.FTZ R104, R104, R109.reuse ;  /* 0x0000006d68687220 */ /* 0x080fe40000410000 */
[----:B------:R-:W-:Y:S01]  /*2140*/  FMUL.FTZ R106, R106, R109 ;  /* 0x0000006d6a6a7220 */ /* 0x000fe20000410000 */
[----:B------:R-:W-:Y:S06]  /*2150*/  BRA `(.L_x_21) ;  /* 0x0000000000607947 */ /* 0x000fec0003800000 */
.L_x_22:
[C---:B-----5:R-:W-:Y:S01]  /*2160*/  PRMT R101, R63.reuse, 0x7632, R101 ;  /* 0x000076323f657816 */ /* 0x060fe20000000065 */
[----:B------:R-:W-:Y:S01]  /*2170*/  IMAD.U32 R102, R63, 0x10000, RZ ;  /* 0x000100003f667824 */ /* 0x000fe200078e00ff */
[----:B------:R-:W-:Y:S02]  /*2180*/  PRMT R24, R60, 0x7632, R24 ;  /* 0x000076323c187816 */ /* 0x000fe40000000018 */
[C---:B------:R-:W-:Y:S01]  /*2190*/  PRMT R25, R61.reuse, 0x7632, R25 ;  /* 0x000076323d197816 */ /* 0x040fe20000000019 */
[----:B------:R-:W-:Y:S01]  /*21a0*/  FMUL.FTZ R107, R102, R109 ;  /* 0x0000006d666b7220 */ /* 0x000fe20000410000 */
[----:B------:R-:W-:Y:S02]  /*21b0*/  PRMT R27, R62, 0x7632, R27 ;  /* 0x000076323e1b7816 */ /* 0x000fe4000000001b */
[----:B------:R-:W-:Y:S02]  /*21c0*/  SHF.L.U32 R60, R60, 0x10, RZ ;  /* 0x000000103c3c7819 */ /* 0x000fe400000006ff */
        /* <DEDUP_REMOVED lines=13> */
[----:B------:R-:W-:Y:S02]  /*22a0*/  F2FP.BF16.F32.PACK_AB R27, R108, R107 ;  /* 0x0000006b6c1b723e */ /* 0x000fe400000010ff */
[----:B------:R-:W-:Y:S02]  /*22b0*/  F2FP.BF16.F32.PACK_AB R26, R106, R105 ;  /* 0x000000696a1a723e */ /* 0x000fe400000010ff */
[----:B------:R-:W-:Y:S02]  /*22c0*/  F2FP.BF16.F32.PACK_AB R25, R104, R103 ;  /* 0x000000676819723e */ /* 0x000fe400000010ff */
[----:B------:R-:W-:-:S07]  /*22d0*/  F2FP.BF16.F32.PACK_AB R24, R102, R101 ;  /* 0x000000656618723e */ /* 0x000fce00000010ff */
.L_x_21:
[----:B------:R-:W0:Y:S01]  /*22e0*/  @UP0 LDCU.64 UR4, c[0x0][0x3a8] ;  /* 0x00007500ff0407ac */ /* 0x000e220008000a00 */
[----:B------:R-:W-:Y:S02]  /*22f0*/  PLOP3.LUT P2, PT, PT, PT, UP0, 0x80, 0x8 ;  /* 0x000000000008781c */ /* 0x000fe40003f4f008 */
[----:B------:R-:W-:Y:S02]  /*2300*/  PLOP3.LUT P3, PT, PT, PT, UP0, 0x80, 0x8 ;  /* 0x000000000008781c */ /* 0x000fe40003f6f008 */
[----:B------:R-:W-:-:S09]  /*2310*/  MOV R61, 0x10 ;  /* 0x00000010003d7802 */ /* 0x000fd20000000f00 */
[----:B0-----:R-:W-:-:S05]  /*2320*/  @P2 IMAD.WIDE.U32 R60, R110, R61, UR4 ;  /* 0x000000046e3c2e25 */ /* 0x001fca000f8e003d */
[----:B------:R0:W-:Y:S02]  /*2330*/  @P3 STG.E.128 desc[UR6][R60.64], R24 ;  /* 0x000000183c003986 */ /* 0x0001e4000c101d06 */
.L_x_19:
[----:B------:R-:W-:Y:S05]  /*2340*/  BSYNC.RECONVERGENT B0 ;  /* 0x0000000000007941 */ /* 0x000fea0003800200 */
.L_x_18:
[----:B0-----:R-:W-:Y:S01]  /*2350*/  FADD.FTZ R60, RZ, R86 ;  /* 0x00000056ff3c7221 */ /* 0x001fe20000010000 */
[C---:B------:R-:W-:Y:S01]  /*2360*/  ISETP.GT.U32.AND P2, PT, R75.reuse, 0x3f, PT ;  /* 0x0000003f4b00780c */ /* 0x040fe20003f44070 */
[----:B------:R-:W-:Y:S01]  /*2370*/  UMOV UR4, 0xffffffff ;  /* 0xffffffff00047882 */ /* 0x000fe20000000000 */
[----:B------:R-:W-:Y:S01]  /*2380*/  ISETP.GT.U32.AND P3, PT, R75, 0x5f, PT ;  /* 0x0000005f4b00780c */ /* 0x000fe20003f64070 */
[----:B------:R-:W-:Y:S01]  /*2390*/  FADD.FTZ R60, R79, R60 ;  /* 0x0000003c4f3c7221 */ /* 0x000fe20000010000 */
[----:B------:R-:W-:Y:S02]  /*23a0*/  ISETP.GT.U32.AND P4, PT, R75, 0x7f, PT ;  /* 0x0000007f4b00780c */ /* 0x000fe40003f84070 */
[----:B------:R-:W-:Y:S01]  /*23b0*/  ISETP.NE.AND P5, PT, R74, RZ, PT ;  /* 0x000000ff4a00720c */ /* 0x000fe20003fa5270 */
[----:B------:R-:W-:-:S04]  /*23c0*/  FADD.FTZ R61, R85, R60 ;  /* 0x0000003c553d7221 */ /* 0x000fc80000010000 */
[----:B------:R-:W-:-:S04]  /*23d0*/  FADD.FTZ R61, R80, R61 ;  /* 0x0000003d503d7221 */ /* 0x000fc80000010000 */
[----:B------:R-:W-:-:S04]  /*23e0*/  FADD.FTZ R60, R84, R61 ;  /* 0x0000003d543c7221 */ /* 0x000fc80000010000 */
[----:B------:R-:W-:-:S04]  /*23f0*/  FADD.FTZ R60, R81, R60 ;  /* 0x0000003c513c7221 */ /* 0x000fc80000010000 */
[----:B------:R-:W-:-:S04]  /*2400*/  FADD.FTZ R61, R83, R60 ;  /* 0x0000003c533d7221 */ /* 0x000fc80000010000 */
[----:B------:R-:W-:-:S05]  /*2410*/  FADD.FTZ R61, R82, R61 ;  /* 0x0000003d523d7221 */ /* 0x000fca0000010000 */
[----:B------:R-:W-:-:S05]  /*2420*/  FSEL R60, R61, RZ, P0 ;  /* 0x000000ff3d3c7208 */ /* 0x000fca0000000000 */
[----:B------:R-:W-:-:S04]  /*2430*/  FADD.FTZ R62, R78, R60 ;  /* 0x0000003c4e3e7221 */ /* 0x000fc80000010000 */
[----:B------:R-:W-:-:S04]  /*2440*/  FADD.FTZ R62, R87, R62 ;  /* 0x0000003e573e7221 */ /* 0x000fc80000010000 */
[----:B------:R-:W-:-:S04]  /*2450*/  FADD.FTZ R61, R77, R62 ;  /* 0x0000003e4d3d7221 */ /* 0x000fc80000010000 */
[----:B------:R-:W-:-:S04]  /*2460*/  FADD.FTZ R62, R88, R61 ;  /* 0x0000003d583e7221 */ /* 0x000fc80000010000 */
[----:B------:R-:W-:-:S04]  /*2470*/  FADD.FTZ R61, R89, R62 ;  /* 0x0000003e593d7221 */ /* 0x000fc80000010000 */
[----:B------:R-:W-:-:S04]  /*2480*/  FADD.FTZ R62, R90, R61 ;  /* 0x0000003d5a3e7221 */ /* 0x000fc80000010000 */
[----:B------:R-:W-:-:S04]  /*2490*/  FADD.FTZ R61, R91, R62 ;  /* 0x0000003e5b3d7221 */ /* 0x000fc80000010000 */
[----:B------:R-:W-:-:S04]  /*24a0*/  @P2 FADD.FTZ R60, R92, R61 ;  /* 0x0000003d5c3c2221 */ /* 0x000fc80000010000 */
        /* <DEDUP_REMOVED lines=15> */
[----:B------:R-:W-:Y:S01]  /*25a0*/  @P4 FADD.FTZ R60, R108, R61 ;  /* 0x0000003d6c3c4221 */ /* 0x000fe20000010000 */
[----:B------:R-:W-:Y:S06]  /*25b0*/  BRA.DIV UR4, `(.L_x_23) ;  /* 0x0000001204e07947 */ /* 0x000fec000b800000 */
[----:B------:R-:W0:Y:S01]  /*25c0*/  SHFL.BFLY PT, R61, R60, 0x1, 0x1f ;  /* 0x0c201f003c3d7f89 */ /* 0x000e2200000e0000 */
[----:B------:R-:W1:Y:S01]  /*25d0*/  LDC R109, c[0x0][0x400] ;  /* 0x00010000ff6d7b82 */ /* 0x000e620000000800 */
[----:B0-----:R-:W-:-:S05]  /*25e0*/  FADD.FTZ R61, R60, R61 ;  /* 0x0000003d3c3d7221 */ /* 0x001fca0000010000 */
[----:B------:R-:W0:Y:S02]  /*25f0*/  SHFL.BFLY PT, R62, R61, 0x2, 0x1f ;  /* 0x0c401f003d3e7f89 */ /* 0x000e2400000e0000 */
[----:B0-----:R-:W-:-:S05]  /*2600*/  FADD.FTZ R62, R61, R62 ;  /* 0x0000003e3d3e7221 */ /* 0x001fca0000010000 */
[----:B------:R-:W0:Y:S02]  /*2610*/  SHFL.BFLY PT, R63, R62, 0x4, 0x1f ;  /* 0x0c801f003e3f7f89 */ /* 0x000e2400000e0000 */
[----:B0-----:R-:W-:-:S05]  /*2620*/  FADD.FTZ R63, R62, R63 ;  /* 0x0000003f3e3f7221 */ /* 0x001fca0000010000 */
[----:B------:R-:W0:Y:S02]  /*2630*/  SHFL.BFLY PT, R110, R63, 0x8, 0x1f ;  /* 0x0d001f003f6e7f89 */ /* 0x000e2400000e0000 */
[----:B0-----:R-:W-:-:S05]  /*2640*/  FADD.FTZ R110, R63, R110 ;  /* 0x0000006e3f6e7221 */ /* 0x001fca0000010000 */
[----:B------:R-:W0:Y:S02]  /*2650*/  SHFL.BFLY PT, R111, R110, 0x10, 0x1f ;  /* 0x0e001f006e6f7f89 */ /* 0x000e2400000e0000 */
[----:B0-----:R-:W-:-:S04]  /*2660*/  FADD.FTZ R112, R110, R111 ;  /* 0x0000006f6e707221 */ /* 0x001fc80000010000 */
[----:B-1----:R-:W-:-:S04]  /*2670*/  FMUL.FTZ R111, R112, R109 ;  /* 0x0000006d706f7220 */ /* 0x002fc80000410000 */
[--C-:B------:R-:W-:Y:S01]  /*2680*/  FADD.FTZ R60, R86, -R111.reuse ;  /* 0x8000006f563c7221 */ /* 0x100fe20000010000 */
[--C-:B------:R-:W-:Y:S01]  /*2690*/  FADD.FTZ R61, R79, -R111.reuse ;  /* 0x8000006f4f3d7221 */ /* 0x100fe20000010000 */
[--C-:B------:R-:W-:Y:S01]  /*26a0*/  FADD.FTZ R113, R85, -R111.reuse ;  /* 0x8000006f55717221 */ /* 0x100fe20000010000 */
[--C-:B------:R-:W-:Y:S01]  /*26b0*/  FADD.FTZ R63, R84, -R111.reuse ;  /* 0x8000006f543f7221 */ /* 0x100fe20000010000 */
[----:B------:R-:W-:Y:S01]  /*26c0*/  FFMA.FTZ R60, R60, R60, RZ ;  /* 0x0000003c3c3c7223 */ /* 0x000fe200000100ff */
[--C-:B------:R-:W-:Y:S01]  /*26d0*/  FADD.FTZ R62, R87, -R111.reuse ;  /* 0x8000006f573e7221 */ /* 0x100fe20000010000 */
[--C-:B------:R-:W-:Y:S02]  /*26e0*/  FADD.FTZ R110, R77, -R111.reuse ;  /* 0x8000006f4d6e7221 */ /* 0x100fe40000010000 */
[----:B------:R-:W-:Y:S01]  /*26f0*/  FFMA.FTZ R60, R61, R61, R60 ;  /* 0x0000003d3d3c7223 */ /* 0x000fe2000001003c */
[----:B------:R-:W-:-:S03]  /*2700*/  FADD.FTZ R61, R80, -R111 ;  /* 0x8000006f503d7221 */ /* 0x000fc60000010000 */
[----:B------:R-:W-:-:S04]  /*2710*/  FFMA.FTZ R60, R113, R113, R60 ;  /* 0x00000071713c7223 */ /* 0x000fc8000001003c */
[----:B------:R-:W-:Y:S01]  /*2720*/  FFMA.FTZ R60, R61, R61, R60 ;  /* 0x0000003d3d3c7223 */ /* 0x000fe2000001003c */
[----:B------:R-:W-:-:S03]  /*2730*/  FADD.FTZ R61, R81, -R111 ;  /* 0x8000006f513d7221 */ /* 0x000fc60000010000 */
[----:B------:R-:W-:Y:S01]  /*2740*/  FFMA.FTZ R60, R63, R63, R60 ;  /* 0x0000003f3f3c7223 */ /* 0x000fe2000001003c */
[----:B------:R-:W-:-:S03]  /*2750*/  FADD.FTZ R63, R83, -R111 ;  /* 0x8000006f533f7221 */ /* 0x000fc60000010000 */
[----:B------:R-:W-:Y:S01]  /*2760*/  FFMA.FTZ R60, R61, R61, R60 ;  /* 0x0000003d3d3c7223 */ /* 0x000fe2000001003c */
[----:B------:R-:W-:-:S03]  /*2770*/  FADD.FTZ R61, R82, -R111 ;  /* 0x8000006f523d7221 */ /* 0x000fc60000010000 */
[----:B------:R-:W-:-:S04]  /*2780*/  FFMA.FTZ R60, R63, R63, R60 ;  /* 0x0000003f3f3c7223 */ /* 0x000fc8000001003c */
[----:B------:R-:W-:Y:S01]  /*2790*/  FFMA.FTZ R60, R61, R61, R60 ;  /* 0x0000003d3d3c7223 */ /* 0x000fe2000001003c */
[----:B------:R-:W-:-:S04]  /*27a0*/  FADD.FTZ R61, R78, -R111 ;  /* 0x8000006f4e3d7221 */ /* 0x000fc80000010000 */
[----:B------:R-:W-:-:S05]  /*27b0*/  FSEL R60, R60, RZ, P0 ;  /* 0x000000ff3c3c7208 */ /* 0x000fca0000000000 */
[----:B------:R-:W-:-:S04]  /*27c0*/  FFMA.FTZ R61, R61, R61, R60 ;  /* 0x0000003d3d3d7223 */ /* 0x000fc8000001003c */
[----:B------:R-:W-:Y:S01]  /*27d0*/  FFMA.FTZ R61, R62, R62, R61 ;  /* 0x0000003e3e3d7223 */ /* 0x000fe2000001003d */
[----:B------:R-:W-:-:S03]  /*27e0*/  FADD.FTZ R62, R88, -R111 ;  /* 0x8000006f583e7221 */ /* 0x000fc60000010000 */
        /* <DEDUP_REMOVED lines=10> */
[----:B------:R-:W-:Y:S01]  /*2890*/  @P2 FFMA.FTZ R60, R62, R62, R61 ;  /* 0x0000003e3e3c2223 */ /* 0x000fe2000001003d */
[--C-:B------:R-:W-:Y:S01]  /*28a0*/  FADD.FTZ R61, R93, -R111.reuse ;  /* 0x8000006f5d3d7221 */ /* 0x100fe20000010000 */
        /* <DEDUP_REMOVED lines=28> */
[----:B------:R-:W-:-:S04]  /*2a70*/  FFMA.FTZ R61, R110, R110, R61 ;  /* 0x0000006e6e3d7223 */ /* 0x000fc8000001003d */
[----:B------:R-:W-:-:S05]  /*2a80*/  @P4 FFMA.FTZ R60, R62, R62, R61 ;  /* 0x0000003e3e3c4223 */ /* 0x000fca000001003d */
[----:B------:R-:W0:Y:S02]  /*2a90*/  SHFL.BFLY PT, R61, R60, 0x1, 0x1f ;  /* 0x0c201f003c3d7f89 */ /* 0x000e2400000e0000 */
[----:B0-----:R-:W-:-:S05]  /*2aa0*/  FADD.FTZ R61, R60, R61 ;  /* 0x0000003d3c3d7221 */ /* 0x001fca0000010000 */
[----:B------:R-:W0:Y:S02]  /*2ab0*/  SHFL.BFLY PT, R62, R61, 0x2, 0x1f ;  /* 0x0c401f003d3e7f89 */ /* 0x000e2400000e0000 */
[----:B0-----:R-:W-:-:S05]  /*2ac0*/  FADD.FTZ R62, R61, R62 ;  /* 0x0000003e3d3e7221 */ /* 0x001fca0000010000 */
[----:B------:R-:W0:Y:S02]  /*2ad0*/  SHFL.BFLY PT, R63, R62, 0x4, 0x1f ;  /* 0x0c801f003e3f7f89 */ /* 0x000e2400000e0000 */
[----:B0-----:R-:W-:-:S05]  /*2ae0*/  FADD.FTZ R63, R62, R63 ;  /* 0x0000003f3e3f7221 */ /* 0x001fca0000010000 */
[----:B------:R-:W0:Y:S02]  /*2af0*/  SHFL.BFLY PT, R110, R63, 0x8, 0x1f ;  /* 0x0d001f003f6e7f89 */ /* 0x000e2400000e0000 */
[----:B0-----:R-:W-:-:S05]  /*2b00*/  FADD.FTZ R110, R63, R110 ;  /* 0x0000006e3f6e7221 */ /* 0x001fca0000010000 */
[----:B------:R0:W1:Y:S02]  /*2b10*/  SHFL.BFLY PT, R113, R110, 0x10, 0x1f ;  /* 0x0e001f006e717f89 */ /* 0x00006400000e0000 */
.L_x_44:
[----:B------:R-:W-:Y:S01]  /*2b20*/  FMUL.FTZ R112, R111, R111 ;  /* 0x0000006f6f707220 */ /* 0x000fe20000410000 */
[----:B------:R-:W-:Y:S01]  /*2b30*/  PLOP3.LUT P2, PT, PT, PT, UP2, 0x40, 0x4 ;  /* 0x000000000004781c */ /* 0x000fe20003f4e828 */
[----:B01----:R-:W-:Y:S01]  /*2b40*/  FADD.FTZ R110, R110, R113 ;  /* 0x000000716e6e7221 */ /* 0x003fe20000010000 */
[----:B------:R-:W0:Y:S01]  /*2b50*/  @!P5 LDC.64 R62, c[0x0][0x3c0] ;  /* 0x0000f000ff3edb82 */ /* 0x000e220000000a00 */
[----:B------:R-:W-:Y:S01]  /*2b60*/  BSSY.RECONVERGENT B0, `(.L_x_24) ;  /* 0x000003d000007945 */ /* 0x000fe20003800200 */
[----:B------:R-:W-:Y:S01]  /*2b70*/  FSEL R112, R112, RZ, !P2 ;  /* 0x000000ff70707208 */ /* 0x000fe20005000000 */
[----:B------:R-:W-:Y:S01]  /*2b80*/  FFMA.FTZ R109, R110, R109, UR8 ;  /* 0x000000086e6d7e23 */ /* 0x000fe2000801006d */
[----:B------:R-:W-:-:S03]  /*2b90*/  PLOP3.LUT P2, PT, PT, PT, UP2, 0x40, 0x4 ;  /* 0x000000000004781c */ /* 0x000fc60003f4e828 */
[----:B------:R-:W-:Y:S01]  /*2ba0*/  FADD.FTZ R112, R109, R112 ;  /* 0x000000706d707221 */ /* 0x000fe20000010000 */
[----:B------:R-:W1:Y:S01]  /*2bb0*/  @!P5 LDC.64 R60, c[0x0][0x3c8] ;  /* 0x0000f200ff3cdb82 */ /* 0x000e620000000a00 */
[----:B------:R-:W-:-:S04]  /*2bc0*/  FSEL R109, R111, RZ, P2 ;  /* 0x000000ff6f6d7208 */ /* 0x000fc80001000000 */
[----:B------:R-:W2:Y:S01]  /*2bd0*/  MUFU.RSQ R112, R112 ;  /* 0x0000007000707308 */ /* 0x000ea20000001400 */
[----:B0-----:R-:W-:-:S05]  /*2be0*/  @!P5 IMAD.WIDE R62, R73, 0x4, R62 ;  /* 0x00000004493ed825 */ /* 0x001fca00078e023e */
[----:B------:R0:W-:Y:S01]  /*2bf0*/  @!P5 STG.E desc[UR6][R62.64], R111 ;  /* 0x0000006f3e00d986 */ /* 0x0001e2000c101906 */
[----:B-1----:R-:W-:-:S05]  /*2c00*/  @!P5 IMAD.WIDE R60, R73, 0x4, R60 ;  /* 0x00000004493cd825 */ /* 0x002fca00078e023c */
[----:B--2---:R0:W-:Y:S01]  /*2c10*/  @!P5 STG.E desc[UR6][R60.64], R112 ;  /* 0x000000703c00d986 */ /* 0x0041e2000c101906 */
[----:B------:R-:W-:Y:S05]  /*2c20*/  @!P0 BRA `(.L_x_25) ;  /* 0x0000000000c08947 */ /* 0x000fea0003800000 */
[--C-:B0-----:R-:W-:Y:S01]  /*2c30*/  FADD.FTZ R61, R86, -R109.reuse ;  /* 0x8000006d563d7221 */ /* 0x101fe20000010000 */
[----:B------:R-:W-:Y:S01]  /*2c40*/  SHF.L.U32 R63, R56, 0x10, RZ ;  /* 0x00000010383f7819 */ /* 0x000fe200000006ff */
[----:B------:R-:W-:Y:S01]  /*2c50*/  FADD.FTZ R113, R85, -R109 ;  /* 0x8000006d55717221 */ /* 0x000fe20000010000 */
[----:B------:R-:W-:Y:S01]  /*2c60*/  SHF.L.U32 R111, R52, 0x10, RZ ;  /* 0x00000010346f7819 */ /* 0x000fe200000006ff */
[C---:B------:R-:W-:Y:S01]  /*2c70*/  FMUL.FTZ R60, R112.reuse, R61 ;  /* 0x0000003d703c7220 */ /* 0x040fe20000410000 */
[----:B------:R-:W-:Y:S01]  /*2c80*/  SHF.L.U32 R110, R53, 0x10, RZ ;  /* 0x00000010356e7819 */ /* 0x000fe200000006ff */
[----:B------:R-:W-:Y:S02]  /*2c90*/  IMAD.U32 R62, R57, 0x10000, RZ ;  /* 0x00010000393e7824 */ /* 0x000fe400078e00ff */
[----:B------:R-:W-:Y:S01]  /*2ca0*/  FMUL.FTZ R61, R112, R113 ;  /* 0x00000071703d7220 */ /* 0x000fe20000410000 */
[----:B------:R-:W-:Y:S01]  /*2cb0*/  FFMA.FTZ R60, R60, R63, R111 ;  /* 0x0000003f3c3c7223 */ /* 0x000fe2000001006f */
[--C-:B------:R-:W-:Y:S01]  /*2cc0*/  FADD.FTZ R63, R80, -R109.reuse ;  /* 0x8000006d503f7221 */ /* 0x100fe20000010000 */
[----:B------:R-:W-:Y:S01]  /*2cd0*/  SHF.L.U32 R114, R3, 0x10, RZ ;  /* 0x0000001003727819 */ /* 0x000fe200000006ff */
[----:B------:R-:W-:Y:S01]  /*2ce0*/  FFMA.FTZ R61, R61, R62, R110 ;  /* 0x0000003e3d3d7223 */ /* 0x000fe2000001006e */
[----:B------:R-:W-:Y:S01]  /*2cf0*/  SHF.L.U32 R62, R4, 0x10, RZ ;  /* 0x00000010043e7819 */ /* 0x000fe200000006ff */
[----:B------:R-:W-:Y:S01]  /*2d00*/  FADD.FTZ R111, R84, -R109 ;  /* 0x8000006d546f7221 */ /* 0x000fe20000010000 */
[----:B------:R-:W-:Y:S01]  /*2d10*/  FMUL.FTZ R63, R112, R63 ;  /* 0x0000003f703f7220 */ /* 0x000fe20000410000 */
[----:B------:R-:W-:-:S02]  /*2d20*/  SHF.L.U32 R110, R58, 0x10, RZ ;  /* 0x000000103a6e7819 */ /* 0x000fc400000006ff */
[----:B------:R-:W-:Y:S01]  /*2d30*/  SHF.L.U32 R116, R54, 0x10, RZ ;  /* 0x0000001036747819 */ /* 0x000fe200000006ff */
[----:B------:R-:W-:Y:S01]  /*2d40*/  FMUL.FTZ R111, R112, R111 ;  /* 0x0000006f706f7220 */ /* 0x000fe20000410000 */
[----:B------:R-:W-:Y:S01]  /*2d50*/  FFMA.FTZ R114, R63, R114, R62 ;  /* 0x000000723f727223 */ /* 0x000fe2000001003e */
[--C-:B------:R-:W-:Y:S01]  /*2d60*/  FADD.FTZ R63, R81, -R109.reuse ;  /* 0x8000006d513f7221 */ /* 0x100fe20000010000 */
[----:B------:R-:W-:Y:S01]  /*2d70*/  SHF.L.U32 R118, R2, 0x10, RZ ;  /* 0x0000001002767819 */ /* 0x000fe200000006ff */
[----:B------:R-:W-:Y:S01]  /*2d80*/  FFMA.FTZ R62, R111, R110, R116 ;  /* 0x0000006e6f3e7223 */ /* 0x000fe20000010074 */
[----:B------:R-:W-:Y:S01]  /*2d90*/  SHF.L.U32 R110, R5, 0x10, RZ ;  /* 0x00000010056e7819 */ /* 0x000fe200000006ff */
[----:B------:R-:W-:Y:S01]  /*2da0*/  FMUL.FTZ R63, R112, R63 ;  /* 0x0000003f703f7220 */ /* 0x000fe20000410000 */
[----:B------:R-:W-:Y:S01]  /*2db0*/  SHF.L.U32 R116, R6, 0x10, RZ ;  /* 0x0000001006747819 */ /* 0x000fe200000006ff */
[----:B------:R-:W-:Y:S01]  /*2dc0*/  FADD.FTZ R111, R83, -R109 ;  /* 0x8000006d536f7221 */ /* 0x000fe20000010000 */
[----:B------:R-:W-:-:S03]  /*2dd0*/  F2FP.BF16.F32.PACK_AB R61, R114, R61 ;  /* 0x0000003d723d723e */ /* 0x000fc600000010ff */
        /* <DEDUP_REMOVED lines=9> */
[----:B------:R-:W-:-:S04]  /*2e70*/  IMAD.U32 R116, R8, 0x10000, RZ ;  /* 0x0001000008747824 */ /* 0x000fc800078e00ff */
[----:B------:R-:W-:Y:S01]  /*2e80*/  FFMA.FTZ R120, R63, R110, R116 ;  /* 0x0000006e3f787223 */ /* 0x000fe20000010074 */
[----:B------:R-:W-:Y:S01]  /*2e90*/  FADD.FTZ R63, R79, -R109 ;  /* 0x8000006d4f3f7221 */ /* 0x000fe20000010000 */
[----:B------:R-:W0:Y:S01]  /*2ea0*/  LDC.64 R110, c[0x0][0x428] ;  /* 0x00010a00ff6e7b82 */ /* 0x000e220000000a00 */
[----:B------:R-:W-:Y:S02]  /*2eb0*/  SHF.L.U32 R116, R0, 0x10, RZ ;  /* 0x0000001000747819 */ /* 0x000fe400000006ff */
[----:B------:R-:W-:-:S04]  /*2ec0*/  FMUL.FTZ R63, R112, R63 ;  /* 0x0000003f703f7220 */ /* 0x000fc80000410000 */
[----:B------:R-:W-:Y:S01]  /*2ed0*/  FFMA.FTZ R115, R63, R116, R118 ;  /* 0x000000743f737223 */ /* 0x000fe20000010076 */
[----:B------:R-:W-:-:S04]  /*2ee0*/  F2FP.BF16.F32.PACK_AB R63, R120, R117 ;  /* 0x00000075783f723e */ /* 0x000fc800000010ff */
[----:B------:R-:W-:Y:S01]  /*2ef0*/  F2FP.BF16.F32.PACK_AB R60, R115, R60 ;  /* 0x0000003c733c723e */ /* 0x000fe200000010ff */
[C---:B0-----:R-:W-:Y:S01]  /*2f00*/  IMAD.WIDE.U32 R110, R76.reuse, 0x10, R110 ;  /* 0x000000104c6e7825 */ /* 0x041fe200078e006e */
[----:B------:R-:W-:-:S04]  /*2f10*/  IADD3 R76, PT, PT, R76, 0x20, RZ ;  /* 0x000000204c4c7810 */ /* 0x000fc80007ffe0ff */
[----:B------:R1:W-:Y:S03]  /*2f20*/  STG.E.128 desc[UR6][R110.64], R60 ;  /* 0x0000003c6e007986 */ /* 0x0003e6000c101d06 */
.L_x_25:
[----:B------:R-:W-:Y:S05]  /*2f30*/  BSYNC.RECONVERGENT B0 ;  /* 0x0000000000007941 */ /* 0x000fea0003800200 */
.L_x_24:
[----:B------:R-:W-:Y:S01]  /*2f40*/  ISETP.GE.U32.AND P0, PT, R75, 0x40, PT ;  /* 0x000000404b00780c */ /* 0x000fe20003f06070 */
[----:B------:R-:W-:-:S12]  /*2f50*/  BSSY.RECONVERGENT B0, `(.L_x_26) ;  /* 0x0000032000007945 */ /* 0x000fd80003800200 */
[----:B------:R-:W-:Y:S05]  /*2f60*/  @!P0 BRA `(.L_x_27) ;  /* 0x0000000000c08947 */ /* 0x000fea0003800000 */
[--C-:B01----:R-:W-:Y:S01]  /*2f70*/  FADD.FTZ R61, R78, -R109.reuse ;  /* 0x8000006d4e3d7221 */ /* 0x103fe20000010000 */
[----:B------:R-:W-:Y:S01]  /*2f80*/  SHF.L.U32 R63, R48, 0x10, RZ ;  /* 0x00000010303f7819 */ /* 0x000fe200000006ff */
[----:B------:R-:W-:Y:S01]  /*2f90*/  FADD.FTZ R113, R77, -R109 ;  /* 0x8000006d4d717221 */ /* 0x000fe20000010000 */
[----:B------:R-:W-:Y:S01]  /*2fa0*/  SHF.L.U32 R111, R44, 0x10, RZ ;  /* 0x000000102c6f7819 */ /* 0x000fe200000006ff */
[C---:B------:R-:W-:Y:S01]  /*2fb0*/  FMUL.FTZ R60, R112.reuse, R61 ;  /* 0x0000003d703c7220 */ /* 0x040fe20000410000 */
[----:B------:R-:W-:Y:S01]  /*2fc0*/  SHF.L.U32 R62, R49, 0x10, RZ ;  /* 0x00000010313e7819 */ /* 0x000fe200000006ff */
[----:B------:R-:W-:Y:S01]  /*2fd0*/  FMUL.FTZ R61, R112, R113 ;  /* 0x00000071703d7220 */ /* 0x000fe20000410000 */
[----:B------:R-:W-:Y:S01]  /*2fe0*/  SHF.L.U32 R110, R45, 0x10, RZ ;  /* 0x000000102d6e7819 */ /* 0x000fe200000006ff */
[----:B------:R-:W-:Y:S01]  /*2ff0*/  FFMA.FTZ R60, R60, R63, R111 ;  /* 0x0000003f3c3c7223 */ /* 0x000fe2000001006f */
[--C-:B------:R-:W-:Y:S01]  /*3000*/  FADD.FTZ R63, R88, -R109.reuse ;  /* 0x8000006d583f7221 */ /* 0x100fe20000010000 */
[----:B------:R-:W-:Y:S01]  /*3010*/  SHF.L.U32 R114, R11, 0x10, RZ ;  /* 0x000000100b727819 */ /* 0x000fe200000006ff */
[----:B------:R-:W-:Y:S01]  /*3020*/  FADD.FTZ R111, R89, -R109 ;  /* 0x8000006d596f7221 */ /* 0x000fe20000010000 */
[----:B------:R-:W-:Y:S01]  /*3030*/  FFMA.FTZ R61, R61, R62, R110 ;  /* 0x0000003e3d3d7223 */ /* 0x000fe2000001006e */
[----:B------:R-:W-:Y:S01]  /*3040*/  SHF.L.U32 R62, R12, 0x10, RZ ;  /* 0x000000100c3e7819 */ /* 0x000fe200000006ff */
[----:B------:R-:W-:Y:S01]  /*3050*/  FMUL.FTZ R63, R112, R63 ;  /* 0x0000003f703f7220 */ /* 0x000fe20000410000 */
[----:B------:R-:W-:Y:S01]  /*3060*/  SHF.L.U32 R110, R50, 0x10, RZ ;  /* 0x00000010326e7819 */ /* 0x000fe200000006ff */
[----:B------:R-:W-:-:S02]  /*3070*/  IMAD.U32 R116, R46, 0x10000, RZ ;  /* 0x000100002e747824 */ /* 0x000fc400078e00ff */
        /* <DEDUP_REMOVED lines=19> */
[----:B------:R-:W-:-:S05]  /*31b0*/  SHF.L.U32 R116, R16, 0x10, RZ ;  /* 0x0000001010747819 */ /* 0x000fca00000006ff */
        /* <DEDUP_REMOVED lines=11> */
.L_x_27:
[----:B------:R-:W-:Y:S05]  /*3270*/  BSYNC.RECONVERGENT B0 ;  /* 0x0000000000007941 */ /* 0x000fea0003800200 */
.L_x_26:
[----:B------:R-:W-:Y:S01]  /*3280*/  ISETP.GE.U32.AND P0, PT, R75, 0x60, PT ;  /* 0x000000604b00780c */ /* 0x000fe20003f06070 */
[----:B------:R-:W-:-:S12]  /*3290*/  BSSY.RECONVERGENT B0, `(.L_x_28) ;  /* 0x0000032000007945 */ /* 0x000fd80003800200 */
[----:B------:R-:W-:Y:S05]  /*32a0*/  @!P0 BRA `(.L_x_29) ;  /* 0x0000000000c08947 */ /* 0x000fea0003800000 */
[--C-:B012---:R-:W-:Y:S01]  /*32b0*/  FADD.FTZ R61, R93, -R109.reuse ;  /* 0x8000006d5d3d7221 */ /* 0x107fe20000010000 */
[----:B------:R-:W-:Y:S01]  /*32c0*/  SHF.L.U32 R63, R40, 0x10, RZ ;  /* 0x00000010283f7819 */ /* 0x000fe200000006ff */
[----:B------:R-:W-:Y:S01]  /*32d0*/  FADD.FTZ R113, R95, -R109 ;  /* 0x8000006d5f717221 */ /* 0x000fe20000010000 */
[----:B------:R-:W-:Y:S02]  /*32e0*/  IMAD.U32 R111, R36, 0x10000, RZ ;  /* 0x00010000246f7824 */ /* 0x000fe400078e00ff */
[C---:B------:R-:W-:Y:S01]  /*32f0*/  FMUL.FTZ R60, R112.reuse, R61 ;  /* 0x0000003d703c7220 */ /* 0x040fe20000410000 */
[----:B------:R-:W-:Y:S01]  /*3300*/  SHF.L.U32 R62, R41, 0x10, RZ ;  /* 0x00000010293e7819 */ /* 0x000fe200000006ff */
[----:B------:R-:W-:Y:S01]  /*3310*/  FMUL.FTZ R61, R112, R113 ;  /* 0x00000071703d7220 */ /* 0x000fe20000410000 */
[----:B------:R-:W-:Y:S01]  /*3320*/  SHF.L.U32 R110, R37, 0x10, RZ ;  /* 0x00000010256e7819 */ /* 0x000fe200000006ff */
[----:B------:R-:W-:Y:S01]  /*3330*/  FFMA.FTZ R60, R60, R63, R111 ;  /* 0x0000003f3c3c7223 */ /* 0x000fe2000001006f */
[--C-:B------:R-:W-:Y:S01]  /*3340*/  FADD.FTZ R63, R96, -R109.reuse ;  /* 0x8000006d603f7221 */ /* 0x100fe20000010000 */
[----:B------:R-:W-:Y:S01]  /*3350*/  SHF.L.U32 R114, R19, 0x10, RZ ;  /* 0x0000001013727819 */ /* 0x000fe200000006ff */
[--C-:B------:R-:W-:Y:S01]  /*3360*/  FADD.FTZ R111, R97, -R109.reuse ;  /* 0x8000006d616f7221 */ /* 0x100fe20000010000 */
[----:B------:R-:W-:Y:S01]  /*3370*/  FFMA.FTZ R61, R61, R62, R110 ;  /* 0x0000003e3d3d7223 */ /* 0x000fe2000001006e */
[----:B------:R-:W-:Y:S01]  /*3380*/  SHF.L.U32 R62, R20, 0x10, RZ ;  /* 0x00000010143e7819 */ /* 0x000fe200000006ff */
[----:B------:R-:W-:Y:S01]  /*3390*/  FMUL.FTZ R63, R112, R63 ;  /* 0x0000003f703f7220 */ /* 0x000fe20000410000 */
[----:B------:R-:W-:Y:S01]  /*33a0*/  SHF.L.U32 R110, R42, 0x10, RZ ;  /* 0x000000102a6e7819 */ /* 0x000fe200000006ff */
[----:B------:R-:W-:Y:S01]  /*33b0*/  FMUL.FTZ R111, R112, R111 ;  /* 0x0000006f706f7220 */ /* 0x000fe20000410000 */
[----:B------:R-:W-:Y:S01]  /*33c0*/  SHF.L.U32 R116, R38, 0x10, RZ ;  /* 0x0000001026747819 */ /* 0x000fe200000006ff */
[----:B------:R-:W-:Y:S01]  /*33d0*/  FFMA.FTZ R114, R63, R114, R62 ;  /* 0x000000723f727223 */ /* 0x000fe2000001003e */
[----:B------:R-:W-:Y:S01]  /*33e0*/  FADD.FTZ R63, R98, -R109 ;  /* 0x8000006d623f7221 */ /* 0x000fe20000010000 */
[----:B------:R-:W-:-:S02]  /*33f0*/  SHF.L.U32 R118, R18, 0x10, RZ ;  /* 0x0000001012767819 */ /* 0x000fc400000006ff */
        /* <DEDUP_REMOVED lines=13> */
[----:B------:R-:W-:Y:S01]  /*34d0*/  IMAD.U32 R110, R23, 0x10000, RZ ;  /* 0x00010000176e7824 */ /* 0x000fe200078e00ff */
[----:B------:R-:W-:Y:S01]  /*34e0*/  SHF.L.U32 R116, R64, 0x10, RZ ;  /* 0x0000001040747819 */ /* 0x000fe200000006ff */
[----:B------:R-:W-:-:S04]  /*34f0*/  FMUL.FTZ R63, R112, R63 ;  /* 0x0000003f703f7220 */ /* 0x000fc80000410000 */
        /* <DEDUP_REMOVED lines=11> */
.L_x_29:
[----:B------:R-:W-:Y:S05]  /*35b0*/  BSYNC.RECONVERGENT B0 ;  /* 0x0000000000007941 */ /* 0x000fea0003800200 */
.L_x_28:
[----:B------:R-:W-:Y:S01]  /*35c0*/  ISETP.GE.U32.AND P0, PT, R75, 0x80, PT ;  /* 0x000000804b00780c */ /* 0x000fe20003f06070 */
[----:B------:R-:W-:-:S12]  /*35d0*/  BSSY.RECONVERGENT B0, `(.L_x_30) ;  /* 0x0000031000007945 */ /* 0x000fd80003800200 */
[----:B------:R-:W-:Y:S05]  /*35e0*/  @!P0 BRA `(.L_x_31) ;  /* 0x0000000000bc8947 */ /* 0x000fea0003800000 */
[--C-:B0123--:R-:W-:Y:S01]  /*35f0*/  FADD.FTZ R61, R101, -R109.reuse ;  /* 0x8000006d653d7221 */ /* 0x10ffe20000010000 */
[----:B------:R-:W-:Y:S01]  /*3600*/  SHF.L.U32 R60, R32, 0x10, RZ ;  /* 0x00000010203c7819 */ /* 0x000fe200000006ff */
[--C-:B------:R-:W-:Y:S01]  /*3610*/  FADD.FTZ R63, R103, -R109.reuse ;  /* 0x8000006d673f7221 */ /* 0x100fe20000010000 */
        /* <DEDUP_REMOVED lines=11> */
[----:B------:R-:W-:Y:S01]  /*36d0*/  FADD.FTZ R63, R105, -R109 ;  /* 0x8000006d693f7221 */ /* 0x000fe20000010000 */
        /* <DEDUP_REMOVED lines=10> */
[--C-:B------:R-:W-:Y:S01]  /*3780*/  FADD.FTZ R63, R107, -R109.reuse ;  /* 0x8000006d6b3f7221 */ /* 0x100fe20000010000 */
[----:B------:R-:W-:Y:S01]  /*3790*/  SHF.L.U32 R116, R72, 0x10, RZ ;  /* 0x0000001048747819 */ /* 0x000fe200000006ff */
[C---:B------:R-:W-:Y:S01]  /*37a0*/  FMUL.FTZ R111, R112.reuse, R111 ;  /* 0x0000006f706f7220 */ /* 0x040fe20000410000 */
        /* <DEDUP_REMOVED lines=8> */
[----:B------:R-:W0:Y:S01]  /*3830*/  LDC.64 R60, c[0x0][0x428] ;  /* 0x00010a00ff3c7b82 */ /* 0x000e220000000a00 */
[----:B------:R-:W-:Y:S01]  /*3840*/  FMUL.FTZ R109, R112, R109 ;  /* 0x0000006d706d7220 */ /* 0x000fe20000410000 */
[----:B------:R-:W-:Y:S02]  /*3850*/  SHF.L.U32 R112, R66, 0x10, RZ ;  /* 0x0000001042707819 */ /* 0x000fe400000006ff */
[----:B------:R-:W-:Y:S01]  /*3860*/  FFMA.FTZ R116, R111, R110, R116 ;  /* 0x0000006e6f747223 */ /* 0x000fe20000010074 */
[----:B------:R-:W-:-:S04]  /*3870*/  SHF.L.U32 R110, R65, 0x10, RZ ;  /* 0x00000010416e7819 */ /* 0x000fc800000006ff */
[----:B------:R-:W-:Y:S01]  /*3880*/  F2FP.BF16.F32.PACK_AB R63, R116, R63 ;  /* 0x0000003f743f723e */ /* 0x000fe200000010ff */
[----:B------:R-:W-:Y:S01]  /*3890*/  FFMA.FTZ R112, R109, R110, R112 ;  /* 0x0000006e6d707223 */ /* 0x000fe20000010070 */
[----:B0-----:R-:W-:Y:S01]  /*38a0*/  IMAD.WIDE.U32 R110, R76, 0x10, R60 ;  /* 0x000000104c6e7825 */ /* 0x001fe200078e003c */
[----:B------:R-:W-:-:S03]  /*38b0*/  F2FP.BF16.F32.PACK_AB R61, R115, R114 ;  /* 0x00000072733d723e */ /* 0x000fc600000010ff */
[----:B------:R-:W-:-:S05]  /*38c0*/  F2FP.BF16.F32.PACK_AB R60, R112, R113 ;  /* 0x00000071703c723e */ /* 0x000fca00000010ff */
[----:B------:R4:W-:Y:S02]  /*38d0*/  STG.E.128 desc[UR6][R110.64], R60 ;  /* 0x0000003c6e007986 */ /* 0x0009e4000c101d06 */
.L_x_31:
[----:B------:R-:W-:Y:S05]  /*38e0*/  BSYNC.RECONVERGENT B0 ;  /* 0x0000000000007941 */ /* 0x000fea0003800200 */
.L_x_30:
[----:B01234-:R-:W0:Y:S02]  /*38f0*/  LDC.64 R60, c[0x0][0x380] ;  /* 0x0000e000ff3c7b82 */ /* 0x01fe240000000a00 */
[----:B0-----:R-:W-:-:S04]  /*3900*/  LEA R73, R60, R73, 0x2 ;  /* 0x000000493c497211 */ /* 0x001fc800078e10ff */
[----:B------:R-:W-:-:S13]  /*3910*/  ISETP.GE.AND P0, PT, R73, R61, PT ;  /* 0x0000003d4900720c */ /* 0x000fda0003f06270 */
[----:B------:R-:W-:Y:S05]  /*3920*/  @!P0 BRA `(.L_x_32) ;  /* 0xffffffcc00c48947 */ /* 0x000fea000383ffff */
[----:B------:R-:W-:Y:S05]  /*3930*/  EXIT ;  /* 0x000000000000794d */ /* 0x000fea0003800000 */
.L_x_23:
[----:B------:R-:W-:Y:S01]  /*3940*/  HFMA2 R114, -RZ, RZ, 0, 5.9604644775390625e-08 ;  /* 0x00000001ff727431 */ /* 0x000fe200000001ff */
[----:B------:R-:W-:Y:S01]  /*3950*/  BSSY B0, `(.L_x_33) ;  /* 0x0000007000007945 */ /* 0x000fe20003800000 */
[----:B------:R-:W-:Y:S01]  /*3960*/  IMAD.MOV.U32 R115, RZ, RZ, R60 ;  /* 0x000000ffff737224 */ /* 0x000fe200078e003c */
[----:B------:R-:W-:Y:S02]  /*3970*/  MOV R117, 0x1f ;  /* 0x0000001f00757802 */ /* 0x000fe40000000f00 */
[----:B------:R-:W-:-:S07]  /*3980*/  MOV R112, 0xffffffff ;  /* 0xffffffff00707802 */ /* 0x000fce0000000f00 */
[----:B------:R-:W-:Y:S05]  /*3990*/  WARPSYNC.COLLECTIVE R112, `(.L_x_34) ;  /* 0x0000000070087348 */ /* 0x000fea0003c00000 */
[----:B------:R0:W1:Y:S02]  /*39a0*/  SHFL.BFLY P6, R113, R115, R114, R117 ;  /* 0x0c00007273717389 */ /* 0x00006400000c0075 */
[----:B01----:R-:W-:Y:S05]  /*39b0*/  ENDCOLLECTIVE ;  /* 0x000000000000791b */ /* 0x003fea0003800000 */
.L_x_34:
[----:B------:R-:W-:Y:S05]  /*39c0*/  BSYNC B0 ;  /* 0x0000000000007941 */ /* 0x000fea0003800000 */
.L_x_33:
[----:B------:R-:W-:Y:S01]  /*39d0*/  MOV R61, R113 ;  /* 0x00000071003d7202 */ /* 0x000fe20000000f00 */
[----:B------:R-:W-:Y:S01]  /*39e0*/  HFMA2 R114, -RZ, RZ, 0, 1.1920928955078125e-07 ;  /* 0x00000002ff727431 */ /* 0x000fe200000001ff */
[----:B------:R-:W-:Y:S01]  /*39f0*/  MOV R117, 0x1f ;  /* 0x0000001f00757802 */ /* 0x000fe20000000f00 */
[----:B------:R-:W0:Y:S01]  /*3a00*/  LDC R109, c[0x0][0x400] ;  /* 0x00010000ff6d7b82 */ /* 0x000e220000000800 */
[----:B------:R-:W-:Y:S01]  /*3a10*/  MOV R112, 0xffffffff ;  /* 0xffffffff00707802 */ /* 0x000fe20000000f00 */
[----:B------:R-:W-:-:S05]  /*3a20*/  FADD.FTZ R61, R60, R61 ;  /* 0x0000003d3c3d7221 */ /* 0x000fca0000010000 */
[----:B------:R-:W-:-:S07]  /*3a30*/  MOV R115, R61 ;  /* 0x0000003d00737202 */ /* 0x000fce0000000f00 */
[----:B0-----:R-:W-:Y:S05]  /*3a40*/  WARPSYNC.COLLECTIVE R112, `(.L_x_35) ;  /* 0x0000000070087348 */ /* 0x001fea0003c00000 */
[----:B------:R1:W2:Y:S02]  /*3a50*/  SHFL.BFLY P6, R113, R115, R114, R117 ;  /* 0x0c00007273717389 */ /* 0x0002a400000c0075 */
[----:B012---:R-:W-:Y:S05]  /*3a60*/  ENDCOLLECTIVE ;  /* 0x000000000000791b */ /* 0x007fea0003800000 */
.L_x_35:
[----:B------:R-:W-:Y:S01]  /*3a70*/  IMAD.MOV.U32 R114, RZ, RZ, 0x4 ;  /* 0x00000004ff727424 */ /* 0x000fe200078e00ff */
[----:B------:R-:W-:-:S05]  /*3a80*/  MOV R62, R113 ;  /* 0x00000071003e7202 */ /* 0x000fca0000000f00 */
[----:B------:R-:W-:-:S05]  /*3a90*/  FADD.FTZ R62, R61, R62 ;  /* 0x0000003e3d3e7221 */ /* 0x000fca0000010000 */
[----:B------:R-:W-:-:S07]  /*3aa0*/  MOV R115, R62 ;  /* 0x0000003e00737202 */ /* 0x000fce0000000f00 */
[----:B------:R-:W-:Y:S05]  /*3ab0*/  WARPSYNC.COLLECTIVE R112, `(.L_x_36) ;  /* 0x0000000070087348 */ /* 0x000fea0003c00000 */
[----:B------:R0:W1:Y:S02]  /*3ac0*/  SHFL.BFLY P6, R113, R115, R114, R117 ;  /* 0x0c00007273717389 */ /* 0x00006400000c0075 */
[----:B01----:R-:W-:Y:S05]  /*3ad0*/  ENDCOLLECTIVE ;  /* 0x000000000000791b */ /* 0x003fea0003800000 */
.L_x_36:
[----:B------:R-:W-:Y:S01]  /*3ae0*/  HFMA2 R114, -RZ, RZ, 0, 4.76837158203125e-07 ;  /* 0x00000008ff727431 */ /* 0x000fe200000001ff */
[----:B------:R-:W-:-:S05]  /*3af0*/  MOV R63, R113 ;  /* 0x00000071003f7202 */ /* 0x000fca0000000f00 */
[----:B------:R-:W-:-:S05]  /*3b00*/  FADD.FTZ R63, R62, R63 ;  /* 0x0000003f3e3f7221 */ /* 0x000fca0000010000 */
[----:B------:R-:W-:-:S07]  /*3b10*/  MOV R115, R63 ;  /* 0x0000003f00737202 */ /* 0x000fce0000000f00 */
[----:B------:R-:W-:Y:S05]  /*3b20*/  WARPSYNC.COLLECTIVE R112, `(.L_x_37) ;  /* 0x0000000070087348 */ /* 0x000fea0003c00000 */
[----:B------:R0:W1:Y:S02]  /*3b30*/  SHFL.BFLY P6, R113, R115, R114, R117 ;  /* 0x0c00007273717389 */ /* 0x00006400000c0075 */
[----:B01----:R-:W-:Y:S05]  /*3b40*/  ENDCOLLECTIVE ;  /* 0x000000000000791b */ /* 0x003fea0003800000 */
.L_x_37:
[----:B------:R-:W-:Y:S01]  /*3b50*/  HFMA2 R114, -RZ, RZ, 0, 9.5367431640625e-07 ;  /* 0x00000010ff727431 */ /* 0x000fe200000001ff */
[----:B------:R-:W-:-:S05]  /*3b60*/  MOV R110, R113 ;  /* 0x00000071006e7202 */ /* 0x000fca0000000f00 */
[----:B------:R-:W-:-:S05]  /*3b70*/  FADD.FTZ R110, R63, R110 ;  /* 0x0000006e3f6e7221 */ /* 0x000fca0000010000 */
[----:B------:R-:W-:-:S07]  /*3b80*/  MOV R115, R110 ;  /* 0x0000006e00737202 */ /* 0x000fce0000000f00 */
[----:B------:R-:W-:Y:S05]  /*3b90*/  WARPSYNC.COLLECTIVE R112, `(.L_x_38) ;  /* 0x0000000070087348 */ /* 0x000fea0003c00000 */
[----:B------:R0:W1:Y:S02]  /*3ba0*/  SHFL.BFLY P6, R113, R115, R114, R117 ;  /* 0x0c00007273717389 */ /* 0x00006400000c0075 */
[----:B01----:R-:W-:Y:S05]  /*3bb0*/  ENDCOLLECTIVE ;  /* 0x000000000000791b */ /* 0x003fea0003800000 */
.L_x_38:
[----:B------:R-:W-:Y:S01]  /*3bc0*/  HFMA2 R114, -RZ, RZ, 0, 5.9604644775390625e-08 ;  /* 0x00000001ff727431 */ /* 0x000fe200000001ff */
[----:B------:R-:W-:-:S05]  /*3bd0*/  MOV R111, R113 ;  /* 0x00000071006f7202 */ /* 0x000fca0000000f00 */
[----:B------:R-:W-:-:S04]  /*3be0*/  FADD.FTZ R110, R110, R111 ;  /* 0x0000006f6e6e7221 */ /* 0x000fc80000010000 */
[----:B------:R-:W-:-:S04]  /*3bf0*/  FMUL.FTZ R111, R110, R109 ;  /* 0x0000006d6e6f7220 */ /* 0x000fc80000410000 */
[--C-:B------:R-:W-:Y:S01]  /*3c00*/  FADD.FTZ R60, R86, -R111.reuse ;  /* 0x8000006f563c7221 */ /* 0x100fe20000010000 */
[--C-:B------:R-:W-:Y:S01]  /*3c10*/  FADD.FTZ R61, R79, -R111.reuse ;  /* 0x8000006f4f3d7221 */ /* 0x100fe20000010000 */
[----:B------:R-:W-:Y:S02]  /*3c20*/  FADD.FTZ R62, R87, -R111 ;  /* 0x8000006f573e7221 */ /* 0x000fe40000010000 */
[----:B------:R-:W-:-:S04]  /*3c30*/  FFMA.FTZ R60, R60, R60, RZ ;  /* 0x0000003c3c3c7223 */ /* 0x000fc800000100ff */
[----:B------:R-:W-:Y:S01]  /*3c40*/  FFMA.FTZ R60, R61, R61, R60 ;  /* 0x0000003d3d3c7223 */ /* 0x000fe2000001003c */
[----:B------:R-:W-:-:S04]  /*3c50*/  FADD.FTZ R61, R85, -R111 ;  /* 0x8000006f553d7221 */ /* 0x000fc80000010000 */
        /* <DEDUP_REMOVED lines=12> */
[----:B------:R-:W-:-:S05]  /*3d20*/  FSEL R60, R60, RZ, P0 ;  /* 0x000000ff3c3c7208 */ /* 0x000fca0000000000 */
[----:B------:R-:W-:-:S04]  /*3d30*/  FFMA.FTZ R61, R61, R61, R60 ;  /* 0x0000003d3d3d7223 */ /* 0x000fc8000001003c */
        /* <DEDUP_REMOVED lines=12> */
[----:B------:R-:W-:Y:S01]  /*3e00*/  @P2 FFMA.FTZ R60, R62, R62, R61 ;  /* 0x0000003e3e3c2223 */ /* 0x000fe2000001003d */
[--C-:B------:R-:W-:Y:S01]  /*3e10*/  FADD.FTZ R61, R93, -R111.reuse ;  /* 0x8000006f5d3d7221 */ /* 0x100fe20000010000 */
[----:B------:R-:W-:-:S03]  /*3e20*/  FADD.FTZ R62, R94, -R111 ;  /* 0x8000006f5e3e7221 */ /* 0x000fc60000010000 */
        /* <DEDUP_REMOVED lines=29> */
[----:B------:R-:W-:-:S05]  /*4000*/  @P4 FFMA.FTZ R60, R62, R62, R61 ;  /* 0x0000003e3e3c4223 */ /* 0x000fca000001003d */
[----:B------:R-:W-:-:S07]  /*4010*/  MOV R115, R60 ;  /* 0x0000003c00737202 */ /* 0x000fce0000000f00 */
[----:B------:R-:W-:Y:S05]  /*4020*/  WARPSYNC.COLLECTIVE R112, `(.L_x_39) ;  /* 0x0000000070087348 */ /* 0x000fea0003c00000 */
[----:B------:R0:W1:Y:S02]  /*4030*/  SHFL.BFLY P6, R113, R115, R114, R117 ;  /* 0x0c00007273717389 */ /* 0x00006400000c0075 */
[----:B01----:R-:W-:Y:S05]  /*4040*/  ENDCOLLECTIVE ;  /* 0x000000000000791b */ /* 0x003fea0003800000 */
.L_x_39:
[----:B------:R-:W-:Y:S01]  /*4050*/  HFMA2 R114, -RZ, RZ, 0, 1.1920928955078125e-07 ;  /* 0x00000002ff727431 */ /* 0x000fe200000001ff */
[----:B------:R-:W-:-:S05]  /*4060*/  MOV R61, R113 ;  /* 0x00000071003d7202 */ /* 0x000fca0000000f00 */
[----:B------:R-:W-:-:S04]  /*4070*/  FADD.FTZ R61, R60, R61 ;  /* 0x0000003d3c3d7221 */ /* 0x000fc80000010000 */
[----:B------:R-:W-:-:S07]  /*4080*/  IMAD.MOV.U32 R115, RZ, RZ, R61 ;  /* 0x000000ffff737224 */ /* 0x000fce00078e003d */
[----:B------:R-:W-:Y:S05]  /*4090*/  WARPSYNC.COLLECTIVE R112, `(.L_x_40) ;  /* 0x0000000070087348 */ /* 0x000fea0003c00000 */
[----:B------:R0:W1:Y:S02]  /*40a0*/  SHFL.BFLY P6, R113, R115, R114, R117 ;  /* 0x0c00007273717389 */ /* 0x00006400000c0075 */
[----:B01----:R-:W-:Y:S05]  /*40b0*/  ENDCOLLECTIVE ;  /* 0x000000000000791b */ /* 0x003fea0003800000 */
.L_x_40:
[----:B------:R-:W-:Y:S01]  /*40c0*/  HFMA2 R114, -RZ, RZ, 0, 2.384185791015625e-07 ;  /* 0x00000004ff727431 */ /* 0x000fe200000001ff */
[----:B------:R-:W-:-:S05]  /*40d0*/  MOV R62, R113 ;  /* 0x00000071003e7202 */ /* 0x000fca0000000f00 */
[----:B------:R-:W-:-:S05]  /*40e0*/  FADD.FTZ R62, R61, R62 ;  /* 0x0000003e3d3e7221 */ /* 0x000fca0000010000 */
[----:B------:R-:W-:-:S07]  /*40f0*/  MOV R115, R62 ;  /* 0x0000003e00737202 */ /* 0x000fce0000000f00 */
[----:B------:R-:W-:Y:S05]  /*4100*/  WARPSYNC.COLLECTIVE R112, `(.L_x_41) ;  /* 0x0000000070087348 */ /* 0x000fea0003c00000 */
[----:B------:R0:W1:Y:S02]  /*4110*/  SHFL.BFLY P6, R113, R115, R114, R117 ;  /* 0x0c00007273717389 */ /* 0x00006400000c0075 */
[----:B01----:R-:W-:Y:S05]  /*4120*/  ENDCOLLECTIVE ;  /* 0x000000000000791b */ /* 0x003fea0003800000 */
.L_x_41:
[----:B------:R-:W-:Y:S01]  /*4130*/  HFMA2 R114, -RZ, RZ, 0, 4.76837158203125e-07 ;  /* 0x00000008ff727431 */ /* 0x000fe200000001ff */
[----:B------:R-:W-:-:S05]  /*4140*/  MOV R63, R113 ;  /* 0x00000071003f7202 */ /* 0x000fca0000000f00 */
[----:B------:R-:W-:-:S05]  /*4150*/  FADD.FTZ R63, R62, R63 ;  /* 0x0000003f3e3f7221 */ /* 0x000fca0000010000 */
[----:B------:R-:W-:-:S07]  /*4160*/  MOV R115, R63 ;  /* 0x0000003f00737202 */ /* 0x000fce0000000f00 */
[----:B------:R-:W-:Y:S05]  /*4170*/  WARPSYNC.COLLECTIVE R112, `(.L_x_42) ;  /* 0x0000000070087348 */ /* 0x000fea0003c00000 */
[----:B------:R0:W1:Y:S02]  /*4180*/  SHFL.BFLY P6, R113, R115, R114, R117 ;  /* 0x0c00007273717389 */ /* 0x00006400000c0075 */
[----:B01----:R-:W-:Y:S05]  /*4190*/  ENDCOLLECTIVE ;  /* 0x000000000000791b */ /* 0x003fea0003800000 */
.L_x_42:
[----:B------:R-:W-:Y:S01]  /*41a0*/  HFMA2 R114, -RZ, RZ, 0, 9.5367431640625e-07 ;  /* 0x00000010ff727431 */ /* 0x000fe200000001ff */
[----:B------:R-:W-:-:S05]  /*41b0*/  MOV R110, R113 ;  /* 0x00000071006e7202 */ /* 0x000fca0000000f00 */
[----:B------:R-:W-:-:S05]  /*41c0*/  FADD.FTZ R110, R63, R110 ;  /* 0x0000006e3f6e7221 */ /* 0x000fca0000010000 */
[----:B------:R-:W-:-:S07]  /*41d0*/  MOV R115, R110 ;  /* 0x0000006e00737202 */ /* 0x000fce0000000f00 */
[----:B------:R-:W-:Y:S05]  /*41e0*/  WARPSYNC.COLLECTIVE R112, `(.L_x_43) ;  /* 0x0000000070087348 */ /* 0x000fea0003c00000 */
[----:B------:R0:W1:Y:S02]  /*41f0*/  SHFL.BFLY P6, R113, R115, R114, R117 ;  /* 0x0c00007273717389 */ /* 0x00006400000c0075 */
[----:B01----:R-:W-:Y:S05]  /*4200*/  ENDCOLLECTIVE ;  /* 0x000000000000791b */ /* 0x003fea0003800000 */
.L_x_43:
[----:B------:R-:W-:Y:S05]  /*4210*/  BRA `(.L_x_44) ;  /* 0xffffffe800407947 */ /* 0x000fea000383ffff */
.L_x_45:
[----:B------:R-:W-:-:S00]  /*4220*/  BRA `(.L_x_45) ;  /* 0xfffffffc00fc7947 */ /* 0x000fc0000383ffff */
[----:B------:R-:W-:-:S00]  /*4230*/  NOP ;  /* 0x0000000000007918 */ /* 0x000fc00000000000 */
        /* <DEDUP_REMOVED lines=12> */
.L_x_37228:


//--------------------- .text._ZN10layer_norm13ln_fwd_kernelINS_13Kernel_traitsI13__nv_bfloat16S2_S2_S2_fjLj1024ELj1ELj4ELj1ELj16ENS_18Kernel_traits_baseILj1024ES2_S2_S2_S2_fjLj128EEEEELb0ELb0ELb0ELb1EEEvNS_9FwdParamsE --------------------------
	.section	.text._ZN10layer_norm13ln_fwd_kernelINS_13Kernel_traitsI13__nv_bfloat16S2_S2_S2_fjLj1024ELj1ELj4ELj1ELj16ENS_18Kernel_traits_baseILj1024ES2_S2_S2_S2_fjLj128EEEEELb0ELb0ELb0ELb1EEEvNS_9FwdParamsE,"ax",@progbits
	.align	128
        .global         _ZN10layer_norm13ln_fwd_kernelINS_13Kernel_traitsI13__nv_bfloat16S2_S2_S2_fjLj1024ELj1ELj4ELj1ELj16ENS_18Kernel_traits_baseILj1024ES2_S2_S2_S2_fjLj128EEEEELb0ELb0ELb0ELb1EEEvNS_9FwdParamsE
        .type           _ZN10layer_norm13ln_fwd_kernelINS_13Kernel_traitsI13__nv_bfloat16S2_S2_S2_fjLj1024ELj1ELj4ELj1ELj16ENS_18Kernel_traits_baseILj1024ES2_S2_S2_S2_fjLj128EEEEELb0ELb0ELb0ELb1EEEvNS_9FwdParamsE,@function
        .size           _ZN10layer_norm13ln_fwd_kernelINS_13Kernel_traitsI13__nv_bfloat16S2_S2_S2_fjLj1024ELj1ELj4ELj1ELj16ENS_18Kernel_traits_baseILj1024ES2_S2_S2_S2_fjLj128EEEEELb0ELb0ELb0ELb1EEEvNS_9FwdParamsE,(.L_x_37229 - _ZN10layer_norm13ln_fwd_kernelINS_13Kernel_traitsI13__nv_bfloat16S2_S2_S2_fjLj1024ELj1ELj4ELj1ELj16ENS_18Kernel_traits_baseILj1024ES2_S2_S2_S2_fjLj128EEEEELb0ELb0ELb0ELb1EEEvNS_9FwdParamsE)
        .other          _ZN10layer_norm13ln_fwd_kernelINS_13Kernel_traitsI13__nv_bfloat16S2_S2_S2_fjLj1024ELj1ELj4ELj1ELj16ENS_18Kernel_traits_baseILj1024ES2_S2_S2_S2_fjLj128EEEEELb0ELb0ELb0ELb1EEEvNS_9FwdParamsE,@"STO_CUDA_ENTRY STV_DEFAULT"
_ZN10layer_norm13ln_fwd_kernelINS_13Kernel_traitsI13__nv_bfloat16S2_S2_S2_fjLj1024ELj1ELj4ELj1ELj16ENS_18Kernel_traits_baseILj1024ES2_S2_S2_S2_fjLj128EEEEELb0ELb0ELb0ELb1EEEvNS_9FwdParamsE:
.text._ZN10layer_norm13ln_fwd_kernelINS_13Kernel_traitsI13__nv_bfloat16S2_S2_S2_fjLj1024ELj1ELj4ELj1ELj16ENS_18Kernel_traits_baseILj1024ES2_S2_S2_S2_fjLj128EEEEELb0ELb0ELb0ELb1EEEvNS_9FwdParamsE:
[----:B------:R-:W-:Y:S01]  /*0000*/  LDC R1, c[0x0][0x37c] ;  /* 0x0000df00ff017b82 */ /* 0x000fe20000000800 */
[----:B------:R-:W0:Y:S01]  /*0010*/  LDCU.64 UR4, c[0x0][0x438] ;  /* 0x00008700ff0477ac */ /* 0x000e220008000a00 */
[----:B------:R-:W1:Y:S06]  /*0020*/  S2R R75, SR_TID.X ;  /* 0x00000000004b7919 */ /* 0x000e6c0000002100 */
[----:B------:R-:W2:Y:S01]  /*0030*/  LDC.64 R2, c[0x0][0x3d0] ;  /* 0x0000f400ff027b82 */ /* 0x000ea20000000a00 */
[----:B------:R-:W3:Y:S01]  /*0040*/  LDCU.64 UR6, c[0x0][0x358] ;  /* 0x00006b00ff0677ac */ /* 0x000ee20008000a00 */
[----:B------:R-:W4:Y:S01]  /*0050*/  LDCU.64 UR8, c[0x0][0x3a0] ;  /* 0x00007400ff0877ac */ /* 0x000f220008000a00 */
[----:B0-----:R-:W-:-:S04]  /*0060*/  ISETP.NE.U32.AND P1, PT, RZ, UR4, PT ;  /* 0x00000004ff007c0c */ /* 0x001fc8000bf25070 */
[----:B------:R-:W-:Y:S02]  /*0070*/  ISETP.NE.AND.EX P1, PT, RZ, UR5, PT, P1 ;  /* 0x00000005ff007c0c */ /* 0x000fe4000bf25310 */
[----:B-1----:R-:W-:Y:S01]  /*0080*/  LOP3.LUT R88, R75, 0x1f, RZ, 0xc0, !PT ;  /* 0x0000001f4b587812 */ /* 0x002fe200078ec0ff */
[----:B------:R-:W0:Y:S01]  /*0090*/  S2UR UR4, SR_CTAID.X ;  /* 0x00000000000479c3 */ /* 0x000e220000002500 */
[----:B------:R-:W1:Y:S03]  /*00a0*/  LDCU UR5, c[0x0][0x384] ;  /* 0x00007080ff0577ac */ /* 0x000e660008000800 */
[----:B--2---:R-:W-:-:S06]  /*00b0*/  IMAD.WIDE.U32 R2, R88, 0x10, R2 ;  /* 0x0000001058027825 */ /* 0x004fcc00078e0002 */
[----:B------:R-:W2:Y:S01]  /*00c0*/  @P1 LDC.64 R8, c[0x0][0x438] ;  /* 0x00010e00ff081b82 */ /* 0x000ea20000000a00 */
[----:B---3--:R-:W3:Y:S04]  /*00d0*/  LDG.E.128 R12, desc[UR6][R2.64] ;  /* 0x00000006020c7981 */ /* 0x008ee8000c1e1d00 */
[----:B------:R-:W3:Y:S04]  /*00e0*/  LDG.E.128 R16, desc[UR6][R2.64+0x200] ;  /* 0x0002000602107981 */ /* 0x000ee8000c1e1d00 */
[----:B------:R-:W3:Y:S04]  /*00f0*/  LDG.E.128 R20, desc[UR6][R2.64+0x400] ;  /* 0x0004000602147981 */ /* 0x000ee8000c1e1d00 */
[----:B------:R4:W3:Y:S01]  /*0100*/  LDG.E.128 R4, desc[UR6][R2.64+0x600] ;  /* 0x0006000602047981 */ /* 0x0008e2000c1e1d00 */
[----:B------:R-:W-:Y:S01]  /*0110*/  SHF.R.U32.HI R75, RZ, 0x5, R75 ;  /* 0x00000005ff4b7819 */ /* 0x000fe2000001164b */
[----:B0-----:R-:W-:Y:S01]  /*0120*/  USHF.L.U32 UR4, UR4, 0x2, URZ ;  /* 0x0000000204047899 */ /* 0x001fe200080006ff */
[----:B----4-:R-:W0:Y:S01]  /*0130*/  LDC.64 R2, c[0x0][0x3e0] ;  /* 0x0000f800ff027b82 */ /* 0x010e220000000a00 */
[----:B--2---:R-:W-:-:S05]  /*0140*/  @P1 IMAD.WIDE.U32 R8, R88, 0x10, R8 ;  /* 0x0000001058081825 */ /* 0x004fca00078e0008 */
[----:B------:R2:W5:Y:S04]  /*0150*/  @P1 LDG.E.128 R24, desc[UR6][R8.64] ;  /* 0x0000000608181981 */ /* 0x000568000c1e1d00 */
[----:B------:R2:W5:Y:S04]  /*0160*/  @P1 LDG.E.128 R28, desc[UR6][R8.64+0x200] ;  /* 0x00020006081c1981 */ /* 0x000568000c1e1d00 */
[----:B------:R2:W5:Y:S04]  /*0170*/  @P1 LDG.E.128 R32, desc[UR6][R8.64+0x400] ;  /* 0x0004000608201981 */ /* 0x000568000c1e1d00 */
[----:B------:R2:W5:Y:S01]  /*0180*/  @P1 LDG.E.128 R36, desc[UR6][R8.64+0x600] ;  /* 0x0006000608241981 */ /* 0x000562000c1e1d00 */
[----:B------:R-:W-:-:S04]  /*0190*/  LOP3.LUT R75, R75, UR4, RZ, 0xfc, !PT ;  /* 0x000000044b4b7c12 */ /* 0x000fc8000f8efcff */
[----:B-1----:R-:W-:Y:S02]  /*01a0*/  ISETP.GE.AND P2, PT, R75, UR5, PT ;  /* 0x000000054b007c0c */ /* 0x002fe4000bf46270 */
[----:B0-----:R-:W-:-:S04]  /*01b0*/  LOP3.LUT P0, RZ, R2, UR8, RZ, 0xfc, !PT ;  /* 0x0000000802ff7c12 */ /* 0x001fc8000f80fcff */
[----:B------:R-:W-:Y:S02]  /*01c0*/  LOP3.LUT P0, RZ, R3, UR9, RZ, 0xfc, P0 ;  /* 0x0000000903ff7c12 */ /* 0x000fe4000800fcff */
[----:B---3--:R-:W-:Y:S02]  /*01d0*/  @P1 MOV R87, R12 ;  /* 0x0000000c00571202 */ /* 0x008fe40000000f00 */
[----:B------:R-:W-:Y:S02]  /*01e0*/  @P1 MOV R86, R13 ;  /* 0x0000000d00561202 */ /* 0x000fe40000000f00 */
[----:B------:R-:W-:Y:S02]  /*01f0*/  @P1 MOV R85, R14 ;  /* 0x0000000e00551202 */ /* 0x000fe40000000f00 */
[----:B------:R-:W-:Y:S02]  /*0200*/  @P1 MOV R84, R15 ;  /* 0x0000000f00541202 */ /* 0x000fe40000000f00 */
[----:B------:R-:W-:-:S02]  /*0210*/  @P1 MOV R83, R16 ;  /* 0x0000001000531202 */ /* 0x000fc40000000f00 */
[----:B------:R-:W-:Y:S02]  /*0220*/  @P1 MOV R82, R17 ;  /* 0x0000001100521202 */ /* 0x000fe40000000f00 */
[----:B------:R-:W-:Y:S01]  /*0230*/  @P1 MOV R79, R18 ;  /* 0x00000012004f1202 */ /* 0x000fe20000000f00 */
[----:B------:R-:W-:Y:S01]  /*0240*/  @!P1 IMAD.MOV.U32 R79, RZ, RZ, R18 ;  /* 0x000000ffff4f9224 */ /* 0x000fe200078e0012 */
[----:B------:R-:W-:Y:S01]  /*0250*/  @P1 MOV R78, R19 ;  /* 0x00000013004e1202 */ /* 0x000fe20000000f00 */
[----:B------:R-:W-:Y:S01]  /*0260*/  @P1 IMAD.MOV.U32 R71, RZ, RZ, R5 ;  /* 0x000000ffff471224 */ /* 0x000fe200078e0005 */
[----:B------:R-:W-:Y:S02]  /*0270*/  @P1 MOV R77, R20 ;  /* 0x00000014004d1202 */ /* 0x000fe40000000f00 */
[----:B------:R-:W-:Y:S02]  /*0280*/  @P1 MOV R76, R21 ;  /* 0x00000015004c1202 */ /* 0x000fe40000000f00 */
[----:B------:R-:W-:-:S02]  /*0290*/  @P1 MOV R74, R22 ;  /* 0x00000016004a1202 */ /* 0x000fc40000000f00 */
[----:B------:R-:W-:Y:S02]  /*02a0*/  @P1 MOV R73, R23 ;  /* 0x0000001700491202 */ /* 0x000fe40000000f00 */
[----:B------:R-:W-:Y:S02]  /*02b0*/  @P1 MOV R72, R4 ;  /* 0x0000000400481202 */ /* 0x000fe40000000f00 */
[----:B------:R-:W-:Y:S02]  /*02c0*/  @!P1 MOV R87, R12 ;  /* 0x0000000c00579202 */ /* 0x000fe40000000f00 */
[----:B------:R-:W-:Y:S02]  /*02d0*/  @!P1 MOV R86, R13 ;  /* 0x0000000d00569202 */ /* 0x000fe40000000f00 */
[----:B------:R-:W-:Y:S02]  /*02e0*/  @!P1 MOV R85, R14 ;  /* 0x0000000e00559202 */ /* 0x000fe40000000f00 */
[----:B------:R-:W-:-:S02]  /*02f0*/  @!P1 MOV R84, R15 ;  /* 0x0000000f00549202 */ /* 0x000fc40000000f00 */
[----:B------:R-:W-:Y:S02]  /*0300*/  @!P1 MOV R83, R16 ;  /* 0x0000001000539202 */ /* 0x000fe40000000f00 */
[----:B------:R-:W-:Y:S02]  /*0310*/  @!P1 MOV R82, R17 ;  /* 0x0000001100529202 */ /* 0x000fe40000000f00 */
[----:B------:R-:W-:Y:S02]  /*0320*/  @!P1 MOV R78, R19 ;  /* 0x00000013004e9202 */ /* 0x000fe40000000f00 */
[----:B------:R-:W-:Y:S02]  /*0330*/  @!P1 MOV R77, R20 ;  /* 0x00000014004d9202 */ /* 0x000fe40000000f00 */
[----:B------:R-:W-:Y:S02]  /*0340*/  @!P1 MOV R76, R21 ;  /* 0x00000015004c9202 */ /* 0x000fe40000000f00 */
[----:B------:R-:W-:-:S02]  /*0350*/  @!P1 MOV R74, R22 ;  /* 0x00000016004a9202 */ /* 0x000fc40000000f00 */
[----:B------:R-:W-:Y:S02]  /*0360*/  @!P1 MOV R73, R23 ;  /* 0x0000001700499202 */ /* 0x000fe40000000f00 */
[----:B------:R-:W-:Y:S02]  /*0370*/  @!P1 MOV R72, R4 ;  /* 0x0000000400489202 */ /* 0x000fe40000000f00 */
[----:B------:R-:W-:Y:S02]  /*0380*/  @P1 MOV R70, R6 ;  /* 0x0000000600461202 */ /* 0x000fe40000000f00 */
[----:B------:R-:W-:Y:S01]  /*0390*/  @P1 MOV R69, R7 ;  /* 0x0000000700451202 */ /* 0x000fe20000000f00 */
[----:B--2---:R-:W-:Y:S06]  /*03a0*/  @P2 EXIT ;  /* 0x000000000000294d */ /* 0x004fec0003800000 */
[----:B------:R-:W0:Y:S01]  /*03b0*/  LDCU.U8 UR4, c[0x0][0x410] ;  /* 0x00008200ff0477ac */ /* 0x000e220008000000 */
[----:B-----5:R-:W-:Y:S02]  /*03c0*/  @!P1 CS2R R26, SRZ ;  /* 0x00000000001a9805 */ /* 0x020fe4000001ff00 */
[----:B------:R-:W-:Y:S02]  /*03d0*/  @!P1 CS2R R24, SRZ ;  /* 0x0000000000189805 */ /* 0x000fe4000001ff00 */
[----:B------:R-:W-:Y:S02]  /*03e0*/  @!P1 CS2R R30, SRZ ;  /* 0x00000000001e9805 */ /* 0x000fe4000001ff00 */
[----:B------:R-:W-:Y:S02]  /*03f0*/  @!P1 CS2R R28, SRZ ;  /* 0x00000000001c9805 */ /* 0x000fe4000001ff00 */
[----:B------:R-:W-:Y:S02]  /*0400*/  @!P1 CS2R R34, SRZ ;  /* 0x0000000000229805 */ /* 0x000fe4000001ff00 */
[----:B------:R-:W-:-:S02]  /*0410*/  @!P1 CS2R R32, SRZ ;  /* 0x0000000000209805 */ /* 0x000fc4000001ff00 */
[----:B------:R-:W-:Y:S02]  /*0420*/  @!P1 CS2R R38, SRZ ;  /* 0x0000000000269805 */ /* 0x000fe4000001ff00 */
[----:B------:R-:W-:Y:S02]  /*0430*/  @!P1 CS2R R36, SRZ ;  /* 0x0000000000249805 */ /* 0x000fe4000001ff00 */
[----:B------:R-:W-:Y:S01]  /*0440*/  ISETP.NE.U32.AND P2, PT, R2, RZ, PT ;  /* 0x000000ff0200720c */ /* 0x000fe20003f45070 */
[----:B------:R-:W1:Y:S01]  /*0450*/  LDCU UR5, c[0x0][0x388] ;  /* 0x00007100ff0577ac */ /* 0x000e620008000800 */
[----:B------:R-:W-:Y:S02]  /*0460*/  @!P1 MOV R71, R5 ;  /* 0x0000000500479202 */ /* 0x000fe40000000f00 */
[----:B------:R-:W-:Y:S01]  /*0470*/  @!P1 MOV R70, R6 ;  /* 0x0000000600469202 */ /* 0x000fe20000000f00 */
[----:B------:R-:W2:Y:S01]  /*0480*/  LDCU UR8, c[0x0][0x448] ;  /* 0x00008900ff0877ac */ /* 0x000ea20008000800 */
[----:B------:R-:W-:-:S02]  /*0490*/  @!P1 MOV R69, R7 ;  /* 0x0000000700459202 */ /* 0x000fc40000000f00 */
[----:B------:R-:W-:Y:S01]  /*04a0*/  ISETP.NE.AND.EX P2, PT, R3, RZ, PT, P2 ;  /* 0x000000ff0300720c */ /* 0x000fe20003f45320 */
[----:B------:R-:W3:Y:S01]  /*04b0*/  LDCU.64 UR12, c[0x0][0x3e0] ;  /* 0x00007c00ff0c77ac */ /* 0x000ee20008000a00 */
[----:B------:R-:W-:Y:S02]  /*04c0*/  PRMT R68, R39, 0x7632, R68 ;  /* 0x0000763227447816 */ /* 0x000fe40000000044 */
[----:B------:R-:W-:Y:S01]  /*04d0*/  PRMT R67, R69, 0x7632, R67 ;  /* 0x0000763245437816 */ /* 0x000fe20000000043 */
[----:B------:R-:W4:Y:S01]  /*04e0*/  LDCU.64 UR10, c[0x0][0x3a0] ;  /* 0x00007400ff0a77ac */ /* 0x000f220008000a00 */
        /* <DEDUP_REMOVED lines=24> */
[----:B0-----:R-:W-:Y:S02]  /*0670*/  ISETP.NE.AND P1, PT, RZ, UR4, PT ;  /* 0x00000004ff007c0c */ /* 0x001fe4000bf25270 */
[----:B------:R-:W-:Y:S02]  /*0680*/  PRMT R6, R26, 0x7632, R6 ;  /* 0x000076321a067816 */ /* 0x000fe40000000006 */
[----:B------:R-:W-:-:S02]  /*0690*/  PRMT R5, R85, 0x7632, R5 ;  /* 0x0000763255057816 */ /* 0x000fc40000000005 */
[----:B------:R-:W-:Y:S02]  /*06a0*/  PRMT R4, R25, 0x7632, R4 ;  /* 0x0000763219047816 */ /* 0x000fe40000000004 */
[----:B------:R-:W-:Y:S02]  /*06b0*/  PRMT R3, R86, 0x7632, R3 ;  /* 0x0000763256037816 */ /* 0x000fe40000000003 */
[----:B------:R-:W-:Y:S02]  /*06c0*/  PRMT R2, R24, 0x7632, R2 ;  /* 0x0000763218027816 */ /* 0x000fe40000000002 */
[----:B-1234-:R-:W-:-:S07]  /*06d0*/  PRMT R0, R87, 0x7632, R0 ;  /* 0x0000763257007816 */ /* 0x01efce0000000000 */
.L_x_59:
[----:B0-----:R-:W0:Y:S01]  /*06e0*/  @P2 LDC.64 R50, c[0x0][0x3e0] ;  /* 0x0000f800ff322b82 */ /* 0x001e220000000a00 */
[----:B------:R-:W-:-:S05]  /*06f0*/  IMAD R44, R75, UR5, RZ ;  /* 0x000000054b2c7c24 */ /* 0x000fca000f8e02ff */
[----:B------:R-:W-:Y:S02]  /*0700*/  SHF.R.S32.HI R45, RZ, 0x1f, R44 ;  /* 0x0000001fff2d7819 */ /* 0x000fe4000001142c */
[----:B------:R-:W1:Y:S02]  /*0710*/  LDC.64 R106, c[0x0][0x390] ;  /* 0x0000e400ff6a7b82 */ /* 0x000e640000000a00 */
[----:B------:R-:W-:-:S04]  /*0720*/  LEA.HI R45, R45, R44, RZ, 0x3 ;  /* 0x0000002c2d2d7211 */ /* 0x000fc800078f18ff */
[----:B------:R-:W-:Y:S01]  /*0730*/  LEA.HI.SX32 R48, R45, R88, 0x1d ;  /* 0x000000582d307211 */ /* 0x000fe200078feaff */
[----:B0-----:R-:W-:-:S06]  /*0740*/  @P2 IMAD.WIDE R50, R75, 0x2, R50 ;  /* 0x000000024b322825 */ /* 0x001fcc00078e0232 */
[----:B------:R-:W2:Y:S01]  /*0750*/  @P2 LDG.E.U16 R50, desc[UR6][R50.64] ;  /* 0x0000000632322981 */ /* 0x000ea2000c1e1500 */
[----:B-1----:R-:W-:-:S06]  /*0760*/  IMAD.WIDE.U32 R44, R48, 0x10, R106 ;  /* 0x00000010302c7825 */ /* 0x002fcc00078e006a */
[----:B------:R-:W5:Y:S01]  /*0770*/  LDG.E.128 R44, desc[UR6][R44.64] ;  /* 0x000000062c2c7981 */ /* 0x000f62000c1e1d00 */
[----:B------:R-:W-:Y:S01]  /*0780*/  UISETP.NE.U32.AND UP0, UPT, UR10, URZ, UPT ;  /* 0x000000ff0a00728c */ /* 0x000fe2000bf05070 */
[----:B------:R-:W-:-:S03]  /*0790*/  HFMA2 R49, -RZ, RZ, 1.875, 0 ;  /* 0x3f800000ff317431 */ /* 0x000fc600000001ff */
[----:B------:R-:W-:Y:S01]  /*07a0*/  UISETP.NE.AND.EX UP0, UPT, UR11, URZ, UPT, UP0 ;  /* 0x000000ff0b00728c */ /* 0x000fe2000bf05300 */
[----:B--2---:R-:W-:-:S08]  /*07b0*/  @P2 SHF.L.U32 R49, R50, 0x10, RZ ;  /* 0x0000001032312819 */ /* 0x004fd000000006ff */
        /* <DEDUP_REMOVED lines=8> */
[C---:B------:R-:W-:Y:S02]  /*0840*/  PRMT R50, R44.reuse, 0x7632, R50 ;  /* 0x000076322c327816 */ /* 0x040fe40000000032 */
[----:B------:R-:W-:-:S02]  /*0850*/  SHF.L.U32 R44, R44, 0x10, RZ ;  /* 0x000000102c2c7819 */ /* 0x000fc400000006ff */
[C---:B------:R-:W-:Y:S02]  /*0860*/  PRMT R53, R46.reuse, 0x7632, R53 ;  /* 0x000076322e357816 */ /* 0x040fe40000000035 */
[----:B------:R-:W-:Y:S02]  /*0870*/  SHF.L.U32 R46, R46, 0x10, RZ ;  /* 0x000000102e2e7819 */ /* 0x000fe400000006ff */
[----:B------:R-:W-:Y:S02]  /*0880*/  SHF.L.U32 R50, R50, 0x10, RZ ;  /* 0x0000001032327819 */ /* 0x000fe400000006ff */
[----:B--2---:R-:W-:Y:S01]  /*0890*/  PRMT R45, R40, 0x7632, R45 ;  /* 0x00007632282d7816 */ /* 0x004fe2000000002d */
[----:B------:R-:W-:Y:S01]  /*08a0*/  IMAD.U32 R55, R42, 0x10000, RZ ;  /* 0x000100002a377824 */ /* 0x000fe200078e00ff */
[----:B------:R-:W-:Y:S02]  /*08b0*/  SHF.L.U32 R47, R40, 0x10, RZ ;  /* 0x00000010282f7819 */ /* 0x000fe400000006ff */
[C---:B------:R-:W-:Y:S01]  /*08c0*/  PRMT R40, R41.reuse, 0x7632, R40 ;  /* 0x0000763229287816 */ /* 0x040fe20000000028 */
[-C--:B------:R-:W-:Y:S01]  /*08d0*/  FFMA.FTZ R56, R46, R49.reuse, R55 ;  /* 0x000000312e387223 */ /* 0x080fe20000010037 */
[----:B------:R-:W-:Y:S01]  /*08e0*/  SHF.L.U32 R41, R41, 0x10, RZ ;  /* 0x0000001029297819 */ /* 0x000fe200000006ff */
[----:B------:R-:W-:Y:S01]  /*08f0*/  FFMA.FTZ R58, R44, R49, R47 ;  /* 0x000000312c3a7223 */ /* 0x000fe2000001002f */
[----:B------:R-:W-:-:S02]  /*0900*/  PRMT R54, R42, 0x7632, R54 ;  /* 0x000076322a367816 */ /* 0x000fc40000000036 */
[----:B------:R-:W-:Y:S01]  /*0910*/  PRMT R81, R43, 0x7632, R81 ;  /* 0x000076322b517816 */ /* 0x000fe20000000051 */
[-C--:B------:R-:W-:Y:S01]  /*0920*/  FFMA.FTZ R57, R52, R49.reuse, R41 ;  /* 0x0000003134397223 */ /* 0x080fe20000010029 */
[----:B------:R-:W-:Y:S02]  /*0930*/  SHF.L.U32 R42, R53, 0x10, RZ ;  /* 0x00000010352a7819 */ /* 0x000fe400000006ff */
[----:B------:R-:W-:Y:S02]  /*0940*/  SHF.L.U32 R43, R43, 0x10, RZ ;  /* 0x000000102b2b7819 */ /* 0x000fe400000006ff */
[----:B------:R-:W-:Y:S02]  /*0950*/  SHF.L.U32 R52, R51, 0x10, RZ ;  /* 0x0000001033347819 */ /* 0x000fe400000006ff */
[----:B------:R-:W-:Y:S01]  /*0960*/  SHF.L.U32 R44, R59, 0x10, RZ ;  /* 0x000000103b2c7819 */ /* 0x000fe200000006ff */
[----:B------:R-:W-:Y:S01]  /*0970*/  FFMA.FTZ R55, R80, R49, R43 ;  /* 0x0000003150377223 */ /* 0x000fe2000001002b */
[----:B------:R-:W-:-:S02]  /*0980*/  SHF.L.U32 R81, R81, 0x10, RZ ;  /* 0x0000001051517819 */ /* 0x000fc400000006ff */
[----:B------:R-:W-:Y:S02]  /*0990*/  SHF.L.U32 R53, R54, 0x10, RZ ;  /* 0x0000001036357819 */ /* 0x000fe400000006ff */
        /* <DEDUP_REMOVED lines=11> */
.L_x_46:
[----:B------:R-:W-:-:S04]  /*0a50*/  UISETP.NE.U32.AND UP1, UPT, UR12, URZ, UPT ;  /* 0x000000ff0c00728c */ /* 0x000fc8000bf25070 */
[----:B------:R-:W-:-:S06]  /*0a60*/  UISETP.NE.AND.EX UP1, UPT, UR13, URZ, UPT, UP1 ;  /* 0x000000ff0d00728c */ /* 0x000fcc000bf25310 */
[----:B------:R-:W-:-:S13]  /*0a70*/  PLOP3.LUT P2, PT, PT, PT, UP1, 0x80, 0x8 ;  /* 0x000000000008781c */ /* 0x000fda0003f4f018 */
[----:B------:R-:W-:Y:S05]  /*0a80*/  @!P2 BRA `(.L_x_48) ;  /* 0x000000000064a947 */ /* 0x000fea0003800000 */
[C---:B-----5:R-:W-:Y:S02]  /*0a90*/  SHF.L.U32 R42, R45.reuse, 0x10, RZ ;  /* 0x000000102d2a7819 */ /* 0x060fe400000006ff */
[----:B------:R-:W-:Y:S02]  /*0aa0*/  PRMT R41, R45, 0x7632, R41 ;  /* 0x000076322d297816 */ /* 0x000fe40000000029 */
[----:B------:R-:W-:Y:S01]  /*0ab0*/  PRMT R40, R44, 0x7632, R40 ;  /* 0x000076322c287816 */ /* 0x000fe20000000028 */
[----:B------:R-:W-:Y:S01]  /*0ac0*/  FMUL.FTZ R57, R42, R49 ;  /* 0x000000312a397220 */ /* 0x000fe20000410000 */
[----:B------:R-:W-:Y:S02]  /*0ad0*/  PRMT R43, R46, 0x7632, R43 ;  /* 0x000076322e2b7816 */ /* 0x000fe4000000002b */
[----:B------:R-:W-:Y:S01]  /*0ae0*/  PRMT R45, R47, 0x7632, R45 ;  /* 0x000076322f2d7816 */ /* 0x000fe2000000002d */
[----:B------:R-:W-:Y:S01]  /*0af0*/  IMAD.U32 R40, R40, 0x10000, RZ ;  /* 0x0001000028287824 */ /* 0x000fe200078e00ff */
        /* <DEDUP_REMOVED lines=11> */
[----:B------:R-:W-:Y:S01]  /*0bb0*/  F2FP.BF16.F32.PACK_AB R40, R51, R58 ;  /* 0x0000003a3328723e */ /* 0x000fe200000010ff */
[----:B------:R-:W-:-:S02]  /*0bc0*/  FMUL.FTZ R53, R42, R49 ;  /* 0x000000312a357220 */ /* 0x000fc40000410000 */
[----:B------:R-:W-:Y:S01]  /*0bd0*/  FMUL.FTZ R52, R52, R49 ;  /* 0x0000003134347220 */ /* 0x000fe20000410000 */
[----:B------:R-:W-:Y:S02]  /*0be0*/  F2FP.BF16.F32.PACK_AB R43, R54, R55 ;  /* 0x00000037362b723e */ /* 0x000fe400000010ff */
[----:B------:R-:W-:Y:S02]  /*0bf0*/  F2FP.BF16.F32.PACK_AB R42, R53, R56 ;  /* 0x00000038352a723e */ /* 0x000fe400000010ff */
[----:B------:R-:W-:Y:S01]  /*0c00*/  F2FP.BF16.F32.PACK_AB R41, R52, R57 ;  /* 0x000000393429723e */ /* 0x000fe200000010ff */
[----:B------:R-:W-:Y:S06]  /*0c10*/  BRA `(.L_x_47) ;  /* 0x0000000000507947 */ /* 0x000fec0003800000 */
.L_x_48:
[C---:B-----5:R-:W-:Y:S02]  /*0c20*/  PRMT R51, R45.reuse, 0x7632, R51 ;  /* 0x000076322d337816 */ /* 0x060fe40000000033 */
[----:B------:R-:W-:Y:S02]  /*0c30*/  SHF.L.U32 R52, R45, 0x10, RZ ;  /* 0x000000102d347819 */ /* 0x000fe400000006ff */
[----:B------:R-:W-:Y:S02]  /*0c40*/  PRMT R50, R44, 0x7632, R50 ;  /* 0x000076322c327816 */ /* 0x000fe40000000032 */
[----:B------:R-:W-:Y:S01]  /*0c50*/  PRMT R45, R46, 0x7632, R45 ;  /* 0x000076322e2d7816 */ /* 0x000fe2000000002d */
[----:B------:R-:W-:Y:S01]  /*0c60*/  FMUL.FTZ R57, R52, R49 ;  /* 0x0000003134397220 */ /* 0x000fe20000410000 */
[----:B------:R-:W-:Y:S02]  /*0c70*/  SHF.L.U32 R44, R44, 0x10, RZ ;  /* 0x000000102c2c7819 */ /* 0x000fe400000006ff */
[----:B------:R-:W-:-:S02]  /*0c80*/  SHF.L.U32 R46, R46, 0x10, RZ ;  /* 0x000000102e2e7819 */ /* 0x000fc400000006ff */
[C---:B------:R-:W-:Y:S01]  /*0c90*/  PRMT R53, R47.reuse, 0x7632, R53 ;  /* 0x000076322f357816 */ /* 0x040fe20000000035 */
[-C--:B------:R-:W-:Y:S01]  /*0ca0*/  FMUL.FTZ R58, R44, R49.reuse ;  /* 0x000000312c3a7220 */ /* 0x080fe20000410000 */
[----:B------:R-:W-:Y:S01]  /*0cb0*/  SHF.L.U32 R54, R47, 0x10, RZ ;  /* 0x000000102f367819 */ /* 0x000fe200000006ff */
[-C--:B------:R-:W-:Y:S01]  /*0cc0*/  FMUL.FTZ R56, R46, R49.reuse ;  /* 0x000000312e387220 */ /* 0x080fe20000410000 */
[----:B------:R-:W-:Y:S02]  /*0cd0*/  SHF.L.U32 R50, R50, 0x10, RZ ;  /* 0x0000001032327819 */ /* 0x000fe400000006ff */
[----:B------:R-:W-:Y:S01]  /*0ce0*/  SHF.L.U32 R52, R51, 0x10, RZ ;  /* 0x0000001033347819 */ /* 0x000fe200000006ff */
[-C--:B------:R-:W-:Y:S01]  /*0cf0*/  FMUL.FTZ R55, R54, R49.reuse ;  /* 0x0000003136377220 */ /* 0x080fe20000410000 */
[----:B------:R-:W-:Y:S01]  /*0d00*/  SHF.L.U32 R44, R45, 0x10, RZ ;  /* 0x000000102d2c7819 */ /* 0x000fe200000006ff */
[-C--:B------:R-:W-:Y:S01]  /*0d10*/  FMUL.FTZ R51, R50, R49.reuse ;  /* 0x0000003132337220 */ /* 0x080fe20000410000 */
[----:B------:R-:W-:Y:S01]  /*0d20*/  SHF.L.U32 R46, R53, 0x10, RZ ;  /* 0x00000010352e7819 */ /* 0x000fe200000006ff */
[----:B------:R-:W-:-:S02]  /*0d30*/  FMUL.FTZ R52, R52, R49 ;  /* 0x0000003134347220 */ /* 0x000fc40000410000 */
[-C--:B------:R-:W-:Y:S02]  /*0d40*/  FMUL.FTZ R53, R44, R49.reuse ;  /* 0x000000312c357220 */ /* 0x080fe40000410000 */
[----:B------:R-:W-:-:S07]  /*0d50*/  FMUL.FTZ R54, R46, R49 ;  /* 0x000000312e367220 */ /* 0x000fce0000410000 */
.L_x_47:
[----:B------:R-:W0:Y:S01]  /*0d60*/  @P0 LDC.64 R80, c[0x0][0x3a8] ;  /* 0x0000ea00ff500b82 */ /* 0x000e220000000a00 */
[----:B------:R-:W-:-:S05]  /*0d70*/  IADD3 R50, PT, PT, R48, 0x20, RZ ;  /* 0x0000002030327810 */ /* 0x000fca0007ffe0ff */
[----:B------:R-:W-:-:S04]  /*0d80*/  IMAD.WIDE.U32 R44, R50, 0x10, R106 ;  /* 0x00000010322c7825 */ /* 0x000fc800078e006a */
[----:B0-----:R-:W-:-:S05]  /*0d90*/  @P0 IMAD.WIDE.U32 R80, R48, 0x10, R80 ;  /* 0x0000001030500825 */ /* 0x001fca00078e0050 */
[----:B------:R0:W-:Y:S04]  /*0da0*/  @P0 STG.E.128 desc[UR6][R80.64], R40 ;  /* 0x0000002850000986 */ /* 0x0001e8000c101d06 */
[----:B------:R-:W5:Y:S01]  /*0db0*/  LDG.E.128 R44, desc[UR6][R44.64] ;  /* 0x000000062c2c7981 */ /* 0x000f62000c1e1d00 */
[----:B------:R-:W-:Y:S05]  /*0dc0*/  BRA.U !UP0, `(.L_x_49) ;  /* 0x0000000108a07547 */ /* 0x000fea000b800000 */
[----:B0-----:R-:W0:Y:S02]  /*0dd0*/  LDC.64 R40, c[0x0][0x3a0] ;  /* 0x0000e800ff287b82 */ /* 0x001e240000000a00 */
[----:B0-----:R-:W-:-:S06]  /*0de0*/  IMAD.WIDE.U32 R40, R50, 0x10, R40 ;  /* 0x0000001032287825 */ /* 0x001fcc00078e0028 */
[----:B------:R-:W2:Y:S01]  /*0df0*/  LDG.E.128 R40, desc[UR6][R40.64] ;  /* 0x0000000628287981 */ /* 0x000ea2000c1e1d00 */
[C---:B-----5:R-:W-:Y:S01]  /*0e00*/  PRMT R59, R44.reuse, 0x7632, R59 ;  /* 0x000076322c3b7816 */ /* 0x060fe2000000003b */
[C---:B------:R-:W-:Y:S01]  /*0e10*/  IMAD.U32 R94, R45.reuse, 0x10000, RZ ;  /* 0x000100002d5e7824 */ /* 0x040fe200078e00ff */
[----:B------:R-:W-:Y:S02]  /*0e20*/  SHF.L.U32 R44, R44, 0x10, RZ ;  /* 0x000000102c2c7819 */ /* 0x000fe400000006ff */
[----:B------:R-:W-:Y:S02]  /*0e30*/  PRMT R81, R45, 0x7632, R81 ;  /* 0x000076322d517816 */ /* 0x000fe40000000051 */
[C---:B------:R-:W-:Y:S02]  /*0e40*/  PRMT R91, R47.reuse, 0x7632, R91 ;  /* 0x000076322f5b7816 */ /* 0x040fe4000000005b */
[----:B------:R-:W-:Y:S02]  /*0e50*/  SHF.L.U32 R92, R47, 0x10, RZ ;  /* 0x000000102f5c7819 */ /* 0x000fe400000006ff */
[----:B------:R-:W-:-:S02]  /*0e60*/  PRMT R89, R46, 0x7632, R89 ;  /* 0x000076322e597816 */ /* 0x000fc40000000059 */
[----:B------:R-:W-:Y:S02]  /*0e70*/  SHF.L.U32 R46, R46, 0x10, RZ ;  /* 0x000000102e2e7819 */ /* 0x000fe400000006ff */
[----:B------:R-:W-:Y:S02]  /*0e80*/  SHF.L.U32 R80, R59, 0x10, RZ ;  /* 0x000000103b507819 */ /* 0x000fe400000006ff */
[----:B------:R-:W-:Y:S02]  /*0e90*/  SHF.L.U32 R90, R89, 0x10, RZ ;  /* 0x00000010595a7819 */ /* 0x000fe400000006ff */
[C---:B--2---:R-:W-:Y:S02]  /*0ea0*/  SHF.L.U32 R95, R40.reuse, 0x10, RZ ;  /* 0x00000010285f7819 */ /* 0x044fe400000006ff */
[----:B------:R-:W-:Y:S02]  /*0eb0*/  PRMT R45, R40, 0x7632, R45 ;  /* 0x00007632282d7816 */ /* 0x000fe4000000002d */
[----:B------:R-:W-:Y:S01]  /*0ec0*/  PRMT R40, R41, 0x7632, R40 ;  /* 0x0000763229287816 */ /* 0x000fe20000000028 */
[----:B------:R-:W-:Y:S01]  /*0ed0*/  FFMA.FTZ R95, R44, R49, R95 ;  /* 0x000000312c5f7223 */ /* 0x000fe2000001005f */
[----:B------:R-:W-:Y:S01]  /*0ee0*/  PRMT R47, R42, 0x7632, R47 ;  /* 0x000076322a2f7816 */ /* 0x000fe2000000002f */
[----:B------:R-:W-:Y:S01]  /*0ef0*/  IMAD.U32 R45, R45, 0x10000, RZ ;  /* 0x000100002d2d7824 */ /* 0x000fe200078e00ff */
[----:B------:R-:W-:-:S02]  /*0f00*/  PRMT R96, R43, 0x7632, R96 ;  /* 0x000076322b607816 */ /* 0x000fc40000000060 */
[----:B------:R-:W-:Y:S01]  /*0f10*/  SHF.L.U32 R93, R42, 0x10, RZ ;  /* 0x000000102a5d7819 */ /* 0x000fe200000006ff */
[-C--:B------:R-:W-:Y:S01]  /*0f20*/  FFMA.FTZ R80, R80, R49.reuse, R45 ;  /* 0x0000003150507223 */ /* 0x080fe2000001002d */
[----:B------:R-:W-:Y:S02]  /*0f30*/  SHF.L.U32 R42, R81, 0x10, RZ ;  /* 0x00000010512a7819 */ /* 0x000fe400000006ff */
[----:B------:R-:W-:Y:S01]  /*0f40*/  SHF.L.U32 R44, R91, 0x10, RZ ;  /* 0x000000105b2c7819 */ /* 0x000fe200000006ff */
[-C--:B------:R-:W-:Y:S01]  /*0f50*/  FFMA.FTZ R93, R46, R49.reuse, R93 ;  /* 0x000000312e5d7223 */ /* 0x080fe2000001005d */
[----:B------:R-:W-:Y:S02]  /*0f60*/  SHF.L.U32 R41, R41, 0x10, RZ ;  /* 0x0000001029297819 */ /* 0x000fe400000006ff */
[----:B------:R-:W-:Y:S02]  /*0f70*/  SHF.L.U32 R43, R43, 0x10, RZ ;  /* 0x000000102b2b7819 */ /* 0x000fe400000006ff */
[----:B------:R-:W-:Y:S01]  /*0f80*/  SHF.L.U32 R91, R96, 0x10, RZ ;  /* 0x00000010605b7819 */ /* 0x000fe200000006ff */
[-C--:B------:R-:W-:Y:S01]  /*0f90*/  FFMA.FTZ R94, R94, R49.reuse, R41 ;  /* 0x000000315e5e7223 */ /* 0x080fe20000010029 */
[----:B------:R-:W-:Y:S01]  /*0fa0*/  SHF.L.U32 R47, R47, 0x10, RZ ;  /* 0x000000102f2f7819 */ /* 0x000fe200000006ff */
[-C--:B------:R-:W-:Y:S01]  /*0fb0*/  FFMA.FTZ R92, R92, R49.reuse, R43 ;  /* 0x000000315c5c7223 */ /* 0x080fe2000001002b */
[----:B------:R-:W-:Y:S01]  /*0fc0*/  SHF.L.U32 R81, R40, 0x10, RZ ;  /* 0x0000001028517819 */ /* 0x000fe200000006ff */
[----:B------:R-:W-:Y:S01]  /*0fd0*/  FFMA.FTZ R91, R44, R49, R91 ;  /* 0x000000312c5b7223 */ /* 0x000fe2000001005b */
[----:B------:R-:W-:Y:S01]  /*0fe0*/  F2FP.BF16.F32.PACK_AB R40, R80, R95 ;  /* 0x0000005f5028723e */ /* 0x000fe200000010ff */
[----:B------:R-:W-:-:S02]  /*0ff0*/  FFMA.FTZ R90, R90, R49, R47 ;  /* 0x000000315a5a7223 */ /* 0x000fc4000001002f */
[----:B------:R-:W-:Y:S01]  /*1000*/  FFMA.FTZ R81, R42, R49, R81 ;  /* 0x000000312a517223 */ /* 0x000fe20000010051 */
[----:B------:R-:W-:Y:S02]  /*1010*/  F2FP.BF16.F32.PACK_AB R43, R91, R92 ;  /* 0x0000005c5b2b723e */ /* 0x000fe400000010ff */
[----:B------:R-:W-:Y:S02]  /*1020*/  F2FP.BF16.F32.PACK_AB R42, R90, R93 ;  /* 0x0000005d5a2a723e */ /* 0x000fe400000010ff */
[----:B------:R-:W-:Y:S01]  /*1030*/  F2FP.BF16.F32.PACK_AB R41, R81, R94 ;  /* 0x0000005e5129723e */ /* 0x000fe200000010ff */
[----:B------:R-:W-:Y:S06]  /*1040*/  BRA `(.L_x_50) ;  /* 0x0000000000c07947 */ /* 0x000fec0003800000 */
.L_x_49:
[----:B------:R-:W-:-:S04]  /*1050*/  UISETP.NE.U32.AND UP1, UPT, UR12, URZ, UPT ;  /* 0x000000ff0c00728c */ /* 0x000fc8000bf25070 */
[----:B------:R-:W-:-:S09]  /*1060*/  UISETP.NE.AND.EX UP1, UPT, UR13, URZ, UPT, UP1 ;  /* 0x000000ff0d00728c */ /* 0x000fd2000bf25310 */
[----:B------:R-:W-:Y:S05]  /*1070*/  BRA.U UP1, `(.L_x_51) ;  /* 0x0000000101547547 */ /* 0x000fea000b800000 */
[C---:B0----5:R-:W-:Y:S02]  /*1080*/  PRMT R81, R45.reuse, 0x7632, R81 ;  /* 0x000076322d517816 */ /* 0x061fe40000000051 */
        /* <DEDUP_REMOVED lines=20> */
.L_x_51:
[C---:B0----5:R-:W-:Y:S02]  /*11d0*/  PRMT R40, R44.reuse, 0x7632, R40 ;  /* 0x000076322c287816 */ /* 0x061fe40000000028 */
[----:B------:R-:W-:Y:S02]  /*11e0*/  SHF.L.U32 R44, R44, 0x10, RZ ;  /* 0x000000102c2c7819 */ /* 0x000fe400000006ff */
[----:B------:R-:W-:Y:S02]  /*11f0*/  PRMT R42, R46, 0x7632, R42 ;  /* 0x000076322e2a7816 */ /* 0x000fe4000000002a */
[----:B------:R-:W-:Y:S01]  /*1200*/  PRMT R41, R45, 0x7632, R41 ;  /* 0x000076322d297816 */ /* 0x000fe20000000029 */
[----:B------:R-:W-:Y:S01]  /*1210*/  FMUL.FTZ R95, R44, R49 ;  /* 0x000000312c5f7220 */ /* 0x000fe20000410000 */
[----:B------:R-:W-:Y:S02]  /*1220*/  PRMT R43, R47, 0x7632, R43 ;  /* 0x000076322f2b7816 */ /* 0x000fe4000000002b */
[----:B------:R-:W-:-:S02]  /*1230*/  SHF.L.U32 R90, R42, 0x10, RZ ;  /* 0x000000102a5a7819 */ /* 0x000fc400000006ff */
[----:B------:R-:W-:Y:S01]  /*1240*/  SHF.L.U32 R94, R45, 0x10, RZ ;  /* 0x000000102d5e7819 */ /* 0x000fe200000006ff */
[----:B------:R-:W-:Y:S01]  /*1250*/  IMAD.U32 R44, R43, 0x10000, RZ ;  /* 0x000100002b2c7824 */ /* 0x000fe200078e00ff */
        /* <DEDUP_REMOVED lines=15> */
.L_x_50:
        /* <DEDUP_REMOVED lines=19> */
[C---:B--2---:R-:W-:Y:S02]  /*1480*/  PRMT R46, R41.reuse, 0x7632, R46 ;  /* 0x00007632292e7816 */ /* 0x044fe4000000002e */
[----:B------:R-:W-:Y:S02]  /*1490*/  SHF.L.U32 R97, R42, 0x10, RZ ;  /* 0x000000102a617819 */ /* 0x000fe400000006ff */
[----:B------:R-:W-:-:S02]  /*14a0*/  SHF.L.U32 R41, R41, 0x10, RZ ;  /* 0x0000001029297819 */ /* 0x000fc400000006ff */
[----:B------:R-:W-:Y:S01]  /*14b0*/  PRMT R103, R43, 0x7632, R103 ;  /* 0x000076322b677816 */ /* 0x000fe20000000067 */
[-C--:B------:R-:W-:Y:S01]  /*14c0*/  FFMA.FTZ R97, R100, R49.reuse, R97 ;  /* 0x0000003164617223 */ /* 0x080fe20000010061 */
[----:B------:R-:W-:Y:S01]  /*14d0*/  PRMT R45, R40, 0x7632, R45 ;  /* 0x00007632282d7816 */ /* 0x000fe2000000002d */
[-C--:B------:R-:W-:Y:S01]  /*14e0*/  FFMA.FTZ R96, R96, R49.reuse, R41 ;  /* 0x0000003160607223 */ /* 0x080fe20000010029 */
[----:B------:R-:W-:Y:S01]  /*14f0*/  PRMT R101, R42, 0x7632, R101 ;  /* 0x000076322a657816 */ /* 0x000fe20000000065 */
[----:B------:R-:W-:Y:S01]  /*1500*/  IMAD.U32 R100, R99, 0x10000, RZ ;  /* 0x0001000063647824 */ /* 0x000fe200078e00ff */
[----:B------:R-:W-:Y:S02]  /*1510*/  SHF.L.U32 R47, R40, 0x10, RZ ;  /* 0x00000010282f7819 */ /* 0x000fe400000006ff */
[----:B------:R-:W-:Y:S02]  /*1520*/  SHF.L.U32 R103, R103, 0x10, RZ ;  /* 0x0000001067677819 */ /* 0x000fe400000006ff */
[----:B------:R-:W-:Y:S01]  /*1530*/  SHF.L.U32 R43, R43, 0x10, RZ ;  /* 0x000000102b2b7819 */ /* 0x000fe200000006ff */
[----:B------:R-:W-:Y:S01]  /*1540*/  FFMA.FTZ R104, R44, R49, R47 ;  /* 0x000000312c687223 */ /* 0x000fe2000001002f */
        /* <DEDUP_REMOVED lines=15> */
.L_x_52:
[----:B------:R-:W-:-:S04]  /*1640*/  UISETP.NE.U32.AND UP1, UPT, UR12, URZ, UPT ;  /* 0x000000ff0c00728c */ /* 0x000fc8000bf25070 */
[----:B------:R-:W-:-:S09]  /*1650*/  UISETP.NE.AND.EX UP1, UPT, UR13, URZ, UPT, UP1 ;  /* 0x000000ff0d00728c */ /* 0x000fd2000bf25310 */
[----:B------:R-:W-:Y:S05]  /*1660*/  BRA.U UP1, `(.L_x_54) ;  /* 0x0000000101547547 */ /* 0x000fea000b800000 */
[C---:B-----5:R-:W-:Y:S02]  /*1670*/  PRMT R89, R44.reuse, 0x7632, R89 ;  /* 0x000076322c597816 */ /* 0x060fe40000000059 */
[----:B------:R-:W-:Y:S02]  /*1680*/  SHF.L.U32 R44, R44, 0x10, RZ ;  /* 0x000000102c2c7819 */ /* 0x000fe400000006ff */
[C---:B0-----:R-:W-:Y:S02]  /*1690*/  PRMT R97, R45.reuse, 0x7632, R97 ;  /* 0x000076322d617816 */ /* 0x041fe40000000061 */
[----:B------:R-:W-:Y:S01]  /*16a0*/  SHF.L.U32 R96, R45, 0x10, RZ ;  /* 0x000000102d607819 */ /* 0x000fe200000006ff */
[-C--:B------:R-:W-:Y:S01]  /*16b0*/  FMUL.FTZ R104, R44, R49.reuse ;  /* 0x000000312c687220 */ /* 0x080fe20000410000 */
[----:B------:R-:W-:Y:S02]  /*16c0*/  PRMT R45, R46, 0x7632, R45 ;  /* 0x000076322e2d7816 */ /* 0x000fe4000000002d */
[----:B------:R-:W-:Y:S01]  /*16d0*/  PRMT R99, R47, 0x7632, R99 ;  /* 0x000076322f637816 */ /* 0x000fe20000000063 */
[----:B------:R-:W-:Y:S01]  /*16e0*/  FMUL.FTZ R96, R96, R49 ;  /* 0x0000003160607220 */ /* 0x000fe20000410000 */
[----:B------:R-:W-:-:S02]  /*16f0*/  SHF.L.U32 R98, R46, 0x10, RZ ;  /* 0x000000102e627819 */ /* 0x000fc400000006ff */
        /* <DEDUP_REMOVED lines=12> */
.L_x_54:
[C---:B0----5:R-:W-:Y:S01]  /*17c0*/  PRMT R40, R44.reuse, 0x7632, R40 ;  /* 0x000076322c287816 */ /* 0x061fe20000000028 */
[----:B------:R-:W-:Y:S01]  /*17d0*/  IMAD.U32 R44, R44, 0x10000, RZ ;  /* 0x000100002c2c7824 */ /* 0x000fe200078e00ff */
[----:B------:R-:W-:Y:S02]  /*17e0*/  PRMT R42, R46, 0x7632, R42 ;  /* 0x000076322e2a7816 */ /* 0x000fe4000000002a */
[----:B------:R-:W-:Y:S01]  /*17f0*/  PRMT R41, R45, 0x7632, R41 ;  /* 0x000076322d297816 */ /* 0x000fe20000000029 */
[----:B------:R-:W-:Y:S01]  /*1800*/  FMUL.FTZ R104, R44, R49 ;  /* 0x000000312c687220 */ /* 0x000fe20000410000 */
[----:B------:R-:W-:Y:S02]  /*1810*/  PRMT R43, R47, 0x7632, R43 ;  /* 0x000076322f2b7816 */ /* 0x000fe4000000002b */
        /* <DEDUP_REMOVED lines=12> */
[----:B------:R-:W-:-:S02]  /*18e0*/  FMUL.FTZ R101, R44, R49 ;  /* 0x000000312c657220 */ /* 0x000fc40000410000 */
[----:B------:R-:W-:Y:S01]  /*18f0*/  FMUL.FTZ R99, R42, R49 ;  /* 0x000000312a637220 */ /* 0x000fe20000410000 */
[----:B------:R-:W-:Y:S02]  /*1900*/  F2FP.BF16.F32.PACK_AB R42, R100, R97 ;  /* 0x00000061642a723e */ /* 0x000fe400000010ff */
[----:B------:R-:W-:Y:S02]  /*1910*/  F2FP.BF16.F32.PACK_AB R43, R101, R98 ;  /* 0x00000062652b723e */ /* 0x000fe400000010ff */
[----:B------:R-:W-:Y:S02]  /*1920*/  F2FP.BF16.F32.PACK_AB R41, R99, R96 ;  /* 0x000000606329723e */ /* 0x000fe400000010ff */
[----:B------:R-:W-:-:S07]  /*1930*/  F2FP.BF16.F32.PACK_AB R40, R103, R104 ;  /* 0x000000686728723e */ /* 0x000fce00000010ff */
.L_x_53:
[----:B------:R-:W0:Y:S01]  /*1940*/  @P0 LDC.64 R44, c[0x0][0x3a8] ;  /* 0x0000ea00ff2c0b82 */ /* 0x000e220000000a00 */
[----:B------:R-:W-:Y:S01]  /*1950*/  IADD3 R102, PT, PT, R48, 0x60, RZ ;  /* 0x0000006030667810 */ /* 0x000fe20007ffe0ff */
[----:B0-----:R-:W-:-:S04]  /*1960*/  @P0 IMAD.WIDE.U32 R108, R59, 0x10, R44 ;  /* 0x000000103b6c0825 */ /* 0x001fc800078e002c */
[----:B------:R-:W-:Y:S01]  /*1970*/  IMAD.WIDE.U32 R44, R102, 0x10, R106 ;  /* 0x00000010662c7825 */ /* 0x000fe200078e006a */
[----:B------:R0:W-:Y:S05]  /*1980*/  @P0 STG.E.128 desc[UR6][R108.64], R40 ;  /* 0x000000286c000986 */ /* 0x0001ea000c101d06 */
[----:B------:R-:W5:Y:S01]  /*1990*/  LDG.E.128 R44, desc[UR6][R44.64] ;  /* 0x000000062c2c7981 */ /* 0x000f62000c1e1d00 */
[----:B------:R-:W-:Y:S05]  /*19a0*/  BRA.U !UP0, `(.L_x_55) ;  /* 0x0000000108a07547 */ /* 0x000fea000b800000 */
[----:B0-----:R-:W0:Y:S02]  /*19b0*/  LDC.64 R40, c[0x0][0x3a0] ;  /* 0x0000e800ff287b82 */ /* 0x001e240000000a00 */
        /* <DEDUP_REMOVED lines=11> */
[----:B--2---:R-:W-:Y:S01]  /*1a70*/  SHF.L.U32 R105, R43, 0x10, RZ ;  /* 0x000000102b697819 */ /* 0x004fe200000006ff */
[----:B------:R-:W-:Y:S01]  /*1a80*/  IMAD.U32 R45, R40, 0x10000, RZ ;  /* 0x00010000282d7824 */ /* 0x000fe200078e00ff */
[C---:B------:R-:W-:Y:S02]  /*1a90*/  PRMT R107, R41.reuse, 0x7632, R107 ;  /* 0x00007632296b7816 */ /* 0x040fe4000000006b */
[----:B------:R-:W-:Y:S01]  /*1aa0*/  SHF.L.U32 R41, R41, 0x10, RZ ;  /* 0x0000001029297819 */ /* 0x000fe200000006ff */
[-C--:B------:R-:W-:Y:S01]  /*1ab0*/  FFMA.FTZ R105, R106, R49.reuse, R105 ;  /* 0x000000316a697223 */ /* 0x080fe20000010069 */
[----:B------:R-:W-:Y:S01]  /*1ac0*/  PRMT R113, R43, 0x7632, R113 ;  /* 0x000076322b717816 */ /* 0x000fe20000000071 */
[-C--:B------:R-:W-:Y:S01]  /*1ad0*/  FFMA.FTZ R106, R44, R49.reuse, R45 ;  /* 0x000000312c6a7223 */ /* 0x080fe2000001002d */
[----:B------:R-:W-:Y:S01]  /*1ae0*/  PRMT R43, R40, 0x7632, R43 ;  /* 0x00007632282b7816 */ /* 0x000fe2000000002b */
[----:B------:R-:W-:Y:S01]  /*1af0*/  FFMA.FTZ R45, R108, R49, R41 ;  /* 0x000000316c2d7223 */ /* 0x000fe20000010029 */
[----:B------:R-:W-:-:S02]  /*1b00*/  PRMT R110, R42, 0x7632, R110 ;  /* 0x000076322a6e7816 */ /* 0x000fc4000000006e */
[----:B------:R-:W-:Y:S02]  /*1b10*/  SHF.L.U32 R111, R42, 0x10, RZ ;  /* 0x000000102a6f7819 */ /* 0x000fe400000006ff */
        /* <DEDUP_REMOVED lines=9> */
[-C--:B------:R-:W-:Y:S02]  /*1bb0*/  FFMA.FTZ R110, R112, R49.reuse, R113 ;  /* 0x00000031706e7223 */ /* 0x080fe40000010071 */
[----:B------:R-:W-:Y:S01]  /*1bc0*/  FFMA.FTZ R46, R42, R49, R41 ;  /* 0x000000312a2e7223 */ /* 0x000fe20000010029 */
[----:B------:R-:W-:Y:S01]  /*1bd0*/  F2FP.BF16.F32.PACK_AB R41, R108, R45 ;  /* 0x0000002d6c29723e */ /* 0x000fe200000010ff */
[----:B------:R-:W-:Y:S01]  /*1be0*/  FFMA.FTZ R107, R40, R49, R43 ;  /* 0x00000031286b7223 */ /* 0x000fe2000001002b */
[----:B------:R-:W-:Y:S02]  /*1bf0*/  F2FP.BF16.F32.PACK_AB R43, R110, R105 ;  /* 0x000000696e2b723e */ /* 0x000fe400000010ff */
[----:B------:R-:W-:-:S02]  /*1c00*/  F2FP.BF16.F32.PACK_AB R42, R46, R47 ;  /* 0x0000002f2e2a723e */ /* 0x000fc400000010ff */
[----:B------:R-:W-:Y:S01]  /*1c10*/  F2FP.BF16.F32.PACK_AB R40, R107, R106 ;  /* 0x0000006a6b28723e */ /* 0x000fe200000010ff */
[----:B------:R-:W-:Y:S06]  /*1c20*/  BRA `(.L_x_56) ;  /* 0x0000000000c07947 */ /* 0x000fec0003800000 */
.L_x_55:
        /* <DEDUP_REMOVED lines=8> */
[C---:B0-----:R-:W-:Y:S02]  /*1cb0*/  SHF.L.U32 R108, R45.reuse, 0x10, RZ ;  /* 0x000000102d6c7819 */ /* 0x041fe400000006ff */
[----:B------:R-:W-:-:S02]  /*1cc0*/  PRMT R89, R45, 0x7632, R89 ;  /* 0x000076322d597816 */ /* 0x000fc40000000059 */
[----:B------:R-:W-:Y:S01]  /*1cd0*/  PRMT R107, R46, 0x7632, R107 ;  /* 0x000076322e6b7816 */ /* 0x000fe2000000006b */
[-C--:B------:R-:W-:Y:S01]  /*1ce0*/  FMUL.FTZ R45, R108, R49.reuse ;  /* 0x000000316c2d7220 */ /* 0x080fe20000410000 */
[----:B------:R-:W-:Y:S01]  /*1cf0*/  SHF.L.U32 R110, R106, 0x10, RZ ;  /* 0x000000106a6e7819 */ /* 0x000fe200000006ff */
[-C--:B------:R-:W-:Y:S01]  /*1d00*/  FMUL.FTZ R106, R44, R49.reuse ;  /* 0x000000312c6a7220 */ /* 0x080fe20000410000 */
[----:B------:R-:W-:Y:S01]  /*1d10*/  IMAD.U32 R46, R46, 0x10000, RZ ;  /* 0x000100002e2e7824 */ /* 0x000fe200078e00ff */
[----:B------:R-:W-:Y:S02]  /*1d20*/  SHF.L.U32 R44, R47, 0x10, RZ ;  /* 0x000000102f2c7819 */ /* 0x000fe400000006ff */
        /* <DEDUP_REMOVED lines=8> */
.L_x_57:
[C---:B-----5:R-:W-:Y:S02]  /*1db0*/  SHF.L.U32 R106, R47.reuse, 0x10, RZ ;  /* 0x000000102f6a7819 */ /* 0x060fe400000006ff */
[C---:B0-----:R-:W-:Y:S02]  /*1dc0*/  PRMT R40, R44.reuse, 0x7632, R40 ;  /* 0x000076322c287816 */ /* 0x041fe40000000028 */
[----:B------:R-:W-:Y:S01]  /*1dd0*/  SHF.L.U32 R44, R44, 0x10, RZ ;  /* 0x000000102c2c7819 */ /* 0x000fe200000006ff */
[-C--:B------:R-:W-:Y:S01]  /*1de0*/  FMUL.FTZ R105, R106, R49.reuse ;  /* 0x000000316a697220 */ /* 0x080fe20000410000 */
[----:B------:R-:W-:Y:S02]  /*1df0*/  PRMT R89, R47, 0x7632, R89 ;  /* 0x000076322f597816 */ /* 0x000fe40000000059 */
[----:B------:R-:W-:Y:S01]  /*1e00*/  PRMT R41, R45, 0x7632, R41 ;  /* 0x000076322d297816 */ /* 0x000fe20000000029 */
[----:B------:R-:W-:Y:S01]  /*1e10*/  FMUL.FTZ R106, R44, R49 ;  /* 0x000000312c6a7220 */ /* 0x000fe20000410000 */
        /* <DEDUP_REMOVED lines=11> */
[----:B------:R-:W-:Y:S01]  /*1ed0*/  FMUL.FTZ R46, R44, R49 ;  /* 0x000000312c2e7220 */ /* 0x000fe20000410000 */
[----:B------:R-:W-:Y:S01]  /*1ee0*/  F2FP.BF16.F32.PACK_AB R43, R110, R105 ;  /* 0x000000696e2b723e */ /* 0x000fe200000010ff */
[----:B------:R-:W-:Y:S01]  /*1ef0*/  FMUL.FTZ R108, R108, R49 ;  /* 0x000000316c6c7220 */ /* 0x000fe20000410000 */
[----:B------:R-:W-:Y:S02]  /*1f00*/  F2FP.BF16.F32.PACK_AB R40, R107, R106 ;  /* 0x0000006a6b28723e */ /* 0x000fe400000010ff */
[----:B------:R-:W-:Y:S02]  /*1f10*/  F2FP.BF16.F32.PACK_AB R42, R46, R47 ;  /* 0x0000002f2e2a723e */ /* 0x000fe400000010ff */
[----:B------:R-:W-:-:S07]  /*1f20*/  F2FP.BF16.F32.PACK_AB R41, R108, R45 ;  /* 0x0000002d6c29723e */ /* 0x000fce00000010ff */
.L_x_56:
[----:B------:R-:W-:Y:S01]  /*1f30*/  FADD.FTZ R44, RZ, R58 ;  /* 0x0000003aff2c7221 */ /* 0x000fe20000010000 */
[----:B------:R-:W0:Y:S01]  /*1f40*/  @P0 LDC.64 R112, c[0x0][0x3a8] ;  /* 0x0000ea00ff700b82 */ /* 0x000e220000000a00 */
[----:B------:R-:W-:Y:S01]  /*1f50*/  UMOV UR4, 0xffffffff ;  /* 0xffffffff00047882 */ /* 0x000fe20000000000 */
[----:B------:R-:W-:Y:S01]  /*1f60*/  ISETP.NE.AND P3, PT, R88, RZ, PT ;  /* 0x000000ff5800720c */ /* 0x000fe20003f65270 */
[----:B------:R-:W-:-:S04]  /*1f70*/  FADD.FTZ R44, R44, R51 ;  /* 0x000000332c2c7221 */ /* 0x000fc80000010000 */
[----:B------:R-:W-:-:S04]  /*1f80*/  FADD.FTZ R49, R44, R57 ;  /* 0x000000392c317221 */ /* 0x000fc80000010000 */
[----:B------:R-:W-:-:S04]  /*1f90*/  FADD.FTZ R49, R49, R52 ;  /* 0x0000003431317221 */ /* 0x000fc80000010000 */
[----:B------:R-:W-:-:S04]  /*1fa0*/  FADD.FTZ R44, R49, R56 ;  /* 0x00000038312c7221 */ /* 0x000fc80000010000 */
[----:B------:R-:W-:-:S04]  /*1fb0*/  FADD.FTZ R44, R44, R53 ;  /* 0x000000352c2c7221 */ /* 0x000fc80000010000 */
[----:B------:R-:W-:Y:S01]  /*1fc0*/  FADD.FTZ R49, R44, R55 ;  /* 0x000000372c317221 */ /* 0x000fe20000010000 */
[----:B0-----:R-:W-:-:S04]  /*1fd0*/  @P0 IMAD.WIDE.U32 R112, R102, 0x10, R112 ;  /* 0x0000001066700825 */ /* 0x001fc800078e0070 */
[----:B------:R-:W-:Y:S01]  /*1fe0*/  FADD.FTZ R44, R49, R54 ;  /* 0x00000036312c7221 */ /* 0x000fe20000010000 */
[----:B------:R0:W-:Y:S03]  /*1ff0*/  @P0 STG.E.128 desc[UR6][R112.64], R40 ;  /* 0x0000002870000986 */ /* 0x0001e6000c101d06 */
[----:B------:R-:W-:-:S04]  /*2000*/  FADD.FTZ R49, R44, R95 ;  /* 0x0000005f2c317221 */ /* 0x000fc80000010000 */
        /* <DEDUP_REMOVED lines=22> */
[----:B------:R-:W-:Y:S01]  /*2170*/  FADD.FTZ R49, R49, R110 ;  /* 0x0000006e31317221 */ /* 0x000fe20000010000 */
[----:B0-----:R-:W-:Y:S06]  /*2180*/  BRA.DIV UR4, `(.L_x_58) ;  /* 0x0000001204807947 */ /* 0x001fec000b800000 */
[----:B------:R-:W0:Y:S02]  /*2190*/  SHFL.BFLY PT, R44, R49, 0x1, 0x1f ;  /* 0x0c201f00312c7f89 */ /* 0x000e2400000e0000 */
[----:B0-----:R-:W-:-:S05]  /*21a0*/  FADD.FTZ R109, R49, R44 ;  /* 0x0000002c316d7221 */ /* 0x001fca0000010000 */
[----:B------:R-:W0:Y:S02]  /*21b0*/  SHFL.BFLY PT, R44, R109, 0x2, 0x1f ;  /* 0x0c401f006d2c7f89 */ /* 0x000e2400000e0000 */
[----:B0-----:R-:W-:-:S05]  /*21c0*/  FADD.FTZ R111, R109, R44 ;  /* 0x0000002c6d6f7221 */ /* 0x001fca0000010000 */
[----:B------:R-:W0:Y:S02]  /*21d0*/  SHFL.BFLY PT, R44, R111, 0x4, 0x1f ;  /* 0x0c801f006f2c7f89 */ /* 0x000e2400000e0000 */
[----:B0-----:R-:W-:-:S05]  /*21e0*/  FADD.FTZ R112, R111, R44 ;  /* 0x0000002c6f707221 */ /* 0x001fca0000010000 */
[----:B------:R-:W0:Y:S02]  /*21f0*/  SHFL.BFLY PT, R89, R112, 0x8, 0x1f ;  /* 0x0d001f0070597f89 */ /* 0x000e2400000e0000 */
[----:B0-----:R-:W-:Y:S02]  /*2200*/  FADD.FTZ R113, R112, R89 ;  /* 0x0000005970717221 */ /* 0x001fe40000010000 */
[----:B------:R-:W0:Y:S03]  /*2210*/  LDC R89, c[0x0][0x400] ;  /* 0x00010000ff597b82 */ /* 0x000e260000000800 */
[----:B------:R-:W1:Y:S02]  /*2220*/  SHFL.BFLY PT, R44, R113, 0x10, 0x1f ;  /* 0x0e001f00712c7f89 */ /* 0x000e6400000e0000 */
[----:B-1----:R-:W-:-:S04]  /*2230*/  FADD.FTZ R44, R113, R44 ;  /* 0x0000002c712c7221 */ /* 0x002fc80000010000 */
[----:B0-----:R-:W-:-:S04]  /*2240*/  FMUL.FTZ R49, R44, R89 ;  /* 0x000000592c317220 */ /* 0x001fc80000410000 */
[C---:B------:R-:W-:Y:S01]  /*2250*/  FADD.FTZ R44, -R49.reuse, R58 ;  /* 0x0000003a312c7221 */ /* 0x040fe20000010100 */
[C---:B------:R-:W-:Y:S01]  /*2260*/  FADD.FTZ R109, -R49.reuse, R51 ;  /* 0x00000033316d7221 */ /* 0x040fe20000010100 */
[----:B------:R-:W-:Y:S02]  /*2270*/  FADD.FTZ R111, -R49, R57 ;  /* 0x00000039316f7221 */ /* 0x000fe40000010100 */
[----:B------:R-:W-:-:S04]  /*2280*/  FFMA.FTZ R44, R44, R44, RZ ;  /* 0x0000002c2c2c7223 */ /* 0x000fc800000100ff */
[----:B------:R-:W-:Y:S01]  /*2290*/  FFMA.FTZ R44, R109, R109, R44 ;  /* 0x0000006d6d2c7223 */ /* 0x000fe2000001002c */
[----:B------:R-:W-:-:S03]  /*22a0*/  FADD.FTZ R109, -R49, R52 ;  /* 0x00000034316d7221 */ /* 0x000fc60000010100 */
        /* <DEDUP_REMOVED lines=56> */
[----:B------:R-:W-:-:S04]  /*2630*/  FFMA.FTZ R44, R111, R111, R44 ;  /* 0x0000006f6f2c7223 */ /* 0x000fc8000001002c */
[----:B------:R-:W-:-:S05]  /*2640*/  FFMA.FTZ R44, R109, R109, R44 ;  /* 0x0000006d6d2c7223 */ /* 0x000fca000001002c */
        /* <DEDUP_REMOVED lines=9> */
.L_x_71:
[C---:B------:R-:W-:Y:S01]  /*26e0*/  FMUL.FTZ R44, R49.reuse, R49 ;  /* 0x00000031312c7220 */ /* 0x040fe20000410000 */
[----:B01----:R-:W-:Y:S01]  /*26f0*/  FADD.FTZ R114, R114, R113 ;  /* 0x0000007172727221 */ /* 0x003fe20000010000 */
[----:B------:R-:W-:Y:S01]  /*2700*/  FSEL R109, R49, RZ, !P1 ;  /* 0x000000ff316d7208 */ /* 0x000fe20004800000 */
[----:B------:R-:W-:Y:S01]  /*2710*/  IMAD.U32 R113, R24, 0x10000, RZ ;  /* 0x0001000018717824 */ /* 0x000fe200078e00ff */
[----:B------:R-:W-:Y:S01]  /*2720*/  SHF.L.U32 R111, R87, 0x10, RZ ;  /* 0x00000010576f7819 */ /* 0x000fe200000006ff */
[----:B------:R-:W-:Y:S01]  /*2730*/  FFMA.FTZ R89, R114, R89, UR8 ;  /* 0x0000000872597e23 */ /* 0x000fe20008010059 */
[----:B------:R-:W-:Y:S01]  /*2740*/  FSEL R44, R44, RZ, P1 ;  /* 0x000000ff2c2c7208 */ /* 0x000fe20000800000 */
[C---:B------:R-:W-:Y:S01]  /*2750*/  FADD.FTZ R58, -R109.reuse, R58 ;  /* 0x0000003a6d3a7221 */ /* 0x040fe20000010100 */
[C---:B------:R-:W-:Y:S01]  /*2760*/  FADD.FTZ R52, -R109.reuse, R52 ;  /* 0x000000346d347221 */ /* 0x040fe20000010100 */
[----:B------:R-:W-:Y:S01]  /*2770*/  FADD.FTZ R56, -R109, R56 ;  /* 0x000000386d387221 */ /* 0x000fe20000010100 */
[----:B------:R-:W-:Y:S01]  /*2780*/  SHF.L.U32 R115, R85, 0x10, RZ ;  /* 0x0000001055737819 */ /* 0x000fe200000006ff */
[----:B------:R-:W-:Y:S01]  /*2790*/  FADD.FTZ R89, R89, R44 ;  /* 0x0000002c59597221 */ /* 0x000fe20000010000 */
[----:B------:R-:W-:Y:S01]  /*27a0*/  SHF.L.U32 R117, R26, 0x10, RZ ;  /* 0x000000101a757819 */ /* 0x000fe200000006ff */
[C---:B------:R-:W-:Y:S01]  /*27b0*/  FADD.FTZ R54, -R109.reuse, R54 ;  /* 0x000000366d367221 */ /* 0x040fe20000010100 */
[----:B------:R-:W-:Y:S01]  /*27c0*/  SHF.L.U32 R112, R0, 0x10, RZ ;  /* 0x0000001000707819 */ /* 0x000fe200000006ff */
[C---:B------:R-:W-:Y:S01]  /*27d0*/  FADD.FTZ R80, -R109.reuse, R80 ;  /* 0x000000506d507221 */ /* 0x040fe20000010100 */
[----:B------:R-:W-:Y:S01]  /*27e0*/  SHF.L.U32 R114, R2, 0x10, RZ ;  /* 0x0000001002727819 */ /* 0x000fe200000006ff */
[----:B------:R-:W0:Y:S01]  /*27f0*/  MUFU.RSQ R89, R89 ;  /* 0x0000005900597308 */ /* 0x000e220000001400 */
[C---:B------:R-:W-:Y:S01]  /*2800*/  FADD.FTZ R94, -R109.reuse, R94 ;  /* 0x0000005e6d5e7221 */ /* 0x040fe20000010100 */
        /* <DEDUP_REMOVED lines=9> */
[----:B------:R-:W-:Y:S01]  /*28a0*/  SHF.L.U32 R118, R86, 0x10, RZ ;  /* 0x0000001056767819 */ /* 0x000fe200000006ff */
[----:B------:R-:W-:Y:S01]  /*28b0*/  FADD.FTZ R46, -R109, R46 ;  /* 0x0000002e6d2e7221 */ /* 0x000fe20000010100 */
[----:B------:R-:W-:Y:S01]  /*28c0*/  SHF.L.U32 R120, R25, 0x10, RZ ;  /* 0x0000001019787819 */ /* 0x000fe200000006ff */
[----:B------:R-:W-:Y:S01]  /*28d0*/  FADD.FTZ R110, -R109, R110 ;  /* 0x0000006e6d6e7221 */ /* 0x000fe20000010100 */
[----:B0-----:R-:W-:Y:S01]  /*28e0*/  FMUL.FTZ R44, R89, R58 ;  /* 0x0000003a592c7220 */ /* 0x001fe20000410000 */
[----:B------:R-:W-:Y:S01]  /*28f0*/  FADD.FTZ R58, -R109, R51 ;  /* 0x000000336d3a7221 */ /* 0x000fe20000010100 */
[C---:B------:R-:W-:Y:S01]  /*2900*/  FMUL.FTZ R52, R89.reuse, R52 ;  /* 0x0000003459347220 */ /* 0x040fe20000410000 */
[----:B------:R-:W-:Y:S01]  /*2910*/  FMUL.FTZ R54, R89, R54 ;  /* 0x0000003659367220 */ /* 0x000fe20000410000 */
[----:B------:R-:W-:Y:S01]  /*2920*/  FFMA.FTZ R44, R44, R111, R113 ;  /* 0x0000006f2c2c7223 */ /* 0x000fe20000010071 */
[----:B------:R-:W-:Y:S01]  /*2930*/  SHF.L.U32 R111, R3, 0x10, RZ ;  /* 0x00000010036f7819 */ /* 0x000fe200000006ff */
[C---:B------:R-:W-:Y:S01]  /*2940*/  FMUL.FTZ R51, R89.reuse, R58 ;  /* 0x0000003a59337220 */ /* 0x040fe20000410000 */
[----:B------:R-:W-:Y:S01]  /*2950*/  SHF.L.U32 R113, R4, 0x10, RZ ;  /* 0x0000001004717819 */ /* 0x000fe200000006ff */
[C---:B------:R-:W-:Y:S01]  /*2960*/  FMUL.FTZ R58, R89.reuse, R56 ;  /* 0x00000038593a7220 */ /* 0x040fe20000410000 */
[----:B------:R-:W-:Y:S01]  /*2970*/  FMUL.FTZ R94, R89, R94 ;  /* 0x0000005e595e7220 */ /* 0x000fe20000410000 */
[----:B------:R-:W-:Y:S01]  /*2980*/  FFMA.FTZ R51, R51, R112, R114 ;  /* 0x0000007033337223 */ /* 0x000fe20000010072 */
[----:B------:R-:W-:Y:S01]  /*2990*/  FMUL.FTZ R90, R89, R90 ;  /* 0x0000005a595a7220 */ /* 0x000fe20000410000 */
[----:B------:R-:W-:Y:S01]  /*29a0*/  FFMA.FTZ R56, R52, R111, R113 ;  /* 0x0000006f34387223 */ /* 0x000fe20000010071 */
[----:B------:R-:W-:Y:S01]  /*29b0*/  FFMA.FTZ R111, R58, R115, R117 ;  /* 0x000000733a6f7223 */ /* 0x000fe20000010075 */
[C---:B------:R-:W-:Y:S01]  /*29c0*/  FADD.FTZ R52, -R109.reuse, R53 ;  /* 0x000000356d347221 */ /* 0x040fe20000010100 */
[----:B------:R-:W-:Y:S01]  /*29d0*/  FADD.FTZ R58, -R109, R55 ;  /* 0x000000376d3a7221 */ /* 0x000fe20000010100 */
[----:B------:R-:W-:Y:S01]  /*29e0*/  SHF.L.U32 R113, R5, 0x10, RZ ;  /* 0x0000001005717819 */ /* 0x000fe200000006ff */
[----:B------:R-:W-:Y:S01]  /*29f0*/  IMAD.U32 R117, R31, 0x10000, RZ ;  /* 0x000100001f757824 */ /* 0x000fe200078e00ff */
[----:B------:R-:W-:Y:S01]  /*2a00*/  SHF.L.U32 R115, R6, 0x10, RZ ;  /* 0x0000001006737819 */ /* 0x000fe200000006ff */
[C---:B------:R-:W-:Y:S01]  /*2a10*/  FMUL.FTZ R52, R89.reuse, R52 ;  /* 0x0000003459347220 */ /* 0x040fe20000410000 */
[----:B------:R-:W-:Y:S01]  /*2a20*/  SHF.L.U32 R53, R84, 0x10, RZ ;  /* 0x0000001054357819 */ /* 0x000fe200000006ff */
[----:B------:R-:W-:Y:S01]  /*2a30*/  FMUL.FTZ R58, R89, R58 ;  /* 0x0000003a593a7220 */ /* 0x000fe20000410000 */
[----:B------:R-:W-:Y:S01]  /*2a40*/  SHF.L.U32 R55, R27, 0x10, RZ ;  /* 0x000000101b377819 */ /* 0x000fe200000006ff */
[----:B------:R-:W-:Y:S01]  /*2a50*/  FFMA.FTZ R112, R52, R113, R115 ;  /* 0x0000007134707223 */ /* 0x000fe20000010073 */
[----:B------:R-:W-:Y:S01]  /*2a60*/  FADD.FTZ R52, -R109, R95 ;  /* 0x0000005f6d347221 */ /* 0x000fe20000010100 */
[----:B------:R-:W-:Y:S01]  /*2a70*/  SHF.L.U32 R95, R83, 0x10, RZ ;  /* 0x00000010535f7819 */ /* 0x000fe200000006ff */
[----:B------:R-:W-:Y:S01]  /*2a80*/  FMUL.FTZ R104, R89, R104 ;  /* 0x0000006859687220 */ /* 0x000fe20000410000 */
[----:B------:R-:W-:Y:S01]  /*2a90*/  FFMA.FTZ R113, R58, R53, R55 ;  /* 0x000000353a717223 */ /* 0x000fe20000010037 */
[----:B------:R-:W-:Y:S01]  /*2aa0*/  SHF.L.U32 R53, R7, 0x10, RZ ;  /* 0x0000001007357819 */ /* 0x000fe200000006ff */
[----:B------:R-:W-:Y:S01]  /*2ab0*/  IMAD.U32 R55, R8, 0x10000, RZ ;  /* 0x0001000008377824 */ /* 0x000fe200078e00ff */
[----:B------:R-:W-:Y:S01]  /*2ac0*/  SHF.L.U32 R115, R28, 0x10, RZ ;  /* 0x000000101c737819 */ /* 0x000fe200000006ff */
[----:B------:R-:W-:Y:S01]  /*2ad0*/  FMUL.FTZ R52, R89, R52 ;  /* 0x0000003459347220 */ /* 0x000fe20000410000 */
[----:B------:R-:W-:Y:S01]  /*2ae0*/  SHF.L.U32 R58, R10, 0x10, RZ ;  /* 0x000000100a3a7819 */ /* 0x000fe200000006ff */
[----:B------:R-:W-:Y:S01]  /*2af0*/  FFMA.FTZ R114, R54, R53, R55 ;  /* 0x0000003536727223 */ /* 0x000fe20000010037 */
[----:B------:R-:W-:Y:S01]  /*2b00*/  SHF.L.U32 R54, R9, 0x10, RZ ;  /* 0x0000001009367819 */ /* 0x000fe200000006ff */
[C---:B------:R-:W-:Y:S01]  /*2b10*/  FMUL.FTZ R53, R89.reuse, R80 ;  /* 0x0000005059357220 */ /* 0x040fe20000410000 */
[----:B------:R-:W-:Y:S01]  /*2b20*/  FFMA.FTZ R52, R52, R95, R115 ;  /* 0x0000005f34347223 */ /* 0x000fe20000010073 */
[----:B------:R-:W-:Y:S01]  /*2b30*/  SHF.L.U32 R55, R82, 0x10, RZ ;  /* 0x0000001052377819 */ /* 0x000fe200000006ff */
[----:B------:R-:W-:Y:S01]  /*2b40*/  FMUL.FTZ R96, R89, R96 ;  /* 0x0000006059607220 */ /* 0x000fe20000410000 */
[----:B------:R-:W-:Y:S01]  /*2b50*/  SHF.L.U32 R95, R29, 0x10, RZ ;  /* 0x000000101d5f7819 */ /* 0x000fe200000006ff */
[----:B------:R-:W-:Y:S01]  /*2b60*/  FFMA.FTZ R53, R53, R54, R58 ;  /* 0x0000003635357223 */ /* 0x000fe2000001003a */
[----:B------:R-:W-:Y:S01]  /*2b70*/  FADD.FTZ R58, -R109, R81 ;  /* 0x000000516d3a7221 */ /* 0x000fe20000010100 */
[----:B------:R-:W-:Y:S01]  /*2b80*/  SHF.L.U32 R80, R11, 0x10, RZ ;  /* 0x000000100b507819 */ /* 0x000fe200000006ff */
[C---:B------:R-:W-:Y:S01]  /*2b90*/  FMUL.FTZ R98, R89.reuse, R98 ;  /* 0x0000006259627220 */ /* 0x040fe20000410000 */
[----:B------:R-:W-:Y:S01]  /*2ba0*/  FFMA.FTZ R54, R94, R55, R95 ;  /* 0x000000375e367223 */ /* 0x000fe2000001005f */
[----:B------:R-:W-:Y:S01]  /*2bb0*/  SHF.L.U32 R94, R12, 0x10, RZ ;  /* 0x000000100c5e7819 */ /* 0x000fe200000006ff */
[----:B------:R-:W-:Y:S01]  /*2bc0*/  FMUL.FTZ R55, R89, R58 ;  /* 0x0000003a59377220 */ /* 0x000fe20000410000 */
[----:B------:R-:W-:Y:S01]  /*2bd0*/  SHF.L.U32 R81, R13, 0x10, RZ ;  /* 0x000000100d517819 */ /* 0x000fe200000006ff */
[----:B------:R-:W-:Y:S01]  /*2be0*/  FADD.FTZ R58, -R109, R91 ;  /* 0x0000005b6d3a7221 */ /* 0x000fe20000010100 */
[----:B------:R-:W-:Y:S01]  /*2bf0*/  SHF.L.U32 R95, R14, 0x10, RZ ;  /* 0x000000100e5f7819 */ /* 0x000fe200000006ff */
[----:B------:R-:W-:Y:S01]  /*2c00*/  FFMA.FTZ R55, R55, R80, R94 ;  /* 0x0000005037377223 */ /* 0x000fe2000001005e */
[----:B------:R-:W-:Y:S01]  /*2c10*/  SHF.L.U32 R115, R78, 0x10, RZ ;  /* 0x000000104e737819 */ /* 0x000fe200000006ff */
[----:B------:R-:W-:Y:S01]  /*2c20*/  FMUL.FTZ R80, R89, R92 ;  /* 0x0000005c59507220 */ /* 0x000fe20000410000 */
[----:B------:R-:W-:Y:S01]  /*2c30*/  SHF.L.U32 R91, R77, 0x10, RZ ;  /* 0x000000104d5b7819 */ /* 0x000fe200000006ff */
[----:B------:R-:W-:Y:S01]  /*2c40*/  FFMA.FTZ R92, R90, R81, R95 ;  /* 0x000000515a5c7223 */ /* 0x000fe2000001005f */
[----:B------:R-:W-:Y:S01]  /*2c50*/  SHF.L.U32 R81, R15, 0x10, RZ ;  /* 0x000000100f517819 */ /* 0x000fe200000006ff */
        /* <DEDUP_REMOVED lines=17> */
[----:B------:R-:W-:Y:S01]  /*2d70*/  FADD.FTZ R96, -R109, R97 ;  /* 0x000000616d607221 */ /* 0x000fe20000010100 */
[----:B------:R-:W-:Y:S01]  /*2d80*/  SHF.L.U32 R103, R20, 0x10, RZ ;  /* 0x0000001014677819 */ /* 0x000fe200000006ff */
[C---:B------:R-:W-:Y:S01]  /*2d90*/  FMUL.FTZ R94, R89.reuse, R94 ;  /* 0x0000005e595e7220 */ /* 0x040fe20000410000 */
[----:B------:R-:W-:Y:S01]  /*2da0*/  SHF.L.U32 R97, R74, 0x10, RZ ;  /* 0x000000104a617819 */ /* 0x000fe200000006ff */
[----:B------:R-:W-:Y:S01]  /*2db0*/  FMUL.FTZ R96, R89, R96 ;  /* 0x0000006059607220 */ /* 0x000fe20000410000 */
[----:B------:R-:W-:-:S02]  /*2dc0*/  IMAD.U32 R104, R22, 0x10000, RZ ;  /* 0x0001000016687824 */ /* 0x000fc400078e00ff */
[----:B------:R-:W-:Y:S01]  /*2dd0*/  FFMA.FTZ R95, R94, R95, R103 ;  /* 0x0000005f5e5f7223 */ /* 0x000fe20000010067 */
[----:B------:R-:W-:Y:S01]  /*2de0*/  SHF.L.U32 R94, R21, 0x10, RZ ;  /* 0x00000010155e7819 */ /* 0x000fe200000006ff */
[----:B------:R-:W-:Y:S01]  /*2df0*/  FFMA.FTZ R96, R96, R97, R99 ;  /* 0x0000006160607223 */ /* 0x000fe20000010063 */
[----:B------:R-:W-:Y:S01]  /*2e00*/  FMUL.FTZ R99, R89, R100 ;  /* 0x0000006459637220 */ /* 0x000fe20000410000 */
        /* <DEDUP_REMOVED lines=11> */
[C---:B------:R-:W-:Y:S01]  /*2ec0*/  FADD.FTZ R98, -R109.reuse, R107 ;  /* 0x0000006b6d627221 */ /* 0x040fe20000010100 */
        /* <DEDUP_REMOVED lines=8> */
[----:B------:R-:W-:Y:S01]  /*2f50*/  FADD.FTZ R116, -R109, R45 ;  /* 0x0000002d6d747221 */ /* 0x000fe20000010100 */
[----:B------:R-:W-:Y:S01]  /*2f60*/  SHF.L.U32 R45, R71, 0x10, RZ ;  /* 0x00000010472d7819 */ /* 0x000fe200000006ff */
[----:B------:R-:W-:Y:S01]  /*2f70*/  FMUL.FTZ R46, R89, R46 ;  /* 0x0000002e592e7220 */ /* 0x000fe20000410000 */
[----:B------:R-:W-:Y:S01]  /*2f80*/  FFMA.FTZ R97, R97, R104, R106 ;  /* 0x0000006861617223 */ /* 0x000fe2000001006a */
[----:B------:R-:W-:Y:S01]  /*2f90*/  SHF.L.U32 R101, R37, 0x10, RZ ;  /* 0x0000001025657819 */ /* 0x000fe200000006ff */
[----:B------:R-:W0:Y:S01]  /*2fa0*/  @!P3 LDC.64 R106, c[0x0][0x3c0] ;  /* 0x0000f000ff6abb82 */ /* 0x000e220000000a00 */
[----:B------:R-:W-:Y:S01]  /*2fb0*/  FMUL.FTZ R98, R89, R116 ;  /* 0x0000007459627220 */ /* 0x000fe20000410000 */
[----:B------:R-:W-:Y:S01]  /*2fc0*/  SHF.L.U32 R104, R63, 0x10, RZ ;  /* 0x000000103f687819 */ /* 0x000fe200000006ff */
[----:B------:R-:W-:Y:S01]  /*2fd0*/  FFMA.FTZ R57, R57, R118, R120 ;  /* 0x0000007639397223 */ /* 0x000fe20000010078 */
[----:B------:R-:W-:Y:S01]  /*2fe0*/  SHF.L.U32 R116, R64, 0x10, RZ ;  /* 0x0000001040747819 */ /* 0x000fe200000006ff */
[----:B------:R-:W-:Y:S01]  /*2ff0*/  FFMA.FTZ R98, R98, R45, R101 ;  /* 0x0000002d62627223 */ /* 0x000fe20000010065 */
[----:B------:R-:W-:Y:S01]  /*3000*/  FMUL.FTZ R101, R89, R108 ;  /* 0x0000006c59657220 */ /* 0x000fe20000410000 */
[----:B------:R-:W-:Y:S01]  /*3010*/  FADD.FTZ R108, -R109, R47 ;  /* 0x0000002f6d6c7221 */ /* 0x000fe20000010100 */
[----:B------:R-:W-:Y:S01]  /*3020*/  SHF.L.U32 R45, R70, 0x10, RZ ;  /* 0x00000010462d7819 */ /* 0x000fe200000006ff */
[----:B------:R-:W-:-:S02]  /*3030*/  IMAD.U32 R47, R38, 0x10000, RZ ;  /* 0x00010000262f7824 */ /* 0x000fc400078e00ff */
[----:B------:R-:W-:Y:S01]  /*3040*/  FFMA.FTZ R101, R101, R104, R116 ;  /* 0x0000006865657223 */ /* 0x000fe20000010074 */
[----:B------:R-:W-:Y:S01]  /*3050*/  FMUL.FTZ R104, R89, R108 ;  /* 0x0000006c59687220 */ /* 0x000fe20000410000 */
[----:B------:R-:W-:Y:S02]  /*3060*/  SHF.L.U32 R103, R65, 0x10, RZ ;  /* 0x0000001041677819 */ /* 0x000fe400000006ff */
[----:B------:R-:W-:Y:S01]  /*3070*/  SHF.L.U32 R118, R79, 0x10, RZ ;  /* 0x000000104f767819 */ /* 0x000fe200000006ff */
[----:B------:R-:W-:Y:S01]  /*3080*/  FFMA.FTZ R104, R104, R45, R47 ;  /* 0x0000002d68687223 */ /* 0x000fe2000001002f */
[----:B------:R-:W-:Y:S02]  /*3090*/  SHF.L.U32 R45, R66, 0x10, RZ ;  /* 0x00000010422d7819 */ /* 0x000fe400000006ff */
[----:B------:R-:W-:Y:S02]  /*30a0*/  SHF.L.U32 R120, R30, 0x10, RZ ;  /* 0x000000101e787819 */ /* 0x000fe400000006ff */
[----:B------:R-:W-:Y:S01]  /*30b0*/  F2FP.BF16.F32.PACK_AB R44, R51, R44 ;  /* 0x0000002c332c723e */ /* 0x000fe200000010ff */
[----:B------:R-:W-:Y:S01]  /*30c0*/  FFMA.FTZ R103, R46, R103, R45 ;  /* 0x000000672e677223 */ /* 0x000fe2000001002d */
[----:B------:R-:W-:Y:S01]  /*30d0*/  F2FP.BF16.F32.PACK_AB R51, R81, R80 ;  /* 0x000000505133723e */ /* 0x000fe200000010ff */
[----:B------:R-:W-:Y:S01]  /*30e0*/  FFMA.FTZ R93, R93, R118, R120 ;  /* 0x000000765d5d7223 */ /* 0x000fe20000010078 */
[----:B0-----:R-:W-:-:S04]  /*30f0*/  @!P3 IMAD.WIDE R46, R75, 0x4, R106 ;  /* 0x000000044b2eb825 */ /* 0x001fc800078e026a */
[----:B------:R-:W-:Y:S01]  /*3100*/  FADD.FTZ R106, -R109, R105 ;  /* 0x000000696d6a7221 */ /* 0x000fe20000010100 */
[----:B------:R-:W0:Y:S01]  /*3110*/  LDC.64 R120, c[0x0][0x428] ;  /* 0x00010a00ff787b82 */ /* 0x000e220000000a00 */
[----:B------:R-:W-:Y:S01]  /*3120*/  SHF.L.U32 R45, R69, 0x10, RZ ;  /* 0x00000010452d7819 */ /* 0x000fe200000006ff */
[----:B------:R-:W-:Y:S01]  /*3130*/  FMUL.FTZ R107, R89, R110 ;  /* 0x0000006e596b7220 */ /* 0x000fe20000410000 */
[----:B------:R-:W-:Y:S01]  /*3140*/  SHF.L.U32 R105, R39, 0x10, RZ ;  /* 0x0000001027697819 */ /* 0x000fe200000006ff */
[----:B------:R-:W-:Y:S01]  /*3150*/  FMUL.FTZ R106, R89, R106 ;  /* 0x0000006a596a7220 */ /* 0x000fe20000410000 */
[----:B------:R-:W-:Y:S01]  /*3160*/  SHF.L.U32 R116, R67, 0x10, RZ ;  /* 0x0000001043747819 */ /* 0x000fe200000006ff */
[----:B------:R1:W-:Y:S01]  /*3170*/  @!P3 STG.E desc[UR6][R46.64], R49 ;  /* 0x000000312e00b986 */ /* 0x0003e2000c101906 */
[----:B------:R-:W-:Y:S01]  /*3180*/  SHF.L.U32 R118, R68, 0x10, RZ ;  /* 0x0000001044767819 */ /* 0x000fe200000006ff */
[----:B------:R-:W2:Y:S01]  /*3190*/  @!P3 LDC.64 R108, c[0x0][0x3c8] ;  /* 0x0000f200ff6cbb82 */ /* 0x000ea20000000a00 */
[----:B------:R-:W-:Y:S01]  /*31a0*/  FFMA.FTZ R110, R106, R45, R105 ;  /* 0x0000002d6a6e7223 */ /* 0x000fe20000010069 */
[----:B------:R-:W-:-:S02]  /*31b0*/  F2FP.BF16.F32.PACK_AB R45, R56, R57 ;  /* 0x00000039382d723e */ /* 0x000fc400000010ff */
[----:B------:R-:W-:Y:S01]  /*31c0*/  FFMA.FTZ R105, R107, R116, R118 ;  /* 0x000000746b697223 */ /* 0x000fe20000010076 */
[----:B------:R-:W-:Y:S02]  /*31d0*/  F2FP.BF16.F32.PACK_AB R57, R101, R98 ;  /* 0x000000626539723e */ /* 0x000fe400000010ff */
[----:B------:R-:W-:Y:S01]  /*31e0*/  F2FP.BF16.F32.PACK_AB R56, R97, R94 ;  /* 0x0000005e6138723e */ /* 0x000fe200000010ff */
[----:B------:R-:W3:Y:S01]  /*31f0*/  LDC.64 R80, c[0x0][0x380] ;  /* 0x0000e000ff507b82 */ /* 0x000ee20000000a00 */
[----:B-1----:R-:W-:Y:S02]  /*3200*/  F2FP.BF16.F32.PACK_AB R47, R114, R113 ;  /* 0x00000071722f723e */ /* 0x002fe400000010ff */
[----:B------:R-:W-:Y:S02]  /*3210*/  F2FP.BF16.F32.PACK_AB R46, R112, R111 ;  /* 0x0000006f702e723e */ /* 0x000fe400000010ff */
[----:B------:R-:W-:Y:S01]  /*3220*/  F2FP.BF16.F32.PACK_AB R49, R55, R54 ;  /* 0x000000363731723e */ /* 0x000fe200000010ff */
[----:B0-----:R-:W-:Y:S01]  /*3230*/  IMAD.WIDE.U32 R106, R48, 0x10, R120 ;  /* 0x00000010306a7825 */ /* 0x001fe200078e0078 */
[----:B------:R-:W-:-:S02]  /*3240*/  F2FP.BF16.F32.PACK_AB R48, R53, R52 ;  /* 0x000000343530723e */ /* 0x000fc400000010ff */
[----:B------:R-:W-:Y:S01]  /*3250*/  F2FP.BF16.F32.PACK_AB R55, R115, R100 ;  /* 0x000000647337723e */ /* 0x000fe200000010ff */
[----:B------:R-:W-:Y:S01]  /*3260*/  IMAD.WIDE.U32 R116, R50, 0x10, R120 ;  /* 0x0000001032747825 */ /* 0x000fe200078e0078 */
[----:B------:R-:W-:Y:S02]  /*3270*/  F2FP.BF16.F32.PACK_AB R50, R92, R93 ;  /* 0x0000005d5c32723e */ /* 0x000fe400000010ff */
[----:B------:R-:W-:Y:S01]  /*3280*/  F2FP.BF16.F32.PACK_AB R54, R99, R96 ;  /* 0x000000606336723e */ /* 0x000fe200000010ff */
[----:B--2---:R-:W-:Y:S01]  /*3290*/  @!P3 IMAD.WIDE R108, R75, 0x4, R108 ;  /* 0x000000044b6cb825 */ /* 0x004fe200078e026c */
[----:B------:R-:W-:Y:S02]  /*32a0*/  F2FP.BF16.F32.PACK_AB R53, R95, R90 ;  /* 0x0000005a5f35723e */ /* 0x000fe400000010ff */
[----:B------:R-:W-:Y:S01]  /*32b0*/  F2FP.BF16.F32.PACK_AB R52, R91, R58 ;  /* 0x0000003a5b34723e */ /* 0x000fe200000010ff */
[--C-:B------:R-:W-:Y:S01]  /*32c0*/  IMAD.WIDE.U32 R118, R59, 0x10, R120.reuse ;  /* 0x000000103b767825 */ /* 0x100fe200078e0078 */
[----:B------:R-:W-:Y:S01]  /*32d0*/  F2FP.BF16.F32.PACK_AB R59, R105, R110 ;  /* 0x0000006e693b723e */ /* 0x000fe200000010ff */
[----:B------:R0:W-:Y:S01]  /*32e0*/  @!P3 STG.E desc[UR6][R108.64], R89 ;  /* 0x000000596c00b986 */ /* 0x0001e2000c101906 */
[----:B------:R-:W-:Y:S01]  /*32f0*/  F2FP.BF16.F32.PACK_AB R58, R103, R104 ;  /* 0x00000068673a723e */ /* 0x000fe200000010ff */
[----:B------:R-:W-:Y:S01]  /*3300*/  IMAD.WIDE.U32 R120, R102, 0x10, R120 ;  /* 0x0000001066787825 */ /* 0x000fe200078e0078 */
[----:B---3--:R-:W-:Y:S01]  /*3310*/  LEA R75, R80, R75, 0x2 ;  /* 0x0000004b504b7211 */ /* 0x008fe200078e10ff */
[----:B------:R0:W-:Y:S03]  /*3320*/  STG.E.128 desc[UR6][R106.64], R44 ;  /* 0x0000002c6a007986 */ /* 0x0001e6000c101d06 */
[----:B------:R-:W-:Y:S01]  /*3330*/  ISETP.GE.AND P3, PT, R75, R81, PT ;  /* 0x000000514b00720c */ /* 0x000fe20003f66270 */
[----:B------:R0:W-:Y:S04]  /*3340*/  STG.E.128 desc[UR6][R116.64], R48 ;  /* 0x0000003074007986 */ /* 0x0001e8000c101d06 */
[----:B------:R0:W-:Y:S04]  /*3350*/  STG.E.128 desc[UR6][R118.64], R52 ;  /* 0x0000003476007986 */ /* 0x0001e8000c101d06 */
[----:B------:R0:W-:Y:S04]  /*3360*/  STG.E.128 desc[UR6][R120.64], R56 ;  /* 0x0000003878007986 */ /* 0x0001e8000c101d06 */
[----:B------:R-:W-:Y:S05]  /*3370*/  @!P3 BRA `(.L_x_59) ;  /* 0xffffffd000d8b947 */ /* 0x000fea000383ffff */
[----:B------:R-:W-:Y:S05]  /*3380*/  EXIT ;  /* 0x000000000000794d */ /* 0x000fea0003800000 */
.L_x_58:
[----:B------:R-:W-:Y:S01]  /*3390*/  HFMA2 R117, -RZ, RZ, 0, 5.9604644775390625e-08 ;  /* 0x00000001ff757431 */ /* 0x000fe200000001ff */
[----:B------:R-:W-:Y:S01]  /*33a0*/  BSSY B0, `(.L_x_60) ;  /* 0x0000007000007945 */ /* 0x000fe20003800000 */
[----:B------:R-:W-:Y:S02]  /*33b0*/  MOV R118, R49 ;  /* 0x0000003100767202 */ /* 0x000fe40000000f00 */
[----:B------:R-:W-:Y:S02]  /*33c0*/  MOV R120, 0x1f ;  /* 0x0000001f00787802 */ /* 0x000fe40000000f00 */
[----:B------:R-:W-:-:S07]  /*33d0*/  MOV R115, 0xffffffff ;  /* 0xffffffff00737802 */ /* 0x000fce0000000f00 */
[----:B------:R-:W-:Y:S05]  /*33e0*/  WARPSYNC.COLLECTIVE R115, `(.L_x_61) ;  /* 0x0000000073087348 */ /* 0x000fea0003c00000 */
[----:B------:R0:W1:Y:S02]  /*33f0*/  SHFL.BFLY P4, R116, R118, R117, R120 ;  /* 0x0c00007576747389 */ /* 0x0000640000080078 */
[----:B01----:R-:W-:Y:S05]  /*3400*/  ENDCOLLECTIVE ;  /* 0x000000000000791b */ /* 0x003fea0003800000 */
.L_x_61:
[----:B------:R-:W-:Y:S05]  /*3410*/  BSYNC B0 ;  /* 0x0000000000007941 */ /* 0x000fea0003800000 */
.L_x_60:
[----:B------:R-:W-:Y:S01]  /*3420*/  MOV R44, R116 ;  /* 0x00000074002c7202 */ /* 0x000fe20000000f00 */
[----:B------:R-:W-:Y:S02]  /*3430*/  IMAD.MOV.U32 R117, RZ, RZ, 0x2 ;  /* 0x00000002ff757424 */ /* 0x000fe400078e00ff */
[----:B------:R-:W-:Y:S01]  /*3440*/  HFMA2 R120, -RZ, RZ, 0, 1.847743988037109375e-06 ;  /* 0x0000001fff787431 */ /* 0x000fe200000001ff */
[----:B------:R-:W-:Y:S01]  /*3450*/  MOV R115, 0xffffffff ;  /* 0xffffffff00737802 */ /* 0x000fe20000000f00 */
[----:B------:R-:W-:-:S05]  /*3460*/  FADD.FTZ R109, R49, R44 ;  /* 0x0000002c316d7221 */ /* 0x000fca0000010000 */
[----:B------:R-:W-:-:S07]  /*3470*/  MOV R118, R109 ;  /* 0x0000006d00767202 */ /* 0x000fce0000000f00 */
[----:B------:R-:W-:Y:S05]  /*3480*/  WARPSYNC.COLLECTIVE R115, `(.L_x_62) ;  /* 0x0000000073087348 */ /* 0x000fea0003c00000 */
[----:B------:R0:W1:Y:S02]  /*3490*/  SHFL.BFLY P4, R116, R118, R117, R120 ;  /* 0x0c00007576747389 */ /* 0x0000640000080078 */
[----:B01----:R-:W-:Y:S05]  /*34a0*/  ENDCOLLECTIVE ;  /* 0x000000000000791b */ /* 0x003fea0003800000 */
.L_x_62:
[----:B------:R-:W-:Y:S01]  /*34b0*/  HFMA2 R117, -RZ, RZ, 0, 2.384185791015625e-07 ;  /* 0x00000004ff757431 */ /* 0x000fe200000001ff */
[----:B------:R-:W-:-:S05]  /*34c0*/  MOV R44, R116 ;  /* 0x00000074002c7202 */ /* 0x000fca0000000f00 */
[----:B------:R-:W-:-:S05]  /*34d0*/  FADD.FTZ R111, R109, R44 ;  /* 0x0000002c6d6f7221 */ /* 0x000fca0000010000 */
[----:B------:R-:W-:-:S07]  /*34e0*/  MOV R118, R111 ;  /* 0x0000006f00767202 */ /* 0x000fce0000000f00 */
[----:B------:R-:W-:Y:S05]  /*34f0*/  WARPSYNC.COLLECTIVE R115, `(.L_x_63) ;  /* 0x0000000073087348 */ /* 0x000fea0003c00000 */
[----:B------:R0:W1:Y:S02]  /*3500*/  SHFL.BFLY P4, R116, R118, R117, R120 ;  /* 0x0c00007576747389 */ /* 0x0000640000080078 */
[----:B01----:R-:W-:Y:S05]  /*3510*/  ENDCOLLECTIVE ;  /* 0x000000000000791b */ /* 0x003fea0003800000 */
.L_x_63:
[----:B------:R-:W-:Y:S01]  /*3520*/  HFMA2 R117, -RZ, RZ, 0, 4.76837158203125e-07 ;  /* 0x00000008ff757431 */ /* 0x000fe200000001ff */
[----:B------:R-:W-:-:S05]  /*3530*/  MOV R44, R116 ;  /* 0x00000074002c7202 */ /* 0x000fca0000000f00 */
[----:B------:R-:W-:-:S05]  /*3540*/  FADD.FTZ R112, R111, R44 ;  /* 0x0000002c6f707221 */ /* 0x000fca0000010000 */
[----:B------:R-:W-:-:S07]  /*3550*/  MOV R118, R112 ;  /* 0x0000007000767202 */ /* 0x000fce0000000f00 */
[----:B------:R-:W-:Y:S05]  /*3560*/  WARPSYNC.COLLECTIVE R115, `(.L_x_64) ;  /* 0x0000000073087348 */ /* 0x000fea0003c00000 */
[----:B------:R0:W1:Y:S02]  /*3570*/  SHFL.BFLY P4, R116, R118, R117, R120 ;  /* 0x0c00007576747389 */ /* 0x0000640000080078 */
[----:B01----:R-:W-:Y:S05]  /*3580*/  ENDCOLLECTIVE ;  /* 0x000000000000791b */ /* 0x003fea0003800000 */
.L_x_64:
[----:B------:R-:W-:Y:S01]  /*3590*/  HFMA2 R117, -RZ, RZ, 0, 9.5367431640625e-07 ;  /* 0x00000010ff757431 */ /* 0x000fe200000001ff */
[----:B------:R-:W-:-:S05]  /*35a0*/  MOV R89, R116 ;  /* 0x0000007400597202 */ /* 0x000fca0000000f00 */
[----:B------:R-:W-:Y:S02]  /*35b0*/  FADD.FTZ R113, R112, R89 ;  /* 0x0000005970717221 */ /* 0x000fe40000010000 */
[----:B------:R-:W0:Y:S03]  /*35c0*/  LDC R89, c[0x0][0x400] ;  /* 0x00010000ff597b82 */ /* 0x000e260000000800 */
[----:B------:R-:W-:-:S07]  /*35d0*/  MOV R118, R113 ;  /* 0x0000007100767202 */ /* 0x000fce0000000f00 */
[----:B0-----:R-:W-:Y:S05]  /*35e0*/  WARPSYNC.COLLECTIVE R115, `(.L_x_65) ;  /* 0x0000000073087348 */ /* 0x001fea0003c00000 */
[----:B------:R1:W2:Y:S02]  /*35f0*/  SHFL.BFLY P4, R116, R118, R117, R120 ;  /* 0x0c00007576747389 */ /* 0x0002a40000080078 */
[----:B012---:R-:W-:Y:S05]  /*3600*/  ENDCOLLECTIVE ;  /* 0x000000000000791b */ /* 0x007fea0003800000 */
.L_x_65:
[----:B------:R-:W-:Y:S01]  /*3610*/  IMAD.MOV.U32 R117, RZ, RZ, 0x1 ;  /* 0x00000001ff757424 */ /* 0x000fe200078e00ff */
[----:B------:R-:W-:-:S05]  /*3620*/  MOV R44, R116 ;  /* 0x00000074002c7202 */ /* 0x000fca0000000f00 */
[----:B------:R-:W-:-:S04]  /*3630*/  FADD.FTZ R44, R113, R44 ;  /* 0x0000002c712c7221 */ /* 0x000fc80000010000 */
[----:B------:R-:W-:-:S04]  /*3640*/  FMUL.FTZ R49, R44, R89 ;  /* 0x000000592c317220 */ /* 0x000fc80000410000 */
[C---:B------:R-:W-:Y:S01]  /*3650*/  FADD.FTZ R44, -R49.reuse, R58 ;  /* 0x0000003a312c7221 */ /* 0x040fe20000010100 */
[----:B------:R-:W-:-:S03]  /*3660*/  FADD.FTZ R109, -R49, R51 ;  /* 0x00000033316d7221 */ /* 0x000fc60000010100 */
[----:B------:R-:W-:-:S04]  /*3670*/  FFMA.FTZ R44, R44, R44, RZ ;  /* 0x0000002c2c2c7223 */ /* 0x000fc800000100ff */
[----:B------:R-:W-:Y:S01]  /*3680*/  FFMA.FTZ R44, R109, R109, R44 ;  /* 0x0000006d6d2c7223 */ /* 0x000fe2000001002c */
[----:B------:R-:W-:-:S04]  /*3690*/  FADD.FTZ R109, -R49, R57 ;  /* 0x00000039316d7221 */ /* 0x000fc80000010100 */
        /* <DEDUP_REMOVED lines=58> */
[----:B------:R-:W-:-:S05]  /*3a40*/  FFMA.FTZ R44, R109, R109, R44 ;  /* 0x0000006d6d2c7223 */ /* 0x000fca000001002c */
[----:B------:R-:W-:-:S07]  /*3a50*/  MOV R118, R44 ;  /* 0x0000002c00767202 */ /* 0x000fce0000000f00 */
[----:B------:R-:W-:Y:S05]  /*3a60*/  WARPSYNC.COLLECTIVE R115, `(.L_x_66) ;  /* 0x0000000073087348 */ /* 0x000fea0003c00000 */
[----:B------:R0:W1:Y:S02]  /*3a70*/  SHFL.BFLY P4, R116, R118, R117, R120 ;  /* 0x0c00007576747389 */ /* 0x0000640000080078 */
[----:B01----:R-:W-:Y:S05]  /*3a80*/  ENDCOLLECTIVE ;  /* 0x000000000000791b */ /* 0x003fea0003800000 */
.L_x_66:
[----:B------:R-:W-:Y:S01]  /*3a90*/  HFMA2 R117, -RZ, RZ, 0, 1.1920928955078125e-07 ;  /* 0x00000002ff757431 */ /* 0x000fe200000001ff */
[----:B------:R-:W-:-:S05]  /*3aa0*/  MOV R109, R116 ;  /* 0x00000074006d7202 */ /* 0x000fca0000000f00 */
[----:B------:R-:W-:-:S05]  /*3ab0*/  FADD.FTZ R109, R44, R109 ;  /* 0x0000006d2c6d7221 */ /* 0x000fca0000010000 */
[----:B------:R-:W-:-:S07]  /*3ac0*/  MOV R118, R109 ;  /* 0x0000006d00767202 */ /* 0x000fce0000000f00 */
[----:B------:R-:W-:Y:S05]  /*3ad0*/  WARPSYNC.COLLECTIVE R115, `(.L_x_67) ;  /* 0x0000000073087348 */ /* 0x000fea0003c00000 */
[----:B------:R0:W1:Y:S02]  /*3ae0*/  SHFL.BFLY P4, R116, R118, R117, R120 ;  /* 0x0c00007576747389 */ /* 0x0000640000080078 */
[----:B01----:R-:W-:Y:S05]  /*3af0*/  ENDCOLLECTIVE ;  /* 0x000000000000791b */ /* 0x003fea0003800000 */
.L_x_67:
[----:B------:R-:W-:Y:S01]  /*3b00*/  HFMA2 R117, -RZ, RZ, 0, 2.384185791015625e-07 ;  /* 0x00000004ff757431 */ /* 0x000fe200000001ff */
[----:B------:R-:W-:-:S05]  /*3b10*/  MOV R112, R116 ;  /* 0x0000007400707202 */ /* 0x000fca0000000f00 */
[----:B------:R-:W-:-:S05]  /*3b20*/  FADD.FTZ R112, R109, R112 ;  /* 0x000000706d707221 */ /* 0x000fca0000010000 */
[----:B------:R-:W-:-:S07]  /*3b30*/  MOV R118, R112 ;  /* 0x0000007000767202 */ /* 0x000fce0000000f00 */
[----:B------:R-:W-:Y:S05]  /*3b40*/  WARPSYNC.COLLECTIVE R115, `(.L_x_68) ;  /* 0x0000000073087348 */ /* 0x000fea0003c00000 */
[----:B------:R0:W1:Y:S02]  /*3b50*/  SHFL.BFLY P4, R116, R118, R117, R120 ;  /* 0x0c00007576747389 */ /* 0x0000640000080078 */
[----:B01----:R-:W-:Y:S05]  /*3b60*/  ENDCOLLECTIVE ;  /* 0x000000000000791b */ /* 0x003fea0003800000 */
.L_x_68:
[----:B------:R-:W-:Y:S01]  /*3b70*/  HFMA2 R117, -RZ, RZ, 0, 4.76837158203125e-07 ;  /* 0x00000008ff757431 */ /* 0x000fe200000001ff */
[----:B------:R-:W-:-:S05]  /*3b80*/  MOV R111, R116 ;  /* 0x00000074006f7202 */ /* 0x000fca0000000f00 */
[----:B------:R-:W-:-:S05]  /*3b90*/  FADD.FTZ R111, R112, R111 ;  /* 0x0000006f706f7221 */ /* 0x000fca0000010000 */
[----:B------:R-:W-:-:S07]  /*3ba0*/  MOV R118, R111 ;  /* 0x0000006f00767202 */ /* 0x000fce0000000f00 */
[----:B------:R-:W-:Y:S05]  /*3bb0*/  WARPSYNC.COLLECTIVE R115, `(.L_x_69) ;  /* 0x0000000073087348 */ /* 0x000fea0003c00000 */
[----:B------:R0:W1:Y:S02]  /*3bc0*/  SHFL.BFLY P4, R116, R118, R117, R120 ;  /* 0x0c00007576747389 */ /* 0x0000640000080078 */
[----:B01----:R-:W-:Y:S05]  /*3bd0*/  ENDCOLLECTIVE ;  /* 0x000000000000791b */ /* 0x003fea0003800000 */
.L_x_69:
[----:B------:R-:W-:Y:S01]  /*3be0*/  HFMA2 R117, -RZ, RZ, 0, 9.5367431640625e-07 ;  /* 0x00000010ff757431 */ /* 0x000fe200000001ff */
[----:B------:R-:W-:-:S05]  /*3bf0*/  MOV R114, R116 ;  /* 0x0000007400727202 */ /* 0x000fca0000000f00 */
[----:B------:R-:W-:-:S05]  /*3c00*/  FADD.FTZ R114, R111, R114 ;  /* 0x000000726f727221 */ /* 0x000fca0000010000 */
[----:B------:R-:W-:-:S07]  /*3c10*/  MOV R118, R114 ;  /* 0x0000007200767202 */ /* 0x000fce0000000f00 */
[----:B------:R-:W-:Y:S05]  /*3c20*/  WARPSYNC.COLLECTIVE R115, `(.L_x_70) ;  /* 0x0000000073087348 */ /* 0x000fea0003c00000 */
[----:B------:R0:W1:Y:S02]  /*3c30*/  SHFL.BFLY P4, R116, R118, R117, R120 ;  /* 0x0c00007576747389 */ /* 0x0000640000080078 */
[----:B01----:R-:W-:Y:S05]  /*3c40*/  ENDCOLLECTIVE ;  /* 0x000000000000791b */ /* 0x003fea0003800000 */
.L_x_70:
[----:B------:R-:W-:Y:S01]  /*3c50*/  MOV R113, R116 ;  /* 0x0000007400717202 */ /* 0x000fe20000000f00 */
[----:B------:R-:W-:Y:S06]  /*3c60*/  BRA `(.L_x_71) ;  /* 0xffffffe8009c7947 */ /* 0x000fec000383ffff */
.L_x_72:
        /* <DEDUP_REMOVED lines=9> */
.L_x_37229:


//--------------------- .text._ZN10layer_norm13ln_fwd_kernelINS_13Kernel_traitsI13__nv_bfloat16S2_S2_S2_fjLj1024ELj1ELj4ELj1ELj16ENS_18Kernel_traits_baseILj1024ES2_S2_S2_S2_fjLj128EEEEELb0ELb0ELb1ELb0EEEvNS_9FwdParamsE --------------------------
	.section	.text._ZN10layer_norm13ln_fwd_kernelINS_13Kernel_traitsI13__nv_bfloat16S2_S2_S2_fjLj1024ELj1ELj4ELj1ELj16ENS_18Kernel_traits_baseILj1024ES2_S2_S2_S2_fjLj128EEEEELb0ELb0ELb1ELb0EEEvNS_9FwdParamsE,"ax",@progbits
	.align	128
        .global         _ZN10layer_norm13ln_fwd_kernelINS_13Kernel_traitsI13__nv_bfloat16S2_S2_S2_fjLj1024ELj1ELj4ELj1ELj16ENS_18Kernel_traits_baseILj1024ES2_S2_S2_S2_fjLj128EEEEELb0ELb0ELb1ELb0EEEvNS_9FwdParamsE
        .type           _ZN10layer_norm13ln_fwd_kernelINS_13Kernel_traitsI13__nv_bfloat16S2_S2_S2_fjLj1024ELj1ELj4ELj1ELj16ENS_18Kernel_traits_baseILj1024ES2_S2_S2_S2_fjLj128EEEEELb0ELb0ELb1ELb0EEEvNS_9FwdParamsE,@function
        .size           _ZN10layer_norm13ln_fwd_kernelINS_13Kernel_traitsI13__nv_bfloat16S2_S2_S2_fjLj1024ELj1ELj4ELj1ELj16ENS_18Kernel_traits_baseILj1024ES2_S2_S2_S2_fjLj128EEEEELb0ELb0ELb1ELb0EEEvNS_9FwdParamsE,(.L_x_37230 - _ZN10layer_norm13ln_fwd_kernelINS_13Kernel_traitsI13__nv_bfloat16S2_S2_S2_fjLj1024ELj1ELj4ELj1ELj16ENS_18Kernel_traits_baseILj1024ES2_S2_S2_S2_fjLj128EEEEELb0ELb0ELb1ELb0EEEvNS_9FwdParamsE)
        .other          _ZN10layer_norm13ln_fwd_kernelINS_13Kernel_traitsI13__nv_bfloat16S2_S2_S2_fjLj1024ELj1ELj4ELj1ELj16ENS_18Kernel_traits_baseILj1024ES2_S2_S2_S2_fjLj128EEEEELb0ELb0ELb1ELb0EEEvNS_9FwdParamsE,@"STO_CUDA_ENTRY STV_DEFAULT"
_ZN10layer_norm13ln_fwd_kernelINS_13Kernel_traitsI13__nv_bfloat16S2_S2_S2_fjLj1024ELj1ELj4ELj1ELj16ENS_18Kernel_traits_baseILj1024ES2_S2_S2_S2_fjLj128EEEEELb0ELb0ELb1ELb0EEEvNS_9FwdParamsE:
.text._ZN10layer_norm13ln_fwd_kernelINS_13Kernel_traitsI13__nv_bfloat16S2_S2_S2_fjLj1024ELj1ELj4ELj1ELj16ENS_18Kernel_traits_baseILj1024ES2_S2_S2_S2_fjLj128EEEEELb0ELb0ELb1ELb0EEEvNS_9FwdParamsE:
[----:B------:R-:W-:Y:S01]  /*0000*/  LDC R1, c[0x0][0x37c] ;  /* 0x0000df00ff017b82 */ /* 0x000fe20000000800 */
[----:B------:R-:W0:Y:S07]  /*0010*/  S2R R75, SR_TID.X ;  /* 0x00000000004b7919 */ /* 0x000e2e0000002100 */
[----:B------:R-:W1:Y:S01]  /*0020*/  LDC R3, c[0x0][0x388] ;  /* 0x0000e200ff037b82 */ /* 0x000e620000000800 */
[----:B------:R-:W2:Y:S01]  /*0030*/  LDCU.64 UR8, c[0x0][0x438] ;  /* 0x00008700ff0877ac */ /* 0x000ea20008000a00 */
[----:B------:R-:W-:Y:S01]  /*0040*/  BSSY.RECONVERGENT B0, `(.L_x_73) ;  /* 0x000004f000007945 */ /* 0x000fe20003800200 */
[----:B------:R-:W3:Y:S05]  /*0050*/  LDCU.64 UR6, c[0x0][0x358] ;  /* 0x00006b00ff0677ac */ /* 0x000eea0008000a00 */
[----:B------:R-:W4:Y:S01]  /*0060*/  S2UR UR4, SR_CTAID.X ;  /* 0x00000000000479c3 */ /* 0x000f220000002500 */
[----:B--2---:R-:W-:-:S04]  /*0070*/  UISETP.NE.U32.AND UP0, UPT, UR8, URZ, UPT ;  /* 0x000000ff0800728c */ /* 0x004fc8000bf05070 */
[----:B------:R-:W-:Y:S01]  /*0080*/  UISETP.NE.AND.EX UP0, UPT, UR9, URZ, UPT, UP0 ;  /* 0x000000ff0900728c */ /* 0x000fe2000bf05300 */
[----:B-1----:R-:W-:-:S04]  /*0090*/  SHF.R.S32.HI R0, RZ, 0x1f, R3 ;  /* 0x0000001fff007819 */ /* 0x002fc80000011403 */
[----:B------:R-:W-:Y:S02]  /*00a0*/  LEA.HI R0, R0, R3, RZ, 0x3 ;  /* 0x0000000300007211 */ /* 0x000fe400078f18ff */
[C---:B0-----:R-:W-:Y:S01]  /*00b0*/  LOP3.LUT R3, R75.reuse, 0x1f, RZ, 0xc, !PT ;  /* 0x0000001f4b037812 */ /* 0x041fe200078e0cff */
[----:B----4-:R-:W-:Y:S01]  /*00c0*/  USHF.L.U32 UR4, UR4, 0x2, URZ ;  /* 0x0000000204047899 */ /* 0x010fe200080006ff */
[----:B------:R-:W-:Y:S02]  /*00d0*/  SHF.R.U32.HI R74, RZ, 0x5, R75 ;  /* 0x00000005ff4a7819 */ /* 0x000fe4000001164b */
[----:B------:R-:W-:Y:S02]  /*00e0*/  LEA.HI.SX32 R76, R0, R3, 0x1d ;  /* 0x00000003004c7211 */ /* 0x000fe400078feaff */
[----:B------:R-:W-:Y:S02]  /*00f0*/  LOP3.LUT R75, R75, 0x1f, RZ, 0xc0, !PT ;  /* 0x0000001f4b4b7812 */ /* 0x000fe400078ec0ff */
[----:B------:R-:W-:Y:S01]  /*0100*/  LOP3.LUT R74, R74, UR4, RZ, 0xfc, !PT ;  /* 0x000000044a4a7c12 */ /* 0x000fe2000f8efcff */
[----:B---3--:R-:W-:Y:S06]  /*0110*/  BRA.U !UP0, `(.L_x_74) ;  /* 0x0000000108887547 */ /* 0x008fec000b800000 */
[C---:B------:R-:W-:Y:S02]  /*0120*/  ISETP.GE.U32.AND P1, PT, R76.reuse, 0x40, PT ;  /* 0x000000404c00780c */ /* 0x040fe40003f26070 */
[C---:B------:R-:W-:Y:S02]  /*0130*/  ISETP.GE.U32.AND P2, PT, R76.reuse, 0x60, PT ;  /* 0x000000604c00780c */ /* 0x040fe40003f46070 */
[----:B------:R-:W-:Y:S02]  /*0140*/  ISETP.GE.U32.AND P0, PT, R76, 0x20, PT ;  /* 0x000000204c00780c */ /* 0x000fe40003f06070 */
[----:B------:R-:W-:-:S07]  /*0150*/  MOV R15, R75 ;  /* 0x0000004b000f7202 */ /* 0x000fce0000000f00 */
[----:B------:R-:W0:Y:S04]  /*0160*/  @P1 LDC.64 R6, c[0x0][0x3d0] ;  /* 0x0000f400ff061b82 */ /* 0x000e280000000a00 */
[----:B------:R-:W-:-:S04]  /*0170*/  @P0 LOP3.LUT R15, R75, 0x20, RZ, 0xfc, !PT ;  /* 0x000000204b0f0812 */ /* 0x000fc800078efcff */
[----:B------:R-:W1:Y:S08]  /*0180*/  @P1 LDC.64 R8, c[0x0][0x438] ;  /* 0x00010e00ff081b82 */ /* 0x000e700000000a00 */
[----:B------:R-:W2:Y:S08]  /*0190*/  @P2 LDC.64 R10, c[0x0][0x3d0] ;  /* 0x0000f400ff0a2b82 */ /* 0x000eb00000000a00 */
[----:B------:R-:W3:Y:S01]  /*01a0*/  @P2 LDC.64 R12, c[0x0][0x438] ;  /* 0x00010e00ff0c2b82 */ /* 0x000ee20000000a00 */
[----:B0-----:R-:W-:-:S05]  /*01b0*/  @P1 IMAD.WIDE.U32 R6, R15, 0x10, R6 ;  /* 0x000000100f061825 */ /* 0x001fca00078e0006 */
[----:B------:R0:W5:Y:S01]  /*01c0*/  @P1 LDG.E.128 R48, desc[UR6][R6.64] ;  /* 0x0000000606301981 */ /* 0x000162000c1e1d00 */
[C---:B-1----:R-:W-:Y:S01]  /*01d0*/  @P1 IMAD.WIDE.U32 R8, R15.reuse, 0x10, R8 ;  /* 0x000000100f081825 */ /* 0x042fe200078e0008 */
[----:B------:R-:W-:Y:S01]  /*01e0*/  @P1 IADD3 R15, PT, PT, R15, 0x20, RZ ;  /* 0x000000200f0f1810 */ /* 0x000fe20007ffe0ff */
[----:B------:R-:W1:Y:S03]  /*01f0*/  @P0 LDC.64 R2, c[0x0][0x3d0] ;  /* 0x0000f400ff020b82 */ /* 0x000e660000000a00 */
[----:B------:R0:W5:Y:S01]  /*0200*/  @P1 LD.E.128 R44, desc[UR6][R8.64] ;  /* 0x00000006082c1980 */ /* 0x000162000c101d00 */
[----:B--2---:R-:W-:-:S04]  /*0210*/  @P2 IMAD.WIDE.U32 R10, R15, 0x10, R10 ;  /* 0x000000100f0a2825 */ /* 0x004fc800078e000a */
[----:B------:R-:W2:Y:S01]  /*0220*/  @P0 LDC.64 R4, c[0x0][0x438] ;  /* 0x00010e00ff040b82 */ /* 0x000ea20000000a00 */
[----:B------:R0:W5:Y:S01]  /*0230*/  @P2 LDG.E.128 R40, desc[UR6][R10.64] ;  /* 0x000000060a282981 */ /* 0x000162000c1e1d00 */
[----:B---3--:R-:W-:-:S05]  /*0240*/  @P2 IMAD.WIDE.U32 R12, R15, 0x10, R12 ;  /* 0x000000100f0c2825 */ /* 0x008fca00078e000c */
        /* <DEDUP_REMOVED lines=15> */
.L_x_74:
[C---:B------:R-:W-:Y:S01]  /*0340*/  ISETP.GE.U32.AND P1, PT, R76.reuse, 0x40, PT ;  /* 0x000000404c00780c */ /* 0x040fe20003f26070 */
[----:B------:R-:W-:Y:S01]  /*0350*/  IMAD.MOV.U32 R13, RZ, RZ, R75 ;  /* 0x000000ffff0d7224 */ /* 0x000fe200078e004b */
[C---:B------:R-:W-:Y:S02]  /*0360*/  ISETP.GE.U32.AND P2, PT, R76.reuse, 0x60, PT ;  /* 0x000000604c00780c */ /* 0x040fe40003f46070 */
[C---:B------:R-:W-:Y:S02]  /*0370*/  ISETP.GE.U32.AND P0, PT, R76.reuse, 0x20, PT ;  /* 0x000000204c00780c */ /* 0x040fe40003f06070 */
[----:B------:R-:W-:-:S07]  /*0380*/  ISETP.GE.U32.AND P3, PT, R76, 0x80, PT ;  /* 0x000000804c00780c */ /* 0x000fce0003f66070 */
[----:B------:R-:W0:Y:S04]  /*0390*/  @P1 LDC.64 R2, c[0x0][0x3d0] ;  /* 0x0000f400ff021b82 */ /* 0x000e280000000a00 */
[----:B------:R-:W-:-:S04]  /*03a0*/  @P0 LOP3.LUT R13, R75, 0x20, RZ, 0xfc, !PT ;  /* 0x000000204b0d0812 */ /* 0x000fc800078efcff */
[----:B------:R-:W1:Y:S08]  /*03b0*/  @P2 LDC.64 R4, c[0x0][0x3d0] ;  /* 0x0000f400ff042b82 */ /* 0x000e700000000a00 */
[----:B------:R-:W2:Y:S08]  /*03c0*/  @P3 LDC.64 R10, c[0x0][0x3d0] ;  /* 0x0000f400ff0a3b82 */ /* 0x000eb00000000a00 */
[----:B------:R-:W3:Y:S01]  /*03d0*/  @P0 LDC.64 R6, c[0x0][0x3d0] ;  /* 0x0000f400ff060b82 */ /* 0x000ee20000000a00 */
[C---:B0-----:R-:W-:Y:S01]  /*03e0*/  @P1 IMAD.WIDE.U32 R2, R13.reuse, 0x10, R2 ;  /* 0x000000100d021825 */ /* 0x041fe200078e0002 */
[----:B------:R-:W-:-:S04]  /*03f0*/  @P1 IADD3 R13, PT, PT, R13, 0x20, RZ ;  /* 0x000000200d0d1810 */ /* 0x000fc80007ffe0ff */
[----:B------:R0:W5:Y:S01]  /*0400*/  @P1 LDG.E.128 R48, desc[UR6][R2.64] ;  /* 0x0000000602301981 */ /* 0x000162000c1e1d00 */
[C---:B-1----:R-:W-:Y:S01]  /*0410*/  @P2 IMAD.WIDE.U32 R8, R13.reuse, 0x10, R4 ;  /* 0x000000100d082825 */ /* 0x042fe200078e0004 */
[----:B------:R-:W-:-:S04]  /*0420*/  @P2 IADD3 R13, PT, PT, R13, 0x20, RZ ;  /* 0x000000200d0d2810 */ /* 0x000fc80007ffe0ff */
[----:B------:R0:W5:Y:S01]  /*0430*/  @P2 LDG.E.128 R40, desc[UR6][R8.64] ;  /* 0x0000000608282981 */ /* 0x000162000c1e1d00 */
[----:B--2---:R-:W-:-:S05]  /*0440*/  @P3 IMAD.WIDE.U32 R4, R13, 0x10, R10 ;  /* 0x000000100d043825 */ /* 0x004fca00078e000a */
[----:B------:R0:W5:Y:S01]  /*0450*/  @P3 LDG.E.128 R32, desc[UR6][R4.64] ;  /* 0x0000000604203981 */ /* 0x000162000c1e1d00 */
[----:B---3--:R-:W-:-:S05]  /*0460*/  @P0 IMAD.WIDE.U32 R6, R75, 0x10, R6 ;  /* 0x000000104b060825 */ /* 0x008fca00078e0006 */
[----:B------:R0:W5:Y:S01]  /*0470*/  @P0 LDG.E.128 R56, desc[UR6][R6.64] ;  /* 0x0000000606380981 */ /* 0x000162000c1e1d00 */
[----:B------:R-:W-:Y:S01]  /*0480*/  HFMA2 R38, -RZ, RZ, 0, 0 ;  /* 0x00000000ff267431 */ /* 0x000fe200000001ff */
[----:B------:R-:W-:Y:S01]  /*0490*/  CS2R R36, SRZ ;  /* 0x0000000000247805 */ /* 0x000fe2000001ff00 */
[----:B------:R-:W-:Y:S01]  /*04a0*/  IMAD.MOV.U32 R46, RZ, RZ, RZ ;  /* 0x000000ffff2e7224 */ /* 0x000fe200078e00ff */
[----:B------:R-:W-:Y:S02]  /*04b0*/  CS2R R44, SRZ ;  /* 0x00000000002c7805 */ /* 0x000fe4000001ff00 */
[----:B------:R-:W-:Y:S02]  /*04c0*/  MOV R54, RZ ;  /* 0x000000ff00367202 */ /* 0x000fe40000000f00 */
[----:B------:R-:W-:Y:S02]  /*04d0*/  CS2R R52, SRZ ;  /* 0x0000000000347805 */ /* 0x000fe4000001ff00 */
[----:B------:R-:W-:-:S02]  /*04e0*/  @P3 CS2R R30, SRZ ;  /* 0x00000000001e3805 */ /* 0x000fc4000001ff00 */
[----:B------:R-:W-:Y:S02]  /*04f0*/  @P3 CS2R R28, SRZ ;  /* 0x00000000001c3805 */ /* 0x000fe4000001ff00 */
[----:B------:R-:W-:Y:S01]  /*0500*/  @P1 MOV R47, RZ ;  /* 0x000000ff002f1202 */ /* 0x000fe20000000f00 */
[----:B------:R-:W-:Y:S01]  /*0510*/  @P0 IMAD.MOV.U32 R55, RZ, RZ, RZ ;  /* 0x000000ffff370224 */ /* 0x000fe200078e00ff */
[----:B0-----:R-:W-:-:S07]  /*0520*/  @P2 MOV R39, RZ ;  /* 0x000000ff00272202 */ /* 0x001fce0000000f00 */
.L_x_75:
[----:B------:R-:W-:Y:S05]  /*0530*/  BSYNC.RECONVERGENT B0 ;  /* 0x0000000000007941 */ /* 0x000fea0003800200 */
.L_x_73:
[----:B------:R-:W0:Y:S02]  /*0540*/  LDCU UR4, c[0x0][0x384] ;  /* 0x00007080ff0477ac */ /* 0x000e240008000800 */
[----:B0-----:R-:W-:-:S13]  /*0550*/  ISETP.GE.AND P0, PT, R74, UR4, PT ;  /* 0x000000044a007c0c */ /* 0x001fda000bf06270 */
[----:B------:R-:W-:Y:S05]  /*0560*/  @P0 EXIT ;  /* 0x000000000000094d */ /* 0x000fea0003800000 */
[----:B-----5:R-:W-:Y:S01]  /*0570*/  PRMT R73, R31, 0x7632, R73 ;  /* 0x000076321f497816 */ /* 0x020fe20000000049 */
[----:B------:R-:W0:Y:S01]  /*0580*/  LDCU.U8 UR8, c[0x0][0x410] ;  /* 0x00008200ff0877ac */ /* 0x000e220008000000 */
[----:B------:R-:W-:Y:S02]  /*0590*/  PRMT R72, R35, 0x7632, R72 ;  /* 0x0000763223487816 */ /* 0x000fe40000000048 */
[----:B------:R-:W-:Y:S01]  /*05a0*/  PRMT R71, R30, 0x7632, R71 ;  /* 0x000076321e477816 */ /* 0x000fe20000000047 */
[----:B------:R-:W1:Y:S01]  /*05b0*/  LDCU UR9, c[0x0][0x448] ;  /* 0x00008900ff0977ac */ /* 0x000e620008000800 */
[----:B------:R-:W-:Y:S02]  /*05c0*/  PRMT R70, R34, 0x7632, R70 ;  /* 0x0000763222467816 */ /* 0x000fe40000000046 */
[----:B------:R-:W-:Y:S01]  /*05d0*/  PRMT R69, R29, 0x7632, R69 ;  /* 0x000076321d457816 */ /* 0x000fe20000000045 */
[----:B------:R-:W2:Y:S01]  /*05e0*/  LDCU.64 UR4, c[0x0][0x3a0] ;  /* 0x00007400ff0477ac */ /* 0x000ea20008000a00 */
        /* <DEDUP_REMOVED lines=26> */
[----:B012---:R-:W-:-:S07]  /*0790*/  PRMT R2, R56, 0x7632, R2 ;  /* 0x0000763238027816 */ /* 0x007fce0000000002 */
.L_x_109:
[----:B------:R-:W0:Y:S08]  /*07a0*/  LDC.64 R60, c[0x0][0x3f0] ;  /* 0x0000fc00ff3c7b82 */ /* 0x000e300000000a00 */
[----:B------:R-:W1:Y:S01]  /*07b0*/  LDC R109, c[0x0][0x388] ;  /* 0x0000e200ff6d7b82 */ /* 0x000e620000000800 */
[----:B0-----:R-:W-:-:S07]  /*07c0*/  IMAD.WIDE R62, R74, 0x4, R60 ;  /* 0x000000044a3e7825 */ /* 0x001fce00078e023c */
[----:B------:R-:W0:Y:S01]  /*07d0*/  LDC.64 R60, c[0x0][0x3f8] ;  /* 0x0000fe00ff3c7b82 */ /* 0x000e220000000a00 */
[----:B------:R-:W2:Y:S01]  /*07e0*/  LDG.E R111, desc[UR6][R62.64] ;  /* 0x000000063e6f7981 */ /* 0x000ea2000c1e1900 */
[----:B0-----:R-:W-:-:S05]  /*07f0*/  IMAD.WIDE R60, R74, 0x4, R60 ;  /* 0x000000044a3c7825 */ /* 0x001fca00078e023c */
[----:B------:R0:W5:Y:S01]  /*0800*/  LDG.E R108, desc[UR6][R60.64] ;  /* 0x000000063c6c7981 */ /* 0x000162000c1e1900 */
[----:B------:R-:W-:Y:S01]  /*0810*/  ISETP.GE.U32.AND P0, PT, R76, 0x20, PT ;  /* 0x000000204c00780c */ /* 0x000fe20003f06070 */
[----:B------:R-:W-:Y:S01]  /*0820*/  BSSY.RECONVERGENT B0, `(.L_x_76) ;  /* 0x0000083000007945 */ /* 0x000fe20003800200 */
[----:B--2---:R-:W-:-:S13]  /*0830*/  ISETP.GE.AND P2, PT, R111, 0x1, PT ;  /* 0x000000016f00780c */ /* 0x004fda0003f46270 */
[----:B------:R-:W-:-:S05]  /*0840*/  @P2 IADD3 R110, PT, PT, R111, -0x1, RZ ;  /* 0xffffffff6f6e2810 */ /* 0x000fca0007ffe0ff */
[-C--:B-1----:R-:W-:Y:S02]  /*0850*/  @P2 IMAD R112, R110, R109.reuse, RZ ;  /* 0x0000006d6e702224 */ /* 0x082fe400078e02ff */
[----:B------:R-:W-:-:S03]  /*0860*/  IMAD R110, R74, R109, RZ ;  /* 0x0000006d4a6e7224 */ /* 0x000fc600078e02ff */
[----:B------:R-:W-:Y:S02]  /*0870*/  @P2 SHF.R.S32.HI R115, RZ, 0x1f, R112 ;  /* 0x0000001fff732819 */ /* 0x000fe40000011470 */
[----:B------:R-:W-:Y:S02]  /*0880*/  SHF.R.S32.HI R113, RZ, 0x1f, R110 ;  /* 0x0000001fff717819 */ /* 0x000fe4000001146e */
[----:B------:R-:W-:Y:S01]  /*0890*/  @P2 LEA.HI R62, R115, R112, RZ, 0x3 ;  /* 0x00000070733e2211 */ /* 0x000fe200078f18ff */
[----:B------:R-:W-:Y:S01]  /*08a0*/  HFMA2 R112, -RZ, RZ, 0, 0 ;  /* 0x00000000ff707431 */ /* 0x000fe200000001ff */
[----:B------:R-:W-:Y:S02]  /*08b0*/  LEA.HI R110, R113, R110, RZ, 0x3 ;  /* 0x0000006e716e7211 */ /* 0x000fe400078f18ff */
[-C--:B------:R-:W-:Y:S02]  /*08c0*/  @P2 LEA.HI.SX32 R112, R62, R75.reuse, 0x1d ;  /* 0x0000004b3e702211 */ /* 0x080fe400078feaff */
[----:B------:R-:W-:Y:S01]  /*08d0*/  LEA.HI.SX32 R110, R110, R75, 0x1d ;  /* 0x0000004b6e6e7211 */ /* 0x000fe200078feaff */
[----:B0-----:R-:W-:Y:S06]  /*08e0*/  @!P0 BRA `(.L_x_77) ;  /* 0x0000000400d88947 */ /* 0x001fec0003800000 */
[----:B------:R-:W-:Y:S04]  /*08f0*/  BSSY.RECONVERGENT B1, `(.L_x_78) ;  /* 0x0000005000017945 */ /* 0x000fe80003800200 */
[----:B------:R-:W-:Y:S05]  /*0900*/  @!P2 BRA `(.L_x_79) ;  /* 0x00000000000ca947 */ /* 0x000fea0003800000 */
[----:B------:R-:W0:Y:S02]  /*0910*/  LDC.64 R24, c[0x0][0x390] ;  /* 0x0000e400ff187b82 */ /* 0x000e240000000a00 */
[----:B0-----:R-:W-:-:S06]  /*0920*/  IMAD.WIDE.U32 R24, R112, 0x10, R24 ;  /* 0x0000001070187825 */ /* 0x001fcc00078e0018 */
[----:B------:R-:W5:Y:S02]  /*0930*/  LDG.E.128 R24, desc[UR6][R24.64] ;  /* 0x0000000618187981 */ /* 0x000f64000c1e1d00 */
.L_x_79:
[----:B------:R-:W-:Y:S05]  /*0940*/  BSYNC.RECONVERGENT B1 ;  /* 0x0000000000017941 */ /* 0x000fea0003800200 */
.L_x_78:
[----:B------:R-:W-:-:S04]  /*0950*/  UISETP.NE.U32.AND UP0, UPT, UR4, URZ, UPT ;  /* 0x000000ff0400728c */ /* 0x000fc8000bf05070 */
[----:B------:R-:W-:-:S09]  /*0960*/  UISETP.NE.AND.EX UP0, UPT, UR5, URZ, UPT, UP0 ;  /* 0x000000ff0500728c */ /* 0x000fd2000bf05300 */
[----:B------:R-:W-:Y:S05]  /*0970*/  BRA.U !UP0, `(.L_x_80) ;  /* 0x0000000108e87547 */ /* 0x000fea000b800000 */
[----:B------:R-:W0:Y:S02]  /*0980*/  LDC.64 R60, c[0x0][0x3a0] ;  /* 0x0000e800ff3c7b82 */ /* 0x000e240000000a00 */
[----:B0-----:R-:W-:-:S06]  /*0990*/  IMAD.WIDE.U32 R60, R110, 0x10, R60 ;  /* 0x000000106e3c7825 */ /* 0x001fcc00078e003c */
[----:B------:R-:W2:Y:S01]  /*09a0*/  LDG.E.128 R60, desc[UR6][R60.64] ;  /* 0x000000063c3c7981 */ /* 0x000ea2000c1e1d00 */
[----:B------:R-:W-:-:S13]  /*09b0*/  ISETP.GT.AND P1, PT, R111, RZ, PT ;  /* 0x000000ff6f00720c */ /* 0x000fda0003f24270 */
[----:B------:R-:W0:Y:S01]  /*09c0*/  @P1 LDC R82, c[0x0][0x40c] ;  /* 0x00010300ff521b82 */ /* 0x000e220000000800 */
[----:B-----5:R-:W-:Y:S02]  /*09d0*/  @P1 PRMT R80, R24, 0x7632, R80 ;  /* 0x0000763218501816 */ /* 0x020fe40000000050 */
[C---:B------:R-:W-:Y:S02]  /*09e0*/  @P1 SHF.L.U32 R91, R25.reuse, 0x10, RZ ;  /* 0x00000010195b1819 */ /* 0x040fe400000006ff */
[----:B------:R-:W-:Y:S01]  /*09f0*/  @P1 PRMT R90, R25, 0x7632, R90 ;  /* 0x00007632195a1816 */ /* 0x000fe2000000005a */
[----:B------:R-:W-:Y:S02]  /*0a00*/  @P1 IMAD.U32 R81, R80, 0x10000, RZ ;  /* 0x0001000050511824 */ /* 0x000fe400078e00ff */
[----:B------:R-:W1:Y:S02]  /*0a10*/  @P1 LDC R100, c[0x0][0x40c] ;  /* 0x00010300ff641b82 */ /* 0x000e640000000800 */
[----:B------:R-:W-:-:S06]  /*0a20*/  @P1 IMAD.U32 R90, R90, 0x10000, RZ ;  /* 0x000100005a5a1824 */ /* 0x000fcc00078e00ff */
[----:B------:R-:W3:Y:S08]  /*0a30*/  @P1 LDC R113, c[0x0][0x40c] ;  /* 0x00010300ff711b82 */ /* 0x000ef00000000800 */
[----:B------:R-:W4:Y:S08]  /*0a40*/  @P1 LDC R101, c[0x0][0x40c] ;  /* 0x00010300ff651b82 */ /* 0x000f300000000800 */
[----:B------:R-:W3:Y:S01]  /*0a50*/  @P1 LDC R114, c[0x0][0x40c] ;  /* 0x00010300ff721b82 */ /* 0x000ee20000000800 */
[----:B--2---:R-:W-:-:S02]  /*0a60*/  PRMT R0, R60, 0x7632, R0 ;  /* 0x000076323c007816 */ /* 0x004fc40000000000 */
[----:B------:R-:W-:Y:S02]  /*0a70*/  PRMT R80, R61, 0x7632, R80 ;  /* 0x000076323d507816 */ /* 0x000fe40000000050 */
[----:B------:R-:W-:-:S05]  /*0a80*/  SHF.L.U32 R0, R0, 0x10, RZ ;  /* 0x0000001000007819 */ /* 0x000fca00000006ff */
[----:B0-----:R-:W-:Y:S01]  /*0a90*/  @P1 FFMA.FTZ R0, R81, R82, R0 ;  /* 0x0000005251001223 */ /* 0x001fe20000010000 */
[----:B------:R-:W-:Y:S02]  /*0aa0*/  SHF.L.U32 R82, R61, 0x10, RZ ;  /* 0x000000103d527819 */ /* 0x000fe400000006ff */
[----:B------:R-:W0:Y:S01]  /*0ab0*/  @P1 LDC R61, c[0x0][0x40c] ;  /* 0x00010300ff3d1b82 */ /* 0x000e220000000800 */
[----:B------:R-:W-:Y:S02]  /*0ac0*/  SHF.L.U32 R81, R80, 0x10, RZ ;  /* 0x0000001050517819 */ /* 0x000fe400000006ff */
[----:B-1----:R-:W-:Y:S01]  /*0ad0*/  @P1 FFMA.FTZ R82, R91, R100, R82 ;  /* 0x000000645b521223 */ /* 0x002fe20000010052 */
[----:B------:R-:W-:Y:S02]  /*0ae0*/  SHF.L.U32 R80, R62, 0x10, RZ ;  /* 0x000000103e507819 */ /* 0x000fe400000006ff */
[----:B------:R-:W-:Y:S01]  /*0af0*/  @P1 SHF.L.U32 R91, R26, 0x10, RZ ;  /* 0x000000101a5b1819 */ /* 0x000fe200000006ff */
[----:B----4-:R-:W-:Y:S01]  /*0b00*/  @P1 FFMA.FTZ R81, R90, R101, R81 ;  /* 0x000000655a511223 */ /* 0x010fe20000010051 */
[----:B------:R-:W1:Y:S01]  /*0b10*/  @P1 LDC R100, c[0x0][0x40c] ;  /* 0x00010300ff641b82 */ /* 0x000e620000000800 */
[----:B------:R-:W-:-:S02]  /*0b20*/  PRMT R62, R62, 0x7632, R62 ;  /* 0x000076323e3e7816 */ /* 0x000fc4000000003e */
[----:B---3--:R-:W-:Y:S01]  /*0b30*/  @P1 FFMA.FTZ R80, R91, R113, R80 ;  /* 0x000000715b501223 */ /* 0x008fe20000010050 */
[----:B------:R-:W-:Y:S02]  /*0b40*/  @P1 PRMT R91, R26, 0x7632, R91 ;  /* 0x000076321a5b1816 */ /* 0x000fe4000000005b */
[----:B------:R-:W-:Y:S02]  /*0b50*/  SHF.L.U32 R90, R62, 0x10, RZ ;  /* 0x000000103e5a7819 */ /* 0x000fe400000006ff */
[----:B------:R-:W2:Y:S01]  /*0b60*/  @P1 LDC R113, c[0x0][0x40c] ;  /* 0x00010300ff711b82 */ /* 0x000ea20000000800 */
[----:B------:R-:W-:Y:S01]  /*0b70*/  @P1 IMAD.U32 R91, R91, 0x10000, RZ ;  /* 0x000100005b5b1824 */ /* 0x000fe200078e00ff */
[C---:B------:R-:W-:Y:S02]  /*0b80*/  SHF.L.U32 R62, R63.reuse, 0x10, RZ ;  /* 0x000000103f3e7819 */ /* 0x040fe400000006ff */
[----:B------:R-:W-:Y:S01]  /*0b90*/  PRMT R63, R63, 0x7632, R63 ;  /* 0x000076323f3f7816 */ /* 0x000fe2000000003f */
[----:B0-----:R-:W-:Y:S01]  /*0ba0*/  @P1 FFMA.FTZ R90, R91, R61, R90 ;  /* 0x0000003d5b5a1223 */ /* 0x001fe2000001005a */
[----:B------:R-:W-:-:S02]  /*0bb0*/  @P1 SHF.L.U32 R61, R27, 0x10, RZ ;  /* 0x000000101b3d1819 */ /* 0x000fc400000006ff */
[----:B------:R-:W-:Y:S02]  /*0bc0*/  @!P1 MOV R91, R62 ;  /* 0x0000003e005b9202 */ /* 0x000fe40000000f00 */
[----:B------:R-:W-:Y:S02]  /*0bd0*/  SHF.L.U32 R101, R63, 0x10, RZ ;  /* 0x000000103f657819 */ /* 0x000fe400000006ff */
[----:B------:R-:W-:Y:S01]  /*0be0*/  F2FP.BF16.F32.PACK_AB R115, RZ, R90 ;  /* 0x0000005aff73723e */ /* 0x000fe200000010ff */
[----:B-1----:R-:W-:Y:S01]  /*0bf0*/  @P1 FFMA.FTZ R91, R61, R100, R62 ;  /* 0x000000643d5b1223 */ /* 0x002fe2000001003e */
[----:B------:R-:W-:Y:S01]  /*0c00*/  @P1 PRMT R61, R27, 0x7632, R61 ;  /* 0x000076321b3d1816 */ /* 0x000fe2000000003d */
[----:B------:R-:W-:Y:S01]  /*0c10*/  IMAD.U32 R100, R60, 0x10000, RZ ;  /* 0x000100003c647824 */ /* 0x000fe200078e00ff */
[----:B------:R-:W-:Y:S02]  /*0c20*/  @P1 SHF.L.U32 R60, R24, 0x10, RZ ;  /* 0x00000010183c1819 */ /* 0x000fe400000006ff */
[----:B------:R-:W-:-:S02]  /*0c30*/  @P1 SHF.L.U32 R62, R61, 0x10, RZ ;  /* 0x000000103d3e1819 */ /* 0x000fc400000006ff */
[----:B------:R-:W-:Y:S01]  /*0c40*/  F2FP.BF16.F32.PACK_AB R61, RZ, R82 ;  /* 0x00000052ff3d723e */ /* 0x000fe200000010ff */
[----:B--2---:R-:W-:Y:S01]  /*0c50*/  @P1 FFMA.FTZ R100, R60, R113, R100 ;  /* 0x000000713c641223 */ /* 0x004fe20000010064 */
[----:B------:R-:W-:Y:S01]  /*0c60*/  F2FP.BF16.F32.PACK_AB R113, RZ, R0 ;  /* 0x00000000ff71723e */ /* 0x000fe200000010ff */
[----:B------:R-:W-:Y:S01]  /*0c70*/  @P1 FFMA.FTZ R101, R62, R114, R101 ;  /* 0x000000723e651223 */ /* 0x000fe20000010065 */
[----:B------:R-:W-:Y:S02]  /*0c80*/  F2FP.BF16.F32.PACK_AB R62, RZ, R81 ;  /* 0x00000051ff3e723e */ /* 0x000fe400000010ff */
[----:B------:R-:W-:Y:S02]  /*0c90*/  F2FP.BF16.F32.PACK_AB R114, RZ, R80 ;  /* 0x00000050ff72723e */ /* 0x000fe400000010ff */
[----:B------:R-:W-:Y:S02]  /*0ca0*/  F2FP.BF16.F32.PACK_AB R116, RZ, R91 ;  /* 0x0000005bff74723e */ /* 0x000fe400000010ff */
[----:B------:R-:W-:-:S02]  /*0cb0*/  F2FP.BF16.F32.PACK_AB R60, RZ, R100 ;  /* 0x00000064ff3c723e */ /* 0x000fc400000010ff */
[----:B------:R-:W-:Y:S02]  /*0cc0*/  F2FP.BF16.F32.PACK_AB R63, RZ, R101 ;  /* 0x00000065ff3f723e */ /* 0x000fe400000010ff */
[----:B------:R-:W-:Y:S02]  /*0cd0*/  PRMT R61, R61, 0x5410, R62 ;  /* 0x000054103d3d7816 */ /* 0x000fe4000000003e */
[----:B------:R-:W-:Y:S02]  /*0ce0*/  PRMT R62, R114, 0x5410, R115 ;  /* 0x00005410723e7816 */ /* 0x000fe40000000073 */
[----:B------:R-:W-:Y:S02]  /*0cf0*/  PRMT R60, R60, 0x5410, R113 ;  /* 0x000054103c3c7816 */ /* 0x000fe40000000071 */
[----:B------:R-:W-:Y:S01]  /*0d00*/  PRMT R63, R116, 0x5410, R63 ;  /* 0x00005410743f7816 */ /* 0x000fe2000000003f */
[----:B------:R-:W-:Y:S06]  /*0d10*/  BRA `(.L_x_81) ;  /* 0x0000000000b87947 */ /* 0x000fec0003800000 */
.L_x_80:
[----:B------:R-:W0:Y:S01]  /*0d20*/  @P2 LDC R91, c[0x0][0x40c] ;  /* 0x00010300ff5b2b82 */ /* 0x000e220000000800 */
[----:B-----5:R-:W-:Y:S01]  /*0d30*/  @P2 PRMT R60, R24, 0x7632, R60 ;  /* 0x00007632183c2816 */ /* 0x020fe2000000003c */
[----:B------:R-:W-:Y:S01]  /*0d40*/  IMAD.MOV.U32 R0, RZ, RZ, RZ ;  /* 0x000000ffff007224 */ /* 0x000fe200078e00ff */
[----:B------:R-:W-:Y:S01]  /*0d50*/  @P2 PRMT R61, R25, 0x7632, R61 ;  /* 0x00007632193d2816 */ /* 0x000fe2000000003d */
[----:B------:R-:W-:Y:S01]  /*0d60*/  HFMA2 R81, -RZ, RZ, 0, 0 ;  /* 0x00000000ff517431 */ /* 0x000fe200000001ff */
[----:B------:R-:W-:Y:S02]  /*0d70*/  @P2 SHF.L.U32 R60, R60, 0x10, RZ ;  /* 0x000000103c3c2819 */ /* 0x000fe400000006ff */
[----:B------:R-:W-:Y:S02]  /*0d80*/  CS2R R100, SRZ ;  /* 0x0000000000647805 */ /* 0x000fe4000001ff00 */
[----:B------:R-:W-:Y:S01]  /*0d90*/  @P2 SHF.L.U32 R61, R61, 0x10, RZ ;  /* 0x000000103d3d2819 */ /* 0x000fe200000006ff */
[----:B------:R-:W1:Y:S01]  /*0da0*/  @P2 LDC R62, c[0x0][0x40c] ;  /* 0x00010300ff3e2b82 */ /* 0x000e620000000800 */
[----:B------:R-:W-:-:S07]  /*0db0*/  MOV R82, RZ ;  /* 0x000000ff00527202 */ /* 0x000fce0000000f00 */
[----:B------:R-:W2:Y:S08]  /*0dc0*/  @P2 LDC R115, c[0x0][0x40c] ;  /* 0x00010300ff732b82 */ /* 0x000eb00000000800 */
[----:B------:R-:W3:Y:S01]  /*0dd0*/  @P2 LDC R80, c[0x0][0x40c] ;  /* 0x00010300ff502b82 */ /* 0x000ee20000000800 */
[----:B0-----:R-:W-:Y:S01]  /*0de0*/  @P2 FMUL.FTZ R0, R60, R91 ;  /* 0x0000005b3c002220 */ /* 0x001fe20000410000 */
[----:B------:R-:W-:-:S02]  /*0df0*/  @P2 PRMT R60, R26, 0x7632, R60 ;  /* 0x000076321a3c2816 */ /* 0x000fc4000000003c */
[----:B------:R-:W-:-:S03]  /*0e00*/  CS2R R90, SRZ ;  /* 0x00000000005a7805 */ /* 0x000fc6000001ff00 */
[----:B------:R-:W-:Y:S01]  /*0e10*/  @P2 IMAD.U32 R60, R60, 0x10000, RZ ;  /* 0x000100003c3c2824 */ /* 0x000fe200078e00ff */
[----:B------:R-:W0:Y:S01]  /*0e20*/  @P2 LDC R63, c[0x0][0x40c] ;  /* 0x00010300ff3f2b82 */ /* 0x000e220000000800 */
[----:B-1----:R-:W-:Y:S01]  /*0e30*/  @P2 FMUL.FTZ R81, R61, R62 ;  /* 0x0000003e3d512220 */ /* 0x002fe20000410000 */
[----:B------:R-:W-:Y:S02]  /*0e40*/  @P2 PRMT R61, R27, 0x7632, R61 ;  /* 0x000076321b3d2816 */ /* 0x000fe4000000003d */
[----:B------:R-:W-:Y:S02]  /*0e50*/  @P2 SHF.L.U32 R62, R24, 0x10, RZ ;  /* 0x00000010183e2819 */ /* 0x000fe400000006ff */
[----:B------:R-:W-:Y:S02]  /*0e60*/  @P2 SHF.L.U32 R61, R61, 0x10, RZ ;  /* 0x000000103d3d2819 */ /* 0x000fe400000006ff */
[----:B------:R-:W1:Y:S01]  /*0e70*/  @P2 LDC R113, c[0x0][0x40c] ;  /* 0x00010300ff712b82 */ /* 0x000e620000000800 */
[----:B--2---:R-:W-:Y:S01]  /*0e80*/  @P2 FMUL.FTZ R90, R60, R115 ;  /* 0x000000733c5a2220 */ /* 0x004fe20000410000 */
[----:B------:R-:W-:-:S06]  /*0e90*/  @P2 IMAD.U32 R60, R25, 0x10000, RZ ;  /* 0x00010000193c2824 */ /* 0x000fcc00078e00ff */
[----:B------:R-:W2:Y:S01]  /*0ea0*/  @P2 LDC R114, c[0x0][0x40c] ;  /* 0x00010300ff722b82 */ /* 0x000ea20000000800 */
[----:B---3--:R-:W-:Y:S01]  /*0eb0*/  @P2 FMUL.FTZ R101, R61, R80 ;  /* 0x000000503d652220 */ /* 0x008fe20000410000 */
[----:B------:R-:W-:Y:S01]  /*0ec0*/  @P2 SHF.L.U32 R61, R26, 0x10, RZ ;  /* 0x000000101a3d2819 */ /* 0x000fe200000006ff */
[----:B------:R-:W-:-:S03]  /*0ed0*/  HFMA2 R80, -RZ, RZ, 0, 0 ;  /* 0x00000000ff507431 */ /* 0x000fc600000001ff */
[----:B------:R-:W-:Y:S02]  /*0ee0*/  F2FP.BF16.F32.PACK_AB R116, RZ, R101 ;  /* 0x00000065ff74723e */ /* 0x000fe400000010ff */
[----:B------:R-:W3:Y:S01]  /*0ef0*/  @P2 LDC R117, c[0x0][0x40c] ;  /* 0x00010300ff752b82 */ /* 0x000ee20000000800 */
[----:B0-----:R-:W-:Y:S01]  /*0f00*/  @P2 FMUL.FTZ R100, R62, R63 ;  /* 0x0000003f3e642220 */ /* 0x001fe20000410000 */
[----:B------:R-:W-:Y:S02]  /*0f10*/  @P2 SHF.L.U32 R62, R27, 0x10, RZ ;  /* 0x000000101b3e2819 */ /* 0x000fe400000006ff */
[----:B------:R-:W-:Y:S01]  /*0f20*/  F2FP.BF16.F32.PACK_AB R63, RZ, R81 ;  /* 0x00000051ff3f723e */ /* 0x000fe200000010ff */
[----:B-1----:R-:W-:Y:S01]  /*0f30*/  @P2 FMUL.FTZ R82, R60, R113 ;  /* 0x000000713c522220 */ /* 0x002fe20000410000 */
[----:B------:R-:W-:Y:S01]  /*0f40*/  F2FP.BF16.F32.PACK_AB R60, RZ, R100 ;  /* 0x00000064ff3c723e */ /* 0x000fe200000010ff */
[----:B--2---:R-:W-:Y:S01]  /*0f50*/  @P2 FMUL.FTZ R80, R61, R114 ;  /* 0x000000723d502220 */ /* 0x004fe20000410000 */
[----:B------:R-:W-:-:S02]  /*0f60*/  F2FP.BF16.F32.PACK_AB R61, RZ, R0 ;  /* 0x00000000ff3d723e */ /* 0x000fc400000010ff */
[----:B------:R-:W-:Y:S02]  /*0f70*/  F2FP.BF16.F32.PACK_AB R114, RZ, R90 ;  /* 0x0000005aff72723e */ /* 0x000fe400000010ff */
[----:B------:R-:W-:Y:S02]  /*0f80*/  F2FP.BF16.F32.PACK_AB R113, RZ, R80 ;  /* 0x00000050ff71723e */ /* 0x000fe400000010ff */
[----:B------:R-:W-:Y:S01]  /*0f90*/  PRMT R60, R60, 0x5410, R61 ;  /* 0x000054103c3c7816 */ /* 0x000fe2000000003d */
[----:B---3--:R-:W-:Y:S01]  /*0fa0*/  @P2 FMUL.FTZ R91, R62, R117 ;  /* 0x000000753e5b2220 */ /* 0x008fe20000410000 */
[----:B------:R-:W-:-:S04]  /*0fb0*/  F2FP.BF16.F32.PACK_AB R62, RZ, R82 ;  /* 0x00000052ff3e723e */ /* 0x000fc800000010ff */
[----:B------:R-:W-:Y:S02]  /*0fc0*/  F2FP.BF16.F32.PACK_AB R115, RZ, R91 ;  /* 0x0000005bff73723e */ /* 0x000fe400000010ff */
[----:B------:R-:W-:Y:S02]  /*0fd0*/  PRMT R61, R62, 0x5410, R63 ;  /* 0x000054103e3d7816 */ /* 0x000fe4000000003f */
[----:B------:R-:W-:Y:S02]  /*0fe0*/  PRMT R62, R113, 0x5410, R114 ;  /* 0x00005410713e7816 */ /* 0x000fe40000000072 */
[----:B------:R-:W-:-:S07]  /*0ff0*/  PRMT R63, R115, 0x5410, R116 ;  /* 0x00005410733f7816 */ /* 0x000fce0000000074 */
.L_x_81:
[----:B------:R-:W0:Y:S01]  /*1000*/  LDC.64 R114, c[0x0][0x3a8] ;  /* 0x0000ea00ff727b82 */ /* 0x000e220000000a00 */
[----:B------:R-:W-:Y:S02]  /*1010*/  VIADD R112, R112, 0x20 ;  /* 0x0000002070707836 */ /* 0x000fe40000000000 */
[C---:B0-----:R-:W-:Y:S01]  /*1020*/  IMAD.WIDE.U32 R114, R110.reuse, 0x10, R114 ;  /* 0x000000106e727825 */ /* 0x041fe200078e0072 */
[----:B------:R-:W-:-:S04]  /*1030*/  IADD3 R110, PT, PT, R110, 0x20, RZ ;  /* 0x000000206e6e7810 */ /* 0x000fc80007ffe0ff */
[----:B------:R0:W-:Y:S03]  /*1040*/  STG.E.128 desc[UR6][R114.64], R60 ;  /* 0x0000003c72007986 */ /* 0x0001e6000c101d06 */
.L_x_77:
[----:B------:R-:W-:Y:S05]  /*1050*/  BSYNC.RECONVERGENT B0 ;  /* 0x0000000000007941 */ /* 0x000fea0003800200 */
.L_x_76:
[----:B------:R-:W-:Y:S01]  /*1060*/  ISETP.GE.U32.AND P1, PT, R76, 0x40, PT ;  /* 0x000000404c00780c */ /* 0x000fe20003f26070 */
[----:B------:R-:W-:Y:S03]  /*1070*/  BSSY.RECONVERGENT B0, `(.L_x_82) ;  /* 0x000007b000007945 */ /* 0x000fe60003800200 */
[----:B0-----:R-:W-:-:S09]  /*1080*/  P2R R60, PR, RZ, 0x2 ;  /* 0x00000002ff3c7803 */ /* 0x001fd20000000000 */
[----:B------:R-:W-:Y:S05]  /*1090*/  @!P1 BRA `(.L_x_83) ;  /* 0x0000000400e09947 */ /* 0x000fea0003800000 */
[----:B------:R-:W-:Y:S04]  /*10a0*/  BSSY.RECONVERGENT B1, `(.L_x_84) ;  /* 0x0000005000017945 */ /* 0x000fe80003800200 */
[----:B------:R-:W-:Y:S05]  /*10b0*/  @!P2 BRA `(.L_x_85) ;  /* 0x00000000000ca947 */ /* 0x000fea0003800000 */
[----:B------:R-:W0:Y:S02]  /*10c0*/  LDC.64 R24, c[0x0][0x390] ;  /* 0x0000e400ff187b82 */ /* 0x000e240000000a00 */
[----:B0-----:R-:W-:-:S06]  /*10d0*/  IMAD.WIDE.U32 R24, R112, 0x10, R24 ;  /* 0x0000001070187825 */ /* 0x001fcc00078e0018 */
[----:B------:R-:W5:Y:S02]  /*10e0*/  LDG.E.128 R24, desc[UR6][R24.64] ;  /* 0x0000000618187981 */ /* 0x000f64000c1e1d00 */
.L_x_85:
[----:B------:R-:W-:Y:S05]  /*10f0*/  BSYNC.RECONVERGENT B1 ;  /* 0x0000000000017941 */ /* 0x000fea0003800200 */
.L_x_84:
        /* <DEDUP_REMOVED lines=8> */
[----:B-----5:R-:W-:Y:S01]  /*1180*/  @P1 PRMT R79, R24, 0x7632, R79 ;  /* 0x00007632184f1816 */ /* 0x020fe2000000004f */
[----:B------:R-:W-:-:S03]  /*1190*/  @P1 IMAD.U32 R92, R25, 0x10000, RZ ;  /* 0x00010000195c1824 */ /* 0x000fc600078e00ff */
[----:B------:R-:W-:-:S03]  /*11a0*/  @P1 SHF.L.U32 R84, R79, 0x10, RZ ;  /* 0x000000104f541819 */ /* 0x000fc600000006ff */
[----:B------:R-:W1:Y:S08]  /*11b0*/  @P1 LDC R102, c[0x0][0x40c] ;  /* 0x00010300ff661b82 */ /* 0x000e700000000800 */
[----:B------:R-:W3:Y:S08]  /*11c0*/  @P1 LDC R93, c[0x0][0x40c] ;  /* 0x00010300ff5d1b82 */ /* 0x000ef00000000800 */
[----:B------:R-:W4:Y:S08]  /*11d0*/  @P1 LDC R103, c[0x0][0x40c] ;  /* 0x00010300ff671b82 */ /* 0x000f300000000800 */
[----:B------:R-:W4:Y:S08]  /*11e0*/  @P1 LDC R113, c[0x0][0x40c] ;  /* 0x00010300ff711b82 */ /* 0x000f300000000800 */
[----:B------:R-:W4:Y:S01]  /*11f0*/  @P1 LDC R114, c[0x0][0x40c] ;  /* 0x00010300ff721b82 */ /* 0x000f220000000800 */
[----:B--2---:R-:W-:-:S02]  /*1200*/  PRMT R77, R60, 0x7632, R77 ;  /* 0x000076323c4d7816 */ /* 0x004fc4000000004d */
[----:B------:R-:W-:Y:S02]  /*1210*/  SHF.L.U32 R79, R61, 0x10, RZ ;  /* 0x000000103d4f7819 */ /* 0x000fe400000006ff */
[----:B------:R-:W-:-:S03]  /*1220*/  SHF.L.U32 R77, R77, 0x10, RZ ;  /* 0x000000104d4d7819 */ /* 0x000fc600000006ff */
[----:B---3--:R-:W-:Y:S01]  /*1230*/  @P1 FFMA.FTZ R79, R92, R93, R79 ;  /* 0x0000005d5c4f1223 */ /* 0x008fe2000001004f */
[----:B------:R-:W-:Y:S02]  /*1240*/  IMAD.U32 R92, R62, 0x10000, RZ ;  /* 0x000100003e5c7824 */ /* 0x000fe400078e00ff */
[----:B0-----:R-:W-:Y:S01]  /*1250*/  @P1 FFMA.FTZ R77, R84, R83, R77 ;  /* 0x00000053544d1223 */ /* 0x001fe2000001004d */
[----:B------:R-:W-:Y:S02]  /*1260*/  PRMT R83, R61, 0x7632, R83 ;  /* 0x000076323d537816 */ /* 0x000fe40000000053 */
[----:B------:R-:W-:Y:S01]  /*1270*/  @P1 PRMT R84, R25, 0x7632, R84 ;  /* 0x0000763219541816 */ /* 0x000fe20000000054 */
[----:B------:R-:W0:Y:S01]  /*1280*/  @P1 LDC R61, c[0x0][0x40c] ;  /* 0x00010300ff3d1b82 */ /* 0x000e220000000800 */
[----:B------:R-:W-:Y:S02]  /*1290*/  SHF.L.U32 R83, R83, 0x10, RZ ;  /* 0x0000001053537819 */ /* 0x000fe400000006ff */
[----:B------:R-:W-:-:S02]  /*12a0*/  @P1 SHF.L.U32 R84, R84, 0x10, RZ ;  /* 0x0000001054541819 */ /* 0x000fc400000006ff */
[----:B------:R-:W-:Y:S02]  /*12b0*/  @P1 SHF.L.U32 R93, R26, 0x10, RZ ;  /* 0x000000101a5d1819 */ /* 0x000fe400000006ff */
[----:B------:R-:W-:Y:S01]  /*12c0*/  PRMT R62, R62, 0x7632, R62 ;  /* 0x000076323e3e7816 */ /* 0x000fe2000000003e */
[----:B-1----:R-:W-:Y:S01]  /*12d0*/  @P1 FFMA.FTZ R83, R84, R102, R83 ;  /* 0x0000006654531223 */ /* 0x002fe20000010053 */
[----:B------:R-:W-:Y:S01]  /*12e0*/  @!P1 MOV R84, R92 ;  /* 0x0000005c00549202 */ /* 0x000fe20000000f00 */
[----:B------:R-:W1:Y:S01]  /*12f0*/  @P1 LDC R102, c[0x0][0x40c] ;  /* 0x00010300ff661b82 */ /* 0x000e620000000800 */
[----:B----4-:R-:W-:Y:S01]  /*1300*/  @P1 FFMA.FTZ R84, R93, R103, R92 ;  /* 0x000000675d541223 */ /* 0x010fe2000001005c */
[----:B------:R-:W-:Y:S02]  /*1310*/  @P1 PRMT R93, R26, 0x7632, R93 ;  /* 0x000076321a5d1816 */ /* 0x000fe4000000005d */
[----:B------:R-:W-:Y:S02]  /*1320*/  SHF.L.U32 R92, R62, 0x10, RZ ;  /* 0x000000103e5c7819 */ /* 0x000fe400000006ff */
[----:B------:R-:W-:Y:S01]  /*1330*/  SHF.L.U32 R62, R63, 0x10, RZ ;  /* 0x000000103f3e7819 */ /* 0x000fe200000006ff */
[----:B------:R-:W-:Y:S01]  /*1340*/  @P1 IMAD.U32 R93, R93, 0x10000, RZ ;  /* 0x000100005d5d1824 */ /* 0x000fe200078e00ff */
[----:B------:R-:W-:-:S04]  /*1350*/  PRMT R63, R63, 0x7632, R63 ;  /* 0x000076323f3f7816 */ /* 0x000fc8000000003f */
[----:B------:R-:W-:Y:S01]  /*1360*/  SHF.L.U32 R103, R63, 0x10, RZ ;  /* 0x000000103f677819 */ /* 0x000fe200000006ff */
[----:B0-----:R-:W-:Y:S01]  /*1370*/  @P1 FFMA.FTZ R92, R93, R61, R92 ;  /* 0x0000003d5d5c1223 */ /* 0x001fe2000001005c */
[----:B------:R-:W-:Y:S02]  /*1380*/  @P1 SHF.L.U32 R61, R27, 0x10, RZ ;  /* 0x000000101b3d1819 */ /* 0x000fe400000006ff */
[----:B------:R-:W-:Y:S02]  /*1390*/  @!P1 MOV R93, R62 ;  /* 0x0000003e005d9202 */ /* 0x000fe40000000f00 */
[----:B------:R-:W-:Y:S02]  /*13a0*/  @P1 SHF.L.U32 R63, R24, 0x10, RZ ;  /* 0x00000010183f1819 */ /* 0x000fe400000006ff */
[----:B------:R-:W-:Y:S01]  /*13b0*/  F2FP.BF16.F32.PACK_AB R115, RZ, R92 ;  /* 0x0000005cff73723e */ /* 0x000fe200000010ff */
[----:B-1----:R-:W-:Y:S01]  /*13c0*/  @P1 FFMA.FTZ R93, R61, R102, R62 ;  /* 0x000000663d5d1223 */ /* 0x002fe2000001003e */
[----:B------:R-:W-:Y:S01]  /*13d0*/  @P1 PRMT R61, R27, 0x7632, R61 ;  /* 0x000076321b3d1816 */ /* 0x000fe2000000003d */
[----:B------:R-:W-:Y:S01]  /*13e0*/  IMAD.U32 R102, R60, 0x10000, RZ ;  /* 0x000100003c667824 */ /* 0x000fe200078e00ff */
[----:B------:R-:W-:-:S02]  /*13f0*/  F2FP.BF16.F32.PACK_AB R62, RZ, R83 ;  /* 0x00000053ff3e723e */ /* 0x000fc400000010ff */
[----:B------:R-:W-:Y:S01]  /*1400*/  @P1 SHF.L.U32 R60, R61, 0x10, RZ ;  /* 0x000000103d3c1819 */ /* 0x000fe200000006ff */
[----:B------:R-:W-:Y:S01]  /*1410*/  @P1 FFMA.FTZ R102, R63, R113, R102 ;  /* 0x000000713f661223 */ /* 0x000fe20000010066 */
[----:B------:R-:W-:Y:S02]  /*1420*/  F2FP.BF16.F32.PACK_AB R61, RZ, R79 ;  /* 0x0000004fff3d723e */ /* 0x000fe400000010ff */
[----:B------:R-:W-:Y:S01]  /*1430*/  F2FP.BF16.F32.PACK_AB R113, RZ, R77 ;  /* 0x0000004dff71723e */ /* 0x000fe200000010ff */
[----:B------:R-:W-:Y:S01]  /*1440*/  @P1 FFMA.FTZ R103, R60, R114, R103 ;  /* 0x000000723c671223 */ /* 0x000fe20000010067 */
        /* <DEDUP_REMOVED lines=9> */
.L_x_86:
[----:B------:R-:W0:Y:S01]  /*14e0*/  @P2 LDC R79, c[0x0][0x40c] ;  /* 0x00010300ff4f2b82 */ /* 0x000e220000000800 */
[----:B-----5:R-:W-:Y:S01]  /*14f0*/  @P2 PRMT R60, R24, 0x7632, R60 ;  /* 0x00007632183c2816 */ /* 0x020fe2000000003c */
[----:B------:R-:W-:Y:S01]  /*1500*/  IMAD.MOV.U32 R77, RZ, RZ, RZ ;  /* 0x000000ffff4d7224 */ /* 0x000fe200078e00ff */
[----:B------:R-:W-:Y:S01]  /*1510*/  @P2 PRMT R61, R25, 0x7632, R61 ;  /* 0x00007632193d2816 */ /* 0x000fe2000000003d */
[----:B------:R-:W-:Y:S01]  /*1520*/  HFMA2 R83, -RZ, RZ, 0, 0 ;  /* 0x00000000ff537431 */ /* 0x000fe200000001ff */
[----:B------:R-:W-:Y:S01]  /*1530*/  @P2 SHF.L.U32 R60, R60, 0x10, RZ ;  /* 0x000000103c3c2819 */ /* 0x000fe200000006ff */
[----:B------:R-:W-:Y:S01]  /*1540*/  IMAD.MOV.U32 R92, RZ, RZ, RZ ;  /* 0x000000ffff5c7224 */ /* 0x000fe200078e00ff */
[----:B------:R-:W-:Y:S01]  /*1550*/  @P2 SHF.L.U32 R61, R61, 0x10, RZ ;  /* 0x000000103d3d2819 */ /* 0x000fe200000006ff */
[----:B------:R-:W1:Y:S01]  /*1560*/  @P2 LDC R62, c[0x0][0x40c] ;  /* 0x00010300ff3e2b82 */ /* 0x000e620000000800 */
[----:B------:R-:W-:-:S07]  /*1570*/  CS2R R102, SRZ ;  /* 0x0000000000667805 */ /* 0x000fce000001ff00 */
[----:B------:R-:W2:Y:S08]  /*1580*/  @P2 LDC R93, c[0x0][0x40c] ;  /* 0x00010300ff5d2b82 */ /* 0x000eb00000000800 */
[----:B------:R-:W3:Y:S01]  /*1590*/  @P2 LDC R84, c[0x0][0x40c] ;  /* 0x00010300ff542b82 */ /* 0x000ee20000000800 */
[----:B0-----:R-:W-:Y:S01]  /*15a0*/  @P2 FMUL.FTZ R77, R60, R79 ;  /* 0x0000004f3c4d2220 */ /* 0x001fe20000410000 */
[----:B------:R-:W-:Y:S01]  /*15b0*/  @P2 PRMT R60, R26, 0x7632, R60 ;  /* 0x000076321a3c2816 */ /* 0x000fe2000000003c */
[----:B------:R-:W-:-:S03]  /*15c0*/  IMAD.MOV.U32 R79, RZ, RZ, RZ ;  /* 0x000000ffff4f7224 */ /* 0x000fc600078e00ff */
[----:B------:R-:W-:Y:S02]  /*15d0*/  @P2 SHF.L.U32 R60, R60, 0x10, RZ ;  /* 0x000000103c3c2819 */ /* 0x000fe400000006ff */
[----:B------:R-:W0:Y:S01]  /*15e0*/  @P2 LDC R63, c[0x0][0x40c] ;  /* 0x00010300ff3f2b82 */ /* 0x000e220000000800 */
[----:B-1----:R-:W-:Y:S01]  /*15f0*/  @P2 FMUL.FTZ R83, R61, R62 ;  /* 0x0000003e3d532220 */ /* 0x002fe20000410000 */
[----:B------:R-:W-:Y:S02]  /*1600*/  @P2 PRMT R61, R27, 0x7632, R61 ;  /* 0x000076321b3d2816 */ /* 0x000fe4000000003d */
[----:B------:R-:W-:Y:S02]  /*1610*/  @P2 SHF.L.U32 R62, R24, 0x10, RZ ;  /* 0x00000010183e2819 */ /* 0x000fe400000006ff */
[----:B------:R-:W-:Y:S02]  /*1620*/  @P2 SHF.L.U32 R61, R61, 0x10, RZ ;  /* 0x000000103d3d2819 */ /* 0x000fe400000006ff */
[----:B------:R-:W1:Y:S01]  /*1630*/  @P2 LDC R113, c[0x0][0x40c] ;  /* 0x00010300ff712b82 */ /* 0x000e620000000800 */
[----:B--2---:R-:W-:Y:S01]  /*1640*/  @P2 FMUL.FTZ R92, R60, R93 ;  /* 0x0000005d3c5c2220 */ /* 0x004fe20000410000 */
[----:B------:R-:W-:Y:S01]  /*1650*/  @P2 SHF.L.U32 R60, R25, 0x10, RZ ;  /* 0x00000010193c2819 */ /* 0x000fe200000006ff */
[----:B------:R-:W-:-:S05]  /*1660*/  IMAD.MOV.U32 R93, RZ, RZ, RZ ;  /* 0x000000ffff5d7224 */ /* 0x000fca00078e00ff */
[----:B------:R-:W2:Y:S01]  /*1670*/  @P2 LDC R114, c[0x0][0x40c] ;  /* 0x00010300ff722b82 */ /* 0x000ea20000000800 */
[----:B---3--:R-:W-:Y:S01]  /*1680*/  @P2 FMUL.FTZ R103, R61, R84 ;  /* 0x000000543d672220 */ /* 0x008fe20000410000 */
[----:B------:R-:W-:Y:S02]  /*1690*/  @P2 SHF.L.U32 R61, R26, 0x10, RZ ;  /* 0x000000101a3d2819 */ /* 0x000fe400000006ff */
[----:B------:R-:W-:Y:S02]  /*16a0*/  MOV R84, RZ ;  /* 0x000000ff00547202 */ /* 0x000fe40000000f00 */
[----:B------:R-:W-:Y:S02]  /*16b0*/  F2FP.BF16.F32.PACK_AB R116, RZ, R103 ;  /* 0x00000067ff74723e */ /* 0x000fe400000010ff */
[----:B------:R-:W3:Y:S01]  /*16c0*/  @P2 LDC R115, c[0x0][0x40c] ;  /* 0x00010300ff732b82 */ /* 0x000ee20000000800 */
[----:B0-----:R-:W-:Y:S01]  /*16d0*/  @P2 FMUL.FTZ R102, R62, R63 ;  /* 0x0000003f3e662220 */ /* 0x001fe20000410000 */
[----:B------:R-:W-:-:S02]  /*16e0*/  @P2 SHF.L.U32 R62, R27, 0x10, RZ ;  /* 0x000000101b3e2819 */ /* 0x000fc400000006ff */
[----:B------:R-:W-:Y:S01]  /*16f0*/  F2FP.BF16.F32.PACK_AB R63, RZ, R83 ;  /* 0x00000053ff3f723e */ /* 0x000fe200000010ff */
[----:B-1----:R-:W-:Y:S01]  /*1700*/  @P2 FMUL.FTZ R79, R60, R113 ;  /* 0x000000713c4f2220 */ /* 0x002fe20000410000 */
[----:B------:R-:W-:Y:S01]  /*1710*/  F2FP.BF16.F32.PACK_AB R60, RZ, R102 ;  /* 0x00000066ff3c723e */ /* 0x000fe200000010ff */
[----:B--2---:R-:W-:Y:S01]  /*1720*/  @P2 FMUL.FTZ R84, R61, R114 ;  /* 0x000000723d542220 */ /* 0x004fe20000410000 */
[----:B------:R-:W-:Y:S02]  /*1730*/  F2FP.BF16.F32.PACK_AB R61, RZ, R77 ;  /* 0x0000004dff3d723e */ /* 0x000fe400000010ff */
        /* <DEDUP_REMOVED lines=9> */
.L_x_87:
[----:B------:R-:W0:Y:S01]  /*17d0*/  LDC.64 R114, c[0x0][0x3a8] ;  /* 0x0000ea00ff727b82 */ /* 0x000e220000000a00 */
[----:B------:R-:W-:Y:S01]  /*17e0*/  IADD3 R112, PT, PT, R112, 0x20, RZ ;  /* 0x0000002070707810 */ /* 0x000fe20007ffe0ff */
[C---:B0-----:R-:W-:Y:S01]  /*17f0*/  IMAD.WIDE.U32 R114, R110.reuse, 0x10, R114 ;  /* 0x000000106e727825 */ /* 0x041fe200078e0072 */
[----:B------:R-:W-:-:S04]  /*1800*/  IADD3 R110, PT, PT, R110, 0x20, RZ ;  /* 0x000000206e6e7810 */ /* 0x000fc80007ffe0ff */
[----:B------:R0:W-:Y:S03]  /*1810*/  STG.E.128 desc[UR6][R114.64], R60 ;  /* 0x0000003c72007986 */ /* 0x0001e6000c101d06 */
.L_x_83:
[----:B------:R-:W-:Y:S05]  /*1820*/  BSYNC.RECONVERGENT B0 ;  /* 0x0000000000007941 */ /* 0x000fea0003800200 */
.L_x_82:
        /* <DEDUP_REMOVED lines=9> */
.L_x_91:
[----:B------:R-:W-:Y:S05]  /*18c0*/  BSYNC.RECONVERGENT B1 ;  /* 0x0000000000017941 */ /* 0x000fea0003800200 */
.L_x_90:
        /* <DEDUP_REMOVED lines=9> */
[----:B------:R-:W-:Y:S02]  /*1960*/  @P1 PRMT R87, R25, 0x7632, R87 ;  /* 0x0000763219571816 */ /* 0x000fe40000000057 */
[----:B------:R-:W-:Y:S02]  /*1970*/  @P1 SHF.L.U32 R85, R85, 0x10, RZ ;  /* 0x0000001055551819 */ /* 0x000fe400000006ff */
[----:B------:R-:W-:Y:S01]  /*1980*/  @P1 SHF.L.U32 R87, R87, 0x10, RZ ;  /* 0x0000001057571819 */ /* 0x000fe200000006ff */
[----:B------:R-:W1:Y:S01]  /*1990*/  @P1 LDC R104, c[0x0][0x40c] ;  /* 0x00010300ff681b82 */ /* 0x000e620000000800 */
[----:B------:R-:W-:-:S07]  /*19a0*/  @P1 SHF.L.U32 R94, R25, 0x10, RZ ;  /* 0x00000010195e1819 */ /* 0x000fce00000006ff */
[----:B------:R-:W3:Y:S08]  /*19b0*/  @P1 LDC R95, c[0x0][0x40c] ;  /* 0x00010300ff5f1b82 */ /* 0x000ef00000000800 */
[----:B------:R-:W4:Y:S08]  /*19c0*/  @P1 LDC R105, c[0x0][0x40c] ;  /* 0x00010300ff691b82 */ /* 0x000f300000000800 */
[----:B------:R-:W4:Y:S08]  /*19d0*/  @P1 LDC R113, c[0x0][0x40c] ;  /* 0x00010300ff711b82 */ /* 0x000f300000000800 */
[----:B------:R-:W4:Y:S01]  /*19e0*/  @P1 LDC R114, c[0x0][0x40c] ;  /* 0x00010300ff721b82 */ /* 0x000f220000000800 */
[----:B--2---:R-:W-:-:S05]  /*19f0*/  PRMT R78, R60, 0x7632, R78 ;  /* 0x000076323c4e7816 */ /* 0x004fca000000004e */
[----:B------:R-:W-:-:S04]  /*1a00*/  IMAD.U32 R78, R78, 0x10000, RZ ;  /* 0x000100004e4e7824 */ /* 0x000fc800078e00ff */
[----:B0-----:R-:W-:Y:S01]  /*1a10*/  @P1 FFMA.FTZ R78, R85, R86, R78 ;  /* 0x00000056554e1223 */ /* 0x001fe2000001004e */
[C---:B------:R-:W-:Y:S02]  /*1a20*/  PRMT R86, R61.reuse, 0x7632, R86 ;  /* 0x000076323d567816 */ /* 0x040fe40000000056 */
[----:B------:R-:W-:Y:S02]  /*1a30*/  SHF.L.U32 R85, R61, 0x10, RZ ;  /* 0x000000103d557819 */ /* 0x000fe400000006ff */
[----:B------:R-:W0:Y:S01]  /*1a40*/  @P1 LDC R61, c[0x0][0x40c] ;  /* 0x00010300ff3d1b82 */ /* 0x000e220000000800 */
[----:B------:R-:W-:Y:S02]  /*1a50*/  IMAD.U32 R86, R86, 0x10000, RZ ;  /* 0x0001000056567824 */ /* 0x000fe400078e00ff */
[----:B---3--:R-:W-:Y:S01]  /*1a60*/  @P1 FFMA.FTZ R85, R94, R95, R85 ;  /* 0x0000005f5e551223 */ /* 0x008fe20000010055 */
[----:B------:R-:W-:Y:S01]  /*1a70*/  SHF.L.U32 R94, R62, 0x10, RZ ;  /* 0x000000103e5e7819 */ /* 0x000fe200000006ff */
[----:B-1----:R-:W-:Y:S01]  /*1a80*/  @P1 FFMA.FTZ R86, R87, R104, R86 ;  /* 0x0000006857561223 */ /* 0x002fe20000010056 */
[----:B------:R-:W-:-:S02]  /*1a90*/  @P1 SHF.L.U32 R95, R26, 0x10, RZ ;  /* 0x000000101a5f1819 */ /* 0x000fc400000006ff */
[----:B------:R-:W1:Y:S01]  /*1aa0*/  @P1 LDC R104, c[0x0][0x40c] ;  /* 0x00010300ff681b82 */ /* 0x000e620000000800 */
[----:B------:R-:W-:Y:S01]  /*1ab0*/  @!P1 IMAD.MOV.U32 R87, RZ, RZ, R94 ;  /* 0x000000ffff579224 */ /* 0x000fe200078e005e */
[----:B------:R-:W-:Y:S01]  /*1ac0*/  PRMT R62, R62, 0x7632, R62 ;  /* 0x000076323e3e7816 */ /* 0x000fe2000000003e */
[----:B----4-:R-:W-:Y:S01]  /*1ad0*/  @P1 FFMA.FTZ R87, R95, R105, R94 ;  /* 0x000000695f571223 */ /* 0x010fe2000001005e */
[----:B------:R-:W-:Y:S02]  /*1ae0*/  @P1 PRMT R95, R26, 0x7632, R95 ;  /* 0x000076321a5f1816 */ /* 0x000fe4000000005f */
[----:B------:R-:W-:Y:S02]  /*1af0*/  SHF.L.U32 R94, R62, 0x10, RZ ;  /* 0x000000103e5e7819 */ /* 0x000fe400000006ff */
[----:B------:R-:W-:Y:S02]  /*1b00*/  @P1 SHF.L.U32 R95, R95, 0x10, RZ ;  /* 0x000000105f5f1819 */ /* 0x000fe400000006ff */
[----:B------:R-:W-:-:S02]  /*1b10*/  SHF.L.U32 R62, R63, 0x10, RZ ;  /* 0x000000103f3e7819 */ /* 0x000fc400000006ff */
[----:B------:R-:W-:Y:S01]  /*1b20*/  PRMT R63, R63, 0x7632, R63 ;  /* 0x000076323f3f7816 */ /* 0x000fe2000000003f */
[----:B0-----:R-:W-:Y:S01]  /*1b30*/  @P1 FFMA.FTZ R94, R95, R61, R94 ;  /* 0x0000003d5f5e1223 */ /* 0x001fe2000001005e */
[----:B------:R-:W-:Y:S01]  /*1b40*/  @P1 IMAD.U32 R61, R27, 0x10000, RZ ;  /* 0x000100001b3d1824 */ /* 0x000fe200078e00ff */
[----:B------:R-:W-:Y:S02]  /*1b50*/  @!P1 MOV R95, R62 ;  /* 0x0000003e005f9202 */ /* 0x000fe40000000f00 */
[----:B------:R-:W-:Y:S01]  /*1b60*/  SHF.L.U32 R105, R63, 0x10, RZ ;  /* 0x000000103f697819 */ /* 0x000fe200000006ff */
[----:B------:R-:W-:Y:S01]  /*1b70*/  @P1 IMAD.U32 R63, R24, 0x10000, RZ ;  /* 0x00010000183f1824 */ /* 0x000fe200078e00ff */
[----:B------:R-:W-:Y:S01]  /*1b80*/  F2FP.BF16.F32.PACK_AB R115, RZ, R94 ;  /* 0x0000005eff73723e */ /* 0x000fe200000010ff */
[----:B-1----:R-:W-:Y:S01]  /*1b90*/  @P1 FFMA.FTZ R95, R61, R104, R62 ;  /* 0x000000683d5f1223 */ /* 0x002fe2000001003e */
[----:B------:R-:W-:Y:S02]  /*1ba0*/  @P1 PRMT R61, R27, 0x7632, R61 ;  /* 0x000076321b3d1816 */ /* 0x000fe4000000003d */
[----:B------:R-:W-:-:S02]  /*1bb0*/  SHF.L.U32 R104, R60, 0x10, RZ ;  /* 0x000000103c687819 */ /* 0x000fc400000006ff */
[----:B------:R-:W-:Y:S02]  /*1bc0*/  @P1 SHF.L.U32 R60, R61, 0x10, RZ ;  /* 0x000000103d3c1819 */ /* 0x000fe400000006ff */
[----:B------:R-:W-:Y:S01]  /*1bd0*/  F2FP.BF16.F32.PACK_AB R61, RZ, R85 ;  /* 0x00000055ff3d723e */ /* 0x000fe200000010ff */
[----:B------:R-:W-:Y:S01]  /*1be0*/  @P1 FFMA.FTZ R104, R63, R113, R104 ;  /* 0x000000713f681223 */ /* 0x000fe20000010068 */
[----:B------:R-:W-:Y:S01]  /*1bf0*/  F2FP.BF16.F32.PACK_AB R62, RZ, R86 ;  /* 0x00000056ff3e723e */ /* 0x000fe200000010ff */
[----:B------:R-:W-:Y:S01]  /*1c00*/  @P1 FFMA.FTZ R105, R60, R114, R105 ;  /* 0x000000723c691223 */ /* 0x000fe20000010069 */
[----:B------:R-:W-:Y:S02]  /*1c10*/  F2FP.BF16.F32.PACK_AB R113, RZ, R78 ;  /* 0x0000004eff71723e */ /* 0x000fe400000010ff */
[----:B------:R-:W-:Y:S02]  /*1c20*/  F2FP.BF16.F32.PACK_AB R114, RZ, R87 ;  /* 0x00000057ff72723e */ /* 0x000fe400000010ff */
[----:B------:R-:W-:-:S02]  /*1c30*/  F2FP.BF16.F32.PACK_AB R116, RZ, R95 ;  /* 0x0000005fff74723e */ /* 0x000fc400000010ff */
[----:B------:R-:W-:Y:S02]  /*1c40*/  F2FP.BF16.F32.PACK_AB R60, RZ, R104 ;  /* 0x00000068ff3c723e */ /* 0x000fe400000010ff */
[----:B------:R-:W-:Y:S02]  /*1c50*/  F2FP.BF16.F32.PACK_AB R63, RZ, R105 ;  /* 0x00000069ff3f723e */ /* 0x000fe400000010ff */
[----:B------:R-:W-:Y:S02]  /*1c60*/  PRMT R61, R61, 0x5410, R62 ;  /* 0x000054103d3d7816 */ /* 0x000fe4000000003e */
[----:B------:R-:W-:Y:S02]  /*1c70*/  PRMT R62, R114, 0x5410, R115 ;  /* 0x00005410723e7816 */ /* 0x000fe40000000073 */
[----:B------:R-:W-:Y:S02]  /*1c80*/  PRMT R60, R60, 0x5410, R113 ;  /* 0x000054103c3c7816 */ /* 0x000fe40000000071 */
[----:B------:R-:W-:Y:S01]  /*1c90*/  PRMT R63, R116, 0x5410, R63 ;  /* 0x00005410743f7816 */ /* 0x000fe2000000003f */
[----:B------:R-:W-:Y:S06]  /*1ca0*/  BRA `(.L_x_93) ;  /* 0x0000000000b87947 */ /* 0x000fec0003800000 */
.L_x_92:
[----:B------:R-:W0:Y:S01]  /*1cb0*/  @P2 LDC R85, c[0x0][0x40c] ;  /* 0x00010300ff552b82 */ /* 0x000e220000000800 */
[----:B-----5:R-:W-:Y:S01]  /*1cc0*/  @P2 PRMT R60, R24, 0x7632, R60 ;  /* 0x00007632183c2816 */ /* 0x020fe2000000003c */
[----:B------:R-:W-:Y:S01]  /*1cd0*/  HFMA2 R78, -RZ, RZ, 0, 0 ;  /* 0x00000000ff4e7431 */ /* 0x000fe200000001ff */
[----:B------:R-:W-:Y:S02]  /*1ce0*/  @P2 PRMT R61, R25, 0x7632, R61 ;  /* 0x00007632193d2816 */ /* 0x000fe4000000003d */
[----:B------:R-:W-:Y:S02]  /*1cf0*/  CS2R R94, SRZ ;  /* 0x00000000005e7805 */ /* 0x000fe4000001ff00 */
[----:B------:R-:W-:Y:S01]  /*1d00*/  MOV R86, RZ ;  /* 0x000000ff00567202 */ /* 0x000fe20000000f00 */
[----:B------:R-:W-:Y:S01]  /*1d10*/  @P2 IMAD.U32 R60, R60, 0x10000, RZ ;  /* 0x000100003c3c2824 */ /* 0x000fe200078e00ff */
[----:B------:R-:W-:Y:S01]  /*1d20*/  @P2 SHF.L.U32 R61, R61, 0x10, RZ ;  /* 0x000000103d3d2819 */ /* 0x000fe200000006ff */
[----:B------:R-:W1:Y:S01]  /*1d30*/  @P2 LDC R62, c[0x0][0x40c] ;  /* 0x00010300ff3e2b82 */ /* 0x000e620000000800 */
[----:B------:R-:W-:-:S07]  /*1d40*/  CS2R R104, SRZ ;  /* 0x0000000000687805 */ /* 0x000fce000001ff00 */
[----:B------:R-:W2:Y:S08]  /*1d50*/  @P2 LDC R87, c[0x0][0x40c] ;  /* 0x00010300ff572b82 */ /* 0x000eb00000000800 */
[----:B------:R-:W3:Y:S01]  /*1d60*/  @P2 LDC R63, c[0x0][0x40c] ;  /* 0x00010300ff3f2b82 */ /* 0x000ee20000000800 */
[----:B0-----:R-:W-:Y:S01]  /*1d70*/  @P2 FMUL.FTZ R78, R60, R85 ;  /* 0x000000553c4e2220 */ /* 0x001fe20000410000 */
[----:B------:R-:W-:Y:S01]  /*1d80*/  @P2 PRMT R60, R26, 0x7632, R60 ;  /* 0x000076321a3c2816 */ /* 0x000fe2000000003c */
[----:B------:R-:W-:-:S03]  /*1d90*/  HFMA2 R85, -RZ, RZ, 0, 0 ;  /* 0x00000000ff557431 */ /* 0x000fc600000001ff */
[----:B------:R-:W-:Y:S02]  /*1da0*/  @P2 SHF.L.U32 R60, R60, 0x10, RZ ;  /* 0x000000103c3c2819 */ /* 0x000fe400000006ff */
[----:B------:R-:W0:Y:S01]  /*1db0*/  @P2 LDC R116, c[0x0][0x40c] ;  /* 0x00010300ff742b82 */ /* 0x000e220000000800 */
[----:B-1----:R-:W-:Y:S01]  /*1dc0*/  @P2 FMUL.FTZ R86, R61, R62 ;  /* 0x0000003e3d562220 */ /* 0x002fe20000410000 */
[----:B------:R-:W-:Y:S01]  /*1dd0*/  @P2 PRMT R61, R27, 0x7632, R61 ;  /* 0x000076321b3d2816 */ /* 0x000fe2000000003d */
[----:B------:R-:W-:-:S03]  /*1de0*/  @P2 IMAD.U32 R62, R24, 0x10000, RZ ;  /* 0x00010000183e2824 */ /* 0x000fc600078e00ff */
[----:B------:R-:W-:Y:S02]  /*1df0*/  @P2 SHF.L.U32 R61, R61, 0x10, RZ ;  /* 0x000000103d3d2819 */ /* 0x000fe400000006ff */
[----:B------:R-:W1:Y:S01]  /*1e00*/  @P2 LDC R113, c[0x0][0x40c] ;  /* 0x00010300ff712b82 */ /* 0x000e620000000800 */
[----:B--2---:R-:W-:Y:S01]  /*1e10*/  @P2 FMUL.FTZ R94, R60, R87 ;  /* 0x000000573c5e2220 */ /* 0x004fe20000410000 */
[----:B------:R-:W-:Y:S02]  /*1e20*/  @P2 SHF.L.U32 R60, R25, 0x10, RZ ;  /* 0x00000010193c2819 */ /* 0x000fe400000006ff */
[----:B------:R-:W-:-:S04]  /*1e30*/  MOV R87, RZ ;  /* 0x000000ff00577202 */ /* 0x000fc80000000f00 */
[----:B------:R-:W2:Y:S01]  /*1e40*/  @P2 LDC R114, c[0x0][0x40c] ;  /* 0x00010300ff722b82 */ /* 0x000ea20000000800 */
[----:B---3--:R-:W-:Y:S01]  /*1e50*/  @P2 FMUL.FTZ R104, R62, R63 ;  /* 0x0000003f3e682220 */ /* 0x008fe20000410000 */
[----:B------:R-:W-:Y:S02]  /*1e60*/  @P2 SHF.L.U32 R62, R27, 0x10, RZ ;  /* 0x000000101b3e2819 */ /* 0x000fe400000006ff */
[----:B------:R-:W-:-:S04]  /*1e70*/  F2FP.BF16.F32.PACK_AB R63, RZ, R86 ;  /* 0x00000056ff3f723e */ /* 0x000fc800000010ff */
[----:B------:R-:W3:Y:S01]  /*1e80*/  @P2 LDC R115, c[0x0][0x40c] ;  /* 0x00010300ff732b82 */ /* 0x000ee20000000800 */
[----:B0-----:R-:W-:Y:S01]  /*1e90*/  @P2 FMUL.FTZ R105, R61, R116 ;  /* 0x000000743d692220 */ /* 0x001fe20000410000 */
[----:B------:R-:W-:-:S04]  /*1ea0*/  @P2 IMAD.U32 R61, R26, 0x10000, RZ ;  /* 0x000100001a3d2824 */ /* 0x000fc800078e00ff */
        /* <DEDUP_REMOVED lines=14> */
.L_x_93:
[----:B------:R-:W0:Y:S01]  /*1f90*/  LDC.64 R114, c[0x0][0x3a8] ;  /* 0x0000ea00ff727b82 */ /* 0x000e220000000a00 */
[----:B------:R-:W-:Y:S01]  /*1fa0*/  IADD3 R112, PT, PT, R112, 0x20, RZ ;  /* 0x0000002070707810 */ /* 0x000fe20007ffe0ff */
[C---:B0-----:R-:W-:Y:S01]  /*1fb0*/  IMAD.WIDE.U32 R114, R110.reuse, 0x10, R114 ;  /* 0x000000106e727825 */ /* 0x041fe200078e0072 */
[----:B------:R-:W-:-:S04]  /*1fc0*/  IADD3 R110, PT, PT, R110, 0x20, RZ ;  /* 0x000000206e6e7810 */ /* 0x000fc80007ffe0ff */
[----:B------:R0:W-:Y:S03]  /*1fd0*/  STG.E.128 desc[UR6][R114.64], R60 ;  /* 0x0000003c72007986 */ /* 0x0001e6000c101d06 */
.L_x_89:
[----:B------:R-:W-:Y:S05]  /*1fe0*/  BSYNC.RECONVERGENT B0 ;  /* 0x0000000000007941 */ /* 0x000fea0003800200 */
.L_x_88:
[----:B------:R-:W-:Y:S01]  /*1ff0*/  ISETP.GE.U32.AND P1, PT, R76, 0x80, PT ;  /* 0x000000804c00780c */ /* 0x000fe20003f26070 */
[----:B------:R-:W-:-:S12]  /*2000*/  BSSY.RECONVERGENT B0, `(.L_x_94) ;  /* 0x0000077000007945 */ /* 0x000fd80003800200 */
[----:B------:R-:W-:Y:S05]  /*2010*/  @!P1 BRA `(.L_x_95) ;  /* 0x0000000400d49947 */ /* 0x000fea0003800000 */
[----:B------:R-:W-:Y:S04]  /*2020*/  BSSY.RECONVERGENT B1, `(.L_x_96) ;  /* 0x0000005000017945 */ /* 0x000fe80003800200 */
[----:B------:R-:W-:Y:S05]  /*2030*/  @!P2 BRA `(.L_x_97) ;  /* 0x00000000000ca947 */ /* 0x000fea0003800000 */
[----:B------:R-:W1:Y:S02]  /*2040*/  LDC.64 R24, c[0x0][0x390] ;  /* 0x0000e400ff187b82 */ /* 0x000e640000000a00 */
[----:B-1----:R-:W-:-:S06]  /*2050*/  IMAD.WIDE.U32 R24, R112, 0x10, R24 ;  /* 0x0000001070187825 */ /* 0x002fcc00078e0018 */
[----:B------:R-:W5:Y:S02]  /*2060*/  LDG.E.128 R24, desc[UR6][R24.64] ;  /* 0x0000000618187981 */ /* 0x000f64000c1e1d00 */
.L_x_97:
[----:B------:R-:W-:Y:S05]  /*2070*/  BSYNC.RECONVERGENT B1 ;  /* 0x0000000000017941 */ /* 0x000fea0003800200 */
.L_x_96:
[----:B------:R-:W-:-:S04]  /*2080*/  UISETP.NE.U32.AND UP0, UPT, UR4, URZ, UPT ;  /* 0x000000ff0400728c */ /* 0x000fc8000bf05070 */
[----:B------:R-:W-:-:S09]  /*2090*/  UISETP.NE.AND.EX UP0, UPT, UR5, URZ, UPT, UP0 ;  /* 0x000000ff0500728c */ /* 0x000fd2000bf05300 */
[----:B------:R-:W-:Y:S05]  /*20a0*/  BRA.U !UP0, `(.L_x_98) ;  /* 0x0000000108e47547 */ /* 0x000fea000b800000 */
[----:B0-----:R-:W0:Y:S02]  /*20b0*/  LDC.64 R60, c[0x0][0x3a0] ;  /* 0x0000e800ff3c7b82 */ /* 0x001e240000000a00 */
[----:B0-----:R-:W-:-:S06]  /*20c0*/  IMAD.WIDE.U32 R60, R110, 0x10, R60 ;  /* 0x000000106e3c7825 */ /* 0x001fcc00078e003c */
[----:B------:R-:W2:Y:S01]  /*20d0*/  LDG.E.128 R60, desc[UR6][R60.64] ;  /* 0x000000063c3c7981 */ /* 0x000ea2000c1e1d00 */
[----:B------:R-:W-:-:S13]  /*20e0*/  ISETP.GT.AND P2, PT, R111, RZ, PT ;  /* 0x000000ff6f00720c */ /* 0x000fda0003f44270 */
[----:B------:R-:W0:Y:S01]  /*20f0*/  @P2 LDC R99, c[0x0][0x40c] ;  /* 0x00010300ff632b82 */ /* 0x000e220000000800 */
[C---:B-----5:R-:W-:Y:S01]  /*2100*/  @P2 PRMT R96, R25.reuse, 0x7632, R96 ;  /* 0x0000763219602816 */ /* 0x060fe20000000060 */
[----:B------:R-:W-:Y:S01]  /*2110*/  @P2 IMAD.U32 R106, R26, 0x10000, RZ ;  /* 0x000100001a6a2824 */ /* 0x000fe200078e00ff */
[----:B------:R-:W-:Y:S02]  /*2120*/  @P2 SHF.L.U32 R97, R25, 0x10, RZ ;  /* 0x0000001019612819 */ /* 0x000fe400000006ff */
[----:B------:R-:W-:-:S03]  /*2130*/  @P2 SHF.L.U32 R96, R96, 0x10, RZ ;  /* 0x0000001060602819 */ /* 0x000fc600000006ff */
[----:B------:R-:W1:Y:S08]  /*2140*/  @P2 LDC R98, c[0x0][0x40c] ;  /* 0x00010300ff622b82 */ /* 0x000e700000000800 */
[----:B------:R-:W3:Y:S08]  /*2150*/  @P2 LDC R111, c[0x0][0x40c] ;  /* 0x00010300ff6f2b82 */ /* 0x000ef00000000800 */
[----:B------:R-:W4:Y:S08]  /*2160*/  @P2 LDC R107, c[0x0][0x40c] ;  /* 0x00010300ff6b2b82 */ /* 0x000f300000000800 */
[----:B------:R-:W3:Y:S08]  /*2170*/  @P2 LDC R112, c[0x0][0x40c] ;  /* 0x00010300ff702b82 */ /* 0x000ef00000000800 */
[----:B------:R-:W3:Y:S01]  /*2180*/  @P2 LDC R113, c[0x0][0x40c] ;  /* 0x00010300ff712b82 */ /* 0x000ee20000000800 */
[C---:B--2---:R-:W-:Y:S01]  /*2190*/  PRMT R89, R61.reuse, 0x7632, R89 ;  /* 0x000076323d597816 */ /* 0x044fe20000000059 */
[----:B------:R-:W-:Y:S01]  /*21a0*/  IMAD.U32 R88, R61, 0x10000, RZ ;  /* 0x000100003d587824 */ /* 0x000fe200078e00ff */
[----:B------:R-:W-:-:S02]  /*21b0*/  PRMT R61, R62, 0x7632, R61 ;  /* 0x000076323e3d7816 */ /* 0x000fc4000000003d */
[----:B------:R-:W-:Y:S01]  /*21c0*/  SHF.L.U32 R89, R89, 0x10, RZ ;  /* 0x0000001059597819 */ /* 0x000fe200000006ff */
[----:B-1----:R-:W-:Y:S01]  /*21d0*/  @P2 FFMA.FTZ R88, R97, R98, R88 ;  /* 0x0000006261582223 */ /* 0x002fe20000010058 */
[----:B------:R-:W-:Y:S02]  /*21e0*/  SHF.L.U32 R98, R61, 0x10, RZ ;  /* 0x000000103d627819 */ /* 0x000fe400000006ff */
[----:B------:R-:W1:Y:S01]  /*21f0*/  @P2 LDC R61, c[0x0][0x40c] ;  /* 0x00010300ff3d2b82 */ /* 0x000e620000000800 */
[----:B0-----:R-:W-:Y:S01]  /*2200*/  @P2 FFMA.FTZ R89, R96, R99, R89 ;  /* 0x0000006360592223 */ /* 0x001fe20000010059 */
[----:B------:R-:W-:Y:S02]  /*2210*/  @P2 PRMT R96, R26, 0x7632, R96 ;  /* 0x000076321a602816 */ /* 0x000fe40000000060 */
[----:B------:R-:W-:Y:S02]  /*2220*/  SHF.L.U32 R97, R62, 0x10, RZ ;  /* 0x000000103e617819 */ /* 0x000fe400000006ff */
[----:B------:R-:W-:-:S02]  /*2230*/  @P2 SHF.L.U32 R99, R96, 0x10, RZ ;  /* 0x0000001060632819 */ /* 0x000fc400000006ff */
[----:B------:R-:W-:Y:S01]  /*2240*/  PRMT R62, R60, 0x7632, R62 ;  /* 0x000076323c3e7816 */ /* 0x000fe2000000003e */
[----:B----4-:R-:W-:Y:S01]  /*2250*/  @P2 FFMA.FTZ R97, R106, R107, R97 ;  /* 0x0000006b6a612223 */ /* 0x010fe20000010061 */
[----:B------:R-:W-:Y:S02]  /*2260*/  @P2 IMAD.U32 R106, R27, 0x10000, RZ ;  /* 0x000100001b6a2824 */ /* 0x000fe400078e00ff */
[----:B---3--:R-:W-:Y:S01]  /*2270*/  @P2 FFMA.FTZ R98, R99, R111, R98 ;  /* 0x0000006f63622223 */ /* 0x008fe20000010062 */
[----:B------:R-:W-:Y:S01]  /*2280*/  SHF.L.U32 R99, R63, 0x10, RZ ;  /* 0x000000103f637819 */ /* 0x000fe200000006ff */
[----:B------:R-:W0:Y:S01]  /*2290*/  @P2 LDC R111, c[0x0][0x40c] ;  /* 0x00010300ff6f2b82 */ /* 0x000e220000000800 */
[----:B------:R-:W-:Y:S02]  /*22a0*/  @P2 PRMT R63, R24, 0x7632, R63 ;  /* 0x00007632183f2816 */ /* 0x000fe4000000003f */
[----:B------:R-:W-:Y:S01]  /*22b0*/  SHF.L.U32 R96, R62, 0x10, RZ ;  /* 0x000000103e607819 */ /* 0x000fe200000006ff */
[----:B------:R-:W-:Y:S01]  /*22c0*/  @P2 FFMA.FTZ R99, R106, R112, R99 ;  /* 0x000000706a632223 */ /* 0x000fe20000010063 */
[C---:B------:R-:W-:Y:S01]  /*22d0*/  @P2 SHF.L.U32 R107, R63.reuse, 0x10, RZ ;  /* 0x000000103f6b2819 */ /* 0x040fe200000006ff */
[----:B------:R-:W-:Y:S01]  /*22e0*/  IMAD.U32 R106, R60, 0x10000, RZ ;  /* 0x000100003c6a7824 */ /* 0x000fe200078e00ff */
[----:B------:R-:W-:-:S02]  /*22f0*/  PRMT R63, R63, 0x7632, R63 ;  /* 0x000076323f3f7816 */ /* 0x000fc4000000003f */
[----:B------:R-:W-:Y:S01]  /*2300*/  @P2 PRMT R60, R27, 0x7632, R60 ;  /* 0x000076321b3c2816 */ /* 0x000fe2000000003c */
[----:B-1----:R-:W-:Y:S01]  /*2310*/  @P2 FFMA.FTZ R96, R107, R61, R96 ;  /* 0x0000003d6b602223 */ /* 0x002fe20000010060 */
[----:B------:R-:W-:Y:S02]  /*2320*/  SHF.L.U32 R107, R63, 0x10, RZ ;  /* 0x000000103f6b7819 */ /* 0x000fe400000006ff */
[----:B------:R-:W-:Y:S02]  /*2330*/  @P2 SHF.L.U32 R61, R24, 0x10, RZ ;  /* 0x00000010183d2819 */ /* 0x000fe400000006ff */
[----:B------:R-:W-:Y:S02]  /*2340*/  @P2 SHF.L.U32 R60, R60, 0x10, RZ ;  /* 0x000000103c3c2819 */ /* 0x000fe400000006ff */
[----:B------:R-:W-:Y:S02]  /*2350*/  F2FP.BF16.F32.PACK_AB R62, RZ, R89 ;  /* 0x00000059ff3e723e */ /* 0x000fe400000010ff */
[----:B------:R-:W-:Y:S01]  /*2360*/  F2FP.BF16.F32.PACK_AB R112, RZ, R97 ;  /* 0x00000061ff70723e */ /* 0x000fe200000010ff */
[----:B------:R-:W-:Y:S01]  /*2370*/  @P2 FFMA.FTZ R107, R60, R113, R107 ;  /* 0x000000713c6b2223 */ /* 0x000fe2000001006b */
[----:B------:R-:W-:Y:S01]  /*2380*/  F2FP.BF16.F32.PACK_AB R113, RZ, R98 ;  /* 0x00000062ff71723e */ /* 0x000fe200000010ff */
[----:B0-----:R-:W-:Y:S01]  /*2390*/  @P2 FFMA.FTZ R106, R61, R111, R106 ;  /* 0x0000006f3d6a2223 */ /* 0x001fe2000001006a */
[----:B------:R-:W-:-:S02]  /*23a0*/  F2FP.BF16.F32.PACK_AB R61, RZ, R88 ;  /* 0x00000058ff3d723e */ /* 0x000fc400000010ff */
[----:B------:R-:W-:Y:S02]  /*23b0*/  F2FP.BF16.F32.PACK_AB R114, RZ, R99 ;  /* 0x00000063ff72723e */ /* 0x000fe400000010ff */
[----:B------:R-:W-:Y:S02]  /*23c0*/  F2FP.BF16.F32.PACK_AB R111, RZ, R96 ;  /* 0x00000060ff6f723e */ /* 0x000fe400000010ff */
[----:B------:R-:W-:Y:S02]  /*23d0*/  F2FP.BF16.F32.PACK_AB R60, RZ, R106 ;  /* 0x0000006aff3c723e */ /* 0x000fe400000010ff */
[----:B------:R-:W-:Y:S02]  /*23e0*/  F2FP.BF16.F32.PACK_AB R63, RZ, R107 ;  /* 0x0000006bff3f723e */ /* 0x000fe400000010ff */
[----:B------:R-:W-:Y:S02]  /*23f0*/  PRMT R61, R61, 0x5410, R62 ;  /* 0x000054103d3d7816 */ /* 0x000fe4000000003e */
[----:B------:R-:W-:-:S02]  /*2400*/  PRMT R62, R112, 0x5410, R113 ;  /* 0x00005410703e7816 */ /* 0x000fc40000000071 */
[----:B------:R-:W-:Y:S02]  /*2410*/  PRMT R60, R60, 0x5410, R111 ;  /* 0x000054103c3c7816 */ /* 0x000fe4000000006f */
[----:B------:R-:W-:Y:S01]  /*2420*/  PRMT R63, R114, 0x5410, R63 ;  /* 0x00005410723f7816 */ /* 0x000fe2000000003f */
[----:B------:R-:W-:Y:S06]  /*2430*/  BRA `(.L_x_99) ;  /* 0x0000000000c07947 */ /* 0x000fec0003800000 */
.L_x_98:
[----:B------:R-:W1:Y:S01]  /*2440*/  @P2 LDC R111, c[0x0][0x40c] ;  /* 0x00010300ff6f2b82 */ /* 0x000e620000000800 */
[----:B-----5:R-:W-:Y:S01]  /*2450*/  @P2 PRMT R88, R24, 0x7632, R88 ;  /* 0x0000763218582816 */ /* 0x020fe20000000058 */
[----:B------:R-:W-:Y:S01]  /*2460*/  IMAD.MOV.U32 R96, RZ, RZ, RZ ;  /* 0x000000ffff607224 */ /* 0x000fe200078e00ff */
[----:B------:R-:W-:Y:S01]  /*2470*/  @P2 PRMT R97, R25, 0x7632, R97 ;  /* 0x0000763219612816 */ /* 0x000fe20000000061 */
[----:B------:R-:W-:Y:S01]  /*2480*/  HFMA2 R89, -RZ, RZ, 0, 0 ;  /* 0x00000000ff597431 */ /* 0x000fe200000001ff */
[----:B------:R-:W-:Y:S01]  /*2490*/  @P2 PRMT R99, R26, 0x7632, R99 ;  /* 0x000076321a632816 */ /* 0x000fe20000000063 */
[----:B------:R-:W-:Y:S01]  /*24a0*/  HFMA2 R107, -RZ, RZ, 0, 0 ;  /* 0x00000000ff6b7431 */ /* 0x000fe200000001ff */
[----:B------:R-:W-:Y:S01]  /*24b0*/  @P2 PRMT R106, R27, 0x7632, R106 ;  /* 0x000076321b6a2816 */ /* 0x000fe2000000006a */
[----:B------:R-:W2:Y:S01]  /*24c0*/  @P2 LDC R112, c[0x0][0x40c] ;  /* 0x00010300ff702b82 */ /* 0x000ea20000000800 */
[----:B------:R-:W-:Y:S01]  /*24d0*/  @P2 SHF.L.U32 R88, R88, 0x10, RZ ;  /* 0x0000001058582819 */ /* 0x000fe200000006ff */
[----:B------:R-:W-:Y:S01]  /*24e0*/  @P2 IMAD.U32 R97, R97, 0x10000, RZ ;  /* 0x0001000061612824 */ /* 0x000fe200078e00ff */
[----:B------:R-:W-:-:S02]  /*24f0*/  @P2 SHF.L.U32 R99, R99, 0x10, RZ ;  /* 0x0000001063632819 */ /* 0x000fc400000006ff */
[----:B------:R-:W-:Y:S02]  /*2500*/  @P2 SHF.L.U32 R106, R106, 0x10, RZ ;  /* 0x000000106a6a2819 */ /* 0x000fe400000006ff */
[----:B------:R-:W-:Y:S01]  /*2510*/  MOV R98, RZ ;  /* 0x000000ff00627202 */ /* 0x000fe20000000f00 */
[----:B0-----:R-:W0:Y:S08]  /*2520*/  @P2 LDC R114, c[0x0][0x40c] ;  /* 0x00010300ff722b82 */ /* 0x001e300000000800 */
[----:B------:R-:W3:Y:S01]  /*2530*/  @P2 LDC R113, c[0x0][0x40c] ;  /* 0x00010300ff712b82 */ /* 0x000ee20000000800 */
[----:B-1----:R-:W-:Y:S01]  /*2540*/  @P2 FMUL.FTZ R96, R88, R111 ;  /* 0x0000006f58602220 */ /* 0x002fe20000410000 */
[----:B------:R-:W-:-:S02]  /*2550*/  @P2 SHF.L.U32 R111, R24, 0x10, RZ ;  /* 0x00000010186f2819 */ /* 0x000fc400000006ff */
[----:B------:R-:W-:-:S04]  /*2560*/  MOV R88, RZ ;  /* 0x000000ff00587202 */ /* 0x000fc80000000f00 */
[----:B------:R-:W1:Y:S01]  /*2570*/  @P2 LDC R60, c[0x0][0x40c] ;  /* 0x00010300ff3c2b82 */ /* 0x000e620000000800 */
[----:B--2---:R-:W-:Y:S01]  /*2580*/  @P2 FMUL.FTZ R89, R97, R112 ;  /* 0x0000007061592220 */ /* 0x004fe20000410000 */
[----:B------:R-:W-:Y:S01]  /*2590*/  @P2 SHF.L.U32 R112, R25, 0x10, RZ ;  /* 0x0000001019702819 */ /* 0x000fe200000006ff */
[----:B------:R-:W-:-:S05]  /*25a0*/  IMAD.MOV.U32 R97, RZ, RZ, RZ ;  /* 0x000000ffff617224 */ /* 0x000fca00078e00ff */
[----:B------:R-:W2:Y:S01]  /*25b0*/  @P2 LDC R61, c[0x0][0x40c] ;  /* 0x00010300ff3d2b82 */ /* 0x000ea20000000800 */
[----:B0-----:R-:W-:Y:S01]  /*25c0*/  @P2 FMUL.FTZ R98, R99, R114 ;  /* 0x0000007263622220 */ /* 0x001fe20000410000 */
[----:B------:R-:W-:Y:S01]  /*25d0*/  @P2 SHF.L.U32 R114, R27, 0x10, RZ ;  /* 0x000000101b722819 */ /* 0x000fe200000006ff */
[----:B------:R-:W-:-:S05]  /*25e0*/  HFMA2 R99, -RZ, RZ, 0, 0 ;  /* 0x00000000ff637431 */ /* 0x000fca00000001ff */
[----:B------:R-:W0:Y:S01]  /*25f0*/  @P2 LDC R62, c[0x0][0x40c] ;  /* 0x00010300ff3e2b82 */ /* 0x000e220000000800 */
[----:B---3--:R-:W-:Y:S01]  /*2600*/  @P2 FMUL.FTZ R107, R106, R113 ;  /* 0x000000716a6b2220 */ /* 0x008fe20000410000 */
[----:B------:R-:W-:Y:S01]  /*2610*/  @P2 SHF.L.U32 R113, R26, 0x10, RZ ;  /* 0x000000101a712819 */ /* 0x000fe200000006ff */
[----:B------:R-:W-:-:S05]  /*2620*/  IMAD.MOV.U32 R106, RZ, RZ, RZ ;  /* 0x000000ffff6a7224 */ /* 0x000fca00078e00ff */
[----:B------:R-:W3:Y:S01]  /*2630*/  @P2 LDC R63, c[0x0][0x40c] ;  /* 0x00010300ff3f2b82 */ /* 0x000ee20000000800 */
[----:B-1----:R-:W-:-:S05]  /*2640*/  @P2 FMUL.FTZ R106, R111, R60 ;  /* 0x0000003c6f6a2220 */ /* 0x002fca0000410000 */
[----:B------:R-:W-:Y:S01]  /*2650*/  F2FP.BF16.F32.PACK_AB R60, RZ, R106 ;  /* 0x0000006aff3c723e */ /* 0x000fe200000010ff */
[----:B--2---:R-:W-:Y:S01]  /*2660*/  @P2 FMUL.FTZ R88, R112, R61 ;  /* 0x0000003d70582220 */ /* 0x004fe20000410000 */
[----:B------:R-:W-:Y:S02]  /*2670*/  F2FP.BF16.F32.PACK_AB R61, RZ, R96 ;  /* 0x00000060ff3d723e */ /* 0x000fe400000010ff */
[----:B------:R-:W-:Y:S02]  /*2680*/  F2FP.BF16.F32.PACK_AB R112, RZ, R98 ;  /* 0x00000062ff70723e */ /* 0x000fe400000010ff */
[----:B------:R-:W-:Y:S01]  /*2690*/  PRMT R60, R60, 0x5410, R61 ;  /* 0x000054103c3c7816 */ /* 0x000fe2000000003d */
[----:B0-----:R-:W-:Y:S01]  /*26a0*/  @P2 FMUL.FTZ R97, R113, R62 ;  /* 0x0000003e71612220 */ /* 0x001fe20000410000 */
[----:B------:R-:W-:-:S04]  /*26b0*/  F2FP.BF16.F32.PACK_AB R62, RZ, R88 ;  /* 0x00000058ff3e723e */ /* 0x000fc800000010ff */
[----:B------:R-:W-:Y:S01]  /*26c0*/  F2FP.BF16.F32.PACK_AB R111, RZ, R97 ;  /* 0x00000061ff6f723e */ /* 0x000fe200000010ff */
[----:B---3--:R-:W-:Y:S01]  /*26d0*/  @P2 FMUL.FTZ R99, R114, R63 ;  /* 0x0000003f72632220 */ /* 0x008fe20000410000 */
[----:B------:R-:W-:Y:S02]  /*26e0*/  F2FP.BF16.F32.PACK_AB R63, RZ, R89 ;  /* 0x00000059ff3f723e */ /* 0x000fe400000010ff */
[----:B------:R-:W-:Y:S02]  /*26f0*/  F2FP.BF16.F32.PACK_AB R114, RZ, R107 ;  /* 0x0000006bff72723e */ /* 0x000fe400000010ff */
[----:B------:R-:W-:Y:S02]  /*2700*/  F2FP.BF16.F32.PACK_AB R113, RZ, R99 ;  /* 0x00000063ff71723e */ /* 0x000fe400000010ff */
[----:B------:R-:W-:Y:S02]  /*2710*/  PRMT R61, R62, 0x5410, R63 ;  /* 0x000054103e3d7816 */ /* 0x000fe4000000003f */
[----:B------:R-:W-:-:S02]  /*2720*/  PRMT R62, R111, 0x5410, R112 ;  /* 0x000054106f3e7816 */ /* 0x000fc40000000070 */
[----:B------:R-:W-:-:S07]  /*2730*/  PRMT R63, R113, 0x5410, R114 ;  /* 0x00005410713f7816 */ /* 0x000fce0000000072 */
.L_x_99:
[----:B------:R-:W0:Y:S02]  /*2740*/  LDC.64 R112, c[0x0][0x3a8] ;  /* 0x0000ea00ff707b82 */ /* 0x000e240000000a00 */
[----:B0-----:R-:W-:-:S05]  /*2750*/  IMAD.WIDE.U32 R112, R110, 0x10, R112 ;  /* 0x000000106e707825 */ /* 0x001fca00078e0070 */
[----:B------:R1:W-:Y:S02]  /*2760*/  STG.E.128 desc[UR6][R112.64], R60 ;  /* 0x0000003c70007986 */ /* 0x0003e4000c101d06 */
.L_x_95:
[----:B------:R-:W-:Y:S05]  /*2770*/  BSYNC.RECONVERGENT B0 ;  /* 0x0000000000007941 */ /* 0x000fea0003800200 */
.L_x_94:
[----:B01----:R-:W-:Y:S01]  /*2780*/  FADD.FTZ R61, RZ, R100 ;  /* 0x00000064ff3d7221 */ /* 0x003fe20000010000 */
        /* <DEDUP_REMOVED lines=124> */
.L_x_121:
[----:B-1----:R-:W-:Y:S01]  /*2f50*/  FADD.FTZ R115, R112, R113 ;  /* 0x0000007170737221 */ /* 0x002fe20000010000 */
[----:B0-----:R-:W-:Y:S01]  /*2f60*/  FMUL.FTZ R112, R111, R111 ;  /* 0x0000006f6f707220 */ /* 0x001fe20000410000 */
[----:B------:R-:W-:Y:S01]  /*2f70*/  ISETP.NE.AND P2, PT, RZ, UR8, PT ;  /* 0x00000008ff007c0c */ /* 0x000fe2000bf45270 */
[----:B------:R-:W0:Y:S01]  /*2f80*/  @!P5 LDC.64 R62, c[0x0][0x3c0] ;  /* 0x0000f000ff3edb82 */ /* 0x000e220000000a00 */
[----:B------:R-:W-:Y:S01]  /*2f90*/  FFMA.FTZ R110, R115, R110, UR9 ;  /* 0x00000009736e7e23 */ /* 0x000fe2000801006e */
[----:B-----5:R-:W-:Y:S01]  /*2fa0*/  ISETP.GE.AND P3, PT, R108, 0x1, PT ;  /* 0x000000016c00780c */ /* 0x020fe20003f66270 */
[----:B------:R-:W-:Y:S01]  /*2fb0*/  BSSY.RECONVERGENT B0, `(.L_x_101) ;  /* 0x00000db000007945 */ /* 0x000fe20003800200 */
[----:B------:R-:W-:-:S04]  /*2fc0*/  FSEL R113, R112, RZ, P2 ;  /* 0x000000ff70717208 */ /* 0x000fc80001000000 */
[----:B------:R-:W1:Y:S01]  /*2fd0*/  @!P5 LDC.64 R60, c[0x0][0x3c8] ;  /* 0x0000f200ff3cdb82 */ /* 0x000e620000000a00 */
[----:B------:R-:W-:-:S06]  /*2fe0*/  FADD.FTZ R110, R110, R113 ;  /* 0x000000716e6e7221 */ /* 0x000fcc0000010000 */
[----:B------:R-:W2:Y:S01]  /*2ff0*/  MUFU.RSQ R110, R110 ;  /* 0x0000006e006e7308 */ /* 0x000ea20000001400 */
[----:B0-----:R-:W-:-:S05]  /*3000*/  @!P5 IMAD.WIDE R62, R74, 0x4, R62 ;  /* 0x000000044a3ed825 */ /* 0x001fca00078e023e */
[----:B------:R0:W-:Y:S01]  /*3010*/  @!P5 STG.E desc[UR6][R62.64], R111 ;  /* 0x0000006f3e00d986 */ /* 0x0001e2000c101906 */
[----:B-1----:R-:W-:-:S05]  /*3020*/  @!P5 IMAD.WIDE R60, R74, 0x4, R60 ;  /* 0x000000044a3cd825 */ /* 0x002fca00078e023c */
[----:B--2---:R0:W-:Y:S01]  /*3030*/  @!P5 STG.E desc[UR6][R60.64], R110 ;  /* 0x0000006e3c00d986 */ /* 0x0041e2000c101906 */
[----:B------:R-:W-:Y:S05]  /*3040*/  @!P3 BRA `(.L_x_102) ;  /* 0x0000000c0044b947 */ /* 0x000fea0003800000 */
[----:B------:R-:W-:Y:S01]  /*3050*/  VIADD R108, R108, 0xffffffff ;  /* 0xffffffff6c6c7836 */ /* 0x000fe20000000000 */
[----:B------:R-:W-:Y:S01]  /*3060*/  BSSY.RECONVERGENT B1, `(.L_x_103) ;  /* 0x0000037000017945 */ /* 0x000fe20003800200 */
[----:B0-----:R-:W-:Y:S02]  /*3070*/  FSEL R111, R111, RZ, !P2 ;  /* 0x000000ff6f6f7208 */ /* 0x001fe40005000000 */
[----:B------:R-:W-:-:S05]  /*3080*/  IMAD R108, R108, R109, RZ ;  /* 0x0000006d6c6c7224 */ /* 0x000fca00078e02ff */
[----:B------:R-:W-:-:S04]  /*3090*/  SHF.R.S32.HI R61, RZ, 0x1f, R108 ;  /* 0x0000001fff3d7819 */ /* 0x000fc8000001146c */
[----:B------:R-:W-:-:S04]  /*30a0*/  LEA.HI R108, R61, R108, RZ, 0x3 ;  /* 0x0000006c3d6c7211 */ /* 0x000fc800078f18ff */
[----:B------:R-:W-:Y:S01]  /*30b0*/  LEA.HI.SX32 R113, R108, R75, 0x1d ;  /* 0x0000004b6c717211 */ /* 0x000fe200078feaff */
[----:B------:R-:W-:Y:S06]  /*30c0*/  @!P0 BRA `(.L_x_104) ;  /* 0x0000000000c08947 */ /* 0x000fec0003800000 */
[--C-:B------:R-:W-:Y:S01]  /*30d0*/  FADD.FTZ R61, R100, -R111.reuse ;  /* 0x8000006f643d7221 */ /* 0x100fe20000010000 */
        /* <DEDUP_REMOVED lines=19> */
[----:B------:R-:W-:Y:S02]  /*3210*/  IMAD.U32 R116, R3, 0x10000, RZ ;  /* 0x0001000003747824 */ /* 0x000fe400078e00ff */
        /* <DEDUP_REMOVED lines=8> */
[----:B------:R-:W-:Y:S02]  /*32a0*/  IMAD.U32 R114, R55, 0x10000, RZ ;  /* 0x0001000037727824 */ /* 0x000fe400078e00ff */
[----:B------:R-:W-:Y:S01]  /*32b0*/  FMUL.FTZ R109, R110, R109 ;  /* 0x0000006d6e6d7220 */ /* 0x000fe20000410000 */
[----:B------:R-:W-:Y:S01]  /*32c0*/  FADD.FTZ R63, R101, -R111 ;  /* 0x8000006f653f7221 */ /* 0x000fe20000010000 */
[----:B------:R-:W-:Y:S02]  /*32d0*/  F2FP.BF16.F32.PACK_AB R62, R115, R62 ;  /* 0x0000003e733e723e */ /* 0x000fe400000010ff */
        /* <DEDUP_REMOVED lines=15> */
.L_x_104:
[----:B------:R-:W-:Y:S05]  /*33d0*/  BSYNC.RECONVERGENT B1 ;  /* 0x0000000000017941 */ /* 0x000fea0003800200 */
.L_x_103:
[----:B------:R-:W-:Y:S01]  /*33e0*/  ISETP.GE.U32.AND P0, PT, R76, 0x40, PT ;  /* 0x000000404c00780c */ /* 0x000fe20003f06070 */
[----:B------:R-:W-:-:S12]  /*33f0*/  BSSY.RECONVERGENT B1, `(.L_x_105) ;  /* 0x0000032000017945 */ /* 0x000fd80003800200 */
        /* <DEDUP_REMOVED lines=41> */
[----:B------:R-:W-:Y:S02]  /*3690*/  IMAD.U32 R114, R10, 0x10000, RZ ;  /* 0x000100000a727824 */ /* 0x000fe400078e00ff */
[----:B------:R-:W-:-:S04]  /*36a0*/  FMUL.FTZ R63, R110, R63 ;  /* 0x0000003f6e3f7220 */ /* 0x000fc80000410000 */
[----:B------:R-:W-:Y:S01]  /*36b0*/  FFMA.FTZ R117, R63, R114, R116 ;  /* 0x000000723f757223 */ /* 0x000fe20000010074 */
[----:B------:R-:W-:-:S04]  /*36c0*/  F2FP.BF16.F32.PACK_AB R63, R119, R118 ;  /* 0x00000076773f723e */ /* 0x000fc800000010ff */
[----:B------:R-:W-:Y:S01]  /*36d0*/  F2FP.BF16.F32.PACK_AB R60, R117, R60 ;  /* 0x0000003c753c723e */ /* 0x000fe200000010ff */
[C---:B0-----:R-:W-:Y:S01]  /*36e0*/  IMAD.WIDE.U32 R108, R113.reuse, 0x10, R108 ;  /* 0x00000010716c7825 */ /* 0x041fe200078e006c */
[----:B------:R-:W-:-:S04]  /*36f0*/  IADD3 R113, PT, PT, R113, 0x20, RZ ;  /* 0x0000002071717810 */ /* 0x000fc80007ffe0ff */
[----:B------:R1:W-:Y:S03]  /*3700*/  STG.E.128 desc[UR6][R108.64], R60 ;  /* 0x0000003c6c007986 */ /* 0x0003e6000c101d06 */
.L_x_106:
[----:B------:R-:W-:Y:S05]  /*3710*/  BSYNC.RECONVERGENT B1 ;  /* 0x0000000000017941 */ /* 0x000fea0003800200 */
.L_x_105:
[----:B------:R-:W-:Y:S01]  /*3720*/  ISETP.GE.U32.AND P0, PT, R76, 0x60, PT ;  /* 0x000000604c00780c */ /* 0x000fe20003f06070 */
[----:B------:R-:W-:-:S12]  /*3730*/  BSSY.RECONVERGENT B1, `(.L_x_107) ;  /* 0x0000032000017945 */ /* 0x000fd80003800200 */
[----:B------:R-:W-:Y:S05]  /*3740*/  @!P0 BRA `(.L_x_108) ;  /* 0x0000000000c08947 */ /* 0x000fea0003800000 */
[--C-:B01----:R-:W-:Y:S01]  /*3750*/  FADD.FTZ R61, R104, -R111.reuse ;  /* 0x8000006f683d7221 */ /* 0x103fe20000010000 */
[----:B------:R-:W-:Y:S01]  /*3760*/  SHF.L.U32 R63, R40, 0x10, RZ ;  /* 0x00000010283f7819 */ /* 0x000fe200000006ff */
[----:B------:R-:W-:Y:S02]  /*3770*/  IMAD.U32 R109, R36, 0x10000, RZ ;  /* 0x00010000246d7824 */ /* 0x000fe400078e00ff */
[----:B------:R-:W-:Y:S01]  /*3780*/  FADD.FTZ R115, R85, -R111 ;  /* 0x8000006f55737221 */ /* 0x000fe20000010000 */
[C---:B------:R-:W-:Y:S01]  /*3790*/  FMUL.FTZ R60, R110.reuse, R61 ;  /* 0x0000003d6e3c7220 */ /* 0x040fe20000410000 */
[----:B------:R-:W-:Y:S02]  /*37a0*/  SHF.L.U32 R62, R41, 0x10, RZ ;  /* 0x00000010293e7819 */ /* 0x000fe400000006ff */
[----:B------:R-:W-:Y:S01]  /*37b0*/  SHF.L.U32 R108, R37, 0x10, RZ ;  /* 0x00000010256c7819 */ /* 0x000fe200000006ff */
[----:B------:R-:W-:Y:S01]  /*37c0*/  FMUL.FTZ R61, R110, R115 ;  /* 0x000000736e3d7220 */ /* 0x000fe20000410000 */
[----:B------:R-:W-:Y:S01]  /*37d0*/  FFMA.FTZ R60, R60, R63, R109 ;  /* 0x0000003f3c3c7223 */ /* 0x000fe2000001006d */
[--C-:B------:R-:W-:Y:S01]  /*37e0*/  FADD.FTZ R63, R86, -R111.reuse ;  /* 0x8000006f563f7221 */ /* 0x100fe20000010000 */
[----:B------:R-:W-:Y:S01]  /*37f0*/  SHF.L.U32 R112, R20, 0x10, RZ ;  /* 0x0000001014707819 */ /* 0x000fe200000006ff */
[----:B------:R-:W-:Y:S01]  /*3800*/  FFMA.FTZ R61, R61, R62, R108 ;  /* 0x0000003e3d3d7223 */ /* 0x000fe2000001006c */
[----:B------:R-:W-:Y:S01]  /*3810*/  FADD.FTZ R109, R87, -R111 ;  /* 0x8000006f576d7221 */ /* 0x000fe20000010000 */
[----:B------:R-:W-:-:S02]  /*3820*/  IMAD.U32 R62, R21, 0x10000, RZ ;  /* 0x00010000153e7824 */ /* 0x000fc400078e00ff */
[----:B------:R-:W-:Y:S01]  /*3830*/  FMUL.FTZ R63, R110, R63 ;  /* 0x0000003f6e3f7220 */ /* 0x000fe20000410000 */
[----:B------:R-:W-:Y:S01]  /*3840*/  SHF.L.U32 R108, R42, 0x10, RZ ;  /* 0x000000102a6c7819 */ /* 0x000fe200000006ff */
[----:B------:R-:W-:Y:S01]  /*3850*/  FMUL.FTZ R109, R110, R109 ;  /* 0x0000006d6e6d7220 */ /* 0x000fe20000410000 */
[----:B------:R-:W-:Y:S01]  /*3860*/  SHF.L.U32 R114, R38, 0x10, RZ ;  /* 0x0000001026727819 */ /* 0x000fe200000006ff */
[----:B------:R-:W-:Y:S01]  /*3870*/  FFMA.FTZ R112, R63, R112, R62 ;  /* 0x000000703f707223 */ /* 0x000fe2000001003e */
[----:B------:R-:W-:Y:S01]  /*3880*/  FADD.FTZ R63, R94, -R111 ;  /* 0x8000006f5e3f7221 */ /* 0x000fe20000010000 */
[----:B------:R-:W-:Y:S02]  /*3890*/  SHF.L.U32 R116, R19, 0x10, RZ ;  /* 0x0000001013747819 */ /* 0x000fe400000006ff */
[----:B------:R-:W-:Y:S01]  /*38a0*/  FFMA.FTZ R62, R109, R108, R114 ;  /* 0x0000006c6d3e7223 */ /* 0x000fe20000010072 */
[----:B------:R-:W-:Y:S01]  /*38b0*/  SHF.L.U32 R108, R22, 0x10, RZ ;  /* 0x00000010166c7819 */ /* 0x000fe200000006ff */
[----:B------:R-:W-:-:S02]  /*38c0*/  IMAD.U32 R114, R23, 0x10000, RZ ;  /* 0x0001000017727824 */ /* 0x000fc400078e00ff */
[----:B------:R-:W-:Y:S01]  /*38d0*/  FMUL.FTZ R63, R110, R63 ;  /* 0x0000003f6e3f7220 */ /* 0x000fe20000410000 */
[--C-:B------:R-:W-:Y:S01]  /*38e0*/  FADD.FTZ R109, R95, -R111.reuse ;  /* 0x8000006f5f6d7221 */ /* 0x100fe20000010000 */
[----:B------:R-:W-:Y:S02]  /*38f0*/  F2FP.BF16.F32.PACK_AB R61, R112, R61 ;  /* 0x0000003d703d723e */ /* 0x000fe400000010ff */
        /* <DEDUP_REMOVED lines=21> */
.L_x_108:
[----:B------:R-:W-:Y:S05]  /*3a50*/  BSYNC.RECONVERGENT B1 ;  /* 0x0000000000017941 */ /* 0x000fea0003800200 */
.L_x_107:
[----:B------:R-:W-:Y:S05]  /*3a60*/  @!P1 BRA `(.L_x_102) ;  /* 0x0000000000bc9947 */ /* 0x000fea0003800000 */
[--C-:B012---:R-:W-:Y:S01]  /*3a70*/  FADD.FTZ R61, R106, -R111.reuse ;  /* 0x8000006f6a3d7221 */ /* 0x107fe20000010000 */
[----:B------:R-:W-:Y:S01]  /*3a80*/  SHF.L.U32 R60, R28, 0x10, RZ ;  /* 0x000000101c3c7819 */ /* 0x000fe200000006ff */
[--C-:B------:R-:W-:Y:S01]  /*3a90*/  FADD.FTZ R63, R88, -R111.reuse ;  /* 0x8000006f583f7221 */ /* 0x100fe20000010000 */
[----:B------:R-:W-:Y:S02]  /*3aa0*/  IMAD.U32 R112, R32, 0x10000, RZ ;  /* 0x0001000020707824 */ /* 0x000fe400078e00ff */
[C---:B------:R-:W-:Y:S01]  /*3ab0*/  FMUL.FTZ R61, R110.reuse, R61 ;  /* 0x0000003d6e3d7220 */ /* 0x040fe20000410000 */
[----:B------:R-:W-:Y:S01]  /*3ac0*/  SHF.L.U32 R114, R33, 0x10, RZ ;  /* 0x0000001021727819 */ /* 0x000fe200000006ff */
[----:B------:R-:W-:Y:S01]  /*3ad0*/  FMUL.FTZ R63, R110, R63 ;  /* 0x0000003f6e3f7220 */ /* 0x000fe20000410000 */
[----:B------:R-:W-:Y:S01]  /*3ae0*/  SHF.L.U32 R62, R29, 0x10, RZ ;  /* 0x000000101d3e7819 */ /* 0x000fe200000006ff */
[----:B------:R-:W-:Y:S01]  /*3af0*/  FFMA.FTZ R112, R61, R112, R60 ;  /* 0x000000703d707223 */ /* 0x000fe2000001003c */
[--C-:B------:R-:W-:Y:S01]  /*3b00*/  FADD.FTZ R61, R89, -R111.reuse ;  /* 0x8000006f593d7221 */ /* 0x100fe20000010000 */
[----:B------:R-:W-:Y:S01]  /*3b10*/  IMAD.U32 R60, R68, 0x10000, RZ ;  /* 0x00010000443c7824 */ /* 0x000fe200078e00ff */
[----:B------:R-:W-:Y:S01]  /*3b20*/  SHF.L.U32 R108, R34, 0x10, RZ ;  /* 0x00000010226c7819 */ /* 0x000fe200000006ff */
[----:B------:R-:W-:Y:S01]  /*3b30*/  FFMA.FTZ R114, R63, R114, R62 ;  /* 0x000000723f727223 */ /* 0x000fe2000001003e */
[----:B------:R-:W-:Y:S01]  /*3b40*/  SHF.L.U32 R62, R69, 0x10, RZ ;  /* 0x00000010453e7819 */ /* 0x000fe200000006ff */
[--C-:B------:R-:W-:Y:S01]  /*3b50*/  FADD.FTZ R63, R97, -R111.reuse ;  /* 0x8000006f613f7221 */ /* 0x100fe20000010000 */
[----:B------:R-:W-:Y:S01]  /*3b60*/  FMUL.FTZ R61, R110, R61 ;  /* 0x0000003d6e3d7220 */ /* 0x000fe20000410000 */
[----:B------:R-:W-:Y:S01]  /*3b70*/  SHF.L.U32 R116, R30, 0x10, RZ ;  /* 0x000000101e747819 */ /* 0x000fe200000006ff */
[--C-:B------:R-:W-:Y:S01]  /*3b80*/  FADD.FTZ R109, R107, -R111.reuse ;  /* 0x8000006f6b6d7221 */ /* 0x100fe20000010000 */
[----:B------:R-:W-:Y:S01]  /*3b90*/  FMUL.FTZ R63, R110, R63 ;  /* 0x0000003f6e3f7220 */ /* 0x000fe20000410000 */
[----:B------:R-:W-:Y:S01]  /*3ba0*/  FFMA.FTZ R115, R61, R60, R62 ;  /* 0x0000003c3d737223 */ /* 0x000fe2000001003e */
[----:B------:R-:W-:Y:S01]  /*3bb0*/  FADD.FTZ R61, R98, -R111 ;  /* 0x8000006f623d7221 */ /* 0x000fe20000010000 */
[----:B------:R-:W-:-:S02]  /*3bc0*/  IMAD.U32 R60, R70, 0x10000, RZ ;  /* 0x00010000463c7824 */ /* 0x000fc400078e00ff */
[----:B------:R-:W-:Y:S01]  /*3bd0*/  FFMA.FTZ R62, R63, R108, R116 ;  /* 0x0000006c3f3e7223 */ /* 0x000fe20000010074 */
[----:B------:R-:W-:Y:S01]  /*3be0*/  SHF.L.U32 R108, R71, 0x10, RZ ;  /* 0x00000010476c7819 */ /* 0x000fe200000006ff */
[C---:B------:R-:W-:Y:S01]  /*3bf0*/  FMUL.FTZ R61, R110.reuse, R61 ;  /* 0x0000003d6e3d7220 */ /* 0x040fe20000410000 */
        /* <DEDUP_REMOVED lines=11> */
[----:B------:R-:W0:Y:S01]  /*3cb0*/  LDC.64 R60, c[0x0][0x428] ;  /* 0x00010a00ff3c7b82 */ /* 0x000e220000000a00 */
[----:B------:R-:W-:Y:S01]  /*3cc0*/  FMUL.FTZ R111, R110, R111 ;  /* 0x0000006f6e6f7220 */ /* 0x000fe20000410000 */
[----:B------:R-:W-:Y:S01]  /*3cd0*/  SHF.L.U32 R110, R67, 0x10, RZ ;  /* 0x00000010436e7819 */ /* 0x000fe200000006ff */
        /* <DEDUP_REMOVED lines=8> */
.L_x_102:
[----:B------:R-:W-:Y:S05]  /*3d60*/  BSYNC.RECONVERGENT B0 ;  /* 0x0000000000007941 */ /* 0x000fea0003800200 */
.L_x_101:
[----:B0123--:R-:W0:Y:S02]  /*3d70*/  LDC.64 R60, c[0x0][0x380] ;  /* 0x0000e000ff3c7b82 */ /* 0x00fe240000000a00 */
[----:B0-----:R-:W-:-:S05]  /*3d80*/  IMAD R74, R60, 0x4, R74 ;  /* 0x000000043c4a7824 */ /* 0x001fca00078e024a */
[----:B------:R-:W-:-:S13]  /*3d90*/  ISETP.GE.AND P0, PT, R74, R61, PT ;  /* 0x0000003d4a00720c */ /* 0x000fda0003f06270 */
[----:B------:R-:W-:Y:S05]  /*3da0*/  @!P0 BRA `(.L_x_109) ;  /* 0xffffffc8007c8947 */ /* 0x000fea000383ffff */
[----:B------:R-:W-:Y:S05]  /*3db0*/  EXIT ;  /* 0x000000000000794d */ /* 0x000fea0003800000 */
.L_x_100:
[----:B------:R-:W-:Y:S01]  /*3dc0*/  HFMA2 R116, -RZ, RZ, 0, 5.9604644775390625e-08 ;  /* 0x00000001ff747431 */ /* 0x000fe200000001ff */
[----:B------:R-:W-:Y:S01]  /*3dd0*/  BSSY B0, `(.L_x_110) ;  /* 0x0000007000007945 */ /* 0x000fe20003800000 */
[----:B------:R-:W-:Y:S01]  /*3de0*/  MOV R117, R61 ;  /* 0x0000003d00757202 */ /* 0x000fe20000000f00 */
[----:B------:R-:W-:Y:S01]  /*3df0*/  IMAD.MOV.U32 R114, RZ, RZ, -0x1 ;  /* 0xffffffffff727424 */ /* 0x000fe200078e00ff */
[----:B------:R-:W-:-:S07]  /*3e00*/  MOV R119, 0x1f ;  /* 0x0000001f00777802 */ /* 0x000fce0000000f00 */
[----:B-----5:R-:W-:Y:S05]  /*3e10*/  WARPSYNC.COLLECTIVE R114, `(.L_x_111) ;  /* 0x0000000072087348 */ /* 0x020fea0003c00000 */
[----:B------:R0:W1:Y:S02]  /*3e20*/  SHFL.BFLY P6, R115, R117, R116, R119 ;  /* 0x0c00007475737389 */ /* 0x00006400000c0077 */
[----:B01---5:R-:W-:Y:S05]  /*3e30*/  ENDCOLLECTIVE ;  /* 0x000000000000791b */ /* 0x023fea0003800000 */
.L_x_111:
[----:B------:R-:W-:Y:S05]  /*3e40*/  BSYNC B0 ;  /* 0x0000000000007941 */ /* 0x000fea0003800000 */
.L_x_110:
[----:B------:R-:W-:Y:S01]  /*3e50*/  MOV R60, R115 ;  /* 0x00000073003c7202 */ /* 0x000fe20000000f00 */
[----:B------:R-:W-:Y:S02]  /*3e60*/  HFMA2 R116, -RZ, RZ, 0, 1.1920928955078125e-07 ;  /* 0x00000002ff747431 */ /* 0x000fe400000001ff */
[----:B------:R-:W-:Y:S01]  /*3e70*/  IMAD.MOV.U32 R119, RZ, RZ, 0x1f ;  /* 0x0000001fff777424 */ /* 0x000fe200078e00ff */
[----:B------:R-:W-:Y:S01]  /*3e80*/  MOV R114, 0xffffffff ;  /* 0xffffffff00727802 */ /* 0x000fe20000000f00 */
[----:B------:R-:W0:Y:S01]  /*3e90*/  LDC R110, c[0x0][0x400] ;  /* 0x00010000ff6e7b82 */ /* 0x000e220000000800 */
[----:B------:R-:W-:-:S05]  /*3ea0*/  FADD.FTZ R62, R61, R60 ;  /* 0x0000003c3d3e7221 */ /* 0x000fca0000010000 */
[----:B------:R-:W-:-:S07]  /*3eb0*/  MOV R117, R62 ;  /* 0x0000003e00757202 */ /* 0x000fce0000000f00 */
[----:B0-----:R-:W-:Y:S05]  /*3ec0*/  WARPSYNC.COLLECTIVE R114, `(.L_x_112) ;  /* 0x0000000072087348 */ /* 0x001fea0003c00000 */
[----:B------:R1:W2:Y:S02]  /*3ed0*/  SHFL.BFLY P6, R115, R117, R116, R119 ;  /* 0x0c00007475737389 */ /* 0x0002a400000c0077 */
[----:B012---:R-:W-:Y:S05]  /*3ee0*/  ENDCOLLECTIVE ;  /* 0x000000000000791b */ /* 0x007fea0003800000 */
.L_x_112:
[----:B------:R-:W-:Y:S01]  /*3ef0*/  IMAD.MOV.U32 R116, RZ, RZ, 0x4 ;  /* 0x00000004ff747424 */ /* 0x000fe200078e00ff */
[----:B------:R-:W-:-:S05]  /*3f00*/  MOV R63, R115 ;  /* 0x00000073003f7202 */ /* 0x000fca0000000f00 */
[----:B------:R-:W-:-:S05]  /*3f10*/  FADD.FTZ R63, R62, R63 ;  /* 0x0000003f3e3f7221 */ /* 0x000fca0000010000 */
[----:B------:R-:W-:-:S07]  /*3f20*/  MOV R117, R63 ;  /* 0x0000003f00757202 */ /* 0x000fce0000000f00 */
[----:B------:R-:W-:Y:S05]  /*3f30*/  WARPSYNC.COLLECTIVE R114, `(.L_x_113) ;  /* 0x0000000072087348 */ /* 0x000fea0003c00000 */
[----:B------:R0:W1:Y:S02]  /*3f40*/  SHFL.BFLY P6, R115, R117, R116, R119 ;  /* 0x0c00007475737389 */ /* 0x00006400000c0077 */
[----:B01----:R-:W-:Y:S05]  /*3f50*/  ENDCOLLECTIVE ;  /* 0x000000000000791b */ /* 0x003fea0003800000 */
.L_x_113:
[----:B------:R-:W-:Y:S01]  /*3f60*/  HFMA2 R116, -RZ, RZ, 0, 4.76837158203125e-07 ;  /* 0x00000008ff747431 */ /* 0x000fe200000001ff */
[----:B------:R-:W-:-:S05]  /*3f70*/  MOV R60, R115 ;  /* 0x00000073003c7202 */ /* 0x000fca0000000f00 */
[----:B------:R-:W-:-:S05]  /*3f80*/  FADD.FTZ R112, R63, R60 ;  /* 0x0000003c3f707221 */ /* 0x000fca0000010000 */
[----:B------:R-:W-:-:S07]  /*3f90*/  MOV R117, R112 ;  /* 0x0000007000757202 */ /* 0x000fce0000000f00 */
[----:B------:R-:W-:Y:S05]  /*3fa0*/  WARPSYNC.COLLECTIVE R114, `(.L_x_114) ;  /* 0x0000000072087348 */ /* 0x000fea0003c00000 */
[----:B------:R0:W1:Y:S02]  /*3fb0*/  SHFL.BFLY P6, R115, R117, R116, R119 ;  /* 0x0c00007475737389 */ /* 0x00006400000c0077 */
[----:B01----:R-:W-:Y:S05]  /*3fc0*/  ENDCOLLECTIVE ;  /* 0x000000000000791b */ /* 0x003fea0003800000 */
.L_x_114:
[----:B------:R-:W-:Y:S02]  /*3fd0*/  HFMA2 R116, -RZ, RZ, 0, 9.5367431640625e-07 ;  /* 0x00000010ff747431 */ /* 0x000fe400000001ff */
[----:B------:R-:W-:-:S04]  /*3fe0*/  IMAD.MOV.U32 R111, RZ, RZ, R115 ;  /* 0x000000ffff6f7224 */ /* 0x000fc800078e0073 */
[----:B------:R-:W-:-:S05]  /*3ff0*/  FADD.FTZ R113, R112, R111 ;  /* 0x0000006f70717221 */ /* 0x000fca0000010000 */
[----:B------:R-:W-:-:S07]  /*4000*/  MOV R117, R113 ;  /* 0x0000007100757202 */ /* 0x000fce0000000f00 */
[----:B------:R-:W-:Y:S05]  /*4010*/  WARPSYNC.COLLECTIVE R114, `(.L_x_115) ;  /* 0x0000000072087348 */ /* 0x000fea0003c00000 */
[----:B------:R0:W1:Y:S02]  /*4020*/  SHFL.BFLY P6, R115, R117, R116, R119 ;  /* 0x0c00007475737389 */ /* 0x00006400000c0077 */
[----:B01----:R-:W-:Y:S05]  /*4030*/  ENDCOLLECTIVE ;  /* 0x000000000000791b */ /* 0x003fea0003800000 */
.L_x_115:
        /* <DEDUP_REMOVED lines=68> */
[----:B------:R-:W-:-:S04]  /*4480*/  @P4 FFMA.FTZ R60, R62, R62, R61 ;  /* 0x0000003e3e3c4223 */ /* 0x000fc8000001003d */
[----:B------:R-:W-:-:S07]  /*4490*/  IMAD.MOV.U32 R117, RZ, RZ, R60 ;  /* 0x000000ffff757224 */ /* 0x000fce00078e003c */
[----:B------:R-:W-:Y:S05]  /*44a0*/  WARPSYNC.COLLECTIVE R114, `(.L_x_116) ;  /* 0x0000000072087348 */ /* 0x000fea0003c00000 */
[----:B------:R0:W1:Y:S02]  /*44b0*/  SHFL.BFLY P6, R115, R117, R116, R119 ;  /* 0x0c00007475737389 */ /* 0x00006400000c0077 */
[----:B01----:R-:W-:Y:S05]  /*44c0*/  ENDCOLLECTIVE ;  /* 0x000000000000791b */ /* 0x003fea0003800000 */
.L_x_116:
[----:B------:R-:W-:Y:S01]  /*44d0*/  HFMA2 R116, -RZ, RZ, 0, 1.1920928955078125e-07 ;  /* 0x00000002ff747431 */ /* 0x000fe200000001ff */
[----:B------:R-:W-:-:S05]  /*44e0*/  MOV R61, R115 ;  /* 0x00000073003d7202 */ /* 0x000fca0000000f00 */
[----:B------:R-:W-:-:S05]  /*44f0*/  FADD.FTZ R61, R60, R61 ;  /* 0x0000003d3c3d7221 */ /* 0x000fca0000010000 */
[----:B------:R-:W-:-:S07]  /*4500*/  MOV R117, R61 ;  /* 0x0000003d00757202 */ /* 0x000fce0000000f00 */
[----:B------:R-:W-:Y:S05]  /*4510*/  WARPSYNC.COLLECTIVE R114, `(.L_x_117) ;  /* 0x0000000072087348 */ /* 0x000fea0003c00000 */
[----:B------:R0:W1:Y:S02]  /*4520*/  SHFL.BFLY P6, R115, R117, R116, R119 ;  /* 0x0c00007475737389 */ /* 0x00006400000c0077 */
[----:B01----:R-:W-:Y:S05]  /*4530*/  ENDCOLLECTIVE ;  /* 0x000000000000791b */ /* 0x003fea0003800000 */
.L_x_117:
[----:B------:R-:W-:Y:S02]  /*4540*/  HFMA2 R116, -RZ, RZ, 0, 2.384185791015625e-07 ;  /* 0x00000004ff747431 */ /* 0x000fe400000001ff */
[----:B------:R-:W-:-:S04]  /*4550*/  IMAD.MOV.U32 R62, RZ, RZ, R115 ;  /* 0x000000ffff3e7224 */ /* 0x000fc800078e0073 */
[----:B------:R-:W-:-:S05]  /*4560*/  FADD.FTZ R62, R61, R62 ;  /* 0x0000003e3d3e7221 */ /* 0x000fca0000010000 */
[----:B------:R-:W-:-:S07]  /*4570*/  MOV R117, R62 ;  /* 0x0000003e00757202 */ /* 0x000fce0000000f00 */
[----:B------:R-:W-:Y:S05]  /*4580*/  WARPSYNC.COLLECTIVE R114, `(.L_x_118) ;  /* 0x0000000072087348 */ /* 0x000fea0003c00000 */
[----:B------:R0:W1:Y:S02]  /*4590*/  SHFL.BFLY P6, R115, R117, R116, R119 ;  /* 0x0c00007475737389 */ /* 0x00006400000c0077 */
[----:B01----:R-:W-:Y:S05]  /*45a0*/  ENDCOLLECTIVE ;  /* 0x000000000000791b */ /* 0x003fea0003800000 */
.L_x_118:
[----:B------:R-:W-:Y:S01]  /*45b0*/  IMAD.MOV.U32 R116, RZ, RZ, 0x8 ;  /* 0x00000008ff747424 */ /* 0x000fe200078e00ff */
[----:B------:R-:W-:-:S05]  /*45c0*/  MOV R63, R115 ;  /* 0x00000073003f7202 */ /* 0x000fca0000000f00 */
[----:B------:R-:W-:-:S05]  /*45d0*/  FADD.FTZ R63, R62, R63 ;  /* 0x0000003f3e3f7221 */ /* 0x000fca0000010000 */
[----:B------:R-:W-:-:S07]  /*45e0*/  MOV R117, R63 ;  /* 0x0000003f00757202 */ /* 0x000fce0000000f00 */
[----:B------:R-:W-:Y:S05]  /*45f0*/  WARPSYNC.COLLECTIVE R114, `(.L_x_119) ;  /* 0x0000000072087348 */ /* 0x000fea0003c00000 */
[----:B------:R0:W1:Y:S02]  /*4600*/  SHFL.BFLY P6, R115, R117, R116, R119 ;  /* 0x0c00007475737389 */ /* 0x00006400000c0077 */
[----:B01----:R-:W-:Y:S05]  /*4610*/  ENDCOLLECTIVE ;  /* 0x000000000000791b */ /* 0x003fea0003800000 */
.L_x_119:
[----:B------:R-:W-:Y:S01]  /*4620*/  HFMA2 R116, -RZ, RZ, 0, 9.5367431640625e-07 ;  /* 0x00000010ff747431 */ /* 0x000fe200000001ff */
[----:B------:R-:W-:-:S05]  /*4630*/  MOV R112, R115 ;  /* 0x0000007300707202 */ /* 0x000fca0000000f00 */
[----:B------:R-:W-:-:S05]  /*4640*/  FADD.FTZ R112, R63, R112 ;  /* 0x000000703f707221 */ /* 0x000fca0000010000 */
[----:B------:R-:W-:-:S07]  /*4650*/  MOV R117, R112 ;  /* 0x0000007000757202 */ /* 0x000fce0000000f00 */
[----:B------:R-:W-:Y:S05]  /*4660*/  WARPSYNC.COLLECTIVE R114, `(.L_x_120) ;  /* 0x0000000072087348 */ /* 0x000fea0003c00000 */
[----:B------:R0:W1:Y:S02]  /*4670*/  SHFL.BFLY P6, R115, R117, R116, R119 ;  /* 0x0c00007475737389 */ /* 0x00006400000c0077 */
[----:B01----:R-:W-:Y:S05]  /*4680*/  ENDCOLLECTIVE ;  /* 0x000000000000791b */ /* 0x003fea0003800000 */
.L_x_120:
[----:B------:R-:W-:Y:S01]  /*4690*/  MOV R113, R115 ;  /* 0x0000007300717202 */ /* 0x000fe20000000f00 */
[----:B------:R-:W-:Y:S06]  /*46a0*/  BRA `(.L_x_121) ;  /* 0xffffffe800287947 */ /* 0x000fec000383ffff */
.L_x_122:
        /* <DEDUP_REMOVED lines=13> */
.L_x_37230:


//--------------------- .text._ZN10layer_norm13ln_fwd_kernelINS_13Kernel_traitsI13__nv_bfloat16S2_S2_S2_fjLj1024ELj1ELj4ELj1ELj16ENS_18Kernel_traits_baseILj1024ES2_S2_S2_S2_fjLj128EEEEELb0ELb0ELb1ELb1EEEvNS_9FwdParamsE --------------------------
	.section	.text._ZN10layer_norm13ln_fwd_kernelINS_13Kernel_traitsI13__nv_bfloat16S2_S2_S2_fjLj1024ELj1ELj4ELj1ELj16ENS_18Kernel_traits_baseILj1024ES2_S2_S2_S2_fjLj128EEEEELb0ELb0ELb1ELb1EEEvNS_9FwdParamsE,"ax",@progbits
	.align	128
        .global         _ZN10layer_norm13ln_fwd_kernelINS_13Kernel_traitsI13__nv_bfloat16S2_S2_S2_fjLj1024ELj1ELj4ELj1ELj16ENS_18Kernel_traits_baseILj1024ES2_S2_S2_S2_fjLj128EEEEELb0ELb0ELb1ELb1EEEvNS_9FwdParamsE
        .type           _ZN10layer_norm13ln_fwd_kernelINS_13Kernel_traitsI13__nv_bfloat16S2_S2_S2_fjLj1024ELj1ELj4ELj1ELj16ENS_18Kernel_traits_baseILj1024ES2_S2_S2_S2_fjLj128EEEEELb0ELb0ELb1ELb1EEEvNS_9FwdParamsE,@function
        .size           _ZN10layer_norm13ln_fwd_kernelINS_13Kernel_traitsI13__nv_bfloat16S2_S2_S2_fjLj1024ELj1ELj4ELj1ELj16ENS_18Kernel_traits_baseILj1024ES2_S2_S2_S2_fjLj128EEEEELb0ELb0ELb1ELb1EEEvNS_9FwdParamsE,(.L_x_37231 - _ZN10layer_norm13ln_fwd_kernelINS_13Kernel_traitsI13__nv_bfloat16S2_S2_S2_fjLj1024ELj1ELj4ELj1ELj16ENS_18Kernel_traits_baseILj1024ES2_S2_S2_S2_fjLj128EEEEELb0ELb0ELb1ELb1EEEvNS_9FwdParamsE)
        .other          _ZN10layer_norm13ln_fwd_kernelINS_13Kernel_traitsI13__nv_bfloat16S2_S2_S2_fjLj1024ELj1ELj4ELj1ELj16ENS_18Kernel_traits_baseILj1024ES2_S2_S2_S2_fjLj128EEEEELb0ELb0ELb1ELb1EEEvNS_9FwdParamsE,@"STO_CUDA_ENTRY STV_DEFAULT"
_ZN10layer_norm13ln_fwd_kernelINS_13Kernel_traitsI13__nv_bfloat16S2_S2_S2_fjLj1024ELj1ELj4ELj1ELj16ENS_18Kernel_traits_baseILj1024ES2_S2_S2_S2_fjLj128EEEEELb0ELb0ELb1ELb1EEEvNS_9FwdParamsE:
.text._ZN10layer_norm13ln_fwd_kernelINS_13Kernel_traitsI13__nv_bfloat16S2_S2_S2_fjLj1024ELj1ELj4ELj1ELj16ENS_18Kernel_traits_baseILj1024ES2_S2_S2_S2_fjLj128EEEEELb0ELb0ELb1ELb1EEEvNS_9FwdParamsE:
[----:B------:R-:W-:Y:S01]  /*0000*/  LDC R1, c[0x0][0x37c] ;  /* 0x0000df00ff017b82 */ /* 0x000fe20000000800 */
[----:B------:R-:W0:Y:S01]  /*0010*/  S2R R44, SR_TID.X ;  /* 0x00000000002c7919 */ /* 0x000e220000002100 */
[----:B------:R-:W1:Y:S06]  /*0020*/  LDCU.64 UR4, c[0x0][0x438] ;  /* 0x00008700ff0477ac */ /* 0x000e6c0008000a00 */
[----:B------:R-:W2:Y:S01]  /*0030*/  LDC.64 R6, c[0x0][0x3d0] ;  /* 0x0000f400ff067b82 */ /* 0x000ea20000000a00 */
[----:B------:R-:W3:Y:S01]  /*0040*/  LDCU.64 UR6, c[0x0][0x358] ;  /* 0x00006b00ff0677ac */ /* 0x000ee20008000a00 */
[----:B-1----:R-:W-:-:S04]  /*0050*/  ISETP.NE.U32.AND P0, PT, RZ, UR4, PT ;  /* 0x00000004ff007c0c */ /* 0x002fc8000bf05070 */
[----:B------:R-:W-:Y:S02]  /*0060*/  ISETP.NE.AND.EX P0, PT, RZ, UR5, PT, P0 ;  /* 0x00000005ff007c0c */ /* 0x000fe4000bf05300 */
[----:B0-----:R-:W-:Y:S01]  /*0070*/  LOP3.LUT R0, R44, 0x1f, RZ, 0xc0, !PT ;  /* 0x0000001f2c007812 */ /* 0x001fe200078ec0ff */
[----:B------:R-:W0:Y:S01]  /*0080*/  S2UR UR4, SR_CTAID.X ;  /* 0x00000000000479c3 */ /* 0x000e220000002500 */
[----:B------:R-:W1:Y:S03]  /*0090*/  LDCU UR5, c[0x0][0x384] ;  /* 0x00007080ff0577ac */ /* 0x000e660008000800 */
[----:B--2---:R-:W-:-:S06]  /*00a0*/  IMAD.WIDE.U32 R6, R0, 0x10, R6 ;  /* 0x0000001000067825 */ /* 0x004fcc00078e0006 */
[----:B------:R-:W2:Y:S01]  /*00b0*/  @P0 LDC.64 R8, c[0x0][0x438] ;  /* 0x00010e00ff080b82 */ /* 0x000ea20000000a00 */
[----:B---3--:R-:W3:Y:S04]  /*00c0*/  LDG.E.128 R16, desc[UR6][R6.64+0x200] ;  /* 0x0002000606107981 */ /* 0x008ee8000c1e1d00 */
[----:B------:R-:W4:Y:S04]  /*00d0*/  LDG.E.128 R12, desc[UR6][R6.64] ;  /* 0x00000006060c7981 */ /* 0x000f28000c1e1d00 */
[----:B------:R-:W4:Y:S04]  /*00e0*/  LDG.E.128 R20, desc[UR6][R6.64+0x400] ;  /* 0x0004000606147981 */ /* 0x000f28000c1e1d00 */
[----:B------:R-:W4:Y:S01]  /*00f0*/  LDG.E.128 R40, desc[UR6][R6.64+0x600] ;  /* 0x0006000606287981 */ /* 0x000f22000c1e1d00 */
[----:B--2---:R-:W-:-:S05]  /*0100*/  @P0 IMAD.WIDE.U32 R8, R0, 0x10, R8 ;  /* 0x0000001000080825 */ /* 0x004fca00078e0008 */
[----:B------:R-:W5:Y:S04]  /*0110*/  @P0 LDG.E.128 R24, desc[UR6][R8.64] ;  /* 0x0000000608180981 */ /* 0x000f68000c1e1d00 */
[----:B------:R-:W5:Y:S04]  /*0120*/  @P0 LDG.E.128 R28, desc[UR6][R8.64+0x200] ;  /* 0x00020006081c0981 */ /* 0x000f68000c1e1d00 */
[----:B------:R-:W5:Y:S04]  /*0130*/  @P0 LDG.E.128 R32, desc[UR6][R8.64+0x400] ;  /* 0x0004000608200981 */ /* 0x000f68000c1e1d00 */
[----:B------:R3:W5:Y:S01]  /*0140*/  @P0 LDG.E.128 R36, desc[UR6][R8.64+0x600] ;  /* 0x0006000608240981 */ /* 0x000762000c1e1d00 */
[----:B0-----:R-:W-:Y:S01]  /*0150*/  USHF.L.U32 UR4, UR4, 0x2, URZ ;  /* 0x0000000204047899 */ /* 0x001fe200080006ff */
[----:B---3--:R-:W-:-:S02]  /*0160*/  @P0 MOV R8, R18 ;  /* 0x0000001200080202 */ /* 0x008fc40000000f00 */
[----:B------:R-:W-:Y:S02]  /*0170*/  @!P0 MOV R8, R18 ;  /* 0x0000001200088202 */ /* 0x000fe40000000f00 */
[----:B------:R-:W-:-:S04]  /*0180*/  SHF.R.U32.HI R18, RZ, 0x5, R44 ;  /* 0x00000005ff127819 */ /* 0x000fc8000001162c */
[----:B------:R-:W-:-:S04]  /*0190*/  LOP3.LUT R18, R18, UR4, RZ, 0xfc, !PT ;  /* 0x0000000412127c12 */ /* 0x000fc8000f8efcff */
[----:B-1----:R-:W-:Y:S01]  /*01a0*/  ISETP.GE.AND P1, PT, R18, UR5, PT ;  /* 0x0000000512007c0c */ /* 0x002fe2000bf26270 */
[----:B------:R-:W-:Y:S01]  /*01b0*/  @P0 IMAD.MOV.U32 R6, RZ, RZ, R16 ;  /* 0x000000ffff060224 */ /* 0x000fe200078e0010 */
[----:B----4-:R-:W-:Y:S01]  /*01c0*/  @P0 MOV R2, R12 ;  /* 0x0000000c00020202 */ /* 0x010fe20000000f00 */
[----:B------:R-:W-:Y:S01]  /*01d0*/  @!P0 IMAD.MOV.U32 R2, RZ, RZ, R12 ;  /* 0x000000ffff028224 */ /* 0x000fe200078e000c */
[----:B------:R-:W-:Y:S01]  /*01e0*/  @P0 MOV R3, R13 ;  /* 0x0000000d00030202 */ /* 0x000fe20000000f00 */
[----:B------:R-:W-:Y:S01]  /*01f0*/  @!P0 IMAD.MOV.U32 R6, RZ, RZ, R16 ;  /* 0x000000ffff068224 */ /* 0x000fe200078e0010 */
[-C--:B------:R-:W-:Y:S02]  /*0200*/  @P0 MOV R4, R14.reuse ;  /* 0x0000000e00040202 */ /* 0x080fe40000000f00 */
[----:B------:R-:W-:Y:S02]  /*0210*/  @P0 MOV R5, R15 ;  /* 0x0000000f00050202 */ /* 0x000fe40000000f00 */
[----:B------:R-:W-:Y:S01]  /*0220*/  @P0 MOV R7, R17 ;  /* 0x0000001100070202 */ /* 0x000fe20000000f00 */
[----:B------:R-:W-:Y:S01]  /*0230*/  @P0 IMAD.MOV.U32 R10, RZ, RZ, R20 ;  /* 0x000000ffff0a0224 */ /* 0x000fe200078e0014 */
[----:B------:R-:W-:Y:S01]  /*0240*/  @!P0 MOV R3, R13 ;  /* 0x0000000d00038202 */ /* 0x000fe20000000f00 */
[----:B------:R-:W-:Y:S01]  /*0250*/  @P0 IMAD.MOV.U32 R12, RZ, RZ, R22 ;  /* 0x000000ffff0c0224 */ /* 0x000fe200078e0016 */
[----:B------:R-:W-:Y:S01]  /*0260*/  @!P0 MOV R4, R14 ;  /* 0x0000000e00048202 */ /* 0x000fe20000000f00 */
[----:B------:R-:W-:Y:S01]  /*0270*/  @P0 IMAD.MOV.U32 R16, RZ, RZ, R42 ;  /* 0x000000ffff100224 */ /* 0x000fe200078e002a */
[----:B------:R-:W-:-:S02]  /*0280*/  @!P0 MOV R5, R15 ;  /* 0x0000000f00058202 */ /* 0x000fc40000000f00 */
[----:B------:R-:W-:Y:S01]  /*0290*/  @!P0 MOV R7, R17 ;  /* 0x0000001100078202 */ /* 0x000fe20000000f00 */
[----:B------:R-:W-:Y:S01]  /*02a0*/  @!P0 IMAD.MOV.U32 R12, RZ, RZ, R22 ;  /* 0x000000ffff0c8224 */ /* 0x000fe200078e0016 */
[----:B------:R-:W-:Y:S02]  /*02b0*/  @P0 MOV R9, R19 ;  /* 0x0000001300090202 */ /* 0x000fe40000000f00 */
[----:B------:R-:W-:Y:S02]  /*02c0*/  @!P0 CS2R R26, SRZ ;  /* 0x00000000001a8805 */ /* 0x000fe4000001ff00 */
[----:B------:R-:W-:Y:S02]  /*02d0*/  @P0 MOV R11, R21 ;  /* 0x00000015000b0202 */ /* 0x000fe40000000f00 */
[----:B------:R-:W-:Y:S02]  /*02e0*/  @!P0 CS2R R24, SRZ ;  /* 0x0000000000188805 */ /* 0x000fe4000001ff00 */
[----:B------:R-:W-:-:S02]  /*02f0*/  @P0 MOV R13, R23 ;  /* 0x00000017000d0202 */ /* 0x000fc40000000f00 */
[----:B------:R-:W-:Y:S02]  /*0300*/  @!P0 CS2R R30, SRZ ;  /* 0x00000000001e8805 */ /* 0x000fe4000001ff00 */
[----:B------:R-:W-:Y:S02]  /*0310*/  @P0 MOV R14, R40 ;  /* 0x00000028000e0202 */ /* 0x000fe40000000f00 */
[----:B------:R-:W-:Y:S02]  /*0320*/  @!P0 CS2R R28, SRZ ;  /* 0x00000000001c8805 */ /* 0x000fe4000001ff00 */
[----:B------:R-:W-:Y:S02]  /*0330*/  @P0 MOV R15, R41 ;  /* 0x00000029000f0202 */ /* 0x000fe40000000f00 */
[----:B------:R-:W-:Y:S02]  /*0340*/  @!P0 CS2R R34, SRZ ;  /* 0x0000000000228805 */ /* 0x000fe4000001ff00 */
[----:B------:R-:W-:Y:S01]  /*0350*/  @P0 MOV R17, R43 ;  /* 0x0000002b00110202 */ /* 0x000fe20000000f00 */
[----:B------:R-:W-:Y:S01]  /*0360*/  @!P0 IMAD.MOV.U32 R17, RZ, RZ, R43 ;  /* 0x000000ffff118224 */ /* 0x000fe200078e002b */
[----:B------:R-:W-:-:S02]  /*0370*/  @!P0 MOV R9, R19 ;  /* 0x0000001300098202 */ /* 0x000fc40000000f00 */
[----:B------:R-:W-:Y:S02]  /*0380*/  @!P0 CS2R R32, SRZ ;  /* 0x0000000000208805 */ /* 0x000fe4000001ff00 */
[----:B------:R-:W-:Y:S02]  /*0390*/  @!P0 MOV R10, R20 ;  /* 0x00000014000a8202 */ /* 0x000fe40000000f00 */
[----:B------:R-:W-:Y:S02]  /*03a0*/  @!P0 MOV R11, R21 ;  /* 0x00000015000b8202 */ /* 0x000fe40000000f00 */
[----:B------:R-:W-:Y:S02]  /*03b0*/  @!P0 MOV R13, R23 ;  /* 0x00000017000d8202 */ /* 0x000fe40000000f00 */
[----:B------:R-:W-:Y:S02]  /*03c0*/  @!P0 MOV R14, R40 ;  /* 0x00000028000e8202 */ /* 0x000fe40000000f00 */
[----:B------:R-:W-:-:S02]  /*03d0*/  @!P0 MOV R15, R41 ;  /* 0x00000029000f8202 */ /* 0x000fc40000000f00 */
[----:B------:R-:W-:Y:S02]  /*03e0*/  @!P0 MOV R16, R42 ;  /* 0x0000002a00108202 */ /* 0x000fe40000000f00 */
[----:B------:R-:W-:Y:S01]  /*03f0*/  @!P0 MOV R39, RZ ;  /* 0x000000ff00278202 */ /* 0x000fe20000000f00 */
[----:B------:R-:W-:Y:S06]  /*0400*/  @P1 EXIT ;  /* 0x000000000000194d */ /* 0x000fec0003800000 */
[----:B------:R-:W0:Y:S01]  /*0410*/  LDCU.U8 UR4, c[0x0][0x410] ;  /* 0x00008200ff0477ac */ /* 0x000e220008000000 */
[----:B-----5:R-:W-:Y:S02]  /*0420*/  @!P0 CS2R R36, SRZ ;  /* 0x0000000000248805 */ /* 0x020fe4000001ff00 */
[----:B------:R-:W-:Y:S02]  /*0430*/  @!P0 MOV R38, RZ ;  /* 0x000000ff00268202 */ /* 0x000fe40000000f00 */
        /* <DEDUP_REMOVED lines=28> */
[----:B0-----:R-:W-:Y:S02]  /*0600*/  ISETP.NE.AND P0, PT, RZ, UR4, PT ;  /* 0x00000004ff007c0c */ /* 0x001fe4000bf05270 */
[----:B------:R-:W-:-:S02]  /*0610*/  PRMT R85, R26, 0x7632, R85 ;  /* 0x000076321a557816 */ /* 0x000fc40000000055 */
[----:B------:R-:W-:Y:S02]  /*0620*/  PRMT R86, R4, 0x7632, R86 ;  /* 0x0000763204567816 */ /* 0x000fe40000000056 */
[----:B------:R-:W-:Y:S02]  /*0630*/  PRMT R87, R25, 0x7632, R87 ;  /* 0x0000763219577816 */ /* 0x000fe40000000057 */
[----:B------:R-:W-:Y:S02]  /*0640*/  PRMT R88, R3, 0x7632, R88 ;  /* 0x0000763203587816 */ /* 0x000fe40000000058 */
[----:B------:R-:W-:Y:S02]  /*0650*/  PRMT R89, R24, 0x7632, R89 ;  /* 0x0000763218597816 */ /* 0x000fe40000000059 */
[----:B-12---:R-:W-:-:S07]  /*0660*/  PRMT R90, R2, 0x7632, R90 ;  /* 0x00007632025a7816 */ /* 0x006fce000000005a */
.L_x_134:
[----:B------:R-:W0:Y:S08]  /*0670*/  LDC.64 R80, c[0x0][0x3f0] ;  /* 0x0000fc00ff507b82 */ /* 0x000e300000000a00 */
[----:B------:R-:W1:Y:S01]  /*0680*/  LDC R51, c[0x0][0x388] ;  /* 0x0000e200ff337b82 */ /* 0x000e620000000800 */
[----:B0-----:R-:W-:-:S06]  /*0690*/  IMAD.WIDE R80, R18, 0x4, R80 ;  /* 0x0000000412507825 */ /* 0x001fcc00078e0250 */
[----:B------:R-:W2:Y:S01]  /*06a0*/  LDG.E R80, desc[UR6][R80.64] ;  /* 0x0000000650507981 */ /* 0x000ea2000c1e1900 */
[----:B------:R-:W-:Y:S01]  /*06b0*/  IMAD.MOV.U32 R104, RZ, RZ, RZ ;  /* 0x000000ffff687224 */ /* 0x000fe200078e00ff */
[----:B--2---:R-:W-:-:S13]  /*06c0*/  ISETP.GE.AND P1, PT, R80, 0x1, PT ;  /* 0x000000015000780c */ /* 0x004fda0003f26270 */
[----:B------:R-:W-:Y:S01]  /*06d0*/  @P1 IADD3 R46, PT, PT, R80, -0x1, RZ ;  /* 0xffffffff502e1810 */ /* 0x000fe20007ffe0ff */
[----:B------:R-:W0:Y:S04]  /*06e0*/  @P1 LDC.64 R44, c[0x0][0x390] ;  /* 0x0000e400ff2c1b82 */ /* 0x000e280000000a00 */
[----:B-1----:R-:W-:-:S04]  /*06f0*/  @P1 IMAD R48, R46, R51, RZ ;  /* 0x000000332e301224 */ /* 0x002fc800078e02ff */
[----:B------:R-:W1:Y:S01]  /*0700*/  LDC.64 R46, c[0x0][0x3f8] ;  /* 0x0000fe00ff2e7b82 */ /* 0x000e620000000a00 */
[----:B------:R-:W-:-:S04]  /*0710*/  @P1 SHF.R.S32.HI R49, RZ, 0x1f, R48 ;  /* 0x0000001fff311819 */ /* 0x000fc80000011430 */
[----:B------:R-:W-:-:S04]  /*0720*/  @P1 LEA.HI R49, R49, R48, RZ, 0x3 ;  /* 0x0000003031311211 */ /* 0x000fc800078f18ff */
[----:B------:R-:W-:-:S05]  /*0730*/  @P1 LEA.HI.SX32 R104, R49, R0, 0x1d ;  /* 0x0000000031681211 */ /* 0x000fca00078feaff */
[----:B0-----:R-:W-:-:S05]  /*0740*/  @P1 IMAD.WIDE.U32 R44, R104, 0x10, R44 ;  /* 0x00000010682c1825 */ /* 0x001fca00078e002c */
[----:B------:R-:W2:Y:S01]  /*0750*/  @P1 LDG.E.128 R40, desc[UR6][R44.64] ;  /* 0x000000062c281981 */ /* 0x000ea2000c1e1d00 */
[----:B-1----:R-:W-:-:S05]  /*0760*/  IMAD.WIDE R46, R18, 0x4, R46 ;  /* 0x00000004122e7825 */ /* 0x002fca00078e022e */
[----:B------:R0:W5:Y:S01]  /*0770*/  LDG.E R50, desc[UR6][R46.64] ;  /* 0x000000062e327981 */ /* 0x000162000c1e1900 */
[----:B------:R-:W-:Y:S01]  /*0780*/  UISETP.NE.U32.AND UP0, UPT, UR8, URZ, UPT ;  /* 0x000000ff0800728c */ /* 0x000fe2000bf05070 */
[----:B------:R-:W-:-:S03]  /*0790*/  IMAD R48, R18, R51, RZ ;  /* 0x0000003312307224 */ /* 0x000fc600078e02ff */
[----:B------:R-:W-:Y:S02]  /*07a0*/  UISETP.NE.AND.EX UP0, UPT, UR9, URZ, UPT, UP0 ;  /* 0x000000ff0900728c */ /* 0x000fe4000bf05300 */
[----:B------:R-:W-:-:S04]  /*07b0*/  SHF.R.S32.HI R49, RZ, 0x1f, R48 ;  /* 0x0000001fff317819 */ /* 0x000fc80000011430 */
[----:B------:R-:W-:-:S04]  /*07c0*/  LEA.HI R49, R49, R48, RZ, 0x3 ;  /* 0x0000003031317211 */ /* 0x000fc800078f18ff */
[----:B------:R-:W-:Y:S02]  /*07d0*/  LEA.HI.SX32 R105, R49, R0, 0x1d ;  /* 0x0000000031697211 */ /* 0x000fe400078feaff */
[----:B--2---:R-:W-:Y:S02]  /*07e0*/  PRMT R48, R43, 0x7632, R48 ;  /* 0x000076322b307816 */ /* 0x004fe40000000030 */
[----:B------:R-:W-:Y:S02]  /*07f0*/  PRMT R49, R42, 0x7632, R49 ;  /* 0x000076322a317816 */ /* 0x000fe40000000031 */
[----:B------:R-:W-:Y:S02]  /*0800*/  PRMT R52, R41, 0x7632, R52 ;  /* 0x0000763229347816 */ /* 0x000fe40000000034 */
[----:B------:R-:W-:Y:S01]  /*0810*/  PRMT R53, R40, 0x7632, R53 ;  /* 0x0000763228357816 */ /* 0x000fe20000000035 */
[----:B0-----:R-:W-:Y:S06]  /*0820*/  BRA.U !UP0, `(.L_x_123) ;  /* 0x0000000108d87547 */ /* 0x001fec000b800000 */
[----:B------:R-:W0:Y:S02]  /*0830*/  LDC.64 R44, c[0x0][0x3a0] ;  /* 0x0000e800ff2c7b82 */ /* 0x000e240000000a00 */
[----:B0-----:R-:W-:-:S06]  /*0840*/  IMAD.WIDE.U32 R44, R105, 0x10, R44 ;  /* 0x00000010692c7825 */ /* 0x001fcc00078e002c */
[----:B------:R-:W2:Y:S01]  /*0850*/  LDG.E.128 R44, desc[UR6][R44.64] ;  /* 0x000000062c2c7981 */ /* 0x000ea2000c1e1d00 */
[----:B------:R-:W-:-:S13]  /*0860*/  ISETP.GT.AND P2, PT, R80, RZ, PT ;  /* 0x000000ff5000720c */ /* 0x000fda0003f44270 */
[----:B------:R-:W0:Y:S01]  /*0870*/  @P2 LDC R82, c[0x0][0x40c] ;  /* 0x00010300ff522b82 */ /* 0x000e220000000800 */
[----:B------:R-:W-:Y:S02]  /*0880*/  @P2 SHF.L.U32 R55, R53, 0x10, RZ ;  /* 0x0000001035372819 */ /* 0x000fe400000006ff */
[----:B------:R-:W-:Y:S02]  /*0890*/  @P2 SHF.L.U32 R57, R52, 0x10, RZ ;  /* 0x0000001034392819 */ /* 0x000fe400000006ff */
[----:B------:R-:W-:Y:S02]  /*08a0*/  @P2 SHF.L.U32 R58, R41, 0x10, RZ ;  /* 0x00000010293a2819 */ /* 0x000fe400000006ff */
[----:B------:R-:W-:Y:S01]  /*08b0*/  @P2 SHF.L.U32 R49, R49, 0x10, RZ ;  /* 0x0000001031312819 */ /* 0x000fe200000006ff */
[----:B------:R-:W1:Y:S08]  /*08c0*/  @P2 LDC R83, c[0x0][0x40c] ;  /* 0x00010300ff532b82 */ /* 0x000e700000000800 */
[----:B------:R-:W3:Y:S08]  /*08d0*/  @P2 LDC R91, c[0x0][0x40c] ;  /* 0x00010300ff5b2b82 */ /* 0x000ef00000000800 */
[----:B------:R-:W4:Y:S08]  /*08e0*/  @P2 LDC R92, c[0x0][0x40c] ;  /* 0x00010300ff5c2b82 */ /* 0x000f300000000800 */
[----:B------:R-:W4:Y:S08]  /*08f0*/  @P2 LDC R93, c[0x0][0x40c] ;  /* 0x00010300ff5d2b82 */ /* 0x000f300000000800 */
[----:B------:R-:W4:Y:S08]  /*0900*/  @P2 LDC R94, c[0x0][0x40c] ;  /* 0x00010300ff5e2b82 */ /* 0x000f300000000800 */
[----:B------:R-:W4:Y:S08]  /*0910*/  @P2 LDC R81, c[0x0][0x40c] ;  /* 0x00010300ff512b82 */ /* 0x000f300000000800 */
[----:B------:R-:W4:Y:S01]  /*0920*/  @P2 LDC R95, c[0x0][0x40c] ;  /* 0x00010300ff5f2b82 */ /* 0x000f220000000800 */
[----:B--2---:R-:W-:Y:S01]  /*0930*/  IMAD.U32 R53, R45, 0x10000, RZ ;  /* 0x000100002d357824 */ /* 0x004fe200078e00ff */
[----:B------:R-:W-:-:S02]  /*0940*/  PRMT R52, R44, 0x7632, R52 ;  /* 0x000076322c347816 */ /* 0x000fc40000000034 */
[----:B------:R-:W-:Y:S01]  /*0950*/  PRMT R45, R45, 0x7632, R45 ;  /* 0x000076322d2d7816 */ /* 0x000fe2000000002d */
[----:B-1----:R-:W-:Y:S01]  /*0960*/  @P2 FFMA.FTZ R53, R58, R83, R53 ;  /* 0x000000533a352223 */ /* 0x002fe20000010035 */
[----:B------:R-:W-:Y:S02]  /*0970*/  SHF.L.U32 R54, R52, 0x10, RZ ;  /* 0x0000001034367819 */ /* 0x000fe400000006ff */
[----:B------:R-:W-:Y:S01]  /*0980*/  SHF.L.U32 R56, R44, 0x10, RZ ;  /* 0x000000102c387819 */ /* 0x000fe200000006ff */
[----:B------:R-:W-:Y:S01]  /*0990*/  IMAD.U32 R52, R45, 0x10000, RZ ;  /* 0x000100002d347824 */ /* 0x000fe200078e00ff */
[----:B------:R-:W-:Y:S01]  /*09a0*/  PRMT R44, R46, 0x7632, R44 ;  /* 0x000076322e2c7816 */ /* 0x000fe2000000002c */
[----:B0-----:R-:W-:Y:S01]  /*09b0*/  @P2 FFMA.FTZ R54, R55, R82, R54 ;  /* 0x0000005237362223 */ /* 0x001fe20000010036 */
[----:B------:R-:W-:Y:S01]  /*09c0*/  SHF.L.U32 R45, R47, 0x10, RZ ;  /* 0x000000102f2d7819 */ /* 0x000fe200000006ff */
[----:B---3--:R-:W-:Y:S01]  /*09d0*/  @P2 FFMA.FTZ R52, R57, R91, R52 ;  /* 0x0000005b39342223 */ /* 0x008fe20000010034 */
[----:B------:R-:W-:-:S02]  /*09e0*/  PRMT R47, R47, 0x7632, R47 ;  /* 0x000076322f2f7816 */ /* 0x000fc4000000002f */
[----:B------:R-:W-:Y:S02]  /*09f0*/  @P2 SHF.L.U32 R82, R48, 0x10, RZ ;  /* 0x0000001030522819 */ /* 0x000fe400000006ff */
[----:B------:R-:W-:Y:S01]  /*0a00*/  SHF.L.U32 R58, R44, 0x10, RZ ;  /* 0x000000102c3a7819 */ /* 0x000fe200000006ff */
[----:B------:R-:W-:Y:S01]  /*0a10*/  IMAD.U32 R55, R47, 0x10000, RZ ;  /* 0x000100002f377824 */ /* 0x000fe200078e00ff */
[----:B------:R-:W-:Y:S01]  /*0a20*/  SHF.L.U32 R59, R46, 0x10, RZ ;  /* 0x000000102e3b7819 */ /* 0x000fe200000006ff */
[----:B------:R-:W-:Y:S01]  /*0a30*/  @P2 IMAD.U32 R46, R42, 0x10000, RZ ;  /* 0x000100002a2e2824 */ /* 0x000fe200078e00ff */
[----:B------:R-:W-:Y:S01]  /*0a40*/  @P2 SHF.L.U32 R48, R43, 0x10, RZ ;  /* 0x000000102b302819 */ /* 0x000fe200000006ff */
[----:B----4-:R-:W-:Y:S01]  /*0a50*/  @P2 FFMA.FTZ R58, R49, R93, R58 ;  /* 0x0000005d313a2223 */ /* 0x010fe2000001003a */
[----:B------:R-:W-:Y:S01]  /*0a60*/  @P2 SHF.L.U32 R44, R40, 0x10, RZ ;  /* 0x00000010282c2819 */ /* 0x000fe200000006ff */
[----:B------:R-:W-:Y:S01]  /*0a70*/  @P2 FFMA.FTZ R59, R46, R92, R59 ;  /* 0x0000005c2e3b2223 */ /* 0x000fe2000001003b */
[----:B------:R-:W-:Y:S01]  /*0a80*/  @!P2 MOV R57, R45 ;  /* 0x0000002d0039a202 */ /* 0x000fe20000000f00 */
[----:B------:R-:W-:Y:S01]  /*0a90*/  @P2 FFMA.FTZ R57, R48, R94, R45 ;  /* 0x0000005e30392223 */ /* 0x000fe2000001002d */
[----:B------:R-:W-:Y:S01]  /*0aa0*/  @P2 FFMA.FTZ R55, R82, R95, R55 ;  /* 0x0000005f52372223 */ /* 0x000fe20000010037 */
[----:B------:R-:W-:Y:S01]  /*0ab0*/  @P2 FFMA.FTZ R56, R44, R81, R56 ;  /* 0x000000512c382223 */ /* 0x000fe20000010038 */
[----:B------:R-:W-:-:S02]  /*0ac0*/  F2FP.BF16.F32.PACK_AB R45, RZ, R53 ;  /* 0x00000035ff2d723e */ /* 0x000fc400000010ff */
[----:B------:R-:W-:Y:S02]  /*0ad0*/  F2FP.BF16.F32.PACK_AB R46, RZ, R52 ;  /* 0x00000034ff2e723e */ /* 0x000fe400000010ff */
[----:B------:R-:W-:Y:S02]  /*0ae0*/  F2FP.BF16.F32.PACK_AB R48, RZ, R54 ;  /* 0x00000036ff30723e */ /* 0x000fe400000010ff */
        /* <DEDUP_REMOVED lines=10> */
.L_x_123:
[----:B------:R-:W0:Y:S01]  /*0b90*/  @P1 LDC R44, c[0x0][0x40c] ;  /* 0x00010300ff2c1b82 */ /* 0x000e220000000800 */
[----:B------:R-:W-:Y:S01]  /*0ba0*/  @P1 SHF.L.U32 R53, R53, 0x10, RZ ;  /* 0x0000001035351819 */ /* 0x000fe200000006ff */
[----:B------:R-:W-:Y:S01]  /*0bb0*/  @P1 IMAD.U32 R49, R49, 0x10000, RZ ;  /* 0x0001000031311824 */ /* 0x000fe200078e00ff */
[----:B------:R-:W-:Y:S01]  /*0bc0*/  @P1 SHF.L.U32 R46, R52, 0x10, RZ ;  /* 0x00000010342e1819 */ /* 0x000fe200000006ff */
[----:B------:R-:W-:Y:S01]  /*0bd0*/  HFMA2 R54, -RZ, RZ, 0, 0 ;  /* 0x00000000ff367431 */ /* 0x000fe200000001ff */
[----:B------:R-:W-:Y:S02]  /*0be0*/  MOV R52, RZ ;  /* 0x000000ff00347202 */ /* 0x000fe40000000f00 */
[----:B------:R-:W-:Y:S02]  /*0bf0*/  CS2R R58, SRZ ;  /* 0x00000000003a7805 */ /* 0x000fe4000001ff00 */
[----:B------:R-:W-:Y:S01]  /*0c00*/  @P1 SHF.L.U32 R83, R48, 0x10, RZ ;  /* 0x0000001030531819 */ /* 0x000fe200000006ff */
[----:B------:R-:W1:Y:S01]  /*0c10*/  @P1 LDC R55, c[0x0][0x40c] ;  /* 0x00010300ff371b82 */ /* 0x000e620000000800 */
[----:B------:R-:W-:-:S07]  /*0c20*/  @P1 IMAD.U32 R48, R42, 0x10000, RZ ;  /* 0x000100002a301824 */ /* 0x000fce00078e00ff */
[----:B------:R-:W2:Y:S08]  /*0c30*/  @P1 LDC R56, c[0x0][0x40c] ;  /* 0x00010300ff381b82 */ /* 0x000eb00000000800 */
[----:B------:R-:W3:Y:S01]  /*0c40*/  @P1 LDC R45, c[0x0][0x40c] ;  /* 0x00010300ff2d1b82 */ /* 0x000ee20000000800 */
[----:B0-----:R-:W-:Y:S01]  /*0c50*/  @P1 FMUL.FTZ R54, R53, R44 ;  /* 0x0000002c35361220 */ /* 0x001fe20000410000 */
[----:B------:R-:W-:Y:S01]  /*0c60*/  @P1 SHF.L.U32 R44, R40, 0x10, RZ ;  /* 0x00000010282c1819 */ /* 0x000fe200000006ff */
[----:B------:R-:W-:-:S05]  /*0c70*/  HFMA2 R53, -RZ, RZ, 0, 0 ;  /* 0x00000000ff357431 */ /* 0x000fca00000001ff */
[----:B------:R-:W0:Y:S01]  /*0c80*/  @P1 LDC R47, c[0x0][0x40c] ;  /* 0x00010300ff2f1b82 */ /* 0x000e220000000800 */
[----:B-1----:R-:W-:Y:S01]  /*0c90*/  @P1 FMUL.FTZ R52, R46, R55 ;  /* 0x000000372e341220 */ /* 0x002fe20000410000 */
[----:B------:R-:W-:Y:S01]  /*0ca0*/  @P1 SHF.L.U32 R46, R41, 0x10, RZ ;  /* 0x00000010292e1819 */ /* 0x000fe200000006ff */
[----:B------:R-:W-:-:S05]  /*0cb0*/  IMAD.MOV.U32 R55, RZ, RZ, RZ ;  /* 0x000000ffff377224 */ /* 0x000fca00078e00ff */
[----:B------:R-:W1:Y:S01]  /*0cc0*/  @P1 LDC R92, c[0x0][0x40c] ;  /* 0x00010300ff5c1b82 */ /* 0x000e620000000800 */
[----:B--2---:R-:W-:Y:S01]  /*0cd0*/  @P1 FMUL.FTZ R58, R49, R56 ;  /* 0x00000038313a1220 */ /* 0x004fe20000410000 */
[----:B------:R-:W-:Y:S02]  /*0ce0*/  @P1 SHF.L.U32 R49, R43, 0x10, RZ ;  /* 0x000000102b311819 */ /* 0x000fe400000006ff */
[----:B------:R-:W-:-:S04]  /*0cf0*/  CS2R R56, SRZ ;  /* 0x0000000000387805 */ /* 0x000fc8000001ff00 */
[----:B------:R-:W2:Y:S01]  /*0d00*/  @P1 LDC R81, c[0x0][0x40c] ;  /* 0x00010300ff511b82 */ /* 0x000ea20000000800 */
[----:B---3--:R-:W-:Y:S01]  /*0d10*/  @P1 FMUL.FTZ R56, R44, R45 ;  /* 0x0000002d2c381220 */ /* 0x008fe20000410000 */
[----:B------:R-:W-:-:S04]  /*0d20*/  F2FP.BF16.F32.PACK_AB R45, RZ, R54 ;  /* 0x00000036ff2d723e */ /* 0x000fc800000010ff */
[----:B------:R-:W-:Y:S02]  /*0d30*/  F2FP.BF16.F32.PACK_AB R44, RZ, R56 ;  /* 0x00000038ff2c723e */ /* 0x000fe400000010ff */
[----:B------:R-:W3:Y:S01]  /*0d40*/  @P1 LDC R82, c[0x0][0x40c] ;  /* 0x00010300ff521b82 */ /* 0x000ee20000000800 */
[----:B0-----:R-:W-:Y:S01]  /*0d50*/  @P1 FMUL.FTZ R53, R46, R47 ;  /* 0x0000002f2e351220 */ /* 0x001fe20000410000 */
[----:B------:R-:W-:Y:S02]  /*0d60*/  F2FP.BF16.F32.PACK_AB R47, RZ, R52 ;  /* 0x00000034ff2f723e */ /* 0x000fe400000010ff */
[----:B------:R-:W-:Y:S02]  /*0d70*/  PRMT R44, R44, 0x5410, R45 ;  /* 0x000054102c2c7816 */ /* 0x000fe4000000002d */
[----:B------:R-:W-:Y:S01]  /*0d80*/  F2FP.BF16.F32.PACK_AB R46, RZ, R53 ;  /* 0x00000035ff2e723e */ /* 0x000fe200000010ff */
[----:B-1----:R-:W-:-:S03]  /*0d90*/  @P1 FMUL.FTZ R55, R83, R92 ;  /* 0x0000005c53371220 */ /* 0x002fc60000410000 */
[----:B------:R-:W-:Y:S01]  /*0da0*/  PRMT R45, R46, 0x5410, R47 ;  /* 0x000054102e2d7816 */ /* 0x000fe2000000002f */
[----:B--2---:R-:W-:-:S05]  /*0db0*/  @P1 FMUL.FTZ R59, R48, R81 ;  /* 0x00000051303b1220 */ /* 0x004fca0000410000 */
[----:B------:R-:W-:Y:S01]  /*0dc0*/  F2FP.BF16.F32.PACK_AB R48, RZ, R59 ;  /* 0x0000003bff30723e */ /* 0x000fe200000010ff */
[----:B---3--:R-:W-:Y:S01]  /*0dd0*/  @P1 FMUL.FTZ R57, R49, R82 ;  /* 0x0000005231391220 */ /* 0x008fe20000410000 */
[----:B------:R-:W-:Y:S02]  /*0de0*/  F2FP.BF16.F32.PACK_AB R49, RZ, R58 ;  /* 0x0000003aff31723e */ /* 0x000fe400000010ff */
[----:B------:R-:W-:Y:S02]  /*0df0*/  F2FP.BF16.F32.PACK_AB R82, RZ, R55 ;  /* 0x00000037ff52723e */ /* 0x000fe400000010ff */
[----:B------:R-:W-:Y:S02]  /*0e00*/  F2FP.BF16.F32.PACK_AB R81, RZ, R57 ;  /* 0x00000039ff51723e */ /* 0x000fe400000010ff */
[----:B------:R-:W-:Y:S02]  /*0e10*/  PRMT R46, R48, 0x5410, R49 ;  /* 0x00005410302e7816 */ /* 0x000fe40000000031 */
[----:B------:R-:W-:-:S07]  /*0e20*/  PRMT R47, R81, 0x5410, R82 ;  /* 0x00005410512f7816 */ /* 0x000fce0000000052 */
.L_x_124:
[----:B------:R-:W0:Y:S01]  /*0e30*/  LDC.64 R48, c[0x0][0x3a8] ;  /* 0x0000ea00ff307b82 */ /* 0x000e220000000a00 */
[----:B------:R-:W-:-:S07]  /*0e40*/  @P1 IADD3 R81, PT, PT, R104, 0x20, RZ ;  /* 0x0000002068511810 */ /* 0x000fce0007ffe0ff */
[----:B------:R-:W1:Y:S01]  /*0e50*/  @P1 LDC.64 R82, c[0x0][0x390] ;  /* 0x0000e400ff521b82 */ /* 0x000e620000000a00 */
[----:B0-----:R-:W-:-:S05]  /*0e60*/  IMAD.WIDE.U32 R92, R105, 0x10, R48 ;  /* 0x00000010695c7825 */ /* 0x001fca00078e0030 */
[----:B------:R0:W-:Y:S01]  /*0e70*/  STG.E.128 desc[UR6][R92.64], R44 ;  /* 0x0000002c5c007986 */ /* 0x0001e2000c101d06 */
[----:B-1----:R-:W-:-:S05]  /*0e80*/  @P1 IMAD.WIDE.U32 R82, R81, 0x10, R82 ;  /* 0x0000001051521825 */ /* 0x002fca00078e0052 */
[----:B------:R-:W2:Y:S01]  /*0e90*/  @P1 LDG.E.128 R40, desc[UR6][R82.64] ;  /* 0x0000000652281981 */ /* 0x000ea2000c1e1d00 */
[----:B------:R-:W-:Y:S02]  /*0ea0*/  IADD3 R99, PT, PT, R105, 0x20, RZ ;  /* 0x0000002069637810 */ /* 0x000fe40007ffe0ff */
        /* <DEDUP_REMOVED lines=10> */
[----:B------:R-:W-:Y:S01]  /*0f50*/  @P2 SHF.L.U32 R106, R81, 0x10, RZ ;  /* 0x00000010516a2819 */ /* 0x000fe200000006ff */
[----:B------:R-:W-:Y:S01]  /*0f60*/  @P2 IMAD.U32 R102, R95, 0x10000, RZ ;  /* 0x000100005f662824 */ /* 0x000fe200078e00ff */
[----:B------:R-:W-:-:S05]  /*0f70*/  @P2 SHF.L.U32 R107, R41, 0x10, RZ ;  /* 0x00000010296b2819 */ /* 0x000fca00000006ff */
[----:B------:R-:W1:Y:S08]  /*0f80*/  @P2 LDC R109, c[0x0][0x40c] ;  /* 0x00010300ff6d2b82 */ /* 0x000e700000000800 */
[----:B------:R-:W3:Y:S08]  /*0f90*/  @P2 LDC R108, c[0x0][0x40c] ;  /* 0x00010300ff6c2b82 */ /* 0x000ef00000000800 */
[----:B------:R-:W4:Y:S08]  /*0fa0*/  @P2 LDC R96, c[0x0][0x40c] ;  /* 0x00010300ff602b82 */ /* 0x000f300000000800 */
[----:B------:R-:W4:Y:S08]  /*0fb0*/  @P2 LDC R97, c[0x0][0x40c] ;  /* 0x00010300ff612b82 */ /* 0x000f300000000800 */
[----:B------:R-:W4:Y:S08]  /*0fc0*/  @P2 LDC R98, c[0x0][0x40c] ;  /* 0x00010300ff622b82 */ /* 0x000f300000000800 */
[----:B------:R-:W4:Y:S08]  /*0fd0*/  @P2 LDC R100, c[0x0][0x40c] ;  /* 0x00010300ff642b82 */ /* 0x000f300000000800 */
[----:B------:R-:W4:Y:S01]  /*0fe0*/  @P2 LDC R101, c[0x0][0x40c] ;  /* 0x00010300ff652b82 */ /* 0x000f220000000800 */
[C---:B--2---:R-:W-:Y:S01]  /*0ff0*/  PRMT R81, R44.reuse, 0x7632, R81 ;  /* 0x000076322c517816 */ /* 0x044fe20000000051 */
[----:B------:R-:W-:Y:S01]  /*1000*/  IMAD.U32 R93, R47, 0x10000, RZ ;  /* 0x000100002f5d7824 */ /* 0x000fe200078e00ff */
[C---:B------:R-:W-:Y:S01]  /*1010*/  SHF.L.U32 R82, R45.reuse, 0x10, RZ ;  /* 0x000000102d527819 */ /* 0x040fe200000006ff */
[----:B------:R-:W-:Y:S01]  /*1020*/  IMAD.U32 R92, R44, 0x10000, RZ ;  /* 0x000100002c5c7824 */ /* 0x000fe200078e00ff */
[----:B------:R-:W-:-:S02]  /*1030*/  PRMT R45, R45, 0x7632, R45 ;  /* 0x000076322d2d7816 */ /* 0x000fc4000000002d */
[----:B------:R-:W-:Y:S01]  /*1040*/  SHF.L.U32 R83, R81, 0x10, RZ ;  /* 0x0000001051537819 */ /* 0x000fe200000006ff */
[----:B---3--:R-:W-:Y:S01]  /*1050*/  @P2 FFMA.FTZ R82, R107, R108, R82 ;  /* 0x0000006c6b522223 */ /* 0x008fe20000010052 */
[----:B------:R-:W-:Y:S02]  /*1060*/  SHF.L.U32 R95, R46, 0x10, RZ ;  /* 0x000000102e5f7819 */ /* 0x000fe400000006ff */
[----:B------:R-:W-:Y:S01]  /*1070*/  SHF.L.U32 R81, R45, 0x10, RZ ;  /* 0x000000102d517819 */ /* 0x000fe200000006ff */
[----:B0-----:R-:W-:Y:S01]  /*1080*/  @P2 FFMA.FTZ R83, R102, R103, R83 ;  /* 0x0000006766532223 */ /* 0x001fe20000010053 */
[----:B------:R-:W-:Y:S02]  /*1090*/  PRMT R46, R46, 0x7632, R46 ;  /* 0x000076322e2e7816 */ /* 0x000fe4000000002e */
[----:B------:R-:W-:Y:S01]  /*10a0*/  PRMT R47, R47, 0x7632, R47 ;  /* 0x000076322f2f7816 */ /* 0x000fe2000000002f */
[----:B-1----:R-:W-:Y:S01]  /*10b0*/  @P2 FFMA.FTZ R81, R106, R109, R81 ;  /* 0x0000006d6a512223 */ /* 0x002fe20000010051 */
[----:B------:R-:W-:Y:S01]  /*10c0*/  @P2 SHF.L.U32 R45, R94, 0x10, RZ ;  /* 0x000000105e2d2819 */ /* 0x000fe200000006ff */
[----:B------:R-:W-:Y:S01]  /*10d0*/  @P2 IMAD.U32 R106, R43, 0x10000, RZ ;  /* 0x000100002b6a2824 */ /* 0x000fe200078e00ff */
[----:B------:R-:W-:-:S02]  /*10e0*/  @P2 SHF.L.U32 R44, R91, 0x10, RZ ;  /* 0x000000105b2c2819 */ /* 0x000fc400000006ff */
[----:B------:R-:W-:Y:S01]  /*10f0*/  @P2 SHF.L.U32 R102, R42, 0x10, RZ ;  /* 0x000000102a662819 */ /* 0x000fe200000006ff */
[----:B----4-:R-:W-:Y:S01]  /*1100*/  @P2 FFMA.FTZ R93, R106, R98, R93 ;  /* 0x000000626a5d2223 */ /* 0x010fe2000001005d */
[----:B------:R-:W-:Y:S02]  /*1110*/  SHF.L.U32 R94, R46, 0x10, RZ ;  /* 0x000000102e5e7819 */ /* 0x000fe400000006ff */
[----:B------:R-:W-:Y:S01]  /*1120*/  @P2 SHF.L.U32 R103, R40, 0x10, RZ ;  /* 0x0000001028672819 */ /* 0x000fe200000006ff */
[----:B------:R-:W-:Y:S01]  /*1130*/  @P2 FFMA.FTZ R95, R102, R96, R95 ;  /* 0x00000060665f2223 */ /* 0x000fe2000001005f */
[----:B------:R-:W-:Y:S01]  /*1140*/  SHF.L.U32 R91, R47, 0x10, RZ ;  /* 0x000000102f5b7819 */ /* 0x000fe200000006ff */
[----:B------:R-:W-:Y:S01]  /*1150*/  @P2 FFMA.FTZ R94, R45, R97, R94 ;  /* 0x000000612d5e2223 */ /* 0x000fe2000001005e */
[----:B------:R-:W-:Y:S01]  /*1160*/  F2FP.BF16.F32.PACK_AB R45, RZ, R82 ;  /* 0x00000052ff2d723e */ /* 0x000fe200000010ff */
[----:B------:R-:W-:Y:S01]  /*1170*/  @P2 FFMA.FTZ R92, R103, R100, R92 ;  /* 0x00000064675c2223 */ /* 0x000fe2000001005c */
[----:B------:R-:W-:Y:S01]  /*1180*/  F2FP.BF16.F32.PACK_AB R46, RZ, R81 ;  /* 0x00000051ff2e723e */ /* 0x000fe200000010ff */
[----:B------:R-:W-:Y:S01]  /*1190*/  @P2 FFMA.FTZ R91, R44, R101, R91 ;  /* 0x000000652c5b2223 */ /* 0x000fe2000001005b */
[----:B------:R-:W-:-:S02]  /*11a0*/  F2FP.BF16.F32.PACK_AB R96, RZ, R83 ;  /* 0x00000053ff60723e */ /* 0x000fc400000010ff */
[----:B------:R-:W-:Y:S02]  /*11b0*/  F2FP.BF16.F32.PACK_AB R97, RZ, R95 ;  /* 0x0000005fff61723e */ /* 0x000fe400000010ff */
[----:B------:R-:W-:Y:S02]  /*11c0*/  F2FP.BF16.F32.PACK_AB R98, RZ, R94 ;  /* 0x0000005eff62723e */ /* 0x000fe400000010ff */
[----:B------:R-:W-:Y:S02]  /*11d0*/  F2FP.BF16.F32.PACK_AB R100, RZ, R93 ;  /* 0x0000005dff64723e */ /* 0x000fe400000010ff */
[----:B------:R-:W-:Y:S02]  /*11e0*/  F2FP.BF16.F32.PACK_AB R44, RZ, R92 ;  /* 0x0000005cff2c723e */ /* 0x000fe400000010ff */
[----:B------:R-:W-:Y:S02]  /*11f0*/  F2FP.BF16.F32.PACK_AB R47, RZ, R91 ;  /* 0x0000005bff2f723e */ /* 0x000fe400000010ff */
[----:B------:R-:W-:-:S02]  /*1200*/  PRMT R45, R45, 0x5410, R46 ;  /* 0x000054102d2d7816 */ /* 0x000fc4000000002e */
[----:B------:R-:W-:Y:S02]  /*1210*/  PRMT R46, R97, 0x5410, R98 ;  /* 0x00005410612e7816 */ /* 0x000fe40000000062 */
[----:B------:R-:W-:Y:S02]  /*1220*/  PRMT R44, R44, 0x5410, R96 ;  /* 0x000054102c2c7816 */ /* 0x000fe40000000060 */
[----:B------:R-:W-:Y:S01]  /*1230*/  PRMT R47, R100, 0x5410, R47 ;  /* 0x00005410642f7816 */ /* 0x000fe2000000002f */
[----:B------:R-:W-:Y:S06]  /*1240*/  BRA `(.L_x_126) ;  /* 0x0000000000ac7947 */ /* 0x000fec0003800000 */
.L_x_125:
[----:B------:R-:W0:Y:S01]  /*1250*/  @P1 LDC R44, c[0x0][0x40c] ;  /* 0x00010300ff2c1b82 */ /* 0x000e220000000800 */
[----:B------:R-:W-:Y:S01]  /*1260*/  @P1 SHF.L.U32 R46, R81, 0x10, RZ ;  /* 0x00000010512e1819 */ /* 0x000fe200000006ff */
[----:B------:R-:W-:Y:S01]  /*1270*/  @P1 IMAD.U32 R95, R95, 0x10000, RZ ;  /* 0x000100005f5f1824 */ /* 0x000fe200078e00ff */
[----:B------:R-:W-:Y:S01]  /*1280*/  @P1 SHF.L.U32 R82, R94, 0x10, RZ ;  /* 0x000000105e521819 */ /* 0x000fe200000006ff */
[----:B------:R-:W-:Y:S01]  /*1290*/  IMAD.MOV.U32 R81, RZ, RZ, RZ ;  /* 0x000000ffff517224 */ /* 0x000fe200078e00ff */
[----:B------:R-:W-:Y:S01]  /*12a0*/  MOV R83, RZ ;  /* 0x000000ff00537202 */ /* 0x000fe20000000f00 */
[----:B------:R-:W-:Y:S01]  /*12b0*/  HFMA2 R94, -RZ, RZ, 0, 0 ;  /* 0x00000000ff5e7431 */ /* 0x000fe200000001ff */
[----:B------:R-:W-:Y:S01]  /*12c0*/  @P1 SHF.L.U32 R100, R91, 0x10, RZ ;  /* 0x000000105b641819 */ /* 0x000fe200000006ff */
[----:B------:R-:W1:Y:S01]  /*12d0*/  @P1 LDC R93, c[0x0][0x40c] ;  /* 0x00010300ff5d1b82 */ /* 0x000e620000000800 */
[----:B------:R-:W-:Y:S01]  /*12e0*/  @P1 SHF.L.U32 R98, R43, 0x10, RZ ;  /* 0x000000102b621819 */ /* 0x000fe200000006ff */
[----:B------:R-:W-:Y:S01]  /*12f0*/  @P1 IMAD.U32 R96, R42, 0x10000, RZ ;  /* 0x000100002a601824 */ /* 0x000fe200078e00ff */
[----:B------:R-:W-:-:S05]  /*1300*/  MOV R91, RZ ;  /* 0x000000ff005b7202 */ /* 0x000fca0000000f00 */
[----:B------:R-:W2:Y:S08]  /*1310*/  @P1 LDC R101, c[0x0][0x40c] ;  /* 0x00010300ff651b82 */ /* 0x000eb00000000800 */
[----:B------:R-:W3:Y:S01]  /*1320*/  @P1 LDC R45, c[0x0][0x40c] ;  /* 0x00010300ff2d1b82 */ /* 0x000ee20000000800 */
[----:B0-----:R-:W-:Y:S01]  /*1330*/  @P1 FMUL.FTZ R83, R95, R44 ;  /* 0x0000002c5f531220 */ /* 0x001fe20000410000 */
[----:B------:R-:W-:Y:S01]  /*1340*/  @P1 IMAD.U32 R44, R40, 0x10000, RZ ;  /* 0x00010000282c1824 */ /* 0x000fe200078e00ff */
[----:B------:R-:W-:-:S05]  /*1350*/  MOV R95, RZ ;  /* 0x000000ff005f7202 */ /* 0x000fca0000000f00 */
[----:B------:R-:W0:Y:S01]  /*1360*/  @P1 LDC R47, c[0x0][0x40c] ;  /* 0x00010300ff2f1b82 */ /* 0x000e220000000800 */
[----:B-1----:R-:W-:Y:S01]  /*1370*/  @P1 FMUL.FTZ R81, R46, R93 ;  /* 0x0000005d2e511220 */ /* 0x002fe20000410000 */
[----:B------:R-:W-:Y:S02]  /*1380*/  @P1 SHF.L.U32 R46, R41, 0x10, RZ ;  /* 0x00000010292e1819 */ /* 0x000fe400000006ff */
[----:B------:R-:W-:-:S04]  /*1390*/  CS2R R92, SRZ ;  /* 0x00000000005c7805 */ /* 0x000fc8000001ff00 */
[----:B------:R-:W1:Y:S01]  /*13a0*/  @P1 LDC R107, c[0x0][0x40c] ;  /* 0x00010300ff6b1b82 */ /* 0x000e620000000800 */
[----:B--2---:R-:W-:Y:S01]  /*13b0*/  @P1 FMUL.FTZ R94, R82, R101 ;  /* 0x00000065525e1220 */ /* 0x004fe20000410000 */
[----:B------:R-:W-:-:S06]  /*13c0*/  HFMA2 R82, -RZ, RZ, 0, 0 ;  /* 0x00000000ff527431 */ /* 0x000fcc00000001ff */
        /* <DEDUP_REMOVED lines=10> */
[----:B------:R-:W-:Y:S02]  /*1470*/  PRMT R45, R46, 0x5410, R47 ;  /* 0x000054102e2d7816 */ /* 0x000fe4000000002f */
[----:B------:R-:W-:Y:S01]  /*1480*/  F2FP.BF16.F32.PACK_AB R100, RZ, R91 ;  /* 0x0000005bff64723e */ /* 0x000fe200000010ff */
[----:B--2---:R-:W-:Y:S01]  /*1490*/  @P1 FMUL.FTZ R95, R96, R97 ;  /* 0x00000061605f1220 */ /* 0x004fe20000410000 */
[----:B------:R-:W-:-:S04]  /*14a0*/  F2FP.BF16.F32.PACK_AB R97, RZ, R94 ;  /* 0x0000005eff61723e */ /* 0x000fc800000010ff */
[----:B------:R-:W-:Y:S01]  /*14b0*/  F2FP.BF16.F32.PACK_AB R96, RZ, R95 ;  /* 0x0000005fff60723e */ /* 0x000fe200000010ff */
[----:B---3--:R-:W-:-:S03]  /*14c0*/  @P1 FMUL.FTZ R93, R98, R103 ;  /* 0x00000067625d1220 */ /* 0x008fc60000410000 */
[----:B------:R-:W-:Y:S02]  /*14d0*/  PRMT R46, R96, 0x5410, R97 ;  /* 0x00005410602e7816 */ /* 0x000fe40000000061 */
[----:B------:R-:W-:-:S04]  /*14e0*/  F2FP.BF16.F32.PACK_AB R98, RZ, R93 ;  /* 0x0000005dff62723e */ /* 0x000fc800000010ff */
[----:B------:R-:W-:-:S07]  /*14f0*/  PRMT R47, R98, 0x5410, R100 ;  /* 0x00005410622f7816 */ /* 0x000fce0000000064 */
.L_x_126:
[----:B------:R-:W0:Y:S01]  /*1500*/  @P1 LDC.64 R96, c[0x0][0x390] ;  /* 0x0000e400ff601b82 */ /* 0x000e220000000a00 */
[----:B------:R-:W-:Y:S01]  /*1510*/  @P1 IADD3 R101, PT, PT, R104, 0x40, RZ ;  /* 0x0000004068651810 */ /* 0x000fe20007ffe0ff */
[----:B------:R-:W-:-:S05]  /*1520*/  IMAD.WIDE.U32 R98, R99, 0x10, R48 ;  /* 0x0000001063627825 */ /* 0x000fca00078e0030 */
[----:B------:R1:W-:Y:S01]  /*1530*/  STG.E.128 desc[UR6][R98.64], R44 ;  /* 0x0000002c62007986 */ /* 0x0003e2000c101d06 */
[----:B0-----:R-:W-:-:S05]  /*1540*/  @P1 IMAD.WIDE.U32 R96, R101, 0x10, R96 ;  /* 0x0000001065601825 */ /* 0x001fca00078e0060 */
[----:B------:R-:W2:Y:S02]  /*1550*/  @P1 LDG.E.128 R40, desc[UR6][R96.64] ;  /* 0x0000000660281981 */ /* 0x000ea4000c1e1d00 */
[----:B--2---:R-:W-:Y:S02]  /*1560*/  PRMT R100, R41, 0x7632, R100 ;  /* 0x0000763229647816 */ /* 0x004fe40000000064 */
[----:B------:R-:W-:Y:S01]  /*1570*/  PRMT R101, R40, 0x7632, R101 ;  /* 0x0000763228657816 */ /* 0x000fe20000000065 */
[----:B-1----:R-:W-:Y:S06]  /*1580*/  BRA.U !UP0, `(.L_x_127) ;  /* 0x0000000108f07547 */ /* 0x002fec000b800000 */
[----:B------:R-:W0:Y:S01]  /*1590*/  LDC.64 R44, c[0x0][0x3a0] ;  /* 0x0000e800ff2c7b82 */ /* 0x000e220000000a00 */
[----:B------:R-:W-:-:S05]  /*15a0*/  IADD3 R47, PT, PT, R105, 0x40, RZ ;  /* 0x00000040692f7810 */ /* 0x000fca0007ffe0ff */
[----:B0-----:R-:W-:-:S06]  /*15b0*/  IMAD.WIDE.U32 R44, R47, 0x10, R44 ;  /* 0x000000102f2c7825 */ /* 0x001fcc00078e002c */
[----:B------:R-:W2:Y:S01]  /*15c0*/  LDG.E.128 R44, desc[UR6][R44.64] ;  /* 0x000000062c2c7981 */ /* 0x000ea2000c1e1d00 */
[----:B------:R-:W-:-:S13]  /*15d0*/  ISETP.GT.AND P2, PT, R80, RZ, PT ;  /* 0x000000ff5000720c */ /* 0x000fda0003f44270 */
[----:B------:R-:W0:Y:S01]  /*15e0*/  @P2 LDC R102, c[0x0][0x40c] ;  /* 0x00010300ff662b82 */ /* 0x000e220000000800 */
[----:B------:R-:W-:Y:S01]  /*15f0*/  @P2 PRMT R97, R40, 0x7632, R97 ;  /* 0x0000763228612816 */ /* 0x000fe20000000061 */
[----:B------:R-:W-:Y:S01]  /*1600*/  @P2 IMAD.U32 R101, R41, 0x10000, RZ ;  /* 0x0001000029652824 */ /* 0x000fe200078e00ff */
[----:B------:R-:W-:Y:S02]  /*1610*/  @P2 SHF.L.U32 R111, R42, 0x10, RZ ;  /* 0x000000102a6f2819 */ /* 0x000fe400000006ff */
[----:B------:R-:W-:-:S03]  /*1620*/  @P2 SHF.L.U32 R99, R97, 0x10, RZ ;  /* 0x0000001061632819 */ /* 0x000fc600000006ff */
[----:B------:R-:W1:Y:S08]  /*1630*/  @P2 LDC R100, c[0x0][0x40c] ;  /* 0x00010300ff642b82 */ /* 0x000e700000000800 */
[----:B------:R-:W3:Y:S08]  /*1640*/  @P2 LDC R110, c[0x0][0x40c] ;  /* 0x00010300ff6e2b82 */ /* 0x000ef00000000800 */
[----:B------:R-:W4:Y:S08]  /*1650*/  @P2 LDC R109, c[0x0][0x40c] ;  /* 0x00010300ff6d2b82 */ /* 0x000f300000000800 */
[----:B------:R-:W4:Y:S08]  /*1660*/  @P2 LDC R106, c[0x0][0x40c] ;  /* 0x00010300ff6a2b82 */ /* 0x000f300000000800 */
[----:B------:R-:W4:Y:S08]  /*1670*/  @P2 LDC R107, c[0x0][0x40c] ;  /* 0x00010300ff6b2b82 */ /* 0x000f300000000800 */
[----:B------:R-:W4:Y:S01]  /*1680*/  @P2 LDC R108, c[0x0][0x40c] ;  /* 0x00010300ff6c2b82 */ /* 0x000f220000000800 */
[----:B--2---:R-:W-:-:S02]  /*1690*/  SHF.L.U32 R98, R45, 0x10, RZ ;  /* 0x000000102d627819 */ /* 0x004fc400000006ff */
[----:B------:R-:W-:-:S03]  /*16a0*/  PRMT R96, R44, 0x7632, R96 ;  /* 0x000076322c607816 */ /* 0x000fc60000000060 */
[--C-:B------:R-:W-:Y:S02]  /*16b0*/  @!P2 IMAD.MOV.U32 R97, RZ, RZ, R98.reuse ;  /* 0x000000ffff61a224 */ /* 0x100fe400078e0062 */
[--C-:B0-----:R-:W-:Y:S01]  /*16c0*/  @P2 FFMA.FTZ R97, R101, R102, R98.reuse ;  /* 0x0000006665612223 */ /* 0x101fe20000010062 */
[----:B------:R-:W-:Y:S02]  /*16d0*/  SHF.L.U32 R96, R96, 0x10, RZ ;  /* 0x0000001060607819 */ /* 0x000fe400000006ff */
[----:B------:R-:W-:Y:S02]  /*16e0*/  PRMT R98, R45, 0x7632, R98 ;  /* 0x000076322d627816 */ /* 0x000fe40000000062 */
[----:B------:R-:W0:Y:S01]  /*16f0*/  @P2 LDC R45, c[0x0][0x40c] ;  /* 0x00010300ff2d2b82 */ /* 0x000e220000000800 */
[----:B-1----:R-:W-:Y:S01]  /*1700*/  @P2 FFMA.FTZ R96, R99, R100, R96 ;  /* 0x0000006463602223 */ /* 0x002fe20000010060 */
[----:B------:R-:W-:Y:S02]  /*1710*/  @P2 PRMT R99, R41, 0x7632, R99 ;  /* 0x0000763229632816 */ /* 0x000fe40000000063 */
[----:B------:R-:W-:-:S02]  /*1720*/  SHF.L.U32 R100, R46, 0x10, RZ ;  /* 0x000000102e647819 */ /* 0x000fc400000006ff */
[----:B------:R-:W-:Y:S01]  /*1730*/  SHF.L.U32 R98, R98, 0x10, RZ ;  /* 0x0000001062627819 */ /* 0x000fe200000006ff */
[----:B------:R-:W-:Y:S01]  /*1740*/  @P2 IMAD.U32 R103, R99, 0x10000, RZ ;  /* 0x0001000063672824 */ /* 0x000fe200078e00ff */
[----:B------:R-:W-:Y:S01]  /*1750*/  @!P2 MOV R99, R100 ;  /* 0x000000640063a202 */ /* 0x000fe20000000f00 */
[--C-:B---3--:R-:W-:Y:S01]  /*1760*/  @P2 FFMA.FTZ R99, R111, R110, R100.reuse ;  /* 0x0000006e6f632223 */ /* 0x108fe20000010064 */
[----:B------:R-:W-:Y:S01]  /*1770*/  @P2 PRMT R100, R43, 0x7632, R100 ;  /* 0x000076322b642816 */ /* 0x000fe20000000064 */
[----:B----4-:R-:W-:Y:S01]  /*1780*/  @P2 FFMA.FTZ R98, R103, R109, R98 ;  /* 0x0000006d67622223 */ /* 0x010fe20000010062 */
[----:B------:R-:W-:Y:S01]  /*1790*/  SHF.L.U32 R101, R44, 0x10, RZ ;  /* 0x000000102c657819 */ /* 0x000fe200000006ff */
[----:B------:R-:W-:Y:S01]  /*17a0*/  @P2 IMAD.U32 R111, R43, 0x10000, RZ ;  /* 0x000100002b6f2824 */ /* 0x000fe200078e00ff */
[----:B------:R-:W-:Y:S01]  /*17b0*/  SHF.L.U32 R102, R47, 0x10, RZ ;  /* 0x000000102f667819 */ /* 0x000fe200000006ff */
[----:B------:R-:W-:Y:S01]  /*17c0*/  @P2 IMAD.U32 R109, R100, 0x10000, RZ ;  /* 0x00010000646d2824 */ /* 0x000fe200078e00ff */
[----:B------:R-:W-:-:S02]  /*17d0*/  PRMT R46, R46, 0x7632, R46 ;  /* 0x000076322e2e7816 */ /* 0x000fc4000000002e */
[----:B------:R-:W-:Y:S02]  /*17e0*/  PRMT R47, R47, 0x7632, R47 ;  /* 0x000076322f2f7816 */ /* 0x000fe4000000002f */
[----:B------:R-:W-:Y:S02]  /*17f0*/  @P2 PRMT R44, R42, 0x7632, R44 ;  /* 0x000076322a2c2816 */ /* 0x000fe4000000002c */
[----:B------:R-:W-:Y:S02]  /*1800*/  @P2 SHF.L.U32 R110, R40, 0x10, RZ ;  /* 0x00000010286e2819 */ /* 0x000fe400000006ff */
[----:B------:R-:W-:Y:S01]  /*1810*/  SHF.L.U32 R103, R46, 0x10, RZ ;  /* 0x000000102e677819 */ /* 0x000fe200000006ff */
[----:B0-----:R-:W-:Y:S01]  /*1820*/  @P2 FFMA.FTZ R102, R111, R45, R102 ;  /* 0x0000002d6f662223 */ /* 0x001fe20000010066 */
[----:B------:R-:W-:Y:S01]  /*1830*/  @P2 SHF.L.U32 R44, R44, 0x10, RZ ;  /* 0x000000102c2c2819 */ /* 0x000fe200000006ff */
[----:B------:R-:W-:Y:S01]  /*1840*/  @P2 FFMA.FTZ R101, R110, R107, R101 ;  /* 0x0000006b6e652223 */ /* 0x000fe20000010065 */
[----:B------:R-:W-:-:S02]  /*1850*/  SHF.L.U32 R100, R47, 0x10, RZ ;  /* 0x000000102f647819 */ /* 0x000fc400000006ff */
[----:B------:R-:W-:Y:S01]  /*1860*/  F2FP.BF16.F32.PACK_AB R45, RZ, R97 ;  /* 0x00000061ff2d723e */ /* 0x000fe200000010ff */
[----:B------:R-:W-:Y:S01]  /*1870*/  @P2 FFMA.FTZ R103, R44, R106, R103 ;  /* 0x0000006a2c672223 */ /* 0x000fe20000010067 */
[----:B------:R-:W-:Y:S01]  /*1880*/  F2FP.BF16.F32.PACK_AB R46, RZ, R98 ;  /* 0x00000062ff2e723e */ /* 0x000fe200000010ff */
[----:B------:R-:W-:Y:S01]  /*1890*/  @P2 FFMA.FTZ R100, R109, R108, R100 ;  /* 0x0000006c6d642223 */ /* 0x000fe20000010064 */
[----:B------:R-:W-:Y:S02]  /*18a0*/  F2FP.BF16.F32.PACK_AB R106, RZ, R96 ;  /* 0x00000060ff6a723e */ /* 0x000fe400000010ff */
        /* <DEDUP_REMOVED lines=10> */
.L_x_127:
[----:B------:R-:W0:Y:S01]  /*1950*/  @P1 LDC R47, c[0x0][0x40c] ;  /* 0x00010300ff2f1b82 */ /* 0x000e220000000800 */
[----:B------:R-:W-:Y:S01]  /*1960*/  @P1 PRMT R44, R42, 0x7632, R44 ;  /* 0x000076322a2c1816 */ /* 0x000fe2000000002c */
[----:B------:R-:W-:Y:S01]  /*1970*/  IMAD.MOV.U32 R103, RZ, RZ, RZ ;  /* 0x000000ffff677224 */ /* 0x000fe200078e00ff */
[----:B------:R-:W-:Y:S02]  /*1980*/  @P1 SHF.L.U32 R100, R100, 0x10, RZ ;  /* 0x0000001064641819 */ /* 0x000fe400000006ff */
[----:B------:R-:W-:Y:S02]  /*1990*/  CS2R R98, SRZ ;  /* 0x0000000000627805 */ /* 0x000fe4000001ff00 */
[----:B------:R-:W-:Y:S02]  /*19a0*/  @P1 SHF.L.U32 R44, R44, 0x10, RZ ;  /* 0x000000102c2c1819 */ /* 0x000fe400000006ff */
[----:B------:R-:W-:Y:S02]  /*19b0*/  CS2R R96, SRZ ;  /* 0x0000000000607805 */ /* 0x000fe4000001ff00 */
[----:B------:R-:W-:Y:S01]  /*19c0*/  @P1 SHF.L.U32 R101, R101, 0x10, RZ ;  /* 0x0000001065651819 */ /* 0x000fe200000006ff */
[----:B------:R-:W1:Y:S01]  /*19d0*/  @P1 LDC R45, c[0x0][0x40c] ;  /* 0x00010300ff2d1b82 */ /* 0x000e620000000800 */
[----:B------:R-:W-:-:S02]  /*19e0*/  @P1 SHF.L.U32 R107, R42, 0x10, RZ ;  /* 0x000000102a6b1819 */ /* 0x000fc400000006ff */
[----:B------:R-:W-:-:S05]  /*19f0*/  @P1 SHF.L.U32 R109, R43, 0x10, RZ ;  /* 0x000000102b6d1819 */ /* 0x000fca00000006ff */
[----:B------:R-:W2:Y:S08]  /*1a00*/  @P1 LDC R102, c[0x0][0x40c] ;  /* 0x00010300ff661b82 */ /* 0x000eb00000000800 */
[----:B------:R-:W3:Y:S01]  /*1a10*/  @P1 LDC R46, c[0x0][0x40c] ;  /* 0x00010300ff2e1b82 */ /* 0x000ee20000000800 */
[----:B0-----:R-:W-:Y:S01]  /*1a20*/  @P1 FMUL.FTZ R103, R44, R47 ;  /* 0x0000002f2c671220 */ /* 0x001fe20000410000 */
[----:B------:R-:W-:-:S02]  /*1a30*/  @P1 PRMT R44, R43, 0x7632, R44 ;  /* 0x000076322b2c1816 */ /* 0x000fc4000000002c */
[----:B------:R-:W-:-:S03]  /*1a40*/  @P1 SHF.L.U32 R47, R41, 0x10, RZ ;  /* 0x00000010292f1819 */ /* 0x000fc600000006ff */
[----:B------:R-:W-:Y:S01]  /*1a50*/  @P1 IMAD.U32 R44, R44, 0x10000, RZ ;  /* 0x000100002c2c1824 */ /* 0x000fe200078e00ff */
[----:B------:R-:W0:Y:S01]  /*1a60*/  @P1 LDC R106, c[0x0][0x40c] ;  /* 0x00010300ff6a1b82 */ /* 0x000e220000000800 */
[----:B-1----:R-:W-:Y:S01]  /*1a70*/  @P1 FMUL.FTZ R98, R100, R45 ;  /* 0x0000002d64621220 */ /* 0x002fe20000410000 */
[----:B------:R-:W-:-:S06]  /*1a80*/  @P1 SHF.L.U32 R45, R40, 0x10, RZ ;  /* 0x00000010282d1819 */ /* 0x000fcc00000006ff */
[----:B------:R-:W1:Y:S01]  /*1a90*/  @P1 LDC R111, c[0x0][0x40c] ;  /* 0x00010300ff6f1b82 */ /* 0x000e620000000800 */
[----:B--2---:R-:W-:Y:S01]  /*1aa0*/  @P1 FMUL.FTZ R96, R101, R102 ;  /* 0x0000006665601220 */ /* 0x004fe20000410000 */
[----:B------:R-:W-:Y:S01]  /*1ab0*/  CS2R R100, SRZ ;  /* 0x0000000000647805 */ /* 0x000fe2000001ff00 */
[----:B------:R-:W-:-:S05]  /*1ac0*/  HFMA2 R102, -RZ, RZ, 0, 0 ;  /* 0x00000000ff667431 */ /* 0x000fca00000001ff */
[----:B------:R-:W2:Y:S01]  /*1ad0*/  @P1 LDC R108, c[0x0][0x40c] ;  /* 0x00010300ff6c1b82 */ /* 0x000ea20000000800 */
[----:B---3--:R-:W-:Y:S01]  /*1ae0*/  @P1 FMUL.FTZ R101, R45, R46 ;  /* 0x0000002e2d651220 */ /* 0x008fe20000410000 */
[----:B------:R-:W-:-:S06]  /*1af0*/  F2FP.BF16.F32.PACK_AB R45, RZ, R96 ;  /* 0x00000060ff2d723e */ /* 0x000fcc00000010ff */
[----:B------:R-:W3:Y:S01]  /*1b00*/  @P1 LDC R110, c[0x0][0x40c] ;  /* 0x00010300ff6e1b82 */ /* 0x000ee20000000800 */
[----:B0-----:R-:W-:Y:S01]  /*1b10*/  @P1 FMUL.FTZ R97, R47, R106 ;  /* 0x0000006a2f611220 */ /* 0x001fe20000410000 */
[----:B------:R-:W-:-:S04]  /*1b20*/  F2FP.BF16.F32.PACK_AB R47, RZ, R98 ;  /* 0x00000062ff2f723e */ /* 0x000fc800000010ff */
[----:B------:R-:W-:Y:S01]  /*1b30*/  F2FP.BF16.F32.PACK_AB R46, RZ, R97 ;  /* 0x00000061ff2e723e */ /* 0x000fe200000010ff */
[----:B-1----:R-:W-:Y:S01]  /*1b40*/  @P1 FMUL.FTZ R100, R44, R111 ;  /* 0x0000006f2c641220 */ /* 0x002fe20000410000 */
[----:B------:R-:W-:-:S04]  /*1b50*/  F2FP.BF16.F32.PACK_AB R44, RZ, R101 ;  /* 0x00000065ff2c723e */ /* 0x000fc800000010ff */
[----:B------:R-:W-:Y:S02]  /*1b60*/  PRMT R44, R44, 0x5410, R45 ;  /* 0x000054102c2c7816 */ /* 0x000fe4000000002d */
[----:B------:R-:W-:Y:S01]  /*1b70*/  PRMT R45, R46, 0x5410, R47 ;  /* 0x000054102e2d7816 */ /* 0x000fe2000000002f */
[----:B--2---:R-:W-:Y:S01]  /*1b80*/  @P1 FMUL.FTZ R99, R107, R108 ;  /* 0x0000006c6b631220 */ /* 0x004fe20000410000 */
[----:B------:R-:W-:-:S04]  /*1b90*/  F2FP.BF16.F32.PACK_AB R107, RZ, R103 ;  /* 0x00000067ff6b723e */ /* 0x000fc800000010ff */
[----:B------:R-:W-:Y:S01]  /*1ba0*/  F2FP.BF16.F32.PACK_AB R106, RZ, R99 ;  /* 0x00000063ff6a723e */ /* 0x000fe200000010ff */
[----:B---3--:R-:W-:Y:S01]  /*1bb0*/  @P1 FMUL.FTZ R102, R109, R110 ;  /* 0x0000006e6d661220 */ /* 0x008fe20000410000 */
[----:B------:R-:W-:Y:S02]  /*1bc0*/  F2FP.BF16.F32.PACK_AB R109, RZ, R100 ;  /* 0x00000064ff6d723e */ /* 0x000fe400000010ff */
[----:B------:R-:W-:Y:S02]  /*1bd0*/  PRMT R46, R106, 0x5410, R107 ;  /* 0x000054106a2e7816 */ /* 0x000fe4000000006b */
[----:B------:R-:W-:-:S04]  /*1be0*/  F2FP.BF16.F32.PACK_AB R108, RZ, R102 ;  /* 0x00000066ff6c723e */ /* 0x000fc800000010ff */
[----:B------:R-:W-:-:S07]  /*1bf0*/  PRMT R47, R108, 0x5410, R109 ;  /* 0x000054106c2f7816 */ /* 0x000fce000000006d */
.L_x_128:
[----:B------:R-:W0:Y:S01]  /*1c00*/  @P1 LDC.64 R106, c[0x0][0x390] ;  /* 0x0000e400ff6a1b82 */ /* 0x000e220000000a00 */
[----:B------:R-:W-:Y:S01]  /*1c10*/  VIADD R109, R105, 0x40 ;  /* 0x00000040696d7836 */ /* 0x000fe20000000000 */
[----:B------:R-:W-:-:S03]  /*1c20*/  @P1 IADD3 R111, PT, PT, R104, 0x60, RZ ;  /* 0x00000060686f1810 */ /* 0x000fc60007ffe0ff */
[----:B------:R-:W-:-:S05]  /*1c30*/  IMAD.WIDE.U32 R108, R109, 0x10, R48 ;  /* 0x000000106d6c7825 */ /* 0x000fca00078e0030 */
[----:B------:R1:W-:Y:S01]  /*1c40*/  STG.E.128 desc[UR6][R108.64], R44 ;  /* 0x0000002c6c007986 */ /* 0x0003e2000c101d06 */
[----:B0-----:R-:W-:-:S05]  /*1c50*/  @P1 IMAD.WIDE.U32 R106, R111, 0x10, R106 ;  /* 0x000000106f6a1825 */ /* 0x001fca00078e006a */
[----:B------:R1:W5:Y:S01]  /*1c60*/  @P1 LDG.E.128 R40, desc[UR6][R106.64] ;  /* 0x000000066a281981 */ /* 0x000362000c1e1d00 */
[----:B------:R-:W-:Y:S01]  /*1c70*/  IADD3 R111, PT, PT, R105, 0x60, RZ ;  /* 0x00000060696f7810 */ /* 0x000fe20007ffe0ff */
[----:B------:R-:W-:Y:S06]  /*1c80*/  BRA.U !UP0, `(.L_x_129) ;  /* 0x0000000108e47547 */ /* 0x000fec000b800000 */
[----:B-1----:R-:W0:Y:S02]  /*1c90*/  LDC.64 R44, c[0x0][0x3a0] ;  /* 0x0000e800ff2c7b82 */ /* 0x002e240000000a00 */
[----:B0-----:R-:W-:-:S06]  /*1ca0*/  IMAD.WIDE.U32 R44, R111, 0x10, R44 ;  /* 0x000000106f2c7825 */ /* 0x001fcc00078e002c */
[----:B------:R-:W2:Y:S01]  /*1cb0*/  LDG.E.128 R44, desc[UR6][R44.64] ;  /* 0x000000062c2c7981 */ /* 0x000ea2000c1e1d00 */
[----:B------:R-:W-:-:S13]  /*1cc0*/  ISETP.GT.AND P1, PT, R80, RZ, PT ;  /* 0x000000ff5000720c */ /* 0x000fda0003f24270 */
[----:B------:R-:W0:Y:S01]  /*1cd0*/  @P1 LDC R106, c[0x0][0x40c] ;  /* 0x00010300ff6a1b82 */ /* 0x000e220000000800 */
[C---:B-----5:R-:W-:Y:S02]  /*1ce0*/  @P1 PRMT R105, R41.reuse, 0x7632, R105 ;  /* 0x0000763229691816 */ /* 0x060fe40000000069 */
[----:B------:R-:W-:Y:S02]  /*1cf0*/  @P1 SHF.L.U32 R107, R41, 0x10, RZ ;  /* 0x00000010296b1819 */ /* 0x000fe400000006ff */
[----:B------:R-:W-:Y:S02]  /*1d00*/  @P1 SHF.L.U32 R105, R105, 0x10, RZ ;  /* 0x0000001069691819 */ /* 0x000fe400000006ff */
[----:B------:R-:W-:Y:S01]  /*1d10*/  @P1 SHF.L.U32 R110, R42, 0x10, RZ ;  /* 0x000000102a6e1819 */ /* 0x000fe200000006ff */
[----:B------:R-:W1:Y:S08]  /*1d20*/  @P1 LDC R108, c[0x0][0x40c] ;  /* 0x00010300ff6c1b82 */ /* 0x000e700000000800 */
[----:B------:R-:W3:Y:S08]  /*1d30*/  @P1 LDC R112, c[0x0][0x40c] ;  /* 0x00010300ff701b82 */ /* 0x000ef00000000800 */
[----:B------:R-:W4:Y:S08]  /*1d40*/  @P1 LDC R109, c[0x0][0x40c] ;  /* 0x00010300ff6d1b82 */ /* 0x000f300000000800 */
[----:B------:R-:W3:Y:S08]  /*1d50*/  @P1 LDC R113, c[0x0][0x40c] ;  /* 0x00010300ff711b82 */ /* 0x000ef00000000800 */
[----:B------:R-:W3:Y:S01]  /*1d60*/  @P1 LDC R114, c[0x0][0x40c] ;  /* 0x00010300ff721b82 */ /* 0x000ee20000000800 */
[----:B--2---:R-:W-:-:S02]  /*1d70*/  PRMT R104, R45, 0x7632, R104 ;  /* 0x000076322d687816 */ /* 0x004fc40000000068 */
[----:B------:R-:W-:Y:S02]  /*1d80*/  SHF.L.U32 R80, R45, 0x10, RZ ;  /* 0x000000102d507819 */ /* 0x000fe400000006ff */
[----:B------:R-:W-:Y:S01]  /*1d90*/  PRMT R45, R46, 0x7632, R45 ;  /* 0x000076322e2d7816 */ /* 0x000fe2000000002d */
[----:B------:R-:W-:Y:S02]  /*1da0*/  IMAD.U32 R104, R104, 0x10000, RZ ;  /* 0x0001000068687824 */ /* 0x000fe400078e00ff */
[----:B0-----:R-:W-:Y:S01]  /*1db0*/  @P1 FFMA.FTZ R80, R107, R106, R80 ;  /* 0x0000006a6b501223 */ /* 0x001fe20000010050 */
[----:B------:R-:W-:Y:S01]  /*1dc0*/  @P1 PRMT R106, R42, 0x7632, R106 ;  /* 0x000076322a6a1816 */ /* 0x000fe2000000006a */
[----:B-1----:R-:W-:Y:S01]  /*1dd0*/  @P1 FFMA.FTZ R104, R105, R108, R104 ;  /* 0x0000006c69681223 */ /* 0x002fe20000010068 */
[----:B------:R-:W-:Y:S01]  /*1de0*/  SHF.L.U32 R108, R45, 0x10, RZ ;  /* 0x000000102d6c7819 */ /* 0x000fe200000006ff */
[----:B------:R-:W-:Y:S01]  /*1df0*/  IMAD.U32 R105, R46, 0x10000, RZ ;  /* 0x000100002e697824 */ /* 0x000fe200078e00ff */
[----:B------:R-:W0:Y:S01]  /*1e00*/  @P1 LDC R45, c[0x0][0x40c] ;  /* 0x00010300ff2d1b82 */ /* 0x000e220000000800 */
[----:B------:R-:W-:-:S02]  /*1e10*/  @P1 SHF.L.U32 R107, R106, 0x10, RZ ;  /* 0x000000106a6b1819 */ /* 0x000fc400000006ff */
[----:B------:R-:W-:Y:S01]  /*1e20*/  PRMT R46, R44, 0x7632, R46 ;  /* 0x000076322c2e7816 */ /* 0x000fe2000000002e */
[----:B----4-:R-:W-:Y:S01]  /*1e30*/  @P1 FFMA.FTZ R105, R110, R109, R105 ;  /* 0x0000006d6e691223 */ /* 0x010fe20000010069 */
[----:B------:R-:W-:Y:S01]  /*1e40*/  SHF.L.U32 R106, R47, 0x10, RZ ;  /* 0x000000102f6a7819 */ /* 0x000fe200000006ff */
[----:B---3--:R-:W-:Y:S01]  /*1e50*/  @P1 FFMA.FTZ R108, R107, R112, R108 ;  /* 0x000000706b6c1223 */ /* 0x008fe2000001006c */
[----:B------:R-:W-:Y:S01]  /*1e60*/  @P1 PRMT R47, R40, 0x7632, R47 ;  /* 0x00007632282f1816 */ /* 0x000fe2000000002f */
[----:B------:R-:W1:Y:S01]  /*1e70*/  @P1 LDC R112, c[0x0][0x40c] ;  /* 0x00010300ff701b82 */ /* 0x000e620000000800 */
[----:B------:R-:W-:Y:S01]  /*1e80*/  IMAD.U32 R107, R46, 0x10000, RZ ;  /* 0x000100002e6b7824 */ /* 0x000fe200078e00ff */
[----:B------:R-:W-:Y:S02]  /*1e90*/  @P1 SHF.L.U32 R109, R43, 0x10, RZ ;  /* 0x000000102b6d1819 */ /* 0x000fe400000006ff */
[----:B------:R-:W-:Y:S02]  /*1ea0*/  @P1 SHF.L.U32 R46, R47, 0x10, RZ ;  /* 0x000000102f2e1819 */ /* 0x000fe400000006ff */
[----:B------:R-:W-:Y:S01]  /*1eb0*/  SHF.L.U32 R110, R44, 0x10, RZ ;  /* 0x000000102c6e7819 */ /* 0x000fe200000006ff */
[----:B------:R-:W-:Y:S01]  /*1ec0*/  @P1 FFMA.FTZ R106, R109, R113, R106 ;  /* 0x000000716d6a1223 */ /* 0x000fe2000001006a */
[----:B------:R-:W-:-:S02]  /*1ed0*/  PRMT R47, R47, 0x7632, R47 ;  /* 0x000076322f2f7816 */ /* 0x000fc4000000002f */
[----:B------:R-:W-:Y:S02]  /*1ee0*/  @P1 PRMT R44, R43, 0x7632, R44 ;  /* 0x000076322b2c1816 */ /* 0x000fe4000000002c */
[----:B------:R-:W-:Y:S02]  /*1ef0*/  SHF.L.U32 R109, R47, 0x10, RZ ;  /* 0x000000102f6d7819 */ /* 0x000fe400000006ff */
[----:B------:R-:W-:Y:S01]  /*1f00*/  F2FP.BF16.F32.PACK_AB R113, RZ, R105 ;  /* 0x00000069ff71723e */ /* 0x000fe200000010ff */
[----:B------:R-:W-:Y:S02]  /*1f10*/  @P1 IMAD.U32 R44, R44, 0x10000, RZ ;  /* 0x000100002c2c1824 */ /* 0x000fe400078e00ff */
[----:B0-----:R-:W-:Y:S01]  /*1f20*/  @P1 FFMA.FTZ R107, R46, R45, R107 ;  /* 0x0000002d2e6b1223 */ /* 0x001fe2000001006b */
[----:B------:R-:W-:Y:S01]  /*1f30*/  @P1 SHF.L.U32 R45, R40, 0x10, RZ ;  /* 0x00000010282d1819 */ /* 0x000fe200000006ff */
[----:B------:R-:W-:Y:S01]  /*1f40*/  @P1 FFMA.FTZ R109, R44, R114, R109 ;  /* 0x000000722c6d1223 */ /* 0x000fe2000001006d */
[----:B------:R-:W-:-:S02]  /*1f50*/  F2FP.BF16.F32.PACK_AB R46, RZ, R104 ;  /* 0x00000068ff2e723e */ /* 0x000fc400000010ff */
[----:B------:R-:W-:Y:S01]  /*1f60*/  F2FP.BF16.F32.PACK_AB R114, RZ, R108 ;  /* 0x0000006cff72723e */ /* 0x000fe200000010ff */
[----:B-1----:R-:W-:Y:S01]  /*1f70*/  @P1 FFMA.FTZ R110, R45, R112, R110 ;  /* 0x000000702d6e1223 */ /* 0x002fe2000001006e */
[----:B------:R-:W-:Y:S02]  /*1f80*/  F2FP.BF16.F32.PACK_AB R45, RZ, R80 ;  /* 0x00000050ff2d723e */ /* 0x000fe400000010ff */
[----:B------:R-:W-:Y:S02]  /*1f90*/  F2FP.BF16.F32.PACK_AB R115, RZ, R106 ;  /* 0x0000006aff73723e */ /* 0x000fe400000010ff */
[----:B------:R-:W-:Y:S02]  /*1fa0*/  F2FP.BF16.F32.PACK_AB R112, RZ, R107 ;  /* 0x0000006bff70723e */ /* 0x000fe400000010ff */
[----:B------:R-:W-:Y:S02]  /*1fb0*/  F2FP.BF16.F32.PACK_AB R44, RZ, R110 ;  /* 0x0000006eff2c723e */ /* 0x000fe400000010ff */
[----:B------:R-:W-:-:S02]  /*1fc0*/  F2FP.BF16.F32.PACK_AB R47, RZ, R109 ;  /* 0x0000006dff2f723e */ /* 0x000fc400000010ff */
[----:B------:R-:W-:Y:S02]  /*1fd0*/  PRMT R45, R45, 0x5410, R46 ;  /* 0x000054102d2d7816 */ /* 0x000fe4000000002e */
[----:B------:R-:W-:Y:S02]  /*1fe0*/  PRMT R46, R113, 0x5410, R114 ;  /* 0x00005410712e7816 */ /* 0x000fe40000000072 */
[----:B------:R-:W-:Y:S02]  /*1ff0*/  PRMT R44, R44, 0x5410, R112 ;  /* 0x000054102c2c7816 */ /* 0x000fe40000000070 */
[----:B------:R-:W-:Y:S01]  /*2000*/  PRMT R47, R115, 0x5410, R47 ;  /* 0x00005410732f7816 */ /* 0x000fe2000000002f */
[----:B------:R-:W-:Y:S06]  /*2010*/  BRA `(.L_x_130) ;  /* 0x0000000000b87947 */ /* 0x000fec0003800000 */
.L_x_129:
[----:B------:R-:W0:Y:S01]  /*2020*/  @P1 LDC R105, c[0x0][0x40c] ;  /* 0x00010300ff691b82 */ /* 0x000e220000000800 */
[----:B-1---5:R-:W-:Y:S02]  /*2030*/  @P1 PRMT R44, R40, 0x7632, R44 ;  /* 0x00007632282c1816 */ /* 0x022fe4000000002c */
[----:B------:R-:W-:Y:S02]  /*2040*/  CS2R R106, SRZ ;  /* 0x00000000006a7805 */ /* 0x000fe4000001ff00 */
[----:B------:R-:W-:Y:S02]  /*2050*/  @P1 PRMT R45, R41, 0x7632, R45 ;  /* 0x00007632292d1816 */ /* 0x000fe4000000002d */
[----:B------:R-:W-:Y:S02]  /*2060*/  CS2R R108, SRZ ;  /* 0x00000000006c7805 */ /* 0x000fe4000001ff00 */
[----:B------:R-:W-:Y:S01]  /*2070*/  @P1 SHF.L.U32 R44, R44, 0x10, RZ ;  /* 0x000000102c2c1819 */ /* 0x000fe200000006ff */
[----:B------:R-:W-:Y:S01]  /*2080*/  HFMA2 R110, -RZ, RZ, 0, 0 ;  /* 0x00000000ff6e7431 */ /* 0x000fe200000001ff */
[----:B------:R-:W-:Y:S01]  /*2090*/  @P1 SHF.L.U32 R45, R45, 0x10, RZ ;  /* 0x000000102d2d1819 */ /* 0x000fe200000006ff */
[----:B------:R-:W1:Y:S01]  /*20a0*/  @P1 LDC R46, c[0x0][0x40c] ;  /* 0x00010300ff2e1b82 */ /* 0x000e620000000800 */
[----:B------:R-:W-:-:S07]  /*20b0*/  MOV R104, RZ ;  /* 0x000000ff00687202 */ /* 0x000fce0000000f00 */
[----:B------:R-:W2:Y:S08]  /*20c0*/  @P1 LDC R115, c[0x0][0x40c] ;  /* 0x00010300ff731b82 */ /* 0x000eb00000000800 */
[----:B------:R-:W3:Y:S01]  /*20d0*/  @P1 LDC R80, c[0x0][0x40c] ;  /* 0x00010300ff501b82 */ /* 0x000ee20000000800 */
[----:B0-----:R-:W-:Y:S01]  /*20e0*/  @P1 FMUL.FTZ R107, R44, R105 ;  /* 0x000000692c6b1220 */ /* 0x001fe20000410000 */
[----:B------:R-:W-:Y:S01]  /*20f0*/  @P1 PRMT R44, R42, 0x7632, R44 ;  /* 0x000076322a2c1816 */ /* 0x000fe2000000002c */
[----:B------:R-:W-:-:S04]  /*2100*/  IMAD.MOV.U32 R105, RZ, RZ, RZ ;  /* 0x000000ffff697224 */ /* 0x000fc800078e00ff */
        /* <DEDUP_REMOVED lines=8> */
[----:B------:R-:W-:-:S06]  /*2190*/  @P1 SHF.L.U32 R44, R41, 0x10, RZ ;  /* 0x00000010292c1819 */ /* 0x000fcc00000006ff */
        /* <DEDUP_REMOVED lines=10> */
[----:B------:R-:W-:Y:S02]  /*2240*/  F2FP.BF16.F32.PACK_AB R44, RZ, R110 ;  /* 0x0000006eff2c723e */ /* 0x000fe400000010ff */
[----:B------:R-:W-:Y:S01]  /*2250*/  F2FP.BF16.F32.PACK_AB R113, RZ, R108 ;  /* 0x0000006cff71723e */ /* 0x000fe200000010ff */
[----:B--2---:R-:W-:Y:S01]  /*2260*/  @P1 FMUL.FTZ R105, R45, R112 ;  /* 0x000000702d691220 */ /* 0x004fe20000410000 */
[----:B------:R-:W-:-:S04]  /*2270*/  F2FP.BF16.F32.PACK_AB R45, RZ, R107 ;  /* 0x0000006bff2d723e */ /* 0x000fc800000010ff */
        /* <DEDUP_REMOVED lines=8> */
.L_x_130:
[----:B------:R-:W-:Y:S01]  /*2300*/  FADD.FTZ R113, RZ, R56 ;  /* 0x00000038ff717221 */ /* 0x000fe20000010000 */
[----:B------:R-:W-:Y:S01]  /*2310*/  IMAD.WIDE.U32 R48, R111, 0x10, R48 ;  /* 0x000000106f307825 */ /* 0x000fe200078e0030 */
[----:B------:R-:W-:Y:S01]  /*2320*/  UMOV UR4, 0xffffffff ;  /* 0xffffffff00047882 */ /* 0x000fe20000000000 */
[----:B------:R-:W-:Y:S02]  /*2330*/  ISETP.NE.AND P1, PT, R0, RZ, PT ;  /* 0x000000ff0000720c */ /* 0x000fe40003f25270 */
[----:B------:R-:W-:Y:S01]  /*2340*/  FADD.FTZ R112, R113, R54 ;  /* 0x0000003671707221 */ /* 0x000fe20000010000 */
[----:B------:R0:W-:Y:S03]  /*2350*/  STG.E.128 desc[UR6][R48.64], R44 ;  /* 0x0000002c30007986 */ /* 0x0001e6000c101d06 */
        /* <DEDUP_REMOVED lines=43> */
[C---:B------:R-:W-:Y:S01]  /*2610*/  FADD.FTZ R44, -R45.reuse, R56 ;  /* 0x000000382d2c7221 */ /* 0x040fe20000010100 */
[C---:B------:R-:W-:Y:S01]  /*2620*/  FADD.FTZ R113, -R45.reuse, R54 ;  /* 0x000000362d717221 */ /* 0x040fe20000010100 */
[C---:B------:R-:W-:Y:S01]  /*2630*/  FADD.FTZ R47, -R45.reuse, R53 ;  /* 0x000000352d2f7221 */ /* 0x040fe20000010100 */
[----:B------:R-:W-:Y:S01]  /*2640*/  FADD.FTZ R49, -R45, R58 ;  /* 0x0000003a2d317221 */ /* 0x000fe20000010100 */
[----:B------:R-:W-:-:S04]  /*2650*/  FFMA.FTZ R44, R44, R44, RZ ;  /* 0x0000002c2c2c7223 */ /* 0x000fc800000100ff */
[----:B------:R-:W-:Y:S01]  /*2660*/  FFMA.FTZ R44, R113, R113, R44 ;  /* 0x00000071712c7223 */ /* 0x000fe2000001002c */
[----:B------:R-:W-:-:S03]  /*2670*/  FADD.FTZ R113, -R45, R52 ;  /* 0x000000342d717221 */ /* 0x000fc60000010100 */
[----:B------:R-:W-:Y:S01]  /*2680*/  FFMA.FTZ R44, R47, R47, R44 ;  /* 0x0000002f2f2c7223 */ /* 0x000fe2000001002c */
[----:B------:R-:W-:-:S03]  /*2690*/  FADD.FTZ R47, -R45, R59 ;  /* 0x0000003b2d2f7221 */ /* 0x000fc60000010100 */
[----:B------:R-:W-:-:S04]  /*26a0*/  FFMA.FTZ R44, R113, R113, R44 ;  /* 0x00000071712c7223 */ /* 0x000fc8000001002c */
        /* <DEDUP_REMOVED lines=63> */
.L_x_146:
[----:B------:R-:W-:Y:S01]  /*2aa0*/  FMUL.FTZ R44, R45, R45 ;  /* 0x0000002d2d2c7220 */ /* 0x000fe20000410000 */
[----:B-1----:R-:W-:Y:S01]  /*2ab0*/  FADD.FTZ R112, R48, R113 ;  /* 0x0000007130707221 */ /* 0x002fe20000010000 */
[----:B------:R-:W1:Y:S01]  /*2ac0*/  @!P1 LDC.64 R46, c[0x0][0x3c8] ;  /* 0x0000f200ff2e9b82 */ /* 0x000e620000000a00 */
[----:B------:R-:W-:Y:S02]  /*2ad0*/  BSSY.RECONVERGENT B0, `(.L_x_132) ;  /* 0x00000ce000007945 */ /* 0x000fe40003800200 */
[----:B------:R-:W-:Y:S01]  /*2ae0*/  FSEL R44, R44, RZ, P0 ;  /* 0x000000ff2c2c7208 */ /* 0x000fe20000000000 */
[----:B------:R-:W-:-:S04]  /*2af0*/  FFMA.FTZ R111, R112, R111, UR5 ;  /* 0x00000005706f7e23 */ /* 0x000fc8000801006f */
[----:B0-----:R-:W0:Y:S01]  /*2b00*/  @!P1 LDC.64 R48, c[0x0][0x3c0] ;  /* 0x0000f000ff309b82 */ /* 0x001e220000000a00 */
[----:B------:R-:W-:-:S06]  /*2b10*/  FADD.FTZ R44, R111, R44 ;  /* 0x0000002c6f2c7221 */ /* 0x000fcc0000010000 */
[----:B------:R-:W2:Y:S01]  /*2b20*/  MUFU.RSQ R44, R44 ;  /* 0x0000002c002c7308 */ /* 0x000ea20000001400 */
[----:B-1----:R-:W-:-:S04]  /*2b30*/  @!P1 IMAD.WIDE R46, R18, 0x4, R46 ;  /* 0x00000004122e9825 */ /* 0x002fc800078e022e */
[----:B0-----:R-:W-:-:S05]  /*2b40*/  @!P1 IMAD.WIDE R48, R18, 0x4, R48 ;  /* 0x0000000412309825 */ /* 0x001fca00078e0230 */
[----:B------:R0:W-:Y:S04]  /*2b50*/  @!P1 STG.E desc[UR6][R48.64], R45 ;  /* 0x0000002d30009986 */ /* 0x0001e8000c101906 */
[----:B--2---:R0:W-:Y:S01]  /*2b60*/  @!P1 STG.E desc[UR6][R46.64], R44 ;  /* 0x0000002c2e009986 */ /* 0x0041e2000c101906 */
[----:B------:R-:W-:-:S13]  /*2b70*/  ISETP.GE.AND P1, PT, R50, 0x1, PT ;  /* 0x000000013200780c */ /* 0x000fda0003f26270 */
[----:B0-----:R-:W-:Y:S05]  /*2b80*/  @!P1 BRA `(.L_x_133) ;  /* 0x0000000c00089947 */ /* 0x001fea0003800000 */
[----:B------:R-:W-:Y:S02]  /*2b90*/  FSEL R45, R45, RZ, !P0 ;  /* 0x000000ff2d2d7208 */ /* 0x000fe40004000000 */
[----:B------:R-:W-:Y:S02]  /*2ba0*/  IADD3 R50, PT, PT, R50, -0x1, RZ ;  /* 0xffffffff32327810 */ /* 0x000fe40007ffe0ff */
[----:B------:R-:W-:Y:S01]  /*2bb0*/  SHF.L.U32 R48, R2, 0x10, RZ ;  /* 0x0000001002307819 */ /* 0x000fe200000006ff */
        /* <DEDUP_REMOVED lines=31> */
[----:B------:R-:W-:Y:S01]  /*2db0*/  FADD.FTZ R45, -R45, R109 ;  /* 0x0000006d2d2d7221 */ /* 0x000fe20000010100 */
[----:B------:R-:W-:-:S02]  /*2dc0*/  IMAD R51, R50, R51, RZ ;  /* 0x0000003332337224 */ /* 0x000fc400078e02ff */
[C---:B------:R-:W-:Y:S01]  /*2dd0*/  FMUL.FTZ R47, R44.reuse, R47 ;  /* 0x0000002f2c2f7220 */ /* 0x040fe20000410000 */
        /* <DEDUP_REMOVED lines=30> */
[----:B------:R-:W-:Y:S01]  /*2fc0*/  FMUL.FTZ R54, R44, R45 ;  /* 0x0000002d2c367220 */ /* 0x000fe20000410000 */
[----:B------:R-:W-:Y:S01]  /*2fd0*/  SHF.L.U32 R46, R90, 0x10, RZ ;  /* 0x000000105a2e7819 */ /* 0x000fe200000006ff */
[----:B------:R-:W-:Y:S01]  /*2fe0*/  IMAD.U32 R44, R24, 0x10000, RZ ;  /* 0x00010000182c7824 */ /* 0x000fe200078e00ff */
[----:B------:R-:W-:Y:S01]  /*2ff0*/  SHF.L.U32 R50, R89, 0x10, RZ ;  /* 0x0000001059327819 */ /* 0x000fe200000006ff */
[----:B------:R-:W-:Y:S01]  /*3000*/  IMAD.U32 R58, R88, 0x10000, RZ ;  /* 0x00010000583a7824 */ /* 0x000fe200078e00ff */
[----:B------:R-:W-:Y:S01]  /*3010*/  SHF.L.U32 R52, R3, 0x10, RZ ;  /* 0x0000001003347819 */ /* 0x000fe200000006ff */
[----:B------:R-:W-:Y:S01]  /*3020*/  FFMA.FTZ R48, R47, R48, R44 ;  /* 0x000000302f307223 */ /* 0x000fe2000001002c */
[----:B------:R-:W-:Y:S01]  /*3030*/  SHF.L.U32 R56, R25, 0x10, RZ ;  /* 0x0000001019387819 */ /* 0x000fe200000006ff */
[----:B------:R-:W-:Y:S01]  /*3040*/  FFMA.FTZ R49, R49, R46, R50 ;  /* 0x0000002e31317223 */ /* 0x000fe20000010032 */
[----:B------:R-:W-:Y:S01]  /*3050*/  SHF.L.U32 R92, R4, 0x10, RZ ;  /* 0x00000010045c7819 */ /* 0x000fe200000006ff */
[----:B------:R-:W-:Y:S01]  /*3060*/  IMAD.U32 R45, R64, 0x10000, RZ ;  /* 0x00010000402d7824 */ /* 0x000fe200078e00ff */
[----:B------:R-:W-:Y:S01]  /*3070*/  SHF.L.U32 R94, R26, 0x10, RZ ;  /* 0x000000101a5e7819 */ /* 0x000fe200000006ff */
[----:B------:R-:W-:Y:S01]  /*3080*/  FFMA.FTZ R53, R53, R52, R56 ;  /* 0x0000003435357223 */ /* 0x000fe20000010038 */
[----:B------:R-:W-:Y:S01]  /*3090*/  SHF.L.U32 R82, R87, 0x10, RZ ;  /* 0x0000001057527819 */ /* 0x000fe200000006ff */
[----:B------:R-:W-:Y:S01]  /*30a0*/  IMAD.U32 R52, R85, 0x10000, RZ ;  /* 0x0001000055347824 */ /* 0x000fe200078e00ff */
[----:B------:R-:W-:Y:S01]  /*30b0*/  SHF.L.U32 R44, R86, 0x10, RZ ;  /* 0x00000010562c7819 */ /* 0x000fe200000006ff */
[----:B------:R-:W-:Y:S01]  /*30c0*/  FFMA.FTZ R46, R59, R92, R94 ;  /* 0x0000005c3b2e7223 */ /* 0x000fe2000001005e */
[----:B------:R-:W-:Y:S01]  /*30d0*/  SHF.L.U32 R96, R28, 0x10, RZ ;  /* 0x000000101c607819 */ /* 0x000fe200000006ff */
[----:B------:R-:W-:Y:S01]  /*30e0*/  FFMA.FTZ R50, R111, R58, R82 ;  /* 0x0000003a6f327223 */ /* 0x000fe20000010052 */
[----:B------:R-:W-:Y:S01]  /*30f0*/  IMAD.U32 R92, R6, 0x10000, RZ ;  /* 0x00010000065c7824 */ /* 0x000fe200078e00ff */
[----:B------:R-:W-:Y:S01]  /*3100*/  SHF.L.U32 R98, R78, 0x10, RZ ;  /* 0x000000104e627819 */ /* 0x000fe200000006ff */
[----:B------:R-:W-:Y:S01]  /*3110*/  FFMA.FTZ R113, R113, R44, R52 ;  /* 0x0000002c71717223 */ /* 0x000fe20000010034 */
[----:B------:R-:W-:Y:S01]  /*3120*/  SHF.L.U32 R102, R77, 0x10, RZ ;  /* 0x000000104d667819 */ /* 0x000fe200000006ff */
[----:B------:R-:W-:Y:S01]  /*3130*/  FFMA.FTZ R115, R115, R92, R96 ;  /* 0x0000005c73737223 */ /* 0x000fe20000010060 */
[----:B------:R-:W-:-:S02]  /*3140*/  SHF.L.U32 R56, R5, 0x10, RZ ;  /* 0x0000001005387819 */ /* 0x000fc400000006ff */
        /* <DEDUP_REMOVED lines=10> */
[----:B------:R-:W-:-:S02]  /*31f0*/  SHF.L.U32 R44, R7, 0x10, RZ ;  /* 0x00000010072c7819 */ /* 0x000fc400000006ff */
[----:B------:R-:W-:Y:S01]  /*3200*/  SHF.L.U32 R102, R73, 0x10, RZ ;  /* 0x0000001049667819 */ /* 0x000fe200000006ff */
[----:B------:R-:W-:Y:S01]  /*3210*/  FFMA.FTZ R95, R95, R92, R96 ;  /* 0x0000005c5f5f7223 */ /* 0x000fe20000010060 */
        /* <DEDUP_REMOVED lines=18> */
[----:B------:R-:W-:-:S02]  /*3340*/  SHF.L.U32 R59, R14, 0x10, RZ ;  /* 0x000000100e3b7819 */ /* 0x000fc400000006ff */
[----:B------:R-:W-:Y:S01]  /*3350*/  SHF.L.U32 R81, R36, 0x10, RZ ;  /* 0x0000001024517819 */ /* 0x000fe200000006ff */
[----:B------:R-:W-:Y:S01]  /*3360*/  FFMA.FTZ R99, R99, R44, R82 ;  /* 0x0000002c63637223 */ /* 0x000fe20000010052 */
[----:B------:R-:W-:Y:S01]  /*3370*/  FFMA.FTZ R55, R93, R112, R114 ;  /* 0x000000705d377223 */ /* 0x000fe20000010072 */
[----:B------:R-:W0:Y:S01]  /*3380*/  LDC.64 R44, c[0x0][0x428] ;  /* 0x00010a00ff2c7b82 */ /* 0x000e220000000a00 */
[----:B------:R-:W-:Y:S01]  /*3390*/  SHF.L.U32 R92, R70, 0x10, RZ ;  /* 0x00000010465c7819 */ /* 0x000fe200000006ff */
[----:B------:R-:W-:Y:S01]  /*33a0*/  FFMA.FTZ R110, R110, R59, R81 ;  /* 0x0000003b6e6e7223 */ /* 0x000fe20000010051 */
[----:B------:R-:W-:Y:S01]  /*33b0*/  SHF.L.U32 R98, R69, 0x10, RZ ;  /* 0x0000001045627819 */ /* 0x000fe200000006ff */
[----:B------:R-:W-:Y:S01]  /*33c0*/  IMAD.U32 R112, R11, 0x10000, RZ ;  /* 0x000100000b707824 */ /* 0x000fe200078e00ff */
[----:B------:R-:W-:Y:S02]  /*33d0*/  SHF.L.U32 R114, R33, 0x10, RZ ;  /* 0x0000001021727819 */ /* 0x000fe400000006ff */
[----:B------:R-:W-:Y:S01]  /*33e0*/  SHF.L.U32 R57, R15, 0x10, RZ ;  /* 0x000000100f397819 */ /* 0x000fe200000006ff */
[----:B------:R-:W-:Y:S01]  /*33f0*/  FFMA.FTZ R58, R121, R92, R98 ;  /* 0x0000005c793a7223 */ /* 0x000fe20000010062 */
[----:B------:R-:W-:Y:S01]  /*3400*/  SHF.L.U32 R59, R37, 0x10, RZ ;  /* 0x00000010253b7819 */ /* 0x000fe200000006ff */
[----:B------:R-:W-:Y:S01]  /*3410*/  FFMA.FTZ R97, R97, R112, R114 ;  /* 0x0000007061617223 */ /* 0x000fe20000010072 */
[----:B------:R-:W-:-:S02]  /*3420*/  SHF.L.U32 R116, R68, 0x10, RZ ;  /* 0x0000001044747819 */ /* 0x000fc400000006ff */
[----:B------:R-:W-:Y:S01]  /*3430*/  SHF.L.U32 R118, R67, 0x10, RZ ;  /* 0x0000001043767819 */ /* 0x000fe200000006ff */
[----:B------:R-:W-:Y:S01]  /*3440*/  FFMA.FTZ R57, R80, R57, R59 ;  /* 0x0000003950397223 */ /* 0x000fe2000001003b */
[----:B------:R-:W-:Y:S02]  /*3450*/  SHF.L.U32 R81, R60, 0x10, RZ ;  /* 0x000000103c517819 */ /* 0x000fe400000006ff */
[----:B------:R-:W-:Y:S01]  /*3460*/  SHF.L.U32 R83, R23, 0x10, RZ ;  /* 0x0000001017537819 */ /* 0x000fe200000006ff */
[----:B------:R-:W-:Y:S01]  /*3470*/  FFMA.FTZ R98, R123, R116, R118 ;  /* 0x000000747b627223 */ /* 0x000fe20000010076 */
[----:B------:R-:W-:Y:S02]  /*3480*/  SHF.L.U32 R112, R66, 0x10, RZ ;  /* 0x0000001042707819 */ /* 0x000fe400000006ff */
[----:B------:R-:W-:Y:S01]  /*3490*/  SHF.L.U32 R92, R65, 0x10, RZ ;  /* 0x00000010415c7819 */ /* 0x000fe200000006ff */
[----:B------:R-:W-:Y:S01]  /*34a0*/  FFMA.FTZ R104, R104, R81, R83 ;  /* 0x0000005168687223 */ /* 0x000fe20000010053 */
[----:B------:R-:W-:-:S02]  /*34b0*/  SHF.R.S32.HI R80, RZ, 0x1f, R51 ;  /* 0x0000001fff507819 */ /* 0x000fc40000011433 */
[----:B------:R-:W-:Y:S01]  /*34c0*/  SHF.L.U32 R114, R13, 0x10, RZ ;  /* 0x000000100d727819 */ /* 0x000fe200000006ff */
[----:B------:R-:W-:Y:S01]  /*34d0*/  FFMA.FTZ R112, R103, R112, R92 ;  /* 0x0000007067707223 */ /* 0x000fe2000001005c */
[----:B------:R-:W-:Y:S01]  /*34e0*/  SHF.L.U32 R116, R35, 0x10, RZ ;  /* 0x0000001023747819 */ /* 0x000fe200000006ff */
[----:B------:R-:W-:Y:S01]  /*34f0*/  IMAD.U32 R92, R61, 0x10000, RZ ;  /* 0x000100003d5c7824 */ /* 0x000fe200078e00ff */
[----:B------:R-:W-:Y:S02]  /*3500*/  LEA.HI R51, R80, R51, RZ, 0x3 ;  /* 0x0000003350337211 */ /* 0x000fe400078f18ff */
[----:B------:R-:W-:Y:S01]  /*3510*/  SHF.L.U32 R82, R62, 0x10, RZ ;  /* 0x000000103e527819 */ /* 0x000fe200000006ff */
[----:B------:R-:W-:Y:S01]  /*3520*/  FFMA.FTZ R125, R125, R114, R116 ;  /* 0x000000727d7d7223 */ /* 0x000fe20000010074 */
[----:B------:R-:W-:Y:S02]  /*3530*/  SHF.L.U32 R59, R22, 0x10, RZ ;  /* 0x00000010163b7819 */ /* 0x000fe400000006ff */
[----:B------:R-:W-:Y:S01]  /*3540*/  SHF.L.U32 R81, R21, 0x10, RZ ;  /* 0x0000001015517819 */ /* 0x000fe200000006ff */
[----:B------:R-:W-:Y:S01]  /*3550*/  FFMA.FTZ R107, R107, R82, R92 ;  /* 0x000000526b6b7223 */ /* 0x000fe2000001005c */
[----:B------:R-:W-:Y:S01]  /*3560*/  SHF.L.U32 R83, R17, 0x10, RZ ;  /* 0x0000001011537819 */ /* 0x000fe200000006ff */
[----:B------:R-:W-:Y:S01]  /*3570*/  IMAD.U32 R82, R16, 0x10000, RZ ;  /* 0x0001000010527824 */ /* 0x000fe200078e00ff */
[----:B------:R-:W-:Y:S01]  /*3580*/  LEA.HI.SX32 R51, R51, R0, 0x1d ;  /* 0x0000000033337211 */ /* 0x000fe200078feaff */
[----:B------:R-:W-:Y:S01]  /*3590*/  FFMA.FTZ R114, R108, R59, R81 ;  /* 0x0000003b6c727223 */ /* 0x000fe20000010051 */
[----:B------:R-:W-:Y:S01]  /*35a0*/  SHF.L.U32 R92, R38, 0x10, RZ ;  /* 0x00000010265c7819 */ /* 0x000fe200000006ff */
[----:B------:R-:W-:Y:S01]  /*35b0*/  FFMA.FTZ R59, R106, R83, R91 ;  /* 0x000000536a3b7223 */ /* 0x000fe2000001005b */
[----:B------:R-:W-:Y:S01]  /*35c0*/  SHF.L.U32 R93, R20, 0x10, RZ ;  /* 0x00000010145d7819 */ /* 0x000fe200000006ff */
[----:B------:R-:W-:Y:S01]  /*35d0*/  VIADD R109, R51, 0x60 ;  /* 0x00000060336d7836 */ /* 0x000fe20000000000 */
[----:B------:R-:W-:Y:S01]  /*35e0*/  SHF.L.U32 R103, R19, 0x10, RZ ;  /* 0x0000001013677819 */ /* 0x000fe200000006ff */
[----:B------:R-:W-:Y:S01]  /*35f0*/  FFMA.FTZ R105, R105, R82, R92 ;  /* 0x0000005269697223 */ /* 0x000fe2000001005c */
[----:B------:R-:W-:Y:S01]  /*3600*/  IADD3 R81, PT, PT, R51, 0x20, RZ ;  /* 0x0000002033517810 */ /* 0x000fe20007ffe0ff */
[----:B0-----:R-:W-:Y:S01]  /*3610*/  IMAD.WIDE.U32 R108, R109, 0x10, R44 ;  /* 0x000000106d6c7825 */ /* 0x001fe200078e002c */
[----:B------:R-:W-:-:S03]  /*3620*/  IADD3 R83, PT, PT, R51, 0x40, RZ ;  /* 0x0000004033537810 */ /* 0x000fc60007ffe0ff */
[----:B------:R-:W-:Y:S01]  /*3630*/  FFMA.FTZ R106, R54, R93, R103 ;  /* 0x0000005d366a7223 */ /* 0x000fe20000010067 */
[----:B------:R-:W-:Y:S01]  /*3640*/  F2FP.BF16.F32.PACK_AB R47, R94, R47 ;  /* 0x0000002f5e2f723e */ /* 0x000fe200000010ff */
[--C-:B------:R-:W-:Y:S01]  /*3650*/  IMAD.WIDE.U32 R92, R51, 0x10, R44.reuse ;  /* 0x00000010335c7825 */ /* 0x100fe200078e002c */
[----:B------:R-:W-:Y:S02]  /*3660*/  F2FP.BF16.F32.PACK_AB R46, R113, R46 ;  /* 0x0000002e712e723e */ /* 0x000fe400000010ff */
[----:B------:R-:W-:Y:S01]  /*3670*/  F2FP.BF16.F32.PACK_AB R51, R102, R55 ;  /* 0x000000376633723e */ /* 0x000fe200000010ff */
[--C-:B------:R-:W-:Y:S01]  /*3680*/  IMAD.WIDE.U32 R80, R81, 0x10, R44.reuse ;  /* 0x0000001051507825 */ /* 0x100fe200078e002c */
[----:B------:R-:W-:Y:S02]  /*3690*/  F2FP.BF16.F32.PACK_AB R55, R100, R125 ;  /* 0x0000007d6437723e */ /* 0x000fe400000010ff */
[----:B------:R-:W-:Y:S01]  /*36a0*/  F2FP.BF16.F32.PACK_AB R54, R112, R99 ;  /* 0x000000637036723e */ /* 0x000fe200000010ff */
[----:B------:R-:W-:Y:S01]  /*36b0*/  IMAD.WIDE.U32 R82, R83, 0x10, R44 ;  /* 0x0000001053527825 */ /* 0x000fe200078e002c */
[----:B------:R-:W-:-:S02]  /*36c0*/  F2FP.BF16.F32.PACK_AB R45, R50, R53 ;  /* 0x00000035322d723e */ /* 0x000fc400000010ff */
[----:B------:R-:W-:Y:S02]  /*36d0*/  F2FP.BF16.F32.PACK_AB R44, R49, R48 ;  /* 0x00000030312c723e */ /* 0x000fe400000010ff */
[----:B------:R-:W-:Y:S02]  /*36e0*/  F2FP.BF16.F32.PACK_AB R50, R96, R95 ;  /* 0x0000005f6032723e */ /* 0x000fe400000010ff */
[----:B------:R-:W-:Y:S01]  /*36f0*/  F2FP.BF16.F32.PACK_AB R49, R56, R117 ;  /* 0x000000753831723e */ /* 0x000fe200000010ff */
[----:B------:R0:W-:Y:S01]  /*3700*/  STG.E.128 desc[UR6][R92.64], R44 ;  /* 0x0000002c5c007986 */ /* 0x0001e2000c101d06 */
[----:B------:R-:W-:Y:S02]  /*3710*/  F2FP.BF16.F32.PACK_AB R48, R52, R115 ;  /* 0x000000733430723e */ /* 0x000fe400000010ff */
[----:B------:R-:W-:Y:S02]  /*3720*/  F2FP.BF16.F32.PACK_AB R53, R98, R97 ;  /* 0x000000616235723e */ /* 0x000fe400000010ff */
[----:B------:R-:W-:Y:S01]  /*3730*/  F2FP.BF16.F32.PACK_AB R52, R58, R101 ;  /* 0x000000653a34723e */ /* 0x000fe200000010ff */
[----:B------:R0:W-:Y:S01]  /*3740*/  STG.E.128 desc[UR6][R80.64], R48 ;  /* 0x0000003050007986 */ /* 0x0001e2000c101d06 */
[----:B------:R-:W-:-:S02]  /*3750*/  F2FP.BF16.F32.PACK_AB R59, R106, R59 ;  /* 0x0000003b6a3b723e */ /* 0x000fc400000010ff */
[----:B------:R-:W-:Y:S01]  /*3760*/  F2FP.BF16.F32.PACK_AB R58, R114, R105 ;  /* 0x00000069723a723e */ /* 0x000fe200000010ff */
[----:B------:R0:W-:Y:S01]  /*3770*/  STG.E.128 desc[UR6][R82.64], R52 ;  /* 0x0000003452007986 */ /* 0x0001e2000c101d06 */
[----:B------:R-:W-:Y:S02]  /*3780*/  F2FP.BF16.F32.PACK_AB R57, R104, R57 ;  /* 0x000000396839723e */ /* 0x000fe400000010ff */
[----:B------:R-:W-:-:S05]  /*3790*/  F2FP.BF16.F32.PACK_AB R56, R107, R110 ;  /* 0x0000006e6b38723e */ /* 0x000fca00000010ff */
[----:B------:R0:W-:Y:S02]  /*37a0*/  STG.E.128 desc[UR6][R108.64], R56 ;  /* 0x000000386c007986 */ /* 0x0001e4000c101d06 */
.L_x_133:
[----:B------:R-:W-:Y:S05]  /*37b0*/  BSYNC.RECONVERGENT B0 ;  /* 0x0000000000007941 */ /* 0x000fea0003800200 */
.L_x_132:
[----:B0-----:R-:W0:Y:S02]  /*37c0*/  LDC.64 R44, c[0x0][0x380] ;  /* 0x0000e000ff2c7b82 */ /* 0x001e240000000a00 */
[----:B0-----:R-:W-:-:S04]  /*37d0*/  LEA R18, R44, R18, 0x2 ;  /* 0x000000122c127211 */ /* 0x001fc800078e10ff */
[----:B------:R-:W-:-:S13]  /*37e0*/  ISETP.GE.AND P1, PT, R18, R45, PT ;  /* 0x0000002d1200720c */ /* 0x000fda0003f26270 */
[----:B------:R-:W-:Y:S05]  /*37f0*/  @!P1 BRA `(.L_x_134) ;  /* 0xffffffcc009c9947 */ /* 0x000fea000383ffff */
[----:B------:R-:W-:Y:S05]  /*3800*/  EXIT ;  /* 0x000000000000794d */ /* 0x000fea0003800000 */
.L_x_131:
[----:B------:R-:W-:Y:S01]  /*3810*/  HFMA2 R116, -RZ, RZ, 0, 5.9604644775390625e-08 ;  /* 0x00000001ff747431 */ /* 0x000fe200000001ff */
[----:B------:R-:W-:Y:S01]  /*3820*/  BSSY B0, `(.L_x_135) ;  /* 0x0000007000007945 */ /* 0x000fe20003800000 */
[----:B------:R-:W-:Y:S01]  /*3830*/  MOV R115, R112 ;  /* 0x0000007000737202 */ /* 0x000fe20000000f00 */
[----:B------:R-:W-:Y:S01]  /*3840*/  IMAD.MOV.U32 R114, RZ, RZ, -0x1 ;  /* 0xffffffffff727424 */ /* 0x000fe200078e00ff */
[----:B------:R-:W-:-:S07]  /*3850*/  MOV R117, 0x1f ;  /* 0x0000001f00757802 */ /* 0x000fce0000000f00 */
[----:B------:R-:W-:Y:S05]  /*3860*/  WARPSYNC.COLLECTIVE R114, `(.L_x_136) ;  /* 0x0000000072087348 */ /* 0x000fea0003c00000 */
[----:B------:R0:W1:Y:S02]  /*3870*/  SHFL.BFLY P2, R113, R115, R116, R117 ;  /* 0x0c00007473717389 */ /* 0x0000640000040075 */
[----:B01----:R-:W-:Y:S05]  /*3880*/  ENDCOLLECTIVE ;  /* 0x000000000000791b */ /* 0x003fea0003800000 */
.L_x_136:
[----:B------:R-:W-:Y:S05]  /*3890*/  BSYNC B0 ;  /* 0x0000000000007941 */ /* 0x000fea0003800000 */
.L_x_135:
[----:B------:R-:W-:Y:S01]  /*38a0*/  MOV R45, R113 ;  /* 0x00000071002d7202 */ /* 0x000fe20000000f00 */
[----:B------:R-:W-:Y:S01]  /*38b0*/  HFMA2 R116, -RZ, RZ, 0, 1.1920928955078125e-07 ;  /* 0x00000002ff747431 */ /* 0x000fe200000001ff */
[----:B------:R-:W-:Y:S01]  /*38c0*/  MOV R117, 0x1f ;  /* 0x0000001f00757802 */ /* 0x000fe20000000f00 */
[----:B------:R-:W-:Y:S01]  /*38d0*/  IMAD.MOV.U32 R114, RZ, RZ, -0x1 ;  /* 0xffffffffff727424 */ /* 0x000fe200078e00ff */
[----:B------:R-:W0:Y:S01]  /*38e0*/  LDC R111, c[0x0][0x400] ;  /* 0x00010000ff6f7b82 */ /* 0x000e220000000800 */
[----:B------:R-:W-:-:S05]  /*38f0*/  FADD.FTZ R46, R112, R45 ;  /* 0x0000002d702e7221 */ /* 0x000fca0000010000 */
[----:B------:R-:W-:-:S07]  /*3900*/  MOV R115, R46 ;  /* 0x0000002e00737202 */ /* 0x000fce0000000f00 */
[----:B0-----:R-:W-:Y:S05]  /*3910*/  WARPSYNC.COLLECTIVE R114, `(.L_x_137) ;  /* 0x0000000072087348 */ /* 0x001fea0003c00000 */
[----:B------:R1:W2:Y:S02]  /*3920*/  SHFL.BFLY P2, R113, R115, R116, R117 ;  /* 0x0c00007473717389 */ /* 0x0002a40000040075 */
[----:B012---:R-:W-:Y:S05]  /*3930*/  ENDCOLLECTIVE ;  /* 0x000000000000791b */ /* 0x007fea0003800000 */
.L_x_137:
[----:B------:R-:W-:Y:S01]  /*3940*/  HFMA2 R116, -RZ, RZ, 0, 2.384185791015625e-07 ;  /* 0x00000004ff747431 */ /* 0x000fe200000001ff */
[----:B------:R-:W-:-:S05]  /*3950*/  MOV R45, R113 ;  /* 0x00000071002d7202 */ /* 0x000fca0000000f00 */
[----:B------:R-:W-:-:S05]  /*3960*/  FADD.FTZ R47, R46, R45 ;  /* 0x0000002d2e2f7221 */ /* 0x000fca0000010000 */
[----:B------:R-:W-:-:S07]  /*3970*/  MOV R115, R47 ;  /* 0x0000002f00737202 */ /* 0x000fce0000000f00 */
[----:B------:R-:W-:Y:S05]  /*3980*/  WARPSYNC.COLLECTIVE R114, `(.L_x_138) ;  /* 0x0000000072087348 */ /* 0x000fea0003c00000 */
[----:B------:R0:W1:Y:S02]  /*3990*/  SHFL.BFLY P2, R113, R115, R116, R117 ;  /* 0x0c00007473717389 */ /* 0x0000640000040075 */
[----:B01----:R-:W-:Y:S05]  /*39a0*/  ENDCOLLECTIVE ;  /* 0x000000000000791b */ /* 0x003fea0003800000 */
.L_x_138:
[----:B------:R-:W-:Y:S01]  /*39b0*/  HFMA2 R116, -RZ, RZ, 0, 4.76837158203125e-07 ;  /* 0x00000008ff747431 */ /* 0x000fe200000001ff */
[----:B------:R-:W-:-:S05]  /*39c0*/  MOV R44, R113 ;  /* 0x00000071002c7202 */ /* 0x000fca0000000f00 */
[----:B------:R-:W-:-:S04]  /*39d0*/  FADD.FTZ R48, R47, R44 ;  /* 0x0000002c2f307221 */ /* 0x000fc80000010000 */
[----:B------:R-:W-:-:S07]  /*39e0*/  IMAD.MOV.U32 R115, RZ, RZ, R48 ;  /* 0x000000ffff737224 */ /* 0x000fce00078e0030 */
[----:B------:R-:W-:Y:S05]  /*39f0*/  WARPSYNC.COLLECTIVE R114, `(.L_x_139) ;  /* 0x0000000072087348 */ /* 0x000fea0003c00000 */
[----:B------:R0:W1:Y:S02]  /*3a00*/  SHFL.BFLY P2, R113, R115, R116, R117 ;  /* 0x0c00007473717389 */ /* 0x0000640000040075 */
[----:B01----:R-:W-:Y:S05]  /*3a10*/  ENDCOLLECTIVE ;  /* 0x000000000000791b */ /* 0x003fea0003800000 */
.L_x_139:
[----:B------:R-:W-:Y:S01]  /*3a20*/  HFMA2 R116, -RZ, RZ, 0, 9.5367431640625e-07 ;  /* 0x00000010ff747431 */ /* 0x000fe200000001ff */
[----:B------:R-:W-:-:S05]  /*3a30*/  MOV R45, R113 ;  /* 0x00000071002d7202 */ /* 0x000fca0000000f00 */
[----:B------:R-:W-:-:S05]  /*3a40*/  FADD.FTZ R49, R48, R45 ;  /* 0x0000002d30317221 */ /* 0x000fca0000010000 */
[----:B------:R-:W-:-:S07]  /*3a50*/  MOV R115, R49 ;  /* 0x0000003100737202 */ /* 0x000fce0000000f00 */
[----:B------:R-:W-:Y:S05]  /*3a60*/  WARPSYNC.COLLECTIVE R114, `(.L_x_140) ;  /* 0x0000000072087348 */ /* 0x000fea0003c00000 */
[----:B------:R0:W1:Y:S02]  /*3a70*/  SHFL.BFLY P2, R113, R115, R116, R117 ;  /* 0x0c00007473717389 */ /* 0x0000640000040075 */
[----:B01----:R-:W-:Y:S05]  /*3a80*/  ENDCOLLECTIVE ;  /* 0x000000000000791b */ /* 0x003fea0003800000 */
.L_x_140:
[----:B------:R-:W-:Y:S02]  /*3a90*/  HFMA2 R116, -RZ, RZ, 0, 5.9604644775390625e-08 ;  /* 0x00000001ff747431 */ /* 0x000fe400000001ff */
[----:B------:R-:W-:-:S04]  /*3aa0*/  IMAD.MOV.U32 R44, RZ, RZ, R113 ;  /* 0x000000ffff2c7224 */ /* 0x000fc800078e0071 */
        /* <DEDUP_REMOVED lines=70> */
.L_x_141:
[----:B------:R-:W-:Y:S01]  /*3f10*/  IMAD.MOV.U32 R116, RZ, RZ, 0x2 ;  /* 0x00000002ff747424 */ /* 0x000fe200078e00ff */
[----:B------:R-:W-:-:S05]  /*3f20*/  MOV R47, R113 ;  /* 0x00000071002f7202 */ /* 0x000fca0000000f00 */
[----:B------:R-:W-:-:S05]  /*3f30*/  FADD.FTZ R47, R44, R47 ;  /* 0x0000002f2c2f7221 */ /* 0x000fca0000010000 */
[----:B------:R-:W-:-:S07]  /*3f40*/  MOV R115, R47 ;  /* 0x0000002f00737202 */ /* 0x000fce0000000f00 */
[----:B------:R-:W-:Y:S05]  /*3f50*/  WARPSYNC.COLLECTIVE R114, `(.L_x_142) ;  /* 0x0000000072087348 */ /* 0x000fea0003c00000 */
[----:B------:R0:W1:Y:S02]  /*3f60*/  SHFL.BFLY P2, R113, R115, R116, R117 ;  /* 0x0c00007473717389 */ /* 0x0000640000040075 */
[----:B01----:R-:W-:Y:S05]  /*3f70*/  ENDCOLLECTIVE ;  /* 0x000000000000791b */ /* 0x003fea0003800000 */
.L_x_142:
[----:B------:R-:W-:Y:S01]  /*3f80*/  HFMA2 R116, -RZ, RZ, 0, 2.384185791015625e-07 ;  /* 0x00000004ff747431 */ /* 0x000fe200000001ff */
[----:B------:R-:W-:-:S05]  /*3f90*/  MOV R46, R113 ;  /* 0x00000071002e7202 */ /* 0x000fca0000000f00 */
[----:B------:R-:W-:-:S05]  /*3fa0*/  FADD.FTZ R46, R47, R46 ;  /* 0x0000002e2f2e7221 */ /* 0x000fca0000010000 */
[----:B------:R-:W-:-:S07]  /*3fb0*/  MOV R115, R46 ;  /* 0x0000002e00737202 */ /* 0x000fce0000000f00 */
[----:B------:R-:W-:Y:S05]  /*3fc0*/  WARPSYNC.COLLECTIVE R114, `(.L_x_143) ;  /* 0x0000000072087348 */ /* 0x000fea0003c00000 */
[----:B------:R0:W1:Y:S02]  /*3fd0*/  SHFL.BFLY P2, R113, R115, R116, R117 ;  /* 0x0c00007473717389 */ /* 0x0000640000040075 */
[----:B01----:R-:W-:Y:S05]  /*3fe0*/  ENDCOLLECTIVE ;  /* 0x000000000000791b */ /* 0x003fea0003800000 */
.L_x_143:
[----:B------:R-:W-:Y:S01]  /*3ff0*/  HFMA2 R116, -RZ, RZ, 0, 4.76837158203125e-07 ;  /* 0x00000008ff747431 */ /* 0x000fe200000001ff */
[----:B------:R-:W-:-:S05]  /*4000*/  MOV R49, R113 ;  /* 0x0000007100317202 */ /* 0x000fca0000000f00 */
[----:B------:R-:W-:-:S04]  /*4010*/  FADD.FTZ R49, R46, R49 ;  /* 0x000000312e317221 */ /* 0x000fc80000010000 */
[----:B------:R-:W-:-:S07]  /*4020*/  IMAD.MOV.U32 R115, RZ, RZ, R49 ;  /* 0x000000ffff737224 */ /* 0x000fce00078e0031 */
[----:B------:R-:W-:Y:S05]  /*4030*/  WARPSYNC.COLLECTIVE R114, `(.L_x_144) ;  /* 0x0000000072087348 */ /* 0x000fea0003c00000 */
[----:B------:R0:W1:Y:S02]  /*4040*/  SHFL.BFLY P2, R113, R115, R116, R117 ;  /* 0x0c00007473717389 */ /* 0x0000640000040075 */
[----:B01----:R-:W-:Y:S05]  /*4050*/  ENDCOLLECTIVE ;  /* 0x000000000000791b */ /* 0x003fea0003800000 */
.L_x_144:
[----:B------:R-:W-:Y:S01]  /*4060*/  HFMA2 R116, -RZ, RZ, 0, 9.5367431640625e-07 ;  /* 0x00000010ff747431 */ /* 0x000fe200000001ff */
[----:B------:R-:W-:-:S05]  /*4070*/  MOV R48, R113 ;  /* 0x0000007100307202 */ /* 0x000fca0000000f00 */
[----:B------:R-:W-:-:S05]  /*4080*/  FADD.FTZ R48, R49, R48 ;  /* 0x0000003031307221 */ /* 0x000fca0000010000 */
[----:B------:R-:W-:-:S07]  /*4090*/  MOV R115, R48 ;  /* 0x0000003000737202 */ /* 0x000fce0000000f00 */
[----:B------:R-:W-:Y:S05]  /*40a0*/  WARPSYNC.COLLECTIVE R114, `(.L_x_145) ;  /* 0x0000000072087348 */ /* 0x000fea0003c00000 */
[----:B------:R0:W1:Y:S02]  /*40b0*/  SHFL.BFLY P2, R113, R115, R116, R117 ;  /* 0x0c00007473717389 */ /* 0x0000640000040075 */
[----:B01----:R-:W-:Y:S05]  /*40c0*/  ENDCOLLECTIVE ;  /* 0x000000000000791b */ /* 0x003fea0003800000 */
.L_x_145:
[----:B------:R-:W-:Y:S05]  /*40d0*/  BRA `(.L_x_146) ;  /* 0xffffffe800707947 */ /* 0x000fea000383ffff */
.L_x_147:
        /* <DEDUP_REMOVED lines=10> */
.L_x_37231:


//--------------------- .text._ZN10layer_norm13ln_fwd_kernelINS_13Kernel_traitsI13__nv_bfloat16S2_S2_S2_fjLj1024ELj1ELj4ELj1ELj16ENS_18Kernel_traits_baseILj1024ES2_S2_S2_S2_fjLj128EEEEELb0ELb1ELb0ELb0EEEvNS_9FwdParamsE --------------------------
	.section	.text._ZN10layer_norm13ln_fwd_kernelINS_13Kernel_traitsI13__nv_bfloat16S2_S2_S2_fjLj1024ELj1ELj4ELj1ELj16ENS_18Kernel_traits_baseILj1024ES2_S2_S2_S2_fjLj128EEEEELb0ELb1ELb0ELb0EEEvNS_9FwdParamsE,"ax",@progbits
	.align	128
        .global         _ZN10layer_norm13ln_fwd_kernelINS_13Kernel_traitsI13__nv_bfloat16S2_S2_S2_fjLj1024ELj1ELj4ELj1ELj16ENS_18Kernel_traits_baseILj1024ES2_S2_S2_S2_fjLj128EEEEELb0ELb1ELb0ELb0EEEvNS_9FwdParamsE
        .type           _ZN10layer_norm13ln_fwd_kernelINS_13Kernel_traitsI13__nv_bfloat16S2_S2_S2_fjLj1024ELj1ELj4ELj1ELj16ENS_18Kernel_traits_baseILj1024ES2_S2_S2_S2_fjLj128EEEEELb0ELb1ELb0ELb0EEEvNS_9FwdParamsE,@function
        .size           _ZN10layer_norm13ln_fwd_kernelINS_13Kernel_traitsI13__nv_bfloat16S2_S2_S2_fjLj1024ELj1ELj4ELj1ELj16ENS_18Kernel_traits_baseILj1024ES2_S2_S2_S2_fjLj128EEEEELb0ELb1ELb0ELb0EEEvNS_9FwdParamsE,(.L_x_37232 - _ZN10layer_norm13ln_fwd_kernelINS_13Kernel_traitsI13__nv_bfloat16S2_S2_S2_fjLj1024ELj1ELj4ELj1ELj16ENS_18Kernel_traits_baseILj1024ES2_S2_S2_S2_fjLj128EEEEELb0ELb1ELb0ELb0EEEvNS_9FwdParamsE)
        .other          _ZN10layer_norm13ln_fwd_kernelINS_13Kernel_traitsI13__nv_bfloat16S2_S2_S2_fjLj1024ELj1ELj4ELj1ELj16ENS_18Kernel_traits_baseILj1024ES2_S2_S2_S2_fjLj128EEEEELb0ELb1ELb0ELb0EEEvNS_9FwdParamsE,@"STO_CUDA_ENTRY STV_DEFAULT"
_ZN10layer_norm13ln_fwd_kernelINS_13Kernel_traitsI13__nv_bfloat16S2_S2_S2_fjLj1024ELj1ELj4ELj1ELj16ENS_18Kernel_traits_baseILj1024ES2_S2_S2_S2_fjLj128EEEEELb0ELb1ELb0ELb0EEEvNS_9FwdParamsE:
.text._ZN10layer_norm13ln_fwd_kernelINS_13Kernel_traitsI13__nv_bfloat16S2_S2_S2_fjLj1024ELj1ELj4ELj1ELj16ENS_18Kernel_traits_baseILj1024ES2_S2_S2_S2_fjLj128EEEEELb0ELb1ELb0ELb0EEEvNS_9FwdParamsE:
[----:B------:R-:W-:Y:S01]  /*0000*/  LDC R1, c[0x0][0x37c] ;  /* 0x0000df00ff017b82 */ /* 0x000fe20000000800 */
[----:B------:R-:W0:Y:S01]  /*0010*/  S2R R106, SR_TID.X ;  /* 0x00000000006a7919 */ /* 0x000e220000002100 */
[----:B------:R-:W1:Y:S06]  /*0020*/  LDCU.64 UR8, c[0x0][0x438] ;  /* 0x00008700ff0877ac */ /* 0x000e6c0008000a00 */
[----:B------:R-:W2:Y:S01]  /*0030*/  LDC R3, c[0x0][0x388] ;  /* 0x0000e200ff037b82 */ /* 0x000ea20000000800 */
[----:B------:R-:W-:Y:S01]  /*0040*/  BSSY.RECONVERGENT B0, `(.L_x_148) ;  /* 0x0000067000007945 */ /* 0x000fe20003800200 */
[----:B------:R-:W3:Y:S06]  /*0050*/  LDCU.64 UR6, c[0x0][0x358] ;  /* 0x00006b00ff0677ac */ /* 0x000eec0008000a00 */
[----:B------:R-:W4:Y:S01]  /*0060*/  S2UR UR4, SR_CTAID.X ;  /* 0x00000000000479c3 */ /* 0x000f220000002500 */
[----:B-1----:R-:W-:-:S04]  /*0070*/  UISETP.NE.U32.AND UP0, UPT, UR8, URZ, UPT ;  /* 0x000000ff0800728c */ /* 0x002fc8000bf05070 */
[----:B------:R-:W-:Y:S01]  /*0080*/  UISETP.NE.AND.EX UP0, UPT, UR9, URZ, UPT, UP0 ;  /* 0x000000ff0900728c */ /* 0x000fe2000bf05300 */
[----:B--2---:R-:W-:-:S04]  /*0090*/  SHF.R.S32.HI R0, RZ, 0x1f, R3 ;  /* 0x0000001fff007819 */ /* 0x004fc80000011403 */
[----:B------:R-:W-:Y:S02]  /*00a0*/  LEA.HI R0, R0, R3, RZ, 0x3 ;  /* 0x0000000300007211 */ /* 0x000fe400078f18ff */
[----:B0-----:R-:W-:Y:S01]  /*00b0*/  LOP3.LUT R107, R106, 0x1f, RZ, 0xc, !PT ;  /* 0x0000001f6a6b7812 */ /* 0x001fe200078e0cff */
        /* <DEDUP_REMOVED lines=16> */
[----:B------:R0:W5:Y:S02]  /*01c0*/  @P1 LDG.E.128 R64, desc[UR6][R8.64] ;  /* 0x0000000608401981 */ /* 0x000164000c1e1d00 */
[----:B------:R-:W4:Y:S01]  /*01d0*/  @P2 LDC.64 R16, c[0x0][0x438] ;  /* 0x00010e00ff102b82 */ /* 0x000f220000000a00 */
[----:B-1----:R-:W-:-:S05]  /*01e0*/  @P1 IMAD.WIDE.U32 R10, R21, 0x10, R10 ;  /* 0x00000010150a1825 */ /* 0x002fca00078e000a */
[----:B------:R0:W5:Y:S02]  /*01f0*/  @P1 LD.E.128 R60, desc[UR6][R10.64] ;  /* 0x000000060a3c1980 */ /* 0x000164000c101d00 */
[----:B------:R-:W1:Y:S01]  /*0200*/  @P2 LDC.64 R18, c[0x0][0x3e8] ;  /* 0x0000fa00ff122b82 */ /* 0x000e620000000a00 */
[C---:B--2---:R-:W-:Y:S01]  /*0210*/  @P1 IMAD.WIDE.U32 R12, R21.reuse, 0x10, R12 ;  /* 0x00000010150c1825 */ /* 0x044fe200078e000c */
[----:B------:R-:W-:-:S04]  /*0220*/  @P1 IADD3 R21, PT, PT, R21, 0x20, RZ ;  /* 0x0000002015151810 */ /* 0x000fc80007ffe0ff */
[----:B------:R0:W5:Y:S01]  /*0230*/  @P1 LDG.E.128 R56, desc[UR6][R12.64] ;  /* 0x000000060c381981 */ /* 0x000162000c1e1d00 */
[C---:B---3--:R-:W-:Y:S01]  /*0240*/  @P2 IMAD.WIDE.U32 R14, R21.reuse, 0x10, R14 ;  /* 0x00000010150e2825 */ /* 0x048fe200078e000e */
[----:B------:R-:W2:Y:S04]  /*0250*/  @P0 LDC.64 R2, c[0x0][0x3d0] ;  /* 0x0000f400ff020b82 */ /* 0x000ea80000000a00 */
[----:B------:R0:W5:Y:S01]  /*0260*/  @P2 LDG.E.128 R52, desc[UR6][R14.64] ;  /* 0x000000060e342981 */ /* 0x000162000c1e1d00 */
[----:B----4-:R-:W-:-:S03]  /*0270*/  @P2 IMAD.WIDE.U32 R16, R21, 0x10, R16 ;  /* 0x0000001015102825 */ /* 0x010fc600078e0010 */
[----:B------:R-:W3:Y:S02]  /*0280*/  @P0 LDC.64 R4, c[0x0][0x438] ;  /* 0x00010e00ff040b82 */ /* 0x000ee40000000a00 */
[----:B------:R0:W5:Y:S01]  /*0290*/  @P2 LD.E.128 R48, desc[UR6][R16.64] ;  /* 0x0000000610302980 */ /* 0x000162000c101d00 */
[----:B-1----:R-:W-:-:S05]  /*02a0*/  @P2 IMAD.WIDE.U32 R18, R21, 0x10, R18 ;  /* 0x0000001015122825 */ /* 0x002fca00078e0012 */
[----:B------:R-:W1:Y:S01]  /*02b0*/  @P0 LDC.64 R6, c[0x0][0x3e8] ;  /* 0x0000fa00ff060b82 */ /* 0x000e620000000a00 */
[----:B------:R0:W5:Y:S01]  /*02c0*/  @P2 LDG.E.128 R44, desc[UR6][R18.64] ;  /* 0x00000006122c2981 */ /* 0x000162000c1e1d00 */
[----:B--2---:R-:W-:-:S05]  /*02d0*/  @P0 IMAD.WIDE.U32 R2, R106, 0x10, R2 ;  /* 0x000000106a020825 */ /* 0x004fca00078e0002 */
[----:B------:R0:W5:Y:S01]  /*02e0*/  @P0 LDG.E.128 R76, desc[UR6][R2.64] ;  /* 0x00000006024c0981 */ /* 0x000162000c1e1d00 */
[----:B---3--:R-:W-:-:S05]  /*02f0*/  @P0 IMAD.WIDE.U32 R4, R106, 0x10, R4 ;  /* 0x000000106a040825 */ /* 0x008fca00078e0004 */
[----:B------:R0:W5:Y:S01]  /*0300*/  @P0 LD.E.128 R72, desc[UR6][R4.64] ;  /* 0x0000000604480980 */ /* 0x000162000c101d00 */
[----:B-1----:R-:W-:-:S05]  /*0310*/  @P0 IMAD.WIDE.U32 R6, R106, 0x10, R6 ;  /* 0x000000106a060825 */ /* 0x002fca00078e0006 */
[----:B------:R0:W5:Y:S01]  /*0320*/  @P0 LDG.E.128 R68, desc[UR6][R6.64] ;  /* 0x0000000606440981 */ /* 0x000162000c1e1d00 */
[----:B------:R-:W-:Y:S02]  /*0330*/  ISETP.GE.U32.AND P0, PT, R107, 0x80, PT ;  /* 0x000000806b00780c */ /* 0x000fe40003f06070 */
[----:B------:R-:W-:-:S11]  /*0340*/  @P2 IADD3 R21, PT, PT, R21, 0x20, RZ ;  /* 0x0000002015152810 */ /* 0x000fd60007ffe0ff */
[----:B0-----:R-:W-:Y:S05]  /*0350*/  @!P0 BRA `(.L_x_150) ;  /* 0x0000000000d48947 */ /* 0x001fea0003800000 */
[----:B------:R-:W0:Y:S08]  /*0360*/  LDC.64 R40, c[0x0][0x3d0] ;  /* 0x0000f400ff287b82 */ /* 0x000e300000000a00 */
[----:B------:R-:W1:Y:S08]  /*0370*/  LDC.64 R36, c[0x0][0x438] ;  /* 0x00010e00ff247b82 */ /* 0x000e700000000a00 */
[----:B------:R-:W2:Y:S01]  /*0380*/  LDC.64 R32, c[0x0][0x3e8] ;  /* 0x0000fa00ff207b82 */ /* 0x000ea20000000a00 */
[----:B0-----:R-:W-:-:S06]  /*0390*/  IMAD.WIDE.U32 R40, R21, 0x10, R40 ;  /* 0x0000001015287825 */ /* 0x001fcc00078e0028 */
[----:B------:R-:W5:Y:S01]  /*03a0*/  LDG.E.128 R40, desc[UR6][R40.64] ;  /* 0x0000000628287981 */ /* 0x000f62000c1e1d00 */
[----:B-1----:R-:W-:-:S06]  /*03b0*/  IMAD.WIDE.U32 R36, R21, 0x10, R36 ;  /* 0x0000001015247825 */ /* 0x002fcc00078e0024 */
[----:B------:R-:W5:Y:S01]  /*03c0*/  LD.E.128 R36, desc[UR6][R36.64] ;  /* 0x0000000624247980 */ /* 0x000f62000c101d00 */
[----:B--2---:R-:W-:-:S06]  /*03d0*/  IMAD.WIDE.U32 R32, R21, 0x10, R32 ;  /* 0x0000001015207825 */ /* 0x004fcc00078e0020 */
[----:B------:R-:W5:Y:S01]  /*03e0*/  LDG.E.128 R32, desc[UR6][R32.64] ;  /* 0x0000000620207981 */ /* 0x000f62000c1e1d00 */
[----:B------:R-:W-:Y:S05]  /*03f0*/  BRA `(.L_x_150) ;  /* 0x0000000000ac7947 */ /* 0x000fea0003800000 */
.L_x_149:
[C---:B------:R-:W-:Y:S02]  /*0400*/  ISETP.GE.U32.AND P1, PT, R107.reuse, 0x40, PT ;  /* 0x000000406b00780c */ /* 0x040fe40003f26070 */
[C---:B------:R-:W-:Y:S02]  /*0410*/  ISETP.GE.U32.AND P2, PT, R107.reuse, 0x60, PT ;  /* 0x000000606b00780c */ /* 0x040fe40003f46070 */
[C---:B------:R-:W-:Y:S02]  /*0420*/  ISETP.GE.U32.AND P3, PT, R107.reuse, 0x80, PT ;  /* 0x000000806b00780c */ /* 0x040fe40003f66070 */
[----:B------:R-:W-:Y:S02]  /*0430*/  ISETP.GE.U32.AND P0, PT, R107, 0x20, PT ;  /* 0x000000206b00780c */ /* 0x000fe40003f06070 */
[----:B------:R-:W-:-:S05]  /*0440*/  MOV R23, R106 ;  /* 0x0000006a00177202 */ /* 0x000fca0000000f00 */
[----:B------:R-:W0:Y:S06]  /*0450*/  @P1 LDC.64 R2, c[0x0][0x3d0] ;  /* 0x0000f400ff021b82 */ /* 0x000e2c0000000a00 */
[----:B------:R-:W-:Y:S02]  /*0460*/  @P0 LOP3.LUT R23, R106, 0x20, RZ, 0xfc, !PT ;  /* 0x000000206a170812 */ /* 0x000fe400078efcff */
[----:B------:R-:W1:Y:S08]  /*0470*/  @P1 LDC.64 R4, c[0x0][0x3e8] ;  /* 0x0000fa00ff041b82 */ /* 0x000e700000000a00 */
[----:B------:R-:W2:Y:S08]  /*0480*/  @P2 LDC.64 R6, c[0x0][0x3d0] ;  /* 0x0000f400ff062b82 */ /* 0x000eb00000000a00 */
[----:B------:R-:W3:Y:S01]  /*0490*/  @P2 LDC.64 R8, c[0x0][0x3e8] ;  /* 0x0000fa00ff082b82 */ /* 0x000ee20000000a00 */
[----:B0-----:R-:W-:-:S05]  /*04a0*/  @P1 IMAD.WIDE.U32 R2, R23, 0x10, R2 ;  /* 0x0000001017021825 */ /* 0x001fca00078e0002 */
[----:B------:R0:W5:Y:S02]  /*04b0*/  @P1 LDG.E.128 R64, desc[UR6][R2.64] ;  /* 0x0000000602401981 */ /* 0x000164000c1e1d00 */
[----:B------:R-:W4:Y:S01]  /*04c0*/  @P3 LDC.64 R18, c[0x0][0x3d0] ;  /* 0x0000f400ff123b82 */ /* 0x000f220000000a00 */
[C---:B-1----:R-:W-:Y:S01]  /*04d0*/  @P1 IMAD.WIDE.U32 R4, R23.reuse, 0x10, R4 ;  /* 0x0000001017041825 */ /* 0x042fe200078e0004 */
[----:B------:R-:W-:-:S04]  /*04e0*/  @P1 IADD3 R23, PT, PT, R23, 0x20, RZ ;  /* 0x0000002017171810 */ /* 0x000fc80007ffe0ff */
[----:B------:R0:W5:Y:S02]  /*04f0*/  @P1 LDG.E.128 R56, desc[UR6][R4.64] ;  /* 0x0000000604381981 */ /* 0x000164000c1e1d00 */
[----:B------:R-:W1:Y:S01]  /*0500*/  @P3 LDC.64 R20, c[0x0][0x3e8] ;  /* 0x0000fa00ff143b82 */ /* 0x000e620000000a00 */
[----:B--2---:R-:W-:-:S05]  /*0510*/  @P2 IMAD.WIDE.U32 R14, R23, 0x10, R6 ;  /* 0x00000010170e2825 */ /* 0x004fca00078e0006 */
[----:B------:R0:W5:Y:S02]  /*0520*/  @P2 LDG.E.128 R52, desc[UR6][R14.64] ;  /* 0x000000060e342981 */ /* 0x000164000c1e1d00 */
[----:B------:R-:W2:Y:S01]  /*0530*/  @P0 LDC.64 R10, c[0x0][0x3d0] ;  /* 0x0000f400ff0a0b82 */ /* 0x000ea20000000a00 */
[C---:B---3--:R-:W-:Y:S01]  /*0540*/  @P2 IMAD.WIDE.U32 R16, R23.reuse, 0x10, R8 ;  /* 0x0000001017102825 */ /* 0x048fe200078e0008 */
[----:B------:R-:W-:-:S04]  /*0550*/  @P2 IADD3 R23, PT, PT, R23, 0x20, RZ ;  /* 0x0000002017172810 */ /* 0x000fc80007ffe0ff */
[----:B------:R0:W5:Y:S02]  /*0560*/  @P2 LDG.E.128 R44, desc[UR6][R16.64] ;  /* 0x00000006102c2981 */ /* 0x000164000c1e1d00 */
[----:B------:R-:W3:Y:S01]  /*0570*/  @P0 LDC.64 R12, c[0x0][0x3e8] ;  /* 0x0000fa00ff0c0b82 */ /* 0x000ee20000000a00 */
[----:B----4-:R-:W-:-:S05]  /*0580*/  @P3 IMAD.WIDE.U32 R6, R23, 0x10, R18 ;  /* 0x0000001017063825 */ /* 0x010fca00078e0012 */
[----:B------:R0:W5:Y:S01]  /*0590*/  @P3 LDG.E.128 R40, desc[UR6][R6.64] ;  /* 0x0000000606283981 */ /* 0x000162000c1e1d00 */
[----:B-1----:R-:W-:-:S05]  /*05a0*/  @P3 IMAD.WIDE.U32 R8, R23, 0x10, R20 ;  /* 0x0000001017083825 */ /* 0x002fca00078e0014 */
[----:B------:R0:W5:Y:S01]  /*05b0*/  @P3 LDG.E.128 R32, desc[UR6][R8.64] ;  /* 0x0000000608203981 */ /* 0x000162000c1e1d00 */
[----:B--2---:R-:W-:-:S05]  /*05c0*/  @P0 IMAD.WIDE.U32 R10, R106, 0x10, R10 ;  /* 0x000000106a0a0825 */ /* 0x004fca00078e000a */
[----:B------:R0:W5:Y:S01]  /*05d0*/  @P0 LDG.E.128 R76, desc[UR6][R10.64] ;  /* 0x000000060a4c0981 */ /* 0x000162000c1e1d00 */
[----:B---3--:R-:W-:-:S05]  /*05e0*/  @P0 IMAD.WIDE.U32 R12, R106, 0x10, R12 ;  /* 0x000000106a0c0825 */ /* 0x008fca00078e000c */
        /* <DEDUP_REMOVED lines=9> */
[----:B------:R-:W-:Y:S02]  /*0680*/  @P1 MOV R63, RZ ;  /* 0x000000ff003f1202 */ /* 0x000fe40000000f00 */
[----:B------:R-:W-:Y:S02]  /*0690*/  @P2 MOV R51, RZ ;  /* 0x000000ff00332202 */ /* 0x000fe40000000f00 */
[----:B0-----:R-:W-:-:S07]  /*06a0*/  @P0 MOV R75, RZ ;  /* 0x000000ff004b0202 */ /* 0x001fce0000000f00 */
.L_x_150:
[----:B------:R-:W-:Y:S05]  /*06b0*/  BSYNC.RECONVERGENT B0 ;  /* 0x0000000000007941 */ /* 0x000fea0003800200 */
.L_x_148:
[----:B------:R-:W0:Y:S02]  /*06c0*/  LDCU UR4, c[0x0][0x384] ;  /* 0x00007080ff0477ac */ /* 0x000e240008000800 */
[----:B0-----:R-:W-:-:S13]  /*06d0*/  ISETP.GE.AND P0, PT, R105, UR4, PT ;  /* 0x0000000469007c0c */ /* 0x001fda000bf06270 */
[----:B------:R-:W-:Y:S05]  /*06e0*/  @P0 EXIT ;  /* 0x000000000000094d */ /* 0x000fea0003800000 */
[----:B------:R-:W0:Y:S01]  /*06f0*/  LDCU.U8 UR4, c[0x0][0x410] ;  /* 0x00008200ff0477ac */ /* 0x000e220008000000 */
[----:B-----5:R-:W-:Y:S02]  /*0700*/  PRMT R104, R39, 0x7632, R104 ;  /* 0x0000763227687816 */ /* 0x020fe40000000068 */
[----:B------:R-:W-:Y:S01]  /*0710*/  PRMT R103, R43, 0x7632, R103 ;  /* 0x000076322b677816 */ /* 0x000fe20000000067 */
[----:B------:R-:W1:Y:S01]  /*0720*/  LDCU.64 UR8, c[0x0][0x3e0] ;  /* 0x00007c00ff0877ac */ /* 0x000e620008000a00 */
[----:B------:R-:W-:Y:S02]  /*0730*/  PRMT R102, R38, 0x7632, R102 ;  /* 0x0000763226667816 */ /* 0x000fe40000000066 */
[----:B------:R-:W-:Y:S01]  /*0740*/  PRMT R101, R42, 0x7632, R101 ;  /* 0x000076322a657816 */ /* 0x000fe20000000065 */
[----:B------:R-:W2:Y:S01]  /*0750*/  LDCU UR10, c[0x0][0x388] ;  /* 0x00007100ff0a77ac */ /* 0x000ea20008000800 */
[----:B------:R-:W-:Y:S02]  /*0760*/  PRMT R100, R37, 0x7632, R100 ;  /* 0x0000763225647816 */ /* 0x000fe40000000064 */
[----:B------:R-:W-:Y:S01]  /*0770*/  PRMT R99, R41, 0x7632, R99 ;  /* 0x0000763229637816 */ /* 0x000fe20000000063 */
[----:B------:R-:W3:Y:S01]  /*0780*/  LDCU UR5, c[0x0][0x448] ;  /* 0x00008900ff0577ac */ /* 0x000ee20008000800 */
[----:B------:R-:W-:-:S02]  /*0790*/  PRMT R98, R36, 0x7632, R98 ;  /* 0x0000763224627816 */ /* 0x000fc40000000062 */
[----:B------:R-:W-:Y:S02]  /*07a0*/  PRMT R97, R40, 0x7632, R97 ;  /* 0x0000763228617816 */ /* 0x000fe40000000061 */
[----:B------:R-:W-:Y:S02]  /*07b0*/  PRMT R96, R51, 0x7632, R96 ;  /* 0x0000763233607816 */ /* 0x000fe40000000060 */
[----:B0-----:R-:W-:Y:S02]  /*07c0*/  ISETP.NE.AND P0, PT, RZ, UR4, PT ;  /* 0x00000004ff007c0c */ /* 0x001fe4000bf05270 */
[----:B------:R-:W-:Y:S02]  /*07d0*/  PRMT R95, R55, 0x7632, R95 ;  /* 0x00007632375f7816 */ /* 0x000fe4000000005f */
[----:B-1----:R-:W-:Y:S02]  /*07e0*/  ISETP.NE.U32.AND P1, PT, RZ, UR8, PT ;  /* 0x00000008ff007c0c */ /* 0x002fe4000bf25070 */
        /* <DEDUP_REMOVED lines=34> */
[----:B------:R-:W-:Y:S02]  /*0a10*/  P2R R108, PR, RZ, 0x1 ;  /* 0x00000001ff6c7803 */ /* 0x000fe40000000000 */
[----:B------:R-:W-:Y:S02]  /*0a20*/  PRMT R4, R71, 0x7632, R4 ;  /* 0x0000763247047816 */ /* 0x000fe40000000004 */
[----:B------:R-:W-:-:S02]  /*0a30*/  PRMT R3, R70, 0x7632, R3 ;  /* 0x0000763246037816 */ /* 0x000fc40000000003 */
[----:B------:R-:W-:Y:S02]  /*0a40*/  PRMT R2, R69, 0x7632, R2 ;  /* 0x0000763245027816 */ /* 0x000fe40000000002 */
[----:B------:R-:W-:Y:S02]  /*0a50*/  PRMT R0, R68, 0x7632, R0 ;  /* 0x0000763244007816 */ /* 0x000fe40000000000 */
[----:B------:R-:W-:Y:S01]  /*0a60*/  ISETP.NE.AND.EX P1, PT, RZ, UR9, PT, P1 ;  /* 0x00000009ff007c0c */ /* 0x000fe2000bf25310 */
[----:B--23--:R-:W0:-:S12]  /*0a70*/  LDCU.64 UR8, c[0x0][0x3a0] ;  /* 0x00007400ff0877ac */ /* 0x00ce180008000a00 */
.L_x_176:
[----:B------:R-:W1:Y:S02]  /*0a80*/  @P1 LDC.64 R80, c[0x0][0x3e0] ;  /* 0x0000f800ff501b82 */ /* 0x000e640000000a00 */
[----:B-1----:R-:W-:-:S06]  /*0a90*/  @P1 IMAD.WIDE R80, R105, 0x2, R80 ;  /* 0x0000000269501825 */ /* 0x002fcc00078e0250 */
        /* <DEDUP_REMOVED lines=11> */
[----:B------:R-:W1:Y:S02]  /*0b50*/  LDC.64 R80, c[0x0][0x390] ;  /* 0x0000e400ff507b82 */ /* 0x000e640000000a00 */
[----:B-1----:R-:W-:-:S06]  /*0b60*/  IMAD.WIDE.U32 R80, R141, 0x10, R80 ;  /* 0x000000108d507825 */ /* 0x002fcc00078e0050 */
[----:B------:R-:W5:Y:S01]  /*0b70*/  LDG.E.128 R80, desc[UR6][R80.64] ;  /* 0x0000000650507981 */ /* 0x000f62000c1e1d00 */
[----:B0-----:R-:W-:-:S04]  /*0b80*/  UISETP.NE.U32.AND UP0, UPT, UR8, URZ, UPT ;  /* 0x000000ff0800728c */ /* 0x001fc8000bf05070 */
[----:B------:R-:W-:-:S09]  /*0b90*/  UISETP.NE.AND.EX UP0, UPT, UR9, URZ, UPT, UP0 ;  /* 0x000000ff0900728c */ /* 0x000fd2000bf05300 */
[----:B------:R-:W-:Y:S05]  /*0ba0*/  BRA.U !UP0, `(.L_x_153) ;  /* 0x0000000108e07547 */ /* 0x000fea000b800000 */
[----:B------:R-:W0:Y:S02]  /*0bb0*/  LDC.64 R28, c[0x0][0x3a0] ;  /* 0x0000e800ff1c7b82 */ /* 0x000e240000000a00 */
[----:B0-----:R-:W-:-:S06]  /*0bc0*/  IMAD.WIDE.U32 R28, R141, 0x10, R28 ;  /* 0x000000108d1c7825 */ /* 0x001fcc00078e001c */
[----:B------:R-:W2:Y:S01]  /*0bd0*/  LDG.E.128 R28, desc[UR6][R28.64] ;  /* 0x000000061c1c7981 */ /* 0x000ea2000c1e1d00 */
[C---:B-----5:R-:W-:Y:S01]  /*0be0*/  PRMT R114, R81.reuse, 0x7632, R114 ;  /* 0x0000763251727816 */ /* 0x060fe20000000072 */
[----:B------:R-:W-:Y:S01]  /*0bf0*/  IMAD.U32 R81, R81, 0x10000, RZ ;  /* 0x0001000051517824 */ /* 0x000fe200078e00ff */
[C---:B------:R-:W-:Y:S02]  /*0c00*/  PRMT R143, R82.reuse, 0x7632, R143 ;  /* 0x00007632528f7816 */ /* 0x040fe4000000008f */
[----:B------:R-:W-:Y:S01]  /*0c10*/  SHF.L.U32 R117, R82, 0x10, RZ ;  /* 0x0000001052757819 */ /* 0x000fe200000006ff */
[-C--:B------:R-:W-:Y:S01]  /*0c20*/  FMUL.FTZ R81, R81, R142.reuse ;  /* 0x0000008e51517220 */ /* 0x080fe20000410000 */
[----:B------:R-:W-:Y:S02]  /*0c30*/  SHF.L.U32 R82, R69, 0x10, RZ ;  /* 0x0000001045527819 */ /* 0x000fe400000006ff */
[C---:B------:R-:W-:Y:S01]  /*0c40*/  SHF.L.U32 R115, R80.reuse, 0x10, RZ ;  /* 0x0000001050737819 */ /* 0x040fe200000006ff */
[----:B------:R-:W-:Y:S01]  /*0c50*/  FMUL.FTZ R117, R117, R142 ;  /* 0x0000008e75757220 */ /* 0x000fe20000410000 */
[----:B------:R-:W-:-:S02]  /*0c60*/  PRMT R113, R80, 0x7632, R113 ;  /* 0x0000763250717816 */ /* 0x000fc40000000071 */
[----:B------:R-:W-:Y:S01]  /*0c70*/  PRMT R145, R83, 0x7632, R145 ;  /* 0x0000763253917816 */ /* 0x000fe20000000091 */
[-C--:B------:R-:W-:Y:S01]  /*0c80*/  FMUL.FTZ R115, R115, R142.reuse ;  /* 0x0000008e73737220 */ /* 0x080fe20000410000 */
[----:B------:R-:W-:Y:S02]  /*0c90*/  SHF.L.U32 R83, R83, 0x10, RZ ;  /* 0x0000001053537819 */ /* 0x000fe400000006ff */
[----:B------:R-:W-:Y:S01]  /*0ca0*/  SHF.L.U32 R120, R68, 0x10, RZ ;  /* 0x0000001044787819 */ /* 0x000fe200000006ff */
[----:B------:R-:W-:Y:S01]  /*0cb0*/  IMAD.U32 R145, R145, 0x10000, RZ ;  /* 0x0001000091917824 */ /* 0x000fe200078e00ff */
[----:B------:R-:W-:Y:S01]  /*0cc0*/  SHF.L.U32 R118, R70, 0x10, RZ ;  /* 0x0000001046767819 */ /* 0x000fe200000006ff */
[-C--:B------:R-:W-:Y:S01]  /*0cd0*/  FMUL.FTZ R83, R83, R142.reuse ;  /* 0x0000008e53537220 */ /* 0x080fe20000410000 */
[----:B------:R-:W-:Y:S01]  /*0ce0*/  SHF.L.U32 R146, R71, 0x10, RZ ;  /* 0x0000001047927819 */ /* 0x000fe200000006ff */
[----:B------:R-:W-:Y:S01]  /*0cf0*/  FMUL.FTZ R145, R145, R142 ;  /* 0x0000008e91917220 */ /* 0x000fe20000410000 */
[----:B------:R-:W-:-:S02]  /*0d00*/  SHF.L.U32 R143, R143, 0x10, RZ ;  /* 0x000000108f8f7819 */ /* 0x000fc400000006ff */
[----:B------:R-:W-:-:S03]  /*0d10*/  SHF.L.U32 R113, R113, 0x10, RZ ;  /* 0x0000001071717819 */ /* 0x000fc600000006ff */
[-C--:B------:R-:W-:Y:S02]  /*0d20*/  FMUL.FTZ R143, R143, R142.reuse ;  /* 0x0000008e8f8f7220 */ /* 0x080fe40000410000 */
[----:B------:R-:W-:Y:S01]  /*0d30*/  FMUL.FTZ R113, R113, R142 ;  /* 0x0000008e71717220 */ /* 0x000fe20000410000 */
[----:B--2---:R-:W-:Y:S02]  /*0d40*/  SHF.L.U32 R116, R29, 0x10, RZ ;  /* 0x000000101d747819 */ /* 0x004fe400000006ff */
[----:B------:R-:W-:Y:S02]  /*0d50*/  SHF.L.U32 R80, R28, 0x10, RZ ;  /* 0x000000101c507819 */ /* 0x000fe400000006ff */
[----:B------:R-:W-:Y:S01]  /*0d60*/  SHF.L.U32 R144, R30, 0x10, RZ ;  /* 0x000000101e907819 */ /* 0x000fe200000006ff */
[----:B------:R-:W-:Y:S01]  /*0d70*/  FFMA.FTZ R119, R81, R82, R116 ;  /* 0x0000005251777223 */ /* 0x000fe20000010074 */
[----:B------:R-:W-:Y:S01]  /*0d80*/  SHF.L.U32 R81, R114, 0x10, RZ ;  /* 0x0000001072517819 */ /* 0x000fe200000006ff */
[----:B------:R-:W-:Y:S01]  /*0d90*/  FFMA.FTZ R120, R115, R120, R80 ;  /* 0x0000007873787223 */ /* 0x000fe20000010050 */
[----:B------:R-:W-:Y:S01]  /*0da0*/  SHF.L.U32 R148, R31, 0x10, RZ ;  /* 0x000000101f947819 */ /* 0x000fe200000006ff */
[----:B------:R-:W-:Y:S01]  /*0db0*/  FFMA.FTZ R118, R117, R118, R144 ;  /* 0x0000007675767223 */ /* 0x000fe20000010090 */
[----:B------:R-:W-:Y:S01]  /*0dc0*/  PRMT R116, R31, 0x7632, R116 ;  /* 0x000076321f747816 */ /* 0x000fe20000000074 */
[----:B------:R-:W-:Y:S01]  /*0dd0*/  FMUL.FTZ R114, R81, R142 ;  /* 0x0000008e51727220 */ /* 0x000fe20000410000 */
[----:B------:R-:W-:Y:S01]  /*0de0*/  PRMT R115, R30, 0x7632, R115 ;  /* 0x000076321e737816 */ /* 0x000fe20000000073 */
[----:B------:R-:W-:Y:S01]  /*0df0*/  FFMA.FTZ R117, R83, R146, R148 ;  /* 0x0000009253757223 */ /* 0x000fe20000010094 */
[----:B------:R-:W-:-:S02]  /*0e00*/  PRMT R81, R29, 0x7632, R81 ;  /* 0x000076321d517816 */ /* 0x000fc40000000051 */
[----:B------:R-:W-:Y:S02]  /*0e10*/  PRMT R80, R28, 0x7632, R80 ;  /* 0x000076321c507816 */ /* 0x000fe40000000050 */
[----:B------:R-:W-:Y:S02]  /*0e20*/  SHF.L.U32 R82, R0, 0x10, RZ ;  /* 0x0000001000527819 */ /* 0x000fe400000006ff */
[----:B------:R-:W-:Y:S02]  /*0e30*/  SHF.L.U32 R83, R2, 0x10, RZ ;  /* 0x0000001002537819 */ /* 0x000fe400000006ff */
[----:B------:R-:W-:Y:S02]  /*0e40*/  SHF.L.U32 R144, R3, 0x10, RZ ;  /* 0x0000001003907819 */ /* 0x000fe400000006ff */
[----:B------:R-:W-:Y:S02]  /*0e50*/  SHF.L.U32 R148, R4, 0x10, RZ ;  /* 0x0000001004947819 */ /* 0x000fe400000006ff */
[----:B------:R-:W-:-:S02]  /*0e60*/  SHF.L.U32 R116, R116, 0x10, RZ ;  /* 0x0000001074747819 */ /* 0x000fc400000006ff */
[----:B------:R-:W-:Y:S02]  /*0e70*/  SHF.L.U32 R146, R115, 0x10, RZ ;  /* 0x0000001073927819 */ /* 0x000fe400000006ff */
[----:B------:R-:W-:Y:S01]  /*0e80*/  SHF.L.U32 R81, R81, 0x10, RZ ;  /* 0x0000001051517819 */ /* 0x000fe200000006ff */
[----:B------:R-:W-:Y:S01]  /*0e90*/  FFMA.FTZ R116, R145, R148, R116 ;  /* 0x0000009491747223 */ /* 0x000fe20000010074 */
[----:B------:R-:W-:Y:S01]  /*0ea0*/  SHF.L.U32 R80, R80, 0x10, RZ ;  /* 0x0000001050507819 */ /* 0x000fe200000006ff */
[----:B------:R-:W-:Y:S02]  /*0eb0*/  FFMA.FTZ R115, R143, R144, R146 ;  /* 0x000000908f737223 */ /* 0x000fe40000010092 */
[----:B------:R-:W-:Y:S01]  /*0ec0*/  FFMA.FTZ R114, R114, R83, R81 ;  /* 0x0000005372727223 */ /* 0x000fe20000010051 */
[----:B------:R-:W-:Y:S01]  /*0ed0*/  F2FP.BF16.F32.PACK_AB R83, R116, R117 ;  /* 0x000000757453723e */ /* 0x000fe200000010ff */
[----:B------:R-:W-:Y:S01]  /*0ee0*/  FFMA.FTZ R113, R113, R82, R80 ;  /* 0x0000005271717223 */ /* 0x000fe20000010050 */
[----:B------:R-:W-:-:S02]  /*0ef0*/  F2FP.BF16.F32.PACK_AB R82, R115, R118 ;  /* 0x000000767352723e */ /* 0x000fc400000010ff */
[----:B------:R-:W-:Y:S02]  /*0f00*/  F2FP.BF16.F32.PACK_AB R81, R114, R119 ;  /* 0x000000777251723e */ /* 0x000fe400000010ff */
[----:B------:R-:W-:Y:S01]  /*0f10*/  F2FP.BF16.F32.PACK_AB R80, R113, R120 ;  /* 0x000000787150723e */ /* 0x000fe200000010ff */
[----:B------:R-:W-:Y:S06]  /*0f20*/  BRA `(.L_x_154) ;  /* 0x0000000000a07947 */ /* 0x000fec0003800000 */
.L_x_153:
[----:B-----5:R-:W-:Y:S02]  /*0f30*/  PRMT R114, R81, 0x7632, R114 ;  /* 0x0000763251727816 */ /* 0x020fe40000000072 */
[----:B------:R-:W-:Y:S02]  /*0f40*/  SHF.L.U32 R117, R82, 0x10, RZ ;  /* 0x0000001052757819 */ /* 0x000fe400000006ff */
[----:B------:R-:W-:Y:S02]  /*0f50*/  PRMT R143, R83, 0x7632, R143 ;  /* 0x00007632538f7816 */ /* 0x000fe4000000008f */
[----:B------:R-:W-:Y:S01]  /*0f60*/  SHF.L.U32 R81, R81, 0x10, RZ ;  /* 0x0000001051517819 */ /* 0x000fe200000006ff */
[-C--:B------:R-:W-:Y:S01]  /*0f70*/  FMUL.FTZ R117, R117, R142.reuse ;  /* 0x0000008e75757220 */ /* 0x080fe20000410000 */
[----:B------:R-:W-:Y:S02]  /*0f80*/  SHF.L.U32 R83, R83, 0x10, RZ ;  /* 0x0000001053537819 */ /* 0x000fe400000006ff */
[C---:B------:R-:W-:Y:S01]  /*0f90*/  PRMT R113, R80.reuse, 0x7632, R113 ;  /* 0x0000763250717816 */ /* 0x040fe20000000071 */
[-C--:B------:R-:W-:Y:S01]  /*0fa0*/  FMUL.FTZ R81, R81, R142.reuse ;  /* 0x0000008e51517220 */ /* 0x080fe20000410000 */
[----:B------:R-:W-:Y:S01]  /*0fb0*/  SHF.L.U32 R115, R80, 0x10, RZ ;  /* 0x0000001050737819 */ /* 0x000fe200000006ff */
[----:B------:R-:W-:Y:S01]  /*0fc0*/  FMUL.FTZ R83, R83, R142 ;  /* 0x0000008e53537220 */ /* 0x000fe20000410000 */
[----:B------:R-:W-:-:S02]  /*0fd0*/  PRMT R116, R82, 0x7632, R116 ;  /* 0x0000763252747816 */ /* 0x000fc40000000074 */
[----:B------:R-:W-:Y:S01]  /*0fe0*/  SHF.L.U32 R118, R70, 0x10, RZ ;  /* 0x0000001046767819 */ /* 0x000fe200000006ff */
[----:B------:R-:W-:Y:S01]  /*0ff0*/  FMUL.FTZ R115, R115, R142 ;  /* 0x0000008e73737220 */ /* 0x000fe20000410000 */
[----:B------:R-:W-:Y:S02]  /*1000*/  SHF.L.U32 R80, R69, 0x10, RZ ;  /* 0x0000001045507819 */ /* 0x000fe400000006ff */
[----:B------:R-:W-:Y:S01]  /*1010*/  SHF.L.U32 R82, R71, 0x10, RZ ;  /* 0x0000001047527819 */ /* 0x000fe200000006ff */
[----:B------:R-:W-:Y:S01]  /*1020*/  FMUL.FTZ R118, R117, R118 ;  /* 0x0000007675767220 */ /* 0x000fe20000410000 */
[----:B------:R-:W-:Y:S01]  /*1030*/  SHF.L.U32 R143, R143, 0x10, RZ ;  /* 0x000000108f8f7819 */ /* 0x000fe200000006ff */
[----:B------:R-:W-:Y:S01]  /*1040*/  FMUL.FTZ R119, R81, R80 ;  /* 0x0000005051777220 */ /* 0x000fe20000410000 */
[----:B------:R-:W-:Y:S01]  /*1050*/  SHF.L.U32 R81, R114, 0x10, RZ ;  /* 0x0000001072517819 */ /* 0x000fe200000006ff */
[----:B------:R-:W-:Y:S01]  /*1060*/  FMUL.FTZ R117, R83, R82 ;  /* 0x0000005253757220 */ /* 0x000fe20000410000 */
        /* <DEDUP_REMOVED lines=9> */
[----:B------:R-:W-:Y:S01]  /*1100*/  FMUL.FTZ R113, R113, R142 ;  /* 0x0000008e71717220 */ /* 0x000fe20000410000 */
[----:B------:R-:W-:Y:S01]  /*1110*/  SHF.L.U32 R116, R4, 0x10, RZ ;  /* 0x0000001004747819 */ /* 0x000fe200000006ff */
[----:B------:R-:W-:Y:S01]  /*1120*/  FMUL.FTZ R120, R115, R120 ;  /* 0x0000007873787220 */ /* 0x000fe20000410000 */
[----:B------:R-:W-:Y:S01]  /*1130*/  FMUL.FTZ R114, R81, R82 ;  /* 0x0000005251727220 */ /* 0x000fe20000410000 */
[----:B------:R-:W-:Y:S01]  /*1140*/  FMUL.FTZ R115, R83, R144 ;  /* 0x0000009053737220 */ /* 0x000fe20000410000 */
[----:B------:R-:W-:Y:S01]  /*1150*/  FMUL.FTZ R113, R113, R80 ;  /* 0x0000005071717220 */ /* 0x000fe20000410000 */
[----:B------:R-:W-:-:S02]  /*1160*/  FMUL.FTZ R116, R143, R116 ;  /* 0x000000748f747220 */ /* 0x000fc40000410000 */
[----:B------:R-:W-:Y:S02]  /*1170*/  F2FP.BF16.F32.PACK_AB R81, R114, R119 ;  /* 0x000000777251723e */ /* 0x000fe400000010ff */
[----:B------:R-:W-:Y:S02]  /*1180*/  F2FP.BF16.F32.PACK_AB R82, R115, R118 ;  /* 0x000000767352723e */ /* 0x000fe400000010ff */
[----:B------:R-:W-:Y:S02]  /*1190*/  F2FP.BF16.F32.PACK_AB R83, R116, R117 ;  /* 0x000000757453723e */ /* 0x000fe400000010ff */
[----:B------:R-:W-:-:S07]  /*11a0*/  F2FP.BF16.F32.PACK_AB R80, R113, R120 ;  /* 0x000000787150723e */ /* 0x000fce00000010ff */
.L_x_154:
[----:B------:R-:W0:Y:S01]  /*11b0*/  LDC.64 R144, c[0x0][0x3a8] ;  /* 0x0000ea00ff907b82 */ /* 0x000e220000000a00 */
[C---:B------:R-:W-:Y:S01]  /*11c0*/  IADD3 R143, PT, PT, R141.reuse, 0x20, RZ ;  /* 0x000000208d8f7810 */ /* 0x040fe20007ffe0ff */
[----:B0-----:R-:W-:-:S05]  /*11d0*/  IMAD.WIDE.U32 R144, R141, 0x10, R144 ;  /* 0x000000108d907825 */ /* 0x001fca00078e0090 */
[----:B------:R1:W-:Y:S02]  /*11e0*/  STG.E.128 desc[UR6][R144.64], R80 ;  /* 0x0000005090007986 */ /* 0x0003e4000c101d06 */
.L_x_152:
[----:B0-----:R-:W-:Y:S05]  /*11f0*/  BSYNC.RECONVERGENT B0 ;  /* 0x0000000000007941 */ /* 0x001fea0003800200 */
.L_x_151:
[----:B------:R-:W-:Y:S01]  /*1200*/  ISETP.GE.U32.AND P2, PT, R107, 0x40, PT ;  /* 0x000000406b00780c */ /* 0x000fe20003f46070 */
[----:B------:R-:W-:Y:S03]  /*1210*/  BSSY.RECONVERGENT B0, `(.L_x_155) ;  /* 0x000006d000007945 */ /* 0x000fe60003800200 */
[----:B-1----:R-:W-:-:S09]  /*1220*/  P2R R80, PR, RZ, 0x4 ;  /* 0x00000004ff507803 */ /* 0x002fd20000000000 */
[----:B------:R-:W-:Y:S05]  /*1230*/  @!P2 BRA `(.L_x_156) ;  /* 0x0000000400a8a947 */ /* 0x000fea0003800000 */
[----:B------:R-:W-:Y:S01]  /*1240*/  ISETP.NE.U32.AND P2, PT, RZ, UR8, PT ;  /* 0x00000008ff007c0c */ /* 0x000fe2000bf45070 */
[----:B------:R-:W0:Y:S03]  /*1250*/  LDC.64 R80, c[0x0][0x390] ;  /* 0x0000e400ff507b82 */ /* 0x000e260000000a00 */
[----:B------:R-:W-:-:S13]  /*1260*/  ISETP.NE.AND.EX P2, PT, RZ, UR9, PT, P2 ;  /* 0x00000009ff007c0c */ /* 0x000fda000bf45320 */
[----:B------:R-:W1:Y:S01]  /*1270*/  @P2 LDC.64 R110, c[0x0][0x3a0] ;  /* 0x0000e800ff6e2b82 */ /* 0x000e620000000a00 */
[----:B0-----:R-:W-:-:S06]  /*1280*/  IMAD.WIDE.U32 R80, R143, 0x10, R80 ;  /* 0x000000108f507825 */ /* 0x001fcc00078e0050 */
[----:B------:R-:W5:Y:S01]  /*1290*/  LDG.E.128 R80, desc[UR6][R80.64] ;  /* 0x0000000650507981 */ /* 0x000f62000c1e1d00 */
[----:B-1----:R-:W-:-:S05]  /*12a0*/  @P2 IMAD.WIDE.U32 R110, R143, 0x10, R110 ;  /* 0x000000108f6e2825 */ /* 0x002fca00078e006e */
[----:B------:R0:W5:Y:S01]  /*12b0*/  @P2 LDG.E.128 R28, desc[UR6][R110.64] ;  /* 0x000000066e1c2981 */ /* 0x000162000c1e1d00 */
[----:B------:R-:W-:Y:S05]  /*12c0*/  @!P2 BRA `(.L_x_157) ;  /* 0x0000000000d4a947 */ /* 0x000fea0003800000 */
[----:B-----5:R-:W-:Y:S01]  /*12d0*/  PRMT R121, R80, 0x7632, R121 ;  /* 0x0000763250797816 */ /* 0x020fe20000000079 */
[----:B------:R-:W-:Y:S01]  /*12e0*/  IMAD.U32 R144, R58, 0x10000, RZ ;  /* 0x000100003a907824 */ /* 0x000fe200078e00ff */
[----:B------:R-:W-:Y:S02]  /*12f0*/  SHF.L.U32 R109, R80, 0x10, RZ ;  /* 0x00000010506d7819 */ /* 0x000fe400000006ff */
[C---:B------:R-:W-:Y:S02]  /*1300*/  PRMT R80, R81.reuse, 0x7632, R80 ;  /* 0x0000763251507816 */ /* 0x040fe40000000050 */
[----:B0-----:R-:W-:Y:S01]  /*1310*/  SHF.L.U32 R111, R81, 0x10, RZ ;  /* 0x00000010516f7819 */ /* 0x001fe200000006ff */
[-C--:B------:R-:W-:Y:S01]  /*1320*/  FMUL.FTZ R109, R109, R142.reuse ;  /* 0x0000008e6d6d7220 */ /* 0x080fe20000410000 */
[C---:B------:R-:W-:Y:S02]  /*1330*/  PRMT R81, R82.reuse, 0x7632, R81 ;  /* 0x0000763252517816 */ /* 0x040fe40000000051 */
[----:B------:R-:W-:Y:S01]  /*1340*/  SHF.L.U32 R123, R82, 0x10, RZ ;  /* 0x00000010527b7819 */ /* 0x000fe200000006ff */
[----:B------:R-:W-:Y:S01]  /*1350*/  FMUL.FTZ R111, R111, R142 ;  /* 0x0000008e6f6f7220 */ /* 0x000fe20000410000 */
[----:B------:R-:W-:-:S02]  /*1360*/  PRMT R82, R83, 0x7632, R82 ;  /* 0x0000763253527816 */ /* 0x000fc40000000052 */
[----:B------:R-:W-:Y:S01]  /*1370*/  SHF.L.U32 R83, R83, 0x10, RZ ;  /* 0x0000001053537819 */ /* 0x000fe200000006ff */
[-C--:B------:R-:W-:Y:S01]  /*1380*/  FMUL.FTZ R123, R123, R142.reuse ;  /* 0x0000008e7b7b7220 */ /* 0x080fe20000410000 */
[----:B------:R-:W-:Y:S02]  /*1390*/  SHF.L.U32 R112, R56, 0x10, RZ ;  /* 0x0000001038707819 */ /* 0x000fe400000006ff */
[----:B------:R-:W-:Y:S01]  /*13a0*/  SHF.L.U32 R110, R28, 0x10, RZ ;  /* 0x000000101c6e7819 */ /* 0x000fe200000006ff */
[----:B------:R-:W-:Y:S01]  /*13b0*/  FMUL.FTZ R83, R83, R142 ;  /* 0x0000008e53537220 */ /* 0x000fe20000410000 */
[----:B------:R-:W-:Y:S02]  /*13c0*/  SHF.L.U32 R148, R59, 0x10, RZ ;  /* 0x000000103b947819 */ /* 0x000fe400000006ff */
[----:B------:R-:W-:Y:S01]  /*13d0*/  SHF.L.U32 R150, R31, 0x10, RZ ;  /* 0x000000101f967819 */ /* 0x000fe200000006ff */
[----:B------:R-:W-:Y:S01]  /*13e0*/  FFMA.FTZ R112, R109, R112, R110 ;  /* 0x000000706d707223 */ /* 0x000fe2000001006e */
[----:B------:R-:W-:-:S02]  /*13f0*/  SHF.L.U32 R146, R30, 0x10, RZ ;  /* 0x000000101e927819 */ /* 0x000fc400000006ff */
[----:B------:R-:W-:Y:S01]  /*1400*/  SHF.L.U32 R122, R57, 0x10, RZ ;  /* 0x00000010397a7819 */ /* 0x000fe200000006ff */
[----:B------:R-:W-:Y:S01]  /*1410*/  FFMA.FTZ R109, R83, R148, R150 ;  /* 0x00000094536d7223 */ /* 0x000fe20000010096 */
[----:B------:R-:W-:Y:S01]  /*1420*/  SHF.L.U32 R124, R29, 0x10, RZ ;  /* 0x000000101d7c7819 */ /* 0x000fe200000006ff */
[----:B------:R-:W-:Y:S01]  /*1430*/  FFMA.FTZ R110, R123, R144, R146 ;  /* 0x000000907b6e7223 */ /* 0x000fe20000010092 */
[----:B------:R-:W-:Y:S02]  /*1440*/  PRMT R83, R28, 0x7632, R83 ;  /* 0x000076321c537816 */ /* 0x000fe40000000053 */
[----:B------:R-:W-:Y:S01]  /*1450*/  PRMT R123, R30, 0x7632, R123 ;  /* 0x000076321e7b7816 */ /* 0x000fe2000000007b */
[----:B------:R-:W-:Y:S01]  /*1460*/  FFMA.FTZ R111, R111, R122, R124 ;  /* 0x0000007a6f6f7223 */ /* 0x000fe2000001007c */
[----:B------:R-:W-:Y:S02]  /*1470*/  SHF.L.U32 R146, R83, 0x10, RZ ;  /* 0x0000001053927819 */ /* 0x000fe400000006ff */
[----:B------:R-:W-:-:S02]  /*1480*/  PRMT R122, R29, 0x7632, R122 ;  /* 0x000076321d7a7816 */ /* 0x000fc4000000007a */
[----:B------:R-:W-:Y:S02]  /*1490*/  PRMT R124, R31, 0x7632, R124 ;  /* 0x000076321f7c7816 */ /* 0x000fe4000000007c */
        /* <DEDUP_REMOVED lines=8> */
[----:B------:R-:W-:Y:S01]  /*1520*/  FMUL.FTZ R81, R81, R142 ;  /* 0x0000008e51517220 */ /* 0x000fe20000410000 */
[----:B------:R-:W-:-:S02]  /*1530*/  SHF.L.U32 R150, R7, 0x10, RZ ;  /* 0x0000001007967819 */ /* 0x000fc400000006ff */
[----:B------:R-:W-:Y:S02]  /*1540*/  SHF.L.U32 R152, R8, 0x10, RZ ;  /* 0x0000001008987819 */ /* 0x000fe400000006ff */
[----:B------:R-:W-:Y:S02]  /*1550*/  SHF.L.U32 R122, R122, 0x10, RZ ;  /* 0x000000107a7a7819 */ /* 0x000fe400000006ff */
[----:B------:R-:W-:Y:S01]  /*1560*/  SHF.L.U32 R80, R123, 0x10, RZ ;  /* 0x000000107b507819 */ /* 0x000fe200000006ff */
[----:B------:R-:W-:Y:S01]  /*1570*/  FMUL.FTZ R123, R121, R142 ;  /* 0x0000008e797b7220 */ /* 0x000fe20000410000 */
[----:B------:R-:W-:Y:S01]  /*1580*/  SHF.L.U32 R124, R124, 0x10, RZ ;  /* 0x000000107c7c7819 */ /* 0x000fe200000006ff */
[----:B------:R-:W-:Y:S02]  /*1590*/  FFMA.FTZ R122, R83, R148, R122 ;  /* 0x00000094537a7223 */ /* 0x000fe4000001007a */
[----:B------:R-:W-:Y:S01]  /*15a0*/  FFMA.FTZ R121, R81, R150, R80 ;  /* 0x0000009651797223 */ /* 0x000fe20000010050 */
[----:B------:R-:W-:Y:S01]  /*15b0*/  FFMA.FTZ R123, R123, R144, R146 ;  /* 0x000000907b7b7223 */ /* 0x000fe20000010092 */
[----:B------:R-:W-:Y:S01]  /*15c0*/  FFMA.FTZ R124, R145, R152, R124 ;  /* 0x00000098917c7223 */ /* 0x000fe2000001007c */
[----:B------:R-:W-:-:S02]  /*15d0*/  F2FP.BF16.F32.PACK_AB R81, R122, R111 ;  /* 0x0000006f7a51723e */ /* 0x000fc400000010ff */
[----:B------:R-:W-:Y:S02]  /*15e0*/  F2FP.BF16.F32.PACK_AB R82, R121, R110 ;  /* 0x0000006e7952723e */ /* 0x000fe400000010ff */
[----:B------:R-:W-:Y:S02]  /*15f0*/  F2FP.BF16.F32.PACK_AB R83, R124, R109 ;  /* 0x0000006d7c53723e */ /* 0x000fe400000010ff */
[----:B------:R-:W-:Y:S01]  /*1600*/  F2FP.BF16.F32.PACK_AB R80, R123, R112 ;  /* 0x000000707b50723e */ /* 0x000fe200000010ff */
[----:B------:R-:W-:Y:S06]  /*1610*/  BRA `(.L_x_158) ;  /* 0x0000000000a07947 */ /* 0x000fec0003800000 */
.L_x_157:
[----:B0----5:R-:W-:Y:S01]  /*1620*/  SHF.L.U32 R111, R82, 0x10, RZ ;  /* 0x00000010526f7819 */ /* 0x021fe200000006ff */
[----:B------:R-:W-:Y:S01]  /*1630*/  IMAD.U32 R109, R80, 0x10000, RZ ;  /* 0x00010000506d7824 */ /* 0x000fe200078e00ff */
[C---:B------:R-:W-:Y:S02]  /*1640*/  PRMT R122, R81.reuse, 0x7632, R122 ;  /* 0x00007632517a7816 */ /* 0x040fe4000000007a */
[----:B------:R-:W-:Y:S01]  /*1650*/  SHF.L.U32 R81, R81, 0x10, RZ ;  /* 0x0000001051517819 */ /* 0x000fe200000006ff */
[-C--:B------:R-:W-:Y:S01]  /*1660*/  FMUL.FTZ R110, R111, R142.reuse ;  /* 0x0000008e6f6e7220 */ /* 0x080fe20000410000 */
[----:B------:R-:W-:Y:S01]  /*1670*/  PRMT R124, R83, 0x7632, R124 ;  /* 0x00007632537c7816 */ /* 0x000fe2000000007c */
[-C--:B------:R-:W-:Y:S01]  /*1680*/  FMUL.FTZ R109, R109, R142.reuse ;  /* 0x0000008e6d6d7220 */ /* 0x080fe20000410000 */
[----:B------:R-:W-:Y:S01]  /*1690*/  SHF.L.U32 R145, R83, 0x10, RZ ;  /* 0x0000001053917819 */ /* 0x000fe200000006ff */
[----:B------:R-:W-:Y:S01]  /*16a0*/  FMUL.FTZ R81, R81, R142 ;  /* 0x0000008e51517220 */ /* 0x000fe20000410000 */
[----:B------:R-:W-:-:S02]  /*16b0*/  SHF.L.U32 R83, R58, 0x10, RZ ;  /* 0x000000103a537819 */ /* 0x000fc400000006ff */
[----:B------:R-:W-:Y:S01]  /*16c0*/  PRMT R121, R80, 0x7632, R121 ;  /* 0x0000763250797816 */ /* 0x000fe20000000079 */
[----:B------:R-:W-:Y:S01]  /*16d0*/  FMUL.FTZ R145, R145, R142 ;  /* 0x0000008e91917220 */ /* 0x000fe20000410000 */
[----:B------:R-:W-:Y:S01]  /*16e0*/  SHF.L.U32 R80, R57, 0x10, RZ ;  /* 0x0000001039507819 */ /* 0x000fe200000006ff */
[----:B------:R-:W-:Y:S01]  /*16f0*/  FMUL.FTZ R110, R110, R83 ;  /* 0x000000536e6e7220 */ /* 0x000fe20000410000 */
[----:B------:R-:W-:Y:S02]  /*1700*/  PRMT R123, R82, 0x7632, R123 ;  /* 0x00007632527b7816 */ /* 0x000fe4000000007b */
        /* <DEDUP_REMOVED lines=15> */
[----:B------:R-:W-:-:S02]  /*1800*/  SHF.L.U32 R144, R7, 0x10, RZ ;  /* 0x0000001007907819 */ /* 0x000fc400000006ff */
[----:B------:R-:W-:Y:S01]  /*1810*/  SHF.L.U32 R145, R8, 0x10, RZ ;  /* 0x0000001008917819 */ /* 0x000fe200000006ff */
[----:B------:R-:W-:Y:S01]  /*1820*/  FMUL.FTZ R122, R81, R82 ;  /* 0x00000052517a7220 */ /* 0x000fe20000410000 */
[----:B------:R-:W-:Y:S01]  /*1830*/  FMUL.FTZ R123, R123, R80 ;  /* 0x000000507b7b7220 */ /* 0x000fe20000410000 */
[----:B------:R-:W-:Y:S02]  /*1840*/  FMUL.FTZ R121, R83, R144 ;  /* 0x0000009053797220 */ /* 0x000fe40000410000 */
[----:B------:R-:W-:Y:S01]  /*1850*/  FMUL.FTZ R124, R124, R145 ;  /* 0x000000917c7c7220 */ /* 0x000fe20000410000 */
[----:B------:R-:W-:Y:S02]  /*1860*/  F2FP.BF16.F32.PACK_AB R81, R122, R111 ;  /* 0x0000006f7a51723e */ /* 0x000fe400000010ff */
[----:B------:R-:W-:Y:S02]  /*1870*/  F2FP.BF16.F32.PACK_AB R82, R121, R110 ;  /* 0x0000006e7952723e */ /* 0x000fe400000010ff */
[----:B------:R-:W-:-:S02]  /*1880*/  F2FP.BF16.F32.PACK_AB R83, R124, R109 ;  /* 0x0000006d7c53723e */ /* 0x000fc400000010ff */
[----:B------:R-:W-:-:S07]  /*1890*/  F2FP.BF16.F32.PACK_AB R80, R123, R112 ;  /* 0x000000707b50723e */ /* 0x000fce00000010ff */
.L_x_158:
[----:B------:R-:W0:Y:S02]  /*18a0*/  LDC.64 R144, c[0x0][0x3a8] ;  /* 0x0000ea00ff907b82 */ /* 0x000e240000000a00 */
[----:B0-----:R-:W-:-:S04]  /*18b0*/  IMAD.WIDE.U32 R144, R143, 0x10, R144 ;  /* 0x000000108f907825 */ /* 0x001fc800078e0090 */
[----:B------:R-:W-:Y:S01]  /*18c0*/  VIADD R143, R143, 0x20 ;  /* 0x000000208f8f7836 */ /* 0x000fe20000000000 */
[----:B------:R0:W-:Y:S06]  /*18d0*/  STG.E.128 desc[UR6][R144.64], R80 ;  /* 0x0000005090007986 */ /* 0x0001ec000c101d06 */
.L_x_156:
[----:B------:R-:W-:Y:S05]  /*18e0*/  BSYNC.RECONVERGENT B0 ;  /* 0x0000000000007941 */ /* 0x000fea0003800200 */
.L_x_155:
[----:B------:R-:W-:Y:S01]  /*18f0*/  ISETP.GE.U32.AND P2, PT, R107, 0x60, PT ;  /* 0x000000606b00780c */ /* 0x000fe20003f46070 */
[----:B------:R-:W-:Y:S03]  /*1900*/  BSSY.RECONVERGENT B0, `(.L_x_159) ;  /* 0x000006d000007945 */ /* 0x000fe60003800200 */
[----:B0-----:R-:W-:-:S09]  /*1910*/  P2R R80, PR, RZ, 0x4 ;  /* 0x00000004ff507803 */ /* 0x001fd20000000000 */
        /* <DEDUP_REMOVED lines=10> */
[C---:B0----5:R-:W-:Y:S02]  /*19c0*/  PRMT R126, R81.reuse, 0x7632, R126 ;  /* 0x00007632517e7816 */ /* 0x061fe4000000007e */
[----:B------:R-:W-:Y:S02]  /*19d0*/  SHF.L.U32 R127, R81, 0x10, RZ ;  /* 0x00000010517f7819 */ /* 0x000fe400000006ff */
[----:B------:R-:W-:Y:S02]  /*19e0*/  SHF.L.U32 R129, R82, 0x10, RZ ;  /* 0x0000001052817819 */ /* 0x000fe400000006ff */
[----:B------:R-:W-:Y:S01]  /*19f0*/  PRMT R81, R83, 0x7632, R81 ;  /* 0x0000763253517816 */ /* 0x000fe20000000051 */
[-C--:B------:R-:W-:Y:S01]  /*1a00*/  FMUL.FTZ R127, R127, R142.reuse ;  /* 0x0000008e7f7f7220 */ /* 0x080fe20000410000 */
[----:B------:R-:W-:Y:S01]  /*1a10*/  SHF.L.U32 R125, R80, 0x10, RZ ;  /* 0x00000010507d7819 */ /* 0x000fe200000006ff */
[----:B------:R-:W-:Y:S01]  /*1a20*/  FMUL.FTZ R129, R129, R142 ;  /* 0x0000008e81817220 */ /* 0x000fe20000410000 */
[----:B------:R-:W-:-:S02]  /*1a30*/  SHF.L.U32 R83, R83, 0x10, RZ ;  /* 0x0000001053537819 */ /* 0x000fc400000006ff */
[----:B------:R-:W-:Y:S01]  /*1a40*/  PRMT R128, R80, 0x7632, R128 ;  /* 0x0000763250807816 */ /* 0x000fe20000000080 */
[-C--:B------:R-:W-:Y:S01]  /*1a50*/  FMUL.FTZ R125, R125, R142.reuse ;  /* 0x0000008e7d7d7220 */ /* 0x080fe20000410000 */
[----:B------:R-:W-:Y:S01]  /*1a60*/  SHF.L.U32 R130, R45, 0x10, RZ ;  /* 0x000000102d827819 */ /* 0x000fe200000006ff */
[----:B------:R-:W-:Y:S01]  /*1a70*/  FMUL.FTZ R83, R83, R142 ;  /* 0x0000008e53537220 */ /* 0x000fe20000410000 */
[----:B------:R-:W-:Y:S02]  /*1a80*/  SHF.L.U32 R148, R29, 0x10, RZ ;  /* 0x000000101d947819 */ /* 0x000fe400000006ff */
[----:B------:R-:W-:Y:S02]  /*1a90*/  PRMT R80, R82, 0x7632, R80 ;  /* 0x0000763252507816 */ /* 0x000fe40000000050 */
[----:B------:R-:W-:Y:S01]  /*1aa0*/  SHF.L.U32 R132, R46, 0x10, RZ ;  /* 0x000000102e847819 */ /* 0x000fe200000006ff */
[----:B------:R-:W-:Y:S01]  /*1ab0*/  FFMA.FTZ R127, R127, R130, R148 ;  /* 0x000000827f7f7223 */ /* 0x000fe20000010094 */
[----:B------:R-:W-:-:S02]  /*1ac0*/  SHF.L.U32 R150, R30, 0x10, RZ ;  /* 0x000000101e967819 */ /* 0x000fc400000006ff */
[----:B------:R-:W-:Y:S02]  /*1ad0*/  SHF.L.U32 R82, R44, 0x10, RZ ;  /* 0x000000102c527819 */ /* 0x000fe400000006ff */
[----:B------:R-:W-:Y:S01]  /*1ae0*/  SHF.L.U32 R146, R28, 0x10, RZ ;  /* 0x000000101c927819 */ /* 0x000fe200000006ff */
[----:B------:R-:W-:Y:S01]  /*1af0*/  FFMA.FTZ R129, R129, R132, R150 ;  /* 0x0000008481817223 */ /* 0x000fe20000010096 */
[----:B------:R-:W-:Y:S01]  /*1b00*/  SHF.L.U32 R144, R47, 0x10, RZ ;  /* 0x000000102f907819 */ /* 0x000fe200000006ff */
[----:B------:R-:W-:Y:S01]  /*1b10*/  IMAD.U32 R150, R12, 0x10000, RZ ;  /* 0x000100000c967824 */ /* 0x000fe200078e00ff */
[----:B------:R-:W-:Y:S01]  /*1b20*/  SHF.L.U32 R152, R31, 0x10, RZ ;  /* 0x000000101f987819 */ /* 0x000fe200000006ff */
[----:B------:R-:W-:Y:S01]  /*1b30*/  FFMA.FTZ R125, R125, R82, R146 ;  /* 0x000000527d7d7223 */ /* 0x000fe20000010092 */
[----:B------:R-:W-:Y:S02]  /*1b40*/  PRMT R130, R29, 0x7632, R130 ;  /* 0x000076321d827816 */ /* 0x000fe40000000082 */
[----:B------:R-:W-:Y:S01]  /*1b50*/  PRMT R132, R30, 0x7632, R132 ;  /* 0x000076321e847816 */ /* 0x000fe20000000084 */
[----:B------:R-:W-:Y:S01]  /*1b60*/  FFMA.FTZ R131, R83, R144, R152 ;  /* 0x0000009053837223 */ /* 0x000fe20000010098 */
[----:B------:R-:W-:-:S02]  /*1b70*/  SHF.L.U32 R149, R81, 0x10, RZ ;  /* 0x0000001051957819 */ /* 0x000fc400000006ff */
[----:B------:R-:W-:Y:S02]  /*1b80*/  PRMT R82, R28, 0x7632, R82 ;  /* 0x000076321c527816 */ /* 0x000fe40000000052 */
[----:B------:R-:W-:Y:S01]  /*1b90*/  PRMT R147, R31, 0x7632, R147 ;  /* 0x000076321f937816 */ /* 0x000fe20000000093 */
[-C--:B------:R-:W-:Y:S01]  /*1ba0*/  FMUL.FTZ R149, R149, R142.reuse ;  /* 0x0000008e95957220 */ /* 0x080fe20000410000 */
        /* <DEDUP_REMOVED lines=22> */
.L_x_161:
[----:B-----5:R-:W-:Y:S01]  /*1d10*/  PRMT R128, R81, 0x7632, R128 ;  /* 0x0000763251807816 */ /* 0x020fe20000000080 */
[----:B------:R-:W-:Y:S01]  /*1d20*/  IMAD.U32 R144, R47, 0x10000, RZ ;  /* 0x000100002f907824 */ /* 0x000fe200078e00ff */
[----:B------:R-:W-:Y:S02]  /*1d30*/  PRMT R145, R83, 0x7632, R145 ;  /* 0x0000763253917816 */ /* 0x000fe40000000091 */
[----:B------:R-:W-:Y:S02]  /*1d40*/  SHF.L.U32 R81, R81, 0x10, RZ ;  /* 0x0000001051517819 */ /* 0x000fe400000006ff */
[----:B------:R-:W-:Y:S02]  /*1d50*/  SHF.L.U32 R83, R83, 0x10, RZ ;  /* 0x0000001053537819 */ /* 0x000fe400000006ff */
[C---:B------:R-:W-:Y:S01]  /*1d60*/  PRMT R130, R82.reuse, 0x7632, R130 ;  /* 0x0000763252827816 */ /* 0x040fe20000000082 */
[-C--:B------:R-:W-:Y:S01]  /*1d70*/  FMUL.FTZ R81, R81, R142.reuse ;  /* 0x0000008e51517220 */ /* 0x080fe20000410000 */
[----:B0-----:R-:W-:Y:S01]  /*1d80*/  SHF.L.U32 R127, R82, 0x10, RZ ;  /* 0x00000010527f7819 */ /* 0x001fe200000006ff */
[----:B------:R-:W-:Y:S01]  /*1d90*/  FMUL.FTZ R83, R83, R142 ;  /* 0x0000008e53537220 */ /* 0x000fe20000410000 */
[----:B------:R-:W-:-:S02]  /*1da0*/  SHF.L.U32 R125, R80, 0x10, RZ ;  /* 0x00000010507d7819 */ /* 0x000fc400000006ff */
[----:B------:R-:W-:Y:S01]  /*1db0*/  SHF.L.U32 R82, R45, 0x10, RZ ;  /* 0x000000102d527819 */ /* 0x000fe200000006ff */
[-C--:B------:R-:W-:Y:S01]  /*1dc0*/  FMUL.FTZ R129, R127, R142.reuse ;  /* 0x0000008e7f817220 */ /* 0x080fe20000410000 */
[----:B------:R-:W-:Y:S01]  /*1dd0*/  PRMT R126, R80, 0x7632, R126 ;  /* 0x00007632507e7816 */ /* 0x000fe2000000007e */
[----:B------:R-:W-:Y:S01]  /*1de0*/  FMUL.FTZ R125, R125, R142 ;  /* 0x0000008e7d7d7220 */ /* 0x000fe20000410000 */
[----:B------:R-:W-:Y:S01]  /*1df0*/  SHF.L.U32 R80, R44, 0x10, RZ ;  /* 0x000000102c507819 */ /* 0x000fe200000006ff */
        /* <DEDUP_REMOVED lines=25> */
.L_x_162:
[----:B------:R-:W0:Y:S02]  /*1f90*/  LDC.64 R144, c[0x0][0x3a8] ;  /* 0x0000ea00ff907b82 */ /* 0x000e240000000a00 */
[C---:B0-----:R-:W-:Y:S01]  /*1fa0*/  IMAD.WIDE.U32 R144, R143.reuse, 0x10, R144 ;  /* 0x000000108f907825 */ /* 0x041fe200078e0090 */
[----:B------:R-:W-:-:S04]  /*1fb0*/  IADD3 R143, PT, PT, R143, 0x20, RZ ;  /* 0x000000208f8f7810 */ /* 0x000fc80007ffe0ff */
[----:B------:R0:W-:Y:S03]  /*1fc0*/  STG.E.128 desc[UR6][R144.64], R80 ;  /* 0x0000005090007986 */ /* 0x0001e6000c101d06 */
.L_x_160:
[----:B------:R-:W-:Y:S05]  /*1fd0*/  BSYNC.RECONVERGENT B0 ;  /* 0x0000000000007941 */ /* 0x000fea0003800200 */
.L_x_159:
        /* <DEDUP_REMOVED lines=13> */
[----:B0----5:R-:W-:Y:S01]  /*20b0*/  PRMT R134, R81, 0x7632, R134 ;  /* 0x0000763251867816 */ /* 0x021fe20000000086 */
[----:B------:R-:W-:Y:S01]  /*20c0*/  IMAD.U32 R138, R33, 0x10000, RZ ;  /* 0x00010000218a7824 */ /* 0x000fe200078e00ff */
        /* <DEDUP_REMOVED lines=12> */
[----:B------:R-:W-:Y:S01]  /*2190*/  SHF.L.U32 R150, R30, 0x10, RZ ;  /* 0x000000101e967819 */ /* 0x000fe200000006ff */
[----:B------:R-:W-:Y:S01]  /*21a0*/  FFMA.FTZ R135, R135, R138, R148 ;  /* 0x0000008a87877223 */ /* 0x000fe20000010094 */
[----:B------:R-:W-:Y:S02]  /*21b0*/  PRMT R80, R82, 0x7632, R80 ;  /* 0x0000763252507816 */ /* 0x000fe40000000050 */
[----:B------:R-:W-:Y:S01]  /*21c0*/  SHF.L.U32 R82, R32, 0x10, RZ ;  /* 0x0000001020527819 */ /* 0x000fe200000006ff */
[----:B------:R-:W-:Y:S01]  /*21d0*/  FFMA.FTZ R137, R137, R140, R150 ;  /* 0x0000008c89897223 */ /* 0x000fe20000010096 */
[----:B------:R-:W-:-:S02]  /*21e0*/  SHF.L.U32 R146, R28, 0x10, RZ ;  /* 0x000000101c927819 */ /* 0x000fc400000006ff */
[----:B------:R-:W-:Y:S02]  /*21f0*/  SHF.L.U32 R144, R35, 0x10, RZ ;  /* 0x0000001023907819 */ /* 0x000fe400000006ff */
[----:B------:R-:W-:Y:S01]  /*2200*/  SHF.L.U32 R152, R31, 0x10, RZ ;  /* 0x000000101f987819 */ /* 0x000fe200000006ff */
[----:B------:R-:W-:Y:S01]  /*2210*/  FFMA.FTZ R133, R133, R82, R146 ;  /* 0x0000005285857223 */ /* 0x000fe20000010092 */
[----:B------:R-:W-:Y:S02]  /*2220*/  PRMT R138, R29, 0x7632, R138 ;  /* 0x000076321d8a7816 */ /* 0x000fe4000000008a */
[----:B------:R-:W-:Y:S01]  /*2230*/  PRMT R140, R30, 0x7632, R140 ;  /* 0x000076321e8c7816 */ /* 0x000fe2000000008c */
[----:B------:R-:W-:Y:S01]  /*2240*/  FFMA.FTZ R139, R83, R144, R152 ;  /* 0x00000090538b7223 */ /* 0x000fe20000010098 */
[----:B------:R-:W-:Y:S02]  /*2250*/  SHF.L.U32 R149, R81, 0x10, RZ ;  /* 0x0000001051957819 */ /* 0x000fe400000006ff */
[----:B------:R-:W-:-:S02]  /*2260*/  PRMT R82, R28, 0x7632, R82 ;  /* 0x000076321c527816 */ /* 0x000fc40000000052 */
[----:B------:R-:W-:Y:S01]  /*2270*/  PRMT R147, R31, 0x7632, R147 ;  /* 0x000076321f937816 */ /* 0x000fe20000000093 */
[-C--:B------:R-:W-:Y:S01]  /*2280*/  FMUL.FTZ R149, R149, R142.reuse ;  /* 0x0000008e95957220 */ /* 0x080fe20000410000 */
[----:B------:R-:W-:Y:S02]  /*2290*/  SHF.L.U32 R83, R136, 0x10, RZ ;  /* 0x0000001088537819 */ /* 0x000fe400000006ff */
[----:B------:R-:W-:Y:S02]  /*22a0*/  SHF.L.U32 R145, R134, 0x10, RZ ;  /* 0x0000001086917819 */ /* 0x000fe400000006ff */
[----:B------:R-:W-:Y:S01]  /*22b0*/  SHF.L.U32 R81, R80, 0x10, RZ ;  /* 0x0000001050517819 */ /* 0x000fe200000006ff */
[-C--:B------:R-:W-:Y:S01]  /*22c0*/  FMUL.FTZ R83, R83, R142.reuse ;  /* 0x0000008e53537220 */ /* 0x080fe20000410000 */
[----:B------:R-:W-:Y:S01]  /*22d0*/  SHF.L.U32 R136, R138, 0x10, RZ ;  /* 0x000000108a887819 */ /* 0x000fe200000006ff */
[----:B------:R-:W-:Y:S01]  /*22e0*/  IMAD.U32 R138, R140, 0x10000, RZ ;  /* 0x000100008c8a7824 */ /* 0x000fe200078e00ff */
[----:B------:R-:W-:Y:S01]  /*22f0*/  SHF.L.U32 R144, R13, 0x10, RZ ;  /* 0x000000100d907819 */ /* 0x000fe200000006ff */
[-C--:B------:R-:W-:Y:S01]  /*2300*/  FMUL.FTZ R81, R81, R142.reuse ;  /* 0x0000008e51517220 */ /* 0x080fe20000410000 */
[----:B------:R-:W-:Y:S01]  /*2310*/  SHF.L.U32 R146, R14, 0x10, RZ ;  /* 0x000000100e927819 */ /* 0x000fe200000006ff */
[----:B------:R-:W-:Y:S01]  /*2320*/  FMUL.FTZ R145, R145, R142 ;  /* 0x0000008e91917220 */ /* 0x000fe20000410000 */
[----:B------:R-:W-:-:S02]  /*2330*/  SHF.L.U32 R148, R15, 0x10, RZ ;  /* 0x000000100f947819 */ /* 0x000fc400000006ff */
[----:B------:R-:W-:Y:S01]  /*2340*/  SHF.L.U32 R150, R16, 0x10, RZ ;  /* 0x0000001010967819 */ /* 0x000fe200000006ff */
[----:B------:R-:W-:Y:S01]  /*2350*/  FFMA.FTZ R136, R145, R146, R136 ;  /* 0x0000009291887223 */ /* 0x000fe20000010088 */
[----:B------:R-:W-:Y:S01]  /*2360*/  SHF.L.U32 R82, R82, 0x10, RZ ;  /* 0x0000001052527819 */ /* 0x000fe200000006ff */
[----:B------:R-:W-:Y:S01]  /*2370*/  FFMA.FTZ R138, R81, R148, R138 ;  /* 0x00000094518a7223 */ /* 0x000fe2000001008a */
[----:B------:R-:W-:Y:S02]  /*2380*/  SHF.L.U32 R140, R147, 0x10, RZ ;  /* 0x00000010938c7819 */ /* 0x000fe400000006ff */
[----:B------:R-:W-:Y:S01]  /*2390*/  F2FP.BF16.F32.PACK_AB R81, R136, R135 ;  /* 0x000000878851723e */ /* 0x000fe200000010ff */
[----:B------:R-:W-:Y:S01]  /*23a0*/  FFMA.FTZ R134, R83, R144, R82 ;  /* 0x0000009053867223 */ /* 0x000fe20000010052 */
[----:B------:R-:W-:Y:S01]  /*23b0*/  F2FP.BF16.F32.PACK_AB R82, R138, R137 ;  /* 0x000000898a52723e */ /* 0x000fe200000010ff */
[----:B------:R-:W-:-:S03]  /*23c0*/  FFMA.FTZ R140, R149, R150, R140 ;  /* 0x00000096958c7223 */ /* 0x000fc6000001008c */
[----:B------:R-:W-:Y:S02]  /*23d0*/  F2FP.BF16.F32.PACK_AB R80, R134, R133 ;  /* 0x000000858650723e */ /* 0x000fe400000010ff */
[----:B------:R-:W-:Y:S01]  /*23e0*/  F2FP.BF16.F32.PACK_AB R83, R140, R139 ;  /* 0x0000008b8c53723e */ /* 0x000fe200000010ff */
[----:B------:R-:W-:Y:S06]  /*23f0*/  BRA `(.L_x_166) ;  /* 0x0000000000a07947 */ /* 0x000fec0003800000 */
.L_x_165:
[C---:B-----5:R-:W-:Y:S02]  /*2400*/  PRMT R136, R81.reuse, 0x7632, R136 ;  /* 0x0000763251887816 */ /* 0x060fe40000000088 */
[----:B------:R-:W-:Y:S02]  /*2410*/  SHF.L.U32 R81, R81, 0x10, RZ ;  /* 0x0000001051517819 */ /* 0x000fe400000006ff */
[----:B------:R-:W-:Y:S02]  /*2420*/  SHF.L.U32 R133, R80, 0x10, RZ ;  /* 0x0000001050857819 */ /* 0x000fe400000006ff */
[C---:B------:R-:W-:Y:S01]  /*2430*/  PRMT R138, R82.reuse, 0x7632, R138 ;  /* 0x00007632528a7816 */ /* 0x040fe2000000008a */
[-C--:B------:R-:W-:Y:S01]  /*2440*/  FMUL.FTZ R81, R81, R142.reuse ;  /* 0x0000008e51517220 */ /* 0x080fe20000410000 */
[----:B0-----:R-:W-:Y:S01]  /*2450*/  SHF.L.U32 R135, R82, 0x10, RZ ;  /* 0x0000001052877819 */ /* 0x001fe200000006ff */
[----:B------:R-:W-:Y:S01]  /*2460*/  FMUL.FTZ R133, R133, R142 ;  /* 0x0000008e85857220 */ /* 0x000fe20000410000 */
[----:B------:R-:W-:-:S02]  /*2470*/  SHF.L.U32 R82, R33, 0x10, RZ ;  /* 0x0000001021527819 */ /* 0x000fc400000006ff */
[----:B------:R-:W-:Y:S01]  /*2480*/  PRMT R134, R80, 0x7632, R134 ;  /* 0x0000763250867816 */ /* 0x000fe20000000086 */
[----:B------:R-:W-:Y:S01]  /*2490*/  FMUL.FTZ R137, R135, R142 ;  /* 0x0000008e87897220 */ /* 0x000fe20000410000 */
[----:B------:R-:W-:Y:S01]  /*24a0*/  PRMT R144, R83, 0x7632, R144 ;  /* 0x0000763253907816 */ /* 0x000fe20000000090 */
[----:B------:R-:W-:Y:S01]  /*24b0*/  FMUL.FTZ R135, R81, R82 ;  /* 0x0000005251877220 */ /* 0x000fe20000410000 */
[----:B------:R-:W-:Y:S02]  /*24c0*/  SHF.L.U32 R80, R32, 0x10, RZ ;  /* 0x0000001020507819 */ /* 0x000fe400000006ff */
        /* <DEDUP_REMOVED lines=16> */
[----:B------:R-:W-:Y:S01]  /*25d0*/  IMAD.U32 R134, R13, 0x10000, RZ ;  /* 0x000100000d867824 */ /* 0x000fe200078e00ff */
        /* <DEDUP_REMOVED lines=10> */
.L_x_166:
[----:B------:R-:W0:Y:S02]  /*2680*/  LDC.64 R144, c[0x0][0x3a8] ;  /* 0x0000ea00ff907b82 */ /* 0x000e240000000a00 */
[----:B0-----:R-:W-:-:S05]  /*2690*/  IMAD.WIDE.U32 R144, R143, 0x10, R144 ;  /* 0x000000108f907825 */ /* 0x001fca00078e0090 */
[----:B------:R0:W-:Y:S02]  /*26a0*/  STG.E.128 desc[UR6][R144.64], R80 ;  /* 0x0000005090007986 */ /* 0x0001e4000c101d06 */
.L_x_164:
[----:B------:R-:W-:Y:S05]  /*26b0*/  BSYNC.RECONVERGENT B0 ;  /* 0x0000000000007941 */ /* 0x000fea0003800200 */
.L_x_163:
        /* <DEDUP_REMOVED lines=125> */
.L_x_188:
[----:B------:R-:W-:Y:S01]  /*2e90*/  FMUL.FTZ R146, R143, R143 ;  /* 0x0000008f8f927220 */ /* 0x000fe20000410000 */
[----:B------:R-:W-:Y:S01]  /*2ea0*/  ISETP.NE.AND P2, PT, R108, RZ, PT ;  /* 0x000000ff6c00720c */ /* 0x000fe20003f45270 */
[----:B-1----:R-:W-:Y:S01]  /*2eb0*/  FADD.FTZ R147, R144, R145 ;  /* 0x0000009190937221 */ /* 0x002fe20000010000 */
[----:B------:R-:W1:Y:S01]  /*2ec0*/  @!P5 LDC.64 R82, c[0x0][0x3c0] ;  /* 0x0000f000ff52db82 */ /* 0x000e620000000a00 */
[----:B------:R-:W-:Y:S01]  /*2ed0*/  BSSY.RECONVERGENT B0, `(.L_x_168) ;  /* 0x000003c000007945 */ /* 0x000fe20003800200 */
[----:B------:R-:W-:Y:S01]  /*2ee0*/  FSEL R145, R146, RZ, P2 ;  /* 0x000000ff92917208 */ /* 0x000fe20001000000 */
[----:B------:R-:W-:Y:S01]  /*2ef0*/  FFMA.FTZ R142, R147, R142, UR5 ;  /* 0x00000005938e7e23 */ /* 0x000fe2000801008e */
[----:B0-----:R-:W-:-:S03]  /*2f00*/  FSEL R144, R143, RZ, !P2 ;  /* 0x000000ff8f907208 */ /* 0x001fc60005000000 */
[----:B------:R-:W-:Y:S01]  /*2f10*/  FADD.FTZ R145, R142, R145 ;  /* 0x000000918e917221 */ /* 0x000fe20000010000 */
[----:B------:R-:W0:Y:S05]  /*2f20*/  @!P5 LDC.64 R80, c[0x0][0x3c8] ;  /* 0x0000f200ff50db82 */ /* 0x000e2a0000000a00 */
[----:B------:R-:W2:Y:S01]  /*2f30*/  MUFU.RSQ R145, R145 ;  /* 0x0000009100917308 */ /* 0x000ea20000001400 */
[----:B-1----:R-:W-:-:S05]  /*2f40*/  @!P5 IMAD.WIDE R82, R105, 0x4, R82 ;  /* 0x000000046952d825 */ /* 0x002fca00078e0252 */
[----:B------:R1:W-:Y:S01]  /*2f50*/  @!P5 STG.E desc[UR6][R82.64], R143 ;  /* 0x0000008f5200d986 */ /* 0x0003e2000c101906 */
[----:B0-----:R-:W-:-:S05]  /*2f60*/  @!P5 IMAD.WIDE R80, R105, 0x4, R80 ;  /* 0x000000046950d825 */ /* 0x001fca00078e0250 */
[----:B--2---:R1:W-:Y:S01]  /*2f70*/  @!P5 STG.E desc[UR6][R80.64], R145 ;  /* 0x000000915000d986 */ /* 0x0043e2000c101906 */
[----:B------:R-:W-:Y:S05]  /*2f80*/  @!P0 BRA `(.L_x_169) ;  /* 0x0000000000c08947 */ /* 0x000fea0003800000 */
[--C-:B------:R-:W-:Y:S01]  /*2f90*/  FADD.FTZ R142, R114, -R144.reuse ;  /* 0x80000090728e7221 */ /* 0x100fe20000010000 */
[--C-:B-1----:R-:W-:Y:S01]  /*2fa0*/  FADD.FTZ R80, R120, -R144.reuse ;  /* 0x8000009078507221 */ /* 0x102fe20000010000 */
[----:B------:R-:W-:Y:S01]  /*2fb0*/  SHF.L.U32 R149, R19, 0x10, RZ ;  /* 0x0000001013957819 */ /* 0x000fe200000006ff */
[--C-:B------:R-:W-:Y:S01]  /*2fc0*/  FADD.FTZ R146, R118, -R144.reuse ;  /* 0x8000009076927221 */ /* 0x100fe20000010000 */
[----:B------:R-:W-:Y:S01]  /*2fd0*/  SHF.L.U32 R151, R20, 0x10, RZ ;  /* 0x0000001014977819 */ /* 0x000fe200000006ff */
[--C-:B------:R-:W-:Y:S01]  /*2fe0*/  FADD.FTZ R82, R119, -R144.reuse ;  /* 0x8000009077527221 */ /* 0x100fe20000010000 */
[C---:B------:R-:W-:Y:S01]  /*2ff0*/  FMUL.FTZ R142, R145.reuse, R142 ;  /* 0x0000008e918e7220 */ /* 0x040fe20000410000 */
[----:B------:R-:W-:Y:S01]  /*3000*/  SHF.L.U32 R81, R76, 0x10, RZ ;  /* 0x000000104c517819 */ /* 0x000fe200000006ff */
[C---:B------:R-:W-:Y:S01]  /*3010*/  FMUL.FTZ R80, R145.reuse, R80 ;  /* 0x0000005091507220 */ /* 0x040fe20000410000 */
[----:B------:R-:W-:Y:S01]  /*3020*/  SHF.L.U32 R83, R72, 0x10, RZ ;  /* 0x0000001048537819 */ /* 0x000fe200000006ff */
[----:B------:R-:W-:Y:S01]  /*3030*/  FMUL.FTZ R148, R145, R146 ;  /* 0x0000009291947220 */ /* 0x000fe20000410000 */
[----:B------:R-:W-:Y:S01]  /*3040*/  SHF.L.U32 R143, R77, 0x10, RZ ;  /* 0x000000104d8f7819 */ /* 0x000fe200000006ff */
[----:B------:R-:W-:Y:S01]  /*3050*/  FMUL.FTZ R82, R145, R82 ;  /* 0x0000005291527220 */ /* 0x000fe20000410000 */
[----:B------:R-:W-:Y:S01]  /*3060*/  SHF.L.U32 R147, R73, 0x10, RZ ;  /* 0x0000001049937819 */ /* 0x000fe200000006ff */
[----:B------:R-:W-:Y:S01]  /*3070*/  FFMA.FTZ R146, R142, R149, R151 ;  /* 0x000000958e927223 */ /* 0x000fe20000010097 */
[----:B------:R-:W-:Y:S01]  /*3080*/  SHF.L.U32 R153, R78, 0x10, RZ ;  /* 0x000000104e997819 */ /* 0x000fe200000006ff */
[--C-:B------:R-:W-:Y:S01]  /*3090*/  FADD.FTZ R142, R115, -R144.reuse ;  /* 0x80000090738e7221 */ /* 0x100fe20000010000 */
[----:B------:R-:W-:Y:S01]  /*30a0*/  SHF.L.U32 R155, R74, 0x10, RZ ;  /* 0x000000104a9b7819 */ /* 0x000fe200000006ff */
[----:B------:R-:W-:Y:S01]  /*30b0*/  FFMA.FTZ R80, R80, R81, R83 ;  /* 0x0000005150507223 */ /* 0x000fe20000010053 */
[----:B------:R-:W-:Y:S01]  /*30c0*/  FFMA.FTZ R81, R82, R143, R147 ;  /* 0x0000008f52517223 */ /* 0x000fe20000010093 */
[----:B------:R-:W-:Y:S01]  /*30d0*/  SHF.L.U32 R150, R22, 0x10, RZ ;  /* 0x0000001016967819 */ /* 0x000fe200000006ff */
[----:B------:R-:W-:Y:S01]  /*30e0*/  FADD.FTZ R152, R117, -R144 ;  /* 0x8000009075987221 */ /* 0x000fe20000010000 */
[----:B------:R-:W-:Y:S01]  /*30f0*/  FFMA.FTZ R82, R148, R153, R155 ;  /* 0x0000009994527223 */ /* 0x000fe2000001009b */
[----:B------:R-:W-:Y:S01]  /*3100*/  SHF.L.U32 R148, R21, 0x10, RZ ;  /* 0x0000001015947819 */ /* 0x000fe200000006ff */
[----:B------:R-:W-:Y:S01]  /*3110*/  FMUL.FTZ R83, R145, R142 ;  /* 0x0000008e91537220 */ /* 0x000fe20000410000 */
[----:B------:R-:W-:Y:S01]  /*3120*/  SHF.L.U32 R147, R79, 0x10, RZ ;  /* 0x000000104f937819 */ /* 0x000fe200000006ff */
[----:B------:R-:W0:Y:S01]  /*3130*/  LDC.64 R142, c[0x0][0x428] ;  /* 0x00010a00ff8e7b82 */ /* 0x000e220000000a00 */
        /* <DEDUP_REMOVED lines=8> */
[----:B------:R-:W-:Y:S01]  /*31c0*/  FADD.FTZ R148, R113, -R144 ;  /* 0x8000009071947221 */ /* 0x000fe20000010000 */
[----:B------:R-:W-:-:S02]  /*31d0*/  SHF.L.U32 R147, R18, 0x10, RZ ;  /* 0x0000001012937819 */ /* 0x000fc400000006ff */
[----:B------:R-:W-:Y:S01]  /*31e0*/  FFMA.FTZ R150, R83, R150, R152 ;  /* 0x0000009653967223 */ /* 0x000fe20000010098 */
[----:B------:R-:W-:Y:S01]  /*31f0*/  SHF.L.U32 R83, R17, 0x10, RZ ;  /* 0x0000001011537819 */ /* 0x000fe200000006ff */
[----:B------:R-:W-:Y:S01]  /*3200*/  FMUL.FTZ R148, R145, R148 ;  /* 0x0000009491947220 */ /* 0x000fe20000410000 */
[----:B------:R-:W-:Y:S02]  /*3210*/  F2FP.BF16.F32.PACK_AB R82, R149, R82 ;  /* 0x000000529552723e */ /* 0x000fe400000010ff */
[----:B------:R-:W-:Y:S01]  /*3220*/  F2FP.BF16.F32.PACK_AB R81, R146, R81 ;  /* 0x000000519251723e */ /* 0x000fe200000010ff */
[----:B------:R-:W-:Y:S01]  /*3230*/  FFMA.FTZ R147, R148, R83, R147 ;  /* 0x0000005394937223 */ /* 0x000fe20000010093 */
[----:B------:R-:W-:-:S04]  /*3240*/  F2FP.BF16.F32.PACK_AB R83, R150, R151 ;  /* 0x000000979653723e */ /* 0x000fc800000010ff */
[----:B------:R-:W-:Y:S01]  /*3250*/  F2FP.BF16.F32.PACK_AB R80, R147, R80 ;  /* 0x000000509350723e */ /* 0x000fe200000010ff */
[----:B0-----:R-:W-:-:S04]  /*3260*/  IMAD.WIDE.U32 R142, R141, 0x10, R142 ;  /* 0x000000108d8e7825 */ /* 0x001fc800078e008e */
[----:B------:R-:W-:Y:S01]  /*3270*/  VIADD R141, R141, 0x20 ;  /* 0x000000208d8d7836 */ /* 0x000fe20000000000 */
[----:B------:R0:W-:Y:S06]  /*3280*/  STG.E.128 desc[UR6][R142.64], R80 ;  /* 0x000000508e007986 */ /* 0x0001ec000c101d06 */
.L_x_169:
[----:B------:R-:W-:Y:S05]  /*3290*/  BSYNC.RECONVERGENT B0 ;  /* 0x0000000000007941 */ /* 0x000fea0003800200 */
.L_x_168:
[----:B------:R-:W-:Y:S01]  /*32a0*/  ISETP.GE.U32.AND P0, PT, R107, 0x40, PT ;  /* 0x000000406b00780c */ /* 0x000fe20003f06070 */
[----:B------:R-:W-:-:S12]  /*32b0*/  BSSY.RECONVERGENT B0, `(.L_x_170) ;  /* 0x0000032000007945 */ /* 0x000fd80003800200 */
[----:B------:R-:W-:Y:S05]  /*32c0*/  @!P0 BRA `(.L_x_171) ;  /* 0x0000000000c08947 */ /* 0x000fea0003800000 */
[--C-:B0-----:R-:W-:Y:S01]  /*32d0*/  FADD.FTZ R142, R122, -R144.reuse ;  /* 0x800000907a8e7221 */ /* 0x101fe20000010000 */
        /* <DEDUP_REMOVED lines=47> */
.L_x_171:
[----:B------:R-:W-:Y:S05]  /*35d0*/  BSYNC.RECONVERGENT B0 ;  /* 0x0000000000007941 */ /* 0x000fea0003800200 */
.L_x_170:
[----:B------:R-:W-:Y:S01]  /*35e0*/  ISETP.GE.U32.AND P0, PT, R107, 0x60, PT ;  /* 0x000000606b00780c */ /* 0x000fe20003f06070 */
[----:B------:R-:W-:-:S12]  /*35f0*/  BSSY.RECONVERGENT B0, `(.L_x_172) ;  /* 0x0000032000007945 */ /* 0x000fd80003800200 */
[----:B------:R-:W-:Y:S05]  /*3600*/  @!P0 BRA `(.L_x_173) ;  /* 0x0000000000c08947 */ /* 0x000fea0003800000 */
[--C-:B0-2---:R-:W-:Y:S01]  /*3610*/  FADD.FTZ R142, R128, -R144.reuse ;  /* 0x80000090808e7221 */ /* 0x105fe20000010000 */
        /* <DEDUP_REMOVED lines=47> */
.L_x_173:
[----:B------:R-:W-:Y:S05]  /*3910*/  BSYNC.RECONVERGENT B0 ;  /* 0x0000000000007941 */ /* 0x000fea0003800200 */
.L_x_172:
[----:B------:R-:W-:Y:S01]  /*3920*/  ISETP.GE.U32.AND P0, PT, R107, 0x80, PT ;  /* 0x000000806b00780c */ /* 0x000fe20003f06070 */
[----:B------:R-:W-:-:S12]  /*3930*/  BSSY.RECONVERGENT B0, `(.L_x_174) ;  /* 0x0000031000007945 */ /* 0x000fd80003800200 */
[----:B------:R-:W-:Y:S05]  /*3940*/  @!P0 BRA `(.L_x_175) ;  /* 0x0000000000bc8947 */ /* 0x000fea0003800000 */
[--C-:B0123--:R-:W-:Y:S01]  /*3950*/  FADD.FTZ R82, R135, -R144.reuse ;  /* 0x8000009087527221 */ /* 0x10ffe20000010000 */
[--C-:B------:R-:W-:Y:S01]  /*3960*/  FADD.FTZ R80, R133, -R144.reuse ;  /* 0x8000009085507221 */ /* 0x100fe20000010000 */
[--C-:B------:R-:W-:Y:S01]  /*3970*/  FADD.FTZ R142, R137, -R144.reuse ;  /* 0x80000090898e7221 */ /* 0x100fe20000010000 */
[----:B------:R-:W-:Y:S01]  /*3980*/  SHF.L.U32 R147, R41, 0x10, RZ ;  /* 0x0000001029937819 */ /* 0x000fe200000006ff */
[----:B------:R-:W-:Y:S01]  /*3990*/  FMUL.FTZ R82, R145, R82 ;  /* 0x0000005291527220 */ /* 0x000fe20000410000 */
[----:B------:R-:W-:Y:S01]  /*39a0*/  SHF.L.U32 R143, R37, 0x10, RZ ;  /* 0x00000010258f7819 */ /* 0x000fe200000006ff */
[C---:B------:R-:W-:Y:S01]  /*39b0*/  FMUL.FTZ R80, R145.reuse, R80 ;  /* 0x0000005091507220 */ /* 0x040fe20000410000 */
        /* <DEDUP_REMOVED lines=8> */
[--C-:B------:R-:W-:Y:S01]  /*3a40*/  FADD.FTZ R142, R138, -R144.reuse ;  /* 0x800000908a8e7221 */ /* 0x100fe20000010000 */
[----:B------:R-:W-:Y:S01]  /*3a50*/  SHF.L.U32 R149, R101, 0x10, RZ ;  /* 0x0000001065957819 */ /* 0x000fe200000006ff */
[----:B------:R-:W-:Y:S01]  /*3a60*/  FMUL.FTZ R148, R145, R148 ;  /* 0x0000009491947220 */ /* 0x000fe20000410000 */
[----:B------:R-:W-:Y:S01]  /*3a70*/  FFMA.FTZ R146, R80, R81, R83 ;  /* 0x0000005150927223 */ /* 0x000fe20000010053 */
[----:B------:R-:W-:Y:S01]  /*3a80*/  SHF.L.U32 R83, R102, 0x10, RZ ;  /* 0x0000001066537819 */ /* 0x000fe200000006ff */
[----:B------:R-:W0:Y:S01]  /*3a90*/  LDC.64 R80, c[0x0][0x428] ;  /* 0x00010a00ff507b82 */ /* 0x000e220000000a00 */
[----:B------:R-:W-:Y:S01]  /*3aa0*/  SHF.L.U32 R143, R43, 0x10, RZ ;  /* 0x000000102b8f7819 */ /* 0x000fe200000006ff */
[----:B------:R-:W-:Y:S01]  /*3ab0*/  FMUL.FTZ R142, R145, R142 ;  /* 0x0000008e918e7220 */ /* 0x000fe20000410000 */
[----:B------:R-:W-:Y:S01]  /*3ac0*/  SHF.L.U32 R151, R39, 0x10, RZ ;  /* 0x0000001027977819 */ /* 0x000fe200000006ff */
[----:B------:R-:W-:-:S02]  /*3ad0*/  FADD.FTZ R150, R140, -R144 ;  /* 0x800000908c967221 */ /* 0x000fc40000010000 */
[----:B------:R-:W-:Y:S01]  /*3ae0*/  FFMA.FTZ R149, R142, R149, R83 ;  /* 0x000000958e957223 */ /* 0x000fe20000010053 */
[--C-:B------:R-:W-:Y:S01]  /*3af0*/  FADD.FTZ R142, R134, -R144.reuse ;  /* 0x80000090868e7221 */ /* 0x100fe20000010000 */
[----:B------:R-:W-:Y:S01]  /*3b00*/  FFMA.FTZ R148, R148, R143, R151 ;  /* 0x0000008f94947223 */ /* 0x000fe20000010097 */
[----:B------:R-:W-:Y:S01]  /*3b10*/  FADD.FTZ R144, R136, -R144 ;  /* 0x8000009088907221 */ /* 0x000fe20000010000 */
[----:B------:R-:W-:Y:S01]  /*3b20*/  SHF.L.U32 R83, R103, 0x10, RZ ;  /* 0x0000001067537819 */ /* 0x000fe200000006ff */
[C---:B------:R-:W-:Y:S01]  /*3b30*/  FMUL.FTZ R150, R145.reuse, R150 ;  /* 0x0000009691967220 */ /* 0x040fe20000410000 */
[----:B------:R-:W-:Y:S01]  /*3b40*/  SHF.L.U32 R143, R104, 0x10, RZ ;  /* 0x00000010688f7819 */ /* 0x000fe200000006ff */
[C---:B------:R-:W-:Y:S01]  /*3b50*/  FMUL.FTZ R142, R145.reuse, R142 ;  /* 0x0000008e918e7220 */ /* 0x040fe20000410000 */
[----:B------:R-:W-:Y:S01]  /*3b60*/  FMUL.FTZ R144, R145, R144 ;  /* 0x0000009091907220 */ /* 0x000fe20000410000 */
[----:B------:R-:W-:Y:S02]  /*3b70*/  SHF.L.U32 R145, R99, 0x10, RZ ;  /* 0x0000001063917819 */ /* 0x000fe400000006ff */
[----:B------:R-:W-:Y:S01]  /*3b80*/  FFMA.FTZ R153, R150, R83, R143 ;  /* 0x0000005396997223 */ /* 0x000fe2000001008f */
[----:B------:R-:W-:-:S02]  /*3b90*/  SHF.L.U32 R151, R100, 0x10, RZ ;  /* 0x0000001064977819 */ /* 0x000fc400000006ff */
[----:B------:R-:W-:Y:S02]  /*3ba0*/  SHF.L.U32 R83, R97, 0x10, RZ ;  /* 0x0000001061537819 */ /* 0x000fe400000006ff */
[----:B------:R-:W-:Y:S01]  /*3bb0*/  SHF.L.U32 R143, R98, 0x10, RZ ;  /* 0x00000010628f7819 */ /* 0x000fe200000006ff */
[----:B------:R-:W-:Y:S01]  /*3bc0*/  FFMA.FTZ R144, R144, R145, R151 ;  /* 0x0000009190907223 */ /* 0x000fe20000010097 */
[----:B------:R-:W-:-:S03]  /*3bd0*/  F2FP.BF16.F32.PACK_AB R82, R149, R82 ;  /* 0x000000529552723e */ /* 0x000fc600000010ff */
[----:B------:R-:W-:Y:S01]  /*3be0*/  FFMA.FTZ R145, R142, R83, R143 ;  /* 0x000000538e917223 */ /* 0x000fe2000001008f */
[----:B0-----:R-:W-:Y:S01]  /*3bf0*/  IMAD.WIDE.U32 R142, R141, 0x10, R80 ;  /* 0x000000108d8e7825 */ /* 0x001fe200078e0050 */
[----:B------:R-:W-:Y:S02]  /*3c00*/  F2FP.BF16.F32.PACK_AB R83, R153, R148 ;  /* 0x000000949953723e */ /* 0x000fe400000010ff */
[----:B------:R-:W-:Y:S02]  /*3c10*/  F2FP.BF16.F32.PACK_AB R81, R144, R147 ;  /* 0x000000939051723e */ /* 0x000fe400000010ff */
[----:B------:R-:W-:-:S05]  /*3c20*/  F2FP.BF16.F32.PACK_AB R80, R145, R146 ;  /* 0x000000929150723e */ /* 0x000fca00000010ff */
[----:B------:R4:W-:Y:S02]  /*3c30*/  STG.E.128 desc[UR6][R142.64], R80 ;  /* 0x000000508e007986 */ /* 0x0009e4000c101d06 */
.L_x_175:
[----:B------:R-:W-:Y:S05]  /*3c40*/  BSYNC.RECONVERGENT B0 ;  /* 0x0000000000007941 */ /* 0x000fea0003800200 */
.L_x_174:
[----:B01234-:R-:W0:Y:S02]  /*3c50*/  LDC.64 R80, c[0x0][0x380] ;  /* 0x0000e000ff507b82 */ /* 0x01fe240000000a00 */
[----:B0-----:R-:W-:-:S05]  /*3c60*/  IMAD R105, R80, 0x4, R105 ;  /* 0x0000000450697824 */ /* 0x001fca00078e0269 */
[----:B------:R-:W-:-:S13]  /*3c70*/  ISETP.GE.AND P0, PT, R105, R81, PT ;  /* 0x000000516900720c */ /* 0x000fda0003f06270 */
[----:B------:R-:W-:Y:S05]  /*3c80*/  @!P0 BRA `(.L_x_176) ;  /* 0xffffffcc007c8947 */ /* 0x000fea000383ffff */
[----:B------:R-:W-:Y:S05]  /*3c90*/  EXIT ;  /* 0x000000000000794d */ /* 0x000fea0003800000 */
.L_x_167:
        /* <DEDUP_REMOVED lines=8> */
.L_x_178:
[----:B------:R-:W-:Y:S05]  /*3d20*/  BSYNC B0 ;  /* 0x0000000000007941 */ /* 0x000fea0003800000 */
.L_x_177:
[----:B------:R-:W-:Y:S01]  /*3d30*/  MOV R81, R145 ;  /* 0x0000009100517202 */ /* 0x000fe20000000f00 */
[----:B------:R-:W-:Y:S01]  /*3d40*/  HFMA2 R148, -RZ, RZ, 0, 1.1920928955078125e-07 ;  /* 0x00000002ff947431 */ /* 0x000fe200000001ff */
[----:B------:R-:W-:Y:S02]  /*3d50*/  MOV R149, 0x1f ;  /* 0x0000001f00957802 */ /* 0x000fe40000000f00 */
[----:B------:R-:W-:Y:S01]  /*3d60*/  MOV R146, 0xffffffff ;  /* 0xffffffff00927802 */ /* 0x000fe20000000f00 */
[----:B------:R-:W-:-:S05]  /*3d70*/  FADD.FTZ R81, R80, R81 ;  /* 0x0000005150517221 */ /* 0x000fca0000010000 */
[----:B------:R-:W-:-:S07]  /*3d80*/  MOV R147, R81 ;  /* 0x0000005100937202 */ /* 0x000fce0000000f00 */
[----:B------:R-:W-:Y:S05]  /*3d90*/  WARPSYNC.COLLECTIVE R146, `(.L_x_179) ;  /* 0x0000000092087348 */ /* 0x000fea0003c00000 */
[----:B------:R0:W1:Y:S02]  /*3da0*/  SHFL.BFLY P6, R145, R147, R148, R149 ;  /* 0x0c00009493917389 */ /* 0x00006400000c0095 */
[----:B01----:R-:W-:Y:S05]  /*3db0*/  ENDCOLLECTIVE ;  /* 0x000000000000791b */ /* 0x003fea0003800000 */
.L_x_179:
[----:B------:R-:W-:Y:S01]  /*3dc0*/  HFMA2 R148, -RZ, RZ, 0, 2.384185791015625e-07 ;  /* 0x00000004ff947431 */ /* 0x000fe200000001ff */
[----:B------:R-:W-:-:S05]  /*3dd0*/  MOV R82, R145 ;  /* 0x0000009100527202 */ /* 0x000fca0000000f00 */
[----:B------:R-:W-:-:S05]  /*3de0*/  FADD.FTZ R82, R81, R82 ;  /* 0x0000005251527221 */ /* 0x000fca0000010000 */
[----:B------:R-:W-:-:S07]  /*3df0*/  MOV R147, R82 ;  /* 0x0000005200937202 */ /* 0x000fce0000000f00 */
[----:B------:R-:W-:Y:S05]  /*3e00*/  WARPSYNC.COLLECTIVE R146, `(.L_x_180) ;  /* 0x0000000092087348 */ /* 0x000fea0003c00000 */
[----:B------:R0:W1:Y:S02]  /*3e10*/  SHFL.BFLY P6, R145, R147, R148, R149 ;  /* 0x0c00009493917389 */ /* 0x00006400000c0095 */
[----:B01----:R-:W-:Y:S05]  /*3e20*/  ENDCOLLECTIVE ;  /* 0x000000000000791b */ /* 0x003fea0003800000 */
.L_x_180:
[----:B------:R-:W-:Y:S01]  /*3e30*/  HFMA2 R148, -RZ, RZ, 0, 4.76837158203125e-07 ;  /* 0x00000008ff947431 */ /* 0x000fe200000001ff */
[----:B------:R-:W-:-:S05]  /*3e40*/  MOV R83, R145 ;  /* 0x0000009100537202 */ /* 0x000fca0000000f00 */
[----:B------:R-:W-:-:S05]  /*3e50*/  FADD.FTZ R83, R82, R83 ;  /* 0x0000005352537221 */ /* 0x000fca0000010000 */
[----:B------:R-:W-:-:S07]  /*3e60*/  MOV R147, R83 ;  /* 0x0000005300937202 */ /* 0x000fce0000000f00 */
[----:B------:R-:W-:Y:S05]  /*3e70*/  WARPSYNC.COLLECTIVE R146, `(.L_x_181) ;  /* 0x0000000092087348 */ /* 0x000fea0003c00000 */
[----:B------:R0:W1:Y:S02]  /*3e80*/  SHFL.BFLY P6, R145, R147, R148, R149 ;  /* 0x0c00009493917389 */ /* 0x00006400000c0095 */
[----:B01----:R-:W-:Y:S05]  /*3e90*/  ENDCOLLECTIVE ;  /* 0x000000000000791b */ /* 0x003fea0003800000 */
.L_x_181:
[----:B------:R-:W-:Y:S01]  /*3ea0*/  HFMA2 R148, -RZ, RZ, 0, 9.5367431640625e-07 ;  /* 0x00000010ff947431 */ /* 0x000fe200000001ff */
[----:B------:R-:W-:-:S05]  /*3eb0*/  MOV R142, R145 ;  /* 0x00000091008e7202 */ /* 0x000fca0000000f00 */
[----:B------:R-:W-:Y:S02]  /*3ec0*/  FADD.FTZ R144, R83, R142 ;  /* 0x0000008e53907221 */ /* 0x000fe40000010000 */
[----:B------:R-:W0:Y:S02]  /*3ed0*/  LDC R142, c[0x0][0x400] ;  /* 0x00010000ff8e7b82 */ /* 0x000e240000000800 */
[----:B------:R-:W-:-:S07]  /*3ee0*/  IMAD.MOV.U32 R147, RZ, RZ, R144 ;  /* 0x000000ffff937224 */ /* 0x000fce00078e0090 */
[----:B0-----:R-:W-:Y:S05]  /*3ef0*/  WARPSYNC.COLLECTIVE R146, `(.L_x_182) ;  /* 0x0000000092087348 */ /* 0x001fea0003c00000 */
[----:B------:R1:W2:Y:S02]  /*3f00*/  SHFL.BFLY P6, R145, R147, R148, R149 ;  /* 0x0c00009493917389 */ /* 0x0002a400000c0095 */
[----:B012---:R-:W-:Y:S05]  /*3f10*/  ENDCOLLECTIVE ;  /* 0x000000000000791b */ /* 0x007fea0003800000 */
.L_x_182:
        /* <DEDUP_REMOVED lines=73> */
.L_x_183:
[----:B------:R-:W-:Y:S01]  /*43b0*/  HFMA2 R148, -RZ, RZ, 0, 1.1920928955078125e-07 ;  /* 0x00000002ff947431 */ /* 0x000fe200000001ff */
[----:B------:R-:W-:-:S05]  /*43c0*/  MOV R81, R145 ;  /* 0x0000009100517202 */ /* 0x000fca0000000f00 */
[----:B------:R-:W-:-:S05]  /*43d0*/  FADD.FTZ R81, R80, R81 ;  /* 0x0000005150517221 */ /* 0x000fca0000010000 */
[----:B------:R-:W-:-:S07]  /*43e0*/  MOV R147, R81 ;  /* 0x0000005100937202 */ /* 0x000fce0000000f00 */
[----:B------:R-:W-:Y:S05]  /*43f0*/  WARPSYNC.COLLECTIVE R146, `(.L_x_184) ;  /* 0x0000000092087348 */ /* 0x000fea0003c00000 */
[----:B------:R0:W1:Y:S02]  /*4400*/  SHFL.BFLY P6, R145, R147, R148, R149 ;  /* 0x0c00009493917389 */ /* 0x00006400000c0095 */
[----:B01----:R-:W-:Y:S05]  /*4410*/  ENDCOLLECTIVE ;  /* 0x000000000000791b */ /* 0x003fea0003800000 */
.L_x_184:
[----:B------:R-:W-:Y:S01]  /*4420*/  HFMA2 R148, -RZ, RZ, 0, 2.384185791015625e-07 ;  /* 0x00000004ff947431 */ /* 0x000fe200000001ff */
[----:B------:R-:W-:-:S05]  /*4430*/  MOV R82, R145 ;  /* 0x0000009100527202 */ /* 0x000fca0000000f00 */
[----:B------:R-:W-:-:S05]  /*4440*/  FADD.FTZ R82, R81, R82 ;  /* 0x0000005251527221 */ /* 0x000fca0000010000 */
[----:B------:R-:W-:-:S07]  /*4450*/  MOV R147, R82 ;  /* 0x0000005200937202 */ /* 0x000fce0000000f00 */
[----:B------:R-:W-:Y:S05]  /*4460*/  WARPSYNC.COLLECTIVE R146, `(.L_x_185) ;  /* 0x0000000092087348 */ /* 0x000fea0003c00000 */
[----:B------:R0:W1:Y:S02]  /*4470*/  SHFL.BFLY P6, R145, R147, R148, R149 ;  /* 0x0c00009493917389 */ /* 0x00006400000c0095 */
[----:B01----:R-:W-:Y:S05]  /*4480*/  ENDCOLLECTIVE ;  /* 0x000000000000791b */ /* 0x003fea0003800000 */
.L_x_185:
[----:B------:R-:W-:Y:S01]  /*4490*/  HFMA2 R148, -RZ, RZ, 0, 4.76837158203125e-07 ;  /* 0x00000008ff947431 */ /* 0x000fe200000001ff */
[----:B------:R-:W-:-:S05]  /*44a0*/  MOV R83, R145 ;  /* 0x0000009100537202 */ /* 0x000fca0000000f00 */
[----:B------:R-:W-:-:S05]  /*44b0*/  FADD.FTZ R83, R82, R83 ;  /* 0x0000005352537221 */ /* 0x000fca0000010000 */
[----:B------:R-:W-:-:S07]  /*44c0*/  MOV R147, R83 ;  /* 0x0000005300937202 */ /* 0x000fce0000000f00 */
[----:B------:R-:W-:Y:S05]  /*44d0*/  WARPSYNC.COLLECTIVE R146, `(.L_x_186) ;  /* 0x0000000092087348 */ /* 0x000fea0003c00000 */
[----:B------:R0:W1:Y:S02]  /*44e0*/  SHFL.BFLY P6, R145, R147, R148, R149 ;  /* 0x0c00009493917389 */ /* 0x00006400000c0095 */
[----:B01----:R-:W-:Y:S05]  /*44f0*/  ENDCOLLECTIVE ;  /* 0x000000000000791b */ /* 0x003fea0003800000 */
.L_x_186:
[----:B------:R-:W-:Y:S01]  /*4500*/  HFMA2 R148, -RZ, RZ, 0, 9.5367431640625e-07 ;  /* 0x00000010ff947431 */ /* 0x000fe200000001ff */
[----:B------:R-:W-:-:S05]  /*4510*/  MOV R144, R145 ;  /* 0x0000009100907202 */ /* 0x000fca0000000f00 */
[----:B------:R-:W-:-:S05]  /*4520*/  FADD.FTZ R144, R83, R144 ;  /* 0x0000009053907221 */ /* 0x000fca0000010000 */
[----:B------:R-:W-:-:S07]  /*4530*/  MOV R147, R144 ;  /* 0x0000009000937202 */ /* 0x000fce0000000f00 */
[----:B------:R-:W-:Y:S05]  /*4540*/  WARPSYNC.COLLECTIVE R146, `(.L_x_187) ;  /* 0x0000000092087348 */ /* 0x000fea0003c00000 */
[----:B------:R0:W1:Y:S02]  /*4550*/  SHFL.BFLY P6, R145, R147, R148, R149 ;  /* 0x0c00009493917389 */ /* 0x00006400000c0095 */
[----:B01----:R-:W-:Y:S05]  /*4560*/  ENDCOLLECTIVE ;  /* 0x000000000000791b */ /* 0x003fea0003800000 */
.L_x_187:
[----:B------:R-:W-:Y:S05]  /*4570*/  BRA `(.L_x_188) ;  /* 0xffffffe800447947 */ /* 0x000fea000383ffff */
.L_x_189:
        /* <DEDUP_REMOVED lines=16> */
.L_x_37232:


//--------------------- .text._ZN10layer_norm13ln_fwd_kernelINS_13Kernel_traitsI13__nv_bfloat16S2_S2_S2_fjLj1024ELj1ELj4ELj1ELj16ENS_18Kernel_traits_baseILj1024ES2_S2_S2_S2_fjLj128EEEEELb0ELb1ELb0ELb1EEEvNS_9FwdParamsE --------------------------
	.section	.text._ZN10layer_norm13ln_fwd_kernelINS_13Kernel_traitsI13__nv_bfloat16S2_S2_S2_fjLj1024ELj1ELj4ELj1ELj16ENS_18Kernel_traits_baseILj1024ES2_S2_S2_S2_fjLj128EEEEELb0ELb1ELb0ELb1EEEvNS_9FwdParamsE,"ax",@progbits
	.align	128
        .global         _ZN10layer_norm13ln_fwd_kernelINS_13Kernel_traitsI13__nv_bfloat16S2_S2_S2_fjLj1024ELj1ELj4ELj1ELj16ENS_18Kernel_traits_baseILj1024ES2_S2_S2_S2_fjLj128EEEEELb0ELb1ELb0ELb1EEEvNS_9FwdParamsE
        .type           _ZN10layer_norm13ln_fwd_kernelINS_13Kernel_traitsI13__nv_bfloat16S2_S2_S2_fjLj1024ELj1ELj4ELj1ELj16ENS_18Kernel_traits_baseILj1024ES2_S2_S2_S2_fjLj128EEEEELb0ELb1ELb0ELb1EEEvNS_9FwdParamsE,@function
        .size           _ZN10layer_norm13ln_fwd_kernelINS_13Kernel_traitsI13__nv_bfloat16S2_S2_S2_fjLj1024ELj1ELj4ELj1ELj16ENS_18Kernel_traits_baseILj1024ES2_S2_S2_S2_fjLj128EEEEELb0ELb1ELb0ELb1EEEvNS_9FwdParamsE,(.L_x_37233 - _ZN10layer_norm13ln_fwd_kernelINS_13Kernel_traitsI13__nv_bfloat16S2_S2_S2_fjLj1024ELj1ELj4ELj1ELj16ENS_18Kernel_traits_baseILj1024ES2_S2_S2_S2_fjLj128EEEEELb0ELb1ELb0ELb1EEEvNS_9FwdParamsE)
        .other          _ZN10layer_norm13ln_fwd_kernelINS_13Kernel_traitsI13__nv_bfloat16S2_S2_S2_fjLj1024ELj1ELj4ELj1ELj16ENS_18Kernel_traits_baseILj1024ES2_S2_S2_S2_fjLj128EEEEELb0ELb1ELb0ELb1EEEvNS_9FwdParamsE,@"STO_CUDA_ENTRY STV_DEFAULT"
_ZN10layer_norm13ln_fwd_kernelINS_13Kernel_traitsI13__nv_bfloat16S2_S2_S2_fjLj1024ELj1ELj4ELj1ELj16ENS_18Kernel_traits_baseILj1024ES2_S2_S2_S2_fjLj128EEEEELb0ELb1ELb0ELb1EEEvNS_9FwdParamsE:
.text._ZN10layer_norm13ln_fwd_kernelINS_13Kernel_traitsI13__nv_bfloat16S2_S2_S2_fjLj1024ELj1ELj4ELj1ELj16ENS_18Kernel_traits_baseILj1024ES2_S2_S2_S2_fjLj128EEEEELb0ELb1ELb0ELb1EEEvNS_9FwdParamsE:
[----:B------:R-:W-:Y:S01]  /*0000*/  LDC R1, c[0x0][0x37c] ;  /* 0x0000df00ff017b82 */ /* 0x000fe20000000800 */
[----:B------:R-:W0:Y:S07]  /*0010*/  S2R R0, SR_TID.X ;  /* 0x0000000000007919 */ /* 0x000e2e0000002100 */
[----:B------:R-:W1:Y:S01]  /*0020*/  LDC.64 R2, c[0x0][0x3d0] ;  /* 0x0000f400ff027b82 */ /* 0x000e620000000a00 */
[----:B------:R-:W2:Y:S01]  /*0030*/  LDCU.64 UR6, c[0x0][0x358] ;  /* 0x00006b00ff0677ac */ /* 0x000ea20008000a00 */
[----:B------:R-:W3:Y:S06]  /*0040*/  LDCU.64 UR4, c[0x0][0x438] ;  /* 0x00008700ff0477ac */ /* 0x000eec0008000a00 */
[----:B------:R-:W4:Y:S01]  /*0050*/  LDC.64 R22, c[0x0][0x3e8] ;  /* 0x0000fa00ff167b82 */ /* 0x000f220000000a00 */
[----:B0-----:R-:W-:-:S05]  /*0060*/  LOP3.LUT R110, R0, 0x1f, RZ, 0xc0, !PT ;  /* 0x0000001f006e7812 */ /* 0x001fca00078ec0ff */
[----:B-1----:R-:W-:-:S04]  /*0070*/  IMAD.WIDE.U32 R2, R110, 0x10, R2 ;  /* 0x000000106e027825 */ /* 0x002fc800078e0002 */
[----:B----4-:R-:W-:Y:S01]  /*0080*/  IMAD.WIDE.U32 R22, R110, 0x10, R22 ;  /* 0x000000106e167825 */ /* 0x010fe200078e0016 */
[----:B--2---:R-:W2:Y:S04]  /*0090*/  LDG.E.128 R24, desc[UR6][R2.64] ;  /* 0x0000000602187981 */ /* 0x004ea8000c1e1d00 */
[----:B------:R-:W4:Y:S04]  /*00a0*/  LDG.E.128 R28, desc[UR6][R22.64] ;  /* 0x00000006161c7981 */ /* 0x000f28000c1e1d00 */
[----:B------:R-:W4:Y:S04]  /*00b0*/  LDG.E.128 R48, desc[UR6][R2.64+0x200] ;  /* 0x0002000602307981 */ /* 0x000f28000c1e1d00 */
[----:B------:R-:W4:Y:S01]  /*00c0*/  LDG.E.128 R52, desc[UR6][R22.64+0x200] ;  /* 0x0002000616347981 */ /* 0x000f22000c1e1d00 */
[----:B---3--:R-:W-:-:S03]  /*00d0*/  ISETP.NE.U32.AND P0, PT, RZ, UR4, PT ;  /* 0x00000004ff007c0c */ /* 0x008fc6000bf05070 */
[----:B------:R-:W3:Y:S01]  /*00e0*/  LDG.E.128 R16, desc[UR6][R2.64+0x400] ;  /* 0x0004000602107981 */ /* 0x000ee2000c1e1d00 */
[----:B------:R-:W-:-:S03]  /*00f0*/  ISETP.NE.AND.EX P0, PT, RZ, UR5, PT, P0 ;  /* 0x00000005ff007c0c */ /* 0x000fc6000bf05300 */
[----:B------:R-:W3:Y:S04]  /*0100*/  LDG.E.128 R12, desc[UR6][R22.64+0x400] ;  /* 0x00040006160c7981 */ /* 0x000ee8000c1e1d00 */
[----:B------:R-:W5:Y:S04]  /*0110*/  LDG.E.128 R4, desc[UR6][R2.64+0x600] ;  /* 0x0006000602047981 */ /* 0x000f68000c1e1d00 */
[----:B------:R-:W5:Y:S01]  /*0120*/  LDG.E.128 R8, desc[UR6][R22.64+0x600] ;  /* 0x0006000616087981 */ /* 0x000f62000c1e1d00 */
[----:B------:R-:W0:Y:S01]  /*0130*/  S2UR UR4, SR_CTAID.X ;  /* 0x00000000000479c3 */ /* 0x000e220000002500 */
[----:B------:R-:W1:Y:S07]  /*0140*/  LDCU UR5, c[0x0][0x384] ;  /* 0x00007080ff0577ac */ /* 0x000e6e0008000800 */
[----:B------:R-:W1:Y:S01]  /*0150*/  @P0 LDC.64 R20, c[0x0][0x438] ;  /* 0x00010e00ff140b82 */ /* 0x000e620000000a00 */
[----:B------:R-:W-:Y:S01]  /*0160*/  SHF.R.U32.HI R0, RZ, 0x5, R0 ;  /* 0x00000005ff007819 */ /* 0x000fe20000011600 */
[----:B0-----:R-:W-:Y:S01]  /*0170*/  USHF.L.U32 UR4, UR4, 0x2, URZ ;  /* 0x0000000204047899 */ /* 0x001fe200080006ff */
[----:B-1----:R-:W-:-:S05]  /*0180*/  @P0 IMAD.WIDE.U32 R20, R110, 0x10, R20 ;  /* 0x000000106e140825 */ /* 0x002fca00078e0014 */
[----:B------:R-:W5:Y:S04]  /*0190*/  @P0 LDG.E.128 R44, desc[UR6][R20.64] ;  /* 0x00000006142c0981 */ /* 0x000f68000c1e1d00 */
[----:B------:R-:W5:Y:S04]  /*01a0*/  @P0 LDG.E.128 R40, desc[UR6][R20.64+0x200] ;  /* 0x0002000614280981 */ /* 0x000f68000c1e1d00 */
[----:B------:R-:W5:Y:S04]  /*01b0*/  @P0 LDG.E.128 R36, desc[UR6][R20.64+0x400] ;  /* 0x0004000614240981 */ /* 0x000f68000c1e1d00 */
[----:B------:R0:W5:Y:S02]  /*01c0*/  @P0 LDG.E.128 R32, desc[UR6][R20.64+0x600] ;  /* 0x0006000614200981 */ /* 0x000164000c1e1d00 */
[----:B0-----:R-:W-:-:S04]  /*01d0*/  LOP3.LUT R20, R0, UR4, RZ, 0xfc, !PT ;  /* 0x0000000400147c12 */ /* 0x001fc8000f8efcff */
[----:B------:R-:W-:Y:S02]  /*01e0*/  ISETP.GE.AND P1, PT, R20, UR5, PT ;  /* 0x0000000514007c0c */ /* 0x000fe4000bf26270 */
[----:B--2---:R-:W-:Y:S02]  /*01f0*/  @P0 MOV R109, R24 ;  /* 0x00000018006d0202 */ /* 0x004fe40000000f00 */
[----:B------:R-:W-:Y:S02]  /*0200*/  @P0 MOV R108, R25 ;  /* 0x00000019006c0202 */ /* 0x000fe40000000f00 */
[----:B------:R-:W-:Y:S02]  /*0210*/  @P0 MOV R107, R26 ;  /* 0x0000001a006b0202 */ /* 0x000fe40000000f00 */
[----:B------:R-:W-:Y:S02]  /*0220*/  @P0 MOV R106, R27 ;  /* 0x0000001b006a0202 */ /* 0x000fe40000000f00 */
[----:B----4-:R-:W-:Y:S01]  /*0230*/  @P0 MOV R105, R28 ;  /* 0x0000001c00690202 */ /* 0x010fe20000000f00 */
[----:B------:R-:W-:Y:S01]  /*0240*/  @P0 IMAD.MOV.U32 R97, RZ, RZ, R50 ;  /* 0x000000ffff610224 */ /* 0x000fe200078e0032 */
[----:B------:R-:W-:-:S02]  /*0250*/  @P0 MOV R104, R29 ;  /* 0x0000001d00680202 */ /* 0x000fc40000000f00 */
[----:B------:R-:W-:Y:S02]  /*0260*/  @P0 MOV R103, R30 ;  /* 0x0000001e00670202 */ /* 0x000fe40000000f00 */
[----:B------:R-:W-:Y:S02]  /*0270*/  @P0 MOV R102, R31 ;  /* 0x0000001f00660202 */ /* 0x000fe40000000f00 */
[----:B------:R-:W-:Y:S02]  /*0280*/  @P0 MOV R99, R48 ;  /* 0x0000003000630202 */ /* 0x000fe40000000f00 */
[----:B------:R-:W-:Y:S02]  /*0290*/  @P0 MOV R98, R49 ;  /* 0x0000003100620202 */ /* 0x000fe40000000f00 */
[----:B------:R-:W-:Y:S02]  /*02a0*/  @P0 MOV R96, R51 ;  /* 0x0000003300600202 */ /* 0x000fe40000000f00 */
[----:B------:R-:W-:-:S02]  /*02b0*/  @P0 MOV R95, R52 ;  /* 0x00000034005f0202 */ /* 0x000fc40000000f00 */
[----:B------:R-:W-:Y:S02]  /*02c0*/  @P0 MOV R94, R53 ;  /* 0x00000035005e0202 */ /* 0x000fe40000000f00 */
[----:B------:R-:W-:Y:S02]  /*02d0*/  @P0 MOV R93, R54 ;  /* 0x00000036005d0202 */ /* 0x000fe40000000f00 */
[----:B------:R-:W-:Y:S02]  /*02e0*/  @P0 MOV R92, R55 ;  /* 0x00000037005c0202 */ /* 0x000fe40000000f00 */
[----:B---3--:R-:W-:Y:S02]  /*02f0*/  @P0 MOV R91, R16 ;  /* 0x00000010005b0202 */ /* 0x008fe40000000f00 */
[----:B------:R-:W-:Y:S01]  /*0300*/  @P0 MOV R90, R17 ;  /* 0x00000011005a0202 */ /* 0x000fe20000000f00 */
[----:B------:R-:W-:Y:S01]  /*0310*/  @!P0 IMAD.MOV.U32 R90, RZ, RZ, R17 ;  /* 0x000000ffff5a8224 */ /* 0x000fe200078e0011 */
        /* <DEDUP_REMOVED lines=23> */
[----:B------:R-:W-:Y:S02]  /*0490*/  @P0 MOV R86, R13 ;  /* 0x0000000d00560202 */ /* 0x000fe40000000f00 */
[----:B------:R-:W-:Y:S01]  /*04a0*/  @P0 MOV R85, R14 ;  /* 0x0000000e00550202 */ /* 0x000fe20000000f00 */
[----:B------:R-:W-:Y:S06]  /*04b0*/  @P1 EXIT ;  /* 0x000000000000194d */ /* 0x000fec0003800000 */
[----:B------:R-:W0:Y:S01]  /*04c0*/  LDCU.64 UR4, c[0x0][0x3e0] ;  /* 0x00007c00ff0477ac */ /* 0x000e220008000a00 */
[----:B-----5:R-:W-:Y:S02]  /*04d0*/  @P0 MOV R83, R4 ;  /* 0x0000000400530202 */ /* 0x020fe40000000f00 */
[----:B------:R-:W-:Y:S02]  /*04e0*/  @!P0 CS2R R46, SRZ ;  /* 0x00000000002e8805 */ /* 0x000fe4000001ff00 */
[----:B------:R-:W-:Y:S02]  /*04f0*/  @P0 MOV R82, R5 ;  /* 0x0000000500520202 */ /* 0x000fe40000000f00 */
[----:B------:R-:W-:Y:S02]  /*0500*/  @!P0 CS2R R44, SRZ ;  /* 0x00000000002c8805 */ /* 0x000fe4000001ff00 */
[----:B------:R-:W-:Y:S02]  /*0510*/  @P0 MOV R0, R6 ;  /* 0x0000000600000202 */ /* 0x000fe40000000f00 */
[----:B------:R-:W-:-:S02]  /*0520*/  @!P0 CS2R R42, SRZ ;  /* 0x00000000002a8805 */ /* 0x000fc4000001ff00 */
[----:B------:R-:W-:Y:S02]  /*0530*/  @!P0 MOV R83, R4 ;  /* 0x0000000400538202 */ /* 0x000fe40000000f00 */
[----:B------:R-:W-:Y:S02]  /*0540*/  @!P0 CS2R R40, SRZ ;  /* 0x0000000000288805 */ /* 0x000fe4000001ff00 */
[----:B------:R-:W-:Y:S02]  /*0550*/  @P0 MOV R3, R8 ;  /* 0x0000000800030202 */ /* 0x000fe40000000f00 */
[----:B------:R-:W-:Y:S02]  /*0560*/  @!P0 CS2R R38, SRZ ;  /* 0x0000000000268805 */ /* 0x000fe4000001ff00 */
[----:B------:R-:W-:Y:S02]  /*0570*/  @!P0 MOV R82, R5 ;  /* 0x0000000500528202 */ /* 0x000fe40000000f00 */
[----:B------:R-:W-:-:S02]  /*0580*/  @!P0 CS2R R36, SRZ ;  /* 0x0000000000248805 */ /* 0x000fc4000001ff00 */
[----:B------:R-:W-:Y:S01]  /*0590*/  @!P0 MOV R0, R6 ;  /* 0x0000000600008202 */ /* 0x000fe20000000f00 */
[----:B------:R-:W-:Y:S01]  /*05a0*/  @!P0 IMAD.MOV.U32 R3, RZ, RZ, R8 ;  /* 0x000000ffff038224 */ /* 0x000fe200078e0008 */
[----:B------:R-:W-:Y:S02]  /*05b0*/  @P0 MOV R84, R15 ;  /* 0x0000000f00540202 */ /* 0x000fe40000000f00 */
[----:B------:R-:W-:Y:S02]  /*05c0*/  @!P0 CS2R R34, SRZ ;  /* 0x0000000000228805 */ /* 0x000fe4000001ff00 */
[----:B------:R-:W-:Y:S01]  /*05d0*/  @P0 MOV R4, R9 ;  /* 0x0000000900040202 */ /* 0x000fe20000000f00 */
[----:B0-----:R-:W-:Y:S01]  /*05e0*/  UISETP.NE.U32.AND UP0, UPT, UR4, URZ, UPT ;  /* 0x000000ff0400728c */ /* 0x001fe2000bf05070 */
[----:B------:R-:W-:Y:S02]  /*05f0*/  @P0 MOV R5, R10 ;  /* 0x0000000a00050202 */ /* 0x000fe40000000f00 */
[----:B------:R-:W-:-:S02]  /*0600*/  @!P0 CS2R R32, SRZ ;  /* 0x0000000000208805 */ /* 0x000fc4000001ff00 */
[----:B------:R-:W-:Y:S01]  /*0610*/  @P0 MOV R6, R11 ;  /* 0x0000000b00060202 */ /* 0x000fe20000000f00 */
[----:B------:R-:W-:Y:S01]  /*0620*/  UISETP.NE.AND.EX UP0, UPT, UR5, URZ, UPT, UP0 ;  /* 0x000000ff0500728c */ /* 0x000fe2000bf05300 */
[----:B------:R-:W-:Y:S02]  /*0630*/  @!P0 MOV R86, R13 ;  /* 0x0000000d00568202 */ /* 0x000fe40000000f00 */
[----:B------:R-:W-:Y:S02]  /*0640*/  @!P0 MOV R85, R14 ;  /* 0x0000000e00558202 */ /* 0x000fe40000000f00 */
[----:B------:R-:W-:Y:S02]  /*0650*/  @!P0 MOV R84, R15 ;  /* 0x0000000f00548202 */ /* 0x000fe40000000f00 */
[----:B------:R-:W-:Y:S02]  /*0660*/  @!P0 MOV R4, R9 ;  /* 0x0000000900048202 */ /* 0x000fe40000000f00 */
[----:B------:R-:W-:-:S02]  /*0670*/  @!P0 MOV R5, R10 ;  /* 0x0000000a00058202 */ /* 0x000fc40000000f00 */
[----:B------:R-:W-:Y:S02]  /*0680*/  @!P0 MOV R6, R11 ;  /* 0x0000000b00068202 */ /* 0x000fe40000000f00 */
[-C--:B------:R-:W-:Y:S02]  /*0690*/  @P0 MOV R2, R7.reuse ;  /* 0x0000000700020202 */ /* 0x080fe40000000f00 */
[----:B------:R-:W-:Y:S02]  /*06a0*/  @!P0 MOV R2, R7 ;  /* 0x0000000700028202 */ /* 0x000fe40000000f00 */
[----:B------:R-:W-:Y:S02]  /*06b0*/  MOV R7, R20 ;  /* 0x0000001400077202 */ /* 0x000fe40000000f00 */
        /* <DEDUP_REMOVED lines=37> */
[----:B------:R-:W-:Y:S01]  /*0910*/  PRMT R81, R105, 0x7632, R81 ;  /* 0x0000763269517816 */ /* 0x000fe20000000051 */
[----:B------:R-:W-:Y:S06]  /*0920*/  BRA.U UP0, `(.L_x_190) ;  /* 0x0000002900c87547 */ /* 0x000fec000b800000 */
[----:B------:R-:W0:Y:S01]  /*0930*/  LDCU.64 UR4, c[0x0][0x3a0] ;  /* 0x00007400ff0477ac */ /* 0x000e220008000a00 */
[----:B------:R-:W1:Y:S01]  /*0940*/  LDCU UR8, c[0x0][0x388] ;  /* 0x00007100ff0877ac */ /* 0x000e620008000800 */
[----:B------:R-:W2:Y:S01]  /*0950*/  LDCU.U8 UR9, c[0x0][0x410] ;  /* 0x00008200ff0977ac */ /* 0x000ea20008000000 */
[----:B------:R-:W3:Y:S01]  /*0960*/  LDCU UR10, c[0x0][0x448] ;  /* 0x00008900ff0a77ac */ /* 0x000ee20008000800 */
[----:B0-----:R-:W-:-:S04]  /*0970*/  ISETP.NE.U32.AND P0, PT, RZ, UR4, PT ;  /* 0x00000004ff007c0c */ /* 0x001fc8000bf05070 */
[----:B-123--:R-:W-:-:S13]  /*0980*/  ISETP.NE.AND.EX P0, PT, RZ, UR5, PT, P0 ;  /* 0x00000005ff007c0c */ /* 0x00efda000bf05300 */
.L_x_200:
[----:B0-----:R-:W0:Y:S01]  /*0990*/  LDC.64 R62, c[0x0][0x390] ;  /* 0x0000e400ff3e7b82 */ /* 0x001e220000000a00 */
[----:B------:R-:W-:-:S05]  /*09a0*/  IMAD R52, R7, UR8, RZ ;  /* 0x0000000807347c24 */ /* 0x000fca000f8e02ff */
[----:B------:R-:W-:-:S04]  /*09b0*/  SHF.R.S32.HI R53, RZ, 0x1f, R52 ;  /* 0x0000001fff357819 */ /* 0x000fc80000011434 */
[----:B------:R-:W-:-:S04]  /*09c0*/  LEA.HI R53, R53, R52, RZ, 0x3 ;  /* 0x0000003435357211 */ /* 0x000fc800078f18ff */
[----:B------:R-:W-:-:S05]  /*09d0*/  LEA.HI.SX32 R119, R53, R110, 0x1d ;  /* 0x0000006e35777211 */ /* 0x000fca00078feaff */
[----:B0-----:R-:W-:-:S06]  /*09e0*/  IMAD.WIDE.U32 R52, R119, 0x10, R62 ;  /* 0x0000001077347825 */ /* 0x001fcc00078e003e */
[----:B------:R-:W5:Y:S01]  /*09f0*/  LDG.E.128 R52, desc[UR6][R52.64] ;  /* 0x0000000634347981 */ /* 0x000f62000c1e1d00 */
[----:B------:R-:W-:Y:S05]  /*0a00*/  @!P0 BRA `(.L_x_191) ;  /* 0x0000000000c08947 */ /* 0x000fea0003800000 */
[----:B------:R-:W0:Y:S02]  /*0a10*/  LDC.64 R48, c[0x0][0x3a0] ;  /* 0x0000e800ff307b82 */ /* 0x000e240000000a00 */
[----:B0-----:R-:W-:-:S06]  /*0a20*/  IMAD.WIDE.U32 R48, R119, 0x10, R48 ;  /* 0x0000001077307825 */ /* 0x001fcc00078e0030 */
[----:B------:R-:W2:Y:S01]  /*0a30*/  LDG.E.128 R48, desc[UR6][R48.64] ;  /* 0x0000000630307981 */ /* 0x000ea2000c1e1d00 */
[C---:B-----5:R-:W-:Y:S01]  /*0a40*/  SHF.L.U32 R116, R53.reuse, 0x10, RZ ;  /* 0x0000001035747819 */ /* 0x060fe200000006ff */
        /* <DEDUP_REMOVED lines=9> */
[C---:B------:R-:W-:Y:S02]  /*0ae0*/  PRMT R64, R55.reuse, 0x7632, R64 ;  /* 0x0000763237407816 */ /* 0x040fe40000000040 */
[----:B------:R-:W-:Y:S02]  /*0af0*/  SHF.L.U32 R113, R55, 0x10, RZ ;  /* 0x0000001037717819 */ /* 0x000fe400000006ff */
[----:B------:R-:W-:-:S02]  /*0b00*/  SHF.L.U32 R112, R64, 0x10, RZ ;  /* 0x0000001040707819 */ /* 0x000fc400000006ff */
[----:B------:R-:W-:Y:S02]  /*0b10*/  SHF.L.U32 R111, R79, 0x10, RZ ;  /* 0x000000104f6f7819 */ /* 0x000fe400000006ff */
[----:B------:R-:W-:Y:S02]  /*0b20*/  SHF.L.U32 R66, R102, 0x10, RZ ;  /* 0x0000001066427819 */ /* 0x000fe400000006ff */
[----:B------:R-:W-:Y:S02]  /*0b30*/  SHF.L.U32 R56, R56, 0x10, RZ ;  /* 0x0000001038387819 */ /* 0x000fe400000006ff */
[----:B------:R-:W-:Y:S02]  /*0b40*/  SHF.L.U32 R57, R57, 0x10, RZ ;  /* 0x0000001039397819 */ /* 0x000fe400000006ff */
[----:B------:R-:W-:Y:S02]  /*0b50*/  SHF.L.U32 R60, R60, 0x10, RZ ;  /* 0x000000103c3c7819 */ /* 0x000fe400000006ff */
[----:B--2---:R-:W-:-:S02]  /*0b60*/  SHF.L.U32 R61, R49, 0x10, RZ ;  /* 0x00000010313d7819 */ /* 0x004fc400000006ff */
[----:B------:R-:W-:Y:S02]  /*0b70*/  SHF.L.U32 R53, R48, 0x10, RZ ;  /* 0x0000001030357819 */ /* 0x000fe400000006ff */
[----:B------:R-:W-:Y:S01]  /*0b80*/  SHF.L.U32 R67, R50, 0x10, RZ ;  /* 0x0000001032437819 */ /* 0x000fe200000006ff */
[----:B------:R-:W-:Y:S01]  /*0b90*/  FFMA.FTZ R116, R116, R59, R61 ;  /* 0x0000003b74747223 */ /* 0x000fe2000001003d */
[----:B------:R-:W-:Y:S01]  /*0ba0*/  PRMT R59, R51, 0x7632, R59 ;  /* 0x00007632333b7816 */ /* 0x000fe2000000003b */
[----:B------:R-:W-:Y:S01]  /*0bb0*/  FFMA.FTZ R115, R52, R115, R53 ;  /* 0x0000007334737223 */ /* 0x000fe20000010035 */
[----:B------:R-:W-:Y:S01]  /*0bc0*/  PRMT R55, R50, 0x7632, R55 ;  /* 0x0000763232377816 */ /* 0x000fe20000000037 */
[----:B------:R-:W-:Y:S01]  /*0bd0*/  FFMA.FTZ R114, R54, R65, R67 ;  /* 0x0000004136727223 */ /* 0x000fe20000010043 */
[----:B------:R-:W-:Y:S02]  /*0be0*/  PRMT R52, R48, 0x7632, R52 ;  /* 0x0000763230347816 */ /* 0x000fe40000000034 */
[----:B------:R-:W-:-:S02]  /*0bf0*/  PRMT R54, R49, 0x7632, R54 ;  /* 0x0000763231367816 */ /* 0x000fc40000000036 */
[----:B------:R-:W-:Y:S02]  /*0c00*/  SHF.L.U32 R65, R59, 0x10, RZ ;  /* 0x000000103b417819 */ /* 0x000fe400000006ff */
[----:B------:R-:W-:Y:S02]  /*0c10*/  SHF.L.U32 R59, R55, 0x10, RZ ;  /* 0x00000010373b7819 */ /* 0x000fe400000006ff */
[----:B------:R-:W-:Y:S02]  /*0c20*/  SHF.L.U32 R53, R81, 0x10, RZ ;  /* 0x0000001051357819 */ /* 0x000fe400000006ff */
[----:B------:R-:W-:Y:S01]  /*0c30*/  SHF.L.U32 R61, R78, 0x10, RZ ;  /* 0x000000104e3d7819 */ /* 0x000fe200000006ff */
[----:B------:R-:W-:Y:S01]  /*0c40*/  FFMA.FTZ R111, R60, R111, R59 ;  /* 0x0000006f3c6f7223 */ /* 0x000fe2000001003b */
[----:B------:R-:W-:Y:S02]  /*0c50*/  SHF.L.U32 R64, R51, 0x10, RZ ;  /* 0x0000001033407819 */ /* 0x000fe400000006ff */
[----:B------:R-:W-:Y:S01]  /*0c60*/  SHF.L.U32 R54, R54, 0x10, RZ ;  /* 0x0000001036367819 */ /* 0x000fe200000006ff */
[----:B------:R-:W-:Y:S01]  /*0c70*/  FFMA.FTZ R112, R112, R61, R65 ;  /* 0x0000003d70707223 */ /* 0x000fe20000010041 */
        /* <DEDUP_REMOVED lines=9> */
.L_x_191:
[----:B-----5:R-:W-:Y:S02]  /*0d10*/  PRMT R56, R52, 0x7632, R56 ;  /* 0x0000763234387816 */ /* 0x020fe40000000038 */
[C---:B------:R-:W-:Y:S02]  /*0d20*/  PRMT R57, R53.reuse, 0x7632, R57 ;  /* 0x0000763235397816 */ /* 0x040fe40000000039 */
[----:B------:R-:W-:Y:S02]  /*0d30*/  PRMT R58, R54, 0x7632, R58 ;  /* 0x00007632363a7816 */ /* 0x000fe4000000003a */
[----:B------:R-:W-:Y:S02]  /*0d40*/  SHF.L.U32 R52, R52, 0x10, RZ ;  /* 0x0000001034347819 */ /* 0x000fe400000006ff */
[----:B------:R-:W-:Y:S02]  /*0d50*/  SHF.L.U32 R53, R53, 0x10, RZ ;  /* 0x0000001035357819 */ /* 0x000fe400000006ff */
[----:B------:R-:W-:-:S02]  /*0d60*/  SHF.L.U32 R54, R54, 0x10, RZ ;  /* 0x0000001036367819 */ /* 0x000fc400000006ff */
[----:B------:R-:W-:Y:S02]  /*0d70*/  SHF.L.U32 R115, R105, 0x10, RZ ;  /* 0x0000001069737819 */ /* 0x000fe400000006ff */
[----:B------:R-:W-:Y:S02]  /*0d80*/  SHF.L.U32 R116, R104, 0x10, RZ ;  /* 0x0000001068747819 */ /* 0x000fe400000006ff */
[----:B------:R-:W-:Y:S01]  /*0d90*/  SHF.L.U32 R59, R103, 0x10, RZ ;  /* 0x00000010673b7819 */ /* 0x000fe200000006ff */
[----:B------:R-:W-:Y:S01]  /*0da0*/  FMUL.FTZ R115, R52, R115 ;  /* 0x0000007334737220 */ /* 0x000fe20000410000 */
[----:B------:R-:W-:Y:S01]  /*0db0*/  PRMT R60, R55, 0x7632, R60 ;  /* 0x00007632373c7816 */ /* 0x000fe2000000003c */
[----:B------:R-:W-:Y:S01]  /*0dc0*/  FMUL.FTZ R116, R53, R116 ;  /* 0x0000007435747220 */ /* 0x000fe20000410000 */
[----:B------:R-:W-:Y:S01]  /*0dd0*/  SHF.L.U32 R53, R81, 0x10, RZ ;  /* 0x0000001051357819 */ /* 0x000fe200000006ff */
[----:B------:R-:W-:Y:S01]  /*0de0*/  FMUL.FTZ R114, R54, R59 ;  /* 0x0000003b36727220 */ /* 0x000fe20000410000 */
[----:B------:R-:W-:Y:S01]  /*0df0*/  SHF.L.U32 R52, R80, 0x10, RZ ;  /* 0x0000001050347819 */ /* 0x000fe200000006ff */
[----:B------:R-:W-:Y:S01]  /*0e00*/  IMAD.U32 R55, R55, 0x10000, RZ ;  /* 0x0001000037377824 */ /* 0x000fe200078e00ff */
[----:B------:R-:W-:-:S02]  /*0e10*/  SHF.L.U32 R111, R79, 0x10, RZ ;  /* 0x000000104f6f7819 */ /* 0x000fc400000006ff */
[----:B------:R-:W-:Y:S02]  /*0e20*/  SHF.L.U32 R54, R102, 0x10, RZ ;  /* 0x0000001066367819 */ /* 0x000fe400000006ff */
[----:B------:R-:W-:Y:S02]  /*0e30*/  SHF.L.U32 R59, R78, 0x10, RZ ;  /* 0x000000104e3b7819 */ /* 0x000fe400000006ff */
[----:B------:R-:W-:Y:S01]  /*0e40*/  SHF.L.U32 R60, R60, 0x10, RZ ;  /* 0x000000103c3c7819 */ /* 0x000fe200000006ff */
[----:B------:R-:W-:Y:S01]  /*0e50*/  FMUL.FTZ R113, R55, R54 ;  /* 0x0000003637717220 */ /* 0x000fe20000410000 */
[----:B------:R-:W-:Y:S02]  /*0e60*/  SHF.L.U32 R58, R58, 0x10, RZ ;  /* 0x000000103a3a7819 */ /* 0x000fe400000006ff */
[----:B------:R-:W-:Y:S01]  /*0e70*/  SHF.L.U32 R57, R57, 0x10, RZ ;  /* 0x0000001039397819 */ /* 0x000fe200000006ff */
[----:B------:R-:W-:Y:S01]  /*0e80*/  FMUL.FTZ R112, R60, R59 ;  /* 0x0000003b3c707220 */ /* 0x000fe20000410000 */
        /* <DEDUP_REMOVED lines=8> */
.L_x_192:
[----:B------:R-:W0:Y:S01]  /*0f10*/  LDC.64 R60, c[0x0][0x3a8] ;  /* 0x0000ea00ff3c7b82 */ /* 0x000e220000000a00 */
[----:B------:R-:W-:-:S05]  /*0f20*/  IADD3 R117, PT, PT, R119, 0x20, RZ ;  /* 0x0000002077757810 */ /* 0x000fca0007ffe0ff */
[----:B------:R-:W-:Y:S02]  /*0f30*/  IMAD.WIDE.U32 R56, R117, 0x10, R62 ;  /* 0x0000001075387825 */ /* 0x000fe400078e003e */
[----:B------:R-:W1:Y:S02]  /*0f40*/  @P0 LDC.64 R64, c[0x0][0x3a0] ;  /* 0x0000e800ff400b82 */ /* 0x000e640000000a00 */
[----:B0-----:R-:W-:-:S05]  /*0f50*/  IMAD.WIDE.U32 R66, R119, 0x10, R60 ;  /* 0x0000001077427825 */ /* 0x001fca00078e003c */
[----:B------:R0:W-:Y:S01]  /*0f60*/  STG.E.128 desc[UR6][R66.64], R52 ;  /* 0x0000003442007986 */ /* 0x0001e2000c101d06 */
[----:B-1----:R-:W-:-:S03]  /*0f70*/  @P0 IMAD.WIDE.U32 R64, R117, 0x10, R64 ;  /* 0x0000001075400825 */ /* 0x002fc600078e0040 */
[----:B------:R-:W5:Y:S04]  /*0f80*/  LDG.E.128 R56, desc[UR6][R56.64] ;  /* 0x0000000638387981 */ /* 0x000f68000c1e1d00 */
[----:B------:R0:W5:Y:S01]  /*0f90*/  @P0 LDG.E.128 R48, desc[UR6][R64.64] ;  /* 0x0000000640300981 */ /* 0x000162000c1e1d00 */
[----:B------:R-:W-:Y:S05]  /*0fa0*/  @!P0 BRA `(.L_x_193) ;  /* 0x0000000000b48947 */ /* 0x000fea0003800000 */
[----:B0----5:R-:W-:Y:S01]  /*0fb0*/  PRMT R52, R56, 0x7632, R52 ;  /* 0x0000763238347816 */ /* 0x021fe20000000034 */
[----:B------:R-:W-:Y:S01]  /*0fc0*/  IMAD.U32 R67, R50, 0x10000, RZ ;  /* 0x0001000032437824 */ /* 0x000fe200078e00ff */
[C---:B------:R-:W-:Y:S02]  /*0fd0*/  PRMT R54, R57.reuse, 0x7632, R54 ;  /* 0x0000763239367816 */ /* 0x040fe40000000036 */
[C---:B------:R-:W-:Y:S02]  /*0fe0*/  PRMT R65, R58.reuse, 0x7632, R65 ;  /* 0x000076323a417816 */ /* 0x040fe40000000041 */
[----:B------:R-:W-:Y:S02]  /*0ff0*/  SHF.L.U32 R124, R58, 0x10, RZ ;  /* 0x000000103a7c7819 */ /* 0x000fe400000006ff */
[----:B------:R-:W-:Y:S02]  /*1000*/  SHF.L.U32 R56, R56, 0x10, RZ ;  /* 0x0000001038387819 */ /* 0x000fe400000006ff */
[----:B------:R-:W-:-:S02]  /*1010*/  SHF.L.U32 R57, R57, 0x10, RZ ;  /* 0x0000001039397819 */ /* 0x000fc400000006ff */
[----:B------:R-:W-:Y:S02]  /*1020*/  SHF.L.U32 R129, R95, 0x10, RZ ;  /* 0x000000105f817819 */ /* 0x000fe400000006ff */
[----:B------:R-:W-:Y:S02]  /*1030*/  SHF.L.U32 R53, R48, 0x10, RZ ;  /* 0x0000001030357819 */ /* 0x000fe400000006ff */
[----:B------:R-:W-:Y:S02]  /*1040*/  SHF.L.U32 R58, R94, 0x10, RZ ;  /* 0x000000105e3a7819 */ /* 0x000fe400000006ff */
[----:B------:R-:W-:Y:S01]  /*1050*/  SHF.L.U32 R64, R49, 0x10, RZ ;  /* 0x0000001031407819 */ /* 0x000fe200000006ff */
[----:B------:R-:W-:Y:S01]  /*1060*/  FFMA.FTZ R129, R56, R129, R53 ;  /* 0x0000008138817223 */ /* 0x000fe20000010035 */
[----:B------:R-:W-:Y:S02]  /*1070*/  SHF.L.U32 R55, R93, 0x10, RZ ;  /* 0x000000105d377819 */ /* 0x000fe400000006ff */
[----:B------:R-:W-:Y:S01]  /*1080*/  PRMT R66, R59, 0x7632, R66 ;  /* 0x000076323b427816 */ /* 0x000fe20000000042 */
[----:B------:R-:W-:Y:S01]  /*1090*/  FFMA.FTZ R127, R57, R58, R64 ;  /* 0x0000003a397f7223 */ /* 0x000fe20000010040 */
[----:B------:R-:W-:Y:S01]  /*10a0*/  SHF.L.U32 R125, R59, 0x10, RZ ;  /* 0x000000103b7d7819 */ /* 0x000fe200000006ff */
[----:B------:R-:W-:Y:S01]  /*10b0*/  FFMA.FTZ R124, R124, R55, R67 ;  /* 0x000000377c7c7223 */ /* 0x000fe20000010043 */
[----:B------:R-:W-:-:S02]  /*10c0*/  PRMT R59, R51, 0x7632, R59 ;  /* 0x00007632333b7816 */ /* 0x000fc4000000003b */
[----:B------:R-:W-:Y:S02]  /*10d0*/  PRMT R53, R48, 0x7632, R53 ;  /* 0x0000763230357816 */ /* 0x000fe40000000035 */
[----:B------:R-:W-:Y:S02]  /*10e0*/  PRMT R56, R49, 0x7632, R56 ;  /* 0x0000763231387816 */ /* 0x000fe40000000038 */
[----:B------:R-:W-:Y:S02]  /*10f0*/  PRMT R58, R50, 0x7632, R58 ;  /* 0x00007632323a7816 */ /* 0x000fe4000000003a */
[----:B------:R-:W-:Y:S02]  /*1100*/  SHF.L.U32 R118, R92, 0x10, RZ ;  /* 0x000000105c767819 */ /* 0x000fe400000006ff */
[----:B------:R-:W-:Y:S02]  /*1110*/  SHF.L.U32 R120, R51, 0x10, RZ ;  /* 0x0000001033787819 */ /* 0x000fe400000006ff */
[----:B------:R-:W-:-:S02]  /*1120*/  SHF.L.U32 R67, R74, 0x10, RZ ;  /* 0x000000104a437819 */ /* 0x000fc400000006ff */
[----:B------:R-:W-:Y:S01]  /*1130*/  SHF.L.U32 R66, R66, 0x10, RZ ;  /* 0x0000001042427819 */ /* 0x000fe200000006ff */
[----:B------:R-:W-:Y:S01]  /*1140*/  FFMA.FTZ R125, R125, R118, R120 ;  /* 0x000000767d7d7223 */ /* 0x000fe20000010078 */
[----:B------:R-:W-:Y:S02]  /*1150*/  SHF.L.U32 R121, R59, 0x10, RZ ;  /* 0x000000103b797819 */ /* 0x000fe400000006ff */
[----:B------:R-:W-:Y:S02]  /*1160*/  SHF.L.U32 R55, R77, 0x10, RZ ;  /* 0x000000104d377819 */ /* 0x000fe400000006ff */
[----:B------:R-:W-:Y:S01]  /*1170*/  SHF.L.U32 R57, R76, 0x10, RZ ;  /* 0x000000104c397819 */ /* 0x000fe200000006ff */
[----:B------:R-:W-:Y:S01]  /*1180*/  FFMA.FTZ R122, R66, R67, R121 ;  /* 0x00000043427a7223 */ /* 0x000fe20000010079 */
[----:B------:R-:W-:Y:S02]  /*1190*/  SHF.L.U32 R64, R75, 0x10, RZ ;  /* 0x000000104b407819 */ /* 0x000fe400000006ff */
[----:B------:R-:W-:-:S02]  /*11a0*/  SHF.L.U32 R52, R52, 0x10, RZ ;  /* 0x0000001034347819 */ /* 0x000fc400000006ff */
[----:B------:R-:W-:Y:S02]  /*11b0*/  SHF.L.U32 R54, R54, 0x10, RZ ;  /* 0x0000001036367819 */ /* 0x000fe400000006ff */
[----:B------:R-:W-:Y:S02]  /*11c0*/  SHF.L.U32 R65, R65, 0x10, RZ ;  /* 0x0000001041417819 */ /* 0x000fe400000006ff */
[----:B------:R-:W-:Y:S02]  /*11d0*/  SHF.L.U32 R58, R58, 0x10, RZ ;  /* 0x000000103a3a7819 */ /* 0x000fe400000006ff */
[----:B------:R-:W-:Y:S02]  /*11e0*/  SHF.L.U32 R59, R56, 0x10, RZ ;  /* 0x00000010383b7819 */ /* 0x000fe400000006ff */
[----:B------:R-:W-:Y:S01]  /*11f0*/  SHF.L.U32 R53, R53, 0x10, RZ ;  /* 0x0000001035357819 */ /* 0x000fe200000006ff */
[----:B------:R-:W-:Y:S02]  /*1200*/  FFMA.FTZ R121, R65, R64, R58 ;  /* 0x0000004041797223 */ /* 0x000fe4000001003a */
[----:B------:R-:W-:-:S02]  /*1210*/  FFMA.FTZ R120, R54, R57, R59 ;  /* 0x0000003936787223 */ /* 0x000fc4000001003b */
[----:B------:R-:W-:Y:S01]  /*1220*/  FFMA.FTZ R118, R52, R55, R53 ;  /* 0x0000003734767223 */ /* 0x000fe20000010035 */
[----:B------:R-:W-:Y:S02]  /*1230*/  F2FP.BF16.F32.PACK_AB R55, R122, R125 ;  /* 0x0000007d7a37723e */ /* 0x000fe400000010ff */
[----:B------:R-:W-:Y:S02]  /*1240*/  F2FP.BF16.F32.PACK_AB R54, R121, R124 ;  /* 0x0000007c7936723e */ /* 0x000fe400000010ff */
[----:B------:R-:W-:Y:S02]  /*1250*/  F2FP.BF16.F32.PACK_AB R53, R120, R127 ;  /* 0x0000007f7835723e */ /* 0x000fe400000010ff */
[----:B------:R-:W-:Y:S01]  /*1260*/  F2FP.BF16.F32.PACK_AB R52, R118, R129 ;  /* 0x000000817634723e */ /* 0x000fe200000010ff */
[----:B------:R-:W-:Y:S06]  /*1270*/  BRA `(.L_x_194) ;  /* 0x0000000000807947 */ /* 0x000fec0003800000 */
.L_x_193:
[C---:B0----5:R-:W-:Y:S01]  /*1280*/  PRMT R52, R56.reuse, 0x7632, R52 ;  /* 0x0000763238347816 */ /* 0x061fe20000000034 */
[----:B------:R-:W-:Y:S01]  /*1290*/  IMAD.U32 R129, R95, 0x10000, RZ ;  /* 0x000100005f817824 */ /* 0x000fe200078e00ff */
[----:B------:R-:W-:Y:S02]  /*12a0*/  SHF.L.U32 R56, R56, 0x10, RZ ;  /* 0x0000001038387819 */ /* 0x000fe400000006ff */
[----:B------:R-:W-:Y:S02]  /*12b0*/  SHF.L.U32 R124, R58, 0x10, RZ ;  /* 0x000000103a7c7819 */ /* 0x000fe400000006ff */
[----:B------:R-:W-:Y:S01]  /*12c0*/  SHF.L.U32 R53, R93, 0x10, RZ ;  /* 0x000000105d357819 */ /* 0x000fe200000006ff */
[----:B------:R-:W-:Y:S01]  /*12d0*/  FMUL.FTZ R129, R56, R129 ;  /* 0x0000008138817220 */ /* 0x000fe20000410000 */
[----:B------:R-:W-:Y:S02]  /*12e0*/  PRMT R54, R57, 0x7632, R54 ;  /* 0x0000763239367816 */ /* 0x000fe40000000036 */
[----:B------:R-:W-:Y:S01]  /*12f0*/  PRMT R64, R58, 0x7632, R64 ;  /* 0x000076323a407816 */ /* 0x000fe20000000040 */
[----:B------:R-:W-:Y:S01]  /*1300*/  FMUL.FTZ R124, R124, R53 ;  /* 0x000000357c7c7220 */ /* 0x000fe20000410000 */
[----:B------:R-:W-:-:S02]  /*1310*/  PRMT R65, R59, 0x7632, R65 ;  /* 0x000076323b417816 */ /* 0x000fc40000000041 */
[----:B------:R-:W-:Y:S02]  /*1320*/  SHF.L.U32 R57, R57, 0x10, RZ ;  /* 0x0000001039397819 */ /* 0x000fe400000006ff */
[----:B------:R-:W-:Y:S02]  /*1330*/  SHF.L.U32 R58, R94, 0x10, RZ ;  /* 0x000000105e3a7819 */ /* 0x000fe400000006ff */
[----:B------:R-:W-:Y:S02]  /*1340*/  SHF.L.U32 R59, R59, 0x10, RZ ;  /* 0x000000103b3b7819 */ /* 0x000fe400000006ff */
[----:B------:R-:W-:Y:S01]  /*1350*/  SHF.L.U32 R53, R77, 0x10, RZ ;  /* 0x000000104d357819 */ /* 0x000fe200000006ff */
[----:B------:R-:W-:Y:S01]  /*1360*/  FMUL.FTZ R127, R57, R58 ;  /* 0x0000003a397f7220 */ /* 0x000fe20000410000 */
[----:B------:R-:W-:Y:S02]  /*1370*/  SHF.L.U32 R55, R76, 0x10, RZ ;  /* 0x000000104c377819 */ /* 0x000fe400000006ff */
        /* <DEDUP_REMOVED lines=16> */
.L_x_194:
[----:B------:R-:W0:Y:S01]  /*1480*/  @P0 LDC.64 R64, c[0x0][0x3a0] ;  /* 0x0000e800ff400b82 */ /* 0x000e220000000a00 */
[----:B------:R-:W-:Y:S01]  /*1490*/  IADD3 R123, PT, PT, R119, 0x40, RZ ;  /* 0x00000040777b7810 */ /* 0x000fe20007ffe0ff */
[----:B------:R-:W-:-:S04]  /*14a0*/  IMAD.WIDE.U32 R66, R117, 0x10, R60 ;  /* 0x0000001075427825 */ /* 0x000fc800078e003c */
[C---:B------:R-:W-:Y:S01]  /*14b0*/  IMAD.WIDE.U32 R56, R123.reuse, 0x10, R62 ;  /* 0x000000107b387825 */ /* 0x040fe200078e003e */
[----:B------:R1:W-:Y:S05]  /*14c0*/  STG.E.128 desc[UR6][R66.64], R52 ;  /* 0x0000003442007986 */ /* 0x0003ea000c101d06 */
[----:B------:R-:W5:Y:S01]  /*14d0*/  LDG.E.128 R56, desc[UR6][R56.64] ;  /* 0x0000000638387981 */ /* 0x000f62000c1e1d00 */
[----:B0-----:R-:W-:-:S05]  /*14e0*/  @P0 IMAD.WIDE.U32 R64, R123, 0x10, R64 ;  /* 0x000000107b400825 */ /* 0x001fca00078e0040 */
[----:B------:R1:W5:Y:S01]  /*14f0*/  @P0 LDG.E.128 R48, desc[UR6][R64.64] ;  /* 0x0000000640300981 */ /* 0x000362000c1e1d00 */
[----:B------:R-:W-:Y:S05]  /*1500*/  @!P0 BRA `(.L_x_195) ;  /* 0x0000000000b48947 */ /* 0x000fea0003800000 */
[----:B-1---5:R-:W-:Y:S01]  /*1510*/  PRMT R52, R56, 0x7632, R52 ;  /* 0x0000763238347816 */ /* 0x022fe20000000034 */
[----:B------:R-:W-:Y:S01]  /*1520*/  IMAD.U32 R132, R86, 0x10000, RZ ;  /* 0x0001000056847824 */ /* 0x000fe200078e00ff */
[----:B------:R-:W-:Y:S02]  /*1530*/  PRMT R64, R58, 0x7632, R64 ;  /* 0x000076323a407816 */ /* 0x000fe40000000040 */
[----:B------:R-:W-:Y:S02]  /*1540*/  SHF.L.U32 R56, R56, 0x10, RZ ;  /* 0x0000001038387819 */ /* 0x000fe400000006ff */
[----:B------:R-:W-:Y:S02]  /*1550*/  SHF.L.U32 R58, R58, 0x10, RZ ;  /* 0x000000103a3a7819 */ /* 0x000fe400000006ff */
[----:B------:R-:W-:Y:S02]  /*1560*/  SHF.L.U32 R135, R87, 0x10, RZ ;  /* 0x0000001057877819 */ /* 0x000fe400000006ff */
[----:B------:R-:W-:-:S02]  /*1570*/  SHF.L.U32 R53, R48, 0x10, RZ ;  /* 0x0000001030357819 */ /* 0x000fc400000006ff */
[----:B------:R-:W-:Y:S02]  /*1580*/  SHF.L.U32 R133, R85, 0x10, RZ ;  /* 0x0000001055857819 */ /* 0x000fe400000006ff */
[----:B------:R-:W-:Y:S01]  /*1590*/  SHF.L.U32 R55, R50, 0x10, RZ ;  /* 0x0000001032377819 */ /* 0x000fe200000006ff */
[----:B------:R-:W-:Y:S01]  /*15a0*/  FFMA.FTZ R135, R56, R135, R53 ;  /* 0x0000008738877223 */ /* 0x000fe20000010035 */
[C---:B------:R-:W-:Y:S02]  /*15b0*/  PRMT R54, R57.reuse, 0x7632, R54 ;  /* 0x0000763239367816 */ /* 0x040fe40000000036 */
[----:B------:R-:W-:Y:S01]  /*15c0*/  SHF.L.U32 R57, R57, 0x10, RZ ;  /* 0x0000001039397819 */ /* 0x000fe200000006ff */
[----:B------:R-:W-:Y:S01]  /*15d0*/  FFMA.FTZ R133, R58, R133, R55 ;  /* 0x000000853a857223 */ /* 0x000fe20000010037 */
[----:B------:R-:W-:Y:S02]  /*15e0*/  SHF.L.U32 R126, R49, 0x10, RZ ;  /* 0x00000010317e7819 */ /* 0x000fe400000006ff */
[----:B------:R-:W-:-:S02]  /*15f0*/  PRMT R66, R59, 0x7632, R66 ;  /* 0x000076323b427816 */ /* 0x000fc40000000042 */
[----:B------:R-:W-:Y:S01]  /*1600*/  SHF.L.U32 R128, R59, 0x10, RZ ;  /* 0x000000103b807819 */ /* 0x000fe200000006ff */
[----:B------:R-:W-:Y:S01]  /*1610*/  FFMA.FTZ R132, R57, R132, R126 ;  /* 0x0000008439847223 */ /* 0x000fe2000001007e */
[----:B------:R-:W-:Y:S02]  /*1620*/  PRMT R59, R51, 0x7632, R59 ;  /* 0x00007632333b7816 */ /* 0x000fe4000000003b */
        /* <DEDUP_REMOVED lines=8> */
[----:B------:R-:W-:Y:S02]  /*16b0*/  SHF.L.U32 R141, R51, 0x10, RZ ;  /* 0x00000010338d7819 */ /* 0x000fe400000006ff */
[----:B------:R-:W-:-:S02]  /*16c0*/  SHF.L.U32 R137, R70, 0x10, RZ ;  /* 0x0000001046897819 */ /* 0x000fc400000006ff */
[----:B------:R-:W-:Y:S01]  /*16d0*/  SHF.L.U32 R52, R52, 0x10, RZ ;  /* 0x0000001034347819 */ /* 0x000fe200000006ff */
[----:B------:R-:W-:Y:S01]  /*16e0*/  FFMA.FTZ R128, R128, R131, R141 ;  /* 0x0000008380807223 */ /* 0x000fe2000001008d */
[----:B------:R-:W-:Y:S02]  /*16f0*/  SHF.L.U32 R54, R54, 0x10, RZ ;  /* 0x0000001036367819 */ /* 0x000fe400000006ff */
[----:B------:R-:W-:Y:S02]  /*1700*/  SHF.L.U32 R64, R64, 0x10, RZ ;  /* 0x0000001040407819 */ /* 0x000fe400000006ff */
[----:B------:R-:W-:Y:S02]  /*1710*/  SHF.L.U32 R66, R66, 0x10, RZ ;  /* 0x0000001042427819 */ /* 0x000fe400000006ff */
[----:B------:R-:W-:Y:S02]  /*1720*/  SHF.L.U32 R67, R58, 0x10, RZ ;  /* 0x000000103a437819 */ /* 0x000fe400000006ff */
[----:B------:R-:W-:Y:S01]  /*1730*/  SHF.L.U32 R59, R56, 0x10, RZ ;  /* 0x00000010383b7819 */ /* 0x000fe200000006ff */
[----:B------:R-:W-:Y:S01]  /*1740*/  FFMA.FTZ R126, R66, R137, R139 ;  /* 0x00000089427e7223 */ /* 0x000fe2000001008b */
[----:B------:R-:W-:Y:S01]  /*1750*/  SHF.L.U32 R53, R53, 0x10, RZ ;  /* 0x0000001035357819 */ /* 0x000fe200000006ff */
[----:B------:R-:W-:-:S02]  /*1760*/  FFMA.FTZ R130, R64, R65, R67 ;  /* 0x0000004140827223 */ /* 0x000fc40000010043 */
[----:B------:R-:W-:Y:S02]  /*1770*/  FFMA.FTZ R134, R54, R57, R59 ;  /* 0x0000003936867223 */ /* 0x000fe4000001003b */
[----:B------:R-:W-:Y:S01]  /*1780*/  FFMA.FTZ R136, R52, R55, R53 ;  /* 0x0000003734887223 */ /* 0x000fe20000010035 */
[----:B------:R-:W-:Y:S02]  /*1790*/  F2FP.BF16.F32.PACK_AB R55, R126, R128 ;  /* 0x000000807e37723e */ /* 0x000fe400000010ff */
[----:B------:R-:W-:Y:S02]  /*17a0*/  F2FP.BF16.F32.PACK_AB R54, R130, R133 ;  /* 0x000000858236723e */ /* 0x000fe400000010ff */
[----:B------:R-:W-:Y:S02]  /*17b0*/  F2FP.BF16.F32.PACK_AB R53, R134, R132 ;  /* 0x000000848635723e */ /* 0x000fe400000010ff */
[----:B------:R-:W-:Y:S01]  /*17c0*/  F2FP.BF16.F32.PACK_AB R52, R136, R135 ;  /* 0x000000878834723e */ /* 0x000fe200000010ff */
[----:B------:R-:W-:Y:S06]  /*17d0*/  BRA `(.L_x_196) ;  /* 0x0000000000807947 */ /* 0x000fec0003800000 */
.L_x_195:
[C---:B-1---5:R-:W-:Y:S02]  /*17e0*/  PRMT R54, R57.reuse, 0x7632, R54 ;  /* 0x0000763239367816 */ /* 0x062fe40000000036 */
[----:B------:R-:W-:Y:S02]  /*17f0*/  SHF.L.U32 R57, R57, 0x10, RZ ;  /* 0x0000001039397819 */ /* 0x000fe400000006ff */
[----:B------:R-:W-:Y:S02]  /*1800*/  SHF.L.U32 R132, R86, 0x10, RZ ;  /* 0x0000001056847819 */ /* 0x000fe400000006ff */
[C---:B------:R-:W-:Y:S01]  /*1810*/  PRMT R52, R56.reuse, 0x7632, R52 ;  /* 0x0000763238347816 */ /* 0x040fe20000000034 */
[----:B------:R-:W-:Y:S01]  /*1820*/  IMAD.U32 R56, R56, 0x10000, RZ ;  /* 0x0001000038387824 */ /* 0x000fe200078e00ff */
        /* <DEDUP_REMOVED lines=8> */
[----:B------:R-:W-:Y:S01]  /*18b0*/  SHF.L.U32 R53, R73, 0x10, RZ ;  /* 0x0000001049357819 */ /* 0x000fe200000006ff */
[----:B------:R-:W-:Y:S01]  /*18c0*/  FMUL.FTZ R133, R58, R133 ;  /* 0x000000853a857220 */ /* 0x000fe20000410000 */
[----:B------:R-:W-:-:S02]  /*18d0*/  SHF.L.U32 R55, R72, 0x10, RZ ;  /* 0x0000001048377819 */ /* 0x000fc400000006ff */
[----:B------:R-:W-:Y:S02]  /*18e0*/  SHF.L.U32 R57, R71, 0x10, RZ ;  /* 0x0000001047397819 */ /* 0x000fe400000006ff */
        /* <DEDUP_REMOVED lines=15> */
.L_x_196:
[----:B------:R-:W0:Y:S01]  /*19e0*/  @P0 LDC.64 R56, c[0x0][0x3a0] ;  /* 0x0000e800ff380b82 */ /* 0x000e220000000a00 */
[----:B------:R-:W-:Y:S01]  /*19f0*/  IADD3 R131, PT, PT, R119, 0x60, RZ ;  /* 0x0000006077837810 */ /* 0x000fe20007ffe0ff */
[----:B------:R-:W-:-:S05]  /*1a00*/  IMAD.WIDE.U32 R64, R123, 0x10, R60 ;  /* 0x000000107b407825 */ /* 0x000fca00078e003c */
[----:B------:R1:W-:Y:S01]  /*1a10*/  STG.E.128 desc[UR6][R64.64], R52 ;  /* 0x0000003440007986 */ /* 0x0003e2000c101d06 */
[----:B0-----:R-:W-:-:S04]  /*1a20*/  @P0 IMAD.WIDE.U32 R66, R131, 0x10, R56 ;  /* 0x0000001083420825 */ /* 0x001fc800078e0038 */
[----:B------:R-:W-:Y:S01]  /*1a30*/  IMAD.WIDE.U32 R56, R131, 0x10, R62 ;  /* 0x0000001083387825 */ /* 0x000fe200078e003e */
[----:B------:R1:W5:Y:S05]  /*1a40*/  @P0 LDG.E.128 R48, desc[UR6][R66.64] ;  /* 0x0000000642300981 */ /* 0x00036a000c1e1d00 */
[----:B------:R-:W5:Y:S01]  /*1a50*/  LDG.E.128 R56, desc[UR6][R56.64] ;  /* 0x0000000638387981 */ /* 0x000f62000c1e1d00 */
[----:B------:R-:W-:Y:S05]  /*1a60*/  @!P0 BRA `(.L_x_197) ;  /* 0x0000000000b48947 */ /* 0x000fea0003800000 */
[C---:B-1---5:R-:W-:Y:S01]  /*1a70*/  PRMT R54, R57.reuse, 0x7632, R54 ;  /* 0x0000763239367816 */ /* 0x062fe20000000036 */
[C---:B------:R-:W-:Y:S01]  /*1a80*/  IMAD.U32 R53, R58.reuse, 0x10000, RZ ;  /* 0x000100003a357824 */ /* 0x040fe200078e00ff */
[----:B------:R-:W-:Y:S02]  /*1a90*/  PRMT R62, R58, 0x7632, R62 ;  /* 0x000076323a3e7816 */ /* 0x000fe4000000003e */
[----:B------:R-:W-:Y:S02]  /*1aa0*/  PRMT R52, R56, 0x7632, R52 ;  /* 0x0000763238347816 */ /* 0x000fe40000000034 */
[----:B------:R-:W-:Y:S02]  /*1ab0*/  SHF.L.U32 R57, R57, 0x10, RZ ;  /* 0x0000001039397819 */ /* 0x000fe400000006ff */
[----:B------:R-:W-:Y:S02]  /*1ac0*/  SHF.L.U32 R58, R4, 0x10, RZ ;  /* 0x00000010043a7819 */ /* 0x000fe400000006ff */
[----:B------:R-:W-:-:S02]  /*1ad0*/  SHF.L.U32 R140, R49, 0x10, RZ ;  /* 0x00000010318c7819 */ /* 0x000fc400000006ff */
[----:B------:R-:W-:Y:S02]  /*1ae0*/  SHF.L.U32 R56, R56, 0x10, RZ ;  /* 0x0000001038387819 */ /* 0x000fe400000006ff */
[----:B------:R-:W-:Y:S01]  /*1af0*/  SHF.L.U32 R65, R3, 0x10, RZ ;  /* 0x0000001003417819 */ /* 0x000fe200000006ff */
[----:B------:R-:W-:Y:S01]  /*1b00*/  FFMA.FTZ R63, R57, R58, R140 ;  /* 0x0000003a393f7223 */ /* 0x000fe2000001008c */
[----:B------:R-:W-:Y:S02]  /*1b10*/  SHF.L.U32 R55, R48, 0x10, RZ ;  /* 0x0000001030377819 */ /* 0x000fe400000006ff */
[----:B------:R-:W-:Y:S02]  /*1b20*/  SHF.L.U32 R64, R5, 0x10, RZ ;  /* 0x0000001005407819 */ /* 0x000fe400000006ff */
[----:B------:R-:W-:Y:S01]  /*1b30*/  SHF.L.U32 R142, R50, 0x10, RZ ;  /* 0x00000010328e7819 */ /* 0x000fe200000006ff */
[----:B------:R-:W-:Y:S01]  /*1b40*/  FFMA.FTZ R65, R56, R65, R55 ;  /* 0x0000004138417223 */ /* 0x000fe20000010037 */
        /* <DEDUP_REMOVED lines=8> */
[----:B------:R-:W-:Y:S01]  /*1bd0*/  SHF.L.U32 R66, R66, 0x10, RZ ;  /* 0x0000001042427819 */ /* 0x000fe200000006ff */
[----:B------:R-:W-:Y:S01]  /*1be0*/  IMAD.U32 R141, R57, 0x10000, RZ ;  /* 0x00010000398d7824 */ /* 0x000fe200078e00ff */
        /* <DEDUP_REMOVED lines=8> */
[----:B------:R-:W-:Y:S01]  /*1c70*/  SHF.L.U32 R54, R54, 0x10, RZ ;  /* 0x0000001036367819 */ /* 0x000fe200000006ff */
[----:B------:R-:W-:Y:S01]  /*1c80*/  FFMA.FTZ R57, R138, R143, R149 ;  /* 0x0000008f8a397223 */ /* 0x000fe20000010095 */
[----:B------:R-:W-:Y:S02]  /*1c90*/  SHF.L.U32 R62, R62, 0x10, RZ ;  /* 0x000000103e3e7819 */ /* 0x000fe400000006ff */
[----:B------:R-:W-:Y:S02]  /*1ca0*/  SHF.L.U32 R137, R56, 0x10, RZ ;  /* 0x0000001038897819 */ /* 0x000fe400000006ff */
        /* <DEDUP_REMOVED lines=9> */
.L_x_197:
[C---:B-1---5:R-:W-:Y:S02]  /*1d40*/  PRMT R52, R56.reuse, 0x7632, R52 ;  /* 0x0000763238347816 */ /* 0x062fe40000000034 */
[----:B------:R-:W-:Y:S02]  /*1d50*/  SHF.L.U32 R56, R56, 0x10, RZ ;  /* 0x0000001038387819 */ /* 0x000fe400000006ff */
[----:B------:R-:W-:Y:S02]  /*1d60*/  SHF.L.U32 R53, R58, 0x10, RZ ;  /* 0x000000103a357819 */ /* 0x000fe400000006ff */
[----:B------:R-:W-:Y:S02]  /*1d70*/  SHF.L.U32 R65, R3, 0x10, RZ ;  /* 0x0000001003417819 */ /* 0x000fe400000006ff */
[----:B------:R-:W-:Y:S02]  /*1d80*/  SHF.L.U32 R64, R5, 0x10, RZ ;  /* 0x0000001005407819 */ /* 0x000fe400000006ff */
[----:B------:R-:W-:Y:S01]  /*1d90*/  PRMT R66, R59, 0x7632, R66 ;  /* 0x000076323b427816 */ /* 0x000fe20000000042 */
[----:B------:R-:W-:Y:S01]  /*1da0*/  FMUL.FTZ R65, R56, R65 ;  /* 0x0000004138417220 */ /* 0x000fe20000410000 */
[----:B------:R-:W-:-:S02]  /*1db0*/  PRMT R54, R57, 0x7632, R54 ;  /* 0x0000763239367816 */ /* 0x000fc40000000036 */
[----:B------:R-:W-:Y:S02]  /*1dc0*/  PRMT R62, R58, 0x7632, R62 ;  /* 0x000076323a3e7816 */ /* 0x000fe4000000003e */
        /* <DEDUP_REMOVED lines=8> */
[----:B------:R-:W-:Y:S01]  /*1e50*/  SHF.L.U32 R55, R68, 0x10, RZ ;  /* 0x0000001044377819 */ /* 0x000fe200000006ff */
[----:B------:R-:W-:Y:S01]  /*1e60*/  FMUL.FTZ R58, R66, R139 ;  /* 0x0000008b423a7220 */ /* 0x000fe20000410000 */
[----:B------:R-:W-:Y:S02]  /*1e70*/  SHF.L.U32 R67, R31, 0x10, RZ ;  /* 0x000000101f437819 */ /* 0x000fe400000006ff */
[----:B------:R-:W-:Y:S02]  /*1e80*/  SHF.L.U32 R56, R6, 0x10, RZ ;  /* 0x0000001006387819 */ /* 0x000fe400000006ff */
        /* <DEDUP_REMOVED lines=11> */
.L_x_198:
[----:B------:R-:W-:Y:S01]  /*1f40*/  FADD.FTZ R67, RZ, R115 ;  /* 0x00000073ff437221 */ /* 0x000fe20000010000 */
[----:B------:R-:W0:Y:S01]  /*1f50*/  S2R R137, SR_TID.X ;  /* 0x0000000000897919 */ /* 0x000e220000002100 */
[----:B------:R-:W-:Y:S01]  /*1f60*/  IMAD.WIDE.U32 R60, R131, 0x10, R60 ;  /* 0x00000010833c7825 */ /* 0x000fe200078e003c */
[----:B------:R-:W-:-:S03]  /*1f70*/  UMOV UR4, 0xffffffff ;  /* 0xffffffff00047882 */ /* 0x000fc60000000000 */
        /* <DEDUP_REMOVED lines=8> */
[----:B------:R-:W-:Y:S01]  /*2000*/  FADD.FTZ R67, R56, R129 ;  /* 0x0000008138437221 */ /* 0x000fe20000010000 */
[----:B0-----:R-:W-:-:S03]  /*2010*/  LOP3.LUT P2, RZ, R137, 0x1f, RZ, 0xc0, !PT ;  /* 0x0000001f89ff7812 */ /* 0x001fc6000784c0ff */
        /* <DEDUP_REMOVED lines=23> */
[----:B-1----:R-:W-:Y:S06]  /*2190*/  BRA.DIV UR4, `(.L_x_199) ;  /* 0x0000004204847947 */ /* 0x002fec000b800000 */
        /* <DEDUP_REMOVED lines=85> */
.L_x_222:
[----:B01----:R-:W-:Y:S01]  /*26f0*/  FADD.FTZ R139, R139, R52 ;  /* 0x000000348b8b7221 */ /* 0x003fe20000010000 */
[----:B------:R-:W-:Y:S01]  /*2700*/  FMUL.FTZ R52, R61, R61 ;  /* 0x0000003d3d347220 */ /* 0x000fe20000410000 */
[----:B------:R-:W-:Y:S01]  /*2710*/  ISETP.NE.AND P1, PT, RZ, UR9, PT ;  /* 0x00000009ff007c0c */ /* 0x000fe2000bf25270 */
[----:B------:R-:W-:Y:S02]  /*2720*/  IMAD.U32 R149, R2, 0x10000, RZ ;  /* 0x0001000002957824 */ /* 0x000fe400078e00ff */
[----:B------:R-:W-:Y:S01]  /*2730*/  FFMA.FTZ R60, R139, R60, UR10 ;  /* 0x0000000a8b3c7e23 */ /* 0x000fe2000801003c */
[----:B------:R-:W-:Y:S02]  /*2740*/  SHF.L.U32 R139, R9, 0x10, RZ ;  /* 0x00000010098b7819 */ /* 0x000fe400000006ff */
[----:B------:R-:W-:Y:S02]  /*2750*/  FSEL R53, R52, RZ, P1 ;  /* 0x000000ff34357208 */ /* 0x000fe40000800000 */
[----:B------:R-:W-:-:S02]  /*2760*/  FSEL R67, R61, RZ, !P1 ;  /* 0x000000ff3d437208 */ /* 0x000fc40004800000 */
[----:B------:R-:W-:Y:S01]  /*2770*/  PRMT R143, R33, 0x7632, R143 ;  /* 0x00007632218f7816 */ /* 0x000fe2000000008f */
[----:B------:R-:W-:Y:S01]  /*2780*/  FADD.FTZ R55, R60, R53 ;  /* 0x000000353c377221 */ /* 0x000fe20000010000 */
[----:B------:R-:W-:Y:S01]  /*2790*/  SHF.L.U32 R151, R35, 0x10, RZ ;  /* 0x0000001023977819 */ /* 0x000fe200000006ff */
[C---:B------:R-:W-:Y:S01]  /*27a0*/  FADD.FTZ R144, -R67.reuse, R111 ;  /* 0x0000006f43907221 */ /* 0x040fe20000010100 */
[C---:B------:R-:W-:Y:S01]  /*27b0*/  FADD.FTZ R60, -R67.reuse, R100 ;  /* 0x00000064433c7221 */ /* 0x040fe20000010100 */
[----:B------:R0:W1:Y:S01]  /*27c0*/  MUFU.RSQ R111, R55 ;  /* 0x00000037006f7308 */ /* 0x0000620000001400 */
        /* <DEDUP_REMOVED lines=19> */
[----:B0-----:R-:W-:Y:S01]  /*2900*/  SHF.L.U32 R55, R44, 0x10, RZ ;  /* 0x000000102c377819 */ /* 0x001fe200000006ff */
[----:B-1----:R-:W-:Y:S01]  /*2910*/  FMUL.FTZ R59, R111, R60 ;  /* 0x0000003c6f3b7220 */ /* 0x002fe20000410000 */
[----:B------:R-:W-:Y:S01]  /*2920*/  SHF.L.U32 R63, R108, 0x10, RZ ;  /* 0x000000106c3f7819 */ /* 0x000fe200000006ff */
[----:B------:R-:W-:Y:S01]  /*2930*/  IMAD.U32 R57, R109, 0x10000, RZ ;  /* 0x000100006d397824 */ /* 0x000fe200078e00ff */
[----:B------:R-:W-:Y:S01]  /*2940*/  SHF.L.U32 R65, R45, 0x10, RZ ;  /* 0x000000102d417819 */ /* 0x000fe200000006ff */
[----:B------:R-:W-:Y:S01]  /*2950*/  FMUL.FTZ R58, R111, R156 ;  /* 0x0000009c6f3a7220 */ /* 0x000fe20000410000 */
[----:B------:R-:W-:Y:S01]  /*2960*/  SHF.L.U32 R62, R29, 0x10, RZ ;  /* 0x000000101d3e7819 */ /* 0x000fe200000006ff */
[C---:B------:R-:W-:Y:S01]  /*2970*/  FMUL.FTZ R60, R111.reuse, R154 ;  /* 0x0000009a6f3c7220 */ /* 0x040fe20000410000 */
[----:B------:R-:W-:Y:S01]  /*2980*/  SHF.L.U32 R64, R28, 0x10, RZ ;  /* 0x000000101c407819 */ /* 0x000fe200000006ff */
[----:B------:R-:W-:Y:S01]  /*2990*/  FMUL.FTZ R101, R111, R101 ;  /* 0x000000656f657220 */ /* 0x000fe20000410000 */
[----:B------:R-:W-:Y:S01]  /*29a0*/  SHF.L.U32 R124, R27, 0x10, RZ ;  /* 0x000000101b7c7819 */ /* 0x000fe200000006ff */
[C---:B------:R-:W-:Y:S01]  /*29b0*/  FADD.FTZ R142, -R67.reuse, R118 ;  /* 0x00000076438e7221 */ /* 0x040fe20000010100 */
[----:B------:R-:W-:Y:S01]  /*29c0*/  SHF.L.U32 R126, R26, 0x10, RZ ;  /* 0x000000101a7e7819 */ /* 0x000fe200000006ff */
[C---:B------:R-:W-:Y:S01]  /*29d0*/  FADD.FTZ R164, -R67.reuse, R134 ;  /* 0x0000008643a47221 */ /* 0x040fe20000010100 */
[----:B------:R-:W-:Y:S01]  /*29e0*/  FFMA.FTZ R58, R58, R57, R55 ;  /* 0x000000393a3a7223 */ /* 0x000fe20000010037 */
[----:B------:R-:W-:Y:S01]  /*29f0*/  FFMA.FTZ R60, R60, R63, R65 ;  /* 0x0000003f3c3c7223 */ /* 0x000fe20000010041 */
        /* <DEDUP_REMOVED lines=9> */
[----:B------:R-:W-:Y:S01]  /*2a90*/  FFMA.FTZ R59, R59, R62, R64 ;  /* 0x0000003e3b3b7223 */ /* 0x000fe20000010040 */
[----:B------:R-:W-:Y:S01]  /*2aa0*/  FFMA.FTZ R63, R101, R124, R126 ;  /* 0x0000007c653f7223 */ /* 0x000fe2000001007e */
[----:B------:R-:W-:Y:S01]  /*2ab0*/  SHF.L.U32 R55, R107, 0x10, RZ ;  /* 0x000000106b377819 */ /* 0x000fe200000006ff */
[C---:B------:R-:W-:Y:S01]  /*2ac0*/  FMUL.FTZ R124, R111.reuse, R138 ;  /* 0x0000008a6f7c7220 */ /* 0x040fe20000410000 */
        /* <DEDUP_REMOVED lines=13> */
[----:B------:R-:W-:Y:S01]  /*2ba0*/  FFMA.FTZ R128, R128, R65, R67 ;  /* 0x0000004180807223 */ /* 0x000fe20000010043 */
[----:B------:R-:W-:Y:S01]  /*2bb0*/  SHF.L.U32 R57, R21, 0x10, RZ ;  /* 0x0000001015397819 */ /* 0x000fe200000006ff */
[----:B------:R-:W-:Y:S01]  /*2bc0*/  IMAD.U32 R67, R20, 0x10000, RZ ;  /* 0x0001000014437824 */ /* 0x000fe200078e00ff */
[----:B------:R-:W-:Y:S01]  /*2bd0*/  SHF.L.U32 R65, R99, 0x10, RZ ;  /* 0x0000001063417819 */ /* 0x000fe200000006ff */
[----:B------:R-:W-:Y:S01]  /*2be0*/  FFMA.FTZ R55, R53, R126, R130 ;  /* 0x0000007e35377223 */ /* 0x000fe20000010082 */
        /* <DEDUP_REMOVED lines=9> */
[----:B------:R-:W-:Y:S01]  /*2c80*/  FFMA.FTZ R65, R52, R65, R53 ;  /* 0x0000004134417223 */ /* 0x000fe20000010035 */
[----:B------:R-:W-:Y:S01]  /*2c90*/  FFMA.FTZ R67, R152, R115, R121 ;  /* 0x0000007398437223 */ /* 0x000fe20000010079 */
[----:B------:R-:W-:Y:S01]  /*2ca0*/  SHF.L.U32 R129, R97, 0x10, RZ ;  /* 0x0000001061817819 */ /* 0x000fe200000006ff */
[C---:B------:R-:W-:Y:S01]  /*2cb0*/  FMUL.FTZ R120, R111.reuse, R120 ;  /* 0x000000786f787220 */ /* 0x040fe20000410000 */
        /* <DEDUP_REMOVED lines=16> */
[C---:B------:R-:W-:Y:S01]  /*2dc0*/  FMUL.FTZ R127, R111.reuse, R122 ;  /* 0x0000007a6f7f7220 */ /* 0x040fe20000410000 */
[----:B------:R-:W-:Y:S01]  /*2dd0*/  SHF.L.U32 R53, R36, 0x10, RZ ;  /* 0x0000001024357819 */ /* 0x000fe200000006ff */
[----:B------:R-:W-:Y:S01]  /*2de0*/  FFMA.FTZ R130, R130, R57, R115 ;  /* 0x0000003982827223 */ /* 0x000fe20000010073 */
[----:B------:R-:W-:Y:S01]  /*2df0*/  SHF.L.U32 R52, R90, 0x10, RZ ;  /* 0x000000105a347819 */ /* 0x000fe200000006ff */
[----:B------:R-:W-:Y:S01]  /*2e00*/  FMUL.FTZ R136, R111, R136 ;  /* 0x000000886f887220 */ /* 0x000fe20000410000 */
[----:B------:R-:W-:Y:S01]  /*2e10*/  SHF.L.U32 R120, R37, 0x10, RZ ;  /* 0x0000001025787819 */ /* 0x000fe200000006ff */
[----:B------:R-:W-:Y:S01]  /*2e20*/  FFMA.FTZ R125, R116, R125, R53 ;  /* 0x0000007d747d7223 */ /* 0x000fe20000010035 */
[----:B------:R-:W-:Y:S01]  /*2e30*/  SHF.L.U32 R57, R13, 0x10, RZ ;  /* 0x000000100d397819 */ /* 0x000fe200000006ff */
[----:B------:R-:W-:Y:S01]  /*2e40*/  FMUL.FTZ R118, R111, R118 ;  /* 0x000000766f767220 */ /* 0x000fe20000410000 */
[----:B------:R-:W-:Y:S01]  /*2e50*/  SHF.L.U32 R115, R12, 0x10, RZ ;  /* 0x000000100c737819 */ /* 0x000fe200000006ff */
[----:B------:R-:W-:Y:S01]  /*2e60*/  FFMA.FTZ R127, R127, R52, R120 ;  /* 0x000000347f7f7223 */ /* 0x000fe20000010078 */
[----:B------:R-:W-:Y:S01]  /*2e70*/  PRMT R52, R88, 0x7632, R52 ;  /* 0x0000763258347816 */ /* 0x000fe20000000034 */
[----:B------:R-:W-:Y:S01]  /*2e80*/  FMUL.FTZ R113, R111, R113 ;  /* 0x000000716f717220 */ /* 0x000fe20000410000 */
[----:B------:R-:W-:Y:S01]  /*2e90*/  PRMT R116, R39, 0x7632, R116 ;  /* 0x0000763227747816 */ /* 0x000fe20000000074 */
[----:B------:R-:W-:Y:S01]  /*2ea0*/  FFMA.FTZ R122, R136, R57, R115 ;  /* 0x00000039887a7223 */ /* 0x000fe20000010073 */
[----:B------:R-:W-:Y:S01]  /*2eb0*/  SHF.L.U32 R53, R89, 0x10, RZ ;  /* 0x0000001059357819 */ /* 0x000fe200000006ff */
[----:B------:R-:W-:Y:S01]  /*2ec0*/  IMAD.U32 R121, R11, 0x10000, RZ ;  /* 0x000100000b797824 */ /* 0x000fe200078e00ff */
[----:B------:R-:W-:Y:S01]  /*2ed0*/  SHF.L.U32 R57, R38, 0x10, RZ ;  /* 0x0000001026397819 */ /* 0x000fe200000006ff */
[C---:B------:R-:W-:Y:S01]  /*2ee0*/  FMUL.FTZ R126, R111.reuse, R164 ;  /* 0x000000a46f7e7220 */ /* 0x040fe20000410000 */
        /* <DEDUP_REMOVED lines=8> */
[----:B------:R-:W-:Y:S01]  /*2f70*/  PRMT R113, R83, 0x7632, R113 ;  /* 0x0000763253717816 */ /* 0x000fe20000000071 */
[----:B------:R-:W0:Y:S01]  /*2f80*/  @!P2 LDC.64 R52, c[0x0][0x3c0] ;  /* 0x0000f000ff34ab82 */ /* 0x000e220000000a00 */
[----:B------:R-:W-:Y:S01]  /*2f90*/  FFMA.FTZ R126, R126, R121, R133 ;  /* 0x000000797e7e7223 */ /* 0x000fe20000010085 */
[----:B------:R-:W-:Y:S01]  /*2fa0*/  SHF.L.U32 R121, R88, 0x10, RZ ;  /* 0x0000001058797819 */ /* 0x000fe200000006ff */
[--C-:B------:R-:W-:Y:S01]  /*2fb0*/  FFMA.FTZ R139, R134, R139, R115.reuse ;  /* 0x0000008b868b7223 */ /* 0x100fe20000010073 */
[----:B------:R-:W-:Y:S01]  /*2fc0*/  SHF.L.U32 R133, R39, 0x10, RZ ;  /* 0x0000001027857819 */ /* 0x000fe200000006ff */
[C---:B------:R-:W-:Y:S01]  /*2fd0*/  FMUL.FTZ R112, R111.reuse, R112 ;  /* 0x000000706f707220 */ /* 0x040fe20000410000 */
[----:B------:R-:W-:Y:S01]  /*2fe0*/  PRMT R115, R32, 0x7632, R115 ;  /* 0x0000763220737816 */ /* 0x000fe20000000073 */
[----:B------:R-:W-:Y:S01]  /*2ff0*/  FMUL.FTZ R134, R111, R148 ;  /* 0x000000946f867220 */ /* 0x000fe20000410000 */
[----:B------:R-:W-:Y:S01]  /*3000*/  SHF.L.U32 R143, R143, 0x10, RZ ;  /* 0x000000108f8f7819 */ /* 0x000fe200000006ff */
[----:B------:R-:W-:Y:S01]  /*3010*/  FFMA.FTZ R140, R140, R121, R133 ;  /* 0x000000798c8c7223 */ /* 0x000fe20000010085 */
        /* <DEDUP_REMOVED lines=12> */
[----:B------:R-:W1:Y:S01]  /*30e0*/  @!P2 LDC.64 R120, c[0x0][0x3c8] ;  /* 0x0000f200ff78ab82 */ /* 0x000e620000000a00 */
[----:B------:R-:W-:Y:S01]  /*30f0*/  SHF.L.U32 R115, R0, 0x10, RZ ;  /* 0x0000001000737819 */ /* 0x000fe200000006ff */
[----:B------:R-:W-:Y:S01]  /*3100*/  FFMA.FTZ R149, R100, R149, R151 ;  /* 0x0000009564957223 */ /* 0x000fe20000010097 */
[----:B------:R-:W-:Y:S01]  /*3110*/  SHF.L.U32 R143, R34, 0x10, RZ ;  /* 0x00000010228f7819 */ /* 0x000fe200000006ff */
[----:B------:R-:W-:Y:S01]  /*3120*/  FFMA.FTZ R133, R56, R133, R57 ;  /* 0x0000008538857223 */ /* 0x000fe20000010039 */
[----:B0-----:R-:W-:-:S04]  /*3130*/  @!P2 IMAD.WIDE R56, R7, 0x4, R52 ;  /* 0x000000040738a825 */ /* 0x001fc800078e0234 */
[----:B------:R-:W-:Y:S01]  /*3140*/  FMUL.FTZ R52, R111, R66 ;  /* 0x000000426f347220 */ /* 0x000fe20000410000 */
[----:B------:R-:W-:Y:S01]  /*3150*/  PRMT R145, R0, 0x7632, R145 ;  /* 0x0000763200917816 */ /* 0x000fe20000000091 */
[----:B------:R-:W0:Y:S01]  /*3160*/  LDC.64 R112, c[0x0][0x428] ;  /* 0x00010a00ff707b82 */ /* 0x000e220000000a00 */
[----:B------:R-:W-:Y:S01]  /*3170*/  FFMA.FTZ R66, R54, R115, R143 ;  /* 0x0000007336427223 */ /* 0x000fe2000001008f */
[----:B------:R-:W-:Y:S01]  /*3180*/  F2FP.BF16.F32.PACK_AB R54, R101, R124 ;  /* 0x0000007c6536723e */ /* 0x000fe200000010ff */
[----:B------:R-:W-:Y:S01]  /*3190*/  FMUL.FTZ R114, R111, R114 ;  /* 0x000000726f727220 */ /* 0x000fe20000410000 */
[----:B------:R-:W-:Y:S01]  /*31a0*/  PRMT R147, R34, 0x7632, R147 ;  /* 0x0000763222937816 */ /* 0x000fe20000000093 */
[----:B------:R2:W-:Y:S01]  /*31b0*/  @!P2 STG.E desc[UR6][R56.64], R61 ;  /* 0x0000003d3800a986 */ /* 0x0005e2000c101906 */
[----:B------:R-:W-:Y:S02]  /*31c0*/  PRMT R153, R2, 0x7632, R153 ;  /* 0x0000763202997816 */ /* 0x000fe40000000099 */
[----:B------:R-:W3:Y:S01]  /*31d0*/  LDC.64 R100, c[0x0][0x380] ;  /* 0x0000e000ff647b82 */ /* 0x000ee20000000a00 */
[----:B------:R-:W-:-:S02]  /*31e0*/  PRMT R155, R35, 0x7632, R155 ;  /* 0x00007632239b7816 */ /* 0x000fc4000000009b */
[----:B------:R-:W-:Y:S02]  /*31f0*/  SHF.L.U32 R116, R82, 0x10, RZ ;  /* 0x0000001052747819 */ /* 0x000fe400000006ff */
[----:B------:R-:W-:Y:S02]  /*3200*/  SHF.L.U32 R118, R33, 0x10, RZ ;  /* 0x0000001021767819 */ /* 0x000fe400000006ff */
[----:B------:R-:W-:Y:S01]  /*3210*/  SHF.L.U32 R145, R145, 0x10, RZ ;  /* 0x0000001091917819 */ /* 0x000fe200000006ff */
[----:B-1----:R-:W-:Y:S01]  /*3220*/  @!P2 IMAD.WIDE R120, R7, 0x4, R120 ;  /* 0x000000040778a825 */ /* 0x002fe200078e0278 */
[----:B------:R-:W-:-:S03]  /*3230*/  SHF.L.U32 R147, R147, 0x10, RZ ;  /* 0x0000001093937819 */ /* 0x000fc600000006ff */
[----:B------:R-:W-:Y:S01]  /*3240*/  FFMA.FTZ R135, R135, R116, R118 ;  /* 0x0000007487877223 */ /* 0x000fe20000010076 */
[----:B------:R-:W-:Y:S02]  /*3250*/  SHF.L.U32 R153, R153, 0x10, RZ ;  /* 0x0000001099997819 */ /* 0x000fe400000006ff */
[----:B------:R-:W-:Y:S01]  /*3260*/  SHF.L.U32 R155, R155, 0x10, RZ ;  /* 0x000000109b9b7819 */ /* 0x000fe200000006ff */
[----:B------:R-:W-:Y:S01]  /*3270*/  FFMA.FTZ R143, R52, R145, R147 ;  /* 0x00000091348f7223 */ /* 0x000fe20000010093 */
[----:B------:R-:W-:Y:S01]  /*3280*/  F2FP.BF16.F32.PACK_AB R55, R55, R128 ;  /* 0x000000803737723e */ /* 0x000fe200000010ff */
[----:B0-----:R-:W-:Y:S01]  /*3290*/  IMAD.WIDE.U32 R118, R119, 0x10, R112 ;  /* 0x0000001077767825 */ /* 0x001fe200078e0070 */
[----:B------:R-:W-:-:S03]  /*32a0*/  F2FP.BF16.F32.PACK_AB R53, R63, R60 ;  /* 0x0000003c3f35723e */ /* 0x000fc600000010ff */
[----:B------:R-:W-:Y:S01]  /*32b0*/  FFMA.FTZ R142, R114, R153, R155 ;  /* 0x00000099728e7223 */ /* 0x000fe2000001009b */
[----:B------:R-:W-:Y:S01]  /*32c0*/  F2FP.BF16.F32.PACK_AB R52, R59, R58 ;  /* 0x0000003a3b34723e */ /* 0x000fe200000010ff */
[--C-:B------:R-:W-:Y:S01]  /*32d0*/  IMAD.WIDE.U32 R116, R117, 0x10, R112.reuse ;  /* 0x0000001075747825 */ /* 0x100fe200078e0070 */
[----:B------:R-:W-:Y:S01]  /*32e0*/  F2FP.BF16.F32.PACK_AB R59, R138, R137 ;  /* 0x000000898a3b723e */ /* 0x000fe200000010ff */
[----:B------:R0:W-:Y:S01]  /*32f0*/  @!P2 STG.E desc[UR6][R120.64], R111 ;  /* 0x0000006f7800a986 */ /* 0x0001e2000c101906 */
[----:B------:R-:W-:Y:S01]  /*3300*/  F2FP.BF16.F32.PACK_AB R58, R130, R129 ;  /* 0x00000081823a723e */ /* 0x000fe200000010ff */
[--C-:B------:R-:W-:Y:S01]  /*3310*/  IMAD.WIDE.U32 R114, R123, 0x10, R112.reuse ;  /* 0x000000107b727825 */ /* 0x100fe200078e0070 */
[----:B--2---:R-:W-:Y:S01]  /*3320*/  F2FP.BF16.F32.PACK_AB R57, R64, R67 ;  /* 0x000000434039723e */ /* 0x004fe200000010ff */
[----:B------:R0:W-:Y:S01]  /*3330*/  STG.E.128 desc[UR6][R118.64], R52 ;  /* 0x0000003476007986 */ /* 0x0001e2000c101d06 */
[----:B------:R-:W-:Y:S01]  /*3340*/  F2FP.BF16.F32.PACK_AB R56, R62, R65 ;  /* 0x000000413e38723e */ /* 0x000fe200000010ff */
[----:B------:R-:W-:Y:S01]  /*3350*/  IMAD.WIDE.U32 R112, R131, 0x10, R112 ;  /* 0x0000001083707825 */ /* 0x000fe200078e0070 */
[----:B------:R-:W-:-:S02]  /*3360*/  F2FP.BF16.F32.PACK_AB R63, R141, R140 ;  /* 0x0000008c8d3f723e */ /* 0x000fc400000010ff */
[----:B------:R-:W-:Y:S01]  /*3370*/  F2FP.BF16.F32.PACK_AB R62, R139, R136 ;  /* 0x000000888b3e723e */ /* 0x000fe200000010ff */
[----:B------:R0:W-:Y:S01]  /*3380*/  STG.E.128 desc[UR6][R116.64], R56 ;  /* 0x0000003874007986 */ /* 0x0001e2000c101d06 */
[----:B------:R-:W-:Y:S02]  /*3390*/  F2FP.BF16.F32.PACK_AB R61, R126, R127 ;  /* 0x0000007f7e3d723e */ /* 0x000fe400000010ff */
[----:B------:R-:W-:Y:S02]  /*33a0*/  F2FP.BF16.F32.PACK_AB R60, R122, R125 ;  /* 0x0000007d7a3c723e */ /* 0x000fe400000010ff */
[----:B------:R-:W-:Y:S02]  /*33b0*/  F2FP.BF16.F32.PACK_AB R67, R142, R149 ;  /* 0x000000958e43723e */ /* 0x000fe400000010ff */
[----:B------:R-:W-:Y:S01]  /*33c0*/  F2FP.BF16.F32.PACK_AB R66, R143, R66 ;  /* 0x000000428f42723e */ /* 0x000fe200000010ff */
[----:B------:R0:W-:Y:S01]  /*33d0*/  STG.E.128 desc[UR6][R114.64], R60 ;  /* 0x0000003c72007986 */ /* 0x0001e2000c101d06 */
[----:B------:R-:W-:-:S02]  /*33e0*/  F2FP.BF16.F32.PACK_AB R65, R134, R135 ;  /* 0x000000878641723e */ /* 0x000fc400000010ff */
[----:B------:R-:W-:Y:S02]  /*33f0*/  F2FP.BF16.F32.PACK_AB R64, R132, R133 ;  /* 0x000000858440723e */ /* 0x000fe400000010ff */
[----:B---3--:R-:W-:-:S03]  /*3400*/  LEA R7, R100, R7, 0x2 ;  /* 0x0000000764077211 */ /* 0x008fc600078e10ff */
[----:B------:R0:W-:Y:S01]  /*3410*/  STG.E.128 desc[UR6][R112.64], R64 ;  /* 0x0000004070007986 */ /* 0x0001e2000c101d06 */
[----:B------:R-:W-:-:S13]  /*3420*/  ISETP.GE.AND P1, PT, R7, R101, PT ;  /* 0x000000650700720c */ /* 0x000fda0003f26270 */
[----:B------:R-:W-:Y:S05]  /*3430*/  @!P1 BRA `(.L_x_200) ;  /* 0xffffffd400549947 */ /* 0x000fea000383ffff */
[----:B------:R-:W-:Y:S05]  /*3440*/  EXIT ;  /* 0x000000000000794d */ /* 0x000fea0003800000 */
.L_x_190:
[----:B------:R-:W0:Y:S01]  /*3450*/  LDCU.64 UR4, c[0x0][0x3a0] ;  /* 0x00007400ff0477ac */ /* 0x000e220008000a00 */
[----:B------:R-:W1:Y:S01]  /*3460*/  LDCU UR8, c[0x0][0x388] ;  /* 0x00007100ff0877ac */ /* 0x000e620008000800 */
[----:B------:R-:W2:Y:S01]  /*3470*/  LDCU.U8 UR9, c[0x0][0x410] ;  /* 0x00008200ff0977ac */ /* 0x000ea20008000000 */
[----:B------:R-:W3:Y:S01]  /*3480*/  LDCU UR10, c[0x0][0x448] ;  /* 0x00008900ff0a77ac */ /* 0x000ee20008000800 */
[----:B0-----:R-:W-:-:S04]  /*3490*/  ISETP.NE.U32.AND P0, PT, RZ, UR4, PT ;  /* 0x00000004ff007c0c */ /* 0x001fc8000bf05070 */
[----:B-123--:R-:W-:-:S13]  /*34a0*/  ISETP.NE.AND.EX P0, PT, RZ, UR5, PT, P0 ;  /* 0x00000005ff007c0c */ /* 0x00efda000bf05300 */
.L_x_210:
[----:B-1----:R-:W0:Y:S01]  /*34b0*/  LDC.64 R56, c[0x0][0x3e0] ;  /* 0x0000f800ff387b82 */ /* 0x002e220000000a00 */
[----:B------:R-:W-:-:S05]  /*34c0*/  IMAD R52, R7, UR8, RZ ;  /* 0x0000000807347c24 */ /* 0x000fca000f8e02ff */
[----:B------:R-:W-:Y:S02]  /*34d0*/  SHF.R.S32.HI R53, RZ, 0x1f, R52 ;  /* 0x0000001fff357819 */ /* 0x000fe40000011434 */
[----:B------:R-:W1:Y:S02]  /*34e0*/  LDC.64 R62, c[0x0][0x390] ;  /* 0x0000e400ff3e7b82 */ /* 0x000e640000000a00 */
[----:B------:R-:W-:-:S04]  /*34f0*/  LEA.HI R53, R53, R52, RZ, 0x3 ;  /* 0x0000003435357211 */ /* 0x000fc800078f18ff */
[----:B------:R-:W-:Y:S01]  /*3500*/  LEA.HI.SX32 R119, R53, R110, 0x1d ;  /* 0x0000006e35777211 */ /* 0x000fe200078feaff */
[----:B0-----:R-:W-:-:S06]  /*3510*/  IMAD.WIDE R56, R7, 0x2, R56 ;  /* 0x0000000207387825 */ /* 0x001fcc00078e0238 */
[----:B------:R-:W2:Y:S01]  /*3520*/  LDG.E.U16 R56, desc[UR6][R56.64] ;  /* 0x0000000638387981 */ /* 0x000ea2000c1e1500 */
[----:B-1----:R-:W-:-:S06]  /*3530*/  IMAD.WIDE.U32 R52, R119, 0x10, R62 ;  /* 0x0000001077347825 */ /* 0x002fcc00078e003e */
[----:B------:R-:W5:Y:S01]  /*3540*/  LDG.E.128 R52, desc[UR6][R52.64] ;  /* 0x0000000634347981 */ /* 0x000f62000c1e1d00 */
[----:B--2---:R-:W-:Y:S01]  /*3550*/  SHF.L.U32 R118, R56, 0x10, RZ ;  /* 0x0000001038767819 */ /* 0x004fe200000006ff */
[----:B------:R-:W-:Y:S06]  /*3560*/  @!P0 BRA `(.L_x_201) ;  /* 0x0000000000e08947 */ /* 0x000fec0003800000 */
[----:B------:R-:W0:Y:S02]  /*3570*/  LDC.64 R48, c[0x0][0x3a0] ;  /* 0x0000e800ff307b82 */ /* 0x000e240000000a00 */
[----:B0-----:R-:W-:-:S06]  /*3580*/  IMAD.WIDE.U32 R48, R119, 0x10, R48 ;  /* 0x0000001077307825 */ /* 0x001fcc00078e0030 */
[----:B------:R-:W2:Y:S01]  /*3590*/  LDG.E.128 R48, desc[UR6][R48.64] ;  /* 0x0000000630307981 */ /* 0x000ea2000c1e1d00 */
[C---:B-----5:R-:W-:Y:S02]  /*35a0*/  SHF.L.U32 R57, R52.reuse, 0x10, RZ ;  /* 0x0000001034397819 */ /* 0x060fe400000006ff */
[----:B------:R-:W-:Y:S02]  /*35b0*/  PRMT R56, R52, 0x7632, R56 ;  /* 0x0000763234387816 */ /* 0x000fe40000000038 */
[----:B------:R-:W-:Y:S01]  /*35c0*/  PRMT R58, R53, 0x7632, R58 ;  /* 0x00007632353a7816 */ /* 0x000fe2000000003a */
[----:B------:R-:W-:Y:S01]  /*35d0*/  FMUL.FTZ R57, R118, R57 ;  /* 0x0000003976397220 */ /* 0x000fe20000410000 */
[C---:B------:R-:W-:Y:S02]  /*35e0*/  PRMT R59, R54.reuse, 0x7632, R59 ;  /* 0x00007632363b7816 */ /* 0x040fe4000000003b */
[----:B------:R-:W-:Y:S02]  /*35f0*/  SHF.L.U32 R61, R54, 0x10, RZ ;  /* 0x00000010363d7819 */ /* 0x000fe400000006ff */
[----:B------:R-:W-:-:S02]  /*3600*/  SHF.L.U32 R115, R105, 0x10, RZ ;  /* 0x0000001069737819 */ /* 0x000fc400000006ff */
[----:B------:R-:W-:Y:S01]  /*3610*/  SHF.L.U32 R53, R53, 0x10, RZ ;  /* 0x0000001035357819 */ /* 0x000fe200000006ff */
[C---:B------:R-:W-:Y:S01]  /*3620*/  FMUL.FTZ R61, R118.reuse, R61 ;  /* 0x0000003d763d7220 */ /* 0x040fe20000410000 */
[C---:B------:R-:W-:Y:S02]  /*3630*/  PRMT R54, R55.reuse, 0x7632, R54 ;  /* 0x0000763237367816 */ /* 0x040fe40000000036 */
[----:B------:R-:W-:Y:S01]  /*3640*/  SHF.L.U32 R55, R55, 0x10, RZ ;  /* 0x0000001037377819 */ /* 0x000fe200000006ff */
[----:B------:R-:W-:Y:S01]  /*3650*/  FMUL.FTZ R53, R118, R53 ;  /* 0x0000003576357220 */ /* 0x000fe20000410000 */
[----:B------:R-:W-:Y:S02]  /*3660*/  SHF.L.U32 R65, R104, 0x10, RZ ;  /* 0x0000001068417819 */ /* 0x000fe400000006ff */
[----:B------:R-:W-:Y:S01]  /*3670*/  SHF.L.U32 R113, R102, 0x10, RZ ;  /* 0x0000001066717819 */ /* 0x000fe200000006ff */
[----:B------:R-:W-:Y:S01]  /*3680*/  FMUL.FTZ R55, R118, R55 ;  /* 0x0000003776377220 */ /* 0x000fe20000410000 */
[----:B------:R-:W-:-:S02]  /*3690*/  SHF.L.U32 R67, R103, 0x10, RZ ;  /* 0x0000001067437819 */ /* 0x000fc400000006ff */
[----:B------:R-:W-:Y:S02]  /*36a0*/  SHF.L.U32 R59, R59, 0x10, RZ ;  /* 0x000000103b3b7819 */ /* 0x000fe400000006ff */
[----:B------:R-:W-:Y:S02]  /*36b0*/  SHF.L.U32 R101, R80, 0x10, RZ ;  /* 0x0000001050657819 */ /* 0x000fe400000006ff */
[----:B------:R-:W-:Y:S01]  /*36c0*/  SHF.L.U32 R111, R79, 0x10, RZ ;  /* 0x000000104f6f7819 */ /* 0x000fe200000006ff */
        /* <DEDUP_REMOVED lines=13> */
[----:B------:R-:W-:Y:S01]  /*37a0*/  PRMT R57, R51, 0x7632, R57 ;  /* 0x0000763233397816 */ /* 0x000fe20000000039 */
[----:B------:R-:W-:Y:S01]  /*37b0*/  IMAD.U32 R61, R81, 0x10000, RZ ;  /* 0x00010000513d7824 */ /* 0x000fe200078e00ff */
[----:B------:R-:W-:Y:S01]  /*37c0*/  PRMT R56, R50, 0x7632, R56 ;  /* 0x0000763232387816 */ /* 0x000fe20000000038 */
[C---:B------:R-:W-:Y:S01]  /*37d0*/  FMUL.FTZ R55, R118.reuse, R55 ;  /* 0x0000003776377220 */ /* 0x040fe20000410000 */
[----:B------:R-:W-:Y:S01]  /*37e0*/  PRMT R54, R49, 0x7632, R54 ;  /* 0x0000763231367816 */ /* 0x000fe20000000036 */
[----:B------:R-:W-:Y:S01]  /*37f0*/  FMUL.FTZ R53, R118, R53 ;  /* 0x0000003576357220 */ /* 0x000fe20000410000 */
[----:B------:R-:W-:-:S02]  /*3800*/  PRMT R52, R48, 0x7632, R52 ;  /* 0x0000763230347816 */ /* 0x000fc40000000034 */
[----:B------:R-:W-:Y:S02]  /*3810*/  SHF.L.U32 R58, R78, 0x10, RZ ;  /* 0x000000104e3a7819 */ /* 0x000fe400000006ff */
        /* <DEDUP_REMOVED lines=13> */
.L_x_201:
[----:B-----5:R-:W-:Y:S01]  /*38f0*/  PRMT R58, R53, 0x7632, R58 ;  /* 0x00007632353a7816 */ /* 0x020fe2000000003a */
[----:B------:R-:W-:Y:S01]  /*3900*/  IMAD.U32 R100, R81, 0x10000, RZ ;  /* 0x0001000051647824 */ /* 0x000fe200078e00ff */
[----:B------:R-:W-:Y:S02]  /*3910*/  PRMT R60, R55, 0x7632, R60 ;  /* 0x00007632373c7816 */ /* 0x000fe4000000003c */
[----:B------:R-:W-:Y:S02]  /*3920*/  SHF.L.U32 R57, R52, 0x10, RZ ;  /* 0x0000001034397819 */ /* 0x000fe400000006ff */
[----:B------:R-:W-:Y:S02]  /*3930*/  SHF.L.U32 R53, R53, 0x10, RZ ;  /* 0x0000001035357819 */ /* 0x000fe400000006ff */
[----:B------:R-:W-:Y:S01]  /*3940*/  SHF.L.U32 R55, R55, 0x10, RZ ;  /* 0x0000001037377819 */ /* 0x000fe200000006ff */
[----:B------:R-:W-:Y:S01]  /*3950*/  FMUL.FTZ R57, R118, R57 ;  /* 0x0000003976397220 */ /* 0x000fe20000410000 */
[----:B------:R-:W-:Y:S01]  /*3960*/  PRMT R56, R52, 0x7632, R56 ;  /* 0x0000763234387816 */ /* 0x000fe20000000038 */
[----:B------:R-:W-:Y:S01]  /*3970*/  FMUL.FTZ R53, R118, R53 ;  /* 0x0000003576357220 */ /* 0x000fe20000410000 */
[----:B------:R-:W-:Y:S01]  /*3980*/  PRMT R59, R54, 0x7632, R59 ;  /* 0x00007632363b7816 */ /* 0x000fe2000000003b */
[----:B------:R-:W-:Y:S01]  /*3990*/  FMUL.FTZ R55, R118, R55 ;  /* 0x0000003776377220 */ /* 0x000fe20000410000 */
[----:B------:R-:W-:-:S02]  /*39a0*/  SHF.L.U32 R61, R54, 0x10, RZ ;  /* 0x00000010363d7819 */ /* 0x000fc400000006ff */
        /* <DEDUP_REMOVED lines=12> */
[C---:B------:R-:W-:Y:S01]  /*3a70*/  FMUL.FTZ R59, R118.reuse, R59 ;  /* 0x0000003b763b7220 */ /* 0x040fe20000410000 */
        /* <DEDUP_REMOVED lines=8> */
[----:B------:R-:W-:Y:S01]  /*3b00*/  FMUL.FTZ R100, R100, R53 ;  /* 0x0000003564647220 */ /* 0x000fe20000410000 */
[----:B------:R-:W-:-:S02]  /*3b10*/  FMUL.FTZ R111, R54, R59 ;  /* 0x0000003b366f7220 */ /* 0x000fc40000410000 */
[----:B------:R-:W-:Y:S01]  /*3b20*/  FMUL.FTZ R112, R112, R57 ;  /* 0x0000003970707220 */ /* 0x000fe20000410000 */
[----:B------:R-:W-:Y:S02]  /*3b30*/  F2FP.BF16.F32.PACK_AB R53, R101, R116 ;  /* 0x000000746535723e */ /* 0x000fe400000010ff */
[----:B------:R-:W-:Y:S02]  /*3b40*/  F2FP.BF16.F32.PACK_AB R54, R111, R114 ;  /* 0x000000726f36723e */ /* 0x000fe400000010ff */
[----:B------:R-:W-:Y:S02]  /*3b50*/  F2FP.BF16.F32.PACK_AB R55, R112, R113 ;  /* 0x000000717037723e */ /* 0x000fe400000010ff */
[----:B------:R-:W-:-:S07]  /*3b60*/  F2FP.BF16.F32.PACK_AB R52, R100, R115 ;  /* 0x000000736434723e */ /* 0x000fce00000010ff */
.L_x_202:
        /* <DEDUP_REMOVED lines=10> */
[C---:B0----5:R-:W-:Y:S01]  /*3c10*/  SHF.L.U32 R53, R56.reuse, 0x10, RZ ;  /* 0x0000001038357819 */ /* 0x061fe200000006ff */
[----:B------:R-:W-:Y:S01]  /*3c20*/  IMAD.U32 R66, R51, 0x10000, RZ ;  /* 0x0001000033427824 */ /* 0x000fe200078e00ff */
[----:B------:R-:W-:Y:S02]  /*3c30*/  PRMT R52, R56, 0x7632, R52 ;  /* 0x0000763238347816 */ /* 0x000fe40000000034 */
[----:B------:R-:W-:Y:S01]  /*3c40*/  PRMT R56, R57, 0x7632, R56 ;  /* 0x0000763239387816 */ /* 0x000fe20000000038 */
[----:B------:R-:W-:Y:S01]  /*3c50*/  FMUL.FTZ R53, R118, R53 ;  /* 0x0000003576357220 */ /* 0x000fe20000410000 */
[----:B------:R-:W-:Y:S02]  /*3c60*/  PRMT R65, R59, 0x7632, R65 ;  /* 0x000076323b417816 */ /* 0x000fe40000000041 */
[----:B------:R-:W-:Y:S02]  /*3c70*/  SHF.L.U32 R129, R95, 0x10, RZ ;  /* 0x000000105f817819 */ /* 0x000fe400000006ff */
[----:B------:R-:W-:-:S02]  /*3c80*/  SHF.L.U32 R54, R48, 0x10, RZ ;  /* 0x0000001030367819 */ /* 0x000fc400000006ff */
[----:B------:R-:W-:Y:S02]  /*3c90*/  SHF.L.U32 R57, R57, 0x10, RZ ;  /* 0x0000001039397819 */ /* 0x000fe400000006ff */
[----:B------:R-:W-:Y:S01]  /*3ca0*/  SHF.L.U32 R55, R58, 0x10, RZ ;  /* 0x000000103a377819 */ /* 0x000fe200000006ff */
[----:B------:R-:W-:Y:S01]  /*3cb0*/  FFMA.FTZ R129, R129, R53, R54 ;  /* 0x0000003581817223 */ /* 0x000fe20000010036 */
[----:B------:R-:W-:Y:S01]  /*3cc0*/  SHF.L.U32 R59, R59, 0x10, RZ ;  /* 0x000000103b3b7819 */ /* 0x000fe200000006ff */
[----:B------:R-:W-:Y:S01]  /*3cd0*/  FMUL.FTZ R57, R118, R57 ;  /* 0x0000003976397220 */ /* 0x000fe20000410000 */
[----:B------:R-:W-:Y:S01]  /*3ce0*/  PRMT R64, R58, 0x7632, R64 ;  /* 0x000076323a407816 */ /* 0x000fe20000000040 */
[----:B------:R-:W-:Y:S01]  /*3cf0*/  FMUL.FTZ R55, R118, R55 ;  /* 0x0000003776377220 */ /* 0x000fe20000410000 */
[----:B------:R-:W-:Y:S01]  /*3d00*/  SHF.L.U32 R67, R94, 0x10, RZ ;  /* 0x000000105e437819 */ /* 0x000fe200000006ff */
[----:B------:R-:W-:Y:S01]  /*3d10*/  FMUL.FTZ R59, R118, R59 ;  /* 0x0000003b763b7220 */ /* 0x000fe20000410000 */
[----:B------:R-:W-:-:S02]  /*3d20*/  SHF.L.U32 R126, R49, 0x10, RZ ;  /* 0x00000010317e7819 */ /* 0x000fc400000006ff */
[----:B------:R-:W-:Y:S02]  /*3d30*/  SHF.L.U32 R127, R93, 0x10, RZ ;  /* 0x000000105d7f7819 */ /* 0x000fe400000006ff */
[----:B------:R-:W-:Y:S01]  /*3d40*/  SHF.L.U32 R58, R50, 0x10, RZ ;  /* 0x00000010323a7819 */ /* 0x000fe200000006ff */
[----:B------:R-:W-:Y:S01]  /*3d50*/  FFMA.FTZ R126, R67, R57, R126 ;  /* 0x00000039437e7223 */ /* 0x000fe2000001007e */
[----:B------:R-:W-:Y:S02]  /*3d60*/  SHF.L.U32 R125, R92, 0x10, RZ ;  /* 0x000000105c7d7819 */ /* 0x000fe400000006ff */
[----:B------:R-:W-:Y:S01]  /*3d70*/  PRMT R53, R48, 0x7632, R53 ;  /* 0x0000763230357816 */ /* 0x000fe20000000035 */
[----:B------:R-:W-:Y:S01]  /*3d80*/  FFMA.FTZ R127, R127, R55, R58 ;  /* 0x000000377f7f7223 */ /* 0x000fe2000001003a */
[----:B------:R-:W-:Y:S01]  /*3d90*/  PRMT R54, R49, 0x7632, R54 ;  /* 0x0000763231367816 */ /* 0x000fe20000000036 */
[----:B------:R-:W-:Y:S01]  /*3da0*/  FFMA.FTZ R125, R125, R59, R66 ;  /* 0x0000003b7d7d7223 */ /* 0x000fe20000010042 */
[----:B------:R-:W-:-:S02]  /*3db0*/  SHF.L.U32 R120, R53, 0x10, RZ ;  /* 0x0000001035787819 */ /* 0x000fc400000006ff */
[----:B------:R-:W-:Y:S02]  /*3dc0*/  PRMT R57, R50, 0x7632, R57 ;  /* 0x0000763232397816 */ /* 0x000fe40000000039 */
[----:B------:R-:W-:Y:S02]  /*3dd0*/  PRMT R58, R51, 0x7632, R58 ;  /* 0x00007632333a7816 */ /* 0x000fe4000000003a */
[----:B------:R-:W-:Y:S02]  /*3de0*/  SHF.L.U32 R55, R52, 0x10, RZ ;  /* 0x0000001034377819 */ /* 0x000fe400000006ff */
[----:B------:R-:W-:Y:S02]  /*3df0*/  SHF.L.U32 R53, R56, 0x10, RZ ;  /* 0x0000001038357819 */ /* 0x000fe400000006ff */
        /* <DEDUP_REMOVED lines=10> */
[----:B------:R-:W-:-:S02]  /*3ea0*/  SHF.L.U32 R131, R74, 0x10, RZ ;  /* 0x000000104a837819 */ /* 0x000fc400000006ff */
[----:B------:R-:W-:Y:S02]  /*3eb0*/  SHF.L.U32 R54, R54, 0x10, RZ ;  /* 0x0000001036367819 */ /* 0x000fe400000006ff */
[----:B------:R-:W-:Y:S02]  /*3ec0*/  SHF.L.U32 R122, R57, 0x10, RZ ;  /* 0x00000010397a7819 */ /* 0x000fe400000006ff */
[----:B------:R-:W-:Y:S01]  /*3ed0*/  SHF.L.U32 R58, R58, 0x10, RZ ;  /* 0x000000103a3a7819 */ /* 0x000fe200000006ff */
[----:B------:R-:W-:Y:S01]  /*3ee0*/  FFMA.FTZ R121, R121, R53, R54 ;  /* 0x0000003579797223 */ /* 0x000fe20000010036 */
[----:B------:R-:W-:Y:S01]  /*3ef0*/  F2FP.BF16.F32.PACK_AB R52, R120, R129 ;  /* 0x000000817834723e */ /* 0x000fe200000010ff */
[----:B------:R-:W-:Y:S02]  /*3f00*/  FFMA.FTZ R122, R123, R59, R122 ;  /* 0x0000003b7b7a7223 */ /* 0x000fe4000001007a */
[----:B------:R-:W-:Y:S01]  /*3f10*/  FFMA.FTZ R124, R131, R65, R58 ;  /* 0x00000041837c7223 */ /* 0x000fe2000001003a */
[----:B------:R-:W-:-:S02]  /*3f20*/  F2FP.BF16.F32.PACK_AB R53, R121, R126 ;  /* 0x0000007e7935723e */ /* 0x000fc400000010ff */
[----:B------:R-:W-:Y:S02]  /*3f30*/  F2FP.BF16.F32.PACK_AB R54, R122, R127 ;  /* 0x0000007f7a36723e */ /* 0x000fe400000010ff */
[----:B------:R-:W-:Y:S01]  /*3f40*/  F2FP.BF16.F32.PACK_AB R55, R124, R125 ;  /* 0x0000007d7c37723e */ /* 0x000fe200000010ff */
[----:B------:R-:W-:Y:S06]  /*3f50*/  BRA `(.L_x_204) ;  /* 0x0000000000a07947 */ /* 0x000fec0003800000 */
.L_x_203:
[----:B0----5:R-:W-:Y:S01]  /*3f60*/  PRMT R55, R57, 0x7632, R55 ;  /* 0x0000763239377816 */ /* 0x021fe20000000037 */
[----:B------:R-:W-:Y:S01]  /*3f70*/  IMAD.U32 R66, R92, 0x10000, RZ ;  /* 0x000100005c427824 */ /* 0x000fe200078e00ff */
[----:B------:R-:W-:Y:S02]  /*3f80*/  PRMT R64, R59, 0x7632, R64 ;  /* 0x000076323b407816 */ /* 0x000fe40000000040 */
[----:B------:R-:W-:Y:S02]  /*3f90*/  SHF.L.U32 R53, R56, 0x10, RZ ;  /* 0x0000001038357819 */ /* 0x000fe400000006ff */
[----:B------:R-:W-:Y:S02]  /*3fa0*/  SHF.L.U32 R57, R57, 0x10, RZ ;  /* 0x0000001039397819 */ /* 0x000fe400000006ff */
[----:B------:R-:W-:Y:S01]  /*3fb0*/  SHF.L.U32 R59, R59, 0x10, RZ ;  /* 0x000000103b3b7819 */ /* 0x000fe200000006ff */
[C---:B------:R-:W-:Y:S01]  /*3fc0*/  FMUL.FTZ R53, R118.reuse, R53 ;  /* 0x0000003576357220 */ /* 0x040fe20000410000 */
[----:B------:R-:W-:Y:S01]  /*3fd0*/  SHF.L.U32 R54, R95, 0x10, RZ ;  /* 0x000000105f367819 */ /* 0x000fe200000006ff */
[----:B------:R-:W-:Y:S01]  /*3fe0*/  FMUL.FTZ R57, R118, R57 ;  /* 0x0000003976397220 */ /* 0x000fe20000410000 */
[----:B------:R-:W-:Y:S01]  /*3ff0*/  SHF.L.U32 R126, R94, 0x10, RZ ;  /* 0x000000105e7e7819 */ /* 0x000fe200000006ff */
[----:B------:R-:W-:Y:S01]  /*4000*/  FMUL.FTZ R59, R118, R59 ;  /* 0x0000003b763b7220 */ /* 0x000fe20000410000 */
[----:B------:R-:W-:Y:S01]  /*4010*/  PRMT R52, R56, 0x7632, R52 ;  /* 0x0000763238347816 */ /* 0x000fe20000000034 */
[----:B------:R-:W-:Y:S01]  /*4020*/  FMUL.FTZ R129, R54, R53 ;  /* 0x0000003536817220 */ /* 0x000fe20000410000 */
[----:B------:R-:W-:Y:S01]  /*4030*/  PRMT R56, R58, 0x7632, R56 ;  /* 0x000076323a387816 */ /* 0x000fe20000000038 */
[----:B------:R-:W-:Y:S01]  /*4040*/  FMUL.FTZ R126, R126, R57 ;  /* 0x000000397e7e7220 */ /* 0x000fe20000410000 */
[----:B------:R-:W-:Y:S01]  /*4050*/  FMUL.FTZ R125, R66, R59 ;  /* 0x0000003b427d7220 */ /* 0x000fe20000410000 */
[----:B------:R-:W-:-:S02]  /*4060*/  SHF.L.U32 R65, R58, 0x10, RZ ;  /* 0x000000103a417819 */ /* 0x000fc400000006ff */
[----:B------:R-:W-:Y:S02]  /*4070*/  SHF.L.U32 R59, R64, 0x10, RZ ;  /* 0x00000010403b7819 */ /* 0x000fe400000006ff */
[----:B------:R-:W-:Y:S01]  /*4080*/  SHF.L.U32 R57, R56, 0x10, RZ ;  /* 0x0000001038397819 */ /* 0x000fe200000006ff */
[C---:B------:R-:W-:Y:S01]  /*4090*/  FMUL.FTZ R65, R118.reuse, R65 ;  /* 0x0000004176417220 */ /* 0x040fe20000410000 */
[----:B------:R-:W-:Y:S01]  /*40a0*/  SHF.L.U32 R55, R55, 0x10, RZ ;  /* 0x0000001037377819 */ /* 0x000fe200000006ff */
[----:B------:R-:W-:Y:S01]  /*40b0*/  FMUL.FTZ R59, R118, R59 ;  /* 0x0000003b763b7220 */ /* 0x000fe20000410000 */
[----:B------:R-:W-:Y:S01]  /*40c0*/  SHF.L.U32 R53, R52, 0x10, RZ ;  /* 0x0000001034357819 */ /* 0x000fe200000006ff */
        /* <DEDUP_REMOVED lines=17> */
.L_x_204:
        /* <DEDUP_REMOVED lines=9> */
[----:B-1---5:R-:W-:Y:S01]  /*4270*/  SHF.L.U32 R53, R56, 0x10, RZ ;  /* 0x0000001038357819 */ /* 0x022fe200000006ff */
[----:B------:R-:W-:Y:S01]  /*4280*/  IMAD.U32 R132, R84, 0x10000, RZ ;  /* 0x0001000054847824 */ /* 0x000fe200078e00ff */
[----:B------:R-:W-:Y:S02]  /*4290*/  PRMT R52, R56, 0x7632, R52 ;  /* 0x0000763238347816 */ /* 0x000fe40000000034 */
[----:B------:R-:W-:Y:S01]  /*42a0*/  PRMT R64, R58, 0x7632, R64 ;  /* 0x000076323a407816 */ /* 0x000fe20000000040 */
[----:B------:R-:W-:Y:S01]  /*42b0*/  FMUL.FTZ R53, R118, R53 ;  /* 0x0000003576357220 */ /* 0x000fe20000410000 */
[----:B------:R-:W-:Y:S02]  /*42c0*/  SHF.L.U32 R55, R58, 0x10, RZ ;  /* 0x000000103a377819 */ /* 0x000fe400000006ff */
[----:B------:R-:W-:Y:S02]  /*42d0*/  PRMT R54, R57, 0x7632, R54 ;  /* 0x0000763239367816 */ /* 0x000fe40000000036 */
[----:B------:R-:W-:Y:S01]  /*42e0*/  PRMT R58, R59, 0x7632, R58 ;  /* 0x000076323b3a7816 */ /* 0x000fe2000000003a */
[----:B------:R-:W-:Y:S01]  /*42f0*/  FMUL.FTZ R55, R118, R55 ;  /* 0x0000003776377220 */ /* 0x000fe20000410000 */
[----:B------:R-:W-:-:S02]  /*4300*/  SHF.L.U32 R56, R87, 0x10, RZ ;  /* 0x0000001057387819 */ /* 0x000fc400000006ff */
[----:B------:R-:W-:Y:S02]  /*4310*/  SHF.L.U32 R137, R48, 0x10, RZ ;  /* 0x0000001030897819 */ /* 0x000fe400000006ff */
[----:B------:R-:W-:Y:S02]  /*4320*/  SHF.L.U32 R57, R57, 0x10, RZ ;  /* 0x0000001039397819 */ /* 0x000fe400000006ff */
[----:B------:R-:W-:Y:S01]  /*4330*/  SHF.L.U32 R59, R59, 0x10, RZ ;  /* 0x000000103b3b7819 */ /* 0x000fe200000006ff */
[----:B------:R-:W-:Y:S01]  /*4340*/  FFMA.FTZ R137, R56, R53, R137 ;  /* 0x0000003538897223 */ /* 0x000fe20000010089 */
[----:B------:R-:W-:Y:S01]  /*4350*/  SHF.L.U32 R66, R86, 0x10, RZ ;  /* 0x0000001056427819 */ /* 0x000fe200000006ff */
[C---:B------:R-:W-:Y:S01]  /*4360*/  FMUL.FTZ R57, R118.reuse, R57 ;  /* 0x0000003976397220 */ /* 0x040fe20000410000 */
[----:B------:R-:W-:Y:S01]  /*4370*/  SHF.L.U32 R133, R49, 0x10, RZ ;  /* 0x0000001031857819 */ /* 0x000fe200000006ff */
[----:B------:R-:W-:Y:S01]  /*4380*/  FMUL.FTZ R59, R118, R59 ;  /* 0x0000003b763b7220 */ /* 0x000fe20000410000 */
[----:B------:R-:W-:-:S02]  /*4390*/  SHF.L.U32 R134, R85, 0x10, RZ ;  /* 0x0000001055867819 */ /* 0x000fc400000006ff */
[----:B------:R-:W-:Y:S01]  /*43a0*/  SHF.L.U32 R65, R50, 0x10, RZ ;  /* 0x0000001032417819 */ /* 0x000fe200000006ff */
[----:B------:R-:W-:Y:S01]  /*43b0*/  FFMA.FTZ R133, R66, R57, R133 ;  /* 0x0000003942857223 */ /* 0x000fe20000010085 */
[----:B------:R-:W-:Y:S02]  /*43c0*/  SHF.L.U32 R67, R51, 0x10, RZ ;  /* 0x0000001033437819 */ /* 0x000fe400000006ff */
[----:B------:R-:W-:Y:S01]  /*43d0*/  PRMT R53, R48, 0x7632, R53 ;  /* 0x0000763230357816 */ /* 0x000fe20000000035 */
[----:B------:R-:W-:Y:S01]  /*43e0*/  FFMA.FTZ R134, R134, R55, R65 ;  /* 0x0000003786867223 */ /* 0x000fe20000010041 */
[----:B------:R-:W-:Y:S01]  /*43f0*/  PRMT R56, R49, 0x7632, R56 ;  /* 0x0000763231387816 */ /* 0x000fe20000000038 */
[----:B------:R-:W-:Y:S01]  /*4400*/  FFMA.FTZ R132, R132, R59, R67 ;  /* 0x0000003b84847223 */ /* 0x000fe20000010043 */
[----:B------:R-:W-:Y:S02]  /*4410*/  SHF.L.U32 R136, R53, 0x10, RZ ;  /* 0x0000001035887819 */ /* 0x000fe400000006ff */
[----:B------:R-:W-:-:S02]  /*4420*/  PRMT R57, R50, 0x7632, R57 ;  /* 0x0000763232397816 */ /* 0x000fc40000000039 */
        /* <DEDUP_REMOVED lines=25> */
.L_x_205:
[C---:B-1---5:R-:W-:Y:S01]  /*45c0*/  PRMT R64, R58.reuse, 0x7632, R64 ;  /* 0x000076323a407816 */ /* 0x062fe20000000040 */
[----:B------:R-:W-:Y:S01]  /*45d0*/  IMAD.U32 R134, R85, 0x10000, RZ ;  /* 0x0001000055867824 */ /* 0x000fe200078e00ff */
[----:B------:R-:W-:Y:S02]  /*45e0*/  SHF.L.U32 R65, R58, 0x10, RZ ;  /* 0x000000103a417819 */ /* 0x000fe400000006ff */
[----:B------:R-:W-:Y:S02]  /*45f0*/  PRMT R55, R57, 0x7632, R55 ;  /* 0x0000763239377816 */ /* 0x000fe40000000037 */
[----:B------:R-:W-:Y:S01]  /*4600*/  PRMT R58, R59, 0x7632, R58 ;  /* 0x000076323b3a7816 */ /* 0x000fe2000000003a */
[----:B------:R-:W-:Y:S01]  /*4610*/  FMUL.FTZ R65, R118, R65 ;  /* 0x0000004176417220 */ /* 0x000fe20000410000 */
[----:B------:R-:W-:Y:S02]  /*4620*/  SHF.L.U32 R53, R56, 0x10, RZ ;  /* 0x0000001038357819 */ /* 0x000fe400000006ff */
[----:B------:R-:W-:Y:S01]  /*4630*/  SHF.L.U32 R57, R57, 0x10, RZ ;  /* 0x0000001039397819 */ /* 0x000fe200000006ff */
[----:B------:R-:W-:Y:S01]  /*4640*/  FMUL.FTZ R134, R134, R65 ;  /* 0x0000004186867220 */ /* 0x000fe20000410000 */
[----:B------:R-:W-:Y:S01]  /*4650*/  SHF.L.U32 R59, R59, 0x10, RZ ;  /* 0x000000103b3b7819 */ /* 0x000fe200000006ff */
[----:B------:R-:W-:Y:S01]  /*4660*/  FMUL.FTZ R53, R118, R53 ;  /* 0x0000003576357220 */ /* 0x000fe20000410000 */
[----:B------:R-:W-:Y:S01]  /*4670*/  PRMT R52, R56, 0x7632, R52 ;  /* 0x0000763238347816 */ /* 0x000fe20000000034 */
[C---:B------:R-:W-:Y:S01]  /*4680*/  FMUL.FTZ R57, R118.reuse, R57 ;  /* 0x0000003976397220 */ /* 0x040fe20000410000 */
[----:B------:R-:W-:Y:S01]  /*4690*/  SHF.L.U32 R54, R87, 0x10, RZ ;  /* 0x0000001057367819 */ /* 0x000fe200000006ff */
[----:B------:R-:W-:Y:S01]  /*46a0*/  FMUL.FTZ R59, R118, R59 ;  /* 0x0000003b763b7220 */ /* 0x000fe20000410000 */
[----:B------:R-:W-:-:S02]  /*46b0*/  SHF.L.U32 R56, R86, 0x10, RZ ;  /* 0x0000001056387819 */ /* 0x000fc400000006ff */
        /* <DEDUP_REMOVED lines=24> */
.L_x_206:
        /* <DEDUP_REMOVED lines=9> */
[----:B-1---5:R-:W-:Y:S01]  /*48d0*/  SHF.L.U32 R53, R56, 0x10, RZ ;  /* 0x0000001038357819 */ /* 0x022fe200000006ff */
[----:B------:R-:W-:Y:S01]  /*48e0*/  IMAD.U32 R67, R50, 0x10000, RZ ;  /* 0x0001000032437824 */ /* 0x000fe200078e00ff */
[C---:B------:R-:W-:Y:S02]  /*48f0*/  PRMT R54, R57.reuse, 0x7632, R54 ;  /* 0x0000763239367816 */ /* 0x040fe40000000036 */
[----:B------:R-:W-:Y:S01]  /*4900*/  PRMT R62, R58, 0x7632, R62 ;  /* 0x000076323a3e7816 */ /* 0x000fe2000000003e */
[----:B------:R-:W-:Y:S01]  /*4910*/  FMUL.FTZ R53, R118, R53 ;  /* 0x0000003576357220 */ /* 0x000fe20000410000 */
[----:B------:R-:W-:Y:S02]  /*4920*/  SHF.L.U32 R55, R58, 0x10, RZ ;  /* 0x000000103a377819 */ /* 0x000fe400000006ff */
[----:B------:R-:W-:Y:S02]  /*4930*/  SHF.L.U32 R57, R57, 0x10, RZ ;  /* 0x0000001039397819 */ /* 0x000fe400000006ff */
[----:B------:R-:W-:Y:S01]  /*4940*/  PRMT R64, R59, 0x7632, R64 ;  /* 0x000076323b407816 */ /* 0x000fe20000000040 */
[C---:B------:R-:W-:Y:S01]  /*4950*/  FMUL.FTZ R55, R118.reuse, R55 ;  /* 0x0000003776377220 */ /* 0x040fe20000410000 */
        /* <DEDUP_REMOVED lines=8> */
[----:B------:R-:W-:Y:S01]  /*49e0*/  FMUL.FTZ R56, R118, R59 ;  /* 0x0000003b76387220 */ /* 0x000fe20000410000 */
[----:B------:R-:W-:Y:S01]  /*49f0*/  SHF.L.U32 R138, R5, 0x10, RZ ;  /* 0x00000010058a7819 */ /* 0x000fe200000006ff */
[----:B------:R-:W-:Y:S01]  /*4a00*/  FFMA.FTZ R63, R66, R57, R63 ;  /* 0x00000039423f7223 */ /* 0x000fe2000001003f */
[----:B------:R-:W-:-:S02]  /*4a10*/  SHF.L.U32 R139, R6, 0x10, RZ ;  /* 0x00000010068b7819 */ /* 0x000fc400000006ff */
[----:B------:R-:W-:Y:S01]  /*4a20*/  SHF.L.U32 R140, R51, 0x10, RZ ;  /* 0x00000010338c7819 */ /* 0x000fe200000006ff */
[----:B------:R-:W-:Y:S01]  /*4a30*/  FFMA.FTZ R59, R138, R55, R67 ;  /* 0x000000378a3b7223 */ /* 0x000fe20000010043 */
[----:B------:R-:W-:Y:S02]  /*4a40*/  PRMT R53, R48, 0x7632, R53 ;  /* 0x0000763230357816 */ /* 0x000fe40000000035 */
[----:B------:R-:W-:Y:S01]  /*4a50*/  PRMT R58, R50, 0x7632, R58 ;  /* 0x00007632323a7816 */ /* 0x000fe2000000003a */
[----:B------:R-:W-:Y:S01]  /*4a60*/  FFMA.FTZ R57, R139, R56, R140 ;  /* 0x000000388b397223 */ /* 0x000fe2000001008c */
[----:B------:R-:W-:Y:S02]  /*4a70*/  SHF.L.U32 R66, R53, 0x10, RZ ;  /* 0x0000001035427819 */ /* 0x000fe400000006ff */
[----:B------:R-:W-:Y:S02]  /*4a80*/  PRMT R56, R49, 0x7632, R56 ;  /* 0x0000763231387816 */ /* 0x000fe40000000038 */
[----:B------:R-:W-:-:S02]  /*4a90*/  PRMT R138, R51, 0x7632, R138 ;  /* 0x00007632338a7816 */ /* 0x000fc4000000008a */
        /* <DEDUP_REMOVED lines=24> */
.L_x_207:
[----:B-----5:R-:W-:Y:S01]  /*4c20*/  SHF.L.U32 R63, R58, 0x10, RZ ;  /* 0x000000103a3f7819 */ /* 0x020fe200000006ff */
[----:B-1----:R-:W-:Y:S01]  /*4c30*/  IMAD.U32 R67, R5, 0x10000, RZ ;  /* 0x0001000005437824 */ /* 0x002fe200078e00ff */
[C---:B------:R-:W-:Y:S02]  /*4c40*/  PRMT R55, R57.reuse, 0x7632, R55 ;  /* 0x0000763239377816 */ /* 0x040fe40000000037 */
[----:B------:R-:W-:Y:S02]  /*4c50*/  SHF.L.U32 R53, R56, 0x10, RZ ;  /* 0x0000001038357819 */ /* 0x000fe400000006ff */
[----:B------:R-:W-:Y:S02]  /*4c60*/  SHF.L.U32 R57, R57, 0x10, RZ ;  /* 0x0000001039397819 */ /* 0x000fe400000006ff */
[----:B------:R-:W-:Y:S01]  /*4c70*/  PRMT R62, R58, 0x7632, R62 ;  /* 0x000076323a3e7816 */ /* 0x000fe2000000003e */
[----:B------:R-:W-:Y:S01]  /*4c80*/  FMUL.FTZ R58, R118, R63 ;  /* 0x0000003f763a7220 */ /* 0x000fe20000410000 */
[----:B------:R-:W-:Y:S01]  /*4c90*/  PRMT R52, R56, 0x7632, R52 ;  /* 0x0000763238347816 */ /* 0x000fe20000000034 */
[C---:B------:R-:W-:Y:S01]  /*4ca0*/  FMUL.FTZ R53, R118.reuse, R53 ;  /* 0x0000003576357220 */ /* 0x040fe20000410000 */
[----:B------:R-:W-:Y:S01]  /*4cb0*/  SHF.L.U32 R54, R3, 0x10, RZ ;  /* 0x0000001003367819 */ /* 0x000fe200000006ff */
[----:B------:R-:W-:Y:S01]  /*4cc0*/  FMUL.FTZ R57, R118, R57 ;  /* 0x0000003976397220 */ /* 0x000fe20000410000 */
[----:B------:R-:W-:-:S02]  /*4cd0*/  SHF.L.U32 R56, R4, 0x10, RZ ;  /* 0x0000001004387819 */ /* 0x000fc400000006ff */
[C---:B------:R-:W-:Y:S01]  /*4ce0*/  PRMT R64, R59.reuse, 0x7632, R64 ;  /* 0x000076323b407816 */ /* 0x040fe20000000040 */
        /* <DEDUP_REMOVED lines=27> */
.L_x_208:
        /* <DEDUP_REMOVED lines=123> */
.L_x_234:
[----:B01----:R-:W-:Y:S01]  /*5650*/  FADD.FTZ R139, R139, R52 ;  /* 0x000000348b8b7221 */ /* 0x003fe20000010000 */
[----:B------:R-:W-:Y:S01]  /*5660*/  FMUL.FTZ R52, R61, R61 ;  /* 0x0000003d3d347220 */ /* 0x000fe20000410000 */
[----:B------:R-:W-:Y:S02]  /*5670*/  ISETP.NE.AND P1, PT, RZ, UR9, PT ;  /* 0x00000009ff007c0c */ /* 0x000fe4000bf25270 */
[----:B------:R-:W-:Y:S01]  /*5680*/  FFMA.FTZ R60, R139, R60, UR10 ;  /* 0x0000000a8b3c7e23 */ /* 0x000fe2000801003c */
[----:B------:R-:W-:Y:S02]  /*5690*/  SHF.L.U32 R67, R26, 0x10, RZ ;  /* 0x000000101a437819 */ /* 0x000fe400000006ff */
[----:B------:R-:W-:Y:S02]  /*56a0*/  FSEL R53, R52, RZ, P1 ;  /* 0x000000ff34357208 */ /* 0x000fe40000800000 */
[----:B------:R-:W-:Y:S02]  /*56b0*/  FSEL R55, R61, RZ, !P1 ;  /* 0x000000ff3d377208 */ /* 0x000fe40004800000 */
[----:B------:R-:W-:Y:S01]  /*56c0*/  SHF.L.U32 R139, R9, 0x10, RZ ;  /* 0x00000010098b7819 */ /* 0x000fe200000006ff */
[----:B------:R-:W-:Y:S01]  /*56d0*/  FADD.FTZ R53, R60, R53 ;  /* 0x000000353c357221 */ /* 0x000fe20000010000 */
[----:B------:R-:W-:Y:S01]  /*56e0*/  PRMT R143, R0, 0x7632, R143 ;  /* 0x00007632008f7816 */ /* 0x000fe2000000008f */
[C---:B------:R-:W-:Y:S01]  /*56f0*/  FADD.FTZ R160, -R55.reuse, R100 ;  /* 0x0000006437a07221 */ /* 0x040fe20000010100 */
[C---:B------:R-:W-:Y:S01]  /*5700*/  FADD.FTZ R100, -R55.reuse, R111 ;  /* 0x0000006f37647221 */ /* 0x040fe20000010100 */
[C---:B------:R-:W-:Y:S01]  /*5710*/  FADD.FTZ R60, -R55.reuse, R115 ;  /* 0x00000073373c7221 */ /* 0x040fe20000010100 */
        /* <DEDUP_REMOVED lines=30> */
[----:B------:R-:W-:Y:S01]  /*5900*/  SHF.L.U32 R55, R109, 0x10, RZ ;  /* 0x000000106d377819 */ /* 0x000fe200000006ff */
[C---:B0-----:R-:W-:Y:S01]  /*5910*/  FMUL.FTZ R58, R111.reuse, R60 ;  /* 0x0000003c6f3a7220 */ /* 0x041fe20000410000 */
        /* <DEDUP_REMOVED lines=26> */
[----:B------:R-:W-:Y:S01]  /*5ac0*/  FFMA.FTZ R54, R53, R100, R64 ;  /* 0x0000006435367223 */ /* 0x000fe20000010040 */
[----:B------:R-:W-:Y:S01]  /*5ad0*/  FFMA.FTZ R100, R57, R148, R66 ;  /* 0x0000009439647223 */ /* 0x000fe20000010042 */
[----:B------:R-:W-:Y:S01]  /*5ae0*/  SHF.L.U32 R66, R40, 0x10, RZ ;  /* 0x0000001028427819 */ /* 0x000fe200000006ff */
[----:B------:R-:W-:Y:S01]  /*5af0*/  FFMA.FTZ R55, R160, R55, R65 ;  /* 0x00000037a0377223 */ /* 0x000fe20000010041 */
        /* <DEDUP_REMOVED lines=52> */
[C---:B------:R-:W-:Y:S01]  /*5e40*/  PRMT R142, R88.reuse, 0x7632, R142 ;  /* 0x00007632588e7816 */ /* 0x040fe2000000008e */
[----:B------:R-:W-:Y:S01]  /*5e50*/  FMUL.FTZ R52, R111, R132 ;  /* 0x000000846f347220 */ /* 0x000fe20000410000 */
[----:B------:R-:W-:Y:S01]  /*5e60*/  PRMT R113, R39, 0x7632, R113 ;  /* 0x0000763227717816 */ /* 0x000fe20000000071 */
[----:B------:R-:W-:Y:S01]  /*5e70*/  FFMA.FTZ R132, R53, R134, R120 ;  /* 0x0000008635847223 */ /* 0x000fe20000010078 */
[----:B------:R-:W-:Y:S01]  /*5e80*/  SHF.L.U32 R57, R88, 0x10, RZ ;  /* 0x0000001058397819 */ /* 0x000fe200000006ff */
[----:B------:R-:W-:Y:S01]  /*5e90*/  FMUL.FTZ R141, R111, R158 ;  /* 0x0000009e6f8d7220 */ /* 0x000fe20000410000 */
[----:B------:R-:W-:Y:S01]  /*5ea0*/  SHF.L.U32 R140, R39, 0x10, RZ ;  /* 0x00000010278c7819 */ /* 0x000fe200000006ff */
[----:B------:R-:W-:Y:S01]  /*5eb0*/  FFMA.FTZ R139, R139, R130, R136 ;  /* 0x000000828b8b7223 */ /* 0x000fe20000010088 */
[----:B------:R-:W-:Y:S01]  /*5ec0*/  SHF.L.U32 R142, R142, 0x10, RZ ;  /* 0x000000108e8e7819 */ /* 0x000fe200000006ff */
[C---:B------:R-:W-:Y:S01]  /*5ed0*/  IMAD.U32 R120, R32.reuse, 0x10000, RZ ;  /* 0x0001000020787824 */ /* 0x040fe200078e00ff */
[----:B------:R-:W-:Y:S01]  /*5ee0*/  SHF.L.U32 R113, R113, 0x10, RZ ;  /* 0x0000001071717819 */ /* 0x000fe200000006ff */
[----:B------:R-:W-:Y:S01]  /*5ef0*/  FFMA.FTZ R134, R57, R52, R140 ;  /* 0x0000003439867223 */ /* 0x000fe2000001008c */
[C---:B------:R-:W-:Y:S01]  /*5f00*/  PRMT R57, R83.reuse, 0x7632, R57 ;  /* 0x0000763253397816 */ /* 0x040fe20000000039 */
[----:B------:R-:W0:Y:S01]  /*5f10*/  @!P2 LDC.64 R52, c[0x0][0x3c0] ;  /* 0x0000f000ff34ab82 */ /* 0x000e220000000a00 */
[----:B------:R-:W-:Y:S01]  /*5f20*/  PRMT R136, R32, 0x7632, R136 ;  /* 0x0000763220887816 */ /* 0x000fe20000000088 */
        /* <DEDUP_REMOVED lines=12> */
[----:B------:R-:W-:Y:S01]  /*5ff0*/  PRMT R115, R82, 0x7632, R115 ;  /* 0x0000763252737816 */ /* 0x000fe20000000073 */
[----:B------:R-:W-:Y:S01]  /*6000*/  FMUL.FTZ R130, R111, R146 ;  /* 0x000000926f827220 */ /* 0x000fe20000410000 */
[----:B------:R-:W-:Y:S01]  /*6010*/  FFMA.FTZ R128, R57, R112, R136 ;  /* 0x0000007039807223 */ /* 0x000fe20000010088 */
[----:B------:R-:W-:Y:S01]  /*6020*/  PRMT R142, R33, 0x7632, R142 ;  /* 0x00007632218e7816 */ /* 0x000fe2000000008e */
[----:B------:R-:W-:Y:S01]  /*6030*/  FMUL.FTZ R114, R111, R114 ;  /* 0x000000726f727220 */ /* 0x000fe20000410000 */
[----:B------:R-:W-:Y:S01]  /*6040*/  F2FP.BF16.F32.PACK_AB R55, R55, R100 ;  /* 0x000000643737723e */ /* 0x000fe200000010ff */
[C---:B------:R-:W-:Y:S01]  /*6050*/  FMUL.FTZ R118, R111.reuse, R118 ;  /* 0x000000766f767220 */ /* 0x040fe20000410000 */
[----:B------:R-:W2:Y:S01]  /*6060*/  LDC.64 R112, c[0x0][0x428] ;  /* 0x00010a00ff707b82 */ /* 0x000ea20000000a00 */
[----:B------:R-:W-:Y:S01]  /*6070*/  F2FP.BF16.F32.PACK_AB R54, R54, R101 ;  /* 0x000000653636723e */ /* 0x000fe200000010ff */
[----:B------:R-:W-:Y:S01]  /*6080*/  FMUL.FTZ R116, R111, R116 ;  /* 0x000000746f747220 */ /* 0x000fe20000410000 */
[----:B------:R-:W-:Y:S01]  /*6090*/  SHF.L.U32 R115, R115, 0x10, RZ ;  /* 0x0000001073737819 */ /* 0x000fe200000006ff */
[----:B0-----:R-:W-:Y:S01]  /*60a0*/  @!P2 IMAD.WIDE R56, R7, 0x4, R52 ;  /* 0x000000040738a825 */ /* 0x001fe200078e0234 */
[----:B------:R-:W-:-:S03]  /*60b0*/  SHF.L.U32 R142, R142, 0x10, RZ ;  /* 0x000000108e8e7819 */ /* 0x000fc600000006ff */
[----:B------:R-:W-:Y:S01]  /*60c0*/  FMUL.FTZ R52, R111, R124 ;  /* 0x0000007c6f347220 */ /* 0x000fe20000410000 */
[----:B------:R-:W-:Y:S01]  /*60d0*/  PRMT R140, R34, 0x7632, R140 ;  /* 0x00007632228c7816 */ /* 0x000fe2000000008c */
[----:B------:R-:W0:Y:S01]  /*60e0*/  LDC.64 R100, c[0x0][0x380] ;  /* 0x0000e000ff647b82 */ /* 0x000e220000000a00 */
[----:B------:R-:W-:Y:S01]  /*60f0*/  PRMT R147, R2, 0x7632, R147 ;  /* 0x0000763202937816 */ /* 0x000fe20000000093 */
[----:B------:R-:W-:Y:S01]  /*6100*/  FFMA.FTZ R130, R115, R130, R142 ;  /* 0x0000008273827223 */ /* 0x000fe2000001008e */
[----:B------:R-:W-:Y:S01]  /*6110*/  PRMT R144, R35, 0x7632, R144 ;  /* 0x0000763223907816 */ /* 0x000fe20000000090 */
[----:B------:R3:W-:Y:S01]  /*6120*/  @!P2 STG.E desc[UR6][R56.64], R61 ;  /* 0x0000003d3800a986 */ /* 0x0007e2000c101906 */
[----:B------:R-:W-:Y:S02]  /*6130*/  SHF.L.U32 R115, R0, 0x10, RZ ;  /* 0x0000001000737819 */ /* 0x000fe400000006ff */
[----:B------:R-:W-:Y:S01]  /*6140*/  SHF.L.U32 R136, R34, 0x10, RZ ;  /* 0x0000001022887819 */ /* 0x000fe200000006ff */
[----:B-1----:R-:W-:Y:S01]  /*6150*/  @!P2 IMAD.WIDE R120, R7, 0x4, R120 ;  /* 0x000000040778a825 */ /* 0x002fe200078e0278 */
[----:B------:R-:W-:-:S02]  /*6160*/  SHF.L.U32 R145, R2, 0x10, RZ ;  /* 0x0000001002917819 */ /* 0x000fc400000006ff */
[----:B------:R-:W-:Y:S01]  /*6170*/  SHF.L.U32 R142, R35, 0x10, RZ ;  /* 0x00000010238e7819 */ /* 0x000fe200000006ff */
[----:B------:R-:W-:Y:S01]  /*6180*/  FFMA.FTZ R124, R115, R114, R136 ;  /* 0x00000072737c7223 */ /* 0x000fe20000010088 */
[----:B------:R-:W-:Y:S01]  /*6190*/  SHF.L.U32 R143, R143, 0x10, RZ ;  /* 0x000000108f8f7819 */ /* 0x000fe200000006ff */
[----:B------:R1:W-:Y:S01]  /*61a0*/  @!P2 STG.E desc[UR6][R120.64], R111 ;  /* 0x0000006f7800a986 */ /* 0x0003e2000c101906 */
[----:B------:R-:W-:Y:S01]  /*61b0*/  SHF.L.U32 R140, R140, 0x10, RZ ;  /* 0x000000108c8c7819 */ /* 0x000fe200000006ff */
[----:B------:R-:W-:Y:S01]  /*61c0*/  FFMA.FTZ R136, R145, R118, R142 ;  /* 0x0000007691887223 */ /* 0x000fe2000001008e */
[----:B------:R-:W-:Y:S01]  /*61d0*/  SHF.L.U32 R147, R147, 0x10, RZ ;  /* 0x0000001093937819 */ /* 0x000fe200000006ff */
[----:B--2---:R-:W-:Y:S01]  /*61e0*/  IMAD.WIDE.U32 R118, R119, 0x10, R112 ;  /* 0x0000001077767825 */ /* 0x004fe200078e0070 */
[----:B------:R-:W-:-:S03]  /*61f0*/  SHF.L.U32 R144, R144, 0x10, RZ ;  /* 0x0000001090907819 */ /* 0x000fc600000006ff */
[----:B------:R-:W-:Y:S01]  /*6200*/  FFMA.FTZ R143, R143, R116, R140 ;  /* 0x000000748f8f7223 */ /* 0x000fe2000001008c */
[----:B------:R-:W-:Y:S01]  /*6210*/  F2FP.BF16.F32.PACK_AB R53, R63, R60 ;  /* 0x0000003c3f35723e */ /* 0x000fe200000010ff */
[----:B------:R-:W-:Y:S01]  /*6220*/  IMAD.WIDE.U32 R116, R117, 0x10, R112 ;  /* 0x0000001075747825 */ /* 0x000fe200078e0070 */
[----:B---3--:R-:W-:-:S03]  /*6230*/  F2FP.BF16.F32.PACK_AB R57, R64, R67 ;  /* 0x000000434039723e */ /* 0x008fc600000010ff */
[----:B------:R-:W-:Y:S01]  /*6240*/  FFMA.FTZ R145, R147, R52, R144 ;  /* 0x0000003493917223 */ /* 0x000fe20000010090 */
[----:B------:R-:W-:Y:S01]  /*6250*/  F2FP.BF16.F32.PACK_AB R52, R59, R58 ;  /* 0x0000003a3b34723e */ /* 0x000fe200000010ff */
[--C-:B------:R-:W-:Y:S01]  /*6260*/  IMAD.WIDE.U32 R114, R123, 0x10, R112.reuse ;  /* 0x000000107b727825 */ /* 0x100fe200078e0070 */
[----:B------:R-:W-:Y:S02]  /*6270*/  F2FP.BF16.F32.PACK_AB R59, R138, R137 ;  /* 0x000000898a3b723e */ /* 0x000fe400000010ff */
[----:B------:R-:W-:Y:S01]  /*6280*/  F2FP.BF16.F32.PACK_AB R58, R129, R126 ;  /* 0x0000007e813a723e */ /* 0x000fe200000010ff */
[----:B------:R-:W-:Y:S01]  /*6290*/  IMAD.WIDE.U32 R112, R131, 0x10, R112 ;  /* 0x0000001083707825 */ /* 0x000fe200078e0070 */
[----:B------:R-:W-:Y:S01]  /*62a0*/  F2FP.BF16.F32.PACK_AB R56, R62, R65 ;  /* 0x000000413e38723e */ /* 0x000fe200000010ff */
[----:B------:R1:W-:Y:S01]  /*62b0*/  STG.E.128 desc[UR6][R118.64], R52 ;  /* 0x0000003476007986 */ /* 0x0003e2000c101d06 */
[----:B------:R-:W-:Y:S02]  /*62c0*/  F2FP.BF16.F32.PACK_AB R63, R141, R134 ;  /* 0x000000868d3f723e */ /* 0x000fe400000010ff */
[----:B------:R-:W-:Y:S01]  /*62d0*/  F2FP.BF16.F32.PACK_AB R62, R139, R132 ;  /* 0x000000848b3e723e */ /* 0x000fe200000010ff */
[----:B------:R1:W-:Y:S01]  /*62e0*/  STG.E.128 desc[UR6][R116.64], R56 ;  /* 0x0000003874007986 */ /* 0x0003e2000c101d06 */
[----:B------:R-:W-:-:S02]  /*62f0*/  F2FP.BF16.F32.PACK_AB R61, R122, R127 ;  /* 0x0000007f7a3d723e */ /* 0x000fc400000010ff */
[----:B------:R-:W-:Y:S02]  /*6300*/  F2FP.BF16.F32.PACK_AB R60, R66, R125 ;  /* 0x0000007d423c723e */ /* 0x000fe400000010ff */
[----:B------:R-:W-:Y:S02]  /*6310*/  F2FP.BF16.F32.PACK_AB R67, R145, R136 ;  /* 0x000000889143723e */ /* 0x000fe400000010ff */
[----:B------:R-:W-:Y:S01]  /*6320*/  F2FP.BF16.F32.PACK_AB R66, R143, R124 ;  /* 0x0000007c8f42723e */ /* 0x000fe200000010ff */
[----:B------:R1:W-:Y:S01]  /*6330*/  STG.E.128 desc[UR6][R114.64], R60 ;  /* 0x0000003c72007986 */ /* 0x0003e2000c101d06 */
[----:B------:R-:W-:Y:S02]  /*6340*/  F2FP.BF16.F32.PACK_AB R65, R130, R135 ;  /* 0x000000878241723e */ /* 0x000fe400000010ff */
[----:B------:R-:W-:Y:S02]  /*6350*/  F2FP.BF16.F32.PACK_AB R64, R128, R133 ;  /* 0x000000858040723e */ /* 0x000fe400000010ff */
[----:B0-----:R-:W-:-:S03]  /*6360*/  LEA R7, R100, R7, 0x2 ;  /* 0x0000000764077211 */ /* 0x001fc600078e10ff */
[----:B------:R1:W-:Y:S01]  /*6370*/  STG.E.128 desc[UR6][R112.64], R64 ;  /* 0x0000004070007986 */ /* 0x0003e2000c101d06 */
[----:B------:R-:W-:-:S13]  /*6380*/  ISETP.GE.AND P1, PT, R7, R101, PT ;  /* 0x000000650700720c */ /* 0x000fda0003f26270 */
[----:B------:R-:W-:Y:S05]  /*6390*/  @!P1 BRA `(.L_x_210) ;  /* 0xffffffd000449947 */ /* 0x000fea000383ffff */
[----:B------:R-:W-:Y:S05]  /*63a0*/  EXIT ;  /* 0x000000000000794d */ /* 0x000fea0003800000 */
.L_x_199:
[----:B------:R-:W-:Y:S01]  /*63b0*/  HFMA2 R55, -RZ, RZ, 0, 5.9604644775390625e-08 ;  /* 0x00000001ff377431 */ /* 0x000fe200000001ff */
[----:B------:R-:W-:Y:S01]  /*63c0*/  BSSY B0, `(.L_x_211) ;  /* 0x0000006000007945 */ /* 0x000fe20003800000 */
[----:B------:R-:W-:Y:S02]  /*63d0*/  MOV R54, 0x1f ;  /* 0x0000001f00367802 */ /* 0x000fe40000000f00 */
[----:B------:R-:W-:-:S07]  /*63e0*/  MOV R53, 0xffffffff ;  /* 0xffffffff00357802 */ /* 0x000fce0000000f00 */
[----:B------:R-:W-:Y:S05]  /*63f0*/  WARPSYNC.COLLECTIVE R53, `(.L_x_212) ;  /* 0x0000000035087348 */ /* 0x000fea0003c00000 */
[----:B------:R0:W1:Y:S02]  /*6400*/  SHFL.BFLY P1, R52, R56, R55, R54 ;  /* 0x0c00003738347389 */ /* 0x0000640000020036 */
[----:B01----:R-:W-:Y:S05]  /*6410*/  ENDCOLLECTIVE ;  /* 0x000000000000791b */ /* 0x003fea0003800000 */
.L_x_212:
[----:B------:R-:W-:Y:S05]  /*6420*/  BSYNC B0 ;  /* 0x0000000000007941 */ /* 0x000fea0003800000 */
.L_x_211:
[----:B------:R-:W-:Y:S01]  /*6430*/  FADD.FTZ R56, R56, R52 ;  /* 0x0000003438387221 */ /* 0x000fe20000010000 */
[----:B------:R-:W-:Y:S02]  /*6440*/  HFMA2 R55, -RZ, RZ, 0, 1.1920928955078125e-07 ;  /* 0x00000002ff377431 */ /* 0x000fe400000001ff */
[----:B------:R-:W-:Y:S01]  /*6450*/  IMAD.MOV.U32 R54, RZ, RZ, 0x1f ;  /* 0x0000001fff367424 */ /* 0x000fe200078e00ff */
[----:B------:R-:W-:Y:S01]  /*6460*/  MOV R53, 0xffffffff ;  /* 0xffffffff00357802 */ /* 0x000fe20000000f00 */
[----:B------:R-:W0:Y:S06]  /*6470*/  LDC R60, c[0x0][0x400] ;  /* 0x00010000ff3c7b82 */ /* 0x000e2c0000000800 */
[----:B0-----:R-:W-:Y:S05]  /*6480*/  WARPSYNC.COLLECTIVE R53, `(.L_x_213) ;  /* 0x0000000035087348 */ /* 0x001fea0003c00000 */
[----:B------:R1:W2:Y:S02]  /*6490*/  SHFL.BFLY P1, R52, R56, R55, R54 ;  /* 0x0c00003738347389 */ /* 0x0002a40000020036 */
[----:B012---:R-:W-:Y:S05]  /*64a0*/  ENDCOLLECTIVE ;  /* 0x000000000000791b */ /* 0x007fea0003800000 */
.L_x_213:
[----:B------:R-:W-:Y:S02]  /*64b0*/  HFMA2 R55, -RZ, RZ, 0, 2.384185791015625e-07 ;  /* 0x00000004ff377431 */ /* 0x000fe400000001ff */
[----:B------:R-:W-:-:S05]  /*64c0*/  FADD.FTZ R67, R56, R52 ;  /* 0x0000003438437221 */ /* 0x000fca0000010000 */
[----:B------:R-:W-:-:S07]  /*64d0*/  MOV R56, R67 ;  /* 0x0000004300387202 */ /* 0x000fce0000000f00 */
[----:B------:R-:W-:Y:S05]  /*64e0*/  WARPSYNC.COLLECTIVE R53, `(.L_x_214) ;  /* 0x0000000035087348 */ /* 0x000fea0003c00000 */
[----:B------:R0:W1:Y:S02]  /*64f0*/  SHFL.BFLY P1, R52, R56, R55, R54 ;  /* 0x0c00003738347389 */ /* 0x0000640000020036 */
[----:B01----:R-:W-:Y:S05]  /*6500*/  ENDCOLLECTIVE ;  /* 0x000000000000791b */ /* 0x003fea0003800000 */
.L_x_214:
[----:B------:R-:W-:Y:S02]  /*6510*/  HFMA2 R55, -RZ, RZ, 0, 4.76837158203125e-07 ;  /* 0x00000008ff377431 */ /* 0x000fe400000001ff */
[----:B------:R-:W-:-:S05]  /*6520*/  FADD.FTZ R137, R67, R52 ;  /* 0x0000003443897221 */ /* 0x000fca0000010000 */
[----:B------:R-:W-:-:S07]  /*6530*/  MOV R56, R137 ;  /* 0x0000008900387202 */ /* 0x000fce0000000f00 */
[----:B------:R-:W-:Y:S05]  /*6540*/  WARPSYNC.COLLECTIVE R53, `(.L_x_215) ;  /* 0x0000000035087348 */ /* 0x000fea0003c00000 */
[----:B------:R0:W1:Y:S02]  /*6550*/  SHFL.BFLY P1, R52, R56, R55, R54 ;  /* 0x0c00003738347389 */ /* 0x0000640000020036 */
[----:B01----:R-:W-:Y:S05]  /*6560*/  ENDCOLLECTIVE ;  /* 0x000000000000791b */ /* 0x003fea0003800000 */
.L_x_215:
[----:B------:R-:W-:Y:S02]  /*6570*/  HFMA2 R55, -RZ, RZ, 0, 9.5367431640625e-07 ;  /* 0x00000010ff377431 */ /* 0x000fe400000001ff */
[----:B------:R-:W-:-:S05]  /*6580*/  FADD.FTZ R138, R137, R52 ;  /* 0x00000034898a7221 */ /* 0x000fca0000010000 */
[----:B------:R-:W-:-:S07]  /*6590*/  MOV R56, R138 ;  /* 0x0000008a00387202 */ /* 0x000fce0000000f00 */
[----:B------:R-:W-:Y:S05]  /*65a0*/  WARPSYNC.COLLECTIVE R53, `(.L_x_216) ;  /* 0x0000000035087348 */ /* 0x000fea0003c00000 */
[----:B------:R0:W1:Y:S02]  /*65b0*/  SHFL.BFLY P1, R52, R56, R55, R54 ;  /* 0x0c00003738347389 */ /* 0x0000640000020036 */
[----:B01----:R-:W-:Y:S05]  /*65c0*/  ENDCOLLECTIVE ;  /* 0x000000000000791b */ /* 0x003fea0003800000 */
.L_x_216:
[----:B------:R-:W-:Y:S01]  /*65d0*/  MOV R55, 0x1 ;  /* 0x0000000100377802 */ /* 0x000fe20000000f00 */
[----:B------:R-:W-:-:S04]  /*65e0*/  FADD.FTZ R61, R138, R52 ;  /* 0x000000348a3d7221 */ /* 0x000fc80000010000 */
[----:B------:R-:W-:-:S04]  /*65f0*/  FMUL.FTZ R61, R61, R60 ;  /* 0x0000003c3d3d7220 */ /* 0x000fc80000410000 */
[C---:B------:R-:W-:Y:S01]  /*6600*/  FADD.FTZ R52, -R61.reuse, R115 ;  /* 0x000000733d347221 */ /* 0x040fe20000010100 */
[C---:B------:R-:W-:Y:S01]  /*6610*/  FADD.FTZ R67, -R61.reuse, R100 ;  /* 0x000000643d437221 */ /* 0x040fe20000010100 */
[----:B------:R-:W-:Y:S02]  /*6620*/  FADD.FTZ R53, -R61, R101 ;  /* 0x000000653d357221 */ /* 0x000fe40000010100 */
[----:B------:R-:W-:-:S04]  /*6630*/  FFMA.FTZ R52, R52, R52, RZ ;  /* 0x0000003434347223 */ /* 0x000fc800000100ff */
[----:B------:R-:W-:Y:S01]  /*6640*/  FFMA.FTZ R52, R67, R67, R52 ;  /* 0x0000004343347223 */ /* 0x000fe20000010034 */
[----:B------:R-:W-:-:S04]  /*6650*/  FADD.FTZ R67, -R61, R116 ;  /* 0x000000743d437221 */ /* 0x000fc80000010100 */
[----:B------:R-:W-:-:S04]  /*6660*/  FFMA.FTZ R52, R67, R67, R52 ;  /* 0x0000004343347223 */ /* 0x000fc80000010034 */
        /* <DEDUP_REMOVED lines=57> */
[----:B------:R-:W-:-:S07]  /*6a00*/  MOV R53, 0xffffffff ;  /* 0xffffffff00357802 */ /* 0x000fce0000000f00 */
[----:B------:R-:W-:Y:S05]  /*6a10*/  WARPSYNC.COLLECTIVE R53, `(.L_x_217) ;  /* 0x0000000035087348 */ /* 0x000fea0003c00000 */
[----:B------:R0:W1:Y:S02]  /*6a20*/  SHFL.BFLY P1, R52, R56, R55, R54 ;  /* 0x0c00003738347389 */ /* 0x0000640000020036 */
[----:B01----:R-:W-:Y:S05]  /*6a30*/  ENDCOLLECTIVE ;  /* 0x000000000000791b */ /* 0x003fea0003800000 */
.L_x_217:
[----:B------:R-:W-:Y:S02]  /*6a40*/  HFMA2 R55, -RZ, RZ, 0, 1.1920928955078125e-07 ;  /* 0x00000002ff377431 */ /* 0x000fe400000001ff */
[----:B------:R-:W-:-:S05]  /*6a50*/  FADD.FTZ R67, R56, R52 ;  /* 0x0000003438437221 */ /* 0x000fca0000010000 */
[----:B------:R-:W-:-:S07]  /*6a60*/  MOV R56, R67 ;  /* 0x0000004300387202 */ /* 0x000fce0000000f00 */
[----:B------:R-:W-:Y:S05]  /*6a70*/  WARPSYNC.COLLECTIVE R53, `(.L_x_218) ;  /* 0x0000000035087348 */ /* 0x000fea0003c00000 */
[----:B------:R0:W1:Y:S02]  /*6a80*/  SHFL.BFLY P1, R52, R56, R55, R54 ;  /* 0x0c00003738347389 */ /* 0x0000640000020036 */
[----:B01----:R-:W-:Y:S05]  /*6a90*/  ENDCOLLECTIVE ;  /* 0x000000000000791b */ /* 0x003fea0003800000 */
.L_x_218:
[----:B------:R-:W-:Y:S02]  /*6aa0*/  HFMA2 R55, -RZ, RZ, 0, 2.384185791015625e-07 ;  /* 0x00000004ff377431 */ /* 0x000fe400000001ff */
[----:B------:R-:W-:-:S05]  /*6ab0*/  FADD.FTZ R137, R67, R52 ;  /* 0x0000003443897221 */ /* 0x000fca0000010000 */
[----:B------:R-:W-:-:S07]  /*6ac0*/  MOV R56, R137 ;  /* 0x0000008900387202 */ /* 0x000fce0000000f00 */
[----:B------:R-:W-:Y:S05]  /*6ad0*/  WARPSYNC.COLLECTIVE R53, `(.L_x_219) ;  /* 0x0000000035087348 */ /* 0x000fea0003c00000 */
[----:B------:R0:W1:Y:S02]  /*6ae0*/  SHFL.BFLY P1, R52, R56, R55, R54 ;  /* 0x0c00003738347389 */ /* 0x0000640000020036 */
[----:B01----:R-:W-:Y:S05]  /*6af0*/  ENDCOLLECTIVE ;  /* 0x000000000000791b */ /* 0x003fea0003800000 */
.L_x_219:
[----:B------:R-:W-:Y:S02]  /*6b00*/  HFMA2 R55, -RZ, RZ, 0, 4.76837158203125e-07 ;  /* 0x00000008ff377431 */ /* 0x000fe400000001ff */
[----:B------:R-:W-:-:S05]  /*6b10*/  FADD.FTZ R138, R137, R52 ;  /* 0x00000034898a7221 */ /* 0x000fca0000010000 */
[----:B------:R-:W-:-:S07]  /*6b20*/  MOV R56, R138 ;  /* 0x0000008a00387202 */ /* 0x000fce0000000f00 */
[----:B------:R-:W-:Y:S05]  /*6b30*/  WARPSYNC.COLLECTIVE R53, `(.L_x_220) ;  /* 0x0000000035087348 */ /* 0x000fea0003c00000 */
[----:B------:R0:W1:Y:S02]  /*6b40*/  SHFL.BFLY P1, R52, R56, R55, R54 ;  /* 0x0c00003738347389 */ /* 0x0000640000020036 */
[----:B01----:R-:W-:Y:S05]  /*6b50*/  ENDCOLLECTIVE ;  /* 0x000000000000791b */ /* 0x003fea0003800000 */
.L_x_220:
[----:B------:R-:W-:Y:S02]  /*6b60*/  HFMA2 R55, -RZ, RZ, 0, 9.5367431640625e-07 ;  /* 0x00000010ff377431 */ /* 0x000fe400000001ff */
[----:B------:R-:W-:-:S05]  /*6b70*/  FADD.FTZ R139, R138, R52 ;  /* 0x000000348a8b7221 */ /* 0x000fca0000010000 */
[----:B------:R-:W-:-:S07]  /*6b80*/  MOV R56, R139 ;  /* 0x0000008b00387202 */ /* 0x000fce0000000f00 */
[----:B------:R-:W-:Y:S05]  /*6b90*/  WARPSYNC.COLLECTIVE R53, `(.L_x_221) ;  /* 0x0000000035087348 */ /* 0x000fea0003c00000 */
[----:B------:R0:W1:Y:S02]  /*6ba0*/  SHFL.BFLY P1, R52, R56, R55, R54 ;  /* 0x0c00003738347389 */ /* 0x0000640000020036 */
[----:B01----:R-:W-:Y:S05]  /*6bb0*/  ENDCOLLECTIVE ;  /* 0x000000000000791b */ /* 0x003fea0003800000 */
.L_x_221:
[----:B------:R-:W-:Y:S05]  /*6bc0*/  BRA `(.L_x_222) ;  /* 0xffffffb800c87947 */ /* 0x000fea000383ffff */
.L_x_209:
[----:B------:R-:W-:Y:S01]  /*6bd0*/  HFMA2 R54, -RZ, RZ, 0, 1.847743988037109375e-06 ;  /* 0x0000001fff367431 */ /* 0x000fe200000001ff */
[----:B------:R-:W-:Y:S01]  /*6be0*/  BSSY B0, `(.L_x_223) ;  /* 0x0000006000007945 */ /* 0x000fe20003800000 */
[----:B------:R-:W-:Y:S01]  /*6bf0*/  MOV R55, 0x1 ;  /* 0x0000000100377802 */ /* 0x000fe20000000f00 */
[----:B------:R-:W-:-:S07]  /*6c00*/  IMAD.MOV.U32 R53, RZ, RZ, -0x1 ;  /* 0xffffffffff357424 */ /* 0x000fce00078e00ff */
[----:B------:R-:W-:Y:S05]  /*6c10*/  WARPSYNC.COLLECTIVE R53, `(.L_x_224) ;  /* 0x0000000035087348 */ /* 0x000fea0003c00000 */
[----:B------:R0:W1:Y:S02]  /*6c20*/  SHFL.BFLY P1, R52, R56, R55, R54 ;  /* 0x0c00003738347389 */ /* 0x0000640000020036 */
[----:B01----:R-:W-:Y:S05]  /*6c30*/  ENDCOLLECTIVE ;  /* 0x000000000000791b */ /* 0x003fea0003800000 */
.L_x_224:
[----:B------:R-:W-:Y:S05]  /*6c40*/  BSYNC B0 ;  /* 0x0000000000007941 */ /* 0x000fea0003800000 */
.L_x_223:
[----:B------:R-:W-:Y:S01]  /*6c50*/  FADD.FTZ R56, R56, R52 ;  /* 0x0000003438387221 */ /* 0x000fe20000010000 */
[----:B------:R-:W-:Y:S01]  /*6c60*/  MOV R55, 0x2 ;  /* 0x0000000200377802 */ /* 0x000fe20000000f00 */
[----:B------:R-:W-:Y:S01]  /*6c70*/  HFMA2 R54, -RZ, RZ, 0, 1.847743988037109375e-06 ;  /* 0x0000001fff367431 */ /* 0x000fe200000001ff */
[----:B------:R-:W-:Y:S01]  /*6c80*/  MOV R53, 0xffffffff ;  /* 0xffffffff00357802 */ /* 0x000fe20000000f00 */
[----:B------:R-:W0:Y:S06]  /*6c90*/  LDC R60, c[0x0][0x400] ;  /* 0x00010000ff3c7b82 */ /* 0x000e2c0000000800 */
[----:B0-----:R-:W-:Y:S05]  /*6ca0*/  WARPSYNC.COLLECTIVE R53, `(.L_x_225) ;  /* 0x0000000035087348 */ /* 0x001fea0003c00000 */
[----:B------:R1:W2:Y:S02]  /*6cb0*/  SHFL.BFLY P1, R52, R56, R55, R54 ;  /* 0x0c00003738347389 */ /* 0x0002a40000020036 */
[----:B012---:R-:W-:Y:S05]  /*6cc0*/  ENDCOLLECTIVE ;  /* 0x000000000000791b */ /* 0x007fea0003800000 */
.L_x_225:
[----:B------:R-:W-:Y:S02]  /*6cd0*/  HFMA2 R55, -RZ, RZ, 0, 2.384185791015625e-07 ;  /* 0x00000004ff377431 */ /* 0x000fe400000001ff */
[----:B------:R-:W-:-:S05]  /*6ce0*/  FADD.FTZ R67, R56, R52 ;  /* 0x0000003438437221 */ /* 0x000fca0000010000 */
[----:B------:R-:W-:-:S07]  /*6cf0*/  MOV R56, R67 ;  /* 0x0000004300387202 */ /* 0x000fce0000000f00 */
[----:B------:R-:W-:Y:S05]  /*6d00*/  WARPSYNC.COLLECTIVE R53, `(.L_x_226) ;  /* 0x0000000035087348 */ /* 0x000fea0003c00000 */
[----:B------:R0:W1:Y:S02]  /*6d10*/  SHFL.BFLY P1, R52, R56, R55, R54 ;  /* 0x0c00003738347389 */ /* 0x0000640000020036 */
[----:B01----:R-:W-:Y:S05]  /*6d20*/  ENDCOLLECTIVE ;  /* 0x000000000000791b */ /* 0x003fea0003800000 */
.L_x_226:
[----:B------:R-:W-:Y:S02]  /*6d30*/  HFMA2 R55, -RZ, RZ, 0, 4.76837158203125e-07 ;  /* 0x00000008ff377431 */ /* 0x000fe400000001ff */
[----:B------:R-:W-:-:S05]  /*6d40*/  FADD.FTZ R118, R67, R52 ;  /* 0x0000003443767221 */ /* 0x000fca0000010000 */
[----:B------:R-:W-:-:S07]  /*6d50*/  MOV R56, R118 ;  /* 0x0000007600387202 */ /* 0x000fce0000000f00 */
[----:B------:R-:W-:Y:S05]  /*6d60*/  WARPSYNC.COLLECTIVE R53, `(.L_x_227) ;  /* 0x0000000035087348 */ /* 0x000fea0003c00000 */
[----:B------:R0:W1:Y:S02]  /*6d70*/  SHFL.BFLY P1, R52, R56, R55, R54 ;  /* 0x0c00003738347389 */ /* 0x0000640000020036 */
[----:B01----:R-:W-:Y:S05]  /*6d80*/  ENDCOLLECTIVE ;  /* 0x000000000000791b */ /* 0x003fea0003800000 */
.L_x_227:
[----:B------:R-:W-:Y:S02]  /*6d90*/  HFMA2 R55, -RZ, RZ, 0, 9.5367431640625e-07 ;  /* 0x00000010ff377431 */ /* 0x000fe400000001ff */
[----:B------:R-:W-:-:S05]  /*6da0*/  FADD.FTZ R138, R118, R52 ;  /* 0x00000034768a7221 */ /* 0x000fca0000010000 */
[----:B------:R-:W-:-:S07]  /*6db0*/  MOV R56, R138 ;  /* 0x0000008a00387202 */ /* 0x000fce0000000f00 */
[----:B------:R-:W-:Y:S05]  /*6dc0*/  WARPSYNC.COLLECTIVE R53, `(.L_x_228) ;  /* 0x0000000035087348 */ /* 0x000fea0003c00000 */
[----:B------:R0:W1:Y:S02]  /*6dd0*/  SHFL.BFLY P1, R52, R56, R55, R54 ;  /* 0x0c00003738347389 */ /* 0x0000640000020036 */
[----:B01----:R-:W-:Y:S05]  /*6de0*/  ENDCOLLECTIVE ;  /* 0x000000000000791b */ /* 0x003fea0003800000 */
.L_x_228:
        /* <DEDUP_REMOVED lines=71> */
.L_x_229:
[----:B------:R-:W-:Y:S02]  /*7260*/  HFMA2 R55, -RZ, RZ, 0, 1.1920928955078125e-07 ;  /* 0x00000002ff377431 */ /* 0x000fe400000001ff */
[----:B------:R-:W-:-:S05]  /*7270*/  FADD.FTZ R67, R56, R52 ;  /* 0x0000003438437221 */ /* 0x000fca0000010000 */
[----:B------:R-:W-:-:S07]  /*7280*/  MOV R56, R67 ;  /* 0x0000004300387202 */ /* 0x000fce0000000f00 */
[----:B------:R-:W-:Y:S05]  /*7290*/  WARPSYNC.COLLECTIVE R53, `(.L_x_230) ;  /* 0x0000000035087348 */ /* 0x000fea0003c00000 */
[----:B------:R0:W1:Y:S02]  /*72a0*/  SHFL.BFLY P1, R52, R56, R55, R54 ;  /* 0x0c00003738347389 */ /* 0x0000640000020036 */
[----:B01----:R-:W-:Y:S05]  /*72b0*/  ENDCOLLECTIVE ;  /* 0x000000000000791b */ /* 0x003fea0003800000 */
.L_x_230:
[----:B------:R-:W-:Y:S02]  /*72c0*/  HFMA2 R55, -RZ, RZ, 0, 2.384185791015625e-07 ;  /* 0x00000004ff377431 */ /* 0x000fe400000001ff */
[----:B------:R-:W-:-:S05]  /*72d0*/  FADD.FTZ R118, R67, R52 ;  /* 0x0000003443767221 */ /* 0x000fca0000010000 */
[----:B------:R-:W-:-:S07]  /*72e0*/  MOV R56, R118 ;  /* 0x0000007600387202 */ /* 0x000fce0000000f00 */
[----:B------:R-:W-:Y:S05]  /*72f0*/  WARPSYNC.COLLECTIVE R53, `(.L_x_231) ;  /* 0x0000000035087348 */ /* 0x000fea0003c00000 */
[----:B------:R0:W1:Y:S02]  /*7300*/  SHFL.BFLY P1, R52, R56, R55, R54 ;  /* 0x0c00003738347389 */ /* 0x0000640000020036 */
[----:B01----:R-:W-:Y:S05]  /*7310*/  ENDCOLLECTIVE ;  /* 0x000000000000791b */ /* 0x003fea0003800000 */
.L_x_231:
[----:B------:R-:W-:Y:S02]  /*7320*/  HFMA2 R55, -RZ, RZ, 0, 4.76837158203125e-07 ;  /* 0x00000008ff377431 */ /* 0x000fe400000001ff */
[----:B------:R-:W-:-:S05]  /*7330*/  FADD.FTZ R138, R118, R52 ;  /* 0x00000034768a7221 */ /* 0x000fca0000010000 */
[----:B------:R-:W-:-:S07]  /*7340*/  MOV R56, R138 ;  /* 0x0000008a00387202 */ /* 0x000fce0000000f00 */
[----:B------:R-:W-:Y:S05]  /*7350*/  WARPSYNC.COLLECTIVE R53, `(.L_x_232) ;  /* 0x0000000035087348 */ /* 0x000fea0003c00000 */
[----:B------:R0:W1:Y:S02]  /*7360*/  SHFL.BFLY P1, R52, R56, R55, R54 ;  /* 0x0c00003738347389 */ /* 0x0000640000020036 */
[----:B01----:R-:W-:Y:S05]  /*7370*/  ENDCOLLECTIVE ;  /* 0x000000000000791b */ /* 0x003fea0003800000 */
.L_x_232:
[----:B------:R-:W-:Y:S02]  /*7380*/  HFMA2 R55, -RZ, RZ, 0, 9.5367431640625e-07 ;  /* 0x00000010ff377431 */ /* 0x000fe400000001ff */
[----:B------:R-:W-:-:S05]  /*7390*/  FADD.FTZ R139, R138, R52 ;  /* 0x000000348a8b7221 */ /* 0x000fca0000010000 */
[----:B------:R-:W-:-:S07]  /*73a0*/  MOV R56, R139 ;  /* 0x0000008b00387202 */ /* 0x000fce0000000f00 */
[----:B------:R-:W-:Y:S05]  /*73b0*/  WARPSYNC.COLLECTIVE R53, `(.L_x_233) ;  /* 0x0000000035087348 */ /* 0x000fea0003c00000 */
[----:B------:R0:W1:Y:S02]  /*73c0*/  SHFL.BFLY P1, R52, R56, R55, R54 ;  /* 0x0c00003738347389 */ /* 0x0000640000020036 */
[----:B01----:R-:W-:Y:S05]  /*73d0*/  ENDCOLLECTIVE ;  /* 0x000000000000791b */ /* 0x003fea0003800000 */
.L_x_233:
[----:B------:R-:W-:Y:S05]  /*73e0*/  BRA `(.L_x_234) ;  /* 0xffffffe000987947 */ /* 0x000fea000383ffff */
.L_x_235:
        /* <DEDUP_REMOVED lines=9> */
.L_x_37233:


//--------------------- .text._ZN10layer_norm13ln_fwd_kernelINS_13Kernel_traitsI13__nv_bfloat16S2_S2_S2_fjLj1024ELj1ELj4ELj1ELj16ENS_18Kernel_traits_baseILj1024ES2_S2_S2_S2_fjLj128EEEEELb0ELb1ELb1ELb0EEEvNS_9FwdParamsE --------------------------
	.section	.text._ZN10layer_norm13ln_fwd_kernelINS_13Kernel_traitsI13__nv_bfloat16S2_S2_S2_fjLj1024ELj1ELj4ELj1ELj16ENS_18Kernel_traits_baseILj1024ES2_S2_S2_S2_fjLj128EEEEELb0ELb1ELb1ELb0EEEvNS_9FwdParamsE,"ax",@progbits
	.align	128
        .global         _ZN10layer_norm13ln_fwd_kernelINS_13Kernel_traitsI13__nv_bfloat16S2_S2_S2_fjLj1024ELj1ELj4ELj1ELj16ENS_18Kernel_traits_baseILj1024ES2_S2_S2_S2_fjLj128EEEEELb0ELb1ELb1ELb0EEEvNS_9FwdParamsE
        .type           _ZN10layer_norm13ln_fwd_kernelINS_13Kernel_traitsI13__nv_bfloat16S2_S2_S2_fjLj1024ELj1ELj4ELj1ELj16ENS_18Kernel_traits_baseILj1024ES2_S2_S2_S2_fjLj128EEEEELb0ELb1ELb1ELb0EEEvNS_9FwdParamsE,@function
        .size           _ZN10layer_norm13ln_fwd_kernelINS_13Kernel_traitsI13__nv_bfloat16S2_S2_S2_fjLj1024ELj1ELj4ELj1ELj16ENS_18Kernel_traits_baseILj1024ES2_S2_S2_S2_fjLj128EEEEELb0ELb1ELb1ELb0EEEvNS_9FwdParamsE,(.L_x_37234 - _ZN10layer_norm13ln_fwd_kernelINS_13Kernel_traitsI13__nv_bfloat16S2_S2_S2_fjLj1024ELj1ELj4ELj1ELj16ENS_18Kernel_traits_baseILj1024ES2_S2_S2_S2_fjLj128EEEEELb0ELb1ELb1ELb0EEEvNS_9FwdParamsE)
        .other          _ZN10layer_norm13ln_fwd_kernelINS_13Kernel_traitsI13__nv_bfloat16S2_S2_S2_fjLj1024ELj1ELj4ELj1ELj16ENS_18Kernel_traits_baseILj1024ES2_S2_S2_S2_fjLj128EEEEELb0ELb1ELb1ELb0EEEvNS_9FwdParamsE,@"STO_CUDA_ENTRY STV_DEFAULT"
_ZN10layer_norm13ln_fwd_kernelINS_13Kernel_traitsI13__nv_bfloat16S2_S2_S2_fjLj1024ELj1ELj4ELj1ELj16ENS_18Kernel_traits_baseILj1024ES2_S2_S2_S2_fjLj128EEEEELb0ELb1ELb1ELb0EEEvNS_9FwdParamsE:
.text._ZN10layer_norm13ln_fwd_kernelINS_13Kernel_traitsI13__nv_bfloat16S2_S2_S2_fjLj1024ELj1ELj4ELj1ELj16ENS_18Kernel_traits_baseILj1024ES2_S2_S2_S2_fjLj128EEEEELb0ELb1ELb1ELb0EEEvNS_9FwdParamsE:
        /* <DEDUP_REMOVED lines=64> */
.L_x_237:
[C---:B------:R-:W-:Y:S01]  /*0400*/  ISETP.GE.U32.AND P1, PT, R142.reuse, 0x40, PT ;  /* 0x000000408e00780c */ /* 0x040fe20003f26070 */
[----:B------:R-:W-:Y:S01]  /*0410*/  IMAD.MOV.U32 R23, RZ, RZ, R143 ;  /* 0x000000ffff177224 */ /* 0x000fe200078e008f */
[C---:B------:R-:W-:Y:S02]  /*0420*/  ISETP.GE.U32.AND P2, PT, R142.reuse, 0x60, PT ;  /* 0x000000608e00780c */ /* 0x040fe40003f46070 */
[C---:B------:R-:W-:Y:S02]  /*0430*/  ISETP.GE.U32.AND P3, PT, R142.reuse, 0x80, PT ;  /* 0x000000808e00780c */ /* 0x040fe40003f66070 */
[----:B------:R-:W-:-:S07]  /*0440*/  ISETP.GE.U32.AND P0, PT, R142, 0x20, PT ;  /* 0x000000208e00780c */ /* 0x000fce0003f06070 */
        /* <DEDUP_REMOVED lines=38> */
.L_x_238:
[----:B------:R-:W-:Y:S05]  /*06b0*/  BSYNC.RECONVERGENT B0 ;  /* 0x0000000000007941 */ /* 0x000fea0003800200 */
.L_x_236:
[----:B------:R-:W0:Y:S02]  /*06c0*/  LDCU UR4, c[0x0][0x384] ;  /* 0x00007080ff0477ac */ /* 0x000e240008000800 */
[----:B0-----:R-:W-:-:S13]  /*06d0*/  ISETP.GE.AND P0, PT, R141, UR4, PT ;  /* 0x000000048d007c0c */ /* 0x001fda000bf06270 */
[----:B------:R-:W-:Y:S05]  /*06e0*/  @P0 EXIT ;  /* 0x000000000000094d */ /* 0x000fea0003800000 */
[----:B------:R-:W0:Y:S01]  /*06f0*/  LDCU.U8 UR4, c[0x0][0x410] ;  /* 0x00008200ff0477ac */ /* 0x000e220008000000 */
[----:B-----5:R-:W-:Y:S02]  /*0700*/  PRMT R140, R43, 0x7632, R140 ;  /* 0x000076322b8c7816 */ /* 0x020fe4000000008c */
[----:B------:R-:W-:Y:S01]  /*0710*/  PRMT R139, R47, 0x7632, R139 ;  /* 0x000076322f8b7816 */ /* 0x000fe2000000008b */
[----:B------:R-:W1:Y:S01]  /*0720*/  LDCU UR5, c[0x0][0x448] ;  /* 0x00008900ff0577ac */ /* 0x000e620008000800 */
[----:B------:R-:W-:Y:S02]  /*0730*/  PRMT R138, R42, 0x7632, R138 ;  /* 0x000076322a8a7816 */ /* 0x000fe4000000008a */
[----:B------:R-:W-:Y:S01]  /*0740*/  PRMT R137, R46, 0x7632, R137 ;  /* 0x000076322e897816 */ /* 0x000fe20000000089 */
[----:B------:R-:W2:Y:S01]  /*0750*/  LDCU.64 UR8, c[0x0][0x3a0] ;  /* 0x00007400ff0877ac */ /* 0x000ea20008000a00 */
[----:B------:R-:W-:Y:S02]  /*0760*/  PRMT R136, R41, 0x7632, R136 ;  /* 0x0000763229887816 */ /* 0x000fe40000000088 */
[----:B------:R-:W-:-:S02]  /*0770*/  PRMT R0, R45, 0x7632, R0 ;  /* 0x000076322d007816 */ /* 0x000fc40000000000 */
[----:B------:R-:W-:Y:S02]  /*0780*/  PRMT R2, R40, 0x7632, R2 ;  /* 0x0000763228027816 */ /* 0x000fe40000000002 */
[----:B------:R-:W-:Y:S02]  /*0790*/  PRMT R3, R44, 0x7632, R3 ;  /* 0x000076322c037816 */ /* 0x000fe40000000003 */
[----:B------:R-:W-:Y:S01]  /*07a0*/  PRMT R4, R55, 0x7632, R4 ;  /* 0x0000763237047816 */ /* 0x000fe20000000004 */
[----:B0-----:R-:W-:Y:S01]  /*07b0*/  UISETP.NE.AND UP1, UPT, UR4, URZ, UPT ;  /* 0x000000ff0400728c */ /* 0x001fe2000bf25270 */
        /* <DEDUP_REMOVED lines=38> */
[----:B-12---:R-:W-:-:S07]  /*0a20*/  PRMT R103, R72, 0x7632, R103 ;  /* 0x0000763248677816 */ /* 0x006fce0000000067 */
.L_x_266:
[----:B0-----:R-:W0:Y:S08]  /*0a30*/  LDC.64 R84, c[0x0][0x3f0] ;  /* 0x0000fc00ff547b82 */ /* 0x001e300000000a00 */
[----:B------:R-:W1:Y:S01]  /*0a40*/  LDC R148, c[0x0][0x388] ;  /* 0x0000e200ff947b82 */ /* 0x000e620000000800 */
[----:B0-----:R-:W-:-:S07]  /*0a50*/  IMAD.WIDE R86, R141, 0x4, R84 ;  /* 0x000000048d567825 */ /* 0x001fce00078e0254 */
[----:B------:R-:W0:Y:S01]  /*0a60*/  LDC.64 R84, c[0x0][0x3f8] ;  /* 0x0000fe00ff547b82 */ /* 0x000e220000000a00 */
[----:B------:R-:W2:Y:S01]  /*0a70*/  LDG.E R149, desc[UR6][R86.64] ;  /* 0x0000000656957981 */ /* 0x000ea2000c1e1900 */
[----:B0-----:R-:W-:-:S05]  /*0a80*/  IMAD.WIDE R84, R141, 0x4, R84 ;  /* 0x000000048d547825 */ /* 0x001fca00078e0254 */
[----:B------:R0:W5:Y:S01]  /*0a90*/  LDG.E R146, desc[UR6][R84.64] ;  /* 0x0000000654927981 */ /* 0x000162000c1e1900 */
[----:B------:R-:W-:Y:S01]  /*0aa0*/  ISETP.GE.U32.AND P0, PT, R142, 0x20, PT ;  /* 0x000000208e00780c */ /* 0x000fe20003f06070 */
[----:B-1----:R-:W-:Y:S01]  /*0ab0*/  IMAD R144, R141, R148, RZ ;  /* 0x000000948d907224 */ /* 0x002fe200078e02ff */
[----:B------:R-:W-:Y:S01]  /*0ac0*/  BSSY.RECONVERGENT B0, `(.L_x_239) ;  /* 0x00000ac000007945 */ /* 0x000fe20003800200 */
[----:B--2---:R-:W-:-:S13]  /*0ad0*/  ISETP.GE.AND P2, PT, R149, 0x1, PT ;  /* 0x000000019500780c */ /* 0x004fda0003f46270 */
[----:B------:R-:W-:-:S05]  /*0ae0*/  @P2 IADD3 R145, PT, PT, R149, -0x1, RZ ;  /* 0xffffffff95912810 */ /* 0x000fca0007ffe0ff */
[----:B------:R-:W-:Y:S01]  /*0af0*/  @P2 IMAD R147, R145, R148, RZ ;  /* 0x0000009491932224 */ /* 0x000fe200078e02ff */
[----:B------:R-:W-:-:S04]  /*0b00*/  SHF.R.S32.HI R145, RZ, 0x1f, R144 ;  /* 0x0000001fff917819 */ /* 0x000fc80000011490 */
[----:B------:R-:W-:Y:S02]  /*0b10*/  @P2 SHF.R.S32.HI R150, RZ, 0x1f, R147 ;  /* 0x0000001fff962819 */ /* 0x000fe40000011493 */
[----:B------:R-:W-:Y:S02]  /*0b20*/  LEA.HI R144, R145, R144, RZ, 0x3 ;  /* 0x0000009091907211 */ /* 0x000fe400078f18ff */
[----:B------:R-:W-:Y:S01]  /*0b30*/  @P2 LEA.HI R86, R150, R147, RZ, 0x3 ;  /* 0x0000009396562211 */ /* 0x000fe200078f18ff */
[----:B------:R-:W-:Y:S01]  /*0b40*/  HFMA2 R150, -RZ, RZ, 0, 0 ;  /* 0x00000000ff967431 */ /* 0x000fe200000001ff */
[-C--:B------:R-:W-:Y:S02]  /*0b50*/  LEA.HI.SX32 R147, R144, R143.reuse, 0x1d ;  /* 0x0000008f90937211 */ /* 0x080fe400078feaff */
[----:B------:R-:W-:Y:S01]  /*0b60*/  @P2 LEA.HI.SX32 R150, R86, R143, 0x1d ;  /* 0x0000008f56962211 */ /* 0x000fe200078feaff */
[----:B0-----:R-:W-:Y:S06]  /*0b70*/  @!P0 BRA `(.L_x_240) ;  /* 0x0000000800808947 */ /* 0x001fec0003800000 */
[----:B------:R-:W-:Y:S04]  /*0b80*/  BSSY.RECONVERGENT B1, `(.L_x_241) ;  /* 0x0000005000017945 */ /* 0x000fe80003800200 */
[----:B------:R-:W-:Y:S05]  /*0b90*/  @!P2 BRA `(.L_x_242) ;  /* 0x00000000000ca947 */ /* 0x000fea0003800000 */
[----:B------:R-:W0:Y:S02]  /*0ba0*/  LDC.64 R32, c[0x0][0x390] ;  /* 0x0000e400ff207b82 */ /* 0x000e240000000a00 */
[----:B0-----:R-:W-:-:S06]  /*0bb0*/  IMAD.WIDE.U32 R32, R150, 0x10, R32 ;  /* 0x0000001096207825 */ /* 0x001fcc00078e0020 */
[----:B------:R-:W5:Y:S02]  /*0bc0*/  LDG.E.128 R32, desc[UR6][R32.64] ;  /* 0x0000000620207981 */ /* 0x000f64000c1e1d00 */
.L_x_242:
[----:B------:R-:W-:Y:S05]  /*0bd0*/  BSYNC.RECONVERGENT B1 ;  /* 0x0000000000017941 */ /* 0x000fea0003800200 */
.L_x_241:
        /* <DEDUP_REMOVED lines=8> */
[C---:B-----5:R-:W-:Y:S02]  /*0c60*/  @P1 PRMT R85, R32.reuse, 0x7632, R85 ;  /* 0x0000763220551816 */ /* 0x060fe40000000055 */
[----:B------:R-:W-:Y:S02]  /*0c70*/  @P1 SHF.L.U32 R84, R32, 0x10, RZ ;  /* 0x0000001020541819 */ /* 0x000fe400000006ff */
[----:B------:R-:W-:Y:S01]  /*0c80*/  @P1 SHF.L.U32 R108, R33, 0x10, RZ ;  /* 0x00000010216c1819 */ /* 0x000fe200000006ff */
[----:B------:R-:W-:Y:S01]  /*0c90*/  @P1 IMAD.U32 R85, R85, 0x10000, RZ ;  /* 0x0001000055551824 */ /* 0x000fe200078e00ff */
[----:B------:R-:W-:Y:S01]  /*0ca0*/  @P1 PRMT R110, R35, 0x7632, R110 ;  /* 0x00007632236e1816 */ /* 0x000fe2000000006e */
[----:B------:R-:W1:Y:S04]  /*0cb0*/  @P1 LDC R87, c[0x0][0x40c] ;  /* 0x00010300ff571b82 */ /* 0x000e680000000800 */
[----:B------:R-:W-:-:S04]  /*0cc0*/  @P1 IMAD.U32 R110, R110, 0x10000, RZ ;  /* 0x000100006e6e1824 */ /* 0x000fc800078e00ff */
[----:B------:R-:W3:Y:S08]  /*0cd0*/  @P1 LDC R111, c[0x0][0x40c] ;  /* 0x00010300ff6f1b82 */ /* 0x000ef00000000800 */
[----:B------:R-:W4:Y:S01]  /*0ce0*/  @P1 LDC R145, c[0x0][0x40c] ;  /* 0x00010300ff911b82 */ /* 0x000f220000000800 */
[----:B0-----:R-:W-:Y:S01]  /*0cf0*/  @P1 FMUL.FTZ R86, R85, R86 ;  /* 0x0000005655561220 */ /* 0x001fe20000410000 */
[----:B------:R-:W-:-:S06]  /*0d00*/  @P1 SHF.L.U32 R85, R72, 0x10, RZ ;  /* 0x0000001048551819 */ /* 0x000fcc00000006ff */
[----:B------:R-:W0:Y:S01]  /*0d10*/  @P1 LDC R151, c[0x0][0x40c] ;  /* 0x00010300ff971b82 */ /* 0x000e220000000800 */
[----:B-1----:R-:W-:Y:S01]  /*0d20*/  @P1 FMUL.FTZ R84, R84, R87 ;  /* 0x0000005754541220 */ /* 0x002fe20000410000 */
[----:B------:R-:W-:-:S06]  /*0d30*/  @P1 SHF.L.U32 R87, R103, 0x10, RZ ;  /* 0x0000001067571819 */ /* 0x000fcc00000006ff */
[----:B------:R-:W1:Y:S01]  /*0d40*/  @P1 LDC R153, c[0x0][0x40c] ;  /* 0x00010300ff991b82 */ /* 0x000e620000000800 */
[----:B---3--:R-:W-:Y:S01]  /*0d50*/  @P1 FMUL.FTZ R108, R108, R111 ;  /* 0x0000006f6c6c1220 */ /* 0x008fe20000410000 */
[C---:B--2---:R-:W-:Y:S01]  /*0d60*/  @P1 SHF.L.U32 R109, R28.reuse, 0x10, RZ ;  /* 0x000000101c6d1819 */ /* 0x044fe200000006ff */
[C---:B------:R-:W-:Y:S01]  /*0d70*/  @!P1 IMAD.U32 R104, R28.reuse, 0x10000, RZ ;  /* 0x000100001c689824 */ /* 0x040fe200078e00ff */
[C---:B------:R-:W-:Y:S01]  /*0d80*/  @P1 PRMT R106, R28.reuse, 0x7632, R106 ;  /* 0x000076321c6a1816 */ /* 0x040fe2000000006a */
[----:B------:R-:W-:Y:S01]  /*0d90*/  @P1 IMAD.U32 R111, R29, 0x10000, RZ ;  /* 0x000100001d6f1824 */ /* 0x000fe200078e00ff */
[----:B------:R-:W-:Y:S01]  /*0da0*/  @!P1 PRMT R105, R28, 0x7632, R105 ;  /* 0x000076321c699816 */ /* 0x000fe20000000069 */
[----:B------:R-:W-:Y:S01]  /*0db0*/  @P1 FFMA.FTZ R104, R84, R85, R109 ;  /* 0x0000005554681223 */ /* 0x000fe2000001006d */
[----:B------:R-:W-:Y:S01]  /*0dc0*/  @P1 SHF.L.U32 R107, R106, 0x10, RZ ;  /* 0x000000106a6b1819 */ /* 0x000fe200000006ff */
[----:B------:R-:W-:Y:S01]  /*0dd0*/  @P1 IMAD.U32 R85, R73, 0x10000, RZ ;  /* 0x0001000049551824 */ /* 0x000fe200078e00ff */
[----:B------:R-:W-:-:S02]  /*0de0*/  @P1 PRMT R84, R33, 0x7632, R84 ;  /* 0x0000763221541816 */ /* 0x000fc40000000054 */
[----:B------:R-:W-:Y:S01]  /*0df0*/  @!P1 SHF.L.U32 R105, R105, 0x10, RZ ;  /* 0x0000001069699819 */ /* 0x000fe200000006ff */
[----:B------:R-:W-:Y:S01]  /*0e00*/  @P1 FFMA.FTZ R105, R86, R87, R107 ;  /* 0x0000005756691223 */ /* 0x000fe2000001006b */
[----:B------:R-:W-:Y:S02]  /*0e10*/  @P1 SHF.L.U32 R84, R84, 0x10, RZ ;  /* 0x0000001054541819 */ /* 0x000fe400000006ff */
[C---:B------:R-:W-:Y:S02]  /*0e20*/  @P1 PRMT R86, R29.reuse, 0x7632, R86 ;  /* 0x000076321d561816 */ /* 0x040fe40000000056 */
[C---:B------:R-:W-:Y:S01]  /*0e30*/  @!P1 SHF.L.U32 R106, R29.reuse, 0x10, RZ ;  /* 0x000000101d6a9819 */ /* 0x040fe200000006ff */
[----:B----4-:R-:W-:Y:S01]  /*0e40*/  @P1 FMUL.FTZ R84, R84, R145 ;  /* 0x0000009154541220 */ /* 0x010fe20000410000 */
[----:B------:R-:W-:Y:S01]  /*0e50*/  @P1 SHF.L.U32 R87, R102, 0x10, RZ ;  /* 0x0000001066571819 */ /* 0x000fe200000006ff */
[----:B------:R-:W-:Y:S01]  /*0e60*/  @P1 FFMA.FTZ R106, R108, R85, R111 ;  /* 0x000000556c6a1223 */ /* 0x000fe2000001006f */
[----:B------:R-:W-:Y:S01]  /*0e70*/  @!P1 PRMT R107, R29, 0x7632, R107 ;  /* 0x000076321d6b9816 */ /* 0x000fe2000000006b */
[----:B------:R-:W2:Y:S01]  /*0e80*/  @P1 LDC R111, c[0x0][0x40c] ;  /* 0x00010300ff6f1b82 */ /* 0x000ea20000000800 */
[----:B------:R-:W-:Y:S01]  /*0e90*/  @P1 SHF.L.U32 R109, R86, 0x10, RZ ;  /* 0x00000010566d1819 */ /* 0x000fe200000006ff */
[----:B------:R-:W-:Y:S01]  /*0ea0*/  @P1 IMAD.U32 R85, R74, 0x10000, RZ ;  /* 0x000100004a551824 */ /* 0x000fe200078e00ff */
[----:B------:R-:W-:-:S02]  /*0eb0*/  @P1 SHF.L.U32 R86, R34, 0x10, RZ ;  /* 0x0000001022561819 */ /* 0x000fc400000006ff */
[----:B------:R-:W-:Y:S01]  /*0ec0*/  @!P1 SHF.L.U32 R107, R107, 0x10, RZ ;  /* 0x000000106b6b9819 */ /* 0x000fe200000006ff */
[----:B------:R-:W-:Y:S01]  /*0ed0*/  @P1 FFMA.FTZ R107, R84, R87, R109 ;  /* 0x00000057546b1223 */ /* 0x000fe2000001006d */
[----:B------:R-:W-:Y:S01]  /*0ee0*/  @P1 SHF.L.U32 R87, R30, 0x10, RZ ;  /* 0x000000101e571819 */ /* 0x000fe200000006ff */
[----:B------:R-:W3:Y:S01]  /*0ef0*/  @P1 LDC R145, c[0x0][0x40c] ;  /* 0x00010300ff911b82 */ /* 0x000ee20000000800 */
[----:B0-----:R-:W-:Y:S01]  /*0f00*/  @P1 FMUL.FTZ R86, R86, R151 ;  /* 0x0000009756561220 */ /* 0x001fe20000410000 */
[----:B------:R-:W-:Y:S02]  /*0f10*/  @P1 PRMT R84, R34, 0x7632, R84 ;  /* 0x0000763222541816 */ /* 0x000fe40000000054 */
[----:B------:R-:W-:Y:S01]  /*0f20*/  @!P1 SHF.L.U32 R108, R30, 0x10, RZ ;  /* 0x000000101e6c9819 */ /* 0x000fe200000006ff */
[----:B------:R-:W-:Y:S01]  /*0f30*/  @P1 FFMA.FTZ R108, R86, R85, R87 ;  /* 0x00000055566c1223 */ /* 0x000fe20000010057 */
[----:B------:R-:W-:Y:S01]  /*0f40*/  @P1 SHF.L.U32 R84, R84, 0x10, RZ ;  /* 0x0000001054541819 */ /* 0x000fe200000006ff */
[----:B------:R-:W-:Y:S01]  /*0f50*/  @P1 IMAD.U32 R85, R101, 0x10000, RZ ;  /* 0x0001000065551824 */ /* 0x000fe200078e00ff */
[----:B------:R-:W-:-:S02]  /*0f60*/  @P1 PRMT R86, R30, 0x7632, R86 ;  /* 0x000076321e561816 */ /* 0x000fc40000000056 */
[----:B------:R-:W-:Y:S01]  /*0f70*/  @!P1 PRMT R109, R30, 0x7632, R109 ;  /* 0x000076321e6d9816 */ /* 0x000fe2000000006d */
[----:B-1----:R-:W-:Y:S01]  /*0f80*/  @P1 FMUL.FTZ R84, R84, R153 ;  /* 0x0000009954541220 */ /* 0x002fe20000410000 */
[----:B------:R-:W-:Y:S02]  /*0f90*/  @P1 SHF.L.U32 R87, R86, 0x10, RZ ;  /* 0x0000001056571819 */ /* 0x000fe400000006ff */
[----:B------:R-:W-:Y:S02]  /*0fa0*/  @!P1 SHF.L.U32 R109, R109, 0x10, RZ ;  /* 0x000000106d6d9819 */ /* 0x000fe400000006ff */
[----:B------:R-:W-:Y:S01]  /*0fb0*/  @P1 SHF.L.U32 R86, R35, 0x10, RZ ;  /* 0x0000001023561819 */ /* 0x000fe200000006ff */
[--C-:B------:R-:W-:Y:S01]  /*0fc0*/  @P1 FFMA.FTZ R109, R84, R85, R87.reuse ;  /* 0x00000055546d1223 */ /* 0x100fe20000010057 */
[----:B------:R-:W-:Y:S02]  /*0fd0*/  @P1 PRMT R87, R31, 0x7632, R87 ;  /* 0x000076321f571816 */ /* 0x000fe40000000057 */
[----:B------:R-:W-:Y:S01]  /*0fe0*/  @P1 SHF.L.U32 R85, R75, 0x10, RZ ;  /* 0x000000104b551819 */ /* 0x000fe200000006ff */
[----:B--2---:R-:W-:Y:S01]  /*0ff0*/  @P1 FMUL.FTZ R86, R86, R111 ;  /* 0x0000006f56561220 */ /* 0x004fe20000410000 */
[----:B------:R-:W-:Y:S01]  /*1000*/  @!P1 PRMT R111, R31, 0x7632, R111 ;  /* 0x000076321f6f9816 */ /* 0x000fe2000000006f */
[----:B---3--:R-:W-:Y:S01]  /*1010*/  @P1 FMUL.FTZ R84, R110, R145 ;  /* 0x000000916e541220 */ /* 0x008fe20000410000 */
[----:B------:R-:W-:-:S02]  /*1020*/  @P1 SHF.L.U32 R145, R87, 0x10, RZ ;  /* 0x0000001057911819 */ /* 0x000fc400000006ff */
[----:B------:R-:W-:Y:S01]  /*1030*/  @P1 SHF.L.U32 R151, R31, 0x10, RZ ;  /* 0x000000101f971819 */ /* 0x000fe200000006ff */
[----:B------:R-:W-:Y:S01]  /*1040*/  @!P1 IMAD.U32 R111, R111, 0x10000, RZ ;  /* 0x000100006f6f9824 */ /* 0x000fe200078e00ff */
[----:B------:R-:W-:Y:S02]  /*1050*/  @P1 SHF.L.U32 R87, R100, 0x10, RZ ;  /* 0x0000001064571819 */ /* 0x000fe400000006ff */
[----:B------:R-:W-:Y:S01]  /*1060*/  @!P1 SHF.L.U32 R110, R31, 0x10, RZ ;  /* 0x000000101f6e9819 */ /* 0x000fe200000006ff */
[----:B------:R-:W-:Y:S01]  /*1070*/  @P1 FFMA.FTZ R110, R86, R85, R151 ;  /* 0x00000055566e1223 */ /* 0x000fe20000010097 */
[----:B------:R-:W-:Y:S01]  /*1080*/  F2FP.BF16.F32.PACK_AB R85, RZ, R105 ;  /* 0x00000069ff55723e */ /* 0x000fe200000010ff */
[----:B------:R-:W-:Y:S01]  /*1090*/  @P1 FFMA.FTZ R111, R84, R87, R145 ;  /* 0x00000057546f1223 */ /* 0x000fe20000010091 */
[----:B------:R-:W-:Y:S02]  /*10a0*/  F2FP.BF16.F32.PACK_AB R84, RZ, R104 ;  /* 0x00000068ff54723e */ /* 0x000fe400000010ff */
        /* <DEDUP_REMOVED lines=11> */
.L_x_243:
[----:B------:R-:W0:Y:S01]  /*1160*/  @P2 LDC R107, c[0x0][0x40c] ;  /* 0x00010300ff6b2b82 */ /* 0x000e220000000800 */
[C---:B-----5:R-:W-:Y:S02]  /*1170*/  @P2 PRMT R84, R32.reuse, 0x7632, R84 ;  /* 0x0000763220542816 */ /* 0x060fe40000000054 */
[----:B------:R-:W-:Y:S02]  /*1180*/  CS2R R104, SRZ ;  /* 0x0000000000687805 */ /* 0x000fe4000001ff00 */
[----:B------:R-:W-:Y:S02]  /*1190*/  @P2 SHF.L.U32 R85, R32, 0x10, RZ ;  /* 0x0000001020552819 */ /* 0x000fe400000006ff */
[----:B------:R-:W-:Y:S01]  /*11a0*/  @P2 SHF.L.U32 R109, R103, 0x10, RZ ;  /* 0x00000010676d2819 */ /* 0x000fe200000006ff */
[----:B------:R-:W-:Y:S01]  /*11b0*/  @P2 IMAD.U32 R84, R84, 0x10000, RZ ;  /* 0x0001000054542824 */ /* 0x000fe200078e00ff */
[----:B------:R-:W-:Y:S01]  /*11c0*/  @P2 SHF.L.U32 R87, R72, 0x10, RZ ;  /* 0x0000001048572819 */ /* 0x000fe200000006ff */
[----:B------:R-:W1:Y:S01]  /*11d0*/  @P2 LDC R86, c[0x0][0x40c] ;  /* 0x00010300ff562b82 */ /* 0x000e620000000800 */
[----:B------:R-:W-:-:S07]  /*11e0*/  @P2 SHF.L.U32 R108, R34, 0x10, RZ ;  /* 0x00000010226c2819 */ /* 0x000fce00000006ff */
[----:B------:R-:W2:Y:S08]  /*11f0*/  @P2 LDC R106, c[0x0][0x40c] ;  /* 0x00010300ff6a2b82 */ /* 0x000eb00000000800 */
[----:B------:R-:W3:Y:S01]  /*1200*/  @P2 LDC R111, c[0x0][0x40c] ;  /* 0x00010300ff6f2b82 */ /* 0x000ee20000000800 */
[----:B0-----:R-:W-:-:S04]  /*1210*/  @P2 FMUL.FTZ R84, R84, R107 ;  /* 0x0000006b54542220 */ /* 0x001fc80000410000 */
[----:B------:R-:W-:Y:S01]  /*1220*/  @P2 FMUL.FTZ R105, R84, R109 ;  /* 0x0000006d54692220 */ /* 0x000fe20000410000 */
[----:B------:R-:W-:Y:S02]  /*1230*/  @P2 SHF.L.U32 R84, R33, 0x10, RZ ;  /* 0x0000001021542819 */ /* 0x000fe400000006ff */
[----:B------:R-:W0:Y:S01]  /*1240*/  @P2 LDC R145, c[0x0][0x40c] ;  /* 0x00010300ff912b82 */ /* 0x000e220000000800 */
[----:B-1----:R-:W-:Y:S01]  /*1250*/  @P2 FMUL.FTZ R86, R85, R86 ;  /* 0x0000005655562220 */ /* 0x002fe20000410000 */
[----:B------:R-:W-:-:S03]  /*1260*/  @P2 PRMT R85, R33, 0x7632, R85 ;  /* 0x0000763221552816 */ /* 0x000fc60000000055 */
[----:B------:R-:W-:Y:S01]  /*1270*/  @P2 FMUL.FTZ R104, R86, R87 ;  /* 0x0000005756682220 */ /* 0x000fe20000410000 */
[----:B------:R-:W-:Y:S01]  /*1280*/  @P2 SHF.L.U32 R86, R102, 0x10, RZ ;  /* 0x0000001066562819 */ /* 0x000fe200000006ff */
[----:B------:R-:W-:Y:S01]  /*1290*/  @P2 IMAD.U32 R85, R85, 0x10000, RZ ;  /* 0x0001000055552824 */ /* 0x000fe200078e00ff */
[----:B------:R-:W1:Y:S01]  /*12a0*/  @P2 LDC R110, c[0x0][0x40c] ;  /* 0x00010300ff6e2b82 */ /* 0x000e620000000800 */
[----:B------:R-:W-:Y:S02]  /*12b0*/  @P2 SHF.L.U32 R87, R73, 0x10, RZ ;  /* 0x0000001049572819 */ /* 0x000fe400000006ff */
[----:B--2---:R-:W-:Y:S01]  /*12c0*/  @P2 FMUL.FTZ R85, R85, R106 ;  /* 0x0000006a55552220 */ /* 0x004fe20000410000 */
[----:B------:R-:W-:-:S03]  /*12d0*/  CS2R R106, SRZ ;  /* 0x00000000006a7805 */ /* 0x000fc6000001ff00 */
[----:B------:R-:W-:Y:S01]  /*12e0*/  @P2 FMUL.FTZ R107, R85, R86 ;  /* 0x00000056556b2220 */ /* 0x000fe20000410000 */
[----:B------:R-:W2:Y:S01]  /*12f0*/  @P2 LDC R144, c[0x0][0x40c] ;  /* 0x00010300ff902b82 */ /* 0x000ea20000000800 */
[----:B---3--:R-:W-:Y:S01]  /*1300*/  @P2 FMUL.FTZ R84, R84, R111 ;  /* 0x0000006f54542220 */ /* 0x008fe20000410000 */
[----:B------:R-:W-:Y:S02]  /*1310*/  @P2 PRMT R85, R35, 0x7632, R85 ;  /* 0x0000763223552816 */ /* 0x000fe40000000055 */
[----:B------:R-:W-:Y:S01]  /*1320*/  @P2 SHF.L.U32 R86, R74, 0x10, RZ ;  /* 0x000000104a562819 */ /* 0x000fe200000006ff */
[----:B------:R-:W-:Y:S01]  /*1330*/  @P2 FMUL.FTZ R106, R84, R87 ;  /* 0x00000057546a2220 */ /* 0x000fe20000410000 */
[----:B------:R-:W-:Y:S01]  /*1340*/  @P2 PRMT R84, R34, 0x7632, R84 ;  /* 0x0000763222542816 */ /* 0x000fe20000000054 */
[----:B------:R-:W-:Y:S01]  /*1350*/  @P2 IMAD.U32 R85, R85, 0x10000, RZ ;  /* 0x0001000055552824 */ /* 0x000fe200078e00ff */
[----:B------:R-:W3:Y:S01]  /*1360*/  @P2 LDC R109, c[0x0][0x40c] ;  /* 0x00010300ff6d2b82 */ /* 0x000ee20000000800 */
[----:B0-----:R-:W-:Y:S01]  /*1370*/  @P2 FMUL.FTZ R145, R108, R145 ;  /* 0x000000916c912220 */ /* 0x001fe20000410000 */
[----:B------:R-:W-:Y:S01]  /*1380*/  @P2 SHF.L.U32 R87, R35, 0x10, RZ ;  /* 0x0000001023572819 */ /* 0x000fe200000006ff */
[----:B------:R-:W-:Y:S01]  /*1390*/  IMAD.MOV.U32 R108, RZ, RZ, RZ ;  /* 0x000000ffff6c7224 */ /* 0x000fe200078e00ff */
[----:B------:R-:W-:Y:S01]  /*13a0*/  @P2 SHF.L.U32 R84, R84, 0x10, RZ ;  /* 0x0000001054542819 */ /* 0x000fe200000006ff */
[----:B------:R-:W-:Y:S01]  /*13b0*/  @P2 FMUL.FTZ R108, R145, R86 ;  /* 0x00000056916c2220 */ /* 0x000fe20000410000 */
[----:B------:R-:W-:Y:S01]  /*13c0*/  @P2 SHF.L.U32 R145, R75, 0x10, RZ ;  /* 0x000000104b912819 */ /* 0x000fe200000006ff */
[----:B-1----:R-:W-:Y:S01]  /*13d0*/  @P2 FMUL.FTZ R86, R87, R110 ;  /* 0x0000006e57562220 */ /* 0x002fe20000410000 */
[----:B------:R-:W-:-:S02]  /*13e0*/  @P2 SHF.L.U32 R87, R101, 0x10, RZ ;  /* 0x0000001065572819 */ /* 0x000fc400000006ff */
[----:B------:R-:W-:Y:S02]  /*13f0*/  CS2R R110, SRZ ;  /* 0x00000000006e7805 */ /* 0x000fe4000001ff00 */
[----:B------:R-:W-:Y:S01]  /*1400*/  @P2 FMUL.FTZ R110, R86, R145 ;  /* 0x00000091566e2220 */ /* 0x000fe20000410000 */
[----:B------:R-:W-:Y:S01]  /*1410*/  F2FP.BF16.F32.PACK_AB R86, RZ, R106 ;  /* 0x0000006aff56723e */ /* 0x000fe200000010ff */
[----:B--2---:R-:W-:Y:S01]  /*1420*/  @P2 FMUL.FTZ R85, R85, R144 ;  /* 0x0000009055552220 */ /* 0x004fe20000410000 */
[----:B------:R-:W-:Y:S02]  /*1430*/  @P2 IMAD.U32 R144, R100, 0x10000, RZ ;  /* 0x0001000064902824 */ /* 0x000fe400078e00ff */
[----:B------:R-:W-:Y:S02]  /*1440*/  F2FP.BF16.F32.PACK_AB R151, RZ, R110 ;  /* 0x0000006eff97723e */ /* 0x000fe400000010ff */
[----:B------:R-:W-:Y:S01]  /*1450*/  @P2 FMUL.FTZ R111, R85, R144 ;  /* 0x00000090556f2220 */ /* 0x000fe20000410000 */
[----:B------:R-:W-:Y:S01]  /*1460*/  F2FP.BF16.F32.PACK_AB R85, RZ, R105 ;  /* 0x00000069ff55723e */ /* 0x000fe200000010ff */
[----:B---3--:R-:W-:Y:S01]  /*1470*/  @P2 FMUL.FTZ R84, R84, R109 ;  /* 0x0000006d54542220 */ /* 0x008fe20000410000 */
[----:B------:R-:W-:-:S02]  /*1480*/  MOV R109, RZ ;  /* 0x000000ff006d7202 */ /* 0x000fc40000000f00 */
[----:B------:R-:W-:Y:S01]  /*1490*/  F2FP.BF16.F32.PACK_AB R144, RZ, R108 ;  /* 0x0000006cff90723e */ /* 0x000fe200000010ff */
[----:B------:R-:W-:Y:S01]  /*14a0*/  @P2 FMUL.FTZ R109, R84, R87 ;  /* 0x00000057546d2220 */ /* 0x000fe20000410000 */
[----:B------:R-:W-:Y:S02]  /*14b0*/  F2FP.BF16.F32.PACK_AB R84, RZ, R104 ;  /* 0x00000068ff54723e */ /* 0x000fe400000010ff */
[----:B------:R-:W-:Y:S02]  /*14c0*/  F2FP.BF16.F32.PACK_AB R87, RZ, R107 ;  /* 0x0000006bff57723e */ /* 0x000fe400000010ff */
[----:B------:R-:W-:Y:S02]  /*14d0*/  F2FP.BF16.F32.PACK_AB R145, RZ, R109 ;  /* 0x0000006dff91723e */ /* 0x000fe400000010ff */
[----:B------:R-:W-:Y:S02]  /*14e0*/  F2FP.BF16.F32.PACK_AB R152, RZ, R111 ;  /* 0x0000006fff98723e */ /* 0x000fe400000010ff */
[----:B------:R-:W-:-:S02]  /*14f0*/  PRMT R84, R84, 0x5410, R85 ;  /* 0x0000541054547816 */ /* 0x000fc40000000055 */
[----:B------:R-:W-:Y:S02]  /*1500*/  PRMT R85, R86, 0x5410, R87 ;  /* 0x0000541056557816 */ /* 0x000fe40000000057 */
[----:B------:R-:W-:Y:S02]  /*1510*/  PRMT R86, R144, 0x5410, R145 ;  /* 0x0000541090567816 */ /* 0x000fe40000000091 */
[----:B------:R-:W-:-:S07]  /*1520*/  PRMT R87, R151, 0x5410, R152 ;  /* 0x0000541097577816 */ /* 0x000fce0000000098 */
.L_x_244:
[----:B------:R-:W0:Y:S01]  /*1530*/  LDC.64 R144, c[0x0][0x3a8] ;  /* 0x0000ea00ff907b82 */ /* 0x000e220000000a00 */
[----:B------:R-:W-:Y:S01]  /*1540*/  IADD3 R150, PT, PT, R150, 0x20, RZ ;  /* 0x0000002096967810 */ /* 0x000fe20007ffe0ff */
[C---:B0-----:R-:W-:Y:S01]  /*1550*/  IMAD.WIDE.U32 R144, R147.reuse, 0x10, R144 ;  /* 0x0000001093907825 */ /* 0x041fe200078e0090 */
[----:B------:R-:W-:-:S04]  /*1560*/  IADD3 R147, PT, PT, R147, 0x20, RZ ;  /* 0x0000002093937810 */ /* 0x000fc80007ffe0ff */
[----:B------:R0:W-:Y:S03]  /*1570*/  STG.E.128 desc[UR6][R144.64], R84 ;  /* 0x0000005490007986 */ /* 0x0001e6000c101d06 */
.L_x_240:
[----:B------:R-:W-:Y:S05]  /*1580*/  BSYNC.RECONVERGENT B0 ;  /* 0x0000000000007941 */ /* 0x000fea0003800200 */
.L_x_239:
[----:B------:R-:W-:Y:S01]  /*1590*/  ISETP.GE.U32.AND P1, PT, R142, 0x40, PT ;  /* 0x000000408e00780c */ /* 0x000fe20003f26070 */
[----:B------:R-:W-:Y:S03]  /*15a0*/  BSSY.RECONVERGENT B0, `(.L_x_245) ;  /* 0x0000094000007945 */ /* 0x000fe60003800200 */
[----:B0-----:R-:W-:-:S09]  /*15b0*/  P2R R84, PR, RZ, 0x2 ;  /* 0x00000002ff547803 */ /* 0x001fd20000000000 */
[----:B------:R-:W-:Y:S05]  /*15c0*/  @!P1 BRA `(.L_x_246) ;  /* 0x0000000800449947 */ /* 0x000fea0003800000 */
[----:B------:R-:W-:Y:S01]  /*15d0*/  ISETP.NE.U32.AND P1, PT, RZ, UR8, PT ;  /* 0x00000008ff007c0c */ /* 0x000fe2000bf25070 */
[----:B------:R-:W0:Y:S03]  /*15e0*/  @P2 LDC.64 R86, c[0x0][0x390] ;  /* 0x0000e400ff562b82 */ /* 0x000e260000000a00 */
[----:B------:R-:W-:-:S13]  /*15f0*/  ISETP.NE.AND.EX P1, PT, RZ, UR9, PT, P1 ;  /* 0x00000009ff007c0c */ /* 0x000fda000bf25310 */
[----:B------:R-:W1:Y:S01]  /*1600*/  @P1 LDC.64 R84, c[0x0][0x3a0] ;  /* 0x0000e800ff541b82 */ /* 0x000e620000000a00 */
[----:B0-----:R-:W-:-:S05]  /*1610*/  @P2 IMAD.WIDE.U32 R86, R150, 0x10, R86 ;  /* 0x0000001096562825 */ /* 0x001fca00078e0056 */
[----:B------:R0:W5:Y:S01]  /*1620*/  @P2 LDG.E.128 R32, desc[UR6][R86.64] ;  /* 0x0000000656202981 */ /* 0x000162000c1e1d00 */
[----:B-1----:R-:W-:-:S05]  /*1630*/  @P1 IMAD.WIDE.U32 R84, R147, 0x10, R84 ;  /* 0x0000001093541825 */ /* 0x002fca00078e0054 */
[----:B------:R0:W5:Y:S01]  /*1640*/  @P1 LDG.E.128 R28, desc[UR6][R84.64] ;  /* 0x00000006541c1981 */ /* 0x000162000c1e1d00 */
[----:B------:R-:W-:Y:S05]  /*1650*/  @!P1 BRA `(.L_x_247) ;  /* 0x0000000400189947 */ /* 0x000fea0003800000 */
[----:B------:R-:W-:Y:S01]  /*1660*/  ISETP.GT.AND P1, PT, R149, RZ, PT ;  /* 0x000000ff9500720c */ /* 0x000fe20003f24270 */
[----:B-----5:R-:W-:Y:S01]  /*1670*/  IMAD.U32 R112, R28, 0x10000, RZ ;  /* 0x000100001c707824 */ /* 0x020fe200078e00ff */
[----:B------:R-:W-:-:S11]  /*1680*/  SHF.L.U32 R114, R29, 0x10, RZ ;  /* 0x000000101d727819 */ /* 0x000fd600000006ff */
[----:B0-----:R-:W0:Y:S01]  /*1690*/  @P1 LDC R87, c[0x0][0x40c] ;  /* 0x00010300ff571b82 */ /* 0x001e220000000800 */
[C---:B------:R-:W-:Y:S02]  /*16a0*/  @P1 SHF.L.U32 R84, R32.reuse, 0x10, RZ ;  /* 0x0000001020541819 */ /* 0x040fe400000006ff */
[----:B------:R-:W-:Y:S02]  /*16b0*/  @P1 PRMT R85, R32, 0x7632, R85 ;  /* 0x0000763220551816 */ /* 0x000fe40000000055 */
[----:B------:R-:W-:Y:S02]  /*16c0*/  @P1 SHF.L.U32 R115, R33, 0x10, RZ ;  /* 0x0000001021731819 */ /* 0x000fe400000006ff */
[----:B------:R-:W-:Y:S01]  /*16d0*/  @P1 SHF.L.U32 R85, R85, 0x10, RZ ;  /* 0x0000001055551819 */ /* 0x000fe200000006ff */
[----:B------:R-:W1:Y:S08]  /*16e0*/  @P1 LDC R86, c[0x0][0x40c] ;  /* 0x00010300ff561b82 */ /* 0x000e700000000800 */
[----:B------:R-:W2:Y:S08]  /*16f0*/  @P1 LDC R116, c[0x0][0x40c] ;  /* 0x00010300ff741b82 */ /* 0x000eb00000000800 */
[----:B------:R-:W3:Y:S01]  /*1700*/  @P1 LDC R117, c[0x0][0x40c] ;  /* 0x00010300ff751b82 */ /* 0x000ee20000000800 */
[----:B0-----:R-:W-:Y:S01]  /*1710*/  @P1 FMUL.FTZ R87, R84, R87 ;  /* 0x0000005754571220 */ /* 0x001fe20000410000 */
[----:B------:R-:W-:-:S04]  /*1720*/  PRMT R84, R28, 0x7632, R84 ;  /* 0x000076321c547816 */ /* 0x000fc80000000054 */
[----:B------:R-:W-:Y:S01]  /*1730*/  SHF.L.U32 R113, R84, 0x10, RZ ;  /* 0x0000001054717819 */ /* 0x000fe200000006ff */
[----:B-1----:R-:W-:Y:S01]  /*1740*/  @P1 FMUL.FTZ R86, R85, R86 ;  /* 0x0000005655561220 */ /* 0x002fe20000410000 */
[----:B------:R-:W0:Y:S01]  /*1750*/  @P1 LDC R118, c[0x0][0x40c] ;  /* 0x00010300ff761b82 */ /* 0x000e220000000800 */
[----:B------:R-:W-:Y:S01]  /*1760*/  @P1 IMAD.U32 R85, R99, 0x10000, RZ ;  /* 0x0001000063551824 */ /* 0x000fe200078e00ff */
[----:B------:R-:W-:-:S03]  /*1770*/  @P1 SHF.L.U32 R84, R60, 0x10, RZ ;  /* 0x000000103c541819 */ /* 0x000fc600000006ff */
[----:B------:R-:W-:Y:S01]  /*1780*/  @P1 FFMA.FTZ R113, R86, R85, R113 ;  /* 0x0000005556711223 */ /* 0x000fe20000010071 */
[----:B------:R-:W-:Y:S01]  /*1790*/  @P1 PRMT R86, R33, 0x7632, R86 ;  /* 0x0000763221561816 */ /* 0x000fe20000000056 */
[----:B------:R-:W-:Y:S01]  /*17a0*/  @P1 FFMA.FTZ R112, R87, R84, R112 ;  /* 0x0000005457701223 */ /* 0x000fe20000010070 */
[----:B------:R-:W1:Y:S01]  /*17b0*/  @P1 LDC R119, c[0x0][0x40c] ;  /* 0x00010300ff771b82 */ /* 0x000e620000000800 */
[----:B------:R-:W-:Y:S01]  /*17c0*/  @P1 SHF.L.U32 R84, R61, 0x10, RZ ;  /* 0x000000103d541819 */ /* 0x000fe200000006ff */
[----:B--2---:R-:W-:Y:S01]  /*17d0*/  @P1 FMUL.FTZ R87, R115, R116 ;  /* 0x0000007473571220 */ /* 0x004fe20000410000 */
[----:B------:R-:W-:Y:S02]  /*17e0*/  PRMT R85, R29, 0x7632, R85 ;  /* 0x000076321d557816 */ /* 0x000fe40000000055 */
[----:B------:R-:W-:Y:S01]  /*17f0*/  @P1 SHF.L.U32 R86, R86, 0x10, RZ ;  /* 0x0000001056561819 */ /* 0x000fe200000006ff */
[----:B------:R-:W-:Y:S01]  /*1800*/  @P1 FFMA.FTZ R114, R87, R84, R114 ;  /* 0x0000005457721223 */ /* 0x000fe20000010072 */
[----:B------:R-:W-:Y:S01]  /*1810*/  @P1 SHF.L.U32 R84, R98, 0x10, RZ ;  /* 0x0000001062541819 */ /* 0x000fe200000006ff */
[----:B------:R-:W-:Y:S01]  /*1820*/  IMAD.U32 R115, R85, 0x10000, RZ ;  /* 0x0001000055737824 */ /* 0x000fe200078e00ff */
[----:B------:R-:W2:Y:S01]  /*1830*/  @P1 LDC R152, c[0x0][0x40c] ;  /* 0x00010300ff981b82 */ /* 0x000ea20000000800 */
[----:B---3--:R-:W-:Y:S01]  /*1840*/  @P1 FMUL.FTZ R86, R86, R117 ;  /* 0x0000007556561220 */ /* 0x008fe20000410000 */
[----:B------:R-:W-:Y:S01]  /*1850*/  @P1 IMAD.U32 R87, R34, 0x10000, RZ ;  /* 0x0001000022571824 */ /* 0x000fe200078e00ff */
[----:B------:R-:W-:-:S02]  /*1860*/  SHF.L.U32 R116, R30, 0x10, RZ ;  /* 0x000000101e747819 */ /* 0x000fc400000006ff */
[----:B------:R-:W-:Y:S01]  /*1870*/  @P1 FFMA.FTZ R115, R86, R84, R115 ;  /* 0x0000005456731223 */ /* 0x000fe20000010073 */
[----:B------:R-:W-:Y:S01]  /*1880*/  @P1 PRMT R86, R34, 0x7632, R86 ;  /* 0x0000763222561816 */ /* 0x000fe20000000056 */
[----:B0-----:R-:W-:Y:S01]  /*1890*/  @P1 FMUL.FTZ R87, R87, R118 ;  /* 0x0000007657571220 */ /* 0x001fe20000410000 */
[----:B------:R-:W0:Y:S01]  /*18a0*/  @P1 LDC R144, c[0x0][0x40c] ;  /* 0x00010300ff901b82 */ /* 0x000e220000000800 */
[----:B------:R-:W-:Y:S02]  /*18b0*/  @P1 SHF.L.U32 R84, R62, 0x10, RZ ;  /* 0x000000103e541819 */ /* 0x000fe400000006ff */
[----:B------:R-:W-:Y:S02]  /*18c0*/  PRMT R85, R30, 0x7632, R85 ;  /* 0x000076321e557816 */ /* 0x000fe40000000055 */
[----:B------:R-:W-:Y:S01]  /*18d0*/  @P1 SHF.L.U32 R86, R86, 0x10, RZ ;  /* 0x0000001056561819 */ /* 0x000fe200000006ff */
[----:B------:R-:W-:Y:S01]  /*18e0*/  @P1 FFMA.FTZ R116, R87, R84, R116 ;  /* 0x0000005457741223 */ /* 0x000fe20000010074 */
[----:B------:R-:W-:Y:S01]  /*18f0*/  SHF.L.U32 R117, R85, 0x10, RZ ;  /* 0x0000001055757819 */ /* 0x000fe200000006ff */
[----:B------:R-:W-:Y:S01]  /*1900*/  @P1 IMAD.U32 R84, R97, 0x10000, RZ ;  /* 0x0001000061541824 */ /* 0x000fe200078e00ff */
[C---:B------:R-:W-:Y:S01]  /*1910*/  @P1 PRMT R85, R35.reuse, 0x7632, R85 ;  /* 0x0000763223551816 */ /* 0x040fe20000000055 */
[----:B-1----:R-:W-:Y:S01]  /*1920*/  @P1 FMUL.FTZ R86, R86, R119 ;  /* 0x0000007756561220 */ /* 0x002fe20000410000 */
[----:B------:R-:W-:-:S02]  /*1930*/  @P1 SHF.L.U32 R87, R35, 0x10, RZ ;  /* 0x0000001023571819 */ /* 0x000fc400000006ff */
[----:B------:R-:W-:Y:S01]  /*1940*/  @P1 SHF.L.U32 R85, R85, 0x10, RZ ;  /* 0x0000001055551819 */ /* 0x000fe200000006ff */
[----:B------:R-:W-:Y:S01]  /*1950*/  @P1 FFMA.FTZ R117, R86, R84, R117 ;  /* 0x0000005456751223 */ /* 0x000fe20000010075 */
[C---:B------:R-:W-:Y:S02]  /*1960*/  PRMT R84, R31.reuse, 0x7632, R84 ;  /* 0x000076321f547816 */ /* 0x040fe40000000054 */
[----:B------:R-:W-:Y:S01]  /*1970*/  SHF.L.U32 R118, R31, 0x10, RZ ;  /* 0x000000101f767819 */ /* 0x000fe200000006ff */
[----:B--2---:R-:W-:Y:S01]  /*1980*/  @P1 FMUL.FTZ R86, R85, R152 ;  /* 0x0000009855561220 */ /* 0x004fe20000410000 */
[----:B------:R-:W-:Y:S01]  /*1990*/  @P1 SHF.L.U32 R85, R96, 0x10, RZ ;  /* 0x0000001060551819 */ /* 0x000fe200000006ff */
[----:B------:R-:W-:Y:S01]  /*19a0*/  IMAD.U32 R119, R84, 0x10000, RZ ;  /* 0x0001000054777824 */ /* 0x000fe200078e00ff */
[----:B------:R-:W-:Y:S02]  /*19b0*/  @P1 SHF.L.U32 R84, R63, 0x10, RZ ;  /* 0x000000103f541819 */ /* 0x000fe400000006ff */
[----:B------:R-:W-:Y:S01]  /*19c0*/  F2FP.BF16.F32.PACK_AB R145, RZ, R116 ;  /* 0x00000074ff91723e */ /* 0x000fe200000010ff */
[----:B0-----:R-:W-:Y:S01]  /*19d0*/  @P1 FMUL.FTZ R87, R87, R144 ;  /* 0x0000009057571220 */ /* 0x001fe20000410000 */
[----:B------:R-:W-:Y:S01]  /*19e0*/  @P1 FFMA.FTZ R119, R86, R85, R119 ;  /* 0x0000005556771223 */ /* 0x000fe20000010077 */
[----:B------:R-:W-:-:S02]  /*19f0*/  F2FP.BF16.F32.PACK_AB R85, RZ, R113 ;  /* 0x00000071ff55723e */ /* 0x000fc400000010ff */
[----:B------:R-:W-:Y:S01]  /*1a00*/  @P1 FFMA.FTZ R118, R87, R84, R118 ;  /* 0x0000005457761223 */ /* 0x000fe20000010076 */
[----:B------:R-:W-:Y:S02]  /*1a10*/  F2FP.BF16.F32.PACK_AB R84, RZ, R112 ;  /* 0x00000070ff54723e */ /* 0x000fe400000010ff */
        /* <DEDUP_REMOVED lines=10> */
.L_x_247:
[----:B------:R-:W1:Y:S01]  /*1ac0*/  @P2 LDC R115, c[0x0][0x40c] ;  /* 0x00010300ff732b82 */ /* 0x000e620000000800 */
[C---:B0----5:R-:W-:Y:S02]  /*1ad0*/  @P2 PRMT R84, R32.reuse, 0x7632, R84 ;  /* 0x0000763220542816 */ /* 0x061fe40000000054 */
[----:B------:R-:W-:Y:S02]  /*1ae0*/  CS2R R112, SRZ ;  /* 0x0000000000707805 */ /* 0x000fe4000001ff00 */
[----:B------:R-:W-:Y:S02]  /*1af0*/  @P2 SHF.L.U32 R85, R32, 0x10, RZ ;  /* 0x0000001020552819 */ /* 0x000fe400000006ff */
[----:B------:R-:W-:Y:S01]  /*1b00*/  @P2 SHF.L.U32 R117, R99, 0x10, RZ ;  /* 0x0000001063752819 */ /* 0x000fe200000006ff */
[----:B------:R-:W-:Y:S01]  /*1b10*/  @P2 IMAD.U32 R84, R84, 0x10000, RZ ;  /* 0x0001000054542824 */ /* 0x000fe200078e00ff */
[----:B------:R-:W-:Y:S01]  /*1b20*/  @P2 SHF.L.U32 R87, R60, 0x10, RZ ;  /* 0x000000103c572819 */ /* 0x000fe200000006ff */
[----:B------:R-:W0:Y:S01]  /*1b30*/  @P2 LDC R86, c[0x0][0x40c] ;  /* 0x00010300ff562b82 */ /* 0x000e220000000800 */
[----:B------:R-:W-:-:S07]  /*1b40*/  @P2 SHF.L.U32 R116, R34, 0x10, RZ ;  /* 0x0000001022742819 */ /* 0x000fce00000006ff */
[----:B------:R-:W2:Y:S08]  /*1b50*/  @P2 LDC R114, c[0x0][0x40c] ;  /* 0x00010300ff722b82 */ /* 0x000eb00000000800 */
[----:B------:R-:W3:Y:S01]  /*1b60*/  @P2 LDC R119, c[0x0][0x40c] ;  /* 0x00010300ff772b82 */ /* 0x000ee20000000800 */
[----:B-1----:R-:W-:-:S04]  /*1b70*/  @P2 FMUL.FTZ R84, R84, R115 ;  /* 0x0000007354542220 */ /* 0x002fc80000410000 */
[----:B------:R-:W-:Y:S01]  /*1b80*/  @P2 FMUL.FTZ R113, R117, R84 ;  /* 0x0000005475712220 */ /* 0x000fe20000410000 */
[----:B------:R-:W-:Y:S02]  /*1b90*/  @P2 SHF.L.U32 R84, R33, 0x10, RZ ;  /* 0x0000001021542819 */ /* 0x000fe400000006ff */
[----:B------:R-:W1:Y:S01]  /*1ba0*/  @P2 LDC R145, c[0x0][0x40c] ;  /* 0x00010300ff912b82 */ /* 0x000e620000000800 */
[----:B0-----:R-:W-:Y:S01]  /*1bb0*/  @P2 FMUL.FTZ R86, R85, R86 ;  /* 0x0000005655562220 */ /* 0x001fe20000410000 */
[----:B------:R-:W-:-:S03]  /*1bc0*/  @P2 PRMT R85, R33, 0x7632, R85 ;  /* 0x0000763221552816 */ /* 0x000fc60000000055 */
[----:B------:R-:W-:Y:S01]  /*1bd0*/  @P2 FMUL.FTZ R112, R86, R87 ;  /* 0x0000005756702220 */ /* 0x000fe20000410000 */
[----:B------:R-:W-:Y:S01]  /*1be0*/  @P2 SHF.L.U32 R86, R98, 0x10, RZ ;  /* 0x0000001062562819 */ /* 0x000fe200000006ff */
[----:B------:R-:W-:Y:S01]  /*1bf0*/  @P2 IMAD.U32 R85, R85, 0x10000, RZ ;  /* 0x0001000055552824 */ /* 0x000fe200078e00ff */
[----:B------:R-:W0:Y:S01]  /*1c00*/  @P2 LDC R118, c[0x0][0x40c] ;  /* 0x00010300ff762b82 */ /* 0x000e220000000800 */
        /* <DEDUP_REMOVED lines=12> */
[----:B-1----:R-:W-:Y:S01]  /*1cd0*/  @P2 FMUL.FTZ R145, R116, R145 ;  /* 0x0000009174912220 */ /* 0x002fe20000410000 */
[----:B------:R-:W-:Y:S01]  /*1ce0*/  @P2 SHF.L.U32 R87, R35, 0x10, RZ ;  /* 0x0000001023572819 */ /* 0x000fe200000006ff */
[----:B------:R-:W-:Y:S01]  /*1cf0*/  IMAD.MOV.U32 R116, RZ, RZ, RZ ;  /* 0x000000ffff747224 */ /* 0x000fe200078e00ff */
[----:B------:R-:W-:Y:S01]  /*1d00*/  @P2 SHF.L.U32 R84, R84, 0x10, RZ ;  /* 0x0000001054542819 */ /* 0x000fe200000006ff */
[----:B------:R-:W-:Y:S01]  /*1d10*/  @P2 FMUL.FTZ R116, R145, R86 ;  /* 0x0000005691742220 */ /* 0x000fe20000410000 */
[----:B------:R-:W-:Y:S01]  /*1d20*/  @P2 SHF.L.U32 R145, R63, 0x10, RZ ;  /* 0x000000103f912819 */ /* 0x000fe200000006ff */
[----:B0-----:R-:W-:Y:S01]  /*1d30*/  @P2 FMUL.FTZ R86, R87, R118 ;  /* 0x0000007657562220 */ /* 0x001fe20000410000 */
        /* <DEDUP_REMOVED lines=10> */
[----:B------:R-:W-:Y:S01]  /*1de0*/  HFMA2 R117, -RZ, RZ, 0, 0 ;  /* 0x00000000ff757431 */ /* 0x000fe200000001ff */
[----:B------:R-:W-:-:S02]  /*1df0*/  F2FP.BF16.F32.PACK_AB R144, RZ, R116 ;  /* 0x00000074ff90723e */ /* 0x000fc400000010ff */
[----:B------:R-:W-:Y:S01]  /*1e00*/  @P2 FMUL.FTZ R117, R87, R84 ;  /* 0x0000005457752220 */ /* 0x000fe20000410000 */
[----:B------:R-:W-:Y:S02]  /*1e10*/  F2FP.BF16.F32.PACK_AB R84, RZ, R112 ;  /* 0x00000070ff54723e */ /* 0x000fe400000010ff */
[----:B------:R-:W-:Y:S02]  /*1e20*/  F2FP.BF16.F32.PACK_AB R87, RZ, R115 ;  /* 0x00000073ff57723e */ /* 0x000fe400000010ff */
[----:B------:R-:W-:Y:S02]  /*1e30*/  F2FP.BF16.F32.PACK_AB R145, RZ, R117 ;  /* 0x00000075ff91723e */ /* 0x000fe400000010ff */
[----:B------:R-:W-:Y:S02]  /*1e40*/  F2FP.BF16.F32.PACK_AB R152, RZ, R119 ;  /* 0x00000077ff98723e */ /* 0x000fe400000010ff */
[----:B------:R-:W-:Y:S02]  /*1e50*/  PRMT R84, R84, 0x5410, R85 ;  /* 0x0000541054547816 */ /* 0x000fe40000000055 */
[----:B------:R-:W-:-:S02]  /*1e60*/  PRMT R85, R86, 0x5410, R87 ;  /* 0x0000541056557816 */ /* 0x000fc40000000057 */
[----:B------:R-:W-:Y:S02]  /*1e70*/  PRMT R86, R144, 0x5410, R145 ;  /* 0x0000541090567816 */ /* 0x000fe40000000091 */
[----:B------:R-:W-:-:S07]  /*1e80*/  PRMT R87, R151, 0x5410, R152 ;  /* 0x0000541097577816 */ /* 0x000fce0000000098 */
.L_x_248:
[----:B------:R-:W0:Y:S01]  /*1e90*/  LDC.64 R144, c[0x0][0x3a8] ;  /* 0x0000ea00ff907b82 */ /* 0x000e220000000a00 */
[----:B------:R-:W-:Y:S01]  /*1ea0*/  IADD3 R150, PT, PT, R150, 0x20, RZ ;  /* 0x0000002096967810 */ /* 0x000fe20007ffe0ff */
[C---:B0-----:R-:W-:Y:S01]  /*1eb0*/  IMAD.WIDE.U32 R144, R147.reuse, 0x10, R144 ;  /* 0x0000001093907825 */ /* 0x041fe200078e0090 */
[----:B------:R-:W-:-:S04]  /*1ec0*/  IADD3 R147, PT, PT, R147, 0x20, RZ ;  /* 0x0000002093937810 */ /* 0x000fc80007ffe0ff */
[----:B------:R0:W-:Y:S03]  /*1ed0*/  STG.E.128 desc[UR6][R144.64], R84 ;  /* 0x0000005490007986 */ /* 0x0001e6000c101d06 */
.L_x_246:
[----:B------:R-:W-:Y:S05]  /*1ee0*/  BSYNC.RECONVERGENT B0 ;  /* 0x0000000000007941 */ /* 0x000fea0003800200 */
.L_x_245:
        /* <DEDUP_REMOVED lines=83> */
.L_x_251:
        /* <DEDUP_REMOVED lines=61> */
.L_x_252:
[----:B------:R-:W0:Y:S01]  /*27f0*/  LDC.64 R144, c[0x0][0x3a8] ;  /* 0x0000ea00ff907b82 */ /* 0x000e220000000a00 */
[----:B------:R-:W-:Y:S01]  /*2800*/  IADD3 R150, PT, PT, R150, 0x20, RZ ;  /* 0x0000002096967810 */ /* 0x000fe20007ffe0ff */
[C---:B0-----:R-:W-:Y:S01]  /*2810*/  IMAD.WIDE.U32 R144, R147.reuse, 0x10, R144 ;  /* 0x0000001093907825 */ /* 0x041fe200078e0090 */
[----:B------:R-:W-:-:S04]  /*2820*/  IADD3 R147, PT, PT, R147, 0x20, RZ ;  /* 0x0000002093937810 */ /* 0x000fc80007ffe0ff */
[----:B------:R0:W-:Y:S03]  /*2830*/  STG.E.128 desc[UR6][R144.64], R84 ;  /* 0x0000005490007986 */ /* 0x0001e6000c101d06 */
.L_x_250:
[----:B------:R-:W-:Y:S05]  /*2840*/  BSYNC.RECONVERGENT B0 ;  /* 0x0000000000007941 */ /* 0x000fea0003800200 */
.L_x_249:
[----:B------:R-:W-:Y:S01]  /*2850*/  ISETP.GE.U32.AND P1, PT, R142, 0x80, PT ;  /* 0x000000808e00780c */ /* 0x000fe20003f26070 */
[----:B------:R-:W-:-:S12]  /*2860*/  BSSY.RECONVERGENT B0, `(.L_x_253) ;  /* 0x0000091000007945 */ /* 0x000fd80003800200 */
[----:B------:R-:W-:Y:S05]  /*2870*/  @!P1 BRA `(.L_x_254) ;  /* 0x00000008003c9947 */ /* 0x000fea0003800000 */
[----:B------:R-:W-:Y:S01]  /*2880*/  ISETP.NE.U32.AND P3, PT, RZ, UR8, PT ;  /* 0x00000008ff007c0c */ /* 0x000fe2000bf65070 */
[----:B0-----:R-:W0:Y:S03]  /*2890*/  @P2 LDC.64 R86, c[0x0][0x390] ;  /* 0x0000e400ff562b82 */ /* 0x001e260000000a00 */
[----:B------:R-:W-:-:S13]  /*28a0*/  ISETP.NE.AND.EX P3, PT, RZ, UR9, PT, P3 ;  /* 0x00000009ff007c0c */ /* 0x000fda000bf65330 */
[----:B------:R-:W1:Y:S01]  /*28b0*/  @P3 LDC.64 R84, c[0x0][0x3a0] ;  /* 0x0000e800ff543b82 */ /* 0x000e620000000a00 */
[----:B0-----:R-:W-:-:S05]  /*28c0*/  @P2 IMAD.WIDE.U32 R86, R150, 0x10, R86 ;  /* 0x0000001096562825 */ /* 0x001fca00078e0056 */
[----:B------:R0:W5:Y:S01]  /*28d0*/  @P2 LDG.E.128 R32, desc[UR6][R86.64] ;  /* 0x0000000656202981 */ /* 0x000162000c1e1d00 */
[----:B-1----:R-:W-:-:S05]  /*28e0*/  @P3 IMAD.WIDE.U32 R84, R147, 0x10, R84 ;  /* 0x0000001093543825 */ /* 0x002fca00078e0054 */
[----:B------:R0:W5:Y:S01]  /*28f0*/  @P3 LDG.E.128 R28, desc[UR6][R84.64] ;  /* 0x00000006541c3981 */ /* 0x000162000c1e1d00 */
[----:B------:R-:W-:Y:S05]  /*2900*/  @!P3 BRA `(.L_x_255) ;  /* 0x000000040018b947 */ /* 0x000fea0003800000 */
[----:B------:R-:W-:Y:S02]  /*2910*/  ISETP.GT.AND P2, PT, R149, RZ, PT ;  /* 0x000000ff9500720c */ /* 0x000fe40003f44270 */
[----:B-----5:R-:W-:-:S11]  /*2920*/  SHF.L.U32 R128, R28, 0x10, RZ ;  /* 0x000000101c807819 */ /* 0x020fd600000006ff */
[----:B0-----:R-:W0:Y:S01]  /*2930*/  @P2 LDC R87, c[0x0][0x40c] ;  /* 0x00010300ff572b82 */ /* 0x001e220000000800 */
[C---:B------:R-:W-:Y:S02]  /*2940*/  @P2 PRMT R84, R32.reuse, 0x7632, R84 ;  /* 0x0000763220542816 */ /* 0x040fe40000000054 */
[----:B------:R-:W-:-:S03]  /*2950*/  @P2 SHF.L.U32 R86, R32, 0x10, RZ ;  /* 0x0000001020562819 */ /* 0x000fc600000006ff */
[----:B------:R-:W-:Y:S01]  /*2960*/  @P2 IMAD.U32 R85, R84, 0x10000, RZ ;  /* 0x0001000054552824 */ /* 0x000fe200078e00ff */
[----:B------:R-:W-:Y:S01]  /*2970*/  PRMT R84, R28, 0x7632, R84 ;  /* 0x000076321c547816 */ /* 0x000fe20000000054 */
[----:B------:R-:W1:Y:S03]  /*2980*/  @P2 LDC R130, c[0x0][0x40c] ;  /* 0x00010300ff822b82 */ /* 0x000e660000000800 */
[----:B------:R-:W-:Y:S02]  /*2990*/  SHF.L.U32 R129, R84, 0x10, RZ ;  /* 0x0000001054817819 */ /* 0x000fe400000006ff */
[----:B------:R-:W-:-:S03]  /*29a0*/  @P2 SHF.L.U32 R84, R36, 0x10, RZ ;  /* 0x0000001024542819 */ /* 0x000fc600000006ff */
[----:B------:R-:W2:Y:S08]  /*29b0*/  @P2 LDC R131, c[0x0][0x40c] ;  /* 0x00010300ff832b82 */ /* 0x000eb00000000800 */
[----:B------:R-:W3:Y:S01]  /*29c0*/  @P2 LDC R132, c[0x0][0x40c] ;  /* 0x00010300ff842b82 */ /* 0x000ee20000000800 */
[----:B0-----:R-:W-:-:S04]  /*29d0*/  @P2 FMUL.FTZ R87, R86, R87 ;  /* 0x0000005756572220 */ /* 0x001fc80000410000 */
[----:B------:R-:W-:Y:S01]  /*29e0*/  @P2 FFMA.FTZ R128, R87, R84, R128 ;  /* 0x0000005457802223 */ /* 0x000fe20000010080 */
[----:B------:R-:W-:Y:S01]  /*29f0*/  PRMT R84, R29, 0x7632, R84 ;  /* 0x000076321d547816 */ /* 0x000fe20000000054 */
[----:B-1----:R-:W-:Y:S01]  /*2a00*/  @P2 FMUL.FTZ R86, R85, R130 ;  /* 0x0000008255562220 */ /* 0x002fe20000410000 */
[----:B------:R-:W-:Y:S01]  /*2a10*/  @P2 IMAD.U32 R85, R91, 0x10000, RZ ;  /* 0x000100005b552824 */ /* 0x000fe200078e00ff */
[----:B------:R-:W0:Y:S01]  /*2a20*/  @P2 LDC R135, c[0x0][0x40c] ;  /* 0x00010300ff872b82 */ /* 0x000e220000000800 */
[C---:B------:R-:W-:Y:S02]  /*2a30*/  @P2 SHF.L.U32 R130, R33.reuse, 0x10, RZ ;  /* 0x0000001021822819 */ /* 0x040fe400000006ff */
[----:B------:R-:W-:Y:S01]  /*2a40*/  @P2 FFMA.FTZ R129, R86, R85, R129 ;  /* 0x0000005556812223 */ /* 0x000fe20000010081 */
[----:B------:R-:W-:Y:S02]  /*2a50*/  @P2 PRMT R85, R33, 0x7632, R85 ;  /* 0x0000763221552816 */ /* 0x000fe40000000055 */
[----:B--2---:R-:W-:Y:S01]  /*2a60*/  @P2 FMUL.FTZ R133, R130, R131 ;  /* 0x0000008382852220 */ /* 0x004fe20000410000 */
[----:B------:R-:W-:Y:S01]  /*2a70*/  SHF.L.U32 R131, R84, 0x10, RZ ;  /* 0x0000001054837819 */ /* 0x000fe200000006ff */
[----:B------:R-:W1:Y:S01]  /*2a80*/  @P2 LDC R134, c[0x0][0x40c] ;  /* 0x00010300ff862b82 */ /* 0x000e620000000800 */
[----:B------:R-:W-:Y:S01]  /*2a90*/  @P2 IMAD.U32 R85, R85, 0x10000, RZ ;  /* 0x0001000055552824 */ /* 0x000fe200078e00ff */
[----:B------:R-:W-:-:S02]  /*2aa0*/  SHF.L.U32 R130, R29, 0x10, RZ ;  /* 0x000000101d827819 */ /* 0x000fc400000006ff */
[----:B------:R-:W-:Y:S02]  /*2ab0*/  @P2 SHF.L.U32 R84, R37, 0x10, RZ ;  /* 0x0000001025542819 */ /* 0x000fe400000006ff */
[----:B------:R-:W-:Y:S01]  /*2ac0*/  @P2 SHF.L.U32 R87, R90, 0x10, RZ ;  /* 0x000000105a572819 */ /* 0x000fe200000006ff */
[----:B---3--:R-:W-:Y:S01]  /*2ad0*/  @P2 FMUL.FTZ R86, R85, R132 ;  /* 0x0000008455562220 */ /* 0x008fe20000410000 */
[----:B------:R-:W2:Y:S01]  /*2ae0*/  @P2 LDC R144, c[0x0][0x40c] ;  /* 0x00010300ff902b82 */ /* 0x000ea20000000800 */
[----:B------:R-:W-:Y:S01]  /*2af0*/  @P2 FFMA.FTZ R130, R133, R84, R130 ;  /* 0x0000005485822223 */ /* 0x000fe20000010082 */
[----:B------:R-:W-:Y:S01]  /*2b00*/  PRMT R84, R30, 0x7632, R84 ;  /* 0x000076321e547816 */ /* 0x000fe20000000054 */
[----:B------:R-:W-:Y:S01]  /*2b10*/  @P2 FFMA.FTZ R131, R86, R87, R131 ;  /* 0x0000005756832223 */ /* 0x000fe20000010083 */
[----:B------:R-:W-:Y:S01]  /*2b20*/  @P2 PRMT R85, R34, 0x7632, R85 ;  /* 0x0000763222552816 */ /* 0x000fe20000000055 */
[----:B------:R-:W-:Y:S01]  /*2b30*/  IMAD.U32 R132, R30, 0x10000, RZ ;  /* 0x000100001e847824 */ /* 0x000fe200078e00ff */
[----:B------:R-:W-:Y:S01]  /*2b40*/  @P2 SHF.L.U32 R86, R34, 0x10, RZ ;  /* 0x0000001022562819 */ /* 0x000fe200000006ff */
[----:B------:R-:W-:Y:S01]  /*2b50*/  @P2 IMAD.U32 R87, R89, 0x10000, RZ ;  /* 0x0001000059572824 */ /* 0x000fe200078e00ff */
[----:B------:R-:W3:Y:S01]  /*2b60*/  @P2 LDC R150, c[0x0][0x40c] ;  /* 0x00010300ff962b82 */ /* 0x000ee20000000800 */
[----:B------:R-:W-:-:S02]  /*2b70*/  SHF.L.U32 R133, R84, 0x10, RZ ;  /* 0x0000001054857819 */ /* 0x000fc400000006ff */
[----:B------:R-:W-:Y:S01]  /*2b80*/  @P2 SHF.L.U32 R85, R85, 0x10, RZ ;  /* 0x0000001055552819 */ /* 0x000fe200000006ff */
[----:B0-----:R-:W-:Y:S01]  /*2b90*/  @P2 FMUL.FTZ R135, R86, R135 ;  /* 0x0000008756872220 */ /* 0x001fe20000410000 */
[----:B------:R-:W-:-:S03]  /*2ba0*/  @P2 SHF.L.U32 R84, R38, 0x10, RZ ;  /* 0x0000001026542819 */ /* 0x000fc600000006ff */
[----:B-1----:R-:W-:Y:S01]  /*2bb0*/  @P2 FMUL.FTZ R86, R85, R134 ;  /* 0x0000008655562220 */ /* 0x002fe20000410000 */
[----:B------:R-:W-:Y:S01]  /*2bc0*/  @P2 PRMT R85, R35, 0x7632, R85 ;  /* 0x0000763223552816 */ /* 0x000fe20000000055 */
[----:B------:R-:W-:Y:S01]  /*2bd0*/  @P2 FFMA.FTZ R132, R135, R84, R132 ;  /* 0x0000005487842223 */ /* 0x000fe20000010084 */
[----:B------:R-:W-:Y:S01]  /*2be0*/  @P2 SHF.L.U32 R135, R35, 0x10, RZ ;  /* 0x0000001023872819 */ /* 0x000fe200000006ff */
[----:B------:R-:W-:Y:S01]  /*2bf0*/  @P2 FFMA.FTZ R133, R86, R87, R133 ;  /* 0x0000005756852223 */ /* 0x000fe20000010085 */
[----:B------:R-:W-:Y:S01]  /*2c00*/  PRMT R84, R31, 0x7632, R84 ;  /* 0x000076321f547816 */ /* 0x000fe20000000054 */
[----:B------:R-:W-:Y:S01]  /*2c10*/  @P2 IMAD.U32 R85, R85, 0x10000, RZ ;  /* 0x0001000055552824 */ /* 0x000fe200078e00ff */
[----:B------:R-:W-:Y:S01]  /*2c20*/  SHF.L.U32 R134, R31, 0x10, RZ ;  /* 0x000000101f867819 */ /* 0x000fe200000006ff */
[----:B--2---:R-:W-:Y:S01]  /*2c30*/  @P2 FMUL.FTZ R145, R135, R144 ;  /* 0x0000009087912220 */ /* 0x004fe20000410000 */
[----:B------:R-:W-:Y:S02]  /*2c40*/  SHF.L.U32 R135, R84, 0x10, RZ ;  /* 0x0000001054877819 */ /* 0x000fe400000006ff */
[----:B------:R-:W-:-:S02]  /*2c50*/  @P2 SHF.L.U32 R84, R39, 0x10, RZ ;  /* 0x0000001027542819 */ /* 0x000fc400000006ff */
[----:B------:R-:W-:Y:S02]  /*2c60*/  @P2 SHF.L.U32 R87, R88, 0x10, RZ ;  /* 0x0000001058572819 */ /* 0x000fe400000006ff */
[----:B------:R-:W-:Y:S01]  /*2c70*/  F2FP.BF16.F32.PACK_AB R144, RZ, R131 ;  /* 0x00000083ff90723e */ /* 0x000fe200000010ff */
[----:B---3--:R-:W-:Y:S01]  /*2c80*/  @P2 FMUL.FTZ R86, R85, R150 ;  /* 0x0000009655562220 */ /* 0x008fe20000410000 */
[----:B------:R-:W-:Y:S01]  /*2c90*/  @P2 FFMA.FTZ R134, R145, R84, R134 ;  /* 0x0000005491862223 */ /* 0x000fe20000010086 */
[----:B------:R-:W-:Y:S02]  /*2ca0*/  F2FP.BF16.F32.PACK_AB R84, RZ, R128 ;  /* 0x00000080ff54723e */ /* 0x000fe400000010ff */
[----:B------:R-:W-:Y:S01]  /*2cb0*/  @P2 FFMA.FTZ R135, R86, R87, R135 ;  /* 0x0000005756872223 */ /* 0x000fe20000010087 */
[----:B------:R-:W-:Y:S02]  /*2cc0*/  F2FP.BF16.F32.PACK_AB R85, RZ, R129 ;  /* 0x00000081ff55723e */ /* 0x000fe400000010ff */
        /* <DEDUP_REMOVED lines=10> */
.L_x_255:
[----:B0-----:R-:W0:Y:S01]  /*2d70*/  @P2 LDC R86, c[0x0][0x40c] ;  /* 0x00010300ff562b82 */ /* 0x001e220000000800 */
[C---:B-----5:R-:W-:Y:S02]  /*2d80*/  @P2 PRMT R84, R32.reuse, 0x7632, R84 ;  /* 0x0000763220542816 */ /* 0x060fe40000000054 */
[----:B------:R-:W-:Y:S02]  /*2d90*/  CS2R R128, SRZ ;  /* 0x0000000000807805 */ /* 0x000fe4000001ff00 */
[----:B------:R-:W-:Y:S02]  /*2da0*/  @P2 SHF.L.U32 R85, R32, 0x10, RZ ;  /* 0x0000001020552819 */ /* 0x000fe400000006ff */
[----:B------:R-:W-:Y:S01]  /*2db0*/  @P2 SHF.L.U32 R131, R91, 0x10, RZ ;  /* 0x000000105b832819 */ /* 0x000fe200000006ff */
[----:B------:R-:W-:Y:S01]  /*2dc0*/  @P2 IMAD.U32 R84, R84, 0x10000, RZ ;  /* 0x0001000054542824 */ /* 0x000fe200078e00ff */
[----:B------:R-:W-:Y:S01]  /*2dd0*/  @P2 SHF.L.U32 R130, R33, 0x10, RZ ;  /* 0x0000001021822819 */ /* 0x000fe200000006ff */
[----:B------:R-:W1:Y:S01]  /*2de0*/  @P2 LDC R87, c[0x0][0x40c] ;  /* 0x00010300ff572b82 */ /* 0x000e620000000800 */
[----:B------:R-:W-:-:S02]  /*2df0*/  @P2 SHF.L.U32 R134, R90, 0x10, RZ ;  /* 0x000000105a862819 */ /* 0x000fc400000006ff */
[----:B------:R-:W-:-:S05]  /*2e00*/  @P2 SHF.L.U32 R144, R38, 0x10, RZ ;  /* 0x0000001026902819 */ /* 0x000fca00000006ff */
[----:B------:R-:W2:Y:S08]  /*2e10*/  @P2 LDC R132, c[0x0][0x40c] ;  /* 0x00010300ff842b82 */ /* 0x000eb00000000800 */
[----:B------:R-:W3:Y:S01]  /*2e20*/  @P2 LDC R133, c[0x0][0x40c] ;  /* 0x00010300ff852b82 */ /* 0x000ee20000000800 */
[----:B0-----:R-:W-:Y:S01]  /*2e30*/  @P2 FMUL.FTZ R86, R85, R86 ;  /* 0x0000005655562220 */ /* 0x001fe20000410000 */
[----:B------:R-:W-:-:S04]  /*2e40*/  @P2 PRMT R85, R33, 0x7632, R85 ;  /* 0x0000763221552816 */ /* 0x000fc80000000055 */
[----:B------:R-:W-:Y:S02]  /*2e50*/  @P2 SHF.L.U32 R85, R85, 0x10, RZ ;  /* 0x0000001055552819 */ /* 0x000fe400000006ff */
[----:B------:R-:W0:Y:S01]  /*2e60*/  @P2 LDC R135, c[0x0][0x40c] ;  /* 0x00010300ff872b82 */ /* 0x000e220000000800 */
[----:B-1----:R-:W-:Y:S01]  /*2e70*/  @P2 FMUL.FTZ R84, R84, R87 ;  /* 0x0000005754542220 */ /* 0x002fe20000410000 */
[----:B------:R-:W-:-:S03]  /*2e80*/  @P2 SHF.L.U32 R87, R36, 0x10, RZ ;  /* 0x0000001024572819 */ /* 0x000fc600000006ff */
[----:B------:R-:W-:Y:S01]  /*2e90*/  @P2 FMUL.FTZ R129, R131, R84 ;  /* 0x0000005483812220 */ /* 0x000fe20000410000 */
[----:B------:R-:W-:Y:S01]  /*2ea0*/  @P2 PRMT R84, R34, 0x7632, R84 ;  /* 0x0000763222542816 */ /* 0x000fe20000000054 */
[----:B------:R-:W-:Y:S01]  /*2eb0*/  @P2 FMUL.FTZ R128, R86, R87 ;  /* 0x0000005756802220 */ /* 0x000fe20000410000 */
[----:B------:R-:W1:Y:S01]  /*2ec0*/  @P2 LDC R145, c[0x0][0x40c] ;  /* 0x00010300ff912b82 */ /* 0x000e620000000800 */
[----:B------:R-:W-:Y:S02]  /*2ed0*/  @P2 IMAD.U32 R86, R34, 0x10000, RZ ;  /* 0x0001000022562824 */ /* 0x000fe400078e00ff */
[----:B--2---:R-:W-:Y:S01]  /*2ee0*/  @P2 FMUL.FTZ R85, R85, R132 ;  /* 0x0000008455552220 */ /* 0x004fe20000410000 */
[----:B------:R-:W-:Y:S02]  /*2ef0*/  @P2 IMAD.U32 R84, R84, 0x10000, RZ ;  /* 0x0001000054542824 */ /* 0x000fe400078e00ff */
[----:B------:R-:W-:Y:S01]  /*2f00*/  HFMA2 R132, -RZ, RZ, 0, 0 ;  /* 0x00000000ff847431 */ /* 0x000fe200000001ff */
[----:B------:R-:W-:Y:S01]  /*2f10*/  @P2 SHF.L.U32 R87, R89, 0x10, RZ ;  /* 0x0000001059572819 */ /* 0x000fe200000006ff */
[----:B------:R-:W2:Y:S01]  /*2f20*/  @P2 LDC R149, c[0x0][0x40c] ;  /* 0x00010300ff952b82 */ /* 0x000ea20000000800 */
[----:B---3--:R-:W-:Y:S01]  /*2f30*/  @P2 FMUL.FTZ R133, R130, R133 ;  /* 0x0000008582852220 */ /* 0x008fe20000410000 */
[----:B------:R-:W-:-:S02]  /*2f40*/  CS2R R130, SRZ ;  /* 0x0000000000827805 */ /* 0x000fc4000001ff00 */
[----:B------:R-:W-:Y:S01]  /*2f50*/  @P2 FMUL.FTZ R131, R134, R85 ;  /* 0x0000005586832220 */ /* 0x000fe20000410000 */
[----:B------:R-:W-:-:S03]  /*2f60*/  @P2 PRMT R85, R35, 0x7632, R85 ;  /* 0x0000763223552816 */ /* 0x000fc60000000055 */
[----:B------:R-:W3:Y:S01]  /*2f70*/  @P2 LDC R150, c[0x0][0x40c] ;  /* 0x00010300ff962b82 */ /* 0x000ee20000000800 */
[----:B0-----:R-:W-:Y:S01]  /*2f80*/  @P2 FMUL.FTZ R135, R86, R135 ;  /* 0x0000008756872220 */ /* 0x001fe20000410000 */
[----:B------:R-:W-:Y:S02]  /*2f90*/  @P2 SHF.L.U32 R86, R37, 0x10, RZ ;  /* 0x0000001025562819 */ /* 0x000fe400000006ff */
[----:B------:R-:W-:Y:S01]  /*2fa0*/  @P2 SHF.L.U32 R85, R85, 0x10, RZ ;  /* 0x0000001055552819 */ /* 0x000fe200000006ff */
[----:B------:R-:W-:Y:S01]  /*2fb0*/  @P2 FMUL.FTZ R132, R135, R144 ;  /* 0x0000009087842220 */ /* 0x000fe20000410000 */
[----:B------:R-:W-:Y:S01]  /*2fc0*/  @P2 SHF.L.U32 R144, R88, 0x10, RZ ;  /* 0x0000001058902819 */ /* 0x000fe200000006ff */
[----:B------:R-:W-:Y:S01]  /*2fd0*/  @P2 FMUL.FTZ R130, R133, R86 ;  /* 0x0000005685822220 */ /* 0x000fe20000410000 */
[----:B------:R-:W-:Y:S01]  /*2fe0*/  @P2 SHF.L.U32 R86, R35, 0x10, RZ ;  /* 0x0000001023562819 */ /* 0x000fe200000006ff */
[----:B-1----:R-:W-:Y:S01]  /*2ff0*/  @P2 FMUL.FTZ R84, R84, R145 ;  /* 0x0000009154542220 */ /* 0x002fe20000410000 */
[----:B------:R-:W-:Y:S01]  /*3000*/  @P2 IMAD.U32 R145, R39, 0x10000, RZ ;  /* 0x0001000027912824 */ /* 0x000fe200078e00ff */
[----:B------:R-:W-:-:S02]  /*3010*/  CS2R R134, SRZ ;  /* 0x0000000000867805 */ /* 0x000fc4000001ff00 */
[----:B------:R-:W-:Y:S01]  /*3020*/  MOV R133, RZ ;  /* 0x000000ff00857202 */ /* 0x000fe20000000f00 */
[----:B------:R-:W-:Y:S01]  /*3030*/  @P2 FMUL.FTZ R133, R87, R84 ;  /* 0x0000005457852220 */ /* 0x000fe20000410000 */
[----:B------:R-:W-:Y:S01]  /*3040*/  F2FP.BF16.F32.PACK_AB R84, RZ, R128 ;  /* 0x00000080ff54723e */ /* 0x000fe200000010ff */
[----:B--2---:R-:W-:Y:S01]  /*3050*/  @P2 FMUL.FTZ R86, R86, R149 ;  /* 0x0000009556562220 */ /* 0x004fe20000410000 */
[----:B------:R-:W-:-:S03]  /*3060*/  F2FP.BF16.F32.PACK_AB R87, RZ, R131 ;  /* 0x00000083ff57723e */ /* 0x000fc600000010ff */
[----:B------:R-:W-:Y:S01]  /*3070*/  @P2 FMUL.FTZ R134, R86, R145 ;  /* 0x0000009156862220 */ /* 0x000fe20000410000 */
[----:B------:R-:W-:Y:S02]  /*3080*/  F2FP.BF16.F32.PACK_AB R86, RZ, R130 ;  /* 0x00000082ff56723e */ /* 0x000fe400000010ff */
[----:B------:R-:W-:Y:S01]  /*3090*/  F2FP.BF16.F32.PACK_AB R145, RZ, R133 ;  /* 0x00000085ff91723e */ /* 0x000fe200000010ff */
[----:B---3--:R-:W-:Y:S01]  /*30a0*/  @P2 FMUL.FTZ R85, R85, R150 ;  /* 0x0000009655552220 */ /* 0x008fe20000410000 */
[----:B------:R-:W-:-:S03]  /*30b0*/  F2FP.BF16.F32.PACK_AB R149, RZ, R134 ;  /* 0x00000086ff95723e */ /* 0x000fc600000010ff */
[----:B------:R-:W-:Y:S01]  /*30c0*/  @P2 FMUL.FTZ R135, R144, R85 ;  /* 0x0000005590872220 */ /* 0x000fe20000410000 */
[----:B------:R-:W-:Y:S02]  /*30d0*/  F2FP.BF16.F32.PACK_AB R85, RZ, R129 ;  /* 0x00000081ff55723e */ /* 0x000fe400000010ff */
[----:B------:R-:W-:Y:S02]  /*30e0*/  F2FP.BF16.F32.PACK_AB R144, RZ, R132 ;  /* 0x00000084ff90723e */ /* 0x000fe400000010ff */
[----:B------:R-:W-:Y:S02]  /*30f0*/  F2FP.BF16.F32.PACK_AB R150, RZ, R135 ;  /* 0x00000087ff96723e */ /* 0x000fe400000010ff */
[----:B------:R-:W-:Y:S02]  /*3100*/  PRMT R84, R84, 0x5410, R85 ;  /* 0x0000541054547816 */ /* 0x000fe40000000055 */
[----:B------:R-:W-:Y:S02]  /*3110*/  PRMT R85, R86, 0x5410, R87 ;  /* 0x0000541056557816 */ /* 0x000fe40000000057 */
[----:B------:R-:W-:-:S02]  /*3120*/  PRMT R86, R144, 0x5410, R145 ;  /* 0x0000541090567816 */ /* 0x000fc40000000091 */
[----:B------:R-:W-:-:S07]  /*3130*/  PRMT R87, R149, 0x5410, R150 ;  /* 0x0000541095577816 */ /* 0x000fce0000000096 */
.L_x_256:
[----:B------:R-:W0:Y:S02]  /*3140*/  LDC.64 R144, c[0x0][0x3a8] ;  /* 0x0000ea00ff907b82 */ /* 0x000e240000000a00 */
[----:B0-----:R-:W-:-:S05]  /*3150*/  IMAD.WIDE.U32 R144, R147, 0x10, R144 ;  /* 0x0000001093907825 */ /* 0x001fca00078e0090 */
[----:B------:R1:W-:Y:S02]  /*3160*/  STG.E.128 desc[UR6][R144.64], R84 ;  /* 0x0000005490007986 */ /* 0x0003e4000c101d06 */
.L_x_254:
[----:B------:R-:W-:Y:S05]  /*3170*/  BSYNC.RECONVERGENT B0 ;  /* 0x0000000000007941 */ /* 0x000fea0003800200 */
.L_x_253:
[----:B01----:R-:W-:Y:S01]  /*3180*/  FADD.FTZ R84, RZ, R104 ;  /* 0x00000068ff547221 */ /* 0x003fe20000010000 */
[C---:B------:R-:W-:Y:S01]  /*3190*/  ISETP.GT.U32.AND P2, PT, R142.reuse, 0x3f, PT ;  /* 0x0000003f8e00780c */ /* 0x040fe20003f44070 */
[----:B------:R-:W-:Y:S01]  /*31a0*/  UMOV UR4, 0xffffffff ;  /* 0xffffffff00047882 */ /* 0x000fe20000000000 */
[C---:B------:R-:W-:Y:S01]  /*31b0*/  ISETP.GT.U32.AND P3, PT, R142.reuse, 0x5f, PT ;  /* 0x0000005f8e00780c */ /* 0x040fe20003f64070 */
        /* <DEDUP_REMOVED lines=121> */
.L_x_278:
[----:B-1----:R-:W-:Y:S01]  /*3950*/  FADD.FTZ R149, R150, R147 ;  /* 0x0000009396957221 */ /* 0x002fe20000010000 */
[----:B------:R-:W-:Y:S01]  /*3960*/  FMUL.FTZ R147, R145, R145 ;  /* 0x0000009191937220 */ /* 0x000fe20000410000 */
[----:B------:R-:W-:Y:S01]  /*3970*/  PLOP3.LUT P2, PT, PT, PT, UP1, 0x40, 0x4 ;  /* 0x000000000004781c */ /* 0x000fe20003f4e818 */
[----:B------:R-:W1:Y:S01]  /*3980*/  @!P5 LDC.64 R86, c[0x0][0x3c0] ;  /* 0x0000f000ff56db82 */ /* 0x000e620000000a00 */
[----:B------:R-:W-:Y:S01]  /*3990*/  FFMA.FTZ R144, R149, R144, UR5 ;  /* 0x0000000595907e23 */ /* 0x000fe20008010090 */
[----:B------:R-:W-:Y:S01]  /*39a0*/  BSSY.RECONVERGENT B0, `(.L_x_258) ;  /* 0x00000dd000007945 */ /* 0x000fe20003800200 */
[----:B------:R-:W-:Y:S02]  /*39b0*/  FSEL R147, R147, RZ, !P2 ;  /* 0x000000ff93937208 */ /* 0x000fe40005000000 */
[----:B-----5:R-:W-:-:S03]  /*39c0*/  ISETP.GE.AND P2, PT, R146, 0x1, PT ;  /* 0x000000019200780c */ /* 0x020fc60003f46270 */
[----:B------:R-:W2:Y:S01]  /*39d0*/  @!P5 LDC.64 R84, c[0x0][0x3c8] ;  /* 0x0000f200ff54db82 */ /* 0x000ea20000000a00 */
[----:B------:R-:W-:-:S06]  /*39e0*/  FADD.FTZ R147, R144, R147 ;  /* 0x0000009390937221 */ /* 0x000fcc0000010000 */
[----:B------:R-:W3:Y:S01]  /*39f0*/  MUFU.RSQ R147, R147 ;  /* 0x0000009300937308 */ /* 0x000ee20000001400 */
[----:B-1----:R-:W-:-:S05]  /*3a00*/  @!P5 IMAD.WIDE R86, R141, 0x4, R86 ;  /* 0x000000048d56d825 */ /* 0x002fca00078e0256 */
[----:B------:R1:W-:Y:S01]  /*3a10*/  @!P5 STG.E desc[UR6][R86.64], R145 ;  /* 0x000000915600d986 */ /* 0x0003e2000c101906 */
[----:B--2---:R-:W-:-:S05]  /*3a20*/  @!P5 IMAD.WIDE R84, R141, 0x4, R84 ;  /* 0x000000048d54d825 */ /* 0x004fca00078e0254 */
[----:B---3--:R1:W-:Y:S01]  /*3a30*/  @!P5 STG.E desc[UR6][R84.64], R147 ;  /* 0x000000935400d986 */ /* 0x0083e2000c101906 */
[----:B------:R-:W-:Y:S05]  /*3a40*/  @!P2 BRA `(.L_x_259) ;  /* 0x0000000c0048a947 */ /* 0x000fea0003800000 */
[----:B-1----:R-:W-:Y:S01]  /*3a50*/  IADD3 R85, PT, PT, R146, -0x1, RZ ;  /* 0xffffffff92557810 */ /* 0x002fe20007ffe0ff */
[----:B------:R-:W-:Y:S01]  /*3a60*/  BSSY.RECONVERGENT B1, `(.L_x_260) ;  /* 0x0000038000017945 */ /* 0x000fe20003800200 */
[----:B------:R-:W-:-:S03]  /*3a70*/  PLOP3.LUT P2, PT, PT, PT, UP1, 0x40, 0x4 ;  /* 0x000000000004781c */ /* 0x000fc60003f4e818 */
[----:B------:R-:W-:Y:S01]  /*3a80*/  IMAD R85, R85, R148, RZ ;  /* 0x0000009455557224 */ /* 0x000fe200078e02ff */
[----:B------:R-:W-:-:S04]  /*3a90*/  FSEL R146, R145, RZ, P2 ;  /* 0x000000ff91927208 */ /* 0x000fc80001000000 */
[----:B------:R-:W-:-:S04]  /*3aa0*/  SHF.R.S32.HI R84, RZ, 0x1f, R85 ;  /* 0x0000001fff547819 */ /* 0x000fc80000011455 */
[----:B------:R-:W-:-:S04]  /*3ab0*/  LEA.HI R84, R84, R85, RZ, 0x3 ;  /* 0x0000005554547211 */ /* 0x000fc800078f18ff */
[----:B------:R-:W-:Y:S01]  /*3ac0*/  LEA.HI.SX32 R149, R84, R143, 0x1d ;  /* 0x0000008f54957211 */ /* 0x000fe200078feaff */
[----:B------:R-:W-:Y:S06]  /*3ad0*/  @!P0 BRA `(.L_x_261) ;  /* 0x0000000000c08947 */ /* 0x000fec0003800000 */
[--C-:B------:R-:W-:Y:S01]  /*3ae0*/  FADD.FTZ R84, R104, -R146.reuse ;  /* 0x8000009268547221 */ /* 0x100fe20000010000 */
[--C-:B------:R-:W-:Y:S01]  /*3af0*/  FADD.FTZ R86, R106, -R146.reuse ;  /* 0x800000926a567221 */ /* 0x100fe20000010000 */
[----:B------:R-:W-:Y:S01]  /*3b00*/  SHF.L.U32 R85, R80, 0x10, RZ ;  /* 0x0000001050557819 */ /* 0x000fe200000006ff */
[----:B------:R-:W-:Y:S01]  /*3b10*/  IMAD.U32 R145, R81, 0x10000, RZ ;  /* 0x0001000051917824 */ /* 0x000fe200078e00ff */
[----:B------:R-:W-:Y:S01]  /*3b20*/  SHF.L.U32 R87, R76, 0x10, RZ ;  /* 0x000000104c577819 */ /* 0x000fe200000006ff */
[----:B------:R-:W-:Y:S01]  /*3b30*/  FMUL.FTZ R84, R147, R84 ;  /* 0x0000005493547220 */ /* 0x000fe20000410000 */
[----:B------:R-:W-:Y:S01]  /*3b40*/  SHF.L.U32 R151, R77, 0x10, RZ ;  /* 0x000000104d977819 */ /* 0x000fe200000006ff */
[----:B------:R-:W-:Y:S01]  /*3b50*/  FMUL.FTZ R86, R147, R86 ;  /* 0x0000005693567220 */ /* 0x000fe20000410000 */
[--C-:B------:R-:W-:Y:S01]  /*3b60*/  FADD.FTZ R144, R107, -R146.reuse ;  /* 0x800000926b907221 */ /* 0x100fe20000010000 */
[----:B------:R-:W-:Y:S01]  /*3b70*/  FFMA.FTZ R84, R84, R85, R87 ;  /* 0x0000005554547223 */ /* 0x000fe20000010057 */
[----:B------:R-:W-:Y:S01]  /*3b80*/  SHF.L.U32 R87, R25, 0x10, RZ ;  /* 0x0000001019577819 */ /* 0x000fe200000006ff */
[----:B------:R-:W-:Y:S01]  /*3b90*/  FFMA.FTZ R85, R86, R145, R151 ;  /* 0x0000009156557223 */ /* 0x000fe20000010097 */
[----:B------:R-:W-:Y:S01]  /*3ba0*/  SHF.L.U32 R145, R24, 0x10, RZ ;  /* 0x0000001018917819 */ /* 0x000fe200000006ff */
[----:B------:R-:W-:Y:S01]  /*3bb0*/  FMUL.FTZ R144, R147, R144 ;  /* 0x0000009093907220 */ /* 0x000fe20000410000 */
[----:B------:R-:W-:Y:S01]  /*3bc0*/  FADD.FTZ R86, R108, -R146 ;  /* 0x800000926c567221 */ /* 0x000fe20000010000 */
[----:B------:R-:W-:Y:S01]  /*3bd0*/  SHF.L.U32 R151, R82, 0x10, RZ ;  /* 0x0000001052977819 */ /* 0x000fe200000006ff */
[----:B------:R-:W-:-:S02]  /*3be0*/  IMAD.U32 R153, R78, 0x10000, RZ ;  /* 0x000100004e997824 */ /* 0x000fc400078e00ff */
[----:B------:R-:W-:Y:S01]  /*3bf0*/  FFMA.FTZ R148, R144, R87, R145 ;  /* 0x0000005790947223 */ /* 0x000fe20000010091 */
[--C-:B------:R-:W-:Y:S01]  /*3c00*/  FADD.FTZ R144, R109, -R146.reuse ;  /* 0x800000926d907221 */ /* 0x100fe20000010000 */
[----:B------:R-:W-:Y:S01]  /*3c10*/  FMUL.FTZ R86, R147, R86 ;  /* 0x0000005693567220 */ /* 0x000fe20000410000 */
[----:B------:R-:W-:Y:S01]  /*3c20*/  SHF.L.U32 R87, R23, 0x10, RZ ;  /* 0x0000001017577819 */ /* 0x000fe200000006ff */
[--C-:B0-----:R-:W-:Y:S01]  /*3c30*/  FADD.FTZ R150, R110, -R146.reuse ;  /* 0x800000926e967221 */ /* 0x101fe20000010000 */
[----:B------:R-:W-:Y:S01]  /*3c40*/  SHF.L.U32 R145, R22, 0x10, RZ ;  /* 0x0000001016917819 */ /* 0x000fe200000006ff */
[C---:B------:R-:W-:Y:S01]  /*3c50*/  FMUL.FTZ R144, R147.reuse, R144 ;  /* 0x0000009093907220 */ /* 0x040fe20000410000 */
[----:B------:R-:W-:Y:S01]  /*3c60*/  FFMA.FTZ R86, R86, R151, R153 ;  /* 0x0000009756567223 */ /* 0x000fe20000010099 */
[----:B------:R-:W-:Y:S01]  /*3c70*/  FMUL.FTZ R150, R147, R150 ;  /* 0x0000009693967220 */ /* 0x000fe20000410000 */
[----:B------:R-:W-:Y:S01]  /*3c80*/  SHF.L.U32 R151, R26, 0x10, RZ ;  /* 0x000000101a977819 */ /* 0x000fe200000006ff */
[----:B------:R-:W-:Y:S01]  /*3c90*/  FFMA.FTZ R153, R144, R87, R145 ;  /* 0x0000005790997223 */ /* 0x000fe20000010091 */
[----:B------:R-:W-:Y:S01]  /*3ca0*/  SHF.L.U32 R87, R83, 0x10, RZ ;  /* 0x0000001053577819 */ /* 0x000fe200000006ff */
[----:B------:R-:W-:Y:S01]  /*3cb0*/  FADD.FTZ R144, R111, -R146 ;  /* 0x800000926f907221 */ /* 0x000fe20000010000 */
[----:B------:R-:W-:-:S02]  /*3cc0*/  SHF.L.U32 R145, R79, 0x10, RZ ;  /* 0x000000104f917819 */ /* 0x000fc400000006ff */
[----:B------:R-:W-:Y:S01]  /*3cd0*/  F2FP.BF16.F32.PACK_AB R86, R153, R86 ;  /* 0x000000569956723e */ /* 0x000fe200000010ff */
[----:B------:R-:W-:Y:S01]  /*3ce0*/  FMUL.FTZ R144, R147, R144 ;  /* 0x0000009093907220 */ /* 0x000fe20000410000 */
[----:B------:R-:W-:Y:S01]  /*3cf0*/  F2FP.BF16.F32.PACK_AB R85, R148, R85 ;  /* 0x000000559455723e */ /* 0x000fe200000010ff */
[----:B------:R-:W-:Y:S01]  /*3d00*/  FFMA.FTZ R152, R150, R87, R145 ;  /* 0x0000005796987223 */ /* 0x000fe20000010091 */
[----:B------:R-:W-:Y:S01]  /*3d10*/  SHF.L.U32 R145, R20, 0x10, RZ ;  /* 0x0000001014917819 */ /* 0x000fe200000006ff */
[----:B------:R-:W-:Y:S02]  /*3d20*/  IMAD.U32 R87, R21, 0x10000, RZ ;  /* 0x0001000015577824 */ /* 0x000fe400078e00ff */
[----:B------:R-:W-:Y:S02]  /*3d30*/  FADD.FTZ R150, R105, -R146 ;  /* 0x8000009269967221 */ /* 0x000fe40000010000 */
[----:B------:R-:W-:Y:S01]  /*3d40*/  FFMA.FTZ R155, R144, R87, R145 ;  /* 0x00000057909b7223 */ /* 0x000fe20000010091 */
[----:B------:R-:W-:Y:S01]  /*3d50*/  SHF.L.U32 R87, R27, 0x10, RZ ;  /* 0x000000101b577819 */ /* 0x000fe200000006ff */
[----:B------:R-:W0:Y:S01]  /*3d60*/  LDC.64 R144, c[0x0][0x428] ;  /* 0x00010a00ff907b82 */ /* 0x000e220000000a00 */
[----:B------:R-:W-:-:S04]  /*3d70*/  FMUL.FTZ R150, R147, R150 ;  /* 0x0000009693967220 */ /* 0x000fc80000410000 */
[----:B------:R-:W-:Y:S01]  /*3d80*/  FFMA.FTZ R151, R150, R87, R151 ;  /* 0x0000005796977223 */ /* 0x000fe20000010097 */
[----:B------:R-:W-:-:S04]  /*3d90*/  F2FP.BF16.F32.PACK_AB R87, R155, R152 ;  /* 0x000000989b57723e */ /* 0x000fc800000010ff */
[----:B------:R-:W-:Y:S01]  /*3da0*/  F2FP.BF16.F32.PACK_AB R84, R151, R84 ;  /* 0x000000549754723e */ /* 0x000fe200000010ff */
[C---:B0-----:R-:W-:Y:S01]  /*3db0*/  IMAD.WIDE.U32 R144, R149.reuse, 0x10, R144 ;  /* 0x0000001095907825 */ /* 0x041fe200078e0090 */
[----:B------:R-:W-:-:S04]  /*3dc0*/  IADD3 R149, PT, PT, R149, 0x20, RZ ;  /* 0x0000002095957810 */ /* 0x000fc80007ffe0ff */
[----:B------:R1:W-:Y:S03]  /*3dd0*/  STG.E.128 desc[UR6][R144.64], R84 ;  /* 0x0000005490007986 */ /* 0x0003e6000c101d06 */
.L_x_261:
[----:B------:R-:W-:Y:S05]  /*3de0*/  BSYNC.RECONVERGENT B1 ;  /* 0x0000000000017941 */ /* 0x000fea0003800200 */
.L_x_260:
[----:B------:R-:W-:Y:S01]  /*3df0*/  ISETP.GE.U32.AND P0, PT, R142, 0x40, PT ;  /* 0x000000408e00780c */ /* 0x000fe20003f06070 */
[----:B------:R-:W-:-:S12]  /*3e00*/  BSSY.RECONVERGENT B1, `(.L_x_262) ;  /* 0x0000032000017945 */ /* 0x000fd80003800200 */
[----:B------:R-:W-:Y:S05]  /*3e10*/  @!P0 BRA `(.L_x_263) ;  /* 0x0000000000c08947 */ /* 0x000fea0003800000 */
[--C-:B-1----:R-:W-:Y:S01]  /*3e20*/  FADD.FTZ R84, R112, -R146.reuse ;  /* 0x8000009270547221 */ /* 0x102fe20000010000 */
[--C-:B------:R-:W-:Y:S01]  /*3e30*/  FADD.FTZ R86, R114, -R146.reuse ;  /* 0x8000009272567221 */ /* 0x100fe20000010000 */
[----:B------:R-:W-:Y:S01]  /*3e40*/  SHF.L.U32 R87, R64, 0x10, RZ ;  /* 0x0000001040577819 */ /* 0x000fe200000006ff */
[----:B------:R-:W-:Y:S01]  /*3e50*/  IMAD.U32 R85, R68, 0x10000, RZ ;  /* 0x0001000044557824 */ /* 0x000fe200078e00ff */
[----:B------:R-:W-:Y:S01]  /*3e60*/  SHF.L.U32 R145, R69, 0x10, RZ ;  /* 0x0000001045917819 */ /* 0x000fe200000006ff */
[----:B------:R-:W-:Y:S01]  /*3e70*/  FMUL.FTZ R84, R147, R84 ;  /* 0x0000005493547220 */ /* 0x000fe20000410000 */
[----:B------:R-:W-:Y:S01]  /*3e80*/  SHF.L.U32 R151, R65, 0x10, RZ ;  /* 0x0000001041977819 */ /* 0x000fe200000006ff */
[----:B------:R-:W-:Y:S01]  /*3e90*/  FMUL.FTZ R86, R147, R86 ;  /* 0x0000005693567220 */ /* 0x000fe20000410000 */
[----:B------:R-:W-:Y:S01]  /*3ea0*/  FADD.FTZ R144, R115, -R146 ;  /* 0x8000009273907221 */ /* 0x000fe20000010000 */
[----:B------:R-:W-:Y:S01]  /*3eb0*/  FFMA.FTZ R84, R84, R85, R87 ;  /* 0x0000005554547223 */ /* 0x000fe20000010057 */
[----:B------:R-:W-:Y:S01]  /*3ec0*/  SHF.L.U32 R87, R17, 0x10, RZ ;  /* 0x0000001011577819 */ /* 0x000fe200000006ff */
[----:B------:R-:W-:Y:S01]  /*3ed0*/  FFMA.FTZ R85, R86, R145, R151 ;  /* 0x0000009156557223 */ /* 0x000fe20000010097 */
[----:B------:R-:W-:-:S02]  /*3ee0*/  IMAD.U32 R145, R16, 0x10000, RZ ;  /* 0x0001000010917824 */ /* 0x000fc400078e00ff */
[----:B------:R-:W-:Y:S01]  /*3ef0*/  FMUL.FTZ R144, R147, R144 ;  /* 0x0000009093907220 */ /* 0x000fe20000410000 */
[--C-:B------:R-:W-:Y:S01]  /*3f00*/  FADD.FTZ R86, R116, -R146.reuse ;  /* 0x8000009274567221 */ /* 0x100fe20000010000 */
[----:B------:R-:W-:Y:S01]  /*3f10*/  SHF.L.U32 R151, R70, 0x10, RZ ;  /* 0x0000001046977819 */ /* 0x000fe200000006ff */
[--C-:B0-----:R-:W-:Y:S01]  /*3f20*/  FADD.FTZ R150, R118, -R146.reuse ;  /* 0x8000009276967221 */ /* 0x101fe20000010000 */
[----:B------:R-:W-:Y:S01]  /*3f30*/  FFMA.FTZ R148, R144, R87, R145 ;  /* 0x0000005790947223 */ /* 0x000fe20000010091 */
[----:B------:R-:W-:Y:S01]  /*3f40*/  FADD.FTZ R144, R117, -R146 ;  /* 0x8000009275907221 */ /* 0x000fe20000010000 */
[----:B------:R-:W-:Y:S01]  /*3f50*/  SHF.L.U32 R153, R66, 0x10, RZ ;  /* 0x0000001042997819 */ /* 0x000fe200000006ff */
[----:B------:R-:W-:Y:S01]  /*3f60*/  FMUL.FTZ R86, R147, R86 ;  /* 0x0000005693567220 */ /* 0x000fe20000410000 */
[----:B------:R-:W-:Y:S01]  /*3f70*/  SHF.L.U32 R87, R15, 0x10, RZ ;  /* 0x000000100f577819 */ /* 0x000fe200000006ff */
[C---:B------:R-:W-:Y:S01]  /*3f80*/  FMUL.FTZ R144, R147.reuse, R144 ;  /* 0x0000009093907220 */ /* 0x040fe20000410000 */
[----:B------:R-:W-:Y:S01]  /*3f90*/  SHF.L.U32 R145, R14, 0x10, RZ ;  /* 0x000000100e917819 */ /* 0x000fe200000006ff */
[----:B------:R-:W-:Y:S01]  /*3fa0*/  FFMA.FTZ R86, R86, R151, R153 ;  /* 0x0000009756567223 */ /* 0x000fe20000010099 */
[----:B------:R-:W-:Y:S01]  /*3fb0*/  FMUL.FTZ R150, R147, R150 ;  /* 0x0000009693967220 */ /* 0x000fe20000410000 */
[----:B------:R-:W-:Y:S01]  /*3fc0*/  IMAD.U32 R151, R18, 0x10000, RZ ;  /* 0x0001000012977824 */ /* 0x000fe200078e00ff */
[----:B------:R-:W-:Y:S01]  /*3fd0*/  F2FP.BF16.F32.PACK_AB R85, R148, R85 ;  /* 0x000000559455723e */ /* 0x000fe200000010ff */
[----:B------:R-:W-:Y:S01]  /*3fe0*/  FFMA.FTZ R153, R144, R87, R145 ;  /* 0x0000005790997223 */ /* 0x000fe20000010091 */
[----:B------:R-:W-:Y:S01]  /*3ff0*/  SHF.L.U32 R145, R67, 0x10, RZ ;  /* 0x0000001043917819 */ /* 0x000fe200000006ff */
[----:B------:R-:W-:-:S02]  /*4000*/  IMAD.U32 R87, R71, 0x10000, RZ ;  /* 0x0001000047577824 */ /* 0x000fc400078e00ff */
[--C-:B------:R-:W-:Y:S01]  /*4010*/  FADD.FTZ R144, R119, -R146.reuse ;  /* 0x8000009277907221 */ /* 0x100fe20000010000 */
[----:B------:R-:W-:Y:S01]  /*4020*/  F2FP.BF16.F32.PACK_AB R86, R153, R86 ;  /* 0x000000569956723e */ /* 0x000fe200000010ff */
[----:B------:R-:W-:Y:S02]  /*4030*/  FFMA.FTZ R152, R150, R87, R145 ;  /* 0x0000005796987223 */ /* 0x000fe40000010091 */
[----:B------:R-:W-:Y:S01]  /*4040*/  FMUL.FTZ R144, R147, R144 ;  /* 0x0000009093907220 */ /* 0x000fe20000410000 */
[----:B------:R-:W-:Y:S01]  /*4050*/  SHF.L.U32 R87, R13, 0x10, RZ ;  /* 0x000000100d577819 */ /* 0x000fe200000006ff */
[----:B------:R-:W-:Y:S01]  /*4060*/  FADD.FTZ R150, R113, -R146 ;  /* 0x8000009271967221 */ /* 0x000fe20000010000 */
[----:B------:R-:W-:-:S03]  /*4070*/  SHF.L.U32 R145, R12, 0x10, RZ ;  /* 0x000000100c917819 */ /* 0x000fc600000006ff */
[----:B------:R-:W-:Y:S02]  /*4080*/  FMUL.FTZ R150, R147, R150 ;  /* 0x0000009693967220 */ /* 0x000fe40000410000 */
[----:B------:R-:W-:Y:S01]  /*4090*/  FFMA.FTZ R155, R144, R87, R145 ;  /* 0x00000057909b7223 */ /* 0x000fe20000010091 */
[----:B------:R-:W-:Y:S01]  /*40a0*/  SHF.L.U32 R87, R19, 0x10, RZ ;  /* 0x0000001013577819 */ /* 0x000fe200000006ff */
[----:B------:R-:W0:Y:S04]  /*40b0*/  LDC.64 R144, c[0x0][0x428] ;  /* 0x00010a00ff907b82 */ /* 0x000e280000000a00 */
[----:B------:R-:W-:Y:S01]  /*40c0*/  FFMA.FTZ R151, R150, R87, R151 ;  /* 0x0000005796977223 */ /* 0x000fe20000010097 */
[----:B------:R-:W-:-:S04]  /*40d0*/  F2FP.BF16.F32.PACK_AB R87, R155, R152 ;  /* 0x000000989b57723e */ /* 0x000fc800000010ff */
[----:B------:R-:W-:Y:S01]  /*40e0*/  F2FP.BF16.F32.PACK_AB R84, R151, R84 ;  /* 0x000000549754723e */ /* 0x000fe200000010ff */
[C---:B0-----:R-:W-:Y:S01]  /*40f0*/  IMAD.WIDE.U32 R144, R149.reuse, 0x10, R144 ;  /* 0x0000001095907825 */ /* 0x041fe200078e0090 */
[----:B------:R-:W-:-:S04]  /*4100*/  IADD3 R149, PT, PT, R149, 0x20, RZ ;  /* 0x0000002095957810 */ /* 0x000fc80007ffe0ff */
[----:B------:R2:W-:Y:S03]  /*4110*/  STG.E.128 desc[UR6][R144.64], R84 ;  /* 0x0000005490007986 */ /* 0x0005e6000c101d06 */
.L_x_263:
[----:B------:R-:W-:Y:S05]  /*4120*/  BSYNC.RECONVERGENT B1 ;  /* 0x0000000000017941 */ /* 0x000fea0003800200 */
.L_x_262:
[----:B------:R-:W-:Y:S01]  /*4130*/  ISETP.GE.U32.AND P0, PT, R142, 0x60, PT ;  /* 0x000000608e00780c */ /* 0x000fe20003f06070 */
[----:B------:R-:W-:-:S12]  /*4140*/  BSSY.RECONVERGENT B1, `(.L_x_264) ;  /* 0x0000032000017945 */ /* 0x000fd80003800200 */
[----:B------:R-:W-:Y:S05]  /*4150*/  @!P0 BRA `(.L_x_265) ;  /* 0x0000000000c08947 */ /* 0x000fea0003800000 */
[--C-:B-12---:R-:W-:Y:S01]  /*4160*/  FADD.FTZ R84, R120, -R146.reuse ;  /* 0x8000009278547221 */ /* 0x106fe20000010000 */
        /* <DEDUP_REMOVED lines=21> */
[----:B------:R-:W-:-:S02]  /*42c0*/  IMAD.U32 R87, R7, 0x10000, RZ ;  /* 0x0001000007577824 */ /* 0x000fc400078e00ff */
[C---:B------:R-:W-:Y:S01]  /*42d0*/  FMUL.FTZ R144, R147.reuse, R144 ;  /* 0x0000009093907220 */ /* 0x040fe20000410000 */
[----:B------:R-:W-:Y:S01]  /*42e0*/  FFMA.FTZ R86, R86, R151, R153 ;  /* 0x0000009756567223 */ /* 0x000fe20000010099 */
[----:B------:R-:W-:Y:S01]  /*42f0*/  FMUL.FTZ R150, R147, R150 ;  /* 0x0000009693967220 */ /* 0x000fe20000410000 */
[----:B------:R-:W-:Y:S01]  /*4300*/  SHF.L.U32 R151, R10, 0x10, RZ ;  /* 0x000000100a977819 */ /* 0x000fe200000006ff */
[----:B------:R-:W-:Y:S01]  /*4310*/  FFMA.FTZ R153, R144, R87, R145 ;  /* 0x0000005790997223 */ /* 0x000fe20000010091 */
[----:B------:R-:W-:Y:S01]  /*4320*/  SHF.L.U32 R87, R59, 0x10, RZ ;  /* 0x000000103b577819 */ /* 0x000fe200000006ff */
[----:B------:R-:W-:Y:S01]  /*4330*/  FADD.FTZ R144, R127, -R146 ;  /* 0x800000927f907221 */ /* 0x000fe20000010000 */
[----:B------:R-:W-:Y:S02]  /*4340*/  SHF.L.U32 R145, R55, 0x10, RZ ;  /* 0x0000001037917819 */ /* 0x000fe400000006ff */
[----:B------:R-:W-:Y:S01]  /*4350*/  F2FP.BF16.F32.PACK_AB R86, R153, R86 ;  /* 0x000000569956723e */ /* 0x000fe200000010ff */
[----:B------:R-:W-:Y:S01]  /*4360*/  FMUL.FTZ R144, R147, R144 ;  /* 0x0000009093907220 */ /* 0x000fe20000410000 */
[----:B------:R-:W-:Y:S01]  /*4370*/  F2FP.BF16.F32.PACK_AB R85, R148, R85 ;  /* 0x000000559455723e */ /* 0x000fe200000010ff */
[----:B------:R-:W-:Y:S01]  /*4380*/  FFMA.FTZ R152, R150, R87, R145 ;  /* 0x0000005796987223 */ /* 0x000fe20000010091 */
[----:B------:R-:W-:Y:S01]  /*4390*/  SHF.L.U32 R87, R5, 0x10, RZ ;  /* 0x0000001005577819 */ /* 0x000fe200000006ff */
[----:B------:R-:W-:-:S02]  /*43a0*/  IMAD.U32 R145, R4, 0x10000, RZ ;  /* 0x0001000004917824 */ /* 0x000fc400078e00ff */
        /* <DEDUP_REMOVED lines=11> */
.L_x_265:
[----:B------:R-:W-:Y:S05]  /*4460*/  BSYNC.RECONVERGENT B1 ;  /* 0x0000000000017941 */ /* 0x000fea0003800200 */
.L_x_264:
[----:B------:R-:W-:Y:S05]  /*4470*/  @!P1 BRA `(.L_x_259) ;  /* 0x0000000000bc9947 */ /* 0x000fea0003800000 */
[--C-:B-123--:R-:W-:Y:S01]  /*4480*/  FADD.FTZ R84, R128, -R146.reuse ;  /* 0x8000009280547221 */ /* 0x10efe20000010000 */
[----:B------:R-:W-:Y:S01]  /*4490*/  SHF.L.U32 R85, R44, 0x10, RZ ;  /* 0x000000102c557819 */ /* 0x000fe200000006ff */
[--C-:B------:R-:W-:Y:S01]  /*44a0*/  FADD.FTZ R86, R130, -R146.reuse ;  /* 0x8000009282567221 */ /* 0x100fe20000010000 */
[----:B------:R-:W-:Y:S02]  /*44b0*/  IMAD.U32 R87, R40, 0x10000, RZ ;  /* 0x0001000028577824 */ /* 0x000fe400078e00ff */
[----:B------:R-:W-:Y:S01]  /*44c0*/  FMUL.FTZ R84, R147, R84 ;  /* 0x0000005493547220 */ /* 0x000fe20000410000 */
[----:B------:R-:W-:Y:S01]  /*44d0*/  SHF.L.U32 R145, R45, 0x10, RZ ;  /* 0x000000102d917819 */ /* 0x000fe200000006ff */
[----:B------:R-:W-:Y:S01]  /*44e0*/  FMUL.FTZ R86, R147, R86 ;  /* 0x0000005693567220 */ /* 0x000fe20000410000 */
[----:B------:R-:W-:Y:S01]  /*44f0*/  SHF.L.U32 R151, R41, 0x10, RZ ;  /* 0x0000001029977819 */ /* 0x000fe200000006ff */
[----:B------:R-:W-:Y:S01]  /*4500*/  FFMA.FTZ R148, R84, R85, R87 ;  /* 0x0000005554947223 */ /* 0x000fe20000010057 */
[----:B------:R-:W-:Y:S01]  /*4510*/  FADD.FTZ R84, R131, -R146 ;  /* 0x8000009283547221 */ /* 0x000fe20000010000 */
[----:B------:R-:W-:Y:S01]  /*4520*/  SHF.L.U32 R85, R136, 0x10, RZ ;  /* 0x0000001088557819 */ /* 0x000fe200000006ff */
[----:B------:R-:W-:-:S02]  /*4530*/  IMAD.U32 R87, R46, 0x10000, RZ ;  /* 0x000100002e577824 */ /* 0x000fc400078e00ff */
[----:B0-----:R-:W-:Y:S01]  /*4540*/  FFMA.FTZ R150, R86, R145, R151 ;  /* 0x0000009156967223 */ /* 0x001fe20000010097 */
[----:B------:R-:W-:Y:S01]  /*4550*/  SHF.L.U32 R151, R0, 0x10, RZ ;  /* 0x0000001000977819 */ /* 0x000fe200000006ff */
[----:B------:R-:W-:Y:S01]  /*4560*/  FMUL.FTZ R84, R147, R84 ;  /* 0x0000005493547220 */ /* 0x000fe20000410000 */
[--C-:B------:R-:W-:Y:S01]  /*4570*/  FADD.FTZ R86, R132, -R146.reuse ;  /* 0x8000009284567221 */ /* 0x100fe20000010000 */
[----:B------:R-:W-:Y:S01]  /*4580*/  SHF.L.U32 R153, R137, 0x10, RZ ;  /* 0x0000001089997819 */ /* 0x000fe200000006ff */
[--C-:B------:R-:W-:Y:S01]  /*4590*/  FADD.FTZ R144, R134, -R146.reuse ;  /* 0x8000009286907221 */ /* 0x100fe20000010000 */
[----:B------:R-:W-:Y:S01]  /*45a0*/  FFMA.FTZ R151, R84, R151, R85 ;  /* 0x0000009754977223 */ /* 0x000fe20000010055 */
[----:B------:R-:W-:Y:S01]  /*45b0*/  FADD.FTZ R84, R133, -R146 ;  /* 0x8000009285547221 */ /* 0x000fe20000010000 */
[----:B------:R-:W-:Y:S01]  /*45c0*/  SHF.L.U32 R85, R138, 0x10, RZ ;  /* 0x000000108a557819 */ /* 0x000fe200000006ff */
[C---:B------:R-:W-:Y:S01]  /*45d0*/  FMUL.FTZ R86, R147.reuse, R86 ;  /* 0x0000005693567220 */ /* 0x040fe20000410000 */
[----:B------:R-:W-:Y:S01]  /*45e0*/  SHF.L.U32 R145, R42, 0x10, RZ ;  /* 0x000000102a917819 */ /* 0x000fe200000006ff */
[C---:B------:R-:W-:Y:S01]  /*45f0*/  FMUL.FTZ R84, R147.reuse, R84 ;  /* 0x0000005493547220 */ /* 0x040fe20000410000 */
[----:B------:R-:W-:-:S03]  /*4600*/  FMUL.FTZ R144, R147, R144 ;  /* 0x0000009093907220 */ /* 0x000fc60000410000 */
[----:B------:R-:W-:Y:S01]  /*4610*/  FFMA.FTZ R153, R84, R153, R85 ;  /* 0x0000009954997223 */ /* 0x000fe20000010055 */
[----:B------:R-:W-:Y:S01]  /*4620*/  FFMA.FTZ R86, R86, R87, R145 ;  /* 0x0000005756567223 */ /* 0x000fe20000010091 */
[----:B------:R-:W-:Y:S01]  /*4630*/  SHF.L.U32 R85, R47, 0x10, RZ ;  /* 0x000000102f557819 */ /* 0x000fe200000006ff */
[----:B------:R-:W-:Y:S01]  /*4640*/  IMAD.U32 R87, R43, 0x10000, RZ ;  /* 0x000100002b577824 */ /* 0x000fe200078e00ff */
[----:B------:R-:W-:Y:S02]  /*4650*/  SHF.L.U32 R145, R140, 0x10, RZ ;  /* 0x000000108c917819 */ /* 0x000fe400000006ff */
[----:B------:R-:W-:Y:S01]  /*4660*/  F2FP.BF16.F32.PACK_AB R86, R153, R86 ;  /* 0x000000569956723e */ /* 0x000fe200000010ff */
[----:B------:R-:W-:Y:S01]  /*4670*/  FFMA.FTZ R152, R144, R85, R87 ;  /* 0x0000005590987223 */ /* 0x000fe20000010057 */
[--C-:B------:R-:W-:Y:S01]  /*4680*/  FADD.FTZ R144, R135, -R146.reuse ;  /* 0x8000009287907221 */ /* 0x100fe20000010000 */
[----:B------:R-:W0:Y:S01]  /*4690*/  LDC.64 R84, c[0x0][0x428] ;  /* 0x00010a00ff547b82 */ /* 0x000e220000000a00 */
[----:B------:R-:W-:Y:S01]  /*46a0*/  SHF.L.U32 R87, R139, 0x10, RZ ;  /* 0x000000108b577819 */ /* 0x000fe200000006ff */
[----:B------:R-:W-:Y:S01]  /*46b0*/  FADD.FTZ R146, R129, -R146 ;  /* 0x8000009281927221 */ /* 0x000fe20000010000 */
[----:B------:R-:W-:-:S03]  /*46c0*/  FMUL.FTZ R144, R147, R144 ;  /* 0x0000009093907220 */ /* 0x000fc60000410000 */
[----:B------:R-:W-:Y:S01]  /*46d0*/  FMUL.FTZ R146, R147, R146 ;  /* 0x0000009293927220 */ /* 0x000fe20000410000 */
[----:B------:R-:W-:Y:S01]  /*46e0*/  FFMA.FTZ R155, R144, R87, R145 ;  /* 0x00000057909b7223 */ /* 0x000fe20000010091 */
[----:B------:R-:W-:Y:S02]  /*46f0*/  SHF.L.U32 R87, R3, 0x10, RZ ;  /* 0x0000001003577819 */ /* 0x000fe400000006ff */
[----:B------:R-:W-:-:S05]  /*4700*/  SHF.L.U32 R145, R2, 0x10, RZ ;  /* 0x0000001002917819 */ /* 0x000fca00000006ff */
[----:B------:R-:W-:Y:S01]  /*4710*/  FFMA.FTZ R147, R146, R87, R145 ;  /* 0x0000005792937223 */ /* 0x000fe20000010091 */
[----:B------:R-:W-:Y:S01]  /*4720*/  F2FP.BF16.F32.PACK_AB R87, R155, R152 ;  /* 0x000000989b57723e */ /* 0x000fe200000010ff */
[----:B0-----:R-:W-:Y:S01]  /*4730*/  IMAD.WIDE.U32 R144, R149, 0x10, R84 ;  /* 0x0000001095907825 */ /* 0x001fe200078e0054 */
[----:B------:R-:W-:Y:S02]  /*4740*/  F2FP.BF16.F32.PACK_AB R85, R151, R150 ;  /* 0x000000969755723e */ /* 0x000fe400000010ff */
[----:B------:R-:W-:-:S05]  /*4750*/  F2FP.BF16.F32.PACK_AB R84, R147, R148 ;  /* 0x000000949354723e */ /* 0x000fca00000010ff */
[----:B------:R4:W-:Y:S02]  /*4760*/  STG.E.128 desc[UR6][R144.64], R84 ;  /* 0x0000005490007986 */ /* 0x0009e4000c101d06 */
.L_x_259:
[----:B------:R-:W-:Y:S05]  /*4770*/  BSYNC.RECONVERGENT B0 ;  /* 0x0000000000007941 */ /* 0x000fea0003800200 */
.L_x_258:
[----:B-1234-:R-:W1:Y:S02]  /*4780*/  LDC.64 R84, c[0x0][0x380] ;  /* 0x0000e000ff547b82 */ /* 0x01ee640000000a00 */
[----:B-1----:R-:W-:-:S05]  /*4790*/  IMAD R141, R84, 0x4, R141 ;  /* 0x00000004548d7824 */ /* 0x002fca00078e028d */
[----:B------:R-:W-:-:S13]  /*47a0*/  ISETP.GE.AND P0, PT, R141, R85, PT ;  /* 0x000000558d00720c */ /* 0x000fda0003f06270 */
[----:B------:R-:W-:Y:S05]  /*47b0*/  @!P0 BRA `(.L_x_266) ;  /* 0xffffffc0009c8947 */ /* 0x000fea000383ffff */
[----:B------:R-:W-:Y:S05]  /*47c0*/  EXIT ;  /* 0x000000000000794d */ /* 0x000fea0003800000 */
.L_x_257:
[----:B------:R-:W-:Y:S01]  /*47d0*/  HFMA2 R153, -RZ, RZ, 0, 5.9604644775390625e-08 ;  /* 0x00000001ff997431 */ /* 0x000fe200000001ff */
[----:B------:R-:W-:Y:S01]  /*47e0*/  BSSY B0, `(.L_x_267) ;  /* 0x0000007000007945 */ /* 0x000fe20003800000 */
[----:B------:R-:W-:Y:S02]  /*47f0*/  MOV R154, R85 ;  /* 0x00000055009a7202 */ /* 0x000fe40000000f00 */
[----:B------:R-:W-:Y:S02]  /*4800*/  MOV R156, 0x1f ;  /* 0x0000001f009c7802 */ /* 0x000fe40000000f00 */
[----:B------:R-:W-:-:S07]  /*4810*/  MOV R151, 0xffffffff ;  /* 0xffffffff00977802 */ /* 0x000fce0000000f00 */
[----:B-----5:R-:W-:Y:S05]  /*4820*/  WARPSYNC.COLLECTIVE R151, `(.L_x_268) ;  /* 0x0000000097087348 */ /* 0x020fea0003c00000 */
[----:B------:R0:W1:Y:S02]  /*4830*/  SHFL.BFLY P6, R152, R154, R153, R156 ;  /* 0x0c0000999a987389 */ /* 0x00006400000c009c */
[----:B01---5:R-:W-:Y:S05]  /*4840*/  ENDCOLLECTIVE ;  /* 0x000000000000791b */ /* 0x023fea0003800000 */
.L_x_268:
[----:B------:R-:W-:Y:S05]  /*4850*/  BSYNC B0 ;  /* 0x0000000000007941 */ /* 0x000fea0003800000 */
.L_x_267:
[----:B------:R-:W-:Y:S02]  /*4860*/  IMAD.MOV.U32 R84, RZ, RZ, R152 ;  /* 0x000000ffff547224 */ /* 0x000fe400078e0098 */
[----:B------:R-:W-:Y:S01]  /*4870*/  HFMA2 R153, -RZ, RZ, 0, 1.1920928955078125e-07 ;  /* 0x00000002ff997431 */ /* 0x000fe200000001ff */
[----:B------:R-:W-:Y:S01]  /*4880*/  MOV R156, 0x1f ;  /* 0x0000001f009c7802 */ /* 0x000fe20000000f00 */
[----:B------:R-:W0:Y:S01]  /*4890*/  LDC R144, c[0x0][0x400] ;  /* 0x00010000ff907b82 */ /* 0x000e220000000800 */
[----:B------:R-:W-:Y:S01]  /*48a0*/  FADD.FTZ R86, R85, R84 ;  /* 0x0000005455567221 */ /* 0x000fe20000010000 */
[----:B------:R-:W-:-:S04]  /*48b0*/  MOV R151, 0xffffffff ;  /* 0xffffffff00977802 */ /* 0x000fc80000000f00 */
[----:B------:R-:W-:-:S07]  /*48c0*/  MOV R154, R86 ;  /* 0x00000056009a7202 */ /* 0x000fce0000000f00 */
[----:B0-----:R-:W-:Y:S05]  /*48d0*/  WARPSYNC.COLLECTIVE R151, `(.L_x_269) ;  /* 0x0000000097087348 */ /* 0x001fea0003c00000 */
[----:B------:R1:W2:Y:S02]  /*48e0*/  SHFL.BFLY P6, R152, R154, R153, R156 ;  /* 0x0c0000999a987389 */ /* 0x0002a400000c009c */
[----:B012---:R-:W-:Y:S05]  /*48f0*/  ENDCOLLECTIVE ;  /* 0x000000000000791b */ /* 0x007fea0003800000 */
.L_x_269:
[----:B------:R-:W-:Y:S02]  /*4900*/  HFMA2 R153, -RZ, RZ, 0, 2.384185791015625e-07 ;  /* 0x00000004ff997431 */ /* 0x000fe400000001ff */
[----:B------:R-:W-:-:S04]  /*4910*/  IMAD.MOV.U32 R87, RZ, RZ, R152 ;  /* 0x000000ffff577224 */ /* 0x000fc800078e0098 */
[----:B------:R-:W-:-:S05]  /*4920*/  FADD.FTZ R87, R86, R87 ;  /* 0x0000005756577221 */ /* 0x000fca0000010000 */
[----:B------:R-:W-:-:S07]  /*4930*/  MOV R154, R87 ;  /* 0x00000057009a7202 */ /* 0x000fce0000000f00 */
[----:B------:R-:W-:Y:S05]  /*4940*/  WARPSYNC.COLLECTIVE R151, `(.L_x_270) ;  /* 0x0000000097087348 */ /* 0x000fea0003c00000 */
[----:B------:R0:W1:Y:S02]  /*4950*/  SHFL.BFLY P6, R152, R154, R153, R156 ;  /* 0x0c0000999a987389 */ /* 0x00006400000c009c */
[----:B01----:R-:W-:Y:S05]  /*4960*/  ENDCOLLECTIVE ;  /* 0x000000000000791b */ /* 0x003fea0003800000 */
.L_x_270:
[----:B------:R-:W-:Y:S01]  /*4970*/  IMAD.MOV.U32 R153, RZ, RZ, 0x8 ;  /* 0x00000008ff997424 */ /* 0x000fe200078e00ff */
[----:B------:R-:W-:-:S05]  /*4980*/  MOV R84, R152 ;  /* 0x0000009800547202 */ /* 0x000fca0000000f00 */
[----:B------:R-:W-:-:S05]  /*4990*/  FADD.FTZ R147, R87, R84 ;  /* 0x0000005457937221 */ /* 0x000fca0000010000 */
[----:B------:R-:W-:-:S07]  /*49a0*/  MOV R154, R147 ;  /* 0x00000093009a7202 */ /* 0x000fce0000000f00 */
[----:B------:R-:W-:Y:S05]  /*49b0*/  WARPSYNC.COLLECTIVE R151, `(.L_x_271) ;  /* 0x0000000097087348 */ /* 0x000fea0003c00000 */
[----:B------:R0:W1:Y:S02]  /*49c0*/  SHFL.BFLY P6, R152, R154, R153, R156 ;  /* 0x0c0000999a987389 */ /* 0x00006400000c009c */
[----:B01----:R-:W-:Y:S05]  /*49d0*/  ENDCOLLECTIVE ;  /* 0x000000000000791b */ /* 0x003fea0003800000 */
.L_x_271:
[----:B------:R-:W-:Y:S01]  /*49e0*/  HFMA2 R153, -RZ, RZ, 0, 9.5367431640625e-07 ;  /* 0x00000010ff997431 */ /* 0x000fe200000001ff */
[----:B------:R-:W-:-:S05]  /*49f0*/  MOV R84, R152 ;  /* 0x0000009800547202 */ /* 0x000fca0000000f00 */
[----:B------:R-:W-:-:S05]  /*4a00*/  FADD.FTZ R149, R147, R84 ;  /* 0x0000005493957221 */ /* 0x000fca0000010000 */
[----:B------:R-:W-:-:S07]  /*4a10*/  MOV R154, R149 ;  /* 0x00000095009a7202 */ /* 0x000fce0000000f00 */
[----:B------:R-:W-:Y:S05]  /*4a20*/  WARPSYNC.COLLECTIVE R151, `(.L_x_272) ;  /* 0x0000000097087348 */ /* 0x000fea0003c00000 */
[----:B------:R0:W1:Y:S02]  /*4a30*/  SHFL.BFLY P6, R152, R154, R153, R156 ;  /* 0x0c0000999a987389 */ /* 0x00006400000c009c */
[----:B01----:R-:W-:Y:S05]  /*4a40*/  ENDCOLLECTIVE ;  /* 0x000000000000791b */ /* 0x003fea0003800000 */
.L_x_272:
        /* <DEDUP_REMOVED lines=73> */
.L_x_273:
[----:B------:R-:W-:Y:S01]  /*4ee0*/  HFMA2 R153, -RZ, RZ, 0, 1.1920928955078125e-07 ;  /* 0x00000002ff997431 */ /* 0x000fe200000001ff */
[----:B------:R-:W-:-:S05]  /*4ef0*/  MOV R85, R152 ;  /* 0x0000009800557202 */ /* 0x000fca0000000f00 */
[----:B------:R-:W-:-:S05]  /*4f00*/  FADD.FTZ R85, R84, R85 ;  /* 0x0000005554557221 */ /* 0x000fca0000010000 */
[----:B------:R-:W-:-:S07]  /*4f10*/  MOV R154, R85 ;  /* 0x00000055009a7202 */ /* 0x000fce0000000f00 */
[----:B------:R-:W-:Y:S05]  /*4f20*/  WARPSYNC.COLLECTIVE R151, `(.L_x_274) ;  /* 0x0000000097087348 */ /* 0x000fea0003c00000 */
[----:B------:R0:W1:Y:S02]  /*4f30*/  SHFL.BFLY P6, R152, R154, R153, R156 ;  /* 0x0c0000999a987389 */ /* 0x00006400000c009c */
[----:B01----:R-:W-:Y:S05]  /*4f40*/  ENDCOLLECTIVE ;  /* 0x000000000000791b */ /* 0x003fea0003800000 */
.L_x_274:
[----:B------:R-:W-:Y:S02]  /*4f50*/  HFMA2 R153, -RZ, RZ, 0, 2.384185791015625e-07 ;  /* 0x00000004ff997431 */ /* 0x000fe400000001ff */
[----:B------:R-:W-:-:S04]  /*4f60*/  IMAD.MOV.U32 R86, RZ, RZ, R152 ;  /* 0x000000ffff567224 */ /* 0x000fc800078e0098 */
[----:B------:R-:W-:-:S05]  /*4f70*/  FADD.FTZ R86, R85, R86 ;  /* 0x0000005655567221 */ /* 0x000fca0000010000 */
[----:B------:R-:W-:-:S07]  /*4f80*/  MOV R154, R86 ;  /* 0x00000056009a7202 */ /* 0x000fce0000000f00 */
[----:B------:R-:W-:Y:S05]  /*4f90*/  WARPSYNC.COLLECTIVE R151, `(.L_x_275) ;  /* 0x0000000097087348 */ /* 0x000fea0003c00000 */
[----:B------:R0:W1:Y:S02]  /*4fa0*/  SHFL.BFLY P6, R152, R154, R153, R156 ;  /* 0x0c0000999a987389 */ /* 0x00006400000c009c */
[----:B01----:R-:W-:Y:S05]  /*4fb0*/  ENDCOLLECTIVE ;  /* 0x000000000000791b */ /* 0x003fea0003800000 */
.L_x_275:
[----:B------:R-:W-:Y:S01]  /*4fc0*/  IMAD.MOV.U32 R153, RZ, RZ, 0x8 ;  /* 0x00000008ff997424 */ /* 0x000fe200078e00ff */
[----:B------:R-:W-:-:S05]  /*4fd0*/  MOV R87, R152 ;  /* 0x0000009800577202 */ /* 0x000fca0000000f00 */
[----:B------:R-:W-:-:S05]  /*4fe0*/  FADD.FTZ R87, R86, R87 ;  /* 0x0000005756577221 */ /* 0x000fca0000010000 */
[----:B------:R-:W-:-:S07]  /*4ff0*/  MOV R154, R87 ;  /* 0x00000057009a7202 */ /* 0x000fce0000000f00 */
[----:B------:R-:W-:Y:S05]  /*5000*/  WARPSYNC.COLLECTIVE R151, `(.L_x_276) ;  /* 0x0000000097087348 */ /* 0x000fea0003c00000 */
[----:B------:R0:W1:Y:S02]  /*5010*/  SHFL.BFLY P6, R152, R154, R153, R156 ;  /* 0x0c0000999a987389 */ /* 0x00006400000c009c */
[----:B01----:R-:W-:Y:S05]  /*5020*/  ENDCOLLECTIVE ;  /* 0x000000000000791b */ /* 0x003fea0003800000 */
.L_x_276:
[----:B------:R-:W-:Y:S01]  /*5030*/  HFMA2 R153, -RZ, RZ, 0, 9.5367431640625e-07 ;  /* 0x00000010ff997431 */ /* 0x000fe200000001ff */
[----:B------:R-:W-:-:S05]  /*5040*/  MOV R150, R152 ;  /* 0x0000009800967202 */ /* 0x000fca0000000f00 */
[----:B------:R-:W-:-:S05]  /*5050*/  FADD.FTZ R150, R87, R150 ;  /* 0x0000009657967221 */ /* 0x000fca0000010000 */
[----:B------:R-:W-:-:S07]  /*5060*/  MOV R154, R150 ;  /* 0x00000096009a7202 */ /* 0x000fce0000000f00 */
[----:B------:R-:W-:Y:S05]  /*5070*/  WARPSYNC.COLLECTIVE R151, `(.L_x_277) ;  /* 0x0000000097087348 */ /* 0x000fea0003c00000 */
[----:B------:R0:W1:Y:S02]  /*5080*/  SHFL.BFLY P6, R152, R154, R153, R156 ;  /* 0x0c0000999a987389 */ /* 0x00006400000c009c */
[----:B01----:R-:W-:Y:S05]  /*5090*/  ENDCOLLECTIVE ;  /* 0x000000000000791b */ /* 0x003fea0003800000 */
.L_x_277:
[----:B------:R-:W-:Y:S01]  /*50a0*/  MOV R147, R152 ;  /* 0x0000009800937202 */ /* 0x000fe20000000f00 */
[----:B------:R-:W-:Y:S06]  /*50b0*/  BRA `(.L_x_278) ;  /* 0xffffffe800247947 */ /* 0x000fec000383ffff */
.L_x_279:
        /* <DEDUP_REMOVED lines=12> */
.L_x_37234:


//--------------------- .text._ZN10layer_norm13ln_fwd_kernelINS_13Kernel_traitsI13__nv_bfloat16S2_S2_S2_fjLj1024ELj1ELj4ELj1ELj16ENS_18Kernel_traits_baseILj1024ES2_S2_S2_S2_fjLj128EEEEELb0ELb1ELb1ELb1EEEvNS_9FwdParamsE --------------------------
	.section	.text._ZN10layer_norm13ln_fwd_kernelINS_13Kernel_traitsI13__nv_bfloat16S2_S2_S2_fjLj1024ELj1ELj4ELj1ELj16ENS_18Kernel_traits_baseILj1024ES2_S2_S2_S2_fjLj128EEEEELb0ELb1ELb1ELb1EEEvNS_9FwdParamsE,"ax",@progbits
	.align	128
        .global         _ZN10layer_norm13ln_fwd_kernelINS_13Kernel_traitsI13__nv_bfloat16S2_S2_S2_fjLj1024ELj1ELj4ELj1ELj16ENS_18Kernel_traits_baseILj1024ES2_S2_S2_S2_fjLj128EEEEELb0ELb1ELb1ELb1EEEvNS_9FwdParamsE
        .type           _ZN10layer_norm13ln_fwd_kernelINS_13Kernel_traitsI13__nv_bfloat16S2_S2_S2_fjLj1024ELj1ELj4ELj1ELj16ENS_18Kernel_traits_baseILj1024ES2_S2_S2_S2_fjLj128EEEEELb0ELb1ELb1ELb1EEEvNS_9FwdParamsE,@function
        .size           _ZN10layer_norm13ln_fwd_kernelINS_13Kernel_traitsI13__nv_bfloat16S2_S2_S2_fjLj1024ELj1ELj4ELj1ELj16ENS_18Kernel_traits_baseILj1024ES2_S2_S2_S2_fjLj128EEEEELb0ELb1ELb1ELb1EEEvNS_9FwdParamsE,(.L_x_37235 - _ZN10layer_norm13ln_fwd_kernelINS_13Kernel_traitsI13__nv_bfloat16S2_S2_S2_fjLj1024ELj1ELj4ELj1ELj16ENS_18Kernel_traits_baseILj1024ES2_S2_S2_S2_fjLj128EEEEELb0ELb1ELb1ELb1EEEvNS_9FwdParamsE)
        .other          _ZN10layer_norm13ln_fwd_kernelINS_13Kernel_traitsI13__nv_bfloat16S2_S2_S2_fjLj1024ELj1ELj4ELj1ELj16ENS_18Kernel_traits_baseILj1024ES2_S2_S2_S2_fjLj128EEEEELb0ELb1ELb1ELb1EEEvNS_9FwdParamsE,@"STO_CUDA_ENTRY STV_DEFAULT"
_ZN10layer_norm13ln_fwd_kernelINS_13Kernel_traitsI13__nv_bfloat16S2_S2_S2_fjLj1024ELj1ELj4ELj1ELj16ENS_18Kernel_traits_baseILj1024ES2_S2_S2_S2_fjLj128EEEEELb0ELb1ELb1ELb1EEEvNS_9FwdParamsE:
.text._ZN10layer_norm13ln_fwd_kernelINS_13Kernel_traitsI13__nv_bfloat16S2_S2_S2_fjLj1024ELj1ELj4ELj1ELj16ENS_18Kernel_traits_baseILj1024ES2_S2_S2_S2_fjLj128EEEEELb0ELb1ELb1ELb1EEEvNS_9FwdParamsE:
[----:B------:R-:W-:Y:S01]  /*0000*/  LDC R1, c[0x0][0x37c] ;  /* 0x0000df00ff017b82 */ /* 0x000fe20000000800 */
[----:B------:R-:W0:Y:S01]  /*0010*/  LDCU.64 UR4, c[0x0][0x438] ;  /* 0x00008700ff0477ac */ /* 0x000e220008000a00 */
[----:B------:R-:W1:Y:S06]  /*0020*/  S2R R74, SR_TID.X ;  /* 0x00000000004a7919 */ /* 0x000e6c0000002100 */
[----:B------:R-:W2:Y:S01]  /*0030*/  LDC.64 R6, c[0x0][0x3d0] ;  /* 0x0000f400ff067b82 */ /* 0x000ea20000000a00 */
[----:B------:R-:W3:Y:S07]  /*0040*/  LDCU.64 UR6, c[0x0][0x358] ;  /* 0x00006b00ff0677ac */ /* 0x000eee0008000a00 */
[----:B------:R-:W4:Y:S01]  /*0050*/  LDC.64 R10, c[0x0][0x3e8] ;  /* 0x0000fa00ff0a7b82 */ /* 0x000f220000000a00 */
[----:B0-----:R-:W-:-:S04]  /*0060*/  ISETP.NE.U32.AND P0, PT, RZ, UR4, PT ;  /* 0x00000004ff007c0c */ /* 0x001fc8000bf05070 */
[----:B------:R-:W-:Y:S02]  /*0070*/  ISETP.NE.AND.EX P0, PT, RZ, UR5, PT, P0 ;  /* 0x00000005ff007c0c */ /* 0x000fe4000bf05300 */
[----:B-1----:R-:W-:Y:S01]  /*0080*/  LOP3.LUT R0, R74, 0x1f, RZ, 0xc0, !PT ;  /* 0x0000001f4a007812 */ /* 0x002fe200078ec0ff */
[----:B------:R-:W0:Y:S01]  /*0090*/  S2UR UR4, SR_CTAID.X ;  /* 0x00000000000479c3 */ /* 0x000e220000002500 */
[----:B------:R-:W1:Y:S03]  /*00a0*/  LDCU UR5, c[0x0][0x384] ;  /* 0x00007080ff0577ac */ /* 0x000e660008000800 */
[----:B--2---:R-:W-:-:S06]  /*00b0*/  IMAD.WIDE.U32 R6, R0, 0x10, R6 ;  /* 0x0000001000067825 */ /* 0x004fcc00078e0006 */
[----:B------:R-:W2:Y:S01]  /*00c0*/  @P0 LDC.64 R8, c[0x0][0x438] ;  /* 0x00010e00ff080b82 */ /* 0x000ea20000000a00 */
[C---:B----4-:R-:W-:Y:S01]  /*00d0*/  IMAD.WIDE.U32 R10, R0.reuse, 0x10, R10 ;  /* 0x00000010000a7825 */ /* 0x050fe200078e000a */
[----:B---3--:R-:W3:Y:S04]  /*00e0*/  LDG.E.128 R12, desc[UR6][R6.64] ;  /* 0x00000006060c7981 */ /* 0x008ee8000c1e1d00 */
[----:B------:R-:W4:Y:S04]  /*00f0*/  LDG.E.128 R16, desc[UR6][R10.64] ;  /* 0x000000060a107981 */ /* 0x000f28000c1e1d00 */
[----:B------:R-:W4:Y:S04]  /*0100*/  LDG.E.128 R20, desc[UR6][R6.64+0x200] ;  /* 0x0002000606147981 */ /* 0x000f28000c1e1d00 */
[----:B------:R-:W4:Y:S04]  /*0110*/  LDG.E.128 R24, desc[UR6][R10.64+0x200] ;  /* 0x000200060a187981 */ /* 0x000f28000c1e1d00 */
[----:B------:R-:W4:Y:S04]  /*0120*/  LDG.E.128 R28, desc[UR6][R10.64+0x400] ;  /* 0x000400060a1c7981 */ /* 0x000f28000c1e1d00 */
[----:B------:R-:W4:Y:S01]  /*0130*/  LDG.E.128 R56, desc[UR6][R6.64+0x400] ;  /* 0x0004000606387981 */ /* 0x000f22000c1e1d00 */
[----:B--2---:R-:W-:-:S03]  /*0140*/  @P0 IMAD.WIDE.U32 R8, R0, 0x10, R8 ;  /* 0x0000001000080825 */ /* 0x004fc600078e0008 */
[----:B------:R2:W2:Y:S04]  /*0150*/  LDG.E.128 R52, desc[UR6][R6.64+0x600] ;  /* 0x0006000606347981 */ /* 0x0004a8000c1e1d00 */
[----:B------:R-:W2:Y:S04]  /*0160*/  LDG.E.128 R48, desc[UR6][R10.64+0x600] ;  /* 0x000600060a307981 */ /* 0x000ea8000c1e1d00 */
[----:B------:R-:W5:Y:S04]  /*0170*/  @P0 LDG.E.128 R44, desc[UR6][R8.64] ;  /* 0x00000006082c0981 */ /* 0x000f68000c1e1d00 */
[----:B------:R-:W5:Y:S04]  /*0180*/  @P0 LDG.E.128 R40, desc[UR6][R8.64+0x200] ;  /* 0x0002000608280981 */ /* 0x000f68000c1e1d00 */
[----:B------:R-:W5:Y:S04]  /*0190*/  @P0 LDG.E.128 R36, desc[UR6][R8.64+0x400] ;  /* 0x0004000608240981 */ /* 0x000f68000c1e1d00 */
[----:B------:R2:W5:Y:S01]  /*01a0*/  @P0 LDG.E.128 R32, desc[UR6][R8.64+0x600] ;  /* 0x0006000608200981 */ /* 0x000562000c1e1d00 */
[----:B0-----:R-:W-:Y:S01]  /*01b0*/  USHF.L.U32 UR4, UR4, 0x2, URZ ;  /* 0x0000000204047899 */ /* 0x001fe200080006ff */
[----:B------:R-:W-:-:S05]  /*01c0*/  SHF.R.U32.HI R74, RZ, 0x5, R74 ;  /* 0x00000005ff4a7819 */ /* 0x000fca000001164a */
[----:B------:R-:W-:-:S04]  /*01d0*/  LOP3.LUT R74, R74, UR4, RZ, 0xfc, !PT ;  /* 0x000000044a4a7c12 */ /* 0x000fc8000f8efcff */
[----:B-1----:R-:W-:Y:S02]  /*01e0*/  ISETP.GE.AND P1, PT, R74, UR5, PT ;  /* 0x000000054a007c0c */ /* 0x002fe4000bf26270 */
[----:B---3--:R-:W-:Y:S01]  /*01f0*/  @P0 MOV R2, R12 ;  /* 0x0000000c00020202 */ /* 0x008fe20000000f00 */
[--C-:B------:R-:W-:Y:S01]  /*0200*/  @P0 IMAD.MOV.U32 R5, RZ, RZ, R15.reuse ;  /* 0x000000ffff050224 */ /* 0x100fe200078e000f */
[-C--:B------:R-:W-:Y:S01]  /*0210*/  @P0 MOV R3, R13.reuse ;  /* 0x0000000d00030202 */ /* 0x080fe20000000f00 */
[----:B------:R-:W-:Y:S01]  /*0220*/  @!P0 IMAD.MOV.U32 R5, RZ, RZ, R15 ;  /* 0x000000ffff058224 */ /* 0x000fe200078e000f */
[----:B------:R-:W-:Y:S02]  /*0230*/  @P0 MOV R4, R14 ;  /* 0x0000000e00040202 */ /* 0x000fe40000000f00 */
[----:B------:R-:W-:Y:S02]  /*0240*/  @!P0 MOV R2, R12 ;  /* 0x0000000c00028202 */ /* 0x000fe40000000f00 */
[----:B------:R-:W-:Y:S01]  /*0250*/  @!P0 MOV R3, R13 ;  /* 0x0000000d00038202 */ /* 0x000fe20000000f00 */
[--C-:B----4-:R-:W-:Y:S01]  /*0260*/  @P0 IMAD.MOV.U32 R13, RZ, RZ, R23.reuse ;  /* 0x000000ffff0d0224 */ /* 0x110fe200078e0017 */
[----:B------:R-:W-:Y:S01]  /*0270*/  @!P0 MOV R4, R14 ;  /* 0x0000000e00048202 */ /* 0x000fe20000000f00 */
[----:B------:R-:W-:Y:S01]  /*0280*/  @!P0 IMAD.MOV.U32 R13, RZ, RZ, R23 ;  /* 0x000000ffff0d8224 */ /* 0x000fe200078e0017 */
[----:B--2---:R-:W-:-:S02]  /*0290*/  @P0 MOV R6, R16 ;  /* 0x0000001000060202 */ /* 0x004fc40000000f00 */
[----:B------:R-:W-:Y:S02]  /*02a0*/  @P0 MOV R7, R17 ;  /* 0x0000001100070202 */ /* 0x000fe40000000f00 */
[----:B------:R-:W-:Y:S02]  /*02b0*/  @P0 MOV R12, R22 ;  /* 0x00000016000c0202 */ /* 0x000fe40000000f00 */
[----:B------:R-:W-:Y:S02]  /*02c0*/  @P0 MOV R14, R24 ;  /* 0x00000018000e0202 */ /* 0x000fe40000000f00 */
[----:B------:R-:W-:Y:S01]  /*02d0*/  @P0 MOV R15, R25 ;  /* 0x00000019000f0202 */ /* 0x000fe20000000f00 */
[----:B------:R-:W-:Y:S01]  /*02e0*/  @P0 IMAD.MOV.U32 R9, RZ, RZ, R19 ;  /* 0x000000ffff090224 */ /* 0x000fe200078e0013 */
[----:B------:R-:W-:Y:S02]  /*02f0*/  @!P0 MOV R6, R16 ;  /* 0x0000001000068202 */ /* 0x000fe40000000f00 */
[----:B------:R-:W-:Y:S01]  /*0300*/  @!P0 MOV R7, R17 ;  /* 0x0000001100078202 */ /* 0x000fe20000000f00 */
[----:B------:R-:W-:Y:S01]  /*0310*/  @P0 IMAD.MOV.U32 R17, RZ, RZ, R27 ;  /* 0x000000ffff110224 */ /* 0x000fe200078e001b */
[----:B------:R-:W-:Y:S01]  /*0320*/  @!P0 MOV R12, R22 ;  /* 0x00000016000c8202 */ /* 0x000fe20000000f00 */
[----:B------:R-:W-:Y:S01]  /*0330*/  @P0 IMAD.MOV.U32 R22, RZ, RZ, R28 ;  /* 0x000000ffff160224 */ /* 0x000fe200078e001c */
[----:B------:R-:W-:-:S02]  /*0340*/  @!P0 MOV R14, R24 ;  /* 0x00000018000e8202 */ /* 0x000fc40000000f00 */
[----:B------:R-:W-:Y:S01]  /*0350*/  @!P0 MOV R15, R25 ;  /* 0x00000019000f8202 */ /* 0x000fe20000000f00 */
[----:B------:R-:W-:Y:S01]  /*0360*/  @!P0 IMAD.MOV.U32 R9, RZ, RZ, R19 ;  /* 0x000000ffff098224 */ /* 0x000fe200078e0013 */
[----:B------:R-:W-:Y:S01]  /*0370*/  @P0 MOV R8, R18 ;  /* 0x0000001200080202 */ /* 0x000fe20000000f00 */
[----:B------:R-:W-:Y:S01]  /*0380*/  @!P0 IMAD.MOV.U32 R17, RZ, RZ, R27 ;  /* 0x000000ffff118224 */ /* 0x000fe200078e001b */
[----:B------:R-:W-:Y:S01]  /*0390*/  @P0 MOV R10, R20 ;  /* 0x00000014000a0202 */ /* 0x000fe20000000f00 */
[----:B------:R-:W-:Y:S01]  /*03a0*/  @!P0 IMAD.MOV.U32 R22, RZ, RZ, R28 ;  /* 0x000000ffff168224 */ /* 0x000fe200078e001c */
[----:B------:R-:W-:Y:S02]  /*03b0*/  @P0 MOV R11, R21 ;  /* 0x00000015000b0202 */ /* 0x000fe40000000f00 */
[----:B------:R-:W-:Y:S02]  /*03c0*/  @P0 MOV R16, R26 ;  /* 0x0000001a00100202 */ /* 0x000fe40000000f00 */
[----:B------:R-:W-:-:S02]  /*03d0*/  @P0 MOV R23, R29 ;  /* 0x0000001d00170202 */ /* 0x000fc40000000f00 */
[----:B------:R-:W-:Y:S02]  /*03e0*/  @P0 MOV R24, R30 ;  /* 0x0000001e00180202 */ /* 0x000fe40000000f00 */
[----:B------:R-:W-:Y:S01]  /*03f0*/  @P0 MOV R25, R31 ;  /* 0x0000001f00190202 */ /* 0x000fe20000000f00 */
[----:B------:R-:W-:Y:S01]  /*0400*/  @P0 IMAD.MOV.U32 R28, RZ, RZ, R54 ;  /* 0x000000ffff1c0224 */ /* 0x000fe200078e0036 */
[----:B------:R-:W-:Y:S01]  /*0410*/  @!P0 MOV R8, R18 ;  /* 0x0000001200088202 */ /* 0x000fe20000000f00 */
[----:B------:R-:W-:Y:S01]  /*0420*/  @P0 IMAD.MOV.U32 R72, RZ, RZ, R50 ;  /* 0x000000ffff480224 */ /* 0x000fe200078e0032 */
[----:B------:R-:W-:Y:S02]  /*0430*/  @!P0 MOV R10, R20 ;  /* 0x00000014000a8202 */ /* 0x000fe40000000f00 */
[----:B------:R-:W-:Y:S02]  /*0440*/  @!P0 MOV R11, R21 ;  /* 0x00000015000b8202 */ /* 0x000fe40000000f00 */
[----:B------:R-:W-:Y:S01]  /*0450*/  @!P0 MOV R16, R26 ;  /* 0x0000001a00108202 */ /* 0x000fe20000000f00 */
[----:B------:R-:W-:Y:S01]  /*0460*/  @P0 IMAD.MOV.U32 R26, RZ, RZ, R52 ;  /* 0x000000ffff1a0224 */ /* 0x000fe200078e0034 */
[----:B------:R-:W-:-:S02]  /*0470*/  @!P0 MOV R23, R29 ;  /* 0x0000001d00178202 */ /* 0x000fc40000000f00 */
[----:B------:R-:W-:Y:S02]  /*0480*/  @!P0 MOV R24, R30 ;  /* 0x0000001e00188202 */ /* 0x000fe40000000f00 */
[----:B------:R-:W-:Y:S01]  /*0490*/  @!P0 MOV R25, R31 ;  /* 0x0000001f00198202 */ /* 0x000fe20000000f00 */
[----:B------:R-:W-:Y:S01]  /*04a0*/  @!P0 IMAD.MOV.U32 R28, RZ, RZ, R54 ;  /* 0x000000ffff1c8224 */ /* 0x000fe200078e0036 */
[----:B------:R-:W-:Y:S01]  /*04b0*/  @P0 MOV R18, R56 ;  /* 0x0000003800120202 */ /* 0x000fe20000000f00 */
[----:B------:R-:W-:Y:S01]  /*04c0*/  @!P0 IMAD.MOV.U32 R18, RZ, RZ, R56 ;  /* 0x000000ffff128224 */ /* 0x000fe200078e0038 */
        /* <DEDUP_REMOVED lines=13> */
[----:B------:R-:W-:Y:S01]  /*05a0*/  @P0 MOV R73, R51 ;  /* 0x0000003300490202 */ /* 0x000fe20000000f00 */
[----:B------:R-:W-:Y:S01]  /*05b0*/  @!P0 IMAD.MOV.U32 R73, RZ, RZ, R51 ;  /* 0x000000ffff498224 */ /* 0x000fe200078e0033 */
        /* <DEDUP_REMOVED lines=58> */
[----:B0-----:R-:W-:Y:S02]  /*0960*/  ISETP.NE.AND P1, PT, RZ, UR4, PT ;  /* 0x00000004ff007c0c */ /* 0x001fe4000bf25270 */
[----:B------:R-:W-:Y:S02]  /*0970*/  PRMT R117, R15, 0x7632, R117 ;  /* 0x000076320f757816 */ /* 0x000fe40000000075 */
[----:B------:R-:W-:Y:S02]  /*0980*/  PRMT R118, R14, 0x7632, R118 ;  /* 0x000076320e767816 */ /* 0x000fe40000000076 */
[----:B------:R-:W-:-:S02]  /*0990*/  PRMT R119, R9, 0x7632, R119 ;  /* 0x0000763209777816 */ /* 0x000fc40000000077 */
[----:B------:R-:W-:Y:S02]  /*09a0*/  PRMT R120, R8, 0x7632, R120 ;  /* 0x0000763208787816 */ /* 0x000fe40000000078 */
[----:B------:R-:W-:Y:S02]  /*09b0*/  PRMT R121, R7, 0x7632, R121 ;  /* 0x0000763207797816 */ /* 0x000fe40000000079 */
[----:B-12---:R-:W-:-:S07]  /*09c0*/  PRMT R122, R6, 0x7632, R122 ;  /* 0x00007632067a7816 */ /* 0x006fce000000007a */
.L_x_291:
[----:B0-----:R-:W0:Y:S08]  /*09d0*/  LDC.64 R56, c[0x0][0x3f0] ;  /* 0x0000fc00ff387b82 */ /* 0x001e300000000a00 */
[----:B------:R-:W1:Y:S01]  /*09e0*/  LDC R129, c[0x0][0x388] ;  /* 0x0000e200ff817b82 */ /* 0x000e620000000800 */
[----:B0-----:R-:W-:-:S05]  /*09f0*/  IMAD.WIDE R60, R74, 0x4, R56 ;  /* 0x000000044a3c7825 */ /* 0x001fca00078e0238 */
        /* <DEDUP_REMOVED lines=13> */
[----:B-----5:R0:W5:Y:S01]  /*0ad0*/  LDG.E R127, desc[UR6][R58.64] ;  /* 0x000000063a7f7981 */ /* 0x020162000c1e1900 */
[----:B------:R-:W-:Y:S01]  /*0ae0*/  ISETP.NE.U32.AND P0, PT, RZ, UR8, PT ;  /* 0x00000008ff007c0c */ /* 0x000fe2000bf05070 */
[----:B------:R-:W-:-:S03]  /*0af0*/  IMAD R60, R74, R129, RZ ;  /* 0x000000814a3c7224 */ /* 0x000fc600078e02ff */
[----:B------:R-:W-:Y:S02]  /*0b00*/  ISETP.NE.AND.EX P0, PT, RZ, UR9, PT, P0 ;  /* 0x00000009ff007c0c */ /* 0x000fe4000bf05300 */
[----:B------:R-:W-:-:S04]  /*0b10*/  SHF.R.S32.HI R61, RZ, 0x1f, R60 ;  /* 0x0000001fff3d7819 */ /* 0x000fc8000001143c */
[----:B------:R-:W-:-:S04]  /*0b20*/  LEA.HI R61, R61, R60, RZ, 0x3 ;  /* 0x0000003c3d3d7211 */ /* 0x000fc800078f18ff */
[----:B------:R-:W-:Y:S02]  /*0b30*/  LEA.HI.SX32 R139, R61, R0, 0x1d ;  /* 0x000000003d8b7211 */ /* 0x000fe400078feaff */
[----:B--2---:R-:W-:Y:S02]  /*0b40*/  PRMT R60, R51, 0x7632, R60 ;  /* 0x00007632333c7816 */ /* 0x004fe4000000003c */
[----:B------:R-:W-:Y:S02]  /*0b50*/  PRMT R61, R50, 0x7632, R61 ;  /* 0x00007632323d7816 */ /* 0x000fe4000000003d */
[----:B------:R-:W-:Y:S02]  /*0b60*/  PRMT R56, R49, 0x7632, R56 ;  /* 0x0000763231387816 */ /* 0x000fe40000000038 */
[----:B------:R-:W-:Y:S01]  /*0b70*/  PRMT R57, R48, 0x7632, R57 ;  /* 0x0000763230397816 */ /* 0x000fe20000000039 */
[----:B0-----:R-:W-:Y:S06]  /*0b80*/  @!P0 BRA `(.L_x_280) ;  /* 0x0000000400448947 */ /* 0x001fec0003800000 */
        /* <DEDUP_REMOVED lines=11> */
[----:B------:R-:W4:Y:S01]  /*0c40*/  @P3 LDC R67, c[0x0][0x40c] ;  /* 0x00010300ff433b82 */ /* 0x000f220000000800 */
[----:B0-----:R-:W-:-:S07]  /*0c50*/  @P3 FMUL.FTZ R58, R58, R59 ;  /* 0x0000003b3a3a3220 */ /* 0x001fce0000410000 */
[----:B------:R-:W0:Y:S01]  /*0c60*/  @P3 LDC R68, c[0x0][0x40c] ;  /* 0x00010300ff443b82 */ /* 0x000e220000000800 */
[----:B-1----:R-:W-:Y:S01]  /*0c70*/  @P3 FMUL.FTZ R59, R57, R62 ;  /* 0x0000003e393b3220 */ /* 0x002fe20000410000 */
[----:B------:R-:W-:Y:S01]  /*0c80*/  @P3 IMAD.U32 R62, R122, 0x10000, RZ ;  /* 0x000100007a3e3824 */ /* 0x000fe200078e00ff */
[----:B------:R-:W-:-:S05]  /*0c90*/  @P3 SHF.L.U32 R57, R6, 0x10, RZ ;  /* 0x0000001006393819 */ /* 0x000fca00000006ff */
[----:B------:R-:W1:Y:S08]  /*0ca0*/  @P3 LDC R69, c[0x0][0x40c] ;  /* 0x00010300ff453b82 */ /* 0x000e700000000800 */
[----:B------:R-:W3:Y:S08]  /*0cb0*/  @P3 LDC R70, c[0x0][0x40c] ;  /* 0x00010300ff463b82 */ /* 0x000ef00000000800 */
[----:B------:R-:W1:Y:S01]  /*0cc0*/  @P3 LDC R131, c[0x0][0x40c] ;  /* 0x00010300ff833b82 */ /* 0x000e620000000800 */
[----:B---3--:R-:W-:Y:S01]  /*0cd0*/  @P3 FMUL.FTZ R61, R61, R70 ;  /* 0x000000463d3d3220 */ /* 0x008fe20000410000 */
[----:B--2---:R-:W-:-:S02]  /*0ce0*/  @P3 PRMT R63, R52, 0x7632, R63 ;  /* 0x00007632343f3816 */ /* 0x004fc4000000003f */
[C---:B------:R-:W-:Y:S02]  /*0cf0*/  @!P3 PRMT R125, R52.reuse, 0x7632, R125 ;  /* 0x00007632347db816 */ /* 0x040fe4000000007d */
[C---:B------:R-:W-:Y:S01]  /*0d00*/  @P3 SHF.L.U32 R65, R52.reuse, 0x10, RZ ;  /* 0x0000001034413819 */ /* 0x040fe200000006ff */
[----:B------:R-:W-:Y:S01]  /*0d10*/  @P3 IMAD.U32 R64, R63, 0x10000, RZ ;  /* 0x000100003f403824 */ /* 0x000fe200078e00ff */
[----:B------:R-:W-:Y:S02]  /*0d20*/  @!P3 SHF.L.U32 R125, R125, 0x10, RZ ;  /* 0x000000107d7db819 */ /* 0x000fe400000006ff */
[----:B------:R-:W-:Y:S01]  /*0d30*/  @P3 SHF.L.U32 R63, R49, 0x10, RZ ;  /* 0x00000010313f3819 */ /* 0x000fe200000006ff */
[----:B------:R-:W-:Y:S01]  /*0d40*/  @P3 FFMA.FTZ R125, R59, R62, R64 ;  /* 0x0000003e3b7d3223 */ /* 0x000fe20000010040 */
[----:B------:R-:W-:Y:S02]  /*0d50*/  @P3 PRMT R59, R53, 0x7632, R59 ;  /* 0x00007632353b3816 */ /* 0x000fe4000000003b */
[----:B------:R-:W-:Y:S01]  /*0d60*/  @!P3 SHF.L.U32 R126, R52, 0x10, RZ ;  /* 0x00000010347eb819 */ /* 0x000fe200000006ff */
[----:B------:R-:W-:Y:S01]  /*0d70*/  @P3 FFMA.FTZ R126, R58, R57, R65 ;  /* 0x000000393a7e3223 */ /* 0x000fe20000010041 */
[----:B------:R-:W-:Y:S01]  /*0d80*/  @P3 FMUL.FTZ R63, R63, R66 ;  /* 0x000000423f3f3220 */ /* 0x000fe20000410000 */
[----:B------:R-:W-:Y:S01]  /*0d90*/  @!P3 PRMT R123, R53, 0x7632, R123 ;  /* 0x00007632357bb816 */ /* 0x000fe2000000007b */
[----:B----4-:R-:W-:Y:S01]  /*0da0*/  @P3 FMUL.FTZ R57, R56, R67 ;  /* 0x0000004338393220 */ /* 0x010fe20000410000 */
[----:B------:R-:W-:Y:S01]  /*0db0*/  @P3 SHF.L.U32 R58, R121, 0x10, RZ ;  /* 0x00000010793a3819 */ /* 0x000fe200000006ff */
[----:B------:R-:W-:Y:S01]  /*0dc0*/  @P3 IMAD.U32 R56, R7, 0x10000, RZ ;  /* 0x0001000007383824 */ /* 0x000fe200078e00ff */
[----:B------:R-:W-:Y:S01]  /*0dd0*/  @P3 SHF.L.U32 R66, R53, 0x10, RZ ;  /* 0x0000001035423819 */ /* 0x000fe200000006ff */
[----:B------:R-:W-:Y:S01]  /*0de0*/  @!P3 IMAD.U32 R123, R123, 0x10000, RZ ;  /* 0x000100007b7bb824 */ /* 0x000fe200078e00ff */
[----:B------:R-:W-:Y:S01]  /*0df0*/  @P3 SHF.L.U32 R62, R59, 0x10, RZ ;  /* 0x000000103b3e3819 */ /* 0x000fe200000006ff */
[----:B------:R-:W-:Y:S01]  /*0e00*/  @P3 IMAD.U32 R65, R119, 0x10000, RZ ;  /* 0x0001000077413824 */ /* 0x000fe200078e00ff */
[----:B------:R-:W-:Y:S01]  /*0e10*/  @!P3 SHF.L.U32 R124, R53, 0x10, RZ ;  /* 0x00000010357cb819 */ /* 0x000fe200000006ff */
[----:B------:R-:W-:Y:S01]  /*0e20*/  @P3 FFMA.FTZ R124, R63, R56, R66 ;  /* 0x000000383f7c3223 */ /* 0x000fe20000010042 */
[----:B------:R-:W-:Y:S01]  /*0e30*/  @P3 SHF.L.U32 R59, R50, 0x10, RZ ;  /* 0x00000010323b3819 */ /* 0x000fe200000006ff */
[----:B------:R-:W-:Y:S01]  /*0e40*/  @P3 FFMA.FTZ R123, R57, R58, R62 ;  /* 0x0000003a397b3223 */ /* 0x000fe2000001003e */
[----:B------:R-:W-:Y:S01]  /*0e50*/  @P3 SHF.L.U32 R64, R51, 0x10, RZ ;  /* 0x0000001033403819 */ /* 0x000fe200000006ff */
[----:B------:R-:W-:Y:S01]  /*0e60*/  @P3 IMAD.U32 R62, R60, 0x10000, RZ ;  /* 0x000100003c3e3824 */ /* 0x000fe200078e00ff */
[----:B------:R-:W-:Y:S01]  /*0e70*/  @P3 PRMT R57, R54, 0x7632, R57 ;  /* 0x0000763236393816 */ /* 0x000fe20000000039 */
[----:B0-----:R-:W-:Y:S01]  /*0e80*/  @P3 FMUL.FTZ R59, R59, R68 ;  /* 0x000000443b3b3220 */ /* 0x001fe20000410000 */
[C---:B------:R-:W-:Y:S01]  /*0e90*/  @P3 PRMT R66, R55.reuse, 0x7632, R66 ;  /* 0x0000763237423816 */ /* 0x040fe20000000042 */
[----:B-1----:R-:W-:Y:S01]  /*0ea0*/  @P3 FMUL.FTZ R64, R64, R69 ;  /* 0x0000004540403220 */ /* 0x002fe20000410000 */
[----:B------:R-:W-:Y:S01]  /*0eb0*/  @P3 SHF.L.U32 R56, R8, 0x10, RZ ;  /* 0x0000001008383819 */ /* 0x000fe200000006ff */
[----:B------:R-:W-:Y:S01]  /*0ec0*/  @P3 IMAD.U32 R67, R55, 0x10000, RZ ;  /* 0x0001000037433824 */ /* 0x000fe200078e00ff */
[----:B------:R-:W-:Y:S01]  /*0ed0*/  @P3 SHF.L.U32 R58, R120, 0x10, RZ ;  /* 0x00000010783a3819 */ /* 0x000fe200000006ff */
[----:B------:R-:W-:Y:S01]  /*0ee0*/  @P3 FMUL.FTZ R62, R62, R131 ;  /* 0x000000833e3e3220 */ /* 0x000fe20000410000 */
[----:B------:R-:W-:-:S02]  /*0ef0*/  @P3 SHF.L.U32 R63, R9, 0x10, RZ ;  /* 0x00000010093f3819 */ /* 0x000fc400000006ff */
[C---:B------:R-:W-:Y:S02]  /*0f00*/  @P3 SHF.L.U32 R128, R54.reuse, 0x10, RZ ;  /* 0x0000001036803819 */ /* 0x040fe400000006ff */
[----:B------:R-:W-:Y:S02]  /*0f10*/  @!P3 PRMT R69, R54, 0x7632, R69 ;  /* 0x000076323645b816 */ /* 0x000fe40000000045 */
[----:B------:R-:W-:Y:S02]  /*0f20*/  @!P3 PRMT R68, R55, 0x7632, R68 ;  /* 0x000076323744b816 */ /* 0x000fe40000000044 */
[----:B------:R-:W-:Y:S01]  /*0f30*/  @P3 SHF.L.U32 R60, R57, 0x10, RZ ;  /* 0x00000010393c3819 */ /* 0x000fe200000006ff */
[----:B------:R-:W-:Y:S01]  /*0f40*/  @P3 IMAD.U32 R57, R66, 0x10000, RZ ;  /* 0x0001000042393824 */ /* 0x000fe200078e00ff */
[----:B------:R-:W-:Y:S01]  /*0f50*/  @!P3 SHF.L.U32 R71, R54, 0x10, RZ ;  /* 0x000000103647b819 */ /* 0x000fe200000006ff */
[----:B------:R-:W-:Y:S01]  /*0f60*/  @P3 FFMA.FTZ R71, R59, R56, R128 ;  /* 0x000000383b473223 */ /* 0x000fe20000010080 */
[----:B------:R-:W-:Y:S01]  /*0f70*/  @!P3 SHF.L.U32 R70, R55, 0x10, RZ ;  /* 0x000000103746b819 */ /* 0x000fe200000006ff */
[----:B------:R-:W-:Y:S01]  /*0f80*/  @P3 FFMA.FTZ R70, R64, R63, R67 ;  /* 0x0000003f40463223 */ /* 0x000fe20000010043 */
[----:B------:R-:W-:Y:S01]  /*0f90*/  @!P3 SHF.L.U32 R69, R69, 0x10, RZ ;  /* 0x000000104545b819 */ /* 0x000fe200000006ff */
[----:B------:R-:W-:Y:S01]  /*0fa0*/  @P3 FFMA.FTZ R69, R61, R58, R60 ;  /* 0x0000003a3d453223 */ /* 0x000fe2000001003c */
[----:B------:R-:W-:Y:S01]  /*0fb0*/  @!P3 SHF.L.U32 R68, R68, 0x10, RZ ;  /* 0x000000104444b819 */ /* 0x000fe200000006ff */
        /* <DEDUP_REMOVED lines=14> */
.L_x_280:
[----:B------:R-:W0:Y:S01]  /*10a0*/  @P2 LDC R59, c[0x0][0x40c] ;  /* 0x00010300ff3b2b82 */ /* 0x000e220000000800 */
[----:B------:R-:W-:Y:S02]  /*10b0*/  @P2 SHF.L.U32 R58, R48, 0x10, RZ ;  /* 0x00000010303a2819 */ /* 0x000fe400000006ff */
[----:B------:R-:W-:Y:S02]  /*10c0*/  CS2R R124, SRZ ;  /* 0x00000000007c7805 */ /* 0x000fe4000001ff00 */
[----:B------:R-:W-:Y:S01]  /*10d0*/  @P2 SHF.L.U32 R64, R122, 0x10, RZ ;  /* 0x000000107a402819 */ /* 0x000fe200000006ff */
[----:B------:R-:W-:Y:S01]  /*10e0*/  HFMA2 R126, -RZ, RZ, 0, 0 ;  /* 0x00000000ff7e7431 */ /* 0x000fe200000001ff */
[----:B------:R-:W-:Y:S01]  /*10f0*/  @P2 SHF.L.U32 R56, R56, 0x10, RZ ;  /* 0x0000001038382819 */ /* 0x000fe200000006ff */
[----:B------:R-:W-:Y:S01]  /*1100*/  @P2 IMAD.U32 R61, R61, 0x10000, RZ ;  /* 0x000100003d3d2824 */ /* 0x000fe200078e00ff */
[----:B------:R-:W-:Y:S01]  /*1110*/  MOV R123, RZ ;  /* 0x000000ff007b7202 */ /* 0x000fe20000000f00 */
[----:B------:R-:W1:Y:S01]  /*1120*/  @P2 LDC R62, c[0x0][0x40c] ;  /* 0x00010300ff3e2b82 */ /* 0x000e620000000800 */
[----:B------:R-:W-:-:S07]  /*1130*/  CS2R R70, SRZ ;  /* 0x0000000000467805 */ /* 0x000fce000001ff00 */
[----:B------:R-:W2:Y:S01]  /*1140*/  @P2 LDC R65, c[0x0][0x40c] ;  /* 0x00010300ff412b82 */ /* 0x000ea20000000800 */
[----:B0-----:R-:W-:Y:S01]  /*1150*/  @P2 FMUL.FTZ R58, R58, R59 ;  /* 0x0000003b3a3a2220 */ /* 0x001fe20000410000 */
[----:B------:R-:W-:-:S06]  /*1160*/  @P2 SHF.L.U32 R59, R57, 0x10, RZ ;  /* 0x00000010393b2819 */ /* 0x000fcc00000006ff */
[----:B------:R-:W0:Y:S01]  /*1170*/  @P2 LDC R63, c[0x0][0x40c] ;  /* 0x00010300ff3f2b82 */ /* 0x000e220000000800 */
[----:B------:R-:W-:-:S04]  /*1180*/  @P2 IMAD.U32 R57, R6, 0x10000, RZ ;  /* 0x0001000006392824 */ /* 0x000fc800078e00ff */
[----:B------:R-:W-:Y:S01]  /*1190*/  @P2 FMUL.FTZ R126, R58, R57 ;  /* 0x000000393a7e2220 */ /* 0x000fe20000410000 */
[----:B-1----:R-:W-:Y:S01]  /*11a0*/  @P2 FMUL.FTZ R59, R59, R62 ;  /* 0x0000003e3b3b2220 */ /* 0x002fe20000410000 */
[----:B------:R-:W-:Y:S01]  /*11b0*/  @P2 SHF.L.U32 R62, R49, 0x10, RZ ;  /* 0x00000010313e2819 */ /* 0x000fe200000006ff */
[----:B------:R-:W1:Y:S01]  /*11c0*/  @P2 LDC R67, c[0x0][0x40c] ;  /* 0x00010300ff432b82 */ /* 0x000e620000000800 */
[----:B------:R-:W-:Y:S02]  /*11d0*/  @P2 IMAD.U32 R57, R7, 0x10000, RZ ;  /* 0x0001000007392824 */ /* 0x000fe400078e00ff */
[----:B------:R-:W-:Y:S01]  /*11e0*/  @P2 FMUL.FTZ R125, R59, R64 ;  /* 0x000000403b7d2220 */ /* 0x000fe20000410000 */
[----:B------:R-:W-:Y:S02]  /*11f0*/  @P2 SHF.L.U32 R59, R121, 0x10, RZ ;  /* 0x00000010793b2819 */ /* 0x000fe400000006ff */
[----:B------:R-:W-:Y:S01]  /*1200*/  @P2 SHF.L.U32 R58, R50, 0x10, RZ ;  /* 0x00000010323a2819 */ /* 0x000fe200000006ff */
[----:B--2---:R-:W-:Y:S01]  /*1210*/  @P2 FMUL.FTZ R56, R56, R65 ;  /* 0x0000004138382220 */ /* 0x004fe20000410000 */
[----:B------:R-:W2:Y:S03]  /*1220*/  @P2 LDC R66, c[0x0][0x40c] ;  /* 0x00010300ff422b82 */ /* 0x000ea60000000800 */
[----:B------:R-:W-:Y:S01]  /*1230*/  @P2 FMUL.FTZ R123, R56, R59 ;  /* 0x0000003b387b2220 */ /* 0x000fe20000410000 */
[----:B------:R-:W-:Y:S01]  /*1240*/  @P2 SHF.L.U32 R59, R60, 0x10, RZ ;  /* 0x000000103c3b2819 */ /* 0x000fe200000006ff */
[----:B------:R-:W-:Y:S01]  /*1250*/  @P2 IMAD.U32 R56, R120, 0x10000, RZ ;  /* 0x0001000078382824 */ /* 0x000fe200078e00ff */
[----:B------:R-:W-:-:S02]  /*1260*/  @P2 SHF.L.U32 R60, R9, 0x10, RZ ;  /* 0x00000010093c2819 */ /* 0x000fc400000006ff */
[----:B------:R-:W3:Y:S01]  /*1270*/  @P2 LDC R68, c[0x0][0x40c] ;  /* 0x00010300ff442b82 */ /* 0x000ee20000000800 */
[----:B0-----:R-:W-:Y:S01]  /*1280*/  @P2 FMUL.FTZ R62, R62, R63 ;  /* 0x0000003f3e3e2220 */ /* 0x001fe20000410000 */
[----:B------:R-:W-:-:S03]  /*1290*/  @P2 SHF.L.U32 R63, R51, 0x10, RZ ;  /* 0x00000010333f2819 */ /* 0x000fc600000006ff */
[----:B------:R-:W-:Y:S01]  /*12a0*/  @P2 FMUL.FTZ R124, R62, R57 ;  /* 0x000000393e7c2220 */ /* 0x000fe20000410000 */
[----:B------:R-:W-:Y:S02]  /*12b0*/  @P2 SHF.L.U32 R57, R8, 0x10, RZ ;  /* 0x0000001008392819 */ /* 0x000fe400000006ff */
[----:B------:R-:W0:Y:S01]  /*12c0*/  @P2 LDC R64, c[0x0][0x40c] ;  /* 0x00010300ff402b82 */ /* 0x000e220000000800 */
[----:B------:R-:W-:Y:S01]  /*12d0*/  @P2 SHF.L.U32 R62, R119, 0x10, RZ ;  /* 0x00000010773e2819 */ /* 0x000fe200000006ff */
[----:B-1----:R-:W-:-:S04]  /*12e0*/  @P2 FMUL.FTZ R58, R58, R67 ;  /* 0x000000433a3a2220 */ /* 0x002fc80000410000 */
[----:B------:R-:W-:Y:S01]  /*12f0*/  @P2 FMUL.FTZ R71, R58, R57 ;  /* 0x000000393a472220 */ /* 0x000fe20000410000 */
[----:B------:R-:W-:Y:S01]  /*1300*/  F2FP.BF16.F32.PACK_AB R57, RZ, R125 ;  /* 0x0000007dff39723e */ /* 0x000fe200000010ff */
[----:B--2---:R-:W-:Y:S01]  /*1310*/  @P2 FMUL.FTZ R61, R61, R66 ;  /* 0x000000423d3d2220 */ /* 0x004fe20000410000 */
[----:B------:R-:W-:Y:S01]  /*1320*/  F2FP.BF16.F32.PACK_AB R58, RZ, R124 ;  /* 0x0000007cff3a723e */ /* 0x000fe200000010ff */
[----:B---3--:R-:W-:Y:S01]  /*1330*/  @P2 FMUL.FTZ R63, R63, R68 ;  /* 0x000000443f3f2220 */ /* 0x008fe20000410000 */
[----:B------:R-:W-:Y:S02]  /*1340*/  CS2R R68, SRZ ;  /* 0x0000000000447805 */ /* 0x000fe4000001ff00 */
[----:B------:R-:W-:Y:S01]  /*1350*/  @P2 FMUL.FTZ R69, R61, R56 ;  /* 0x000000383d452220 */ /* 0x000fe20000410000 */
[----:B------:R-:W-:Y:S01]  /*1360*/  @P2 FMUL.FTZ R70, R63, R60 ;  /* 0x0000003c3f462220 */ /* 0x000fe20000410000 */
[----:B------:R-:W-:Y:S02]  /*1370*/  F2FP.BF16.F32.PACK_AB R56, RZ, R126 ;  /* 0x0000007eff38723e */ /* 0x000fe400000010ff */
[----:B------:R-:W-:Y:S01]  /*1380*/  F2FP.BF16.F32.PACK_AB R60, RZ, R71 ;  /* 0x00000047ff3c723e */ /* 0x000fe200000010ff */
[----:B0-----:R-:W-:Y:S01]  /*1390*/  @P2 FMUL.FTZ R59, R59, R64 ;  /* 0x000000403b3b2220 */ /* 0x001fe20000410000 */
[----:B------:R-:W-:-:S02]  /*13a0*/  F2FP.BF16.F32.PACK_AB R61, RZ, R69 ;  /* 0x00000045ff3d723e */ /* 0x000fc400000010ff */
[----:B------:R-:W-:Y:S01]  /*13b0*/  PRMT R56, R56, 0x5410, R57 ;  /* 0x0000541038387816 */ /* 0x000fe20000000039 */
[----:B------:R-:W-:Y:S01]  /*13c0*/  @P2 FMUL.FTZ R68, R59, R62 ;  /* 0x0000003e3b442220 */ /* 0x000fe20000410000 */
[----:B------:R-:W-:Y:S02]  /*13d0*/  F2FP.BF16.F32.PACK_AB R59, RZ, R123 ;  /* 0x0000007bff3b723e */ /* 0x000fe400000010ff */
[----:B------:R-:W-:Y:S02]  /*13e0*/  F2FP.BF16.F32.PACK_AB R62, RZ, R70 ;  /* 0x00000046ff3e723e */ /* 0x000fe400000010ff */
[----:B------:R-:W-:Y:S02]  /*13f0*/  F2FP.BF16.F32.PACK_AB R63, RZ, R68 ;  /* 0x00000044ff3f723e */ /* 0x000fe400000010ff */
[----:B------:R-:W-:Y:S02]  /*1400*/  PRMT R57, R58, 0x5410, R59 ;  /* 0x000054103a397816 */ /* 0x000fe4000000003b */
[----:B------:R-:W-:-:S02]  /*1410*/  PRMT R58, R60, 0x5410, R61 ;  /* 0x000054103c3a7816 */ /* 0x000fc4000000003d */
[----:B------:R-:W-:-:S07]  /*1420*/  PRMT R59, R62, 0x5410, R63 ;  /* 0x000054103e3b7816 */ /* 0x000fce000000003f */
.L_x_281:
[----:B------:R-:W0:Y:S01]  /*1430*/  LDC.64 R60, c[0x0][0x3a8] ;  /* 0x0000ea00ff3c7b82 */ /* 0x000e220000000a00 */
[----:B------:R-:W-:Y:S01]  /*1440*/  @P2 IADD3 R131, PT, PT, R138, 0x20, RZ ;  /* 0x000000208a832810 */ /* 0x000fe20007ffe0ff */
[----:B------:R-:W-:-:S06]  /*1450*/  VIADD R141, R139, 0x20 ;  /* 0x000000208b8d7836 */ /* 0x000fcc0000000000 */
[----:B------:R-:W1:Y:S08]  /*1460*/  @P2 LDC.64 R64, c[0x0][0x390] ;  /* 0x0000e400ff402b82 */ /* 0x000e700000000a00 */
[----:B------:R-:W2:Y:S01]  /*1470*/  @P0 LDC.64 R62, c[0x0][0x3a0] ;  /* 0x0000e800ff3e0b82 */ /* 0x000ea20000000a00 */
[----:B0-----:R-:W-:-:S05]  /*1480*/  IMAD.WIDE.U32 R66, R139, 0x10, R60 ;  /* 0x000000108b427825 */ /* 0x001fca00078e003c */
[----:B------:R0:W-:Y:S01]  /*1490*/  STG.E.128 desc[UR6][R66.64], R56 ;  /* 0x0000003842007986 */ /* 0x0001e2000c101d06 */
[----:B-1----:R-:W-:-:S05]  /*14a0*/  @P2 IMAD.WIDE.U32 R64, R131, 0x10, R64 ;  /* 0x0000001083402825 */ /* 0x002fca00078e0040 */
[----:B------:R-:W3:Y:S01]  /*14b0*/  @P2 LDG.E.128 R48, desc[UR6][R64.64] ;  /* 0x0000000640302981 */ /* 0x000ee2000c1e1d00 */
[----:B--2---:R-:W-:-:S05]  /*14c0*/  @P0 IMAD.WIDE.U32 R62, R141, 0x10, R62 ;  /* 0x000000108d3e0825 */ /* 0x004fca00078e003e */
[----:B------:R0:W5:Y:S01]  /*14d0*/  @P0 LDG.E.128 R52, desc[UR6][R62.64] ;  /* 0x000000063e340981 */ /* 0x000162000c1e1d00 */
[----:B---3--:R-:W-:Y:S02]  /*14e0*/  PRMT R133, R51, 0x7632, R133 ;  /* 0x0000763233857816 */ /* 0x008fe40000000085 */
[----:B------:R-:W-:Y:S02]  /*14f0*/  PRMT R134, R50, 0x7632, R134 ;  /* 0x0000763232867816 */ /* 0x000fe40000000086 */
[----:B------:R-:W-:Y:S02]  /*1500*/  PRMT R131, R49, 0x7632, R131 ;  /* 0x0000763231837816 */ /* 0x000fe40000000083 */
[----:B------:R-:W-:Y:S01]  /*1510*/  PRMT R128, R48, 0x7632, R128 ;  /* 0x0000763230807816 */ /* 0x000fe20000000080 */
[----:B0-----:R-:W-:Y:S06]  /*1520*/  @!P0 BRA `(.L_x_282) ;  /* 0x0000000400148947 */ /* 0x001fec0003800000 */
[----:B------:R-:W-:Y:S02]  /*1530*/  ISETP.GT.AND P3, PT, R137, RZ, PT ;  /* 0x000000ff8900720c */ /* 0x000fe40003f64270 */
[C---:B-----5:R-:W-:Y:S02]  /*1540*/  PRMT R56, R52.reuse, 0x7632, R56 ;  /* 0x0000763234387816 */ /* 0x060fe40000000038 */
[----:B------:R-:W-:-:S03]  /*1550*/  SHF.L.U32 R59, R52, 0x10, RZ ;  /* 0x00000010343b7819 */ /* 0x000fc600000006ff */
[----:B------:R-:W-:-:S06]  /*1560*/  IMAD.U32 R130, R56, 0x10000, RZ ;  /* 0x0001000038827824 */ /* 0x000fcc00078e00ff */
[----:B------:R-:W0:Y:S01]  /*1570*/  @P3 LDC R58, c[0x0][0x40c] ;  /* 0x00010300ff3a3b82 */ /* 0x000e220000000800 */
[----:B------:R-:W-:Y:S01]  /*1580*/  @P3 SHF.L.U32 R57, R48, 0x10, RZ ;  /* 0x0000001030393819 */ /* 0x000fe200000006ff */
[----:B------:R-:W-:Y:S01]  /*1590*/  @P3 IMAD.U32 R134, R134, 0x10000, RZ ;  /* 0x0001000086863824 */ /* 0x000fe200078e00ff */
[----:B------:R-:W-:Y:S02]  /*15a0*/  @P3 SHF.L.U32 R56, R14, 0x10, RZ ;  /* 0x000000100e383819 */ /* 0x000fe400000006ff */
[----:B------:R-:W-:-:S03]  /*15b0*/  @P3 SHF.L.U32 R131, R131, 0x10, RZ ;  /* 0x0000001083833819 */ /* 0x000fc600000006ff */
[----:B------:R-:W1:Y:S08]  /*15c0*/  @P3 LDC R64, c[0x0][0x40c] ;  /* 0x00010300ff403b82 */ /* 0x000e700000000800 */
[----:B------:R-:W2:Y:S08]  /*15d0*/  @P3 LDC R63, c[0x0][0x40c] ;  /* 0x00010300ff3f3b82 */ /* 0x000eb00000000800 */
[----:B------:R-:W3:Y:S01]  /*15e0*/  @P3 LDC R66, c[0x0][0x40c] ;  /* 0x00010300ff423b82 */ /* 0x000ee20000000800 */
[----:B0-----:R-:W-:Y:S01]  /*15f0*/  @P3 FMUL.FTZ R62, R57, R58 ;  /* 0x0000003a393e3220 */ /* 0x001fe20000410000 */
[----:B------:R-:W-:-:S02]  /*1600*/  @P3 SHF.L.U32 R57, R128, 0x10, RZ ;  /* 0x0000001080393819 */ /* 0x000fc400000006ff */
[----:B------:R-:W-:Y:S01]  /*1610*/  @!P3 MOV R128, R59 ;  /* 0x0000003b0080b202 */ /* 0x000fe20000000f00 */
[----:B------:R-:W-:Y:S01]  /*1620*/  @P3 FFMA.FTZ R128, R62, R56, R59 ;  /* 0x000000383e803223 */ /* 0x000fe2000001003b */
[----:B------:R-:W-:Y:S01]  /*1630*/  @P3 SHF.L.U32 R58, R118, 0x10, RZ ;  /* 0x00000010763a3819 */ /* 0x000fe200000006ff */
[----:B------:R-:W-:Y:S01]  /*1640*/  @P3 IMAD.U32 R62, R49, 0x10000, RZ ;  /* 0x00010000313e3824 */ /* 0x000fe200078e00ff */
[----:B------:R-:W0:Y:S01]  /*1650*/  @P3 LDC R136, c[0x0][0x40c] ;  /* 0x00010300ff883b82 */ /* 0x000e220000000800 */
[----:B-1----:R-:W-:Y:S01]  /*1660*/  @P3 FMUL.FTZ R57, R57, R64 ;  /* 0x0000004039393220 */ /* 0x002fe20000410000 */
[C---:B------:R-:W-:Y:S02]  /*1670*/  PRMT R56, R53.reuse, 0x7632, R56 ;  /* 0x0000763235387816 */ /* 0x040fe40000000038 */
[----:B------:R-:W-:Y:S01]  /*1680*/  SHF.L.U32 R59, R53, 0x10, RZ ;  /* 0x00000010353b7819 */ /* 0x000fe200000006ff */
[----:B------:R-:W-:Y:S01]  /*1690*/  @P3 FFMA.FTZ R130, R57, R58, R130 ;  /* 0x0000003a39823223 */ /* 0x000fe20000010082 */
[----:B------:R-:W-:-:S02]  /*16a0*/  SHF.L.U32 R132, R56, 0x10, RZ ;  /* 0x0000001038847819 */ /* 0x000fc400000006ff */
[----:B------:R-:W1:Y:S01]  /*16b0*/  @P3 LDC R65, c[0x0][0x40c] ;  /* 0x00010300ff413b82 */ /* 0x000e620000000800 */
[----:B------:R-:W-:Y:S01]  /*16c0*/  @P3 SHF.L.U32 R56, R15, 0x10, RZ ;  /* 0x000000100f383819 */ /* 0x000fe200000006ff */
[----:B--2---:R-:W-:Y:S01]  /*16d0*/  @P3 FMUL.FTZ R62, R62, R63 ;  /* 0x0000003f3e3e3220 */ /* 0x004fe20000410000 */
[----:B------:R-:W-:Y:S02]  /*16e0*/  @P3 SHF.L.U32 R58, R117, 0x10, RZ ;  /* 0x00000010753a3819 */ /* 0x000fe400000006ff */
[----:B------:R-:W-:Y:S02]  /*16f0*/  @P3 SHF.L.U32 R63, R50, 0x10, RZ ;  /* 0x00000010323f3819 */ /* 0x000fe400000006ff */
[----:B------:R-:W-:Y:S01]  /*1700*/  @P3 SHF.L.U32 R64, R51, 0x10, RZ ;  /* 0x0000001033403819 */ /* 0x000fe200000006ff */
[----:B------:R-:W2:Y:S01]  /*1710*/  @P3 LDC R67, c[0x0][0x40c] ;  /* 0x00010300ff433b82 */ /* 0x000ea20000000800 */
[----:B---3--:R-:W-:Y:S01]  /*1720*/  @P3 FMUL.FTZ R57, R131, R66 ;  /* 0x0000004283393220 */ /* 0x008fe20000410000 */
[----:B------:R-:W-:-:S02]  /*1730*/  @!P3 IMAD.MOV.U32 R131, RZ, RZ, R59 ;  /* 0x000000ffff83b224 */ /* 0x000fc400078e003b */
[----:B------:R-:W-:Y:S01]  /*1740*/  @P3 FFMA.FTZ R131, R62, R56, R59 ;  /* 0x000000383e833223 */ /* 0x000fe2000001003b */
[----:B------:R-:W-:Y:S01]  /*1750*/  PRMT R56, R54, 0x7632, R56 ;  /* 0x0000763236387816 */ /* 0x000fe20000000038 */
[----:B------:R-:W-:Y:S01]  /*1760*/  @P3 FFMA.FTZ R132, R57, R58, R132 ;  /* 0x0000003a39843223 */ /* 0x000fe20000010084 */
[----:B------:R-:W-:Y:S01]  /*1770*/  PRMT R57, R55, 0x7632, R57 ;  /* 0x0000763237397816 */ /* 0x000fe20000000039 */
[----:B------:R-:W3:Y:S01]  /*1780*/  @P3 LDC R143, c[0x0][0x40c] ;  /* 0x00010300ff8f3b82 */ /* 0x000ee20000000800 */
[----:B------:R-:W-:Y:S01]  /*1790*/  @P3 SHF.L.U32 R62, R133, 0x10, RZ ;  /* 0x00000010853e3819 */ /* 0x000fe200000006ff */
[----:B0-----:R-:W-:Y:S01]  /*17a0*/  @P3 FMUL.FTZ R66, R63, R136 ;  /* 0x000000883f423220 */ /* 0x001fe20000410000 */
[----:B------:R-:W-:Y:S01]  /*17b0*/  SHF.L.U32 R136, R57, 0x10, RZ ;  /* 0x0000001039887819 */ /* 0x000fe200000006ff */
[----:B------:R-:W-:Y:S01]  /*17c0*/  IMAD.U32 R135, R56, 0x10000, RZ ;  /* 0x0001000038877824 */ /* 0x000fe200078e00ff */
[----:B------:R-:W-:Y:S01]  /*17d0*/  @P3 SHF.L.U32 R57, R116, 0x10, RZ ;  /* 0x0000001074393819 */ /* 0x000fe200000006ff */
[----:B------:R-:W-:Y:S01]  /*17e0*/  @P3 IMAD.U32 R56, R16, 0x10000, RZ ;  /* 0x0001000010383824 */ /* 0x000fe200078e00ff */
[----:B------:R-:W-:Y:S01]  /*17f0*/  @P3 SHF.L.U32 R59, R17, 0x10, RZ ;  /* 0x00000010113b3819 */ /* 0x000fe200000006ff */
[----:B-1----:R-:W-:Y:S01]  /*1800*/  @P3 FMUL.FTZ R58, R134, R65 ;  /* 0x00000041863a3220 */ /* 0x002fe20000410000 */
[----:B------:R-:W-:-:S02]  /*1810*/  SHF.L.U32 R65, R54, 0x10, RZ ;  /* 0x0000001036417819 */ /* 0x000fc400000006ff */
[----:B------:R-:W-:Y:S01]  /*1820*/  SHF.L.U32 R134, R55, 0x10, RZ ;  /* 0x0000001037867819 */ /* 0x000fe200000006ff */
[----:B------:R-:W-:Y:S01]  /*1830*/  @P3 FFMA.FTZ R135, R58, R57, R135 ;  /* 0x000000393a873223 */ /* 0x000fe20000010087 */
[----:B------:R-:W-:Y:S01]  /*1840*/  @!P3 MOV R133, R65 ;  /* 0x000000410085b202 */ /* 0x000fe20000000f00 */
[----:B------:R-:W-:Y:S01]  /*1850*/  @P3 FFMA.FTZ R133, R66, R56, R65 ;  /* 0x0000003842853223 */ /* 0x000fe20000010041 */
[----:B------:R-:W-:Y:S01]  /*1860*/  F2FP.BF16.F32.PACK_AB R56, RZ, R128 ;  /* 0x00000080ff38723e */ /* 0x000fe200000010ff */
[----:B--2---:R-:W-:Y:S01]  /*1870*/  @P3 FMUL.FTZ R67, R64, R67 ;  /* 0x0000004340433220 */ /* 0x004fe20000410000 */
[----:B------:R-:W-:Y:S02]  /*1880*/  @P3 SHF.L.U32 R64, R115, 0x10, RZ ;  /* 0x0000001073403819 */ /* 0x000fe400000006ff */
[----:B------:R-:W-:Y:S01]  /*1890*/  F2FP.BF16.F32.PACK_AB R57, RZ, R130 ;  /* 0x00000082ff39723e */ /* 0x000fe200000010ff */
[----:B------:R-:W-:Y:S01]  /*18a0*/  @P3 FFMA.FTZ R134, R67, R59, R134 ;  /* 0x0000003b43863223 */ /* 0x000fe20000010086 */
[----:B------:R-:W-:-:S02]  /*18b0*/  F2FP.BF16.F32.PACK_AB R58, RZ, R131 ;  /* 0x00000083ff3a723e */ /* 0x000fc400000010ff */
[----:B------:R-:W-:Y:S01]  /*18c0*/  PRMT R56, R56, 0x5410, R57 ;  /* 0x0000541038387816 */ /* 0x000fe20000000039 */
[----:B---3--:R-:W-:Y:S01]  /*18d0*/  @P3 FMUL.FTZ R63, R62, R143 ;  /* 0x0000008f3e3f3220 */ /* 0x008fe20000410000 */
[----:B------:R-:W-:Y:S02]  /*18e0*/  F2FP.BF16.F32.PACK_AB R62, RZ, R132 ;  /* 0x00000084ff3e723e */ /* 0x000fe400000010ff */
[----:B------:R-:W-:Y:S01]  /*18f0*/  F2FP.BF16.F32.PACK_AB R65, RZ, R134 ;  /* 0x00000086ff41723e */ /* 0x000fe200000010ff */
[----:B------:R-:W-:Y:S01]  /*1900*/  @P3 FFMA.FTZ R136, R63, R64, R136 ;  /* 0x000000403f883223 */ /* 0x000fe20000010088 */
[----:B------:R-:W-:Y:S02]  /*1910*/  F2FP.BF16.F32.PACK_AB R63, RZ, R133 ;  /* 0x00000085ff3f723e */ /* 0x000fe400000010ff */
[----:B------:R-:W-:Y:S02]  /*1920*/  F2FP.BF16.F32.PACK_AB R64, RZ, R135 ;  /* 0x00000087ff40723e */ /* 0x000fe400000010ff */
[----:B------:R-:W-:-:S02]  /*1930*/  F2FP.BF16.F32.PACK_AB R59, RZ, R136 ;  /* 0x00000088ff3b723e */ /* 0x000fc400000010ff */
[----:B------:R-:W-:Y:S02]  /*1940*/  PRMT R57, R58, 0x5410, R62 ;  /* 0x000054103a397816 */ /* 0x000fe4000000003e */
[----:B------:R-:W-:Y:S02]  /*1950*/  PRMT R58, R63, 0x5410, R64 ;  /* 0x000054103f3a7816 */ /* 0x000fe40000000040 */
[----:B------:R-:W-:Y:S01]  /*1960*/  PRMT R59, R65, 0x5410, R59 ;  /* 0x00005410413b7816 */ /* 0x000fe2000000003b */
[----:B------:R-:W-:Y:S06]  /*1970*/  BRA `(.L_x_283) ;  /* 0x0000000000ec7947 */ /* 0x000fec0003800000 */
.L_x_282:
[----:B------:R-:W0:Y:S01]  /*1980*/  @P2 LDC R57, c[0x0][0x40c] ;  /* 0x00010300ff392b82 */ /* 0x000e220000000800 */
[----:B------:R-:W-:Y:S01]  /*1990*/  @P2 IMAD.U32 R56, R48, 0x10000, RZ ;  /* 0x0001000030382824 */ /* 0x000fe200078e00ff */
[----:B------:R-:W-:Y:S01]  /*19a0*/  @P2 SHF.L.U32 R58, R128, 0x10, RZ ;  /* 0x00000010803a2819 */ /* 0x000fe200000006ff */
[----:B------:R-:W-:Y:S01]  /*19b0*/  HFMA2 R128, -RZ, RZ, 0, 0 ;  /* 0x00000000ff807431 */ /* 0x000fe200000001ff */
[----:B------:R-:W-:Y:S01]  /*19c0*/  @P2 SHF.L.U32 R63, R118, 0x10, RZ ;  /* 0x00000010763f2819 */ /* 0x000fe200000006ff */
[----:B------:R-:W-:Y:S01]  /*19d0*/  IMAD.MOV.U32 R130, RZ, RZ, RZ ;  /* 0x000000ffff827224 */ /* 0x000fe200078e00ff */
[----:B------:R-:W-:Y:S01]  /*19e0*/  @P2 SHF.L.U32 R131, R131, 0x10, RZ ;  /* 0x0000001083832819 */ /* 0x000fe200000006ff */
[----:B------:R-:W-:Y:S01]  /*19f0*/  IMAD.MOV.U32 R136, RZ, RZ, RZ ;  /* 0x000000ffff887224 */ /* 0x000fe200078e00ff */
[----:B------:R-:W1:Y:S01]  /*1a00*/  @P2 LDC R59, c[0x0][0x40c] ;  /* 0x00010300ff3b2b82 */ /* 0x000e620000000800 */
[----:B------:R-:W-:Y:S02]  /*1a10*/  @P2 SHF.L.U32 R134, R134, 0x10, RZ ;  /* 0x0000001086862819 */ /* 0x000fe400000006ff */
[----:B------:R-:W-:-:S05]  /*1a20*/  MOV R132, RZ ;  /* 0x000000ff00847202 */ /* 0x000fca0000000f00 */
[----:B------:R-:W2:Y:S08]  /*1a30*/  @P2 LDC R62, c[0x0][0x40c] ;  /* 0x00010300ff3e2b82 */ /* 0x000eb00000000800 */
[----:B------:R-:W3:Y:S01]  /*1a40*/  @P2 LDC R64, c[0x0][0x40c] ;  /* 0x00010300ff402b82 */ /* 0x000ee20000000800 */
[----:B0-----:R-:W-:Y:S01]  /*1a50*/  @P2 FMUL.FTZ R56, R56, R57 ;  /* 0x0000003938382220 */ /* 0x001fe20000410000 */
[----:B------:R-:W-:-:S05]  /*1a60*/  @P2 SHF.L.U32 R57, R14, 0x10, RZ ;  /* 0x000000100e392819 */ /* 0x000fca00000006ff */
[----:B------:R-:W-:Y:S01]  /*1a70*/  @P2 FMUL.FTZ R128, R56, R57 ;  /* 0x0000003938802220 */ /* 0x000fe20000410000 */
[----:B------:R-:W0:Y:S01]  /*1a80*/  @P2 LDC R65, c[0x0][0x40c] ;  /* 0x00010300ff412b82 */ /* 0x000e220000000800 */
[----:B-1----:R-:W-:Y:S01]  /*1a90*/  @P2 FMUL.FTZ R58, R58, R59 ;  /* 0x0000003b3a3a2220 */ /* 0x002fe20000410000 */
[----:B------:R-:W-:Y:S02]  /*1aa0*/  @P2 SHF.L.U32 R59, R49, 0x10, RZ ;  /* 0x00000010313b2819 */ /* 0x000fe400000006ff */
[----:B------:R-:W-:Y:S01]  /*1ab0*/  @P2 SHF.L.U32 R56, R15, 0x10, RZ ;  /* 0x000000100f382819 */ /* 0x000fe200000006ff */
[----:B------:R-:W-:Y:S01]  /*1ac0*/  @P2 FMUL.FTZ R130, R58, R63 ;  /* 0x0000003f3a822220 */ /* 0x000fe20000410000 */
[----:B------:R-:W-:Y:S01]  /*1ad0*/  @P2 SHF.L.U32 R57, R117, 0x10, RZ ;  /* 0x0000001075392819 */ /* 0x000fe200000006ff */
[----:B------:R-:W-:Y:S01]  /*1ae0*/  @P2 IMAD.U32 R58, R50, 0x10000, RZ ;  /* 0x00010000323a2824 */ /* 0x000fe200078e00ff */
[----:B------:R-:W1:Y:S01]  /*1af0*/  @P2 LDC R67, c[0x0][0x40c] ;  /* 0x00010300ff432b82 */ /* 0x000e620000000800 */
[----:B--2---:R-:W-:Y:S01]  /*1b00*/  @P2 FMUL.FTZ R59, R59, R62 ;  /* 0x0000003e3b3b2220 */ /* 0x004fe20000410000 */
[----:B------:R-:W-:-:S02]  /*1b10*/  @P2 SHF.L.U32 R62, R51, 0x10, RZ ;  /* 0x00000010333e2819 */ /* 0x000fc400000006ff */
[----:B------:R-:W-:Y:S01]  /*1b20*/  @P2 SHF.L.U32 R63, R133, 0x10, RZ ;  /* 0x00000010853f2819 */ /* 0x000fe200000006ff */
[----:B------:R-:W-:-:S03]  /*1b30*/  IMAD.MOV.U32 R133, RZ, RZ, RZ ;  /* 0x000000ffff857224 */ /* 0x000fc600078e00ff */
[----:B------:R-:W2:Y:S01]  /*1b40*/  @P2 LDC R135, c[0x0][0x40c] ;  /* 0x00010300ff872b82 */ /* 0x000ea20000000800 */
[----:B---3--:R-:W-:Y:S01]  /*1b50*/  @P2 FMUL.FTZ R64, R131, R64 ;  /* 0x0000004083402220 */ /* 0x008fe20000410000 */
[----:B------:R-:W-:Y:S02]  /*1b60*/  IMAD.MOV.U32 R131, RZ, RZ, RZ ;  /* 0x000000ffff837224 */ /* 0x000fe400078e00ff */
[----:B------:R-:W-:Y:S01]  /*1b70*/  @P2 FMUL.FTZ R131, R59, R56 ;  /* 0x000000383b832220 */ /* 0x000fe20000410000 */
[----:B------:R-:W-:Y:S01]  /*1b80*/  @P2 SHF.L.U32 R56, R116, 0x10, RZ ;  /* 0x0000001074382819 */ /* 0x000fe200000006ff */
[----:B------:R-:W-:Y:S01]  /*1b90*/  @P2 FMUL.FTZ R132, R64, R57 ;  /* 0x0000003940842220 */ /* 0x000fe20000410000 */
[----:B------:R-:W-:Y:S01]  /*1ba0*/  @P2 SHF.L.U32 R57, R16, 0x10, RZ ;  /* 0x0000001010392819 */ /* 0x000fe200000006ff */
[----:B------:R-:W3:Y:S01]  /*1bb0*/  @P2 LDC R66, c[0x0][0x40c] ;  /* 0x00010300ff422b82 */ /* 0x000ee20000000800 */
[----:B------:R-:W-:Y:S01]  /*1bc0*/  @P2 SHF.L.U32 R59, R17, 0x10, RZ ;  /* 0x00000010113b2819 */ /* 0x000fe200000006ff */
[----:B0-----:R-:W-:Y:S01]  /*1bd0*/  @P2 FMUL.FTZ R58, R58, R65 ;  /* 0x000000413a3a2220 */ /* 0x001fe20000410000 */
[----:B------:R-:W-:-:S03]  /*1be0*/  @P2 SHF.L.U32 R64, R115, 0x10, RZ ;  /* 0x0000001073402819 */ /* 0x000fc600000006ff */
[----:B------:R-:W-:Y:S01]  /*1bf0*/  @P2 FMUL.FTZ R133, R58, R57 ;  /* 0x000000393a852220 */ /* 0x000fe20000410000 */
[----:B------:R-:W-:Y:S01]  /*1c00*/  F2FP.BF16.F32.PACK_AB R57, RZ, R130 ;  /* 0x00000082ff39723e */ /* 0x000fe200000010ff */
[----:B-1----:R-:W-:Y:S01]  /*1c10*/  @P2 FMUL.FTZ R67, R134, R67 ;  /* 0x0000004386432220 */ /* 0x002fe20000410000 */
[----:B------:R-:W-:Y:S01]  /*1c20*/  F2FP.BF16.F32.PACK_AB R58, RZ, R131 ;  /* 0x00000083ff3a723e */ /* 0x000fe200000010ff */
[----:B--2---:R-:W-:Y:S01]  /*1c30*/  @P2 FMUL.FTZ R62, R62, R135 ;  /* 0x000000873e3e2220 */ /* 0x004fe20000410000 */
[----:B------:R-:W-:Y:S02]  /*1c40*/  CS2R R134, SRZ ;  /* 0x0000000000867805 */ /* 0x000fe4000001ff00 */
[----:B------:R-:W-:Y:S01]  /*1c50*/  @P2 FMUL.FTZ R135, R67, R56 ;  /* 0x0000003843872220 */ /* 0x000fe20000410000 */
[----:B------:R-:W-:Y:S01]  /*1c60*/  @P2 FMUL.FTZ R134, R62, R59 ;  /* 0x0000003b3e862220 */ /* 0x000fe20000410000 */
[----:B------:R-:W-:Y:S02]  /*1c70*/  F2FP.BF16.F32.PACK_AB R56, RZ, R128 ;  /* 0x00000080ff38723e */ /* 0x000fe400000010ff */
[----:B------:R-:W-:Y:S01]  /*1c80*/  F2FP.BF16.F32.PACK_AB R59, RZ, R132 ;  /* 0x00000084ff3b723e */ /* 0x000fe200000010ff */
[----:B---3--:R-:W-:Y:S01]  /*1c90*/  @P2 FMUL.FTZ R63, R63, R66 ;  /* 0x000000423f3f2220 */ /* 0x008fe20000410000 */
        /* <DEDUP_REMOVED lines=9> */
.L_x_283:
[----:B------:R-:W0:Y:S01]  /*1d30*/  @P2 LDC.64 R66, c[0x0][0x390] ;  /* 0x0000e400ff422b82 */ /* 0x000e220000000a00 */
[----:B------:R-:W-:Y:S01]  /*1d40*/  @P2 IADD3 R143, PT, PT, R138, 0x40, RZ ;  /* 0x000000408a8f2810 */ /* 0x000fe20007ffe0ff */
[----:B------:R-:W-:Y:S01]  /*1d50*/  IMAD.WIDE.U32 R64, R141, 0x10, R60 ;  /* 0x000000108d407825 */ /* 0x000fe200078e003c */
[----:B------:R-:W-:-:S04]  /*1d60*/  @P0 IADD3 R141, PT, PT, R139, 0x40, RZ ;  /* 0x000000408b8d0810 */ /* 0x000fc80007ffe0ff */
[----:B------:R1:W-:Y:S01]  /*1d70*/  STG.E.128 desc[UR6][R64.64], R56 ;  /* 0x0000003840007986 */ /* 0x0003e2000c101d06 */
[----:B------:R-:W2:Y:S01]  /*1d80*/  @P0 LDC.64 R62, c[0x0][0x3a0] ;  /* 0x0000e800ff3e0b82 */ /* 0x000ea20000000a00 */
[----:B0-----:R-:W-:-:S05]  /*1d90*/  @P2 IMAD.WIDE.U32 R66, R143, 0x10, R66 ;  /* 0x000000108f422825 */ /* 0x001fca00078e0042 */
[----:B------:R-:W3:Y:S01]  /*1da0*/  @P2 LDG.E.128 R48, desc[UR6][R66.64] ;  /* 0x0000000642302981 */ /* 0x000ee2000c1e1d00 */
[----:B--2---:R-:W-:-:S05]  /*1db0*/  @P0 IMAD.WIDE.U32 R62, R141, 0x10, R62 ;  /* 0x000000108d3e0825 */ /* 0x004fca00078e003e */
[----:B-----5:R1:W5:Y:S01]  /*1dc0*/  @P0 LDG.E.128 R52, desc[UR6][R62.64] ;  /* 0x000000063e340981 */ /* 0x020362000c1e1d00 */
[----:B---3--:R-:W-:Y:S02]  /*1dd0*/  PRMT R144, R50, 0x7632, R144 ;  /* 0x0000763232907816 */ /* 0x008fe40000000090 */
[----:B------:R-:W-:Y:S02]  /*1de0*/  PRMT R142, R49, 0x7632, R142 ;  /* 0x00007632318e7816 */ /* 0x000fe4000000008e */
[----:B------:R-:W-:Y:S01]  /*1df0*/  PRMT R140, R48, 0x7632, R140 ;  /* 0x00007632308c7816 */ /* 0x000fe2000000008c */
[----:B-1----:R-:W-:Y:S06]  /*1e00*/  @!P0 BRA `(.L_x_284) ;  /* 0x0000000400148947 */ /* 0x002fec0003800000 */
[----:B------:R-:W-:Y:S02]  /*1e10*/  ISETP.GT.AND P3, PT, R137, RZ, PT ;  /* 0x000000ff8900720c */ /* 0x000fe40003f64270 */
[C---:B-----5:R-:W-:Y:S02]  /*1e20*/  PRMT R56, R52.reuse, 0x7632, R56 ;  /* 0x0000763234387816 */ /* 0x060fe40000000038 */
[----:B------:R-:W-:Y:S02]  /*1e30*/  SHF.L.U32 R63, R52, 0x10, RZ ;  /* 0x00000010343f7819 */ /* 0x000fe400000006ff */
[----:B------:R-:W-:-:S07]  /*1e40*/  SHF.L.U32 R141, R56, 0x10, RZ ;  /* 0x00000010388d7819 */ /* 0x000fce00000006ff */
[----:B------:R-:W0:Y:S01]  /*1e50*/  @P3 LDC R58, c[0x0][0x40c] ;  /* 0x00010300ff3a3b82 */ /* 0x000e220000000800 */
[----:B------:R-:W-:Y:S01]  /*1e60*/  @P3 IMAD.U32 R57, R48, 0x10000, RZ ;  /* 0x0001000030393824 */ /* 0x000fe200078e00ff */
[----:B------:R-:W-:Y:S01]  /*1e70*/  @P3 SHF.L.U32 R56, R22, 0x10, RZ ;  /* 0x0000001016383819 */ /* 0x000fe200000006ff */
[----:B------:R-:W-:Y:S01]  /*1e80*/  @P3 IMAD.U32 R142, R142, 0x10000, RZ ;  /* 0x000100008e8e3824 */ /* 0x000fe200078e00ff */
[----:B------:R-:W-:Y:S02]  /*1e90*/  @P3 SHF.L.U32 R59, R114, 0x10, RZ ;  /* 0x00000010723b3819 */ /* 0x000fe400000006ff */
[----:B------:R-:W-:Y:S02]  /*1ea0*/  @P3 SHF.L.U32 R144, R144, 0x10, RZ ;  /* 0x0000001090903819 */ /* 0x000fe400000006ff */
[----:B------:R-:W1:Y:S08]  /*1eb0*/  @P3 LDC R64, c[0x0][0x40c] ;  /* 0x00010300ff403b82 */ /* 0x000e700000000800 */
[----:B------:R-:W2:Y:S08]  /*1ec0*/  @P3 LDC R66, c[0x0][0x40c] ;  /* 0x00010300ff423b82 */ /* 0x000eb00000000800 */
[----:B------:R-:W3:Y:S01]  /*1ed0*/  @P3 LDC R65, c[0x0][0x40c] ;  /* 0x00010300ff413b82 */ /* 0x000ee20000000800 */
[----:B0-----:R-:W-:Y:S01]  /*1ee0*/  @P3 FMUL.FTZ R62, R57, R58 ;  /* 0x0000003a393e3220 */ /* 0x001fe20000410000 */
[----:B------:R-:W-:Y:S01]  /*1ef0*/  @P3 SHF.L.U32 R57, R140, 0x10, RZ ;  /* 0x000000108c393819 */ /* 0x000fe200000006ff */
[----:B------:R-:W-:-:S02]  /*1f00*/  @!P3 IMAD.MOV.U32 R140, RZ, RZ, R63 ;  /* 0x000000ffff8cb224 */ /* 0x000fc400078e003f */
[----:B------:R-:W-:Y:S01]  /*1f10*/  @P3 FFMA.FTZ R140, R62, R56, R63 ;  /* 0x000000383e8c3223 */ /* 0x000fe2000001003f */
[----:B------:R-:W-:Y:S02]  /*1f20*/  PRMT R56, R53, 0x7632, R56 ;  /* 0x0000763235387816 */ /* 0x000fe40000000038 */
[----:B------:R-:W0:Y:S01]  /*1f30*/  @P3 LDC R146, c[0x0][0x40c] ;  /* 0x00010300ff923b82 */ /* 0x000e220000000800 */
[----:B-1----:R-:W-:Y:S01]  /*1f40*/  @P3 FMUL.FTZ R58, R57, R64 ;  /* 0x00000040393a3220 */ /* 0x002fe20000410000 */
[----:B------:R-:W-:Y:S02]  /*1f50*/  SHF.L.U32 R143, R56, 0x10, RZ ;  /* 0x00000010388f7819 */ /* 0x000fe400000006ff */
[----:B------:R-:W-:Y:S01]  /*1f60*/  @P3 SHF.L.U32 R57, R49, 0x10, RZ ;  /* 0x0000001031393819 */ /* 0x000fe200000006ff */
[----:B------:R-:W-:Y:S01]  /*1f70*/  @P3 FFMA.FTZ R141, R58, R59, R141 ;  /* 0x0000003b3a8d3223 */ /* 0x000fe2000001008d */
[----:B------:R-:W-:Y:S02]  /*1f80*/  SHF.L.U32 R62, R53, 0x10, RZ ;  /* 0x00000010353e7819 */ /* 0x000fe400000006ff */
[----:B------:R-:W1:Y:S01]  /*1f90*/  @P3 LDC R67, c[0x0][0x40c] ;  /* 0x00010300ff433b82 */ /* 0x000e620000000800 */
[----:B--2---:R-:W-:Y:S01]  /*1fa0*/  @P3 FMUL.FTZ R63, R57, R66 ;  /* 0x00000042393f3220 */ /* 0x004fe20000410000 */
[----:B------:R-:W-:Y:S01]  /*1fb0*/  @P3 IMAD.U32 R57, R23, 0x10000, RZ ;  /* 0x0001000017393824 */ /* 0x000fe200078e00ff */
[----:B------:R-:W-:-:S02]  /*1fc0*/  @P3 SHF.L.U32 R59, R113, 0x10, RZ ;  /* 0x00000010713b3819 */ /* 0x000fc400000006ff */
[----:B------:R-:W-:-:S03]  /*1fd0*/  @P3 SHF.L.U32 R64, R50, 0x10, RZ ;  /* 0x0000001032403819 */ /* 0x000fc600000006ff */
[----:B------:R-:W2:Y:S01]  /*1fe0*/  @P3 LDC R145, c[0x0][0x40c] ;  /* 0x00010300ff913b82 */ /* 0x000ea20000000800 */
[----:B---3--:R-:W-:Y:S01]  /*1ff0*/  @P3 FMUL.FTZ R58, R142, R65 ;  /* 0x000000418e3a3220 */ /* 0x008fe20000410000 */
[----:B------:R-:W-:Y:S01]  /*2000*/  @!P3 MOV R142, R62 ;  /* 0x0000003e008eb202 */ /* 0x000fe20000000f00 */
[--C-:B------:R-:W-:Y:S01]  /*2010*/  @P3 FFMA.FTZ R142, R63, R57, R62.reuse ;  /* 0x000000393f8e3223 */ /* 0x100fe2000001003e */
[C---:B------:R-:W-:Y:S01]  /*2020*/  @P3 PRMT R62, R51.reuse, 0x7632, R62 ;  /* 0x00007632333e3816 */ /* 0x040fe2000000003e */
[----:B------:R-:W-:Y:S01]  /*2030*/  @P3 FFMA.FTZ R143, R58, R59, R143 ;  /* 0x0000003b3a8f3223 */ /* 0x000fe2000001008f */
[----:B------:R-:W-:Y:S01]  /*2040*/  @P3 IMAD.U32 R65, R51, 0x10000, RZ ;  /* 0x0001000033413824 */ /* 0x000fe200078e00ff */
[----:B------:R-:W-:Y:S01]  /*2050*/  PRMT R58, R55, 0x7632, R58 ;  /* 0x00007632373a7816 */ /* 0x000fe2000000003a */
[----:B------:R-:W3:Y:S01]  /*2060*/  @P3 LDC R56, c[0x0][0x40c] ;  /* 0x00010300ff383b82 */ /* 0x000ee20000000800 */
[----:B------:R-:W-:Y:S01]  /*2070*/  PRMT R57, R54, 0x7632, R57 ;  /* 0x0000763236397816 */ /* 0x000fe20000000039 */
[----:B0-----:R-:W-:Y:S01]  /*2080*/  @P3 FMUL.FTZ R66, R65, R146 ;  /* 0x0000009241423220 */ /* 0x001fe20000410000 */
[----:B------:R-:W-:Y:S01]  /*2090*/  @P3 SHF.L.U32 R63, R62, 0x10, RZ ;  /* 0x000000103e3f3819 */ /* 0x000fe200000006ff */
[----:B------:R-:W-:Y:S01]  /*20a0*/  IMAD.U32 R147, R58, 0x10000, RZ ;  /* 0x000100003a937824 */ /* 0x000fe200078e00ff */
[----:B------:R-:W-:Y:S01]  /*20b0*/  SHF.L.U32 R146, R57, 0x10, RZ ;  /* 0x0000001039927819 */ /* 0x000fe200000006ff */
[----:B------:R-:W-:Y:S01]  /*20c0*/  @P3 IMAD.U32 R62, R25, 0x10000, RZ ;  /* 0x00010000193e3824 */ /* 0x000fe200078e00ff */
[----:B------:R-:W-:Y:S01]  /*20d0*/  @P3 SHF.L.U32 R57, R24, 0x10, RZ ;  /* 0x0000001018393819 */ /* 0x000fe200000006ff */
[----:B-1----:R-:W-:Y:S01]  /*20e0*/  @P3 FMUL.FTZ R67, R64, R67 ;  /* 0x0000004340433220 */ /* 0x002fe20000410000 */
[----:B------:R-:W-:-:S02]  /*20f0*/  @P3 SHF.L.U32 R58, R112, 0x10, RZ ;  /* 0x00000010703a3819 */ /* 0x000fc400000006ff */
[----:B------:R-:W-:Y:S01]  /*2100*/  @P3 SHF.L.U32 R64, R111, 0x10, RZ ;  /* 0x000000106f403819 */ /* 0x000fe200000006ff */
[----:B--2---:R-:W-:Y:S01]  /*2110*/  @P3 FMUL.FTZ R59, R144, R145 ;  /* 0x00000091903b3220 */ /* 0x004fe20000410000 */
[----:B------:R-:W-:Y:S02]  /*2120*/  SHF.L.U32 R144, R54, 0x10, RZ ;  /* 0x0000001036907819 */ /* 0x000fe400000006ff */
[----:B------:R-:W-:Y:S01]  /*2130*/  SHF.L.U32 R145, R55, 0x10, RZ ;  /* 0x0000001037917819 */ /* 0x000fe200000006ff */
[----:B------:R-:W-:Y:S01]  /*2140*/  @P3 FFMA.FTZ R146, R59, R58, R146 ;  /* 0x0000003a3b923223 */ /* 0x000fe20000010092 */
[----:B------:R-:W-:Y:S01]  /*2150*/  F2FP.BF16.F32.PACK_AB R58, RZ, R142 ;  /* 0x0000008eff3a723e */ /* 0x000fe200000010ff */
[----:B------:R-:W-:Y:S01]  /*2160*/  @P3 FFMA.FTZ R144, R67, R57, R144 ;  /* 0x0000003943903223 */ /* 0x000fe20000010090 */
[----:B------:R-:W-:Y:S01]  /*2170*/  F2FP.BF16.F32.PACK_AB R57, RZ, R141 ;  /* 0x0000008dff39723e */ /* 0x000fe200000010ff */
[----:B---3--:R-:W-:Y:S01]  /*2180*/  @P3 FMUL.FTZ R56, R63, R56 ;  /* 0x000000383f383220 */ /* 0x008fe20000410000 */
        /* <DEDUP_REMOVED lines=13> */
.L_x_284:
[----:B------:R-:W0:Y:S01]  /*2260*/  @P2 LDC R57, c[0x0][0x40c] ;  /* 0x00010300ff392b82 */ /* 0x000e220000000800 */
[----:B------:R-:W-:Y:S02]  /*2270*/  @P2 SHF.L.U32 R56, R48, 0x10, RZ ;  /* 0x0000001030382819 */ /* 0x000fe400000006ff */
[----:B------:R-:W-:Y:S02]  /*2280*/  CS2R R146, SRZ ;  /* 0x0000000000927805 */ /* 0x000fe4000001ff00 */
[----:B------:R-:W-:Y:S02]  /*2290*/  @P2 SHF.L.U32 R140, R140, 0x10, RZ ;  /* 0x000000108c8c2819 */ /* 0x000fe400000006ff */
[----:B------:R-:W-:Y:S02]  /*22a0*/  @P2 SHF.L.U32 R142, R142, 0x10, RZ ;  /* 0x000000108e8e2819 */ /* 0x000fe400000006ff */
[----:B------:R-:W-:Y:S01]  /*22b0*/  @P2 SHF.L.U32 R58, R114, 0x10, RZ ;  /* 0x00000010723a2819 */ /* 0x000fe200000006ff */
[----:B------:R-:W1:Y:S01]  /*22c0*/  @P2 LDC R59, c[0x0][0x40c] ;  /* 0x00010300ff3b2b82 */ /* 0x000e620000000800 */
[----:B------:R-:W-:-:S02]  /*22d0*/  @P2 SHF.L.U32 R62, R49, 0x10, RZ ;  /* 0x00000010313e2819 */ /* 0x000fc400000006ff */
[----:B------:R-:W-:-:S05]  /*22e0*/  @P2 SHF.L.U32 R144, R144, 0x10, RZ ;  /* 0x0000001090902819 */ /* 0x000fca00000006ff */
[----:B------:R-:W2:Y:S08]  /*22f0*/  @P2 LDC R65, c[0x0][0x40c] ;  /* 0x00010300ff412b82 */ /* 0x000eb00000000800 */
[----:B------:R-:W3:Y:S01]  /*2300*/  @P2 LDC R63, c[0x0][0x40c] ;  /* 0x00010300ff3f2b82 */ /* 0x000ee20000000800 */
[----:B0-----:R-:W-:Y:S01]  /*2310*/  @P2 FMUL.FTZ R56, R56, R57 ;  /* 0x0000003938382220 */ /* 0x001fe20000410000 */
[----:B------:R-:W-:-:S06]  /*2320*/  @P2 IMAD.U32 R57, R22, 0x10000, RZ ;  /* 0x0001000016392824 */ /* 0x000fcc00078e00ff */
[----:B------:R-:W0:Y:S01]  /*2330*/  @P2 LDC R64, c[0x0][0x40c] ;  /* 0x00010300ff402b82 */ /* 0x000e220000000800 */
[----:B-1----:R-:W-:Y:S01]  /*2340*/  @P2 FMUL.FTZ R59, R140, R59 ;  /* 0x0000003b8c3b2220 */ /* 0x002fe20000410000 */
[----:B------:R-:W-:Y:S02]  /*2350*/  CS2R R140, SRZ ;  /* 0x00000000008c7805 */ /* 0x000fe4000001ff00 */
[----:B------:R-:W-:Y:S01]  /*2360*/  @P2 FMUL.FTZ R140, R56, R57 ;  /* 0x00000039388c2220 */ /* 0x000fe20000410000 */
[----:B------:R-:W-:Y:S01]  /*2370*/  @P2 SHF.L.U32 R56, R113, 0x10, RZ ;  /* 0x0000001071382819 */ /* 0x000fe200000006ff */
[----:B------:R-:W-:Y:S01]  /*2380*/  @P2 FMUL.FTZ R141, R59, R58 ;  /* 0x0000003a3b8d2220 */ /* 0x000fe20000410000 */
[----:B------:R-:W-:Y:S01]  /*2390*/  @P2 IMAD.U32 R57, R23, 0x10000, RZ ;  /* 0x0001000017392824 */ /* 0x000fe200078e00ff */
[----:B------:R-:W1:Y:S01]  /*23a0*/  @P2 LDC R67, c[0x0][0x40c] ;  /* 0x00010300ff432b82 */ /* 0x000e620000000800 */
[----:B--2---:R-:W-:Y:S01]  /*23b0*/  @P2 FMUL.FTZ R65, R142, R65 ;  /* 0x000000418e412220 */ /* 0x004fe20000410000 */
[----:B------:R-:W-:-:S02]  /*23c0*/  CS2R R142, SRZ ;  /* 0x00000000008e7805 */ /* 0x000fc4000001ff00 */
[----:B------:R-:W-:Y:S01]  /*23d0*/  @P2 SHF.L.U32 R58, R50, 0x10, RZ ;  /* 0x00000010323a2819 */ /* 0x000fe200000006ff */
[----:B------:R-:W-:Y:S01]  /*23e0*/  @P2 FMUL.FTZ R143, R65, R56 ;  /* 0x00000038418f2220 */ /* 0x000fe20000410000 */
[C---:B------:R-:W-:Y:S02]  /*23f0*/  @P2 PRMT R56, R51.reuse, 0x7632, R56 ;  /* 0x0000763233382816 */ /* 0x040fe40000000038 */
[----:B------:R-:W2:Y:S01]  /*2400*/  @P2 LDC R145, c[0x0][0x40c] ;  /* 0x00010300ff912b82 */ /* 0x000ea20000000800 */
[----:B---3--:R-:W-:Y:S01]  /*2410*/  @P2 FMUL.FTZ R62, R62, R63 ;  /* 0x0000003f3e3e2220 */ /* 0x008fe20000410000 */
[----:B------:R-:W-:Y:S01]  /*2420*/  @P2 IMAD.U32 R63, R51, 0x10000, RZ ;  /* 0x00010000333f2824 */ /* 0x000fe200078e00ff */
[----:B------:R-:W-:Y:S02]  /*2430*/  @P2 SHF.L.U32 R56, R56, 0x10, RZ ;  /* 0x0000001038382819 */ /* 0x000fe400000006ff */
[----:B------:R-:W-:Y:S01]  /*2440*/  @P2 FMUL.FTZ R142, R62, R57 ;  /* 0x000000393e8e2220 */ /* 0x000fe20000410000 */
[----:B------:R-:W-:-:S02]  /*2450*/  @P2 SHF.L.U32 R57, R24, 0x10, RZ ;  /* 0x0000001018392819 */ /* 0x000fc400000006ff */
[----:B------:R-:W3:Y:S01]  /*2460*/  @P2 LDC R149, c[0x0][0x40c] ;  /* 0x00010300ff952b82 */ /* 0x000ee20000000800 */
[----:B0-----:R-:W-:Y:S01]  /*2470*/  @P2 FMUL.FTZ R63, R63, R64 ;  /* 0x000000403f3f2220 */ /* 0x001fe20000410000 */
[----:B------:R-:W-:Y:S01]  /*2480*/  @P2 SHF.L.U32 R62, R112, 0x10, RZ ;  /* 0x00000010703e2819 */ /* 0x000fe200000006ff */
[----:B------:R-:W-:Y:S01]  /*2490*/  @P2 IMAD.U32 R64, R25, 0x10000, RZ ;  /* 0x0001000019402824 */ /* 0x000fe200078e00ff */
[----:B------:R-:W-:Y:S01]  /*24a0*/  @P2 SHF.L.U32 R65, R111, 0x10, RZ ;  /* 0x000000106f412819 */ /* 0x000fe200000006ff */
[----:B-1----:R-:W-:Y:S01]  /*24b0*/  @P2 FMUL.FTZ R58, R58, R67 ;  /* 0x000000433a3a2220 */ /* 0x002fe20000410000 */
[----:B--2---:R-:W-:Y:S01]  /*24c0*/  @P2 FMUL.FTZ R59, R144, R145 ;  /* 0x00000091903b2220 */ /* 0x004fe20000410000 */
[----:B------:R-:W-:Y:S02]  /*24d0*/  CS2R R144, SRZ ;  /* 0x0000000000907805 */ /* 0x000fe4000001ff00 */
[----:B------:R-:W-:Y:S01]  /*24e0*/  @P2 FMUL.FTZ R144, R58, R57 ;  /* 0x000000393a902220 */ /* 0x000fe20000410000 */
[----:B------:R-:W-:Y:S01]  /*24f0*/  @P2 FMUL.FTZ R146, R59, R62 ;  /* 0x0000003e3b922220 */ /* 0x000fe20000410000 */
[----:B------:R-:W-:Y:S01]  /*2500*/  @P2 FMUL.FTZ R145, R63, R64 ;  /* 0x000000403f912220 */ /* 0x000fe20000410000 */
[----:B------:R-:W-:Y:S01]  /*2510*/  F2FP.BF16.F32.PACK_AB R57, RZ, R141 ;  /* 0x0000008dff39723e */ /* 0x000fe200000010ff */
[----:B---3--:R-:W-:Y:S01]  /*2520*/  @P2 FMUL.FTZ R56, R56, R149 ;  /* 0x0000009538382220 */ /* 0x008fe20000410000 */
[----:B------:R-:W-:-:S02]  /*2530*/  F2FP.BF16.F32.PACK_AB R58, RZ, R142 ;  /* 0x0000008eff3a723e */ /* 0x000fc400000010ff */
[----:B------:R-:W-:Y:S01]  /*2540*/  F2FP.BF16.F32.PACK_AB R59, RZ, R143 ;  /* 0x0000008fff3b723e */ /* 0x000fe200000010ff */
[----:B------:R-:W-:Y:S01]  /*2550*/  @P2 FMUL.FTZ R147, R65, R56 ;  /* 0x0000003841932220 */ /* 0x000fe20000410000 */
        /* <DEDUP_REMOVED lines=8> */
[----:B------:R-:W-:-:S07]  /*25e0*/  PRMT R59, R64, 0x5410, R65 ;  /* 0x00005410403b7816 */ /* 0x000fce0000000041 */
.L_x_285:
[----:B------:R-:W0:Y:S01]  /*25f0*/  @P2 LDC.64 R66, c[0x0][0x390] ;  /* 0x0000e400ff422b82 */ /* 0x000e220000000a00 */
[C---:B------:R-:W-:Y:S01]  /*2600*/  IADD3 R65, PT, PT, R139.reuse, 0x40, RZ ;  /* 0x000000408b417810 */ /* 0x040fe20007ffe0ff */
[----:B------:R-:W-:Y:S01]  /*2610*/  VIADD R139, R139, 0x60 ;  /* 0x000000608b8b7836 */ /* 0x000fe20000000000 */
[----:B------:R-:W-:-:S03]  /*2620*/  @P2 IADD3 R149, PT, PT, R138, 0x60, RZ ;  /* 0x000000608a952810 */ /* 0x000fc60007ffe0ff */
[----:B------:R-:W-:Y:S02]  /*2630*/  IMAD.WIDE.U32 R64, R65, 0x10, R60 ;  /* 0x0000001041407825 */ /* 0x000fe400078e003c */
[----:B------:R-:W1:Y:S03]  /*2640*/  @P0 LDC.64 R62, c[0x0][0x3a0] ;  /* 0x0000e800ff3e0b82 */ /* 0x000e660000000a00 */
[----:B------:R2:W-:Y:S01]  /*2650*/  STG.E.128 desc[UR6][R64.64], R56 ;  /* 0x0000003840007986 */ /* 0x0005e2000c101d06 */
[----:B0-----:R-:W-:-:S05]  /*2660*/  @P2 IMAD.WIDE.U32 R66, R149, 0x10, R66 ;  /* 0x0000001095422825 */ /* 0x001fca00078e0042 */
[----:B------:R2:W5:Y:S01]  /*2670*/  @P2 LDG.E.128 R48, desc[UR6][R66.64] ;  /* 0x0000000642302981 */ /* 0x000562000c1e1d00 */
[----:B-1----:R-:W-:-:S05]  /*2680*/  @P0 IMAD.WIDE.U32 R62, R139, 0x10, R62 ;  /* 0x000000108b3e0825 */ /* 0x002fca00078e003e */
[----:B-----5:R2:W5:Y:S01]  /*2690*/  @P0 LDG.E.128 R52, desc[UR6][R62.64] ;  /* 0x000000063e340981 */ /* 0x020562000c1e1d00 */
[----:B------:R-:W-:Y:S05]  /*26a0*/  @!P0 BRA `(.L_x_286) ;  /* 0x0000000400188947 */ /* 0x000fea0003800000 */
[----:B------:R-:W-:Y:S01]  /*26b0*/  ISETP.GT.AND P0, PT, R137, RZ, PT ;  /* 0x000000ff8900720c */ /* 0x000fe20003f04270 */
[----:B--2--5:R-:W-:Y:S01]  /*26c0*/  IMAD.U32 R65, R53, 0x10000, RZ ;  /* 0x0001000035417824 */ /* 0x024fe200078e00ff */
[----:B------:R-:W-:-:S11]  /*26d0*/  SHF.L.U32 R138, R52, 0x10, RZ ;  /* 0x00000010348a7819 */ /* 0x000fd600000006ff */
[----:B------:R-:W0:Y:S01]  /*26e0*/  @P0 LDC R59, c[0x0][0x40c] ;  /* 0x00010300ff3b0b82 */ /* 0x000e220000000800 */
[C---:B------:R-:W-:Y:S02]  /*26f0*/  @P0 PRMT R56, R48.reuse, 0x7632, R56 ;  /* 0x0000763230380816 */ /* 0x040fe40000000038 */
[----:B------:R-:W-:Y:S02]  /*2700*/  @P0 SHF.L.U32 R58, R48, 0x10, RZ ;  /* 0x00000010303a0819 */ /* 0x000fe400000006ff */
[----:B------:R-:W-:Y:S02]  /*2710*/  @P0 SHF.L.U32 R57, R56, 0x10, RZ ;  /* 0x0000001038390819 */ /* 0x000fe400000006ff */
[----:B------:R-:W-:Y:S01]  /*2720*/  PRMT R56, R52, 0x7632, R56 ;  /* 0x0000763234387816 */ /* 0x000fe20000000038 */
[----:B------:R-:W1:Y:S04]  /*2730*/  @P0 LDC R62, c[0x0][0x40c] ;  /* 0x00010300ff3e0b82 */ /* 0x000e680000000800 */
[----:B------:R-:W-:Y:S01]  /*2740*/  IMAD.U32 R67, R56, 0x10000, RZ ;  /* 0x0001000038437824 */ /* 0x000fe200078e00ff */
[----:B------:R-:W-:-:S03]  /*2750*/  @P0 SHF.L.U32 R56, R30, 0x10, RZ ;  /* 0x000000101e380819 */ /* 0x000fc600000006ff */
[----:B------:R-:W2:Y:S08]  /*2760*/  @P0 LDC R63, c[0x0][0x40c] ;  /* 0x00010300ff3f0b82 */ /* 0x000eb00000000800 */
[----:B------:R-:W3:Y:S01]  /*2770*/  @P0 LDC R64, c[0x0][0x40c] ;  /* 0x00010300ff400b82 */ /* 0x000ee20000000800 */
[----:B0-----:R-:W-:-:S04]  /*2780*/  @P0 FMUL.FTZ R59, R58, R59 ;  /* 0x0000003b3a3b0220 */ /* 0x001fc80000410000 */
[----:B------:R-:W-:Y:S01]  /*2790*/  @P0 FFMA.FTZ R138, R59, R56, R138 ;  /* 0x000000383b8a0223 */ /* 0x000fe2000001008a */
[----:B------:R-:W-:Y:S01]  /*27a0*/  PRMT R56, R53, 0x7632, R56 ;  /* 0x0000763235387816 */ /* 0x000fe20000000038 */
[----:B-1----:R-:W-:Y:S01]  /*27b0*/  @P0 FMUL.FTZ R58, R57, R62 ;  /* 0x0000003e393a0220 */ /* 0x002fe20000410000 */
[----:B------:R-:W-:Y:S01]  /*27c0*/  @P0 SHF.L.U32 R57, R110, 0x10, RZ ;  /* 0x000000106e390819 */ /* 0x000fe200000006ff */
[----:B------:R-:W0:Y:S01]  /*27d0*/  @P0 LDC R148, c[0x0][0x40c] ;  /* 0x00010300ff940b82 */ /* 0x000e220000000800 */
[C---:B------:R-:W-:Y:S02]  /*27e0*/  @P0 SHF.L.U32 R62, R49.reuse, 0x10, RZ ;  /* 0x00000010313e0819 */ /* 0x040fe400000006ff */
[----:B------:R-:W-:Y:S01]  /*27f0*/  SHF.L.U32 R66, R56, 0x10, RZ ;  /* 0x0000001038427819 */ /* 0x000fe200000006ff */
[----:B------:R-:W-:Y:S01]  /*2800*/  @P0 FFMA.FTZ R67, R58, R57, R67 ;  /* 0x000000393a430223 */ /* 0x000fe20000010043 */
[----:B------:R-:W-:Y:S01]  /*2810*/  @P0 PRMT R57, R49, 0x7632, R57 ;  /* 0x0000763231390816 */ /* 0x000fe20000000039 */
[----:B--2---:R-:W-:Y:S01]  /*2820*/  @P0 FMUL.FTZ R62, R62, R63 ;  /* 0x0000003f3e3e0220 */ /* 0x004fe20000410000 */
[----:B------:R-:W-:Y:S01]  /*2830*/  @P0 SHF.L.U32 R56, R31, 0x10, RZ ;  /* 0x000000101f380819 */ /* 0x000fe200000006ff */
[----:B------:R-:W1:Y:S01]  /*2840*/  @P0 LDC R149, c[0x0][0x40c] ;  /* 0x00010300ff950b82 */ /* 0x000e620000000800 */
[----:B------:R-:W-:Y:S01]  /*2850*/  @P0 SHF.L.U32 R57, R57, 0x10, RZ ;  /* 0x0000001039390819 */ /* 0x000fe200000006ff */
[----:B------:R-:W-:Y:S01]  /*2860*/  @P0 IMAD.U32 R58, R109, 0x10000, RZ ;  /* 0x000100006d3a0824 */ /* 0x000fe200078e00ff */
[----:B------:R-:W-:Y:S01]  /*2870*/  @P0 SHF.L.U32 R59, R50, 0x10, RZ ;  /* 0x00000010323b0819 */ /* 0x000fe200000006ff */
[----:B------:R-:W-:Y:S01]  /*2880*/  @P0 FFMA.FTZ R65, R62, R56, R65 ;  /* 0x000000383e410223 */ /* 0x000fe20000010041 */
[----:B------:R-:W-:Y:S01]  /*2890*/  SHF.L.U32 R62, R54, 0x10, RZ ;  /* 0x00000010363e7819 */ /* 0x000fe200000006ff */
[----:B---3--:R-:W-:Y:S01]  /*28a0*/  @P0 FMUL.FTZ R57, R57, R64 ;  /* 0x0000004039390220 */ /* 0x008fe20000410000 */
[----:B------:R-:W-:Y:S01]  /*28b0*/  @P0 SHF.L.U32 R64, R51, 0x10, RZ ;  /* 0x0000001033400819 */ /* 0x000fe200000006ff */
[----:B------:R-:W2:Y:S02]  /*28c0*/  @P0 LDC R151, c[0x0][0x40c] ;  /* 0x00010300ff970b82 */ /* 0x000ea40000000800 */
[----:B------:R-:W-:Y:S01]  /*28d0*/  @P0 FFMA.FTZ R66, R57, R58, R66 ;  /* 0x0000003a39420223 */ /* 0x000fe20000010042 */
[----:B------:R-:W-:-:S02]  /*28e0*/  @P0 PRMT R58, R50, 0x7632, R58 ;  /* 0x00007632323a0816 */ /* 0x000fc4000000003a */
[----:B------:R-:W-:-:S03]  /*28f0*/  PRMT R57, R54, 0x7632, R57 ;  /* 0x0000763236397816 */ /* 0x000fc60000000039 */
[----:B------:R-:W3:Y:S01]  /*2900*/  @P0 LDC R56, c[0x0][0x40c] ;  /* 0x00010300ff380b82 */ /* 0x000ee20000000800 */
[----:B------:R-:W-:Y:S02]  /*2910*/  @P0 IMAD.U32 R58, R58, 0x10000, RZ ;  /* 0x000100003a3a0824 */ /* 0x000fe400078e00ff */
[----:B0-----:R-:W-:Y:S01]  /*2920*/  @P0 FMUL.FTZ R63, R59, R148 ;  /* 0x000000943b3f0220 */ /* 0x001fe20000410000 */
[----:B------:R-:W-:Y:S02]  /*2930*/  SHF.L.U32 R137, R57, 0x10, RZ ;  /* 0x0000001039897819 */ /* 0x000fe400000006ff */
[----:B------:R-:W-:Y:S02]  /*2940*/  @P0 SHF.L.U32 R59, R108, 0x10, RZ ;  /* 0x000000106c3b0819 */ /* 0x000fe400000006ff */
[----:B------:R-:W-:Y:S01]  /*2950*/  @P0 SHF.L.U32 R57, R72, 0x10, RZ ;  /* 0x0000001048390819 */ /* 0x000fe200000006ff */
[----:B-1----:R-:W-:-:S04]  /*2960*/  @P0 FMUL.FTZ R58, R58, R149 ;  /* 0x000000953a3a0220 */ /* 0x002fc80000410000 */
[----:B------:R-:W-:Y:S01]  /*2970*/  @P0 FFMA.FTZ R137, R58, R59, R137 ;  /* 0x0000003b3a890223 */ /* 0x000fe20000010089 */
[----:B------:R-:W-:Y:S01]  /*2980*/  @P0 PRMT R58, R51, 0x7632, R58 ;  /* 0x00007632333a0816 */ /* 0x000fe2000000003a */
[----:B------:R-:W-:Y:S01]  /*2990*/  @P0 FFMA.FTZ R62, R63, R57, R62 ;  /* 0x000000393f3e0223 */ /* 0x000fe2000001003e */
[C---:B------:R-:W-:Y:S01]  /*29a0*/  PRMT R57, R55.reuse, 0x7632, R57 ;  /* 0x0000763237397816 */ /* 0x040fe20000000039 */
[----:B--2---:R-:W-:Y:S01]  /*29b0*/  @P0 FMUL.FTZ R148, R64, R151 ;  /* 0x0000009740940220 */ /* 0x004fe20000410000 */
[----:B------:R-:W-:Y:S01]  /*29c0*/  @P0 SHF.L.U32 R59, R58, 0x10, RZ ;  /* 0x000000103a3b0819 */ /* 0x000fe200000006ff */
[----:B------:R-:W-:Y:S01]  /*29d0*/  IMAD.U32 R63, R55, 0x10000, RZ ;  /* 0x00010000373f7824 */ /* 0x000fe200078e00ff */
[----:B------:R-:W-:Y:S01]  /*29e0*/  SHF.L.U32 R64, R57, 0x10, RZ ;  /* 0x0000001039407819 */ /* 0x000fe200000006ff */
[----:B------:R-:W-:Y:S01]  /*29f0*/  @P0 IMAD.U32 R58, R107, 0x10000, RZ ;  /* 0x000100006b3a0824 */ /* 0x000fe200078e00ff */
[----:B------:R-:W-:Y:S02]  /*2a00*/  @P0 SHF.L.U32 R57, R73, 0x10, RZ ;  /* 0x0000001049390819 */ /* 0x000fe400000006ff */
[----:B------:R-:W-:Y:S01]  /*2a10*/  F2FP.BF16.F32.PACK_AB R149, RZ, R62 ;  /* 0x0000003eff95723e */ /* 0x000fe200000010ff */
[----:B---3--:R-:W-:Y:S01]  /*2a20*/  @P0 FMUL.FTZ R59, R59, R56 ;  /* 0x000000383b3b0220 */ /* 0x008fe20000410000 */
        /* <DEDUP_REMOVED lines=14> */
.L_x_286:
[----:B--2---:R-:W0:Y:S01]  /*2b10*/  @P2 LDC R58, c[0x0][0x40c] ;  /* 0x00010300ff3a2b82 */ /* 0x004e220000000800 */
[C---:B------:R-:W-:Y:S01]  /*2b20*/  @P2 PRMT R56, R48.reuse, 0x7632, R56 ;  /* 0x0000763230382816 */ /* 0x040fe20000000038 */
[----:B------:R-:W-:Y:S01]  /*2b30*/  HFMA2 R138, -RZ, RZ, 0, 0 ;  /* 0x00000000ff8a7431 */ /* 0x000fe200000001ff */
[----:B------:R-:W-:Y:S02]  /*2b40*/  @P2 SHF.L.U32 R57, R48, 0x10, RZ ;  /* 0x0000001030392819 */ /* 0x000fe400000006ff */
[----:B------:R-:W-:Y:S02]  /*2b50*/  CS2R R66, SRZ ;  /* 0x0000000000427805 */ /* 0x000fe4000001ff00 */
[----:B------:R-:W-:Y:S01]  /*2b60*/  @P2 SHF.L.U32 R62, R49, 0x10, RZ ;  /* 0x00000010313e2819 */ /* 0x000fe200000006ff */
[----:B------:R-:W-:Y:S01]  /*2b70*/  @P2 IMAD.U32 R56, R56, 0x10000, RZ ;  /* 0x0001000038382824 */ /* 0x000fe200078e00ff */
[----:B------:R-:W-:Y:S01]  /*2b80*/  MOV R65, RZ ;  /* 0x000000ff00417202 */ /* 0x000fe20000000f00 */
[----:B------:R-:W1:Y:S01]  /*2b90*/  @P2 LDC R59, c[0x0][0x40c] ;  /* 0x00010300ff3b2b82 */ /* 0x000e620000000800 */
[----:B------:R-:W-:-:S02]  /*2ba0*/  @P2 IMAD.U32 R148, R72, 0x10000, RZ ;  /* 0x0001000048942824 */ /* 0x000fc400078e00ff */
[----:B------:R-:W-:-:S05]  /*2bb0*/  @P2 IMAD.U32 R151, R107, 0x10000, RZ ;  /* 0x000100006b972824 */ /* 0x000fca00078e00ff */
[----:B------:R-:W2:Y:S08]  /*2bc0*/  @P2 LDC R64, c[0x0][0x40c] ;  /* 0x00010300ff402b82 */ /* 0x000eb00000000800 */
[----:B------:R-:W3:Y:S01]  /*2bd0*/  @P2 LDC R137, c[0x0][0x40c] ;  /* 0x00010300ff892b82 */ /* 0x000ee20000000800 */
[----:B0-----:R-:W-:Y:S01]  /*2be0*/  @P2 FMUL.FTZ R57, R57, R58 ;  /* 0x0000003a39392220 */ /* 0x001fe20000410000 */
[----:B------:R-:W-:-:S05]  /*2bf0*/  @P2 SHF.L.U32 R58, R30, 0x10, RZ ;  /* 0x000000101e3a2819 */ /* 0x000fca00000006ff */
[----:B------:R-:W-:Y:S01]  /*2c00*/  @P2 FMUL.FTZ R138, R57, R58 ;  /* 0x0000003a398a2220 */ /* 0x000fe20000410000 */
[----:B-1----:R-:W-:Y:S01]  /*2c10*/  @P2 FMUL.FTZ R56, R56, R59 ;  /* 0x0000003b38382220 */ /* 0x002fe20000410000 */
[----:B------:R-:W0:Y:S01]  /*2c20*/  @P2 LDC R63, c[0x0][0x40c] ;  /* 0x00010300ff3f2b82 */ /* 0x000e220000000800 */
[----:B------:R-:W-:Y:S02]  /*2c30*/  @P2 SHF.L.U32 R59, R110, 0x10, RZ ;  /* 0x000000106e3b2819 */ /* 0x000fe400000006ff */
[----:B------:R-:W-:Y:S02]  /*2c40*/  @P2 PRMT R57, R49, 0x7632, R57 ;  /* 0x0000763231392816 */ /* 0x000fe40000000039 */
[----:B------:R-:W-:Y:S01]  /*2c50*/  @P2 SHF.L.U32 R58, R50, 0x10, RZ ;  /* 0x00000010323a2819 */ /* 0x000fe200000006ff */
[----:B------:R-:W-:Y:S01]  /*2c60*/  @P2 FMUL.FTZ R67, R59, R56 ;  /* 0x000000383b432220 */ /* 0x000fe20000410000 */
[----:B------:R-:W-:Y:S01]  /*2c70*/  @P2 SHF.L.U32 R57, R57, 0x10, RZ ;  /* 0x0000001039392819 */ /* 0x000fe200000006ff */
[----:B------:R-:W1:Y:S01]  /*2c80*/  @P2 LDC R149, c[0x0][0x40c] ;  /* 0x00010300ff952b82 */ /* 0x000e620000000800 */
[----:B------:R-:W-:-:S03]  /*2c90*/  @P2 SHF.L.U32 R59, R51, 0x10, RZ ;  /* 0x00000010333b2819 */ /* 0x000fc600000006ff */
[----:B--2---:R-:W-:Y:S01]  /*2ca0*/  @P2 FMUL.FTZ R57, R57, R64 ;  /* 0x0000004039392220 */ /* 0x004fe20000410000 */
[----:B------:R-:W-:Y:S01]  /*2cb0*/  @P2 SHF.L.U32 R64, R109, 0x10, RZ ;  /* 0x000000106d402819 */ /* 0x000fe200000006ff */
[----:B---3--:R-:W-:Y:S02]  /*2cc0*/  @P2 FMUL.FTZ R137, R58, R137 ;  /* 0x000000893a892220 */ /* 0x008fe40000410000 */
[----:B------:R-:W2:Y:S01]  /*2cd0*/  @P2 LDC R150, c[0x0][0x40c] ;  /* 0x00010300ff962b82 */ /* 0x000ea20000000800 */
[----:B------:R-:W-:Y:S01]  /*2ce0*/  @P2 PRMT R58, R50, 0x7632, R58 ;  /* 0x00007632323a2816 */ /* 0x000fe2000000003a */
[----:B------:R-:W-:Y:S01]  /*2cf0*/  @P2 FMUL.FTZ R66, R64, R57 ;  /* 0x0000003940422220 */ /* 0x000fe20000410000 */
[----:B------:R-:W-:Y:S02]  /*2d00*/  @P2 PRMT R57, R51, 0x7632, R57 ;  /* 0x0000763233392816 */ /* 0x000fe40000000039 */
[----:B------:R-:W-:Y:S02]  /*2d10*/  @P2 SHF.L.U32 R58, R58, 0x10, RZ ;  /* 0x000000103a3a2819 */ /* 0x000fe400000006ff */
[----:B------:R-:W-:Y:S01]  /*2d20*/  @P2 SHF.L.U32 R57, R57, 0x10, RZ ;  /* 0x0000001039392819 */ /* 0x000fe200000006ff */
[----:B------:R-:W3:Y:S01]  /*2d30*/  @P2 LDC R56, c[0x0][0x40c] ;  /* 0x00010300ff382b82 */ /* 0x000ee20000000800 */
[----:B0-----:R-:W-:Y:S01]  /*2d40*/  @P2 FMUL.FTZ R62, R62, R63 ;  /* 0x0000003f3e3e2220 */ /* 0x001fe20000410000 */
[----:B------:R-:W-:Y:S01]  /*2d50*/  @P2 IMAD.U32 R63, R31, 0x10000, RZ ;  /* 0x000100001f3f2824 */ /* 0x000fe200078e00ff */
[----:B------:R-:W-:-:S03]  /*2d60*/  MOV R64, RZ ;  /* 0x000000ff00407202 */ /* 0x000fc60000000f00 */
[----:B------:R-:W-:Y:S01]  /*2d70*/  @P2 FMUL.FTZ R65, R62, R63 ;  /* 0x0000003f3e412220 */ /* 0x000fe20000410000 */
[----:B------:R-:W-:Y:S01]  /*2d80*/  CS2R R62, SRZ ;  /* 0x00000000003e7805 */ /* 0x000fe2000001ff00 */
[----:B-1----:R-:W-:Y:S01]  /*2d90*/  @P2 FMUL.FTZ R58, R58, R149 ;  /* 0x000000953a3a2220 */ /* 0x002fe20000410000 */
[----:B------:R-:W-:Y:S01]  /*2da0*/  @P2 SHF.L.U32 R149, R73, 0x10, RZ ;  /* 0x0000001049952819 */ /* 0x000fe200000006ff */
[----:B------:R-:W-:Y:S01]  /*2db0*/  @P2 FMUL.FTZ R62, R137, R148 ;  /* 0x00000094893e2220 */ /* 0x000fe20000410000 */
[----:B------:R-:W-:-:S04]  /*2dc0*/  HFMA2 R137, -RZ, RZ, 0, 0 ;  /* 0x00000000ff897431 */ /* 0x000fc800000001ff */
[----:B------:R-:W-:Y:S01]  /*2dd0*/  F2FP.BF16.F32.PACK_AB R148, RZ, R62 ;  /* 0x0000003eff94723e */ /* 0x000fe200000010ff */
[----:B--2---:R-:W-:Y:S01]  /*2de0*/  @P2 FMUL.FTZ R150, R59, R150 ;  /* 0x000000963b962220 */ /* 0x004fe20000410000 */
[----:B------:R-:W-:-:S03]  /*2df0*/  @P2 IMAD.U32 R59, R108, 0x10000, RZ ;  /* 0x000100006c3b2824 */ /* 0x000fc600078e00ff */
[----:B------:R-:W-:Y:S01]  /*2e00*/  @P2 FMUL.FTZ R63, R150, R149 ;  /* 0x00000095963f2220 */ /* 0x000fe20000410000 */
[----:B------:R-:W-:Y:S01]  /*2e10*/  @P2 FMUL.FTZ R137, R59, R58 ;  /* 0x0000003a3b892220 */ /* 0x000fe20000410000 */
[----:B------:R-:W-:Y:S01]  /*2e20*/  F2FP.BF16.F32.PACK_AB R58, RZ, R65 ;  /* 0x00000041ff3a723e */ /* 0x000fe200000010ff */
[----:B---3--:R-:W-:Y:S01]  /*2e30*/  @P2 FMUL.FTZ R56, R57, R56 ;  /* 0x0000003839382220 */ /* 0x008fe20000410000 */
[----:B------:R-:W-:Y:S02]  /*2e40*/  F2FP.BF16.F32.PACK_AB R57, RZ, R67 ;  /* 0x00000043ff39723e */ /* 0x000fe400000010ff */
[----:B------:R-:W-:Y:S01]  /*2e50*/  F2FP.BF16.F32.PACK_AB R59, RZ, R66 ;  /* 0x00000042ff3b723e */ /* 0x000fe200000010ff */
[----:B------:R-:W-:Y:S01]  /*2e60*/  @P2 FMUL.FTZ R64, R151, R56 ;  /* 0x0000003897402220 */ /* 0x000fe20000410000 */
[----:B------:R-:W-:Y:S02]  /*2e70*/  F2FP.BF16.F32.PACK_AB R56, RZ, R138 ;  /* 0x0000008aff38723e */ /* 0x000fe400000010ff */
[----:B------:R-:W-:-:S02]  /*2e80*/  F2FP.BF16.F32.PACK_AB R149, RZ, R137 ;  /* 0x00000089ff95723e */ /* 0x000fc400000010ff */
[----:B------:R-:W-:Y:S02]  /*2e90*/  F2FP.BF16.F32.PACK_AB R150, RZ, R63 ;  /* 0x0000003fff96723e */ /* 0x000fe400000010ff */
[----:B------:R-:W-:Y:S02]  /*2ea0*/  F2FP.BF16.F32.PACK_AB R151, RZ, R64 ;  /* 0x00000040ff97723e */ /* 0x000fe400000010ff */
[----:B------:R-:W-:Y:S02]  /*2eb0*/  PRMT R56, R56, 0x5410, R57 ;  /* 0x0000541038387816 */ /* 0x000fe40000000039 */
[----:B------:R-:W-:Y:S02]  /*2ec0*/  PRMT R57, R58, 0x5410, R59 ;  /* 0x000054103a397816 */ /* 0x000fe4000000003b */
[----:B------:R-:W-:Y:S02]  /*2ed0*/  PRMT R58, R148, 0x5410, R149 ;  /* 0x00005410943a7816 */ /* 0x000fe40000000095 */
[----:B------:R-:W-:-:S07]  /*2ee0*/  PRMT R59, R150, 0x5410, R151 ;  /* 0x00005410963b7816 */ /* 0x000fce0000000097 */
.L_x_287:
        /* <DEDUP_REMOVED lines=122> */
.L_x_303:
[----:B------:R-:W-:Y:S01]  /*3690*/  FMUL.FTZ R149, R139, R139 ;  /* 0x0000008b8b957220 */ /* 0x000fe20000410000 */
[----:B-1----:R-:W-:Y:S01]  /*36a0*/  FADD.FTZ R61, R148, R61 ;  /* 0x0000003d943d7221 */ /* 0x002fe20000010000 */
[----:B------:R-:W1:Y:S01]  /*36b0*/  @!P0 LDC.64 R58, c[0x0][0x3c0] ;  /* 0x0000f000ff3a8b82 */ /* 0x000e620000000a00 */
[----:B------:R-:W-:Y:S02]  /*36c0*/  BSSY.RECONVERGENT B0, `(.L_x_289) ;  /* 0x00000ce000007945 */ /* 0x000fe40003800200 */
[----:B------:R-:W-:Y:S01]  /*36d0*/  FSEL R149, R149, RZ, P1 ;  /* 0x000000ff95957208 */ /* 0x000fe20000800000 */
[----:B------:R-:W-:-:S04]  /*36e0*/  FFMA.FTZ R60, R61, R60, UR5 ;  /* 0x000000053d3c7e23 */ /* 0x000fc8000801003c */
[----:B------:R-:W2:Y:S01]  /*36f0*/  @!P0 LDC.64 R56, c[0x0][0x3c8] ;  /* 0x0000f200ff388b82 */ /* 0x000ea20000000a00 */
[----:B------:R-:W-:-:S04]  /*3700*/  FADD.FTZ R60, R60, R149 ;  /* 0x000000953c3c7221 */ /* 0x000fc80000010000 */
[----:B------:R-:W3:Y:S01]  /*3710*/  MUFU.RSQ R61, R60 ;  /* 0x0000003c003d7308 */ /* 0x000ee20000001400 */
[----:B-1----:R-:W-:-:S05]  /*3720*/  @!P0 IMAD.WIDE R58, R74, 0x4, R58 ;  /* 0x000000044a3a8825 */ /* 0x002fca00078e023a */
[----:B------:R1:W-:Y:S01]  /*3730*/  @!P0 STG.E desc[UR6][R58.64], R139 ;  /* 0x0000008b3a008986 */ /* 0x0003e2000c101906 */
[----:B--2---:R-:W-:-:S05]  /*3740*/  @!P0 IMAD.WIDE R56, R74, 0x4, R56 ;  /* 0x000000044a388825 */ /* 0x004fca00078e0238 */
[----:B---3--:R1:W-:Y:S01]  /*3750*/  @!P0 STG.E desc[UR6][R56.64], R61 ;  /* 0x0000003d38008986 */ /* 0x0083e2000c101906 */
[----:B------:R-:W-:-:S13]  /*3760*/  ISETP.GE.AND P0, PT, R127, 0x1, PT ;  /* 0x000000017f00780c */ /* 0x000fda0003f06270 */
[----:B-1----:R-:W-:Y:S05]  /*3770*/  @!P0 BRA `(.L_x_290) ;  /* 0x0000000c00088947 */ /* 0x002fea0003800000 */
[----:B------:R-:W-:Y:S01]  /*3780*/  IADD3 R56, PT, PT, R127, -0x1, RZ ;  /* 0xffffffff7f387810 */ /* 0x000fe20007ffe0ff */
[----:B------:R-:W-:Y:S01]  /*3790*/  IMAD.U32 R149, R88, 0x10000, RZ ;  /* 0x0001000058957824 */ /* 0x000fe200078e00ff */
[----:B------:R-:W-:Y:S01]  /*37a0*/  FSEL R57, R139, RZ, !P1 ;  /* 0x000000ff8b397208 */ /* 0x000fe20004800000 */
[----:B------:R-:W-:Y:S01]  /*37b0*/  IMAD.U32 R139, R98, 0x10000, RZ ;  /* 0x00010000628b7824 */ /* 0x000fe200078e00ff */
[----:B------:R-:W-:Y:S01]  /*37c0*/  SHF.L.U32 R151, R87, 0x10, RZ ;  /* 0x0000001057977819 */ /* 0x000fe200000006ff */
[----:B------:R-:W-:Y:S01]  /*37d0*/  IMAD R129, R56, R129, RZ ;  /* 0x0000008138817224 */ /* 0x000fe200078e02ff */
[----:B------:R-:W-:Y:S01]  /*37e0*/  SHF.L.U32 R155, R26, 0x10, RZ ;  /* 0x000000101a9b7819 */ /* 0x000fe200000006ff */
[C---:B------:R-:W-:Y:S01]  /*37f0*/  FADD.FTZ R126, -R57.reuse, R126 ;  /* 0x0000007e397e7221 */ /* 0x040fe20000010100 */
[C---:B------:R-:W-:Y:S01]  /*3800*/  FADD.FTZ R56, -R57.reuse, R125 ;  /* 0x0000007d39387221 */ /* 0x040fe20000010100 */
[C---:B------:R-:W-:Y:S01]  /*3810*/  FADD.FTZ R124, -R57.reuse, R124 ;  /* 0x0000007c397c7221 */ /* 0x040fe20000010100 */
[C---:B------:R-:W-:Y:S01]  /*3820*/  FADD.FTZ R58, -R57.reuse, R123 ;  /* 0x0000007b393a7221 */ /* 0x040fe20000010100 */
[C---:B------:R-:W-:Y:S01]  /*3830*/  FADD.FTZ R60, -R57.reuse, R71 ;  /* 0x00000047393c7221 */ /* 0x040fe20000010100 */
[C---:B0-----:R-:W-:Y:S01]  /*3840*/  FADD.FTZ R148, -R57.reuse, R69 ;  /* 0x0000004539947221 */ /* 0x041fe20000010100 */
        /* <DEDUP_REMOVED lines=114> */
[----:B------:R-:W-:Y:S01]  /*3f70*/  FFMA.FTZ R139, R158, R149, R151 ;  /* 0x000000959e8b7223 */ /* 0x000fe20000010097 */
[----:B------:R-:W-:Y:S01]  /*3f80*/  SHF.L.U32 R125, R20, 0x10, RZ ;  /* 0x00000010147d7819 */ /* 0x000fe200000006ff */
[----:B------:R-:W-:-:S02]  /*3f90*/  IMAD.U32 R132, R27, 0x10000, RZ ;  /* 0x000100001b847824 */ /* 0x000fc400078e00ff */
[----:B------:R-:W-:Y:S01]  /*3fa0*/  FFMA.FTZ R142, R142, R145, R147 ;  /* 0x000000918e8e7223 */ /* 0x000fe20000010093 */
[----:B------:R-:W-:Y:S01]  /*3fb0*/  SHF.L.U32 R131, R38, 0x10, RZ ;  /* 0x0000001026837819 */ /* 0x000fe200000006ff */
[----:B------:R-:W-:Y:S01]  /*3fc0*/  IMAD.U32 R145, R86, 0x10000, RZ ;  /* 0x0001000056917824 */ /* 0x000fe200078e00ff */
[----:B------:R-:W-:Y:S02]  /*3fd0*/  SHF.L.U32 R147, R21, 0x10, RZ ;  /* 0x0000001015937819 */ /* 0x000fe400000006ff */
[----:B------:R-:W-:Y:S01]  /*3fe0*/  SHF.L.U32 R149, R39, 0x10, RZ ;  /* 0x0000001027957819 */ /* 0x000fe200000006ff */
[----:B------:R-:W-:Y:S01]  /*3ff0*/  FFMA.FTZ R144, R144, R125, R131 ;  /* 0x0000007d90907223 */ /* 0x000fe20000010083 */
[----:B------:R-:W-:Y:S01]  /*4000*/  SHF.L.U32 R151, R84, 0x10, RZ ;  /* 0x0000001054977819 */ /* 0x000fe200000006ff */
[----:B------:R-:W0:Y:S01]  /*4010*/  LDC.64 R124, c[0x0][0x428] ;  /* 0x00010a00ff7c7b82 */ /* 0x000e220000000a00 */
        /* <DEDUP_REMOVED lines=10> */
[----:B------:R-:W-:Y:S01]  /*40c0*/  SHF.R.S32.HI R66, RZ, 0x1f, R129 ;  /* 0x0000001fff427819 */ /* 0x000fe20000011481 */
[----:B------:R-:W-:Y:S01]  /*40d0*/  FFMA.FTZ R145, R146, R145, R141 ;  /* 0x0000009192917223 */ /* 0x000fe2000001008d */
[----:B------:R-:W-:Y:S01]  /*40e0*/  SHF.L.U32 R128, R78, 0x10, RZ ;  /* 0x000000104e807819 */ /* 0x000fe200000006ff */
[----:B------:R-:W-:Y:S01]  /*40f0*/  FFMA.FTZ R136, R59, R136, R126 ;  /* 0x000000883b887223 */ /* 0x000fe2000001007e */
[----:B------:R-:W-:-:S02]  /*4100*/  SHF.L.U32 R130, R77, 0x10, RZ ;  /* 0x000000104d827819 */ /* 0x000fc400000006ff */
[----:B------:R-:W-:Y:S02]  /*4110*/  LEA.HI R129, R66, R129, RZ, 0x3 ;  /* 0x0000008142817211 */ /* 0x000fe400078f18ff */
[----:B------:R-:W-:Y:S01]  /*4120*/  SHF.L.U32 R157, R32, 0x10, RZ ;  /* 0x00000010209d7819 */ /* 0x000fe200000006ff */
[----:B------:R-:W-:Y:S01]  /*4130*/  FFMA.FTZ R137, R137, R128, R130 ;  /* 0x0000008089897223 */ /* 0x000fe20000010082 */
[----:B------:R-:W-:Y:S01]  /*4140*/  LEA.HI.SX32 R129, R129, R0, 0x1d ;  /* 0x0000000081817211 */ /* 0x000fe200078feaff */
[----:B------:R-:W-:Y:S01]  /*4150*/  IMAD.U32 R128, R76, 0x10000, RZ ;  /* 0x000100004c807824 */ /* 0x000fe200078e00ff */
[----:B------:R-:W-:Y:S01]  /*4160*/  SHF.L.U32 R141, R82, 0x10, RZ ;  /* 0x00000010528d7819 */ /* 0x000fe200000006ff */
[----:B------:R-:W-:Y:S01]  /*4170*/  FFMA.FTZ R68, R138, R155, R157 ;  /* 0x0000009b8a447223 */ /* 0x000fe2000001009d */
[----:B------:R-:W-:Y:S02]  /*4180*/  SHF.L.U32 R131, R81, 0x10, RZ ;  /* 0x0000001051837819 */ /* 0x000fe400000006ff */
[----:B------:R-:W-:-:S02]  /*4190*/  SHF.L.U32 R66, R29, 0x10, RZ ;  /* 0x000000101d427819 */ /* 0x000fc400000006ff */
[----:B------:R-:W-:Y:S01]  /*41a0*/  SHF.L.U32 R126, R35, 0x10, RZ ;  /* 0x00000010237e7819 */ /* 0x000fe200000006ff */
[----:B------:R-:W-:Y:S01]  /*41b0*/  FFMA.FTZ R141, R164, R141, R131 ;  /* 0x0000008da48d7223 */ /* 0x000fe20000010083 */
[----:B------:R-:W-:Y:S02]  /*41c0*/  SHF.L.U32 R130, R75, 0x10, RZ ;  /* 0x000000104b827819 */ /* 0x000fe400000006ff */
[----:B------:R-:W-:Y:S01]  /*41d0*/  IADD3 R59, PT, PT, R129, 0x20, RZ ;  /* 0x00000020813b7810 */ /* 0x000fe20007ffe0ff */
[----:B------:R-:W-:Y:S01]  /*41e0*/  FFMA.FTZ R69, R69, R66, R126 ;  /* 0x0000004245457223 */ /* 0x000fe2000001007e */
[----:B------:R-:W-:Y:S01]  /*41f0*/  IADD3 R65, PT, PT, R129, 0x40, RZ ;  /* 0x0000004081417810 */ /* 0x000fe20007ffe0ff */
[----:B------:R-:W-:Y:S01]  /*4200*/  FFMA.FTZ R138, R127, R128, R130 ;  /* 0x000000807f8a7223 */ /* 0x000fe20000010082 */
[C---:B------:R-:W-:Y:S01]  /*4210*/  IADD3 R151, PT, PT, R129.reuse, 0x60, RZ ;  /* 0x0000006081977810 */ /* 0x040fe20007ffe0ff */
[----:B0-----:R-:W-:Y:S01]  /*4220*/  IMAD.WIDE.U32 R130, R129, 0x10, R124 ;  /* 0x0000001081827825 */ /* 0x001fe200078e007c */
[----:B------:R-:W-:-:S02]  /*4230*/  F2FP.BF16.F32.PACK_AB R58, R63, R58 ;  /* 0x0000003a3f3a723e */ /* 0x000fc400000010ff */
        /* <DEDUP_REMOVED lines=8> */
[----:B------:R-:W-:Y:S01]  /*42c0*/  F2FP.BF16.F32.PACK_AB R61, R71, R150 ;  /* 0x00000096473d723e */ /* 0x000fe200000010ff */
[----:B------:R1:W-:Y:S01]  /*42d0*/  STG.E.128 desc[UR6][R130.64], R56 ;  /* 0x0000003882007986 */ /* 0x0003e2000c101d06 */
[----:B------:R-:W-:-:S02]  /*42e0*/  F2FP.BF16.F32.PACK_AB R60, R67, R60 ;  /* 0x0000003c433c723e */ /* 0x000fc400000010ff */
[----:B------:R-:W-:Y:S02]  /*42f0*/  F2FP.BF16.F32.PACK_AB R67, R149, R160 ;  /* 0x000000a09543723e */ /* 0x000fe400000010ff */
        /* <DEDUP_REMOVED lines=8> */
[----:B------:R-:W-:-:S05]  /*4380*/  F2FP.BF16.F32.PACK_AB R68, R141, R68 ;  /* 0x000000448d44723e */ /* 0x000fca00000010ff */
[----:B------:R1:W-:Y:S02]  /*4390*/  STG.E.128 desc[UR6][R124.64], R68 ;  /* 0x000000447c007986 */ /* 0x0003e4000c101d06 */
.L_x_290:
[----:B------:R-:W-:Y:S05]  /*43a0*/  BSYNC.RECONVERGENT B0 ;  /* 0x0000000000007941 */ /* 0x000fea0003800200 */
.L_x_289:
[----:B-1----:R-:W1:Y:S02]  /*43b0*/  LDC.64 R56, c[0x0][0x380] ;  /* 0x0000e000ff387b82 */ /* 0x002e640000000a00 */
[----:B-1----:R-:W-:-:S05]  /*43c0*/  IMAD R74, R56, 0x4, R74 ;  /* 0x00000004384a7824 */ /* 0x002fca00078e024a */
[----:B------:R-:W-:-:S13]  /*43d0*/  ISETP.GE.AND P0, PT, R74, R57, PT ;  /* 0x000000394a00720c */ /* 0x000fda0003f06270 */
[----:B------:R-:W-:Y:S05]  /*43e0*/  @!P0 BRA `(.L_x_291) ;  /* 0xffffffc400788947 */ /* 0x000fea000383ffff */
[----:B------:R-:W-:Y:S05]  /*43f0*/  EXIT ;  /* 0x000000000000794d */ /* 0x000fea0003800000 */
.L_x_288:
        /* <DEDUP_REMOVED lines=8> */
.L_x_293:
[----:B------:R-:W-:Y:S05]  /*4480*/  BSYNC B0 ;  /* 0x0000000000007941 */ /* 0x000fea0003800000 */
.L_x_292:
        /* <DEDUP_REMOVED lines=10> */
.L_x_294:
[----:B------:R-:W-:Y:S02]  /*4530*/  HFMA2 R151, -RZ, RZ, 0, 2.384185791015625e-07 ;  /* 0x00000004ff977431 */ /* 0x000fe400000001ff */
[----:B------:R-:W-:-:S04]  /*4540*/  IMAD.MOV.U32 R56, RZ, RZ, R150 ;  /* 0x000000ffff387224 */ /* 0x000fc800078e0096 */
[----:B------:R-:W-:-:S05]  /*4550*/  FADD.FTZ R58, R57, R56 ;  /* 0x00000038393a7221 */ /* 0x000fca0000010000 */
[----:B------:R-:W-:-:S07]  /*4560*/  MOV R152, R58 ;  /* 0x0000003a00987202 */ /* 0x000fce0000000f00 */
[----:B------:R-:W-:Y:S05]  /*4570*/  WARPSYNC.COLLECTIVE R149, `(.L_x_295) ;  /* 0x0000000095087348 */ /* 0x000fea0003c00000 */
[----:B------:R0:W1:Y:S02]  /*4580*/  SHFL.BFLY P2, R150, R152, R151, R154 ;  /* 0x0c00009798967389 */ /* 0x000064000004009a */
[----:B01----:R-:W-:Y:S05]  /*4590*/  ENDCOLLECTIVE ;  /* 0x000000000000791b */ /* 0x003fea0003800000 */
.L_x_295:
[----:B------:R-:W-:Y:S01]  /*45a0*/  IMAD.MOV.U32 R151, RZ, RZ, 0x8 ;  /* 0x00000008ff977424 */ /* 0x000fe200078e00ff */
[----:B------:R-:W-:-:S05]  /*45b0*/  MOV R59, R150 ;  /* 0x00000096003b7202 */ /* 0x000fca0000000f00 */
[----:B------:R-:W-:-:S05]  /*45c0*/  FADD.FTZ R59, R58, R59 ;  /* 0x0000003b3a3b7221 */ /* 0x000fca0000010000 */
[----:B------:R-:W-:-:S07]  /*45d0*/  MOV R152, R59 ;  /* 0x0000003b00987202 */ /* 0x000fce0000000f00 */
[----:B------:R-:W-:Y:S05]  /*45e0*/  WARPSYNC.COLLECTIVE R149, `(.L_x_296) ;  /* 0x0000000095087348 */ /* 0x000fea0003c00000 */
[----:B------:R0:W1:Y:S02]  /*45f0*/  SHFL.BFLY P2, R150, R152, R151, R154 ;  /* 0x0c00009798967389 */ /* 0x000064000004009a */
[----:B01----:R-:W-:Y:S05]  /*4600*/  ENDCOLLECTIVE ;  /* 0x000000000000791b */ /* 0x003fea0003800000 */
.L_x_296:
[----:B------:R-:W-:Y:S01]  /*4610*/  HFMA2 R151, -RZ, RZ, 0, 9.5367431640625e-07 ;  /* 0x00000010ff977431 */ /* 0x000fe200000001ff */
[----:B------:R-:W-:-:S05]  /*4620*/  MOV R56, R150 ;  /* 0x0000009600387202 */ /* 0x000fca0000000f00 */
[----:B------:R-:W-:-:S05]  /*4630*/  FADD.FTZ R61, R59, R56 ;  /* 0x000000383b3d7221 */ /* 0x000fca0000010000 */
[----:B------:R-:W-:-:S07]  /*4640*/  MOV R152, R61 ;  /* 0x0000003d00987202 */ /* 0x000fce0000000f00 */
[----:B------:R-:W-:Y:S05]  /*4650*/  WARPSYNC.COLLECTIVE R149, `(.L_x_297) ;  /* 0x0000000095087348 */ /* 0x000fea0003c00000 */
[----:B------:R0:W1:Y:S02]  /*4660*/  SHFL.BFLY P2, R150, R152, R151, R154 ;  /* 0x0c00009798967389 */ /* 0x000064000004009a */
[----:B01----:R-:W-:Y:S05]  /*4670*/  ENDCOLLECTIVE ;  /* 0x000000000000791b */ /* 0x003fea0003800000 */
.L_x_297:
[----:B------:R-:W-:Y:S01]  /*4680*/  HFMA2 R151, -RZ, RZ, 0, 5.9604644775390625e-08 ;  /* 0x00000001ff977431 */ /* 0x000fe200000001ff */
        /* <DEDUP_REMOVED lines=66> */
[----:B------:R-:W-:-:S04]  /*4ab0*/  FFMA.FTZ R56, R57, R57, R56 ;  /* 0x0000003939387223 */ /* 0x000fc80000010038 */
[----:B------:R-:W-:-:S07]  /*4ac0*/  IMAD.MOV.U32 R152, RZ, RZ, R56 ;  /* 0x000000ffff987224 */ /* 0x000fce00078e0038 */
[----:B------:R-:W-:Y:S05]  /*4ad0*/  WARPSYNC.COLLECTIVE R149, `(.L_x_298) ;  /* 0x0000000095087348 */ /* 0x000fea0003c00000 */
[----:B------:R0:W1:Y:S02]  /*4ae0*/  SHFL.BFLY P2, R150, R152, R151, R154 ;  /* 0x0c00009798967389 */ /* 0x000064000004009a */
[----:B01----:R-:W-:Y:S05]  /*4af0*/  ENDCOLLECTIVE ;  /* 0x000000000000791b */ /* 0x003fea0003800000 */
.L_x_298:
[----:B------:R-:W-:Y:S01]  /*4b00*/  HFMA2 R151, -RZ, RZ, 0, 1.1920928955078125e-07 ;  /* 0x00000002ff977431 */ /* 0x000fe200000001ff */
[----:B------:R-:W-:-:S05]  /*4b10*/  MOV R57, R150 ;  /* 0x0000009600397202 */ /* 0x000fca0000000f00 */
[----:B------:R-:W-:-:S05]  /*4b20*/  FADD.FTZ R57, R56, R57 ;  /* 0x0000003938397221 */ /* 0x000fca0000010000 */
[----:B------:R-:W-:-:S07]  /*4b30*/  MOV R152, R57 ;  /* 0x0000003900987202 */ /* 0x000fce0000000f00 */
[----:B------:R-:W-:Y:S05]  /*4b40*/  WARPSYNC.COLLECTIVE R149, `(.L_x_299) ;  /* 0x0000000095087348 */ /* 0x000fea0003c00000 */
[----:B------:R0:W1:Y:S02]  /*4b50*/  SHFL.BFLY P2, R150, R152, R151, R154 ;  /* 0x0c00009798967389 */ /* 0x000064000004009a */
[----:B01----:R-:W-:Y:S05]  /*4b60*/  ENDCOLLECTIVE ;  /* 0x000000000000791b */ /* 0x003fea0003800000 */
.L_x_299:
[----:B------:R-:W-:Y:S02]  /*4b70*/  HFMA2 R151, -RZ, RZ, 0, 2.384185791015625e-07 ;  /* 0x00000004ff977431 */ /* 0x000fe400000001ff */
[----:B------:R-:W-:-:S04]  /*4b80*/  IMAD.MOV.U32 R58, RZ, RZ, R150 ;  /* 0x000000ffff3a7224 */ /* 0x000fc800078e0096 */
[----:B------:R-:W-:-:S05]  /*4b90*/  FADD.FTZ R58, R57, R58 ;  /* 0x0000003a393a7221 */ /* 0x000fca0000010000 */
[----:B------:R-:W-:-:S07]  /*4ba0*/  MOV R152, R58 ;  /* 0x0000003a00987202 */ /* 0x000fce0000000f00 */
[----:B------:R-:W-:Y:S05]  /*4bb0*/  WARPSYNC.COLLECTIVE R149, `(.L_x_300) ;  /* 0x0000000095087348 */ /* 0x000fea0003c00000 */
[----:B------:R0:W1:Y:S02]  /*4bc0*/  SHFL.BFLY P2, R150, R152, R151, R154 ;  /* 0x0c00009798967389 */ /* 0x000064000004009a */
[----:B01----:R-:W-:Y:S05]  /*4bd0*/  ENDCOLLECTIVE ;  /* 0x000000000000791b */ /* 0x003fea0003800000 */
.L_x_300:
[----:B------:R-:W-:Y:S01]  /*4be0*/  IMAD.MOV.U32 R151, RZ, RZ, 0x8 ;  /* 0x00000008ff977424 */ /* 0x000fe200078e00ff */
[----:B------:R-:W-:-:S05]  /*4bf0*/  MOV R59, R150 ;  /* 0x00000096003b7202 */ /* 0x000fca0000000f00 */
[----:B------:R-:W-:-:S05]  /*4c00*/  FADD.FTZ R59, R58, R59 ;  /* 0x0000003b3a3b7221 */ /* 0x000fca0000010000 */
[----:B------:R-:W-:-:S07]  /*4c10*/  MOV R152, R59 ;  /* 0x0000003b00987202 */ /* 0x000fce0000000f00 */
[----:B------:R-:W-:Y:S05]  /*4c20*/  WARPSYNC.COLLECTIVE R149, `(.L_x_301) ;  /* 0x0000000095087348 */ /* 0x000fea0003c00000 */
[----:B------:R0:W1:Y:S02]  /*4c30*/  SHFL.BFLY P2, R150, R152, R151, R154 ;  /* 0x0c00009798967389 */ /* 0x000064000004009a */
[----:B01----:R-:W-:Y:S05]  /*4c40*/  ENDCOLLECTIVE ;  /* 0x000000000000791b */ /* 0x003fea0003800000 */
.L_x_301:
[----:B------:R-:W-:Y:S01]  /*4c50*/  HFMA2 R151, -RZ, RZ, 0, 9.5367431640625e-07 ;  /* 0x00000010ff977431 */ /* 0x000fe200000001ff */
[----:B------:R-:W-:-:S05]  /*4c60*/  MOV R148, R150 ;  /* 0x0000009600947202 */ /* 0x000fca0000000f00 */
[----:B------:R-:W-:-:S05]  /*4c70*/  FADD.FTZ R148, R59, R148 ;  /* 0x000000943b947221 */ /* 0x000fca0000010000 */
[----:B------:R-:W-:-:S07]  /*4c80*/  MOV R152, R148 ;  /* 0x0000009400987202 */ /* 0x000fce0000000f00 */
[----:B------:R-:W-:Y:S05]  /*4c90*/  WARPSYNC.COLLECTIVE R149, `(.L_x_302) ;  /* 0x0000000095087348 */ /* 0x000fea0003c00000 */
[----:B------:R0:W1:Y:S02]  /*4ca0*/  SHFL.BFLY P2, R150, R152, R151, R154 ;  /* 0x0c00009798967389 */ /* 0x000064000004009a */
[----:B01----:R-:W-:Y:S05]  /*4cb0*/  ENDCOLLECTIVE ;  /* 0x000000000000791b */ /* 0x003fea0003800000 */
.L_x_302:
[----:B------:R-:W-:Y:S01]  /*4cc0*/  MOV R61, R150 ;  /* 0x00000096003d7202 */ /* 0x000fe20000000f00 */
[----:B------:R-:W-:Y:S06]  /*4cd0*/  BRA `(.L_x_303) ;  /* 0xffffffe8006c7947 */ /* 0x000fec000383ffff */
.L_x_304:
        /* <DEDUP_REMOVED lines=10> */
.L_x_37235:


//--------------------- .text._ZN10layer_norm13ln_fwd_kernelINS_13Kernel_traitsI13__nv_bfloat16S2_S2_S2_fjLj1024ELj1ELj4ELj1ELj16ENS_18Kernel_traits_baseILj1024ES2_S2_S2_S2_fjLj128EEEEELb1ELb0ELb0ELb0EEEvNS_9FwdParamsE --------------------------
	.section	.text._ZN10layer_norm13ln_fwd_kernelINS_13Kernel_traitsI13__nv_bfloat16S2_S2_S2_fjLj1024ELj1ELj4ELj1ELj16ENS_18Kernel_traits_baseILj1024ES2_S2_S2_S2_fjLj128EEEEELb1ELb0ELb0ELb0EEEvNS_9FwdParamsE,"ax",@progbits
	.align	128
        .global         _ZN10layer_norm13ln_fwd_kernelINS_13Kernel_traitsI13__nv_bfloat16S2_S2_S2_fjLj1024ELj1ELj4ELj1ELj16ENS_18Kernel_traits_baseILj1024ES2_S2_S2_S2_fjLj128EEEEELb1ELb0ELb0ELb0EEEvNS_9FwdParamsE
        .type           _ZN10layer_norm13ln_fwd_kernelINS_13Kernel_traitsI13__nv_bfloat16S2_S2_S2_fjLj1024ELj1ELj4ELj1ELj16ENS_18Kernel_traits_baseILj1024ES2_S2_S2_S2_fjLj128EEEEELb1ELb0ELb0ELb0EEEvNS_9FwdParamsE,@function
        .size           _ZN10layer_norm13ln_fwd_kernelINS_13Kernel_traitsI13__nv_bfloat16S2_S2_S2_fjLj1024ELj1ELj4ELj1ELj16ENS_18Kernel_traits_baseILj1024ES2_S2_S2_S2_fjLj128EEEEELb1ELb0ELb0ELb0EEEvNS_9FwdParamsE,(.L_x_37236 - _ZN10layer_norm13ln_fwd_kernelINS_13Kernel_traitsI13__nv_bfloat16S2_S2_S2_fjLj1024ELj1ELj4ELj1ELj16ENS_18Kernel_traits_baseILj1024ES2_S2_S2_S2_fjLj128EEEEELb1ELb0ELb0ELb0EEEvNS_9FwdParamsE)
        .other          _ZN10layer_norm13ln_fwd_kernelINS_13Kernel_traitsI13__nv_bfloat16S2_S2_S2_fjLj1024ELj1ELj4ELj1ELj16ENS_18Kernel_traits_baseILj1024ES2_S2_S2_S2_fjLj128EEEEELb1ELb0ELb0ELb0EEEvNS_9FwdParamsE,@"STO_CUDA_ENTRY STV_DEFAULT"
_ZN10layer_norm13ln_fwd_kernelINS_13Kernel_traitsI13__nv_bfloat16S2_S2_S2_fjLj1024ELj1ELj4ELj1ELj16ENS_18Kernel_traits_baseILj1024ES2_S2_S2_S2_fjLj128EEEEELb1ELb0ELb0ELb0EEEvNS_9FwdParamsE:
.text._ZN10layer_norm13ln_fwd_kernelINS_13Kernel_traitsI13__nv_bfloat16S2_S2_S2_fjLj1024ELj1ELj4ELj1ELj16ENS_18Kernel_traits_baseILj1024ES2_S2_S2_S2_fjLj128EEEEELb1ELb0ELb0ELb0EEEvNS_9FwdParamsE:
[----:B------:R-:W-:Y:S01]  /*0000*/  LDC R1, c[0x0][0x37c] ;  /* 0x0000df00ff017b82 */ /* 0x000fe20000000800 */
[----:B------:R-:W0:Y:S07]  /*0010*/  LDCU.U8 UR4, c[0x0][0x464] ;  /* 0x00008c80ff0477ac */ /* 0x000e2e0008000000 */
[----:B------:R-:W1:Y:S01]  /*0020*/  LDC R4, c[0x0][0x458] ;  /* 0x00011600ff047b82 */ /* 0x000e620000000800 */
[----:B------:R-:W2:Y:S01]  /*0030*/  LDCU.64 UR6, c[0x0][0x450] ;  /* 0x00008a00ff0677ac */ /* 0x000ea20008000a00 */
[----:B------:R-:W3:Y:S06]  /*0040*/  LDCU.64 UR8, c[0x0][0x358] ;  /* 0x00006b00ff0877ac */ /* 0x000eec0008000a00 */
[----:B------:R-:W1:Y:S01]  /*0050*/  LDC R5, c[0x0][0x45c] ;  /* 0x00011700ff057b82 */ /* 0x000e620000000800 */
[----:B------:R-:W4:Y:S01]  /*0060*/  S2R R125, SR_TID.X ;  /* 0x00000000007d7919 */ /* 0x000f220000002100 */
[----:B------:R-:W5:Y:S06]  /*0070*/  LDCU.64 UR10, c[0x0][0x438] ;  /* 0x00008700ff0a77ac */ /* 0x000f6c0008000a00 */
[----:B------:R-:W4:Y:S01]  /*0080*/  LDC R11, c[0x0][0x388] ;  /* 0x0000e200ff0b7b82 */ /* 0x000f220000000800 */
[----:B0-----:R-:W-:Y:S01]  /*0090*/  ISETP.NE.AND P0, PT, RZ, UR4, PT ;  /* 0x00000004ff007c0c */ /* 0x001fe2000bf05270 */
[----:B--2---:R-:W-:-:S02]  /*00a0*/  IMAD.U32 R2, RZ, RZ, UR6 ;  /* 0x00000006ff027e24 */ /* 0x004fc4000f8e00ff */
[----:B------:R-:W-:-:S10]  /*00b0*/  IMAD.U32 R3, RZ, RZ, UR7 ;  /* 0x00000007ff037e24 */ /* 0x000fd4000f8e00ff */
[----:B---3--:R-:W2:Y:S01]  /*00c0*/  @P0 LDG.E.64 R2, desc[UR8][R2.64] ;  /* 0x0000000802020981 */ /* 0x008ea2000c1e1b00 */
[----:B------:R-:W0:Y:S03]  /*00d0*/  @P0 LDC R9, c[0x0][0x460] ;  /* 0x00011800ff090b82 */ /* 0x000e260000000800 */
[----:B-1----:R-:W0:Y:S01]  /*00e0*/  @P0 LDG.E.64 R6, desc[UR8][R4.64] ;  /* 0x0000000804060981 */ /* 0x002e22000c1e1b00 */
[----:B-----5:R-:W-:Y:S01]  /*00f0*/  UISETP.NE.U32.AND UP0, UPT, UR10, URZ, UPT ;  /* 0x000000ff0a00728c */ /* 0x020fe2000bf05070 */
[----:B------:R-:W-:Y:S03]  /*0100*/  BSSY.RECONVERGENT B0, `(.L_x_305) ;  /* 0x0000067000007945 */ /* 0x000fe60003800200 */
[----:B------:R-:W1:Y:S01]  /*0110*/  S2UR UR5, SR_CTAID.X ;  /* 0x00000000000579c3 */ /* 0x000e620000002500 */
[----:B------:R-:W-:Y:S01]  /*0120*/  UISETP.NE.AND.EX UP0, UPT, UR11, URZ, UPT, UP0 ;  /* 0x000000ff0b00728c */ /* 0x000fe2000bf05300 */
[----:B----4-:R-:W-:-:S04]  /*0130*/  SHF.R.S32.HI R0, RZ, 0x1f, R11 ;  /* 0x0000001fff007819 */ /* 0x010fc8000001140b */
[----:B------:R-:W-:Y:S02]  /*0140*/  LEA.HI R0, R0, R11, RZ, 0x3 ;  /* 0x0000000b00007211 */ /* 0x000fe400078f18ff */
[----:B------:R-:W3:Y:S01]  /*0150*/  LDC R10, c[0x0][0x360] ;  /* 0x0000d800ff0a7b82 */ /* 0x000ee20000000800 */
[----:B------:R-:W-:-:S04]  /*0160*/  LOP3.LUT R11, R125, 0x1f, RZ, 0xc, !PT ;  /* 0x0000001f7d0b7812 */ /* 0x000fc800078e0cff */
[----:B------:R-:W-:Y:S01]  /*0170*/  LEA.HI.SX32 R11, R0, R11, 0x1d ;  /* 0x0000000b000b7211 */ /* 0x000fe200078feaff */
[----:B-1----:R-:W-:Y:S02]  /*0180*/  USHF.L.U32 UR4, UR5, 0x2, URZ ;  /* 0x0000000205047899 */ /* 0x002fe400080006ff */
[--C-:B---3--:R-:W-:Y:S01]  /*0190*/  IMAD R10, R10, UR5, R125.reuse ;  /* 0x000000050a0a7c24 */ /* 0x108fe2000f8e027d */
[----:B--2---:R-:W-:Y:S02]  /*01a0*/  @P0 R2UR UR6, R2 ;  /* 0x00000000020602ca */ /* 0x004fe400000e0000 */
[----:B------:R-:W-:Y:S02]  /*01b0*/  @P0 R2UR UR7, R3 ;  /* 0x00000000030702ca */ /* 0x000fe400000e0000 */
[----:B0-----:R-:W-:Y:S02]  /*01c0*/  @P0 IADD3 R4, P1, PT, R6, R9, RZ ;  /* 0x0000000906040210 */ /* 0x001fe40007f3e0ff */
[----:B------:R-:W-:-:S02]  /*01d0*/  SHF.R.U32.HI R9, RZ, 0x5, R125 ;  /* 0x00000005ff097819 */ /* 0x000fc4000001167d */
[----:B------:R-:W-:Y:S02]  /*01e0*/  @P0 IADD3.X R5, PT, PT, RZ, R7, RZ, P1, !PT ;  /* 0x00000007ff050210 */ /* 0x000fe40000ffe4ff */
[----:B------:R-:W-:Y:S02]  /*01f0*/  LOP3.LUT R125, R125, 0x1f, RZ, 0xc0, !PT ;  /* 0x0000001f7d7d7812 */ /* 0x000fe400078ec0ff */
[----:B------:R-:W-:Y:S01]  /*0200*/  LOP3.LUT R9, R9, UR4, RZ, 0xfc, !PT ;  /* 0x0000000409097c12 */ /* 0x000fe2000f8efcff */
[----:B------:R-:W-:Y:S01]  /*0210*/  UIADD3 UR13, UPT, UPT, UR6, -0x61c88647, URZ ;  /* 0x9e3779b9060d7890 */ /* 0x000fe2000fffe0ff */
[--C-:B------:R-:W-:Y:S01]  /*0220*/  SHF.R.U64 R8, R4, 0x2, R5.reuse ;  /* 0x0000000204087819 */ /* 0x100fe20000001205 */
[----:B------:R-:W-:Y:S01]  /*0230*/  UIADD3 UR14, UPT, UPT, UR7, -0x4498517b, URZ ;  /* 0xbb67ae85070e7890 */ /* 0x000fe2000fffe0ff */
[----:B------:R-:W-:Y:S01]  /*0240*/  SHF.R.U32.HI R7, RZ, 0x2, R5 ;  /* 0x00000002ff077819 */ /* 0x000fe20000011605 */
[----:B------:R-:W-:Y:S02]  /*0250*/  UIADD3 UR15, UPT, UPT, UR6, 0x3c6ef372, URZ ;  /* 0x3c6ef372060f7890 */ /* 0x000fe4000fffe0ff */
[----:B------:R-:W-:-:S02]  /*0260*/  UIADD3 UR16, UPT, UPT, UR7, 0x76cf5d0a, URZ ;  /* 0x76cf5d0a07107890 */ /* 0x000fc4000fffe0ff */
[----:B------:R-:W-:Y:S02]  /*0270*/  UIADD3 UR17, UPT, UPT, UR6, -0x255992d5, URZ ;  /* 0xdaa66d2b06117890 */ /* 0x000fe4000fffe0ff */
[----:B------:R-:W-:Y:S02]  /*0280*/  UIADD3 UR18, UPT, UPT, UR7, 0x32370b8f, URZ ;  /* 0x32370b8f07127890 */ /* 0x000fe4000fffe0ff */
[----:B------:R-:W-:Y:S02]  /*0290*/  UIADD3 UR19, UPT, UPT, UR6, 0x78dde6e4, URZ ;  /* 0x78dde6e406137890 */ /* 0x000fe4000fffe0ff */
[----:B------:R-:W-:Y:S02]  /*02a0*/  UIADD3 UR20, UPT, UPT, UR7, -0x126145ec, URZ ;  /* 0xed9eba1407147890 */ /* 0x000fe4000fffe0ff */
[----:B------:R-:W-:Y:S02]  /*02b0*/  UIADD3 UR21, UPT, UPT, UR6, 0x1715609d, URZ ;  /* 0x1715609d06157890 */ /* 0x000fe4000fffe0ff */
[----:B------:R-:W-:-:S02]  /*02c0*/  UIADD3 UR22, UPT, UPT, UR7, -0x56f99767, URZ ;  /* 0xa906689907167890 */ /* 0x000fc4000fffe0ff */
[----:B------:R-:W-:Y:S02]  /*02d0*/  UIADD3 UR23, UPT, UPT, UR6, -0x4ab325aa, URZ ;  /* 0xb54cda5606177890 */ /* 0x000fe4000fffe0ff */
[----:B------:R-:W-:Y:S02]  /*02e0*/  UIADD3 UR24, UPT, UPT, UR7, 0x646e171e, URZ ;  /* 0x646e171e07187890 */ /* 0x000fe4000fffe0ff */
[----:B------:R-:W-:Y:S02]  /*02f0*/  UIADD3 UR25, UPT, UPT, UR6, 0x5384540f, URZ ;  /* 0x5384540f06197890 */ /* 0x000fe4000fffe0ff */
[----:B------:R-:W-:Y:S02]  /*0300*/  UIADD3 UR26, UPT, UPT, UR7, 0x1fd5c5a3, URZ ;  /* 0x1fd5c5a3071a7890 */ /* 0x000fe4000fffe0ff */
[----:B------:R-:W-:Y:S02]  /*0310*/  UIADD3 UR27, UPT, UPT, UR6, -0xe443238, URZ ;  /* 0xf1bbcdc8061b7890 */ /* 0x000fe4000fffe0ff */
[----:B------:R-:W-:-:S02]  /*0320*/  UIADD3 UR28, UPT, UPT, UR7, -0x24c28bd8, URZ ;  /* 0xdb3d7428071c7890 */ /* 0x000fc4000fffe0ff */
[----:B------:R-:W-:Y:S02]  /*0330*/  UIADD3 UR29, UPT, UPT, UR6, -0x700cb87f, URZ ;  /* 0x8ff34781061d7890 */ /* 0x000fe4000fffe0ff */
[----:B------:R-:W-:Y:S01]  /*0340*/  UIADD3 UR30, UPT, UPT, UR7, -0x695add53, URZ ;  /* 0x96a522ad071e7890 */ /* 0x000fe2000fffe0ff */
[----:B------:R-:W-:Y:S11]  /*0350*/  BRA.U !UP0, `(.L_x_306) ;  /* 0x0000000108887547 */ /* 0x000ff6000b800000 */
[C---:B------:R-:W-:Y:S01]  /*0360*/  ISETP.GE.U32.AND P1, PT, R11.reuse, 0x40, PT ;  /* 0x000000400b00780c */ /* 0x040fe20003f26070 */
[----:B------:R-:W-:Y:S01]  /*0370*/  IMAD.MOV.U32 R5, RZ, RZ, R125 ;  /* 0x000000ffff057224 */ /* 0x000fe200078e007d */
[C---:B------:R-:W-:Y:S02]  /*0380*/  ISETP.GE.U32.AND P2, PT, R11.reuse, 0x60, PT ;  /* 0x000000600b00780c */ /* 0x040fe40003f46070 */
[----:B------:R-:W-:-:S09]  /*0390*/  ISETP.GE.U32.AND P0, PT, R11, 0x20, PT ;  /* 0x000000200b00780c */ /* 0x000fd20003f06070 */
        /* <DEDUP_REMOVED lines=8> */
[----:B------:R-:W1:Y:S03]  /*0420*/  @P0 LDC.64 R2, c[0x0][0x3d0] ;  /* 0x0000f400ff020b82 */ /* 0x000e660000000a00 */
[----:B------:R-:W-:Y:S01]  /*0430*/  @P1 VIADD R5, R5, 0x20 ;  /* 0x0000002005051836 */ /* 0x000fe20000000000 */
[----:B------:R0:W5:Y:S03]  /*0440*/  @P1 LD.E.128 R36, desc[UR8][R16.64] ;  /* 0x0000000810241980 */ /* 0x000166000c101d00 */
[C---:B--2---:R-:W-:Y:S01]  /*0450*/  @P2 IMAD.WIDE.U32 R18, R5.reuse, 0x10, R18 ;  /* 0x0000001005122825 */ /* 0x044fe200078e0012 */
[----:B------:R-:W2:Y:S04]  /*0460*/  @P0 LDC.64 R12, c[0x0][0x438] ;  /* 0x00010e00ff0c0b82 */ /* 0x000ea80000000a00 */
        /* <DEDUP_REMOVED lines=17> */
.L_x_306:
        /* <DEDUP_REMOVED lines=10> */
[----:B0-----:R-:W-:-:S04]  /*0620*/  @P1 IMAD.WIDE.U32 R2, R5, 0x10, R2 ;  /* 0x0000001005021825 */ /* 0x001fc800078e0002 */
[----:B------:R-:W-:Y:S01]  /*0630*/  @P1 VIADD R5, R5, 0x20 ;  /* 0x0000002005051836 */ /* 0x000fe20000000000 */
[----:B------:R0:W5:Y:S03]  /*0640*/  @P1 LDG.E.128 R84, desc[UR8][R2.64] ;  /* 0x0000000802541981 */ /* 0x000166000c1e1d00 */
[C---:B-1----:R-:W-:Y:S01]  /*0650*/  @P2 IMAD.WIDE.U32 R16, R5.reuse, 0x10, R12 ;  /* 0x0000001005102825 */ /* 0x042fe200078e000c */
[----:B------:R-:W-:-:S04]  /*0660*/  @P2 IADD3 R5, PT, PT, R5, 0x20, RZ ;  /* 0x0000002005052810 */ /* 0x000fc80007ffe0ff */
[----:B------:R0:W5:Y:S01]  /*0670*/  @P2 LDG.E.128 R80, desc[UR8][R16.64] ;  /* 0x0000000810502981 */ /* 0x000162000c1e1d00 */
[----:B--2---:R-:W-:-:S05]  /*0680*/  @P3 IMAD.WIDE.U32 R12, R5, 0x10, R18 ;  /* 0x00000010050c3825 */ /* 0x004fca00078e0012 */
[----:B------:R0:W5:Y:S01]  /*0690*/  @P3 LDG.E.128 R28, desc[UR8][R12.64] ;  /* 0x000000080c1c3981 */ /* 0x000162000c1e1d00 */
[----:B---3--:R-:W-:-:S05]  /*06a0*/  @P0 IMAD.WIDE.U32 R14, R125, 0x10, R14 ;  /* 0x000000107d0e0825 */ /* 0x008fca00078e000e */
[----:B------:R0:W5:Y:S01]  /*06b0*/  @P0 LDG.E.128 R88, desc[UR8][R14.64] ;  /* 0x000000080e580981 */ /* 0x000162000c1e1d00 */
[----:B------:R-:W-:Y:S02]  /*06c0*/  HFMA2 R42, -RZ, RZ, 0, 0 ;  /* 0x00000000ff2a7431 */ /* 0x000fe400000001ff */
[----:B------:R-:W-:Y:S01]  /*06d0*/  IMAD.MOV.U32 R34, RZ, RZ, RZ ;  /* 0x000000ffff227224 */ /* 0x000fe200078e00ff */
[----:B------:R-:W-:Y:S01]  /*06e0*/  CS2R R32, SRZ ;  /* 0x0000000000207805 */ /* 0x000fe2000001ff00 */
[----:B------:R-:W-:Y:S01]  /*06f0*/  IMAD.MOV.U32 R38, RZ, RZ, RZ ;  /* 0x000000ffff267224 */ /* 0x000fe200078e00ff */
[----:B------:R-:W-:Y:S02]  /*0700*/  CS2R R36, SRZ ;  /* 0x0000000000247805 */ /* 0x000fe4000001ff00 */
[----:B------:R-:W-:Y:S02]  /*0710*/  CS2R R40, SRZ ;  /* 0x0000000000287805 */ /* 0x000fe4000001ff00 */
[----:B------:R-:W-:-:S02]  /*0720*/  @P3 CS2R R26, SRZ ;  /* 0x00000000001a3805 */ /* 0x000fc4000001ff00 */
[----:B------:R-:W-:Y:S01]  /*0730*/  @P3 CS2R R24, SRZ ;  /* 0x0000000000183805 */ /* 0x000fe2000001ff00 */
[----:B------:R-:W-:Y:S01]  /*0740*/  @P1 IMAD.MOV.U32 R39, RZ, RZ, RZ ;  /* 0x000000ffff271224 */ /* 0x000fe200078e00ff */
[----:B------:R-:W-:Y:S01]  /*0750*/  @P0 MOV R43, RZ ;  /* 0x000000ff002b0202 */ /* 0x000fe20000000f00 */
[----:B0-----:R-:W-:-:S07]  /*0760*/  @P2 IMAD.MOV.U32 R35, RZ, RZ, RZ ;  /* 0x000000ffff232224 */ /* 0x001fce00078e00ff */
.L_x_307:
[----:B------:R-:W-:Y:S05]  /*0770*/  BSYNC.RECONVERGENT B0 ;  /* 0x0000000000007941 */ /* 0x000fea0003800200 */
.L_x_305:
[----:B------:R-:W0:Y:S02]  /*0780*/  LDCU UR4, c[0x0][0x384] ;  /* 0x00007080ff0477ac */ /* 0x000e240008000800 */
[----:B0-----:R-:W-:-:S13]  /*0790*/  ISETP.GE.AND P0, PT, R9, UR4, PT ;  /* 0x0000000409007c0c */ /* 0x001fda000bf06270 */
[----:B------:R-:W-:Y:S05]  /*07a0*/  @P0 EXIT ;  /* 0x000000000000094d */ /* 0x000fea0003800000 */
[----:B------:R-:W-:Y:S01]  /*07b0*/  IMAD.HI.U32 R0, R10, -0x326172a9, RZ ;  /* 0xcd9e8d570a007827 */ /* 0x000fe200078e00ff */
[----:B------:R-:W0:Y:S01]  /*07c0*/  LDCU.64 UR4, c[0x0][0x3e0] ;  /* 0x00007c00ff0477ac */ /* 0x000e220008000a00 */
[----:B------:R-:W-:Y:S01]  /*07d0*/  BSSY B0, `(.L_x_308) ;  /* 0x000171c000007945 */ /* 0x000fe20003800000 */
[----:B------:R-:W-:Y:S01]  /*07e0*/  LOP3.LUT R4, R4, 0x3, RZ, 0xc0, !PT ;  /* 0x0000000304047812 */ /* 0x000fe200078ec0ff */
[C---:B------:R-:W-:Y:S01]  /*07f0*/  IMAD.HI.U32 R2, R8.reuse, -0x2daee0ad, RZ ;  /* 0xd2511f5308027827 */ /* 0x040fe200078e00ff */
[----:B------:R-:W-:Y:S01]  /*0800*/  LOP3.LUT R0, R7, UR6, R0, 0x96, !PT ;  /* 0x0000000607007c12 */ /* 0x000fe2000f8e9600 */
[----:B------:R-:W1:Y:S01]  /*0810*/  LDCU UR31, c[0x0][0x388] ;  /* 0x00007100ff1f77ac */ /* 0x000e620008000800 */
[----:B-----5:R-:W-:Y:S01]  /*0820*/  PRMT R124, R27, 0x7632, R124 ;  /* 0x000076321b7c7816 */ /* 0x020fe2000000007c */
[----:B------:R-:W-:Y:S01]  /*0830*/  IMAD R12, R8, -0x2daee0ad, RZ ;  /* 0xd2511f53080c7824 */ /* 0x000fe200078e02ff */
[----:B------:R-:W-:Y:S01]  /*0840*/  LOP3.LUT R2, R2, UR7, RZ, 0x3c, !PT ;  /* 0x0000000702027c12 */ /* 0x000fe2000f8e3cff */
[----:B------:R-:W-:Y:S01]  /*0850*/  IMAD.HI.U32 R5, R0, -0x2daee0ad, RZ ;  /* 0xd2511f5300057827 */ /* 0x000fe200078e00ff */
[----:B------:R-:W-:Y:S01]  /*0860*/  PRMT R123, R31, 0x7632, R123 ;  /* 0x000076321f7b7816 */ /* 0x000fe2000000007b */
[----:B------:R-:W2:Y:S01]  /*0870*/  LDCU UR12, c[0x0][0x448] ;  /* 0x00008900ff0c77ac */ /* 0x000ea20008000800 */
[----:B------:R-:W-:Y:S01]  /*0880*/  PRMT R122, R26, 0x7632, R122 ;  /* 0x000076321a7a7816 */ /* 0x000fe2000000007a */
[----:B------:R-:W-:Y:S01]  /*0890*/  IMAD R6, R10, -0x326172a9, RZ ;  /* 0xcd9e8d570a067824 */ /* 0x000fe200078e02ff */
[----:B------:R-:W-:Y:S01]  /*08a0*/  LOP3.LUT R5, R12, UR14, R5, 0x96, !PT ;  /* 0x0000000e0c057c12 */ /* 0x000fe2000f8e9605 */
[----:B------:R-:W-:Y:S01]  /*08b0*/  IMAD.HI.U32 R3, R2, -0x326172a9, RZ ;  /* 0xcd9e8d5702037827 */ /* 0x000fe200078e00ff */
[----:B------:R-:W-:Y:S01]  /*08c0*/  PRMT R121, R30, 0x7632, R121 ;  /* 0x000076321e797816 */ /* 0x000fe20000000079 */
[----:B------:R-:W3:Y:S01]  /*08d0*/  LDCU.64 UR10, c[0x0][0x3a0] ;  /* 0x00007400ff0a77ac */ /* 0x000ee20008000a00 */
[----:B------:R-:W-:Y:S01]  /*08e0*/  PRMT R120, R25, 0x7632, R120 ;  /* 0x0000763219787816 */ /* 0x000fe20000000078 */
[----:B------:R-:W-:Y:S01]  /*08f0*/  IMAD R15, R0, -0x2daee0ad, RZ ;  /* 0xd2511f53000f7824 */ /* 0x000fe200078e02ff */
[----:B------:R-:W-:Y:S01]  /*0900*/  LOP3.LUT R3, R6, UR13, R3, 0x96, !PT ;  /* 0x0000000d06037c12 */ /* 0x000fe2000f8e9603 */
[----:B------:R-:W-:Y:S01]  /*0910*/  IMAD R13, R2, -0x326172a9, RZ ;  /* 0xcd9e8d57020d7824 */ /* 0x000fe200078e02ff */
[----:B0-----:R-:W-:Y:S01]  /*0920*/  UISETP.NE.U32.AND UP0, UPT, UR4, URZ, UPT ;  /* 0x000000ff0400728c */ /* 0x001fe2000bf05070 */
[----:B------:R-:W-:Y:S01]  /*0930*/  IMAD.HI.U32 R0, R5, -0x326172a9, RZ ;  /* 0xcd9e8d5705007827 */ /* 0x000fe200078e00ff */
[----:B------:R-:W0:Y:S01]  /*0940*/  LDCU.U8 UR4, c[0x0][0x410] ;  /* 0x00008200ff0477ac */ /* 0x000e220008000000 */
[----:B------:R-:W-:-:S02]  /*0950*/  PRMT R119, R29, 0x7632, R119 ;  /* 0x000076321d777816 */ /* 0x000fc40000000077 */
[----:B------:R-:W-:Y:S01]  /*0960*/  IMAD.HI.U32 R2, R3, -0x2daee0ad, RZ ;  /* 0xd2511f5303027827 */ /* 0x000fe200078e00ff */
[----:B------:R-:W-:Y:S01]  /*0970*/  LOP3.LUT R0, R13, UR15, R0, 0x96, !PT ;  /* 0x0000000f0d007c12 */ /* 0x000fe2000f8e9600 */
[----:B------:R-:W-:Y:S01]  /*0980*/  UISETP.NE.AND.EX UP0, UPT, UR5, URZ, UPT, UP0 ;  /* 0x000000ff0500728c */ /* 0x000fe2000bf05300 */
[----:B------:R-:W-:Y:S01]  /*0990*/  PRMT R118, R24, 0x7632, R118 ;  /* 0x0000763218767816 */ /* 0x000fe20000000076 */
[----:B------:R-:W-:Y:S01]  /*09a0*/  IMAD R6, R5, -0x326172a9, RZ ;  /* 0xcd9e8d5705067824 */ /* 0x000fe200078e02ff */
[----:B------:R-:W-:Y:S01]  /*09b0*/  LOP3.LUT R2, R15, UR16, R2, 0x96, !PT ;  /* 0x000000100f027c12 */ /* 0x000fe2000f8e9602 */
[----:B------:R-:W-:Y:S01]  /*09c0*/  IMAD R12, R3, -0x2daee0ad, RZ ;  /* 0xd2511f53030c7824 */ /* 0x000fe200078e02ff */
[----:B------:R-:W-:Y:S01]  /*09d0*/  PRMT R117, R28, 0x7632, R117 ;  /* 0x000076321c757816 */ /* 0x000fe20000000075 */
[----:B------:R-:W-:Y:S01]  /*09e0*/  IMAD.HI.U32 R5, R0, -0x2daee0ad, RZ ;  /* 0xd2511f5300057827 */ /* 0x000fe200078e00ff */
[----:B------:R-:W-:Y:S02]  /*09f0*/  PRMT R116, R35, 0x7632, R116 ;  /* 0x0000763223747816 */ /* 0x000fe40000000074 */
[----:B------:R-:W-:Y:S01]  /*0a00*/  PRMT R115, R83, 0x7632, R115 ;  /* 0x0000763253737816 */ /* 0x000fe20000000073 */
[----:B------:R-:W-:Y:S01]  /*0a10*/  IMAD.HI.U32 R3, R2, -0x326172a9, RZ ;  /* 0xcd9e8d5702037827 */ /* 0x000fe200078e00ff */
[----:B------:R-:W-:-:S02]  /*0a20*/  LOP3.LUT R5, R12, UR18, R5, 0x96, !PT ;  /* 0x000000120c057c12 */ /* 0x000fc4000f8e9605 */
[----:B------:R-:W-:Y:S01]  /*0a30*/  PRMT R114, R34, 0x7632, R114 ;  /* 0x0000763222727816 */ /* 0x000fe20000000072 */
[----:B------:R-:W-:Y:S01]  /*0a40*/  IMAD R15, R0, -0x2daee0ad, RZ ;  /* 0xd2511f53000f7824 */ /* 0x000fe200078e02ff */
[----:B------:R-:W-:Y:S01]  /*0a50*/  LOP3.LUT R3, R6, UR17, R3, 0x96, !PT ;  /* 0x0000001106037c12 */ /* 0x000fe2000f8e9603 */
[----:B------:R-:W-:Y:S01]  /*0a60*/  IMAD R13, R2, -0x326172a9, RZ ;  /* 0xcd9e8d57020d7824 */ /* 0x000fe200078e02ff */
[----:B------:R-:W-:Y:S01]  /*0a70*/  PRMT R113, R82, 0x7632, R113 ;  /* 0x0000763252717816 */ /* 0x000fe20000000071 */
[----:B------:R-:W-:Y:S01]  /*0a80*/  IMAD.HI.U32 R0, R5, -0x326172a9, RZ ;  /* 0xcd9e8d5705007827 */ /* 0x000fe200078e00ff */
[----:B------:R-:W-:Y:S01]  /*0a90*/  PRMT R112, R33, 0x7632, R112 ;  /* 0x0000763221707816 */ /* 0x000fe20000000070 */
[----:B0-----:R-:W-:Y:S01]  /*0aa0*/  UISETP.NE.AND UP2, UPT, UR4, URZ, UPT ;  /* 0x000000ff0400728c */ /* 0x001fe2000bf45270 */
        /* <DEDUP_REMOVED lines=48> */
[----:B------:R-:W-:-:S04]  /*0db0*/  IMAD.HI.U32 R6, R0, -0x2daee0ad, RZ ;  /* 0xd2511f5300067827 */ /* 0x000fc800078e00ff */
[----:B------:R-:W-:Y:S01]  /*0dc0*/  IMAD.HI.U32 R5, R2, -0x326172a9, RZ ;  /* 0xcd9e8d5702057827 */ /* 0x000fe200078e00ff */
[----:B------:R-:W-:-:S03]  /*0dd0*/  LOP3.LUT R6, R3, UR30, R6, 0x96, !PT ;  /* 0x0000001e03067c12 */ /* 0x000fc6000f8e9606 */
[----:B------:R-:W-:Y:S01]  /*0de0*/  IMAD.MOV.U32 R3, RZ, RZ, RZ ;  /* 0x000000ffff037224 */ /* 0x000fe200078e00ff */
[----:B------:R-:W-:Y:S01]  /*0df0*/  LOP3.LUT R5, R12, UR29, R5, 0x96, !PT ;  /* 0x0000001d0c057c12 */ /* 0x000fe2000f8e9605 */
[----:B------:R-:W-:Y:S02]  /*0e00*/  IMAD R75, R0, -0x2daee0ad, RZ ;  /* 0xd2511f53004b7824 */ /* 0x000fe400078e02ff */
[----:B-123--:R-:W-:-:S07]  /*0e10*/  IMAD R2, R2, -0x326172a9, RZ ;  /* 0xcd9e8d5702027824 */ /* 0x00efce00078e02ff */
.L_x_653:
[----:B------:R-:W0:Y:S01]  /*0e20*/  @UP0 LDCU.64 UR4, c[0x0][0x3e0] ;  /* 0x00007c00ff0407ac */ /* 0x000e220008000a00 */
[----:B------:R-:W-:Y:S01]  /*0e30*/  PLOP3.LUT P0, PT, PT, PT, UP0, 0x80, 0x8 ;  /* 0x000000000008781c */ /* 0x000fe20003f0f008 */
[----:B------:R-:W-:Y:S01]  /*0e40*/  IMAD.MOV.U32 R44, RZ, RZ, 0x2 ;  /* 0x00000002ff2c7424 */ /* 0x000fe200078e00ff */
[----:B------:R-:W-:-:S11]  /*0e50*/  PLOP3.LUT P1, PT, PT, PT, UP0, 0x80, 0x8 ;  /* 0x000000000008781c */ /* 0x000fd60003f2f008 */
[----:B0-----:R-:W-:-:S06]  /*0e60*/  @P0 IMAD.WIDE R44, R9, R44, UR4 ;  /* 0x00000004092c0e25 */ /* 0x001fcc000f8e022c */
[----:B------:R-:W2:Y:S01]  /*0e70*/  @P1 LDG.E.U16 R44, desc[UR8][R44.64] ;  /* 0x000000082c2c1981 */ /* 0x000ea2000c1e1500 */
[----:B------:R-:W-:Y:S01]  /*0e80*/  IMAD R0, R9, UR31, RZ ;  /* 0x0000001f09007c24 */ /* 0x000fe2000f8e02ff */
[----:B------:R-:W-:Y:S01]  /*0e90*/  ISETP.GE.U32.AND P2, PT, R11, 0x20, PT ;  /* 0x000000200b00780c */ /* 0x000fe20003f46070 */
[----:B------:R-:W-:Y:S01]  /*0ea0*/  BSSY.RECONVERGENT B1, `(.L_x_309) ;  /* 0x000055c000017945 */ /* 0x000fe20003800200 */
[----:B------:R-:W-:Y:S01]  /*0eb0*/  PLOP3.LUT P0, PT, PT, PT, UP0, 0x80, 0x8 ;  /* 0x000000000008781c */ /* 0x000fe20003f0f008 */
[----:B------:R-:W-:Y:S01]  /*0ec0*/  HFMA2 R72, -RZ, RZ, 1.875, 0 ;  /* 0x3f800000ff487431 */ /* 0x000fe200000001ff */
[----:B------:R-:W-:-:S04]  /*0ed0*/  SHF.R.S32.HI R47, RZ, 0x1f, R0 ;  /* 0x0000001fff2f7819 */ /* 0x000fc80000011400 */
[----:B------:R-:W-:-:S04]  /*0ee0*/  LEA.HI R0, R47, R0, RZ, 0x3 ;  /* 0x000000002f007211 */ /* 0x000fc800078f18ff */
[----:B------:R-:W-:-:S05]  /*0ef0*/  LEA.HI.SX32 R0, R0, R125, 0x1d ;  /* 0x0000007d00007211 */ /* 0x000fca00078feaff */
[----:B------:R-:W-:Y:S02]  /*0f00*/  IMAD.MOV.U32 R73, RZ, RZ, R0 ;  /* 0x000000ffff497224 */ /* 0x000fe400078e0000 */
[----:B--2---:R-:W-:Y:S01]  /*0f10*/  @P0 IMAD.U32 R72, R44, 0x10000, RZ ;  /* 0x000100002c480824 */ /* 0x004fe200078e00ff */
[----:B------:R-:W-:Y:S01]  /*0f20*/  P2R R44, PR, RZ, 0x4 ;  /* 0x00000004ff2c7803 */ /* 0x000fe20000000000 */
[----:B------:R-:W-:Y:S06]  /*0f30*/  @!P2 BRA `(.L_x_310) ;  /* 0x000000540048a947 */ /* 0x000fec0003800000 */
[----:B------:R-:W0:Y:S02]  /*0f40*/  LDC.64 R12, c[0x0][0x390] ;  /* 0x0000e400ff0c7b82 */ /* 0x000e240000000a00 */
[----:B0-----:R-:W-:-:S05]  /*0f50*/  IMAD.WIDE.U32 R12, R0, 0x10, R12 ;  /* 0x00000010000c7825 */ /* 0x001fca00078e000c */
[----:B------:R0:W5:Y:S01]  /*0f60*/  LDG.E.128 R48, desc[UR8][R12.64] ;  /* 0x000000080c307981 */ /* 0x000162000c1e1d00 */
[----:B------:R-:W-:-:S04]  /*0f70*/  UISETP.NE.U32.AND UP1, UPT, UR10, URZ, UPT ;  /* 0x000000ff0a00728c */ /* 0x000fc8000bf25070 */
[----:B------:R-:W-:-:S09]  /*0f80*/  UISETP.NE.AND.EX UP1, UPT, UR11, URZ, UPT, UP1 ;  /* 0x000000ff0b00728c */ /* 0x000fd2000bf25310 */
[----:B0-----:R-:W-:Y:S05]  /*0f90*/  BRA.U !UP1, `(.L_x_311) ;  /* 0x0000002909a47547 */ /* 0x001fea000b800000 */
[----:B------:R-:W0:Y:S02]  /*0fa0*/  LDC.64 R12, c[0x0][0x3a0] ;  /* 0x0000e800ff0c7b82 */ /* 0x000e240000000a00 */
[----:B0-----:R-:W-:-:S05]  /*0fb0*/  IMAD.WIDE.U32 R12, R0, 0x10, R12 ;  /* 0x00000010000c7825 */ /* 0x001fca00078e000c */
[----:B------:R0:W5:Y:S01]  /*0fc0*/  LDG.E.128 R44, desc[UR8][R12.64] ;  /* 0x000000080c2c7981 */ /* 0x000162000c1e1d00 */
[----:B------:R-:W-:Y:S01]  /*0fd0*/  ISETP.NE.AND P0, PT, R4, 0x1, PT ;  /* 0x000000010400780c */ /* 0x000fe20003f05270 */
[----:B------:R-:W-:Y:S01]  /*0fe0*/  BSSY.RECONVERGENT B2, `(.L_x_312) ;  /* 0x000004c000027945 */ /* 0x000fe20003800200 */
[----:B------:R-:W-:Y:S01]  /*0ff0*/  MOV R52, 0x2 ;  /* 0x0000000200347802 */ /* 0x000fe20000000f00 */
[----:B------:R-:W-:Y:S02]  /*1000*/  IMAD.MOV.U32 R53, RZ, RZ, R2 ;  /* 0x000000ffff357224 */ /* 0x000fe400078e0002 */
[----:B------:R-:W-:-:S08]  /*1010*/  IMAD.MOV.U32 R73, RZ, RZ, R75 ;  /* 0x000000ffff497224 */ /* 0x000fd000078e004b */
[----:B0-----:R-:W-:Y:S05]  /*1020*/  @!P0 BRA `(.L_x_313) ;  /* 0x00000004001c8947 */ /* 0x001fea0003800000 */
[----:B------:R-:W-:-:S05]  /*1030*/  HFMA2 R13, -RZ, RZ, 0, 1.1920928955078125e-07 ;  /* 0x00000002ff0d7431 */ /* 0x000fca00000001ff */
[----:B------:R-:W-:-:S05]  /*1040*/  VIADDMNMX.U32 R12, R4, 0xfffffffe, R13, PT ;  /* 0xfffffffe040c7846 */ /* 0x000fca000380000d */
[----:B------:R-:W-:-:S04]  /*1050*/  IMAD.SHL.U32 R52, R12, 0x4, RZ ;  /* 0x000000040c347824 */ /* 0x000fc800078e00ff */
[----:B------:R-:W0:Y:S02]  /*1060*/  LDC R12, c[0x2][R52] ;  /* 0x00800000340c7b82 */ /* 0x000e240000000800 */
[----:B0-----:R-:W-:-:S04]  /*1070*/  SHF.R.S32.HI R13, RZ, 0x1f, R12 ;  /* 0x0000001fff0d7819 */ /* 0x001fc8000001140c */
.L_x_37068:
[----:B------:R-:W-:Y:S05]  /*1080*/  BRX R12 -0x1090                                        (*"BRANCH_TARGETS .L_x_37069,.L_x_37070,.L_x_37071"*) ;  /* 0xffffffec0cdc7949 */ /* 0x000fea000383ffff */
.L_x_37071:
[----:B------:R-:W-:Y:S01]  /*1090*/  VIADD R52, R4, 0x1 ;  /* 0x0000000104347836 */ /* 0x000fe20000000000 */
[----:B------:R-:W-:Y:S01]  /*10a0*/  MOV R73, R75 ;  /* 0x0000004b00497202 */ /* 0x000fe20000000f00 */
[----:B------:R-:W-:Y:S01]  /*10b0*/  IMAD.MOV.U32 R53, RZ, RZ, R5 ;  /* 0x000000ffff357224 */ /* 0x000fe200078e0005 */
[----:B------:R-:W-:Y:S06]  /*10c0*/  BRA `(.L_x_313) ;  /* 0x0000000000f47947 */ /* 0x000fec0003800000 */
.L_x_37069:
[----:B------:R-:W-:Y:S01]  /*10d0*/  IMAD.MOV.U32 R73, RZ, RZ, R75 ;  /* 0x000000ffff497224 */ /* 0x000fe200078e004b */
[----:B------:R-:W-:Y:S01]  /*10e0*/  MOV R52, 0x3 ;  /* 0x0000000300347802 */ /* 0x000fe20000000f00 */
[----:B------:R-:W-:Y:S01]  /*10f0*/  IMAD.MOV.U32 R53, RZ, RZ, R6 ;  /* 0x000000ffff357224 */ /* 0x000fe200078e0006 */
[----:B------:R-:W-:Y:S06]  /*1100*/  BRA `(.L_x_313) ;  /* 0x0000000000e47947 */ /* 0x000fec0003800000 */
.L_x_37070:
[----:B------:R-:W-:Y:S01]  /*1110*/  VIADD R8, R8, 0x1 ;  /* 0x0000000108087836 */ /* 0x000fe20000000000 */
[----:B------:R-:W-:Y:S03]  /*1120*/  BSSY.RECONVERGENT B3, `(.L_x_314) ;  /* 0x000000c000037945 */ /* 0x000fe60003800200 */
[C---:B------:R-:W-:Y:S01]  /*1130*/  IMAD.WIDE.U32 R4, R8.reuse, -0x2daee0ad, RZ ;  /* 0xd2511f5308047825 */ /* 0x040fe200078e00ff */
[----:B------:R-:W-:-:S13]  /*1140*/  ISETP.NE.AND P0, PT, R8, RZ, PT ;  /* 0x000000ff0800720c */ /* 0x000fda0003f05270 */
[----:B------:R-:W-:Y:S05]  /*1150*/  @P0 BRA `(.L_x_315) ;  /* 0x0000000000200947 */ /* 0x000fea0003800000 */
[----:B------:R-:W-:-:S04]  /*1160*/  IADD3 R7, PT, PT, R7, 0x1, RZ ;  /* 0x0000000107077810 */ /* 0x000fc80007ffe0ff */
[----:B------:R-:W-:-:S13]  /*1170*/  ISETP.NE.AND P0, PT, R7, RZ, PT ;  /* 0x000000ff0700720c */ /* 0x000fda0003f05270 */
[----:B------:R-:W-:Y:S02]  /*1180*/  @!P0 VIADD R10, R10, 0x1 ;  /* 0x000000010a0a8836 */ /* 0x000fe40000000000 */
[----:B------:R-:W-:Y:S02]  /*1190*/  @!P0 VIADD R2, R3, 0x1 ;  /* 0x0000000103028836 */ /* 0x000fe40000000000 */
[----:B------:R-:W-:Y:S01]  /*11a0*/  @!P0 IMAD.MOV.U32 R7, RZ, RZ, RZ ;  /* 0x000000ffff078224 */ /* 0x000fe200078e00ff */
[----:B------:R-:W-:-:S13]  /*11b0*/  ISETP.NE.AND P1, PT, R10, RZ, !P0 ;  /* 0x000000ff0a00720c */ /* 0x000fda0004725270 */
[----:B------:R-:W-:-:S05]  /*11c0*/  @P1 IADD3 R2, PT, PT, R3, RZ, RZ ;  /* 0x000000ff03021210 */ /* 0x000fca0007ffe0ff */
[----:B------:R-:W-:-:S07]  /*11d0*/  @!P0 IMAD.MOV.U32 R3, RZ, RZ, R2 ;  /* 0x000000ffff038224 */ /* 0x000fce00078e0002 */
.L_x_315:
[----:B------:R-:W-:Y:S05]  /*11e0*/  BSYNC.RECONVERGENT B3 ;  /* 0x0000000000037941 */ /* 0x000fea0003800200 */
.L_x_314:
[----:B------:R-:W-:Y:S01]  /*11f0*/  IMAD.WIDE.U32 R62, R10, -0x326172a9, RZ ;  /* 0xcd9e8d570a3e7825 */ /* 0x000fe200078e00ff */
[----:B------:R-:W-:-:S04]  /*1200*/  LOP3.LUT R12, R3, UR7, R5, 0x96, !PT ;  /* 0x00000007030c7c12 */ /* 0x000fc8000f8e9605 */
[----:B------:R-:W-:Y:S01]  /*1210*/  LOP3.LUT R52, R7, UR6, R63, 0x96, !PT ;  /* 0x0000000607347c12 */ /* 0x000fe2000f8e963f */
[----:B------:R-:W-:-:S04]  /*1220*/  IMAD.WIDE.U32 R12, R12, -0x326172a9, RZ ;  /* 0xcd9e8d570c0c7825 */ /* 0x000fc800078e00ff */
        /* <DEDUP_REMOVED lines=33> */
[----:B------:R-:W-:-:S03]  /*1440*/  MOV R2, R52 ;  /* 0x0000003400027202 */ /* 0x000fc60000000f00 */
[----:B------:R-:W-:Y:S01]  /*1450*/  HFMA2 R52, -RZ, RZ, 0, 0 ;  /* 0x00000000ff347431 */ /* 0x000fe200000001ff */
[----:B------:R-:W-:Y:S01]  /*1460*/  LOP3.LUT R5, R62, UR29, R53, 0x96, !PT ;  /* 0x0000001d3e057c12 */ /* 0x000fe2000f8e9635 */
[----:B------:R-:W-:Y:S01]  /*1470*/  IMAD.MOV.U32 R73, RZ, RZ, R12 ;  /* 0x000000ffff497224 */ /* 0x000fe200078e000c */
[----:B------:R-:W-:Y:S01]  /*1480*/  LOP3.LUT R6, R4, UR30, R13, 0x96, !PT ;  /* 0x0000001e04067c12 */ /* 0x000fe2000f8e960d */
[----:B------:R-:W-:-:S07]  /*1490*/  IMAD.MOV.U32 R53, RZ, RZ, R75 ;  /* 0x000000ffff357224 */ /* 0x000fce00078e004b */
.L_x_313:
[----:B------:R-:W-:Y:S05]  /*14a0*/  BSYNC.RECONVERGENT B2 ;  /* 0x0000000000027941 */ /* 0x000fea0003800200 */
.L_x_312:
[----:B------:R-:W0:Y:S01]  /*14b0*/  LDC R76, c[0x0][0x408] ;  /* 0x00010200ff4c7b82 */ /* 0x000e220000000800 */
[----:B------:R-:W-:Y:S01]  /*14c0*/  I2FP.F32.U32 R13, R53 ;  /* 0x00000035000d7245 */ /* 0x000fe20000201000 */
[----:B------:R-:W-:Y:S01]  /*14d0*/  IMAD.MOV.U32 R78, RZ, RZ, 0x2f800000 ;  /* 0x2f800000ff4e7424 */ /* 0x000fe200078e00ff */
[----:B------:R-:W-:Y:S01]  /*14e0*/  ISETP.NE.AND P1, PT, R52, 0x1, PT ;  /* 0x000000013400780c */ /* 0x000fe20003f25270 */
[----:B-----5:R-:W-:Y:S01]  /*14f0*/  IMAD.U32 R53, R48, 0x10000, RZ ;  /* 0x0001000030357824 */ /* 0x020fe200078e00ff */
[----:B------:R-:W-:Y:S01]  /*1500*/  BSSY.RECONVERGENT B2, `(.L_x_316) ;  /* 0x0000051000027945 */ /* 0x000fe20003800200 */
[----:B------:R-:W-:Y:S01]  /*1510*/  FFMA.FTZ R4, R13, R78, 1.1641532182693481445e-10 ;  /* 0x2f0000000d047423 */ /* 0x000fe2000001004e */
[C---:B------:R-:W-:Y:S01]  /*1520*/  SHF.L.U32 R13, R44.reuse, 0x10, RZ ;  /* 0x000000102c0d7819 */ /* 0x040fe200000006ff */
[----:B------:R-:W1:Y:S01]  /*1530*/  LDC R77, c[0x0][0x404] ;  /* 0x00010100ff4d7b82 */ /* 0x000e620000000800 */
[----:B------:R-:W-:Y:S01]  /*1540*/  FMUL.FTZ R53, R53, R72 ;  /* 0x0000004835357220 */ /* 0x000fe20000410000 */
[----:B------:R-:W-:Y:S01]  /*1550*/  PRMT R44, R44, 0x7632, R44 ;  /* 0x000076322c2c7816 */ /* 0x000fe2000000002c */
[----:B------:R-:W-:-:S02]  /*1560*/  IMAD.MOV.U32 R62, RZ, RZ, 0x2 ;  /* 0x00000002ff3e7424 */ /* 0x000fc400078e00ff */
[----:B0-----:R-:W-:Y:S01]  /*1570*/  FMUL.FTZ R53, R53, R76 ;  /* 0x0000004c35357220 */ /* 0x001fe20000410000 */
[----:B-1----:R-:W-:Y:S01]  /*1580*/  FSETP.GTU.FTZ.AND P0, PT, R4, R77, PT ;  /* 0x0000004d0400720b */ /* 0x002fe20003f1c000 */
[----:B------:R-:W-:-:S03]  /*1590*/  IMAD.MOV.U32 R4, RZ, RZ, R2 ;  /* 0x000000ffff047224 */ /* 0x000fc600078e0002 */
[----:B------:R-:W-:Y:S02]  /*15a0*/  FSEL R12, R53, RZ, !P0 ;  /* 0x000000ff350c7208 */ /* 0x000fe40004000000 */
[----:B------:R-:W-:-:S03]  /*15b0*/  PLOP3.LUT P0, PT, P0, PT, PT, 0x8, 0x80 ;  /* 0x000000000080781c */ /* 0x000fc6000070e170 */
[--C-:B------:R-:W-:Y:S01]  /*15c0*/  FADD.FTZ R12, R12, R13.reuse ;  /* 0x0000000d0c0c7221 */ /* 0x100fe20000010000 */
[----:B------:R-:W-:Y:S02]  /*15d0*/  PRMT R13, R48, 0x7632, R13 ;  /* 0x00007632300d7816 */ /* 0x000fe4000000000d */
[----:B------:R-:W-:Y:S01]  /*15e0*/  P2R R48, PR, RZ, 0x1 ;  /* 0x00000001ff307803 */ /* 0x000fe20000000000 */
[----:B------:R-:W-:Y:S06]  /*15f0*/  @!P1 BRA `(.L_x_317) ;  /* 0x0000000400049947 */ /* 0x000fec0003800000 */
[----:B------:R-:W-:-:S13]  /*1600*/  ISETP.NE.AND P0, PT, R52, 0x3, PT ;  /* 0x000000033400780c */ /* 0x000fda0003f05270 */
[----:B------:R-:W-:Y:S05]  /*1610*/  @!P0 BRA `(.L_x_318) ;  /* 0x0000000000188947 */ /* 0x000fea0003800000 */
[----:B------:R-:W-:-:S13]  /*1620*/  ISETP.NE.AND P0, PT, R52, 0x2, PT ;  /* 0x000000023400780c */ /* 0x000fda0003f05270 */
[----:B------:R-:W-:Y:S01]  /*1630*/  @!P0 MOV R62, 0x3 ;  /* 0x00000003003e8802 */ /* 0x000fe20000000f00 */
[----:B------:R-:W-:Y:S01]  /*1640*/  @!P0 IMAD.MOV.U32 R4, RZ, RZ, R6 ;  /* 0x000000ffff048224 */ /* 0x000fe200078e0006 */
[----:B------:R-:W-:Y:S01]  /*1650*/  @P0 MOV R4, R5 ;  /* 0x0000000500040202 */ /* 0x000fe20000000f00 */
[----:B------:R-:W-:Y:S01]  /*1660*/  @P0 VIADD R62, R52, 0x1 ;  /* 0x00000001343e0836 */ /* 0x000fe20000000000 */
[----:B------:R-:W-:Y:S06]  /*1670*/  BRA `(.L_x_317) ;  /* 0x0000000000e47947 */ /* 0x000fec0003800000 */
.L_x_318:
[----:B------:R-:W-:Y:S01]  /*1680*/  VIADD R8, R8, 0x1 ;  /* 0x0000000108087836 */ /* 0x000fe20000000000 */
[----:B------:R-:W-:Y:S03]  /*1690*/  BSSY.RECONVERGENT B3, `(.L_x_319) ;  /* 0x000000c000037945 */ /* 0x000fe60003800200 */
[C---:B------:R-:W-:Y:S01]  /*16a0*/  IMAD.WIDE.U32 R4, R8.reuse, -0x2daee0ad, RZ ;  /* 0xd2511f5308047825 */ /* 0x040fe200078e00ff */
[----:B------:R-:W-:-:S13]  /*16b0*/  ISETP.NE.AND P0, PT, R8, RZ, PT ;  /* 0x000000ff0800720c */ /* 0x000fda0003f05270 */
[----:B------:R-:W-:Y:S05]  /*16c0*/  @P0 BRA `(.L_x_320) ;  /* 0x0000000000200947 */ /* 0x000fea0003800000 */
[----:B------:R-:W-:-:S05]  /*16d0*/  VIADD R7, R7, 0x1 ;  /* 0x0000000107077836 */ /* 0x000fca0000000000 */
[----:B------:R-:W-:-:S13]  /*16e0*/  ISETP.NE.AND P0, PT, R7, RZ, PT ;  /* 0x000000ff0700720c */ /* 0x000fda0003f05270 */
[----:B------:R-:W-:Y:S01]  /*16f0*/  @!P0 IADD3 R10, PT, PT, R10, 0x1, RZ ;  /* 0x000000010a0a8810 */ /* 0x000fe20007ffe0ff */
[----:B------:R-:W-:Y:S02]  /*1700*/  @!P0 VIADD R2, R3, 0x1 ;  /* 0x0000000103028836 */ /* 0x000fe40000000000 */
[----:B------:R-:W-:Y:S01]  /*1710*/  @!P0 IMAD.MOV.U32 R7, RZ, RZ, RZ ;  /* 0x000000ffff078224 */ /* 0x000fe200078e00ff */
[----:B------:R-:W-:-:S13]  /*1720*/  ISETP.NE.AND P1, PT, R10, RZ, !P0 ;  /* 0x000000ff0a00720c */ /* 0x000fda0004725270 */
[----:B------:R-:W-:-:S05]  /*1730*/  @P1 IMAD.MOV R2, RZ, RZ, R3 ;  /* 0x000000ffff021224 */ /* 0x000fca00078e0203 */
[----:B------:R-:W-:-:S07]  /*1740*/  @!P0 MOV R3, R2 ;  /* 0x0000000200038202 */ /* 0x000fce0000000f00 */
.L_x_320:
[----:B------:R-:W-:Y:S05]  /*1750*/  BSYNC.RECONVERGENT B3 ;  /* 0x0000000000037941 */ /* 0x000fea0003800200 */
.L_x_319:
[----:B------:R-:W-:Y:S01]  /*1760*/  LOP3.LUT R52, R3, UR7, R5, 0x96, !PT ;  /* 0x0000000703347c12 */ /* 0x000fe2000f8e9605 */
[----:B------:R-:W-:-:S04]  /*1770*/  IMAD.WIDE.U32 R62, R10, -0x326172a9, RZ ;  /* 0xcd9e8d570a3e7825 */ /* 0x000fc800078e00ff */
[----:B------:R-:W-:Y:S01]  /*1780*/  IMAD.WIDE.U32 R52, R52, -0x326172a9, RZ ;  /* 0xcd9e8d5734347825 */ /* 0x000fe200078e00ff */
[----:B------:R-:W-:-:S04]  /*1790*/  LOP3.LUT R63, R7, UR6, R63, 0x96, !PT ;  /* 0x00000006073f7c12 */ /* 0x000fc8000f8e963f */
[----:B------:R-:W-:Y:S01]  /*17a0*/  LOP3.LUT R5, R62, UR13, R53, 0x96, !PT ;  /* 0x0000000d3e057c12 */ /* 0x000fe2000f8e9635 */
[----:B------:R-:W-:-:S05]  /*17b0*/  IMAD.WIDE.U32 R62, R63, -0x2daee0ad, RZ ;  /* 0xd2511f533f3e7825 */ /* 0x000fca00078e00ff */
        /* <DEDUP_REMOVED lines=29> */
[----:B------:R-:W-:-:S04]  /*1990*/  IMAD.WIDE.U32 R52, R53, -0x326172a9, RZ ;  /* 0xcd9e8d5735347825 */ /* 0x000fc800078e00ff */
[----:B------:R-:W-:Y:S01]  /*19a0*/  IMAD.MOV.U32 R2, RZ, RZ, R52 ;  /* 0x000000ffff027224 */ /* 0x000fe200078e0034 */
[----:B------:R-:W-:Y:S01]  /*19b0*/  LOP3.LUT R5, R62, UR29, R53, 0x96, !PT ;  /* 0x0000001d3e057c12 */ /* 0x000fe2000f8e9635 */
[----:B------:R-:W-:-:S04]  /*19c0*/  IMAD.WIDE.U32 R52, R6, -0x2daee0ad, RZ ;  /* 0xd2511f5306347825 */ /* 0x000fc800078e00ff */
[----:B------:R-:W-:Y:S01]  /*19d0*/  IMAD.MOV.U32 R62, RZ, RZ, RZ ;  /* 0x000000ffff3e7224 */ /* 0x000fe200078e00ff */
[----:B------:R-:W-:Y:S02]  /*19e0*/  LOP3.LUT R6, R4, UR30, R53, 0x96, !PT ;  /* 0x0000001e04067c12 */ /* 0x000fe4000f8e9635 */
[----:B------:R-:W-:Y:S01]  /*19f0*/  MOV R4, R73 ;  /* 0x0000004900047202 */ /* 0x000fe20000000f00 */
[----:B------:R-:W-:-:S07]  /*1a00*/  IMAD.MOV.U32 R73, RZ, RZ, R52 ;  /* 0x000000ffff497224 */ /* 0x000fce00078e0034 */
.L_x_317:
[----:B------:R-:W-:Y:S05]  /*1a10*/  BSYNC.RECONVERGENT B2 ;  /* 0x0000000000027941 */ /* 0x000fea0003800200 */
.L_x_316:
[----:B------:R-:W-:Y:S01]  /*1a20*/  I2FP.F32.U32 R53, R4 ;  /* 0x0000000400357245 */ /* 0x000fe20000201000 */
[----:B------:R-:W-:Y:S01]  /*1a30*/  IMAD.U32 R44, R44, 0x10000, RZ ;  /* 0x000100002c2c7824 */ /* 0x000fe200078e00ff */
[----:B------:R-:W-:Y:S01]  /*1a40*/  SHF.L.U32 R13, R13, 0x10, RZ ;  /* 0x000000100d0d7819 */ /* 0x000fe200000006ff */
[----:B------:R-:W-:Y:S01]  /*1a50*/  BSSY.RECONVERGENT B2, `(.L_x_321) ;  /* 0x000004d000027945 */ /* 0x000fe20003800200 */
[----:B------:R-:W-:Y:S01]  /*1a60*/  ISETP.NE.AND P1, PT, R62, 0x1, PT ;  /* 0x000000013e00780c */ /* 0x000fe20003f25270 */
[----:B------:R-:W-:Y:S01]  /*1a70*/  FFMA.FTZ R4, R53, R78, 1.1641532182693481445e-10 ;  /* 0x2f00000035047423 */ /* 0x000fe2000001004e */
[----:B------:R-:W-:Y:S02]  /*1a80*/  IMAD.MOV.U32 R52, RZ, RZ, 0x2 ;  /* 0x00000002ff347424 */ /* 0x000fe400078e00ff */
[----:B------:R-:W-:Y:S02]  /*1a90*/  FMUL.FTZ R13, R13, R72 ;  /* 0x000000480d0d7220 */ /* 0x000fe40000410000 */
[----:B------:R-:W-:-:S02]  /*1aa0*/  FSETP.GTU.FTZ.AND P0, PT, R4, R77, PT ;  /* 0x0000004d0400720b */ /* 0x000fc40003f1c000 */
[----:B------:R-:W-:Y:S01]  /*1ab0*/  FMUL.FTZ R13, R13, R76 ;  /* 0x0000004c0d0d7220 */ /* 0x000fe20000410000 */
[----:B------:R-:W-:-:S04]  /*1ac0*/  MOV R4, R2 ;  /* 0x0000000200047202 */ /* 0x000fc80000000f00 */
[----:B------:R-:W-:Y:S02]  /*1ad0*/  FSEL R13, R13, RZ, !P0 ;  /* 0x000000ff0d0d7208 */ /* 0x000fe40004000000 */
[----:B------:R-:W-:-:S03]  /*1ae0*/  PLOP3.LUT P0, PT, P0, PT, PT, 0x8, 0x80 ;  /* 0x000000000080781c */ /* 0x000fc6000070e170 */
[----:B------:R-:W-:Y:S01]  /*1af0*/  FADD.FTZ R13, R13, R44 ;  /* 0x0000002c0d0d7221 */ /* 0x000fe20000010000 */
[----:B------:R-:W-:Y:S09]  /*1b00*/  @!P1 BRA `(.L_x_322) ;  /* 0x0000000400049947 */ /* 0x000ff20003800000 */
[----:B------:R-:W-:-:S13]  /*1b10*/  ISETP.NE.AND P1, PT, R62, 0x3, PT ;  /* 0x000000033e00780c */ /* 0x000fda0003f25270 */
[----:B------:R-:W-:Y:S05]  /*1b20*/  @!P1 BRA `(.L_x_323) ;  /* 0x0000000000189947 */ /* 0x000fea0003800000 */
[----:B------:R-:W-:-:S13]  /*1b30*/  ISETP.NE.AND P1, PT, R62, 0x2, PT ;  /* 0x000000023e00780c */ /* 0x000fda0003f25270 */
[----:B------:R-:W-:Y:S01]  /*1b40*/  @!P1 IMAD.MOV.U32 R52, RZ, RZ, 0x3 ;  /* 0x00000003ff349424 */ /* 0x000fe200078e00ff */
[----:B------:R-:W-:Y:S01]  /*1b50*/  @!P1 MOV R4, R6 ;  /* 0x0000000600049202 */ /* 0x000fe20000000f00 */
[----:B------:R-:W-:Y:S02]  /*1b60*/  @P1 VIADD R52, R62, 0x1 ;  /* 0x000000013e341836 */ /* 0x000fe40000000000 */
[----:B------:R-:W-:Y:S01]  /*1b70*/  @P1 IMAD.MOV.U32 R4, RZ, RZ, R5 ;  /* 0x000000ffff041224 */ /* 0x000fe200078e0005 */
[----:B------:R-:W-:Y:S06]  /*1b80*/  BRA `(.L_x_322) ;  /* 0x0000000000e47947 */ /* 0x000fec0003800000 */
.L_x_323:
        /* <DEDUP_REMOVED lines=13> */
.L_x_325:
[----:B------:R-:W-:Y:S05]  /*1c60*/  BSYNC.RECONVERGENT B3 ;  /* 0x0000000000037941 */ /* 0x000fea0003800200 */
.L_x_324:
        /* <DEDUP_REMOVED lines=36> */
[----:B------:R-:W-:Y:S02]  /*1eb0*/  LOP3.LUT R5, R62, UR29, R53, 0x96, !PT ;  /* 0x0000001d3e057c12 */ /* 0x000fe4000f8e9635 */
[----:B------:R-:W-:Y:S01]  /*1ec0*/  MOV R2, R52 ;  /* 0x0000003400027202 */ /* 0x000fe20000000f00 */
[----:B------:R-:W-:-:S05]  /*1ed0*/  IMAD.WIDE.U32 R52, R6, -0x2daee0ad, RZ ;  /* 0xd2511f5306347825 */ /* 0x000fca00078e00ff */
[----:B------:R-:W-:Y:S01]  /*1ee0*/  LOP3.LUT R6, R4, UR30, R53, 0x96, !PT ;  /* 0x0000001e04067c12 */ /* 0x000fe2000f8e9635 */
[----:B------:R-:W-:Y:S02]  /*1ef0*/  IMAD.MOV.U32 R4, RZ, RZ, R73 ;  /* 0x000000ffff047224 */ /* 0x000fe400078e0049 */
[----:B------:R-:W-:Y:S02]  /*1f00*/  IMAD.MOV.U32 R73, RZ, RZ, R52 ;  /* 0x000000ffff497224 */ /* 0x000fe400078e0034 */
[----:B------:R-:W-:-:S07]  /*1f10*/  HFMA2 R52, -RZ, RZ, 0, 0 ;  /* 0x00000000ff347431 */ /* 0x000fce00000001ff */
.L_x_322:
[----:B------:R-:W-:Y:S05]  /*1f20*/  BSYNC.RECONVERGENT B2 ;  /* 0x0000000000027941 */ /* 0x000fea0003800200 */
.L_x_321:
[----:B------:R-:W-:Y:S01]  /*1f30*/  I2FP.F32.U32 R53, R4 ;  /* 0x0000000400357245 */ /* 0x000fe20000201000 */
[----:B------:R-:W-:Y:S01]  /*1f40*/  IMAD.U32 R63, R49, 0x10000, RZ ;  /* 0x00010000313f7824 */ /* 0x000fe200078e00ff */
[----:B------:R-:W-:Y:S01]  /*1f50*/  ISETP.NE.AND P2, PT, R52, 0x1, PT ;  /* 0x000000013400780c */ /* 0x000fe20003f45270 */
[----:B------:R-:W-:Y:S01]  /*1f60*/  BSSY.RECONVERGENT B2, `(.L_x_326) ;  /* 0x0000050000027945 */ /* 0x000fe20003800200 */
[----:B------:R-:W-:Y:S02]  /*1f70*/  HFMA2 R62, -RZ, RZ, 0, 1.1920928955078125e-07 ;  /* 0x00000002ff3e7431 */ /* 0x000fe400000001ff */
[----:B------:R-:W-:Y:S01]  /*1f80*/  FFMA.FTZ R4, R53, R78, 1.1641532182693481445e-10 ;  /* 0x2f00000035047423 */ /* 0x000fe2000001004e */
[----:B------:R-:W-:Y:S01]  /*1f90*/  FMUL.FTZ R63, R63, R72 ;  /* 0x000000483f3f7220 */ /* 0x000fe20000410000 */
[----:B------:R-:W-:Y:S01]  /*1fa0*/  IMAD.U32 R53, R45, 0x10000, RZ ;  /* 0x000100002d357824 */ /* 0x000fe200078e00ff */
[----:B------:R-:W-:Y:S02]  /*1fb0*/  PRMT R49, R49, 0x7632, R49 ;  /* 0x0000763231317816 */ /* 0x000fe40000000031 */
[----:B------:R-:W-:Y:S01]  /*1fc0*/  FMUL.FTZ R63, R63, R76 ;  /* 0x0000004c3f3f7220 */ /* 0x000fe20000410000 */
[----:B------:R-:W-:Y:S01]  /*1fd0*/  FSETP.GTU.FTZ.AND P1, PT, R4, R77, PT ;  /* 0x0000004d0400720b */ /* 0x000fe20003f3c000 */
[----:B------:R-:W-:Y:S01]  /*1fe0*/  IMAD.MOV.U32 R4, RZ, RZ, R2 ;  /* 0x000000ffff047224 */ /* 0x000fe200078e0002 */
[----:B------:R-:W-:-:S02]  /*1ff0*/  PRMT R45, R45, 0x7632, R45 ;  /* 0x000076322d2d7816 */ /* 0x000fc4000000002d */
[----:B------:R-:W-:Y:S02]  /*2000*/  FSEL R44, R63, RZ, !P1 ;  /* 0x000000ff3f2c7208 */ /* 0x000fe40004800000 */
[----:B------:R-:W-:-:S03]  /*2010*/  PLOP3.LUT P1, PT, P1, PT, PT, 0x8, 0x80 ;  /* 0x000000000080781c */ /* 0x000fc60000f2e170 */
[----:B------:R-:W-:-:S04]  /*2020*/  FADD.FTZ R44, R44, R53 ;  /* 0x000000352c2c7221 */ /* 0x000fc80000010000 */
[----:B------:R-:W-:Y:S01]  /*2030*/  IMAD.MOV.U32 R53, RZ, RZ, R44 ;  /* 0x000000ffff357224 */ /* 0x000fe200078e002c */
        /* <DEDUP_REMOVED lines=9> */
.L_x_328:
        /* <DEDUP_REMOVED lines=13> */
.L_x_330:
[----:B------:R-:W-:Y:S05]  /*21a0*/  BSYNC.RECONVERGENT B3 ;  /* 0x0000000000037941 */ /* 0x000fea0003800200 */
.L_x_329:
        /* <DEDUP_REMOVED lines=38> */
[----:B------:R-:W-:-:S05]  /*2410*/  IMAD.WIDE.U32 R62, R6, -0x2daee0ad, RZ ;  /* 0xd2511f53063e7825 */ /* 0x000fca00078e00ff */
[----:B------:R-:W-:Y:S02]  /*2420*/  LOP3.LUT R6, R4, UR30, R63, 0x96, !PT ;  /* 0x0000001e04067c12 */ /* 0x000fe4000f8e963f */
[----:B------:R-:W-:Y:S01]  /*2430*/  MOV R4, R73 ;  /* 0x0000004900047202 */ /* 0x000fe20000000f00 */
[----:B------:R-:W-:Y:S02]  /*2440*/  IMAD.MOV.U32 R73, RZ, RZ, R62 ;  /* 0x000000ffff497224 */ /* 0x000fe400078e003e */
[----:B------:R-:W-:-:S07]  /*2450*/  IMAD.MOV.U32 R62, RZ, RZ, RZ ;  /* 0x000000ffff3e7224 */ /* 0x000fce00078e00ff */
.L_x_327:
[----:B------:R-:W-:Y:S05]  /*2460*/  BSYNC.RECONVERGENT B2 ;  /* 0x0000000000027941 */ /* 0x000fea0003800200 */
.L_x_326:
[----:B------:R-:W-:Y:S01]  /*2470*/  I2FP.F32.U32 R63, R4 ;  /* 0x00000004003f7245 */ /* 0x000fe20000201000 */
[----:B------:R-:W-:Y:S01]  /*2480*/  BSSY.RECONVERGENT B2, `(.L_x_331) ;  /* 0x0000050000027945 */ /* 0x000fe20003800200 */
[----:B------:R-:W-:Y:S01]  /*2490*/  SHF.L.U32 R49, R49, 0x10, RZ ;  /* 0x0000001031317819 */ /* 0x000fe200000006ff */
[----:B------:R-:W-:Y:S01]  /*24a0*/  IMAD.MOV.U32 R68, RZ, RZ, 0x2 ;  /* 0x00000002ff447424 */ /* 0x000fe200078e00ff */
[----:B------:R-:W-:Y:S01]  /*24b0*/  ISETP.NE.AND P3, PT, R62, 0x1, PT ;  /* 0x000000013e00780c */ /* 0x000fe20003f65270 */
[----:B------:R-:W-:Y:S02]  /*24c0*/  FFMA.FTZ R4, R63, R78, 1.1641532182693481445e-10 ;  /* 0x2f0000003f047423 */ /* 0x000fe4000001004e */
[----:B------:R-:W-:-:S03]  /*24d0*/  FMUL.FTZ R49, R49, R72 ;  /* 0x0000004831317220 */ /* 0x000fc60000410000 */
[----:B------:R-:W-:Y:S01]  /*24e0*/  FSETP.GTU.FTZ.AND P2, PT, R4, R77, PT ;  /* 0x0000004d0400720b */ /* 0x000fe20003f5c000 */
[----:B------:R-:W-:Y:S01]  /*24f0*/  FMUL.FTZ R49, R49, R76 ;  /* 0x0000004c31317220 */ /* 0x000fe20000410000 */
[----:B------:R-:W-:-:S04]  /*2500*/  IMAD.U32 R4, R45, 0x10000, RZ ;  /* 0x000100002d047824 */ /* 0x000fc800078e00ff */
[----:B------:R-:W-:Y:S02]  /*2510*/  FSEL R45, R49, RZ, !P2 ;  /* 0x000000ff312d7208 */ /* 0x000fe40005000000 */
[----:B------:R-:W-:-:S03]  /*2520*/  PLOP3.LUT P2, PT, P2, PT, PT, 0x8, 0x80 ;  /* 0x000000000080781c */ /* 0x000fc6000174e170 */
[----:B------:R-:W-:Y:S01]  /*2530*/  FADD.FTZ R45, R45, R4 ;  /* 0x000000042d2d7221 */ /* 0x000fe20000010000 */
[----:B------:R-:W-:-:S03]  /*2540*/  MOV R4, R2 ;  /* 0x0000000200047202 */ /* 0x000fc60000000f00 */
[----:B------:R-:W-:Y:S01]  /*2550*/  IMAD.MOV.U32 R52, RZ, RZ, R45 ;  /* 0x000000ffff347224 */ /* 0x000fe200078e002d */
[----:B------:R-:W-:Y:S06]  /*2560*/  @!P3 BRA `(.L_x_332) ;  /* 0x000000040004b947 */ /* 0x000fec0003800000 */
[----:B------:R-:W-:-:S13]  /*2570*/  ISETP.NE.AND P3, PT, R62, 0x3, PT ;  /* 0x000000033e00780c */ /* 0x000fda0003f65270 */
[----:B------:R-:W-:Y:S05]  /*2580*/  @!P3 BRA `(.L_x_333) ;  /* 0x000000000018b947 */ /* 0x000fea0003800000 */
[----:B------:R-:W-:-:S13]  /*2590*/  ISETP.NE.AND P3, PT, R62, 0x2, PT ;  /* 0x000000023e00780c */ /* 0x000fda0003f65270 */
[----:B------:R-:W-:Y:S01]  /*25a0*/  @!P3 IMAD.MOV.U32 R68, RZ, RZ, 0x3 ;  /* 0x00000003ff44b424 */ /* 0x000fe200078e00ff */
[----:B------:R-:W-:Y:S01]  /*25b0*/  @P3 IADD3 R68, PT, PT, R62, 0x1, RZ ;  /* 0x000000013e443810 */ /* 0x000fe20007ffe0ff */
[----:B------:R-:W-:Y:S02]  /*25c0*/  @!P3 IMAD.MOV.U32 R4, RZ, RZ, R6 ;  /* 0x000000ffff04b224 */ /* 0x000fe400078e0006 */
[----:B------:R-:W-:Y:S01]  /*25d0*/  @P3 IMAD.MOV.U32 R4, RZ, RZ, R5 ;  /* 0x000000ffff043224 */ /* 0x000fe200078e0005 */
[----:B------:R-:W-:Y:S06]  /*25e0*/  BRA `(.L_x_332) ;  /* 0x0000000000e47947 */ /* 0x000fec0003800000 */
.L_x_333:
[----:B------:R-:W-:Y:S01]  /*25f0*/  IADD3 R8, PT, PT, R8, 0x1, RZ ;  /* 0x0000000108087810 */ /* 0x000fe20007ffe0ff */
[----:B------:R-:W-:Y:S03]  /*2600*/  BSSY.RECONVERGENT B3, `(.L_x_334) ;  /* 0x000000c000037945 */ /* 0x000fe60003800200 */
[C---:B------:R-:W-:Y:S01]  /*2610*/  ISETP.NE.AND P3, PT, R8.reuse, RZ, PT ;  /* 0x000000ff0800720c */ /* 0x040fe20003f65270 */
[----:B------:R-:W-:-:S12]  /*2620*/  IMAD.WIDE.U32 R4, R8, -0x2daee0ad, RZ ;  /* 0xd2511f5308047825 */ /* 0x000fd800078e00ff */
[----:B------:R-:W-:Y:S05]  /*2630*/  @P3 BRA `(.L_x_335) ;  /* 0x0000000000203947 */ /* 0x000fea0003800000 */
[----:B------:R-:W-:-:S05]  /*2640*/  VIADD R7, R7, 0x1 ;  /* 0x0000000107077836 */ /* 0x000fca0000000000 */
[----:B------:R-:W-:-:S13]  /*2650*/  ISETP.NE.AND P3, PT, R7, RZ, PT ;  /* 0x000000ff0700720c */ /* 0x000fda0003f65270 */
[----:B------:R-:W-:Y:S01]  /*2660*/  @!P3 VIADD R10, R10, 0x1 ;  /* 0x000000010a0ab836 */ /* 0x000fe20000000000 */
[----:B------:R-:W-:Y:S02]  /*2670*/  @!P3 IADD3 R2, PT, PT, R3, 0x1, RZ ;  /* 0x000000010302b810 */ /* 0x000fe40007ffe0ff */
[----:B------:R-:W-:Y:S02]  /*2680*/  @!P3 MOV R7, RZ ;  /* 0x000000ff0007b202 */ /* 0x000fe40000000f00 */
[----:B------:R-:W-:-:S13]  /*2690*/  ISETP.NE.AND P4, PT, R10, RZ, !P3 ;  /* 0x000000ff0a00720c */ /* 0x000fda0005f85270 */
[----:B------:R-:W-:-:S04]  /*26a0*/  @P4 IMAD.MOV R2, RZ, RZ, R3 ;  /* 0x000000ffff024224 */ /* 0x000fc800078e0203 */
[----:B------:R-:W-:-:S07]  /*26b0*/  @!P3 IMAD.MOV.U32 R3, RZ, RZ, R2 ;  /* 0x000000ffff03b224 */ /* 0x000fce00078e0002 */
.L_x_335:
[----:B------:R-:W-:Y:S05]  /*26c0*/  BSYNC.RECONVERGENT B3 ;  /* 0x0000000000037941 */ /* 0x000fea0003800200 */
.L_x_334:
        /* <DEDUP_REMOVED lines=40> */
[----:B------:R-:W-:Y:S01]  /*2950*/  LOP3.LUT R6, R4, UR30, R63, 0x96, !PT ;  /* 0x0000001e04067c12 */ /* 0x000fe2000f8e963f */
[----:B------:R-:W-:Y:S01]  /*2960*/  IMAD.MOV.U32 R4, RZ, RZ, R73 ;  /* 0x000000ffff047224 */ /* 0x000fe200078e0049 */
[----:B------:R-:W-:-:S07]  /*2970*/  MOV R73, R62 ;  /* 0x0000003e00497202 */ /* 0x000fce0000000f00 */
.L_x_332:
[----:B------:R-:W-:Y:S05]  /*2980*/  BSYNC.RECONVERGENT B2 ;  /* 0x0000000000027941 */ /* 0x000fea0003800200 */
.L_x_331:
[----:B------:R-:W-:Y:S01]  /*2990*/  I2FP.F32.U32 R49, R4 ;  /* 0x0000000400317245 */ /* 0x000fe20000201000 */
[----:B------:R-:W-:Y:S01]  /*29a0*/  IMAD.U32 R63, R50, 0x10000, RZ ;  /* 0x00010000323f7824 */ /* 0x000fe200078e00ff */
[----:B------:R-:W-:Y:S01]  /*29b0*/  ISETP.NE.AND P4, PT, R68, 0x1, PT ;  /* 0x000000014400780c */ /* 0x000fe20003f85270 */
[----:B------:R-:W-:Y:S01]  /*29c0*/  BSSY.RECONVERGENT B2, `(.L_x_336) ;  /* 0x0000050000027945 */ /* 0x000fe20003800200 */
[----:B------:R-:W-:Y:S01]  /*29d0*/  PRMT R50, R50, 0x7632, R50 ;  /* 0x0000763232327816 */ /* 0x000fe20000000032 */
[----:B------:R-:W-:Y:S01]  /*29e0*/  FFMA.FTZ R4, R49, R78, 1.1641532182693481445e-10 ;  /* 0x2f00000031047423 */ /* 0x000fe2000001004e */
[----:B------:R-:W-:Y:S01]  /*29f0*/  FMUL.FTZ R63, R63, R72 ;  /* 0x000000483f3f7220 */ /* 0x000fe20000410000 */
[----:B------:R-:W-:-:S03]  /*2a00*/  IMAD.MOV.U32 R62, RZ, RZ, R2 ;  /* 0x000000ffff3e7224 */ /* 0x000fc600078e0002 */
[----:B------:R-:W-:Y:S01]  /*2a10*/  FMUL.FTZ R63, R63, R76 ;  /* 0x0000004c3f3f7220 */ /* 0x000fe20000410000 */
[----:B------:R-:W-:Y:S02]  /*2a20*/  FSETP.GTU.FTZ.AND P3, PT, R4, R77, PT ;  /* 0x0000004d0400720b */ /* 0x000fe40003f7c000 */
[C---:B------:R-:W-:Y:S02]  /*2a30*/  SHF.L.U32 R4, R46.reuse, 0x10, RZ ;  /* 0x000000102e047819 */ /* 0x040fe400000006ff */
[----:B------:R-:W-:Y:S02]  /*2a40*/  FSEL R49, R63, RZ, !P3 ;  /* 0x000000ff3f317208 */ /* 0x000fe40005800000 */
[----:B------:R-:W-:Y:S02]  /*2a50*/  PLOP3.LUT P3, PT, P3, PT, PT, 0x8, 0x80 ;  /* 0x000000000080781c */ /* 0x000fe40001f6e170 */
[----:B------:R-:W-:Y:S01]  /*2a60*/  PRMT R46, R46, 0x7632, R46 ;  /* 0x000076322e2e7816 */ /* 0x000fe2000000002e */
[----:B------:R-:W-:Y:S01]  /*2a70*/  FADD.FTZ R49, R49, R4 ;  /* 0x0000000431317221 */ /* 0x000fe20000010000 */
[----:B------:R-:W-:-:S04]  /*2a80*/  IMAD.MOV.U32 R4, RZ, RZ, 0x2 ;  /* 0x00000002ff047424 */ /* 0x000fc800078e00ff */
[----:B------:R-:W-:Y:S01]  /*2a90*/  MOV R63, R49 ;  /* 0x00000031003f7202 */ /* 0x000fe20000000f00 */
[----:B------:R-:W-:Y:S06]  /*2aa0*/  @!P4 BRA `(.L_x_337) ;  /* 0x000000040004c947 */ /* 0x000fec0003800000 */
        /* <DEDUP_REMOVED lines=8> */
.L_x_338:
        /* <DEDUP_REMOVED lines=13> */
.L_x_340:
[----:B------:R-:W-:Y:S05]  /*2c00*/  BSYNC.RECONVERGENT B3 ;  /* 0x0000000000037941 */ /* 0x000fea0003800200 */
.L_x_339:
[----:B------:R-:W-:Y:S01]  /*2c10*/  LOP3.LUT R4, R3, UR7, R75, 0x96, !PT ;  /* 0x0000000703047c12 */ /* 0x000fe2000f8e964b */
[----:B------:R-:W-:Y:S01]  /*2c20*/  IMAD.WIDE.U32 R68, R10, -0x326172a9, RZ ;  /* 0xcd9e8d570a447825 */ /* 0x000fe200078e00ff */
[----:B------:R-:W-:-:S03]  /*2c30*/  MOV R62, R73 ;  /* 0x00000049003e7202 */ /* 0x000fc60000000f00 */
        /* <DEDUP_REMOVED lines=8> */
[----:B------:R-:W-:-:S05]  /*2cc0*/  LOP3.LUT R4, R4, UR15, R69, 0x96, !PT ;  /* 0x0000000f04047c12 */ /* 0x000fca000f8e9645 */
        /* <DEDUP_REMOVED lines=24> */
[----:B------:R-:W-:-:S04]  /*2e50*/  IMAD.WIDE.U32 R4, R4, -0x2daee0ad, RZ ;  /* 0xd2511f5304047825 */ /* 0x000fc800078e00ff */
[----:B------:R-:W-:Y:S01]  /*2e60*/  IMAD.MOV.U32 R73, RZ, RZ, R4 ;  /* 0x000000ffff497224 */ /* 0x000fe200078e0004 */
[----:B------:R-:W-:Y:S01]  /*2e70*/  LOP3.LUT R6, R74, UR30, R5, 0x96, !PT ;  /* 0x0000001e4a067c12 */ /* 0x000fe2000f8e9605 */
[----:B------:R-:W-:-:S04]  /*2e80*/  IMAD.WIDE.U32 R4, R2, -0x326172a9, RZ ;  /* 0xcd9e8d5702047825 */ /* 0x000fc800078e00ff */
[----:B------:R-:W-:Y:S02]  /*2e90*/  IMAD.MOV.U32 R2, RZ, RZ, R4 ;  /* 0x000000ffff027224 */ /* 0x000fe400078e0004 */
[----:B------:R-:W-:Y:S01]  /*2ea0*/  HFMA2 R4, -RZ, RZ, 0, 0 ;  /* 0x00000000ff047431 */ /* 0x000fe200000001ff */
[----:B------:R-:W-:-:S07]  /*2eb0*/  LOP3.LUT R5, R68, UR29, R5, 0x96, !PT ;  /* 0x0000001d44057c12 */ /* 0x000fce000f8e9605 */
.L_x_337:
[----:B------:R-:W-:Y:S05]  /*2ec0*/  BSYNC.RECONVERGENT B2 ;  /* 0x0000000000027941 */ /* 0x000fea0003800200 */
.L_x_336:
[----:B------:R-:W-:Y:S01]  /*2ed0*/  I2FP.F32.U32 R69, R62 ;  /* 0x0000003e00457245 */ /* 0x000fe20000201000 */
[----:B------:R-:W-:Y:S01]  /*2ee0*/  IMAD.U32 R75, R50, 0x10000, RZ ;  /* 0x00010000324b7824 */ /* 0x000fe200078e00ff */
[----:B------:R-:W-:Y:S01]  /*2ef0*/  ISETP.NE.AND P5, PT, R4, 0x1, PT ;  /* 0x000000010400780c */ /* 0x000fe20003fa5270 */
[----:B------:R-:W-:Y:S01]  /*2f00*/  BSSY.RECONVERGENT B2, `(.L_x_341) ;  /* 0x000004e000027945 */ /* 0x000fe20003800200 */
[----:B------:R-:W-:Y:S02]  /*2f10*/  HFMA2 R74, -RZ, RZ, 0, 1.1920928955078125e-07 ;  /* 0x00000002ff4a7431 */ /* 0x000fe400000001ff */
[----:B------:R-:W-:Y:S01]  /*2f20*/  FFMA.FTZ R50, R69, R78, 1.1641532182693481445e-10 ;  /* 0x2f00000045327423 */ /* 0x000fe2000001004e */
[----:B------:R-:W-:Y:S01]  /*2f30*/  FMUL.FTZ R75, R75, R72 ;  /* 0x000000484b4b7220 */ /* 0x000fe20000410000 */
[----:B------:R-:W-:-:S03]  /*2f40*/  IMAD.U32 R69, R46, 0x10000, RZ ;  /* 0x000100002e457824 */ /* 0x000fc600078e00ff */
[----:B------:R-:W-:Y:S01]  /*2f50*/  FMUL.FTZ R75, R75, R76 ;  /* 0x0000004c4b4b7220 */ /* 0x000fe20000410000 */
[----:B------:R-:W-:Y:S01]  /*2f60*/  FSETP.GTU.FTZ.AND P4, PT, R50, R77, PT ;  /* 0x0000004d3200720b */ /* 0x000fe20003f9c000 */
[----:B------:R-:W-:-:S03]  /*2f70*/  IMAD.MOV.U32 R50, RZ, RZ, R2 ;  /* 0x000000ffff327224 */ /* 0x000fc600078e0002 */
        /* <DEDUP_REMOVED lines=13> */
.L_x_343:
        /* <DEDUP_REMOVED lines=13> */
.L_x_345:
[----:B------:R-:W-:Y:S05]  /*3120*/  BSYNC.RECONVERGENT B3 ;  /* 0x0000000000037941 */ /* 0x000fea0003800200 */
.L_x_344:
[----:B------:R-:W-:Y:S01]  /*3130*/  LOP3.LUT R4, R3, UR7, R75, 0x96, !PT ;  /* 0x0000000703047c12 */ /* 0x000fe2000f8e964b */
[----:B------:R-:W-:-:S04]  /*3140*/  IMAD.WIDE.U32 R68, R10, -0x326172a9, RZ ;  /* 0xcd9e8d570a447825 */ /* 0x000fc800078e00ff */
[----:B------:R-:W-:Y:S01]  /*3150*/  IMAD.WIDE.U32 R4, R4, -0x326172a9, RZ ;  /* 0xcd9e8d5704047825 */ /* 0x000fe200078e00ff */
[----:B------:R-:W-:-:S03]  /*3160*/  LOP3.LUT R69, R7, UR6, R69, 0x96, !PT ;  /* 0x0000000607457c12 */ /* 0x000fc6000f8e9645 */
[----:B------:R-:W-:Y:S01]  /*3170*/  IMAD.MOV.U32 R50, RZ, RZ, R73 ;  /* 0x000000ffff327224 */ /* 0x000fe200078e0049 */
        /* <DEDUP_REMOVED lines=33> */
[----:B------:R-:W-:Y:S01]  /*3390*/  IMAD.MOV.U32 R74, RZ, RZ, RZ ;  /* 0x000000ffff4a7224 */ /* 0x000fe200078e00ff */
[----:B------:R-:W-:Y:S01]  /*33a0*/  MOV R73, R4 ;  /* 0x0000000400497202 */ /* 0x000fe20000000f00 */
[----:B------:R-:W-:-:S04]  /*33b0*/  IMAD.WIDE.U32 R4, R2, -0x326172a9, RZ ;  /* 0xcd9e8d5702047825 */ /* 0x000fc800078e00ff */
[----:B------:R-:W-:Y:S01]  /*33c0*/  IMAD.MOV.U32 R2, RZ, RZ, R4 ;  /* 0x000000ffff027224 */ /* 0x000fe200078e0004 */
[----:B------:R-:W-:-:S07]  /*33d0*/  LOP3.LUT R5, R68, UR29, R5, 0x96, !PT ;  /* 0x0000001d44057c12 */ /* 0x000fce000f8e9605 */
.L_x_342:
[----:B------:R-:W-:Y:S05]  /*33e0*/  BSYNC.RECONVERGENT B2 ;  /* 0x0000000000027941 */ /* 0x000fea0003800200 */
.L_x_341:
[----:B------:R-:W-:Y:S01]  /*33f0*/  I2FP.F32.U32 R69, R50 ;  /* 0x0000003200457245 */ /* 0x000fe20000201000 */
[----:B------:R-:W-:Y:S01]  /*3400*/  BSSY.RECONVERGENT B2, `(.L_x_346) ;  /* 0x0000053000027945 */ /* 0x000fe20003800200 */
[----:B------:R-:W-:Y:S02]  /*3410*/  SHF.L.U32 R75, R51, 0x10, RZ ;  /* 0x00000010334b7819 */ /* 0x000fe400000006ff */
[----:B------:R-:W-:Y:S01]  /*3420*/  ISETP.NE.AND P6, PT, R74, 0x1, PT ;  /* 0x000000014a00780c */ /* 0x000fe20003fc5270 */
[----:B------:R-:W-:Y:S02]  /*3430*/  FFMA.FTZ R4, R69, R78, 1.1641532182693481445e-10 ;  /* 0x2f00000045047423 */ /* 0x000fe4000001004e */
[----:B------:R-:W-:-:S03]  /*3440*/  FMUL.FTZ R75, R75, R72 ;  /* 0x000000484b4b7220 */ /* 0x000fc60000410000 */
[----:B------:R-:W-:Y:S01]  /*3450*/  FSETP.GTU.FTZ.AND P5, PT, R4, R77, PT ;  /* 0x0000004d0400720b */ /* 0x000fe20003fbc000 */
[----:B------:R-:W-:Y:S01]  /*3460*/  FMUL.FTZ R75, R75, R76 ;  /* 0x0000004c4b4b7220 */ /* 0x000fe20000410000 */
[----:B------:R-:W-:Y:S01]  /*3470*/  IMAD.U32 R4, R47, 0x10000, RZ ;  /* 0x000100002f047824 */ /* 0x000fe200078e00ff */
[----:B------:R-:W-:Y:S02]  /*3480*/  PRMT R47, R51, 0x7632, R47 ;  /* 0x00007632332f7816 */ /* 0x000fe4000000002f */
[----:B------:R-:W-:Y:S02]  /*3490*/  MOV R51, R2 ;  /* 0x0000000200337202 */ /* 0x000fe40000000f00 */
[----:B------:R-:W-:Y:S02]  /*34a0*/  FSEL R69, R75, RZ, !P5 ;  /* 0x000000ff4b457208 */ /* 0x000fe40006800000 */
[----:B------:R-:W-:Y:S02]  /*34b0*/  PRMT R68, R47, 0x7632, R68 ;  /* 0x000076322f447816 */ /* 0x000fe40000000044 */
[----:B------:R-:W-:Y:S01]  /*34c0*/  PLOP3.LUT P5, PT, P5, PT, PT, 0x8, 0x80 ;  /* 0x000000000080781c */ /* 0x000fe20002fae170 */
[----:B------:R-:W-:Y:S01]  /*34d0*/  FADD.FTZ R69, R69, R4 ;  /* 0x0000000445457221 */ /* 0x000fe20000010000 */
[----:B------:R-:W-:Y:S01]  /*34e0*/  IMAD.MOV.U32 R4, RZ, RZ, 0x2 ;  /* 0x00000002ff047424 */ /* 0x000fe200078e00ff */
[----:B------:R-:W-:Y:S10]  /*34f0*/  @!P6 BRA `(.L_x_347) ;  /* 0x00000004000ce947 */ /* 0x000ff40003800000 */
        /* <DEDUP_REMOVED lines=8> */
.L_x_348:
[----:B------:R-:W-:Y:S01]  /*3580*/  VIADD R8, R8, 0x1 ;  /* 0x0000000108087836 */ /* 0x000fe20000000000 */
[----:B------:R-:W-:Y:S03]  /*3590*/  BSSY.RECONVERGENT B3, `(.L_x_349) ;  /* 0x000000e000037945 */ /* 0x000fe60003800200 */
[C---:B------:R-:W-:Y:S01]  /*35a0*/  IMAD.WIDE.U32 R74, R8.reuse, -0x2daee0ad, RZ ;  /* 0xd2511f53084a7825 */ /* 0x040fe200078e00ff */
[----:B------:R-:W-:-:S13]  /*35b0*/  ISETP.NE.AND P6, PT, R8, RZ, PT ;  /* 0x000000ff0800720c */ /* 0x000fda0003fc5270 */
[----:B------:R-:W-:Y:S05]  /*35c0*/  @P6 BRA `(.L_x_350) ;  /* 0x0000000000286947 */ /* 0x000fea0003800000 */
[----:B------:R-:W-:Y:S02]  /*35d0*/  IADD3 R7, PT, PT, R7, 0x1, RZ ;  /* 0x0000000107077810 */ /* 0x000fe40007ffe0ff */
[----:B------:R-:W-:Y:S02]  /*35e0*/  P2R R2, PR, RZ, 0x1 ;  /* 0x00000001ff027803 */ /* 0x000fe40000000000 */
[----:B------:R-:W-:-:S13]  /*35f0*/  ISETP.NE.AND P6, PT, R7, RZ, PT ;  /* 0x000000ff0700720c */ /* 0x000fda0003fc5270 */
[----:B------:R-:W-:Y:S02]  /*3600*/  @!P6 VIADD R10, R10, 0x1 ;  /* 0x000000010a0ae836 */ /* 0x000fe40000000000 */
[----:B------:R-:W-:Y:S02]  /*3610*/  @!P6 VIADD R4, R3, 0x1 ;  /* 0x000000010304e836 */ /* 0x000fe40000000000 */
[----:B------:R-:W-:Y:S01]  /*3620*/  @!P6 IMAD.MOV.U32 R7, RZ, RZ, RZ ;  /* 0x000000ffff07e224 */ /* 0x000fe200078e00ff */
[----:B------:R-:W-:-:S13]  /*3630*/  ISETP.NE.AND P0, PT, R10, RZ, !P6 ;  /* 0x000000ff0a00720c */ /* 0x000fda0007705270 */
[----:B------:R-:W-:Y:S02]  /*3640*/  @P0 IADD3 R4, PT, PT, R3, RZ, RZ ;  /* 0x000000ff03040210 */ /* 0x000fe40007ffe0ff */
[----:B------:R-:W-:-:S03]  /*3650*/  ISETP.NE.AND P0, PT, R2, RZ, PT ;  /* 0x000000ff0200720c */ /* 0x000fc60003f05270 */
[----:B------:R-:W-:-:S10]  /*3660*/  @!P6 IMAD.MOV.U32 R3, RZ, RZ, R4 ;  /* 0x000000ffff03e224 */ /* 0x000fd400078e0004 */
.L_x_350:
[----:B------:R-:W-:Y:S05]  /*3670*/  BSYNC.RECONVERGENT B3 ;  /* 0x0000000000037941 */ /* 0x000fea0003800200 */
.L_x_349:
        /* <DEDUP_REMOVED lines=34> */
[----:B------:R-:W-:Y:S02]  /*38a0*/  LOP3.LUT R4, R4, UR27, R51, 0x96, !PT ;  /* 0x0000001b04047c12 */ /* 0x000fe4000f8e9633 */
[----:B------:R-:W-:-:S03]  /*38b0*/  MOV R51, R73 ;  /* 0x0000004900337202 */ /* 0x000fc60000000f00 */
[----:B------:R-:W-:-:S04]  /*38c0*/  IMAD.WIDE.U32 R4, R4, -0x2daee0ad, RZ ;  /* 0xd2511f5304047825 */ /* 0x000fc800078e00ff */
[----:B------:R-:W-:Y:S01]  /*38d0*/  IMAD.MOV.U32 R73, RZ, RZ, R4 ;  /* 0x000000ffff497224 */ /* 0x000fe200078e0004 */
[----:B------:R-:W-:Y:S01]  /*38e0*/  LOP3.LUT R6, R74, UR30, R5, 0x96, !PT ;  /* 0x0000001e4a067c12 */ /* 0x000fe2000f8e9605 */
[----:B------:R-:W-:-:S04]  /*38f0*/  IMAD.WIDE.U32 R4, R2, -0x326172a9, RZ ;  /* 0xcd9e8d5702047825 */ /* 0x000fc800078e00ff */
[----:B------:R-:W-:Y:S02]  /*3900*/  IMAD.MOV.U32 R2, RZ, RZ, R4 ;  /* 0x000000ffff027224 */ /* 0x000fe400078e0004 */
[----:B------:R-:W-:Y:S01]  /*3910*/  HFMA2 R4, -RZ, RZ, 0, 0 ;  /* 0x00000000ff047431 */ /* 0x000fe200000001ff */
[----:B------:R-:W-:-:S07]  /*3920*/  LOP3.LUT R5, R50, UR29, R5, 0x96, !PT ;  /* 0x0000001d32057c12 */ /* 0x000fce000f8e9605 */
.L_x_347:
[----:B------:R-:W-:Y:S05]  /*3930*/  BSYNC.RECONVERGENT B2 ;  /* 0x0000000000027941 */ /* 0x000fea0003800200 */
.L_x_346:
[----:B------:R-:W-:Y:S01]  /*3940*/  I2FP.F32.U32 R51, R51 ;  /* 0x0000003300337245 */ /* 0x000fe20000201000 */
[----:B------:R-:W-:Y:S01]  /*3950*/  IMAD.U32 R47, R47, 0x10000, RZ ;  /* 0x000100002f2f7824 */ /* 0x000fe200078e00ff */
[----:B------:R-:W-:Y:S01]  /*3960*/  F2FP.BF16.F32.PACK_AB R45, R45, R44 ;  /* 0x0000002c2d2d723e */ /* 0x000fe200000010ff */
[----:B------:R-:W-:Y:S01]  /*3970*/  IMAD.U32 R68, R68, 0x10000, RZ ;  /* 0x0001000044447824 */ /* 0x000fe200078e00ff */
[----:B------:R-:W-:Y:S01]  /*3980*/  F2FP.BF16.F32.PACK_AB R46, R46, R49 ;  /* 0x000000312e2e723e */ /* 0x000fe200000010ff */
[----:B------:R-:W-:Y:S01]  /*3990*/  FFMA.FTZ R78, R51, R78, 1.1641532182693481445e-10 ;  /* 0x2f000000334e7423 */ /* 0x000fe2000001004e */
[----:B------:R-:W-:Y:S01]  /*39a0*/  FMUL.FTZ R47, R47, R72 ;  /* 0x000000482f2f7220 */ /* 0x000fe20000410000 */
[----:B------:R-:W-:-:S03]  /*39b0*/  F2FP.BF16.F32.PACK_AB R44, R13, R12 ;  /* 0x0000000c0d2c723e */ /* 0x000fc600000010ff */
[----:B------:R-:W-:Y:S01]  /*39c0*/  FMUL.FTZ R47, R47, R76 ;  /* 0x0000004c2f2f7220 */ /* 0x000fe20000410000 */
[----:B------:R-:W-:-:S04]  /*39d0*/  FSETP.GTU.FTZ.AND P6, PT, R78, R77, PT ;  /* 0x0000004d4e00720b */ /* 0x000fc80003fdc000 */
[----:B------:R-:W-:Y:S02]  /*39e0*/  FSEL R47, R47, RZ, !P6 ;  /* 0x000000ff2f2f7208 */ /* 0x000fe40007000000 */
[----:B------:R-:W-:-:S03]  /*39f0*/  PLOP3.LUT P6, PT, P6, PT, PT, 0x8, 0x80 ;  /* 0x000000000080781c */ /* 0x000fc600037ce170 */
[----:B------:R-:W-:-:S05]  /*3a00*/  FADD.FTZ R68, R47, R68 ;  /* 0x000000442f447221 */ /* 0x000fca0000010000 */
[----:B------:R-:W-:Y:S01]  /*3a10*/  F2FP.BF16.F32.PACK_AB R47, R68, R69 ;  /* 0x00000045442f723e */ /* 0x000fe200000010ff */
[----:B------:R-:W-:Y:S06]  /*3a20*/  BRA `(.L_x_351) ;  /* 0x0000002800387947 */ /* 0x000fec0003800000 */
.L_x_311:
[----:B------:R-:W-:Y:S01]  /*3a30*/  ISETP.NE.AND P0, PT, R4, 0x1, PT ;  /* 0x000000010400780c */ /* 0x000fe20003f05270 */
[----:B------:R-:W-:Y:S01]  /*3a40*/  BSSY.RECONVERGENT B2, `(.L_x_352) ;  /* 0x0000048000027945 */ /* 0x000fe20003800200 */
[----:B------:R-:W-:Y:S02]  /*3a50*/  HFMA2 R44, -RZ, RZ, 0, 1.1920928955078125e-07 ;  /* 0x00000002ff2c7431 */ /* 0x000fe400000001ff */
[----:B------:R-:W-:Y:S02]  /*3a60*/  IMAD.MOV.U32 R12, RZ, RZ, R2 ;  /* 0x000000ffff0c7224 */ /* 0x000fe400078e0002 */
[----:B------:R-:W-:-:S07]  /*3a70*/  IMAD.MOV.U32 R73, RZ, RZ, R75 ;  /* 0x000000ffff497224 */ /* 0x000fce00078e004b */
[----:B------:R-:W-:Y:S05]  /*3a80*/  @!P0 BRA `(.L_x_353) ;  /* 0x00000004000c8947 */ /* 0x000fea0003800000 */
[----:B------:R-:W-:-:S13]  /*3a90*/  ISETP.NE.AND P0, PT, R4, 0x3, PT ;  /* 0x000000030400780c */ /* 0x000fda0003f05270 */
[----:B------:R-:W-:Y:S05]  /*3aa0*/  @!P0 BRA `(.L_x_354) ;  /* 0x0000000000208947 */ /* 0x000fea0003800000 */
[----:B------:R-:W-:-:S13]  /*3ab0*/  ISETP.NE.AND P0, PT, R4, 0x2, PT ;  /* 0x000000020400780c */ /* 0x000fda0003f05270 */
[----:B------:R-:W-:Y:S01]  /*3ac0*/  @!P0 MOV R44, 0x3 ;  /* 0x00000003002c8802 */ /* 0x000fe20000000f00 */
[--C-:B------:R-:W-:Y:S01]  /*3ad0*/  @!P0 IMAD.MOV.U32 R73, RZ, RZ, R75.reuse ;  /* 0x000000ffff498224 */ /* 0x100fe200078e004b */
[----:B------:R-:W-:Y:S01]  /*3ae0*/  @P0 IADD3 R44, PT, PT, R4, 0x1, RZ ;  /* 0x00000001042c0810 */ /* 0x000fe20007ffe0ff */
[----:B------:R-:W-:Y:S02]  /*3af0*/  @!P0 IMAD.MOV.U32 R12, RZ, RZ, R6 ;  /* 0x000000ffff0c8224 */ /* 0x000fe400078e0006 */
[----:B------:R-:W-:Y:S02]  /*3b00*/  @P0 IMAD.MOV.U32 R73, RZ, RZ, R75 ;  /* 0x000000ffff490224 */ /* 0x000fe400078e004b */
[----:B------:R-:W-:Y:S01]  /*3b10*/  @P0 IMAD.MOV.U32 R12, RZ, RZ, R5 ;  /* 0x000000ffff0c0224 */ /* 0x000fe200078e0005 */
[----:B------:R-:W-:Y:S06]  /*3b20*/  BRA `(.L_x_353) ;  /* 0x0000000000e47947 */ /* 0x000fec0003800000 */
.L_x_354:
        /* <DEDUP_REMOVED lines=8> */
[----:B------:R-:W-:Y:S01]  /*3bb0*/  @!P0 IADD3 R2, PT, PT, R3, 0x1, RZ ;  /* 0x0000000103028810 */ /* 0x000fe20007ffe0ff */
[----:B------:R-:W-:-:S03]  /*3bc0*/  @!P0 IMAD.MOV.U32 R7, RZ, RZ, RZ ;  /* 0x000000ffff078224 */ /* 0x000fc600078e00ff */
[----:B------:R-:W-:-:S13]  /*3bd0*/  ISETP.NE.AND P1, PT, R10, RZ, !P0 ;  /* 0x000000ff0a00720c */ /* 0x000fda0004725270 */
[----:B------:R-:W-:-:S05]  /*3be0*/  @P1 IMAD.MOV R2, RZ, RZ, R3 ;  /* 0x000000ffff021224 */ /* 0x000fca00078e0203 */
[----:B------:R-:W-:-:S07]  /*3bf0*/  @!P0 MOV R3, R2 ;  /* 0x0000000200038202 */ /* 0x000fce0000000f00 */
.L_x_356:
[----:B------:R-:W-:Y:S05]  /*3c00*/  BSYNC.RECONVERGENT B3 ;  /* 0x0000000000037941 */ /* 0x000fea0003800200 */
.L_x_355:
        /* <DEDUP_REMOVED lines=37> */
[----:B------:R-:W-:-:S03]  /*3e60*/  LOP3.LUT R5, R46, UR29, R45, 0x96, !PT ;  /* 0x0000001d2e057c12 */ /* 0x000fc6000f8e962d */
[----:B------:R-:W-:Y:S01]  /*3e70*/  IMAD.MOV.U32 R2, RZ, RZ, R44 ;  /* 0x000000ffff027224 */ /* 0x000fe200078e002c */
[----:B------:R-:W-:Y:S01]  /*3e80*/  LOP3.LUT R6, R4, UR30, R13, 0x96, !PT ;  /* 0x0000001e04067c12 */ /* 0x000fe2000f8e960d */
[----:B------:R-:W-:Y:S01]  /*3e90*/  IMAD.MOV.U32 R73, RZ, RZ, R12 ;  /* 0x000000ffff497224 */ /* 0x000fe200078e000c */
[----:B------:R-:W-:Y:S01]  /*3ea0*/  MOV R12, R75 ;  /* 0x0000004b000c7202 */ /* 0x000fe20000000f00 */
[----:B------:R-:W-:-:S07]  /*3eb0*/  IMAD.MOV.U32 R44, RZ, RZ, RZ ;  /* 0x000000ffff2c7224 */ /* 0x000fce00078e00ff */
.L_x_353:
[----:B------:R-:W-:Y:S05]  /*3ec0*/  BSYNC.RECONVERGENT B2 ;  /* 0x0000000000027941 */ /* 0x000fea0003800200 */
.L_x_352:
[----:B------:R-:W0:Y:S01]  /*3ed0*/  LDC R77, c[0x0][0x404] ;  /* 0x00010100ff4d7b82 */ /* 0x000e220000000800 */
[----:B------:R-:W-:Y:S01]  /*3ee0*/  I2FP.F32.U32 R13, R12 ;  /* 0x0000000c000d7245 */ /* 0x000fe20000201000 */
[----:B------:R-:W-:Y:S01]  /*3ef0*/  IMAD.MOV.U32 R78, RZ, RZ, 0x2f800000 ;  /* 0x2f800000ff4e7424 */ /* 0x000fe200078e00ff */
[----:B------:R-:W-:Y:S01]  /*3f00*/  ISETP.NE.AND P1, PT, R44, 0x1, PT ;  /* 0x000000012c00780c */ /* 0x000fe20003f25270 */
[----:B------:R-:W-:Y:S01]  /*3f10*/  BSSY.RECONVERGENT B2, `(.L_x_357) ;  /* 0x000004f000027945 */ /* 0x000fe20003800200 */
[C---:B-----5:R-:W-:Y:S01]  /*3f20*/  SHF.L.U32 R45, R48.reuse, 0x10, RZ ;  /* 0x00000010302d7819 */ /* 0x060fe200000006ff */
[----:B------:R-:W-:Y:S01]  /*3f30*/  FFMA.FTZ R4, R13, R78, 1.1641532182693481445e-10 ;  /* 0x2f0000000d047423 */ /* 0x000fe2000001004e */
[----:B------:R-:W-:Y:S01]  /*3f40*/  PRMT R13, R48, 0x7632, R13 ;  /* 0x00007632300d7816 */ /* 0x000fe2000000000d */
[----:B------:R-:W1:Y:S01]  /*3f50*/  LDC R76, c[0x0][0x408] ;  /* 0x00010200ff4c7b82 */ /* 0x000e620000000800 */
[----:B------:R-:W-:Y:S02]  /*3f60*/  IMAD.MOV.U32 R46, RZ, RZ, 0x2 ;  /* 0x00000002ff2e7424 */ /* 0x000fe400078e00ff */
[----:B------:R-:W-:Y:S01]  /*3f70*/  FMUL.FTZ R45, R45, R72 ;  /* 0x000000482d2d7220 */ /* 0x000fe20000410000 */
[----:B0-----:R-:W-:Y:S01]  /*3f80*/  FSETP.GTU.FTZ.AND P0, PT, R4, R77, PT ;  /* 0x0000004d0400720b */ /* 0x001fe20003f1c000 */
[----:B------:R-:W-:-:S03]  /*3f90*/  IMAD.MOV.U32 R4, RZ, RZ, R2 ;  /* 0x000000ffff047224 */ /* 0x000fc600078e0002 */
[----:B------:R-:W-:Y:S01]  /*3fa0*/  PLOP3.LUT P2, PT, P0, PT, PT, 0x8, 0x80 ;  /* 0x000000000080781c */ /* 0x000fe2000074e170 */
[----:B-1----:R-:W-:-:S03]  /*3fb0*/  FMUL.FTZ R12, R45, R76 ;  /* 0x0000004c2d0c7220 */ /* 0x002fc60000410000 */
[----:B------:R-:W-:Y:S02]  /*3fc0*/  P2R R48, PR, RZ, 0x4 ;  /* 0x00000004ff307803 */ /* 0x000fe40000000000 */
[----:B------:R-:W-:Y:S01]  /*3fd0*/  FSEL R12, R12, RZ, !P0 ;  /* 0x000000ff0c0c7208 */ /* 0x000fe20004000000 */
        /* <DEDUP_REMOVED lines=9> */
.L_x_359:
        /* <DEDUP_REMOVED lines=8> */
[----:B------:R-:W-:Y:S01]  /*40f0*/  @!P0 VIADD R2, R3, 0x1 ;  /* 0x0000000103028836 */ /* 0x000fe20000000000 */
[----:B------:R-:W-:Y:S02]  /*4100*/  @!P0 MOV R7, RZ ;  /* 0x000000ff00078202 */ /* 0x000fe40000000f00 */
[----:B------:R-:W-:-:S13]  /*4110*/  ISETP.NE.AND P1, PT, R10, RZ, !P0 ;  /* 0x000000ff0a00720c */ /* 0x000fda0004725270 */
[----:B------:R-:W-:-:S04]  /*4120*/  @P1 IMAD.MOV R2, RZ, RZ, R3 ;  /* 0x000000ffff021224 */ /* 0x000fc800078e0203 */
[----:B------:R-:W-:-:S07]  /*4130*/  @!P0 IMAD.MOV.U32 R3, RZ, RZ, R2 ;  /* 0x000000ffff038224 */ /* 0x000fce00078e0002 */
.L_x_361:
[----:B------:R-:W-:Y:S05]  /*4140*/  BSYNC.RECONVERGENT B3 ;  /* 0x0000000000037941 */ /* 0x000fea0003800200 */
.L_x_360:
        /* <DEDUP_REMOVED lines=40> */
[----:B------:R-:W-:Y:S01]  /*43d0*/  IMAD.MOV.U32 R46, RZ, RZ, RZ ;  /* 0x000000ffff2e7224 */ /* 0x000fe200078e00ff */
[----:B------:R-:W-:Y:S01]  /*43e0*/  MOV R4, R73 ;  /* 0x0000004900047202 */ /* 0x000fe20000000f00 */
[----:B------:R-:W-:-:S07]  /*43f0*/  IMAD.MOV.U32 R73, RZ, RZ, R44 ;  /* 0x000000ffff497224 */ /* 0x000fce00078e002c */
.L_x_358:
[----:B------:R-:W-:Y:S05]  /*4400*/  BSYNC.RECONVERGENT B2 ;  /* 0x0000000000027941 */ /* 0x000fea0003800200 */
.L_x_357:
[----:B------:R-:W-:Y:S01]  /*4410*/  ISETP.NE.AND P2, PT, R46, 0x1, PT ;  /* 0x000000012e00780c */ /* 0x000fe20003f45270 */
[----:B------:R-:W-:Y:S01]  /*4420*/  BSSY.RECONVERGENT B2, `(.L_x_362) ;  /* 0x000004d000027945 */ /* 0x000fe20003800200 */
[----:B------:R-:W-:Y:S01]  /*4430*/  I2FP.F32.U32 R45, R4 ;  /* 0x00000004002d7245 */ /* 0x000fe20000201000 */
[----:B------:R-:W-:Y:S01]  /*4440*/  IMAD.MOV.U32 R52, RZ, RZ, 0x2 ;  /* 0x00000002ff347424 */ /* 0x000fe200078e00ff */
[----:B------:R-:W-:-:S03]  /*4450*/  SHF.L.U32 R13, R13, 0x10, RZ ;  /* 0x000000100d0d7819 */ /* 0x000fc600000006ff */
[----:B------:R-:W-:Y:S02]  /*4460*/  FFMA.FTZ R4, R45, R78, 1.1641532182693481445e-10 ;  /* 0x2f0000002d047423 */ /* 0x000fe4000001004e */
[----:B------:R-:W-:-:S03]  /*4470*/  FMUL.FTZ R13, R13, R72 ;  /* 0x000000480d0d7220 */ /* 0x000fc60000410000 */
[----:B------:R-:W-:Y:S01]  /*4480*/  FSETP.GTU.FTZ.AND P1, PT, R4, R77, PT ;  /* 0x0000004d0400720b */ /* 0x000fe20003f3c000 */
[----:B------:R-:W-:Y:S01]  /*4490*/  FMUL.FTZ R13, R13, R76 ;  /* 0x0000004c0d0d7220 */ /* 0x000fe20000410000 */
[----:B------:R-:W-:Y:S02]  /*44a0*/  IMAD.MOV.U32 R4, RZ, RZ, R2 ;  /* 0x000000ffff047224 */ /* 0x000fe400078e0002 */
[----:B------:R-:W-:Y:S02]  /*44b0*/  PLOP3.LUT P0, PT, P1, PT, PT, 0x8, 0x80 ;  /* 0x000000000080781c */ /* 0x000fe40000f0e170 */
[----:B------:R-:W-:Y:S01]  /*44c0*/  FSEL R13, R13, RZ, !P1 ;  /* 0x000000ff0d0d7208 */ /* 0x000fe20004800000 */
[----:B------:R-:W-:Y:S10]  /*44d0*/  @!P2 BRA `(.L_x_363) ;  /* 0x000000040004a947 */ /* 0x000ff40003800000 */
        /* <DEDUP_REMOVED lines=8> */
.L_x_364:
        /* <DEDUP_REMOVED lines=13> */
.L_x_366:
[----:B------:R-:W-:Y:S05]  /*4630*/  BSYNC.RECONVERGENT B3 ;  /* 0x0000000000037941 */ /* 0x000fea0003800200 */
.L_x_365:
[----:B------:R-:W-:Y:S01]  /*4640*/  LOP3.LUT R46, R3, UR7, R5, 0x96, !PT ;  /* 0x00000007032e7c12 */ /* 0x000fe2000f8e9605 */
[----:B------:R-:W-:-:S04]  /*4650*/  IMAD.WIDE.U32 R44, R10, -0x326172a9, RZ ;  /* 0xcd9e8d570a2c7825 */ /* 0x000fc800078e00ff */
[----:B------:R-:W-:Y:S01]  /*4660*/  IMAD.WIDE.U32 R46, R46, -0x326172a9, RZ ;  /* 0xcd9e8d572e2e7825 */ /* 0x000fe200078e00ff */
[----:B------:R-:W-:-:S03]  /*4670*/  LOP3.LUT R45, R7, UR6, R45, 0x96, !PT ;  /* 0x00000006072d7c12 */ /* 0x000fc6000f8e962d */
[----:B------:R-:W-:Y:S01]  /*4680*/  IMAD.MOV.U32 R52, RZ, RZ, RZ ;  /* 0x000000ffff347224 */ /* 0x000fe200078e00ff */
        /* <DEDUP_REMOVED lines=37> */
[----:B------:R-:W-:-:S07]  /*48e0*/  IMAD.MOV.U32 R73, RZ, RZ, R44 ;  /* 0x000000ffff497224 */ /* 0x000fce00078e002c */
.L_x_363:
[----:B------:R-:W-:Y:S05]  /*48f0*/  BSYNC.RECONVERGENT B2 ;  /* 0x0000000000027941 */ /* 0x000fea0003800200 */
.L_x_362:
[----:B------:R-:W-:Y:S01]  /*4900*/  I2FP.F32.U32 R45, R4 ;  /* 0x00000004002d7245 */ /* 0x000fe20000201000 */
[----:B------:R-:W-:Y:S01]  /*4910*/  BSSY.RECONVERGENT B2, `(.L_x_367) ;  /* 0x000004f000027945 */ /* 0x000fe20003800200 */
[----:B------:R-:W-:Y:S01]  /*4920*/  SHF.L.U32 R47, R49, 0x10, RZ ;  /* 0x00000010312f7819 */ /* 0x000fe200000006ff */
[----:B------:R-:W-:Y:S01]  /*4930*/  IMAD.MOV.U32 R46, RZ, RZ, 0x2 ;  /* 0x00000002ff2e7424 */ /* 0x000fe200078e00ff */
[----:B------:R-:W-:Y:S01]  /*4940*/  ISETP.NE.AND P3, PT, R52, 0x1, PT ;  /* 0x000000013400780c */ /* 0x000fe20003f65270 */
[----:B------:R-:W-:Y:S01]  /*4950*/  FFMA.FTZ R4, R45, R78, 1.1641532182693481445e-10 ;  /* 0x2f0000002d047423 */ /* 0x000fe2000001004e */
[----:B------:R-:W-:Y:S01]  /*4960*/  PRMT R49, R49, 0x7632, R49 ;  /* 0x0000763231317816 */ /* 0x000fe20000000031 */
[----:B------:R-:W-:-:S03]  /*4970*/  FMUL.FTZ R47, R47, R72 ;  /* 0x000000482f2f7220 */ /* 0x000fc60000410000 */
[----:B------:R-:W-:Y:S01]  /*4980*/  FSETP.GTU.FTZ.AND P2, PT, R4, R77, PT ;  /* 0x0000004d0400720b */ /* 0x000fe20003f5c000 */
[----:B------:R-:W-:Y:S01]  /*4990*/  FMUL.FTZ R44, R47, R76 ;  /* 0x0000004c2f2c7220 */ /* 0x000fe20000410000 */
[----:B------:R-:W-:Y:S02]  /*49a0*/  IMAD.MOV.U32 R4, RZ, RZ, R2 ;  /* 0x000000ffff047224 */ /* 0x000fe400078e0002 */
[----:B------:R-:W-:Y:S02]  /*49b0*/  PLOP3.LUT P1, PT, P2, PT, PT, 0x8, 0x80 ;  /* 0x000000000080781c */ /* 0x000fe4000172e170 */
[----:B------:R-:W-:-:S04]  /*49c0*/  FSEL R44, R44, RZ, !P2 ;  /* 0x000000ff2c2c7208 */ /* 0x000fc80005000000 */
        /* <DEDUP_REMOVED lines=10> */
.L_x_369:
        /* <DEDUP_REMOVED lines=13> */
.L_x_371:
[----:B------:R-:W-:Y:S05]  /*4b40*/  BSYNC.RECONVERGENT B3 ;  /* 0x0000000000037941 */ /* 0x000fea0003800200 */
.L_x_370:
        /* <DEDUP_REMOVED lines=43> */
.L_x_368:
[----:B------:R-:W-:Y:S05]  /*4e00*/  BSYNC.RECONVERGENT B2 ;  /* 0x0000000000027941 */ /* 0x000fea0003800200 */
.L_x_367:
[----:B------:R-:W-:Y:S01]  /*4e10*/  I2FP.F32.U32 R45, R4 ;  /* 0x00000004002d7245 */ /* 0x000fe20000201000 */
[----:B------:R-:W-:Y:S01]  /*4e20*/  IMAD.U32 R49, R49, 0x10000, RZ ;  /* 0x0001000031317824 */ /* 0x000fe200078e00ff */
[----:B------:R-:W-:Y:S01]  /*4e30*/  ISETP.NE.AND P4, PT, R46, 0x1, PT ;  /* 0x000000012e00780c */ /* 0x000fe20003f85270 */
[----:B------:R-:W-:Y:S01]  /*4e40*/  BSSY.RECONVERGENT B2, `(.L_x_372) ;  /* 0x000004c000027945 */ /* 0x000fe20003800200 */
[----:B------:R-:W-:Y:S02]  /*4e50*/  IMAD.MOV.U32 R62, RZ, RZ, 0x2 ;  /* 0x00000002ff3e7424 */ /* 0x000fe400078e00ff */
[----:B------:R-:W-:Y:S01]  /*4e60*/  FFMA.FTZ R4, R45, R78, 1.1641532182693481445e-10 ;  /* 0x2f0000002d047423 */ /* 0x000fe2000001004e */
[----:B------:R-:W-:-:S04]  /*4e70*/  FMUL.FTZ R49, R49, R72 ;  /* 0x0000004831317220 */ /* 0x000fc80000410000 */
[----:B------:R-:W-:Y:S01]  /*4e80*/  FMUL.FTZ R45, R49, R76 ;  /* 0x0000004c312d7220 */ /* 0x000fe20000410000 */
[----:B------:R-:W-:Y:S02]  /*4e90*/  FSETP.GTU.FTZ.AND P3, PT, R4, R77, PT ;  /* 0x0000004d0400720b */ /* 0x000fe40003f7c000 */
[----:B------:R-:W-:Y:S02]  /*4ea0*/  MOV R4, R2 ;  /* 0x0000000200047202 */ /* 0x000fe40000000f00 */
[----:B------:R-:W-:Y:S02]  /*4eb0*/  FSEL R45, R45, RZ, !P3 ;  /* 0x000000ff2d2d7208 */ /* 0x000fe40005800000 */
[----:B------:R-:W-:-:S03]  /*4ec0*/  PLOP3.LUT P2, PT, P3, PT, PT, 0x8, 0x80 ;  /* 0x000000000080781c */ /* 0x000fc60001f4e170 */
[----:B------:R-:W-:Y:S01]  /*4ed0*/  IMAD.MOV.U32 R52, RZ, RZ, R45 ;  /* 0x000000ffff347224 */ /* 0x000fe200078e002d */
[----:B------:R-:W-:Y:S09]  /*4ee0*/  @!P4 BRA `(.L_x_373) ;  /* 0x000000040004c947 */ /* 0x000ff20003800000 */
        /* <DEDUP_REMOVED lines=8> */
.L_x_374:
        /* <DEDUP_REMOVED lines=13> */
.L_x_376:
[----:B------:R-:W-:Y:S05]  /*5040*/  BSYNC.RECONVERGENT B3 ;  /* 0x0000000000037941 */ /* 0x000fea0003800200 */
.L_x_375:
        /* <DEDUP_REMOVED lines=43> */
.L_x_373:
[----:B------:R-:W-:Y:S05]  /*5300*/  BSYNC.RECONVERGENT B2 ;  /* 0x0000000000027941 */ /* 0x000fea0003800200 */
.L_x_372:
[----:B------:R-:W-:Y:S01]  /*5310*/  I2FP.F32.U32 R47, R4 ;  /* 0x00000004002f7245 */ /* 0x000fe20000201000 */
[----:B------:R-:W-:Y:S01]  /*5320*/  IMAD.U32 R49, R50, 0x10000, RZ ;  /* 0x0001000032317824 */ /* 0x000fe200078e00ff */
[----:B------:R-:W-:Y:S01]  /*5330*/  ISETP.NE.AND P4, PT, R62, 0x1, PT ;  /* 0x000000013e00780c */ /* 0x000fe20003f85270 */
[----:B------:R-:W-:Y:S01]  /*5340*/  BSSY.RECONVERGENT B2, `(.L_x_377) ;  /* 0x000004d000027945 */ /* 0x000fe20003800200 */
[----:B------:R-:W-:Y:S02]  /*5350*/  HFMA2 R68, -RZ, RZ, 0, 1.1920928955078125e-07 ;  /* 0x00000002ff447431 */ /* 0x000fe400000001ff */
[----:B------:R-:W-:Y:S01]  /*5360*/  FFMA.FTZ R4, R47, R78, 1.1641532182693481445e-10 ;  /* 0x2f0000002f047423 */ /* 0x000fe2000001004e */
[----:B------:R-:W-:Y:S01]  /*5370*/  FMUL.FTZ R49, R49, R72 ;  /* 0x0000004831317220 */ /* 0x000fe20000410000 */
[----:B------:R-:W-:-:S03]  /*5380*/  PRMT R50, R50, 0x7632, R50 ;  /* 0x0000763232327816 */ /* 0x000fc60000000032 */
[----:B------:R-:W-:Y:S01]  /*5390*/  FMUL.FTZ R46, R49, R76 ;  /* 0x0000004c312e7220 */ /* 0x000fe20000410000 */
[----:B------:R-:W-:Y:S01]  /*53a0*/  FSETP.GTU.FTZ.AND P3, PT, R4, R77, PT ;  /* 0x0000004d0400720b */ /* 0x000fe20003f7c000 */
[----:B------:R-:W-:-:S03]  /*53b0*/  IMAD.MOV.U32 R4, RZ, RZ, R2 ;  /* 0x000000ffff047224 */ /* 0x000fc600078e0002 */
[----:B------:R-:W-:Y:S02]  /*53c0*/  FSEL R46, R46, RZ, !P3 ;  /* 0x000000ff2e2e7208 */ /* 0x000fe40005800000 */
[----:B------:R-:W-:-:S03]  /*53d0*/  PLOP3.LUT P3, PT, P3, PT, PT, 0x8, 0x80 ;  /* 0x000000000080781c */ /* 0x000fc60001f6e170 */
[----:B------:R-:W-:Y:S01]  /*53e0*/  IMAD.MOV.U32 R63, RZ, RZ, R46 ;  /* 0x000000ffff3f7224 */ /* 0x000fe200078e002e */
[----:B------:R-:W-:Y:S09]  /*53f0*/  @!P4 BRA `(.L_x_378) ;  /* 0x000000040004c947 */ /* 0x000ff20003800000 */
        /* <DEDUP_REMOVED lines=8> */
.L_x_379:
        /* <DEDUP_REMOVED lines=13> */
.L_x_381:
[----:B------:R-:W-:Y:S05]  /*5550*/  BSYNC.RECONVERGENT B3 ;  /* 0x0000000000037941 */ /* 0x000fea0003800200 */
.L_x_380:
        /* <DEDUP_REMOVED lines=43> */
.L_x_378:
[----:B------:R-:W-:Y:S05]  /*5810*/  BSYNC.RECONVERGENT B2 ;  /* 0x0000000000027941 */ /* 0x000fea0003800200 */
.L_x_377:
        /* <DEDUP_REMOVED lines=9> */
[----:B------:R-:W-:-:S04]  /*58b0*/  IMAD.MOV.U32 R49, RZ, RZ, R2 ;  /* 0x000000ffff317224 */ /* 0x000fc800078e0002 */
[----:B------:R-:W-:Y:S02]  /*58c0*/  FSEL R47, R47, RZ, !P4 ;  /* 0x000000ff2f2f7208 */ /* 0x000fe40006000000 */
[----:B------:R-:W-:Y:S02]  /*58d0*/  PLOP3.LUT P4, PT, P4, PT, PT, 0x8, 0x80 ;  /* 0x000000000080781c */ /* 0x000fe4000278e170 */
[----:B------:R-:W-:Y:S01]  /*58e0*/  MOV R62, R47 ;  /* 0x0000002f003e7202 */ /* 0x000fe20000000f00 */
        /* <DEDUP_REMOVED lines=9> */
.L_x_384:
        /* <DEDUP_REMOVED lines=13> */
.L_x_386:
[----:B------:R-:W-:Y:S05]  /*5a50*/  BSYNC.RECONVERGENT B3 ;  /* 0x0000000000037941 */ /* 0x000fea0003800200 */
.L_x_385:
[----:B------:R-:W-:Y:S01]  /*5a60*/  LOP3.LUT R4, R3, UR7, R69, 0x96, !PT ;  /* 0x0000000703047c12 */ /* 0x000fe2000f8e9645 */
[----:B------:R-:W-:-:S04]  /*5a70*/  IMAD.WIDE.U32 R74, R10, -0x326172a9, RZ ;  /* 0xcd9e8d570a4a7825 */ /* 0x000fc800078e00ff */
[----:B------:R-:W-:Y:S02]  /*5a80*/  HFMA2 R50, -RZ, RZ, 0, 0 ;  /* 0x00000000ff327431 */ /* 0x000fe400000001ff */
        /* <DEDUP_REMOVED lines=37> */
[----:B------:R-:W-:-:S05]  /*5ce0*/  IMAD.WIDE.U32 R68, R69, -0x326172a9, RZ ;  /* 0xcd9e8d5745447825 */ /* 0x000fca00078e00ff */
[----:B------:R-:W-:Y:S02]  /*5cf0*/  LOP3.LUT R5, R74, UR29, R69, 0x96, !PT ;  /* 0x0000001d4a057c12 */ /* 0x000fe4000f8e9645 */
[----:B------:R-:W-:-:S07]  /*5d00*/  MOV R2, R68 ;  /* 0x0000004400027202 */ /* 0x000fce0000000f00 */
.L_x_383:
[----:B------:R-:W-:Y:S05]  /*5d10*/  BSYNC.RECONVERGENT B2 ;  /* 0x0000000000027941 */ /* 0x000fea0003800200 */
.L_x_382:
[----:B------:R-:W-:Y:S01]  /*5d20*/  I2FP.F32.U32 R49, R49 ;  /* 0x0000003100317245 */ /* 0x000fe20000201000 */
[C---:B------:R-:W-:Y:S01]  /*5d30*/  IMAD.U32 R69, R51.reuse, 0x10000, RZ ;  /* 0x0001000033457824 */ /* 0x040fe200078e00ff */
[----:B------:R-:W-:Y:S01]  /*5d40*/  ISETP.NE.AND P6, PT, R50, 0x1, PT ;  /* 0x000000013200780c */ /* 0x000fe20003fc5270 */
[----:B------:R-:W-:Y:S01]  /*5d50*/  BSSY.RECONVERGENT B2, `(.L_x_387) ;  /* 0x000004f000027945 */ /* 0x000fe20003800200 */
[----:B------:R-:W-:Y:S01]  /*5d60*/  PRMT R68, R51, 0x7632, R68 ;  /* 0x0000763233447816 */ /* 0x000fe20000000044 */
[----:B------:R-:W-:Y:S01]  /*5d70*/  FFMA.FTZ R4, R49, R78, 1.1641532182693481445e-10 ;  /* 0x2f00000031047423 */ /* 0x000fe2000001004e */
[----:B------:R-:W-:Y:S01]  /*5d80*/  FMUL.FTZ R69, R69, R72 ;  /* 0x0000004845457220 */ /* 0x000fe20000410000 */
[----:B------:R-:W-:-:S03]  /*5d90*/  MOV R51, R2 ;  /* 0x0000000200337202 */ /* 0x000fc60000000f00 */
[----:B------:R-:W-:Y:S01]  /*5da0*/  FMUL.FTZ R49, R69, R76 ;  /* 0x0000004c45317220 */ /* 0x000fe20000410000 */
[----:B------:R-:W-:Y:S01]  /*5db0*/  FSETP.GTU.FTZ.AND P5, PT, R4, R77, PT ;  /* 0x0000004d0400720b */ /* 0x000fe20003fbc000 */
[----:B------:R-:W-:-:S03]  /*5dc0*/  IMAD.MOV.U32 R4, RZ, RZ, 0x2 ;  /* 0x00000002ff047424 */ /* 0x000fc600078e00ff */
        /* <DEDUP_REMOVED lines=12> */
.L_x_389:
[----:B------:R-:W-:Y:S01]  /*5e90*/  IADD3 R8, PT, PT, R8, 0x1, RZ ;  /* 0x0000000108087810 */ /* 0x000fe20007ffe0ff */
[----:B------:R-:W-:Y:S03]  /*5ea0*/  BSSY.RECONVERGENT B3, `(.L_x_390) ;  /* 0x000000e000037945 */ /* 0x000fe60003800200 */
[C---:B------:R-:W-:Y:S01]  /*5eb0*/  ISETP.NE.AND P6, PT, R8.reuse, RZ, PT ;  /* 0x000000ff0800720c */ /* 0x040fe20003fc5270 */
[----:B------:R-:W-:-:S12]  /*5ec0*/  IMAD.WIDE.U32 R74, R8, -0x2daee0ad, RZ ;  /* 0xd2511f53084a7825 */ /* 0x000fd800078e00ff */
[----:B------:R-:W-:Y:S05]  /*5ed0*/  @P6 BRA `(.L_x_391) ;  /* 0x0000000000286947 */ /* 0x000fea0003800000 */
[----:B------:R-:W-:Y:S01]  /*5ee0*/  VIADD R7, R7, 0x1 ;  /* 0x0000000107077836 */ /* 0x000fe20000000000 */
[----:B------:R-:W-:-:S04]  /*5ef0*/  P2R R2, PR, RZ, 0x1 ;  /* 0x00000001ff027803 */ /* 0x000fc80000000000 */
[----:B------:R-:W-:-:S13]  /*5f00*/  ISETP.NE.AND P6, PT, R7, RZ, PT ;  /* 0x000000ff0700720c */ /* 0x000fda0003fc5270 */
[----:B------:R-:W-:Y:S01]  /*5f10*/  @!P6 VIADD R10, R10, 0x1 ;  /* 0x000000010a0ae836 */ /* 0x000fe20000000000 */
[----:B------:R-:W-:Y:S02]  /*5f20*/  @!P6 IADD3 R4, PT, PT, R3, 0x1, RZ ;  /* 0x000000010304e810 */ /* 0x000fe40007ffe0ff */
[----:B------:R-:W-:Y:S02]  /*5f30*/  @!P6 MOV R7, RZ ;  /* 0x000000ff0007e202 */ /* 0x000fe40000000f00 */
[----:B------:R-:W-:-:S13]  /*5f40*/  ISETP.NE.AND P0, PT, R10, RZ, !P6 ;  /* 0x000000ff0a00720c */ /* 0x000fda0007705270 */
[----:B------:R-:W-:Y:S01]  /*5f50*/  @P0 IMAD.MOV R4, RZ, RZ, R3 ;  /* 0x000000ffff040224 */ /* 0x000fe200078e0203 */
[----:B------:R-:W-:-:S03]  /*5f60*/  ISETP.NE.AND P0, PT, R2, RZ, PT ;  /* 0x000000ff0200720c */ /* 0x000fc60003f05270 */
[----:B------:R-:W-:-:S10]  /*5f70*/  @!P6 IMAD.MOV.U32 R3, RZ, RZ, R4 ;  /* 0x000000ffff03e224 */ /* 0x000fd400078e0004 */
.L_x_391:
[----:B------:R-:W-:Y:S05]  /*5f80*/  BSYNC.RECONVERGENT B3 ;  /* 0x0000000000037941 */ /* 0x000fea0003800200 */
.L_x_390:
        /* <DEDUP_REMOVED lines=34> */
[----:B------:R-:W-:Y:S01]  /*61b0*/  LOP3.LUT R4, R4, UR27, R51, 0x96, !PT ;  /* 0x0000001b04047c12 */ /* 0x000fe2000f8e9633 */
[----:B------:R-:W-:-:S04]  /*61c0*/  IMAD.MOV.U32 R51, RZ, RZ, R73 ;  /* 0x000000ffff337224 */ /* 0x000fc800078e0049 */
[----:B------:R-:W-:-:S04]  /*61d0*/  IMAD.WIDE.U32 R4, R4, -0x2daee0ad, RZ ;  /* 0xd2511f5304047825 */ /* 0x000fc800078e00ff */
[----:B------:R-:W-:Y:S01]  /*61e0*/  IMAD.MOV.U32 R73, RZ, RZ, R4 ;  /* 0x000000ffff497224 */ /* 0x000fe200078e0004 */
[----:B------:R-:W-:Y:S01]  /*61f0*/  LOP3.LUT R6, R74, UR30, R5, 0x96, !PT ;  /* 0x0000001e4a067c12 */ /* 0x000fe2000f8e9605 */
[----:B------:R-:W-:-:S03]  /*6200*/  IMAD.WIDE.U32 R4, R2, -0x326172a9, RZ ;  /* 0xcd9e8d5702047825 */ /* 0x000fc600078e00ff */
[----:B------:R-:W-:Y:S01]  /*6210*/  MOV R2, R4 ;  /* 0x0000000400027202 */ /* 0x000fe20000000f00 */
[----:B------:R-:W-:Y:S01]  /*6220*/  IMAD.MOV.U32 R4, RZ, RZ, RZ ;  /* 0x000000ffff047224 */ /* 0x000fe200078e00ff */
[----:B------:R-:W-:-:S07]  /*6230*/  LOP3.LUT R5, R50, UR29, R5, 0x96, !PT ;  /* 0x0000001d32057c12 */ /* 0x000fce000f8e9605 */
.L_x_388:
[----:B------:R-:W-:Y:S05]  /*6240*/  BSYNC.RECONVERGENT B2 ;  /* 0x0000000000027941 */ /* 0x000fea0003800200 */
.L_x_387:
[----:B------:R-:W-:Y:S01]  /*6250*/  I2FP.F32.U32 R51, R51 ;  /* 0x0000003300337245 */ /* 0x000fe20000201000 */
[----:B------:R-:W-:Y:S01]  /*6260*/  IMAD.U32 R75, R68, 0x10000, RZ ;  /* 0x00010000444b7824 */ /* 0x000fe200078e00ff */
[----:B------:R-:W-:Y:S02]  /*6270*/  F2FP.BF16.F32.PACK_AB R46, R47, R46 ;  /* 0x0000002e2f2e723e */ /* 0x000fe400000010ff */
[----:B------:R-:W-:Y:S01]  /*6280*/  F2FP.BF16.F32.PACK_AB R45, R45, R44 ;  /* 0x0000002c2d2d723e */ /* 0x000fe200000010ff */
[----:B------:R-:W-:Y:S01]  /*6290*/  FFMA.FTZ R78, R51, R78, 1.1641532182693481445e-10 ;  /* 0x2f000000334e7423 */ /* 0x000fe2000001004e */
[----:B------:R-:W-:Y:S01]  /*62a0*/  FMUL.FTZ R75, R75, R72 ;  /* 0x000000484b4b7220 */ /* 0x000fe20000410000 */
[----:B------:R-:W-:-:S03]  /*62b0*/  F2FP.BF16.F32.PACK_AB R44, R13, R12 ;  /* 0x0000000c0d2c723e */ /* 0x000fc600000010ff */
[----:B------:R-:W-:Y:S01]  /*62c0*/  FMUL.FTZ R75, R75, R76 ;  /* 0x0000004c4b4b7220 */ /* 0x000fe20000410000 */
[----:B------:R-:W-:-:S04]  /*62d0*/  FSETP.GTU.FTZ.AND P6, PT, R78, R77, PT ;  /* 0x0000004d4e00720b */ /* 0x000fc80003fdc000 */
[----:B------:R-:W-:Y:S02]  /*62e0*/  FSEL R68, R75, RZ, !P6 ;  /* 0x000000ff4b447208 */ /* 0x000fe40007000000 */
[----:B------:R-:W-:Y:S02]  /*62f0*/  PLOP3.LUT P6, PT, P6, PT, PT, 0x8, 0x80 ;  /* 0x000000000080781c */ /* 0x000fe400037ce170 */
[----:B------:R-:W-:-:S11]  /*6300*/  F2FP.BF16.F32.PACK_AB R47, R68, R49 ;  /* 0x00000031442f723e */ /* 0x000fd600000010ff */
.L_x_351:
[----:B------:R-:W-:Y:S02]  /*6310*/  SEL R50, RZ, 0x1000000, !P6 ;  /* 0x01000000ff327807 */ /* 0x000fe40007000000 */
[----:B------:R-:W-:Y:S02]  /*6320*/  ISETP.NE.AND P6, PT, R48, RZ, PT ;  /* 0x000000ff3000720c */ /* 0x000fe40003fc5270 */
[----:B------:R-:W0:Y:S01]  /*6330*/  LDC.64 R48, c[0x0][0x3a8] ;  /* 0x0000ea00ff307b82 */ /* 0x000e220000000a00 */
[----:B------:R-:W-:Y:S02]  /*6340*/  SEL R51, RZ, 0x10000, !P5 ;  /* 0x00010000ff337807 */ /* 0x000fe40006800000 */
[----:B------:R-:W-:Y:S02]  /*6350*/  SEL R76, RZ, 0x100, !P4 ;  /* 0x00000100ff4c7807 */ /* 0x000fe40006000000 */
[----:B------:R-:W-:Y:S02]  /*6360*/  SEL R74, RZ, 0x1000000, !P2 ;  /* 0x01000000ff4a7807 */ /* 0x000fe40005000000 */
[----:B------:R-:W-:-:S02]  /*6370*/  LOP3.LUT R76, R76, R50, R51, 0xfe, !PT ;  /* 0x000000324c4c7212 */ /* 0x000fc400078efe33 */
[----:B------:R-:W-:Y:S02]  /*6380*/  SEL R51, RZ, 0x10000, !P1 ;  /* 0x00010000ff337807 */ /* 0x000fe40004800000 */
[----:B------:R-:W-:Y:S02]  /*6390*/  SEL R50, RZ, 0x100, !P0 ;  /* 0x00000100ff327807 */ /* 0x000fe40004000000 */
[----:B------:R-:W-:Y:S01]  /*63a0*/  MOV R75, R73 ;  /* 0x00000049004b7202 */ /* 0x000fe20000000f00 */
[----:B------:R-:W-:Y:S01]  /*63b0*/  VIADD R73, R0, 0x20 ;  /* 0x0000002000497836 */ /* 0x000fe20000000000 */
[----:B------:R-:W-:Y:S02]  /*63c0*/  LOP3.LUT R50, R50, R74, R51, 0xfe, !PT ;  /* 0x0000004a32327212 */ /* 0x000fe400078efe33 */
[----:B------:R-:W-:Y:S01]  /*63d0*/  SEL R51, RZ, 0x1, !P3 ;  /* 0x00000001ff337807 */ /* 0x000fe20005800000 */
[----:B0-----:R-:W-:-:S05]  /*63e0*/  IMAD.WIDE.U32 R48, R0, 0x10, R48 ;  /* 0x0000001000307825 */ /* 0x001fca00078e0030 */
[----:B------:R0:W-:Y:S02]  /*63f0*/  STG.E.128 desc[UR8][R48.64], R44 ;  /* 0x0000002c30007986 */ /* 0x0001e4000c101d08 */
[----:B0-----:R-:W0:Y:S01]  /*6400*/  LDC.64 R46, c[0x0][0x3b0] ;  /* 0x0000ec00ff2e7b82 */ /* 0x001e220000000a00 */
[----:B------:R-:W-:Y:S02]  /*6410*/  LOP3.LUT R45, R76, R51, RZ, 0xfc, !PT ;  /* 0x000000334c2d7212 */ /* 0x000fe400078efcff */
[----:B------:R-:W-:-:S04]  /*6420*/  SEL R51, RZ, 0x1, !P6 ;  /* 0x00000001ff337807 */ /* 0x000fc80007000000 */
[----:B------:R-:W-:Y:S01]  /*6430*/  LOP3.LUT R44, R50, R51, RZ, 0xfc, !PT ;  /* 0x00000033322c7212 */ /* 0x000fe200078efcff */
[----:B0-----:R-:W-:-:S05]  /*6440*/  IMAD.WIDE.U32 R46, R0, 0x8, R46 ;  /* 0x00000008002e7825 */ /* 0x001fca00078e002e */
[----:B------:R0:W-:Y:S02]  /*6450*/  STG.E.64 desc[UR8][R46.64], R44 ;  /* 0x0000002c2e007986 */ /* 0x0001e4000c101b08 */
.L_x_310:
[----:B------:R-:W-:Y:S05]  /*6460*/  BSYNC.RECONVERGENT B1 ;  /* 0x0000000000017941 */ /* 0x000fea0003800200 */
.L_x_309:
[----:B------:R-:W-:Y:S01]  /*6470*/  ISETP.GE.U32.AND P0, PT, R11, 0x40, PT ;  /* 0x000000400b00780c */ /* 0x000fe20003f06070 */
[----:B------:R-:W-:Y:S03]  /*6480*/  BSSY.RECONVERGENT B1, `(.L_x_392) ;  /* 0x000054e000017945 */ /* 0x000fe60003800200 */
[----:B0-----:R-:W-:-:S09]  /*6490*/  P2R R44, PR, RZ, 0x1 ;  /* 0x00000001ff2c7803 */ /* 0x001fd20000000000 */
[----:B------:R-:W-:Y:S05]  /*64a0*/  @!P0 BRA `(.L_x_393) ;  /* 0x00000054002c8947 */ /* 0x000fea0003800000 */
        /* <DEDUP_REMOVED lines=11> */
[----:B------:R-:W-:Y:S01]  /*6560*/  IMAD.MOV.U32 R22, RZ, RZ, 0x2 ;  /* 0x00000002ff167424 */ /* 0x000fe200078e00ff */
[----:B------:R-:W-:Y:S01]  /*6570*/  MOV R23, R2 ;  /* 0x0000000200177202 */ /* 0x000fe20000000f00 */
[----:B------:R-:W-:-:S09]  /*6580*/  IMAD.MOV.U32 R74, RZ, RZ, R75 ;  /* 0x000000ffff4a7224 */ /* 0x000fd200078e004b */
[----:B0-----:R-:W-:Y:S05]  /*6590*/  @!P0 BRA `(.L_x_396) ;  /* 0x00000004000c8947 */ /* 0x001fea0003800000 */
[----:B------:R-:W-:-:S13]  /*65a0*/  ISETP.NE.AND P0, PT, R4, 0x3, PT ;  /* 0x000000030400780c */ /* 0x000fda0003f05270 */
[----:B------:R-:W-:Y:S05]  /*65b0*/  @!P0 BRA `(.L_x_397) ;  /* 0x0000000000208947 */ /* 0x000fea0003800000 */
[----:B------:R-:W-:-:S13]  /*65c0*/  ISETP.NE.AND P0, PT, R4, 0x2, PT ;  /* 0x000000020400780c */ /* 0x000fda0003f05270 */
[----:B------:R-:W-:Y:S01]  /*65d0*/  @!P0 IMAD.MOV.U32 R22, RZ, RZ, 0x3 ;  /* 0x00000003ff168424 */ /* 0x000fe200078e00ff */
[-C--:B------:R-:W-:Y:S01]  /*65e0*/  @!P0 MOV R74, R75.reuse ;  /* 0x0000004b004a8202 */ /* 0x080fe20000000f00 */
[----:B------:R-:W-:Y:S01]  /*65f0*/  @!P0 IMAD.MOV.U32 R23, RZ, RZ, R6 ;  /* 0x000000ffff178224 */ /* 0x000fe200078e0006 */
[----:B------:R-:W-:Y:S01]  /*6600*/  @P0 MOV R74, R75 ;  /* 0x0000004b004a0202 */ /* 0x000fe20000000f00 */
[----:B------:R-:W-:Y:S02]  /*6610*/  @P0 VIADD R22, R4, 0x1 ;  /* 0x0000000104160836 */ /* 0x000fe40000000000 */
[----:B------:R-:W-:Y:S01]  /*6620*/  @P0 IMAD.MOV.U32 R23, RZ, RZ, R5 ;  /* 0x000000ffff170224 */ /* 0x000fe200078e0005 */
[----:B------:R-:W-:Y:S06]  /*6630*/  BRA `(.L_x_396) ;  /* 0x0000000000e47947 */ /* 0x000fec0003800000 */
.L_x_397:
        /* <DEDUP_REMOVED lines=13> */
.L_x_399:
[----:B------:R-:W-:Y:S05]  /*6710*/  BSYNC.RECONVERGENT B3 ;  /* 0x0000000000037941 */ /* 0x000fea0003800200 */
.L_x_398:
        /* <DEDUP_REMOVED lines=43> */
.L_x_396:
[----:B------:R-:W-:Y:S05]  /*69d0*/  BSYNC.RECONVERGENT B2 ;  /* 0x0000000000027941 */ /* 0x000fea0003800200 */
.L_x_395:
[----:B------:R-:W0:Y:S01]  /*69e0*/  LDC R78, c[0x0][0x408] ;  /* 0x00010200ff4e7b82 */ /* 0x000e220000000800 */
[----:B------:R-:W-:Y:S01]  /*69f0*/  I2FP.F32.U32 R15, R23 ;  /* 0x00000017000f7245 */ /* 0x000fe20000201000 */
[----:B------:R-:W-:Y:S01]  /*6a00*/  IMAD.MOV.U32 R92, RZ, RZ, 0x2f800000 ;  /* 0x2f800000ff5c7424 */ /* 0x000fe200078e00ff */
[----:B------:R-:W-:Y:S01]  /*6a10*/  ISETP.NE.AND P1, PT, R22, 0x1, PT ;  /* 0x000000011600780c */ /* 0x000fe20003f25270 */
[----:B-----5:R-:W-:Y:S01]  /*6a20*/  IMAD.U32 R23, R44, 0x10000, RZ ;  /* 0x000100002c177824 */ /* 0x020fe200078e00ff */
[----:B------:R-:W-:Y:S01]  /*6a30*/  BSSY.RECONVERGENT B2, `(.L_x_400) ;  /* 0x0000051000027945 */ /* 0x000fe20003800200 */
[----:B------:R-:W-:Y:S01]  /*6a40*/  FFMA.FTZ R4, R15, R92, 1.1641532182693481445e-10 ;  /* 0x2f0000000f047423 */ /* 0x000fe2000001005c */
[----:B------:R-:W-:Y:S01]  /*6a50*/  SHF.L.U32 R15, R48, 0x10, RZ ;  /* 0x00000010300f7819 */ /* 0x000fe200000006ff */
        /* <DEDUP_REMOVED lines=21> */
.L_x_402:
        /* <DEDUP_REMOVED lines=13> */
.L_x_404:
[----:B------:R-:W-:Y:S05]  /*6c80*/  BSYNC.RECONVERGENT B3 ;  /* 0x0000000000037941 */ /* 0x000fea0003800200 */
.L_x_403:
        /* <DEDUP_REMOVED lines=43> */
.L_x_401:
[----:B------:R-:W-:Y:S05]  /*6f40*/  BSYNC.RECONVERGENT B2 ;  /* 0x0000000000027941 */ /* 0x000fea0003800200 */
.L_x_400:
        /* <DEDUP_REMOVED lines=13> */
[----:B------:R-:W-:Y:S01]  /*7020*/  MOV R4, R2 ;  /* 0x0000000200047202 */ /* 0x000fe20000000f00 */
[----:B------:R-:W-:Y:S08]  /*7030*/  @!P1 BRA `(.L_x_406) ;  /* 0x0000000400049947 */ /* 0x000ff00003800000 */
        /* <DEDUP_REMOVED lines=8> */
.L_x_407:
        /* <DEDUP_REMOVED lines=13> */
.L_x_409:
[----:B------:R-:W-:Y:S05]  /*7190*/  BSYNC.RECONVERGENT B3 ;  /* 0x0000000000037941 */ /* 0x000fea0003800200 */
.L_x_408:
[----:B------:R-:W-:Y:S01]  /*71a0*/  LOP3.LUT R22, R3, UR7, R5, 0x96, !PT ;  /* 0x0000000703167c12 */ /* 0x000fe2000f8e9605 */
[----:B------:R-:W-:-:S04]  /*71b0*/  IMAD.WIDE.U32 R60, R10, -0x326172a9, RZ ;  /* 0xcd9e8d570a3c7825 */ /* 0x000fc800078e00ff */
[----:B------:R-:W-:Y:S02]  /*71c0*/  HFMA2 R44, -RZ, RZ, 0, 0 ;  /* 0x00000000ff2c7431 */ /* 0x000fe400000001ff */
        /* <DEDUP_REMOVED lines=39> */
[----:B------:R-:W-:-:S07]  /*7440*/  IMAD.MOV.U32 R74, RZ, RZ, R22 ;  /* 0x000000ffff4a7224 */ /* 0x000fce00078e0016 */
.L_x_406:
[----:B------:R-:W-:Y:S05]  /*7450*/  BSYNC.RECONVERGENT B2 ;  /* 0x0000000000027941 */ /* 0x000fea0003800200 */
.L_x_405:
[----:B------:R-:W-:Y:S01]  /*7460*/  I2FP.F32.U32 R23, R4 ;  /* 0x0000000400177245 */ /* 0x000fe20000201000 */
[C---:B------:R-:W-:Y:S01]  /*7470*/  IMAD.U32 R61, R45.reuse, 0x10000, RZ ;  /* 0x000100002d3d7824 */ /* 0x040fe200078e00ff */
[----:B------:R-:W-:Y:S01]  /*7480*/  ISETP.NE.AND P2, PT, R44, 0x1, PT ;  /* 0x000000012c00780c */ /* 0x000fe20003f45270 */
[----:B------:R-:W-:Y:S01]  /*7490*/  BSSY.RECONVERGENT B2, `(.L_x_410) ;  /* 0x000004f000027945 */ /* 0x000fe20003800200 */
[----:B------:R-:W-:Y:S01]  /*74a0*/  PRMT R22, R45, 0x7632, R22 ;  /* 0x000076322d167816 */ /* 0x000fe20000000016 */
[----:B------:R-:W-:Y:S01]  /*74b0*/  FFMA.FTZ R4, R23, R92, 1.1641532182693481445e-10 ;  /* 0x2f00000017047423 */ /* 0x000fe2000001005c */
[----:B------:R-:W-:Y:S01]  /*74c0*/  FMUL.FTZ R61, R61, R72 ;  /* 0x000000483d3d7220 */ /* 0x000fe20000410000 */
[----:B------:R-:W-:-:S03]  /*74d0*/  IMAD.MOV.U32 R45, RZ, RZ, R2 ;  /* 0x000000ffff2d7224 */ /* 0x000fc600078e0002 */
[----:B------:R-:W-:Y:S01]  /*74e0*/  FMUL.FTZ R61, R61, R78 ;  /* 0x0000004e3d3d7220 */ /* 0x000fe20000410000 */
[----:B------:R-:W-:Y:S01]  /*74f0*/  FSETP.GTU.FTZ.AND P1, PT, R4, R79, PT ;  /* 0x0000004f0400720b */ /* 0x000fe20003f3c000 */
[C---:B------:R-:W-:Y:S01]  /*7500*/  IMAD.U32 R4, R49.reuse, 0x10000, RZ ;  /* 0x0001000031047824 */ /* 0x040fe200078e00ff */
[----:B------:R-:W-:Y:S02]  /*7510*/  PRMT R49, R49, 0x7632, R49 ;  /* 0x0000763231317816 */ /* 0x000fe40000000031 */
[----:B------:R-:W-:Y:S02]  /*7520*/  FSEL R23, R61, RZ, !P1 ;  /* 0x000000ff3d177208 */ /* 0x000fe40004800000 */
[----:B------:R-:W-:-:S03]  /*7530*/  PLOP3.LUT P1, PT, P1, PT, PT, 0x8, 0x80 ;  /* 0x000000000080781c */ /* 0x000fc60000f2e170 */
[----:B------:R-:W-:Y:S01]  /*7540*/  FADD.FTZ R23, R23, R4 ;  /* 0x0000000417177221 */ /* 0x000fe20000010000 */
[----:B------:R-:W-:Y:S01]  /*7550*/  HFMA2 R4, -RZ, RZ, 0, 1.1920928955078125e-07 ;  /* 0x00000002ff047431 */ /* 0x000fe200000001ff */
[----:B------:R-:W-:Y:S08]  /*7560*/  @!P2 BRA `(.L_x_411) ;  /* 0x000000040004a947 */ /* 0x000ff00003800000 */
        /* <DEDUP_REMOVED lines=8> */
.L_x_412:
        /* <DEDUP_REMOVED lines=13> */
.L_x_414:
[----:B------:R-:W-:Y:S05]  /*76c0*/  BSYNC.RECONVERGENT B3 ;  /* 0x0000000000037941 */ /* 0x000fea0003800200 */
.L_x_413:
        /* <DEDUP_REMOVED lines=37> */
[----:B------:R-:W-:-:S04]  /*7920*/  IMAD.WIDE.U32 R44, R45, -0x326172a9, RZ ;  /* 0xcd9e8d572d2c7825 */ /* 0x000fc800078e00ff */
[----:B------:R-:W-:Y:S01]  /*7930*/  IMAD.MOV.U32 R2, RZ, RZ, R44 ;  /* 0x000000ffff027224 */ /* 0x000fe200078e002c */
[----:B------:R-:W-:Y:S01]  /*7940*/  LOP3.LUT R5, R60, UR29, R45, 0x96, !PT ;  /* 0x0000001d3c057c12 */ /* 0x000fe2000f8e962d */
[----:B------:R-:W-:Y:S01]  /*7950*/  IMAD.MOV.U32 R45, RZ, RZ, R74 ;  /* 0x000000ffff2d7224 */ /* 0x000fe200078e004a */
[----:B------:R-:W-:Y:S01]  /*7960*/  MOV R74, R4 ;  /* 0x00000004004a7202 */ /* 0x000fe20000000f00 */
[----:B------:R-:W-:-:S07]  /*7970*/  IMAD.MOV.U32 R4, RZ, RZ, RZ ;  /* 0x000000ffff047224 */ /* 0x000fce00078e00ff */
.L_x_411:
[----:B------:R-:W-:Y:S05]  /*7980*/  BSYNC.RECONVERGENT B2 ;  /* 0x0000000000027941 */ /* 0x000fea0003800200 */
.L_x_410:
[----:B------:R-:W-:Y:S01]  /*7990*/  I2FP.F32.U32 R45, R45 ;  /* 0x0000002d002d7245 */ /* 0x000fe20000201000 */
[----:B------:R-:W-:Y:S01]  /*79a0*/  IMAD.U32 R61, R22, 0x10000, RZ ;  /* 0x00010000163d7824 */ /* 0x000fe200078e00ff */
[----:B------:R-:W-:Y:S01]  /*79b0*/  ISETP.NE.AND P3, PT, R4, 0x1, PT ;  /* 0x000000010400780c */ /* 0x000fe20003f65270 */
[----:B------:R-:W-:Y:S01]  /*79c0*/  BSSY.RECONVERGENT B2, `(.L_x_415) ;  /* 0x000004d000027945 */ /* 0x000fe20003800200 */
[----:B------:R-:W-:Y:S01]  /*79d0*/  SHF.L.U32 R49, R49, 0x10, RZ ;  /* 0x0000001031317819 */ /* 0x000fe200000006ff */
[----:B------:R-:W-:Y:S01]  /*79e0*/  FFMA.FTZ R22, R45, R92, 1.1641532182693481445e-10 ;  /* 0x2f0000002d167423 */ /* 0x000fe2000001005c */
[----:B------:R-:W-:Y:S01]  /*79f0*/  FMUL.FTZ R61, R61, R72 ;  /* 0x000000483d3d7220 */ /* 0x000fe20000410000 */
[----:B------:R-:W-:-:S03]  /*7a00*/  IMAD.MOV.U32 R44, RZ, RZ, R2 ;  /* 0x000000ffff2c7224 */ /* 0x000fc600078e0002 */
[----:B------:R-:W-:Y:S01]  /*7a10*/  FMUL.FTZ R61, R61, R78 ;  /* 0x0000004e3d3d7220 */ /* 0x000fe20000410000 */
[----:B------:R-:W-:-:S04]  /*7a20*/  FSETP.GTU.FTZ.AND P2, PT, R22, R79, PT ;  /* 0x0000004f1600720b */ /* 0x000fc80003f5c000 */
[----:B------:R-:W-:Y:S02]  /*7a30*/  FSEL R22, R61, RZ, !P2 ;  /* 0x000000ff3d167208 */ /* 0x000fe40005000000 */
[----:B------:R-:W-:-:S03]  /*7a40*/  PLOP3.LUT P2, PT, P2, PT, PT, 0x8, 0x80 ;  /* 0x000000000080781c */ /* 0x000fc6000174e170 */
[----:B------:R-:W-:Y:S01]  /*7a50*/  FADD.FTZ R22, R22, R49 ;  /* 0x0000003116167221 */ /* 0x000fe20000010000 */
[----:B------:R-:W-:Y:S01]  /*7a60*/  IMAD.MOV.U32 R49, RZ, RZ, 0x2 ;  /* 0x00000002ff317424 */ /* 0x000fe200078e00ff */
[----:B------:R-:W-:Y:S08]  /*7a70*/  @!P3 BRA `(.L_x_416) ;  /* 0x000000040004b947 */ /* 0x000ff00003800000 */
        /* <DEDUP_REMOVED lines=8> */
.L_x_417:
        /* <DEDUP_REMOVED lines=13> */
.L_x_419:
[----:B------:R-:W-:Y:S05]  /*7bd0*/  BSYNC.RECONVERGENT B3 ;  /* 0x0000000000037941 */ /* 0x000fea0003800200 */
.L_x_418:
        /* <DEDUP_REMOVED lines=40> */
[----:B------:R-:W-:Y:S01]  /*7e60*/  MOV R44, R74 ;  /* 0x0000004a002c7202 */ /* 0x000fe20000000f00 */
[----:B------:R-:W-:Y:S01]  /*7e70*/  IMAD.MOV.U32 R74, RZ, RZ, R4 ;  /* 0x000000ffff4a7224 */ /* 0x000fe200078e0004 */
[----:B------:R-:W-:-:S07]  /*7e80*/  LOP3.LUT R5, R60, UR29, R45, 0x96, !PT ;  /* 0x0000001d3c057c12 */ /* 0x000fce000f8e962d */
.L_x_416:
[----:B------:R-:W-:Y:S05]  /*7e90*/  BSYNC.RECONVERGENT B2 ;  /* 0x0000000000027941 */ /* 0x000fea0003800200 */
.L_x_415:
[----:B------:R-:W-:Y:S01]  /*7ea0*/  I2FP.F32.U32 R45, R44 ;  /* 0x0000002c002d7245 */ /* 0x000fe20000201000 */
[----:B------:R-:W-:Y:S01]  /*7eb0*/  BSSY.RECONVERGENT B2, `(.L_x_420) ;  /* 0x0000052000027945 */ /* 0x000fe20003800200 */
[----:B------:R-:W-:Y:S02]  /*7ec0*/  SHF.L.U32 R61, R46, 0x10, RZ ;  /* 0x000000102e3d7819 */ /* 0x000fe400000006ff */
[----:B------:R-:W-:Y:S01]  /*7ed0*/  ISETP.NE.AND P4, PT, R49, 0x1, PT ;  /* 0x000000013100780c */ /* 0x000fe20003f85270 */
[----:B------:R-:W-:Y:S01]  /*7ee0*/  FFMA.FTZ R4, R45, R92, 1.1641532182693481445e-10 ;  /* 0x2f0000002d047423 */ /* 0x000fe2000001005c */
[----:B------:R-:W-:Y:S02]  /*7ef0*/  IMAD.U32 R45, R50, 0x10000, RZ ;  /* 0x00010000322d7824 */ /* 0x000fe400078e00ff */
[----:B------:R-:W-:Y:S01]  /*7f00*/  FMUL.FTZ R61, R61, R72 ;  /* 0x000000483d3d7220 */ /* 0x000fe20000410000 */
[----:B------:R-:W-:Y:S02]  /*7f10*/  PRMT R46, R46, 0x7632, R46 ;  /* 0x000076322e2e7816 */ /* 0x000fe4000000002e */
[----:B------:R-:W-:Y:S01]  /*7f20*/  FSETP.GTU.FTZ.AND P3, PT, R4, R79, PT ;  /* 0x0000004f0400720b */ /* 0x000fe20003f7c000 */
[----:B------:R-:W-:Y:S01]  /*7f30*/  FMUL.FTZ R61, R61, R78 ;  /* 0x0000004e3d3d7220 */ /* 0x000fe20000410000 */
[----:B------:R-:W-:Y:S01]  /*7f40*/  PRMT R50, R50, 0x7632, R50 ;  /* 0x0000763232327816 */ /* 0x000fe20000000032 */
[----:B------:R-:W-:-:S03]  /*7f50*/  IMAD.MOV.U32 R4, RZ, RZ, 0x2 ;  /* 0x00000002ff047424 */ /* 0x000fc600078e00ff */
        /* <DEDUP_REMOVED lines=14> */
.L_x_422:
        /* <DEDUP_REMOVED lines=13> */
.L_x_424:
[----:B------:R-:W-:Y:S05]  /*8110*/  BSYNC.RECONVERGENT B3 ;  /* 0x0000000000037941 */ /* 0x000fea0003800200 */
.L_x_423:
        /* <DEDUP_REMOVED lines=39> */
[----:B------:R-:W-:-:S03]  /*8390*/  IMAD.WIDE.U32 R4, R2, -0x326172a9, RZ ;  /* 0xcd9e8d5702047825 */ /* 0x000fc600078e00ff */
[----:B------:R-:W-:Y:S01]  /*83a0*/  MOV R2, R4 ;  /* 0x0000000400027202 */ /* 0x000fe20000000f00 */
[----:B------:R-:W-:Y:S01]  /*83b0*/  IMAD.MOV.U32 R4, RZ, RZ, RZ ;  /* 0x000000ffff047224 */ /* 0x000fe200078e00ff */
[----:B------:R-:W-:-:S07]  /*83c0*/  LOP3.LUT R5, R66, UR29, R5, 0x96, !PT ;  /* 0x0000001d42057c12 */ /* 0x000fce000f8e9605 */
.L_x_421:
[----:B------:R-:W-:Y:S05]  /*83d0*/  BSYNC.RECONVERGENT B2 ;  /* 0x0000000000027941 */ /* 0x000fea0003800200 */
.L_x_420:
[----:B------:R-:W-:Y:S01]  /*83e0*/  I2FP.F32.U32 R45, R45 ;  /* 0x0000002d002d7245 */ /* 0x000fe20000201000 */
[----:B------:R-:W-:Y:S01]  /*83f0*/  IMAD.U32 R49, R46, 0x10000, RZ ;  /* 0x000100002e317824 */ /* 0x000fe200078e00ff */
[----:B------:R-:W-:Y:S01]  /*8400*/  ISETP.NE.AND P5, PT, R4, 0x1, PT ;  /* 0x000000010400780c */ /* 0x000fe20003fa5270 */
[----:B------:R-:W-:Y:S01]  /*8410*/  BSSY.RECONVERGENT B2, `(.L_x_425) ;  /* 0x000004e000027945 */ /* 0x000fe20003800200 */
[----:B------:R-:W-:Y:S01]  /*8420*/  SHF.L.U32 R50, R50, 0x10, RZ ;  /* 0x0000001032327819 */ /* 0x000fe200000006ff */
[----:B------:R-:W-:Y:S01]  /*8430*/  FFMA.FTZ R46, R45, R92, 1.1641532182693481445e-10 ;  /* 0x2f0000002d2e7423 */ /* 0x000fe2000001005c */
[----:B------:R-:W-:-:S04]  /*8440*/  FMUL.FTZ R49, R49, R72 ;  /* 0x0000004831317220 */ /* 0x000fc80000410000 */
[----:B------:R-:W-:Y:S01]  /*8450*/  FMUL.FTZ R49, R49, R78 ;  /* 0x0000004e31317220 */ /* 0x000fe20000410000 */
[----:B------:R-:W-:Y:S01]  /*8460*/  FSETP.GTU.FTZ.AND P4, PT, R46, R79, PT ;  /* 0x0000004f2e00720b */ /* 0x000fe20003f9c000 */
[----:B------:R-:W-:-:S03]  /*8470*/  IMAD.MOV.U32 R46, RZ, RZ, R2 ;  /* 0x000000ffff2e7224 */ /* 0x000fc600078e0002 */
[----:B------:R-:W-:Y:S02]  /*8480*/  FSEL R45, R49, RZ, !P4 ;  /* 0x000000ff312d7208 */ /* 0x000fe40006000000 */
[----:B------:R-:W-:-:S03]  /*8490*/  PLOP3.LUT P4, PT, P4, PT, PT, 0x8, 0x80 ;  /* 0x000000000080781c */ /* 0x000fc6000278e170 */
        /* <DEDUP_REMOVED lines=12> */
.L_x_427:
        /* <DEDUP_REMOVED lines=13> */
.L_x_429:
[----:B------:R-:W-:Y:S05]  /*8630*/  BSYNC.RECONVERGENT B3 ;  /* 0x0000000000037941 */ /* 0x000fea0003800200 */
.L_x_428:
[----:B------:R-:W-:Y:S01]  /*8640*/  LOP3.LUT R4, R3, UR7, R77, 0x96, !PT ;  /* 0x0000000703047c12 */ /* 0x000fe2000f8e964d */
[----:B------:R-:W-:Y:S01]  /*8650*/  IMAD.WIDE.U32 R66, R10, -0x326172a9, RZ ;  /* 0xcd9e8d570a427825 */ /* 0x000fe200078e00ff */
[----:B------:R-:W-:-:S03]  /*8660*/  MOV R46, R74 ;  /* 0x0000004a002e7202 */ /* 0x000fc60000000f00 */
        /* <DEDUP_REMOVED lines=38> */
[----:B------:R-:W-:Y:S01]  /*88d0*/  IMAD.MOV.U32 R2, RZ, RZ, R4 ;  /* 0x000000ffff027224 */ /* 0x000fe200078e0004 */
[----:B------:R-:W-:-:S07]  /*88e0*/  LOP3.LUT R5, R66, UR29, R5, 0x96, !PT ;  /* 0x0000001d42057c12 */ /* 0x000fce000f8e9605 */
.L_x_426:
[----:B------:R-:W-:Y:S05]  /*88f0*/  BSYNC.RECONVERGENT B2 ;  /* 0x0000000000027941 */ /* 0x000fea0003800200 */
.L_x_425:
[----:B------:R-:W-:Y:S01]  /*8900*/  I2FP.F32.U32 R49, R46 ;  /* 0x0000002e00317245 */ /* 0x000fe20000201000 */
[----:B------:R-:W-:Y:S01]  /*8910*/  BSSY.RECONVERGENT B2, `(.L_x_430) ;  /* 0x0000054000027945 */ /* 0x000fe20003800200 */
[----:B------:R-:W-:Y:S02]  /*8920*/  ISETP.NE.AND P6, PT, R50, 0x1, PT ;  /* 0x000000013200780c */ /* 0x000fe40003fc5270 */
[----:B------:R-:W-:Y:S01]  /*8930*/  PRMT R66, R47, 0x7632, R66 ;  /* 0x000076322f427816 */ /* 0x000fe20000000042 */
[----:B------:R-:W-:Y:S01]  /*8940*/  FFMA.FTZ R4, R49, R92, 1.1641532182693481445e-10 ;  /* 0x2f00000031047423 */ /* 0x000fe2000001005c */
[----:B------:R-:W-:Y:S01]  /*8950*/  IMAD.U32 R49, R47, 0x10000, RZ ;  /* 0x000100002f317824 */ /* 0x000fe200078e00ff */
[----:B------:R-:W-:Y:S01]  /*8960*/  PRMT R75, R51, 0x7632, R75 ;  /* 0x00007632334b7816 */ /* 0x000fe2000000004b */
[----:B------:R-:W-:Y:S02]  /*8970*/  IMAD.MOV.U32 R47, RZ, RZ, R2 ;  /* 0x000000ffff2f7224 */ /* 0x000fe400078e0002 */
[----:B------:R-:W-:Y:S01]  /*8980*/  FMUL.FTZ R49, R49, R72 ;  /* 0x0000004831317220 */ /* 0x000fe20000410000 */
[----:B------:R-:W-:Y:S01]  /*8990*/  FSETP.GTU.FTZ.AND P5, PT, R4, R79, PT ;  /* 0x0000004f0400720b */ /* 0x000fe20003fbc000 */
[----:B------:R-:W-:-:S02]  /*89a0*/  IMAD.U32 R4, R51, 0x10000, RZ ;  /* 0x0001000033047824 */ /* 0x000fc400078e00ff */
[----:B------:R-:W-:-:S05]  /*89b0*/  FMUL.FTZ R49, R49, R78 ;  /* 0x0000004e31317220 */ /* 0x000fca0000410000 */
[----:B------:R-:W-:Y:S02]  /*89c0*/  FSEL R49, R49, RZ, !P5 ;  /* 0x000000ff31317208 */ /* 0x000fe40006800000 */
[----:B------:R-:W-:-:S03]  /*89d0*/  PLOP3.LUT P5, PT, P5, PT, PT, 0x8, 0x80 ;  /* 0x000000000080781c */ /* 0x000fc60002fae170 */
[----:B------:R-:W-:Y:S01]  /*89e0*/  FADD.FTZ R49, R49, R4 ;  /* 0x0000000431317221 */ /* 0x000fe20000010000 */
[----:B------:R-:W-:-:S03]  /*89f0*/  HFMA2 R4, -RZ, RZ, 0, 1.1920928955078125e-07 ;  /* 0x00000002ff047431 */ /* 0x000fc600000001ff */
        /* <DEDUP_REMOVED lines=10> */
.L_x_432:
[----:B------:R-:W-:Y:S01]  /*8aa0*/  VIADD R8, R8, 0x1 ;  /* 0x0000000108087836 */ /* 0x000fe20000000000 */
[----:B------:R-:W-:Y:S03]  /*8ab0*/  BSSY.RECONVERGENT B3, `(.L_x_433) ;  /* 0x000000e000037945 */ /* 0x000fe60003800200 */
[C---:B------:R-:W-:Y:S01]  /*8ac0*/  IMAD.WIDE.U32 R50, R8.reuse, -0x2daee0ad, RZ ;  /* 0xd2511f5308327825 */ /* 0x040fe200078e00ff */
[----:B------:R-:W-:-:S13]  /*8ad0*/  ISETP.NE.AND P6, PT, R8, RZ, PT ;  /* 0x000000ff0800720c */ /* 0x000fda0003fc5270 */
[----:B------:R-:W-:Y:S05]  /*8ae0*/  @P6 BRA `(.L_x_434) ;  /* 0x0000000000286947 */ /* 0x000fea0003800000 */
[----:B------:R-:W-:Y:S01]  /*8af0*/  VIADD R7, R7, 0x1 ;  /* 0x0000000107077836 */ /* 0x000fe20000000000 */
[----:B------:R-:W-:-:S04]  /*8b00*/  P2R R2, PR, RZ, 0x1 ;  /* 0x00000001ff027803 */ /* 0x000fc80000000000 */
[----:B------:R-:W-:-:S13]  /*8b10*/  ISETP.NE.AND P6, PT, R7, RZ, PT ;  /* 0x000000ff0700720c */ /* 0x000fda0003fc5270 */
[----:B------:R-:W-:Y:S01]  /*8b20*/  @!P6 IADD3 R10, PT, PT, R10, 0x1, RZ ;  /* 0x000000010a0ae810 */ /* 0x000fe20007ffe0ff */
[----:B------:R-:W-:Y:S02]  /*8b30*/  @!P6 VIADD R4, R3, 0x1 ;  /* 0x000000010304e836 */ /* 0x000fe40000000000 */
[----:B------:R-:W-:Y:S01]  /*8b40*/  @!P6 IMAD.MOV.U32 R7, RZ, RZ, RZ ;  /* 0x000000ffff07e224 */ /* 0x000fe200078e00ff */
[----:B------:R-:W-:-:S13]  /*8b50*/  ISETP.NE.AND P0, PT, R10, RZ, !P6 ;  /* 0x000000ff0a00720c */ /* 0x000fda0007705270 */
[----:B------:R-:W-:Y:S01]  /*8b60*/  @P0 IMAD.MOV R4, RZ, RZ, R3 ;  /* 0x000000ffff040224 */ /* 0x000fe200078e0203 */
[----:B------:R-:W-:-:S04]  /*8b70*/  ISETP.NE.AND P0, PT, R2, RZ, PT ;  /* 0x000000ff0200720c */ /* 0x000fc80003f05270 */
[----:B------:R-:W-:-:S09]  /*8b80*/  @!P6 MOV R3, R4 ;  /* 0x000000040003e202 */ /* 0x000fd20000000f00 */
.L_x_434:
[----:B------:R-:W-:Y:S05]  /*8b90*/  BSYNC.RECONVERGENT B3 ;  /* 0x0000000000037941 */ /* 0x000fea0003800200 */
.L_x_433:
        /* <DEDUP_REMOVED lines=36> */
[----:B------:R-:W-:-:S05]  /*8de0*/  IMAD.WIDE.U32 R4, R4, -0x2daee0ad, RZ ;  /* 0xd2511f5304047825 */ /* 0x000fca00078e00ff */
[----:B------:R-:W-:Y:S02]  /*8df0*/  LOP3.LUT R6, R50, UR30, R5, 0x96, !PT ;  /* 0x0000001e32067c12 */ /* 0x000fe4000f8e9605 */
[----:B------:R-:W-:Y:S01]  /*8e00*/  MOV R74, R4 ;  /* 0x00000004004a7202 */ /* 0x000fe20000000f00 */
[----:B------:R-:W-:-:S04]  /*8e10*/  IMAD.WIDE.U32 R4, R2, -0x326172a9, RZ ;  /* 0xcd9e8d5702047825 */ /* 0x000fc800078e00ff */
[----:B------:R-:W-:Y:S01]  /*8e20*/  IMAD.MOV.U32 R2, RZ, RZ, R4 ;  /* 0x000000ffff027224 */ /* 0x000fe200078e0004 */
[----:B------:R-:W-:Y:S01]  /*8e30*/  LOP3.LUT R5, R46, UR29, R5, 0x96, !PT ;  /* 0x0000001d2e057c12 */ /* 0x000fe2000f8e9605 */
[----:B------:R-:W-:-:S07]  /*8e40*/  IMAD.MOV.U32 R4, RZ, RZ, RZ ;  /* 0x000000ffff047224 */ /* 0x000fce00078e00ff */
.L_x_431:
[----:B------:R-:W-:Y:S05]  /*8e50*/  BSYNC.RECONVERGENT B2 ;  /* 0x0000000000027941 */ /* 0x000fea0003800200 */
.L_x_430:
[----:B------:R-:W-:Y:S02]  /*8e60*/  I2FP.F32.U32 R47, R47 ;  /* 0x0000002f002f7245 */ /* 0x000fe40000201000 */
[----:B------:R-:W-:Y:S02]  /*8e70*/  F2FP.BF16.F32.PACK_AB R46, R45, R44 ;  /* 0x0000002c2d2e723e */ /* 0x000fe400000010ff */
[----:B------:R-:W-:Y:S01]  /*8e80*/  F2FP.BF16.F32.PACK_AB R45, R22, R23 ;  /* 0x00000017162d723e */ /* 0x000fe200000010ff */
[----:B------:R-:W-:Y:S01]  /*8e90*/  FFMA.FTZ R92, R47, R92, 1.1641532182693481445e-10 ;  /* 0x2f0000002f5c7423 */ /* 0x000fe2000001005c */
[----:B------:R-:W-:Y:S01]  /*8ea0*/  SHF.L.U32 R47, R66, 0x10, RZ ;  /* 0x00000010422f7819 */ /* 0x000fe200000006ff */
[----:B------:R-:W-:Y:S01]  /*8eb0*/  IMAD.U32 R66, R75, 0x10000, RZ ;  /* 0x000100004b427824 */ /* 0x000fe200078e00ff */
[----:B------:R-:W-:Y:S02]  /*8ec0*/  F2FP.BF16.F32.PACK_AB R44, R15, R14 ;  /* 0x0000000e0f2c723e */ /* 0x000fe400000010ff */
[----:B------:R-:W-:Y:S01]  /*8ed0*/  FSETP.GTU.FTZ.AND P6, PT, R92, R79, PT ;  /* 0x0000004f5c00720b */ /* 0x000fe20003fdc000 */
[----:B------:R-:W-:-:S04]  /*8ee0*/  FMUL.FTZ R47, R47, R72 ;  /* 0x000000482f2f7220 */ /* 0x000fc80000410000 */
[----:B------:R-:W-:-:S05]  /*8ef0*/  FMUL.FTZ R47, R47, R78 ;  /* 0x0000004e2f2f7220 */ /* 0x000fca0000410000 */
[----:B------:R-:W-:Y:S02]  /*8f00*/  FSEL R47, R47, RZ, !P6 ;  /* 0x000000ff2f2f7208 */ /* 0x000fe40007000000 */
[----:B------:R-:W-:-:S03]  /*8f10*/  PLOP3.LUT P6, PT, P6, PT, PT, 0x8, 0x80 ;  /* 0x000000000080781c */ /* 0x000fc600037ce170 */
[----:B------:R-:W-:-:S05]  /*8f20*/  FADD.FTZ R66, R47, R66 ;  /* 0x000000422f427221 */ /* 0x000fca0000010000 */
[----:B------:R-:W-:Y:S01]  /*8f30*/  F2FP.BF16.F32.PACK_AB R47, R66, R49 ;  /* 0x00000031422f723e */ /* 0x000fe200000010ff */
[----:B------:R-:W-:Y:S06]  /*8f40*/  BRA `(.L_x_435) ;  /* 0x0000002800307947 */ /* 0x000fec0003800000 */
.L_x_394:
[----:B------:R-:W-:Y:S01]  /*8f50*/  ISETP.NE.AND P0, PT, R4, 0x1, PT ;  /* 0x000000010400780c */ /* 0x000fe20003f05270 */
[----:B------:R-:W-:Y:S01]  /*8f60*/  BSSY.RECONVERGENT B2, `(.L_x_436) ;  /* 0x0000048000027945 */ /* 0x000fe20003800200 */
[----:B------:R-:W-:Y:S01]  /*8f70*/  IMAD.MOV.U32 R22, RZ, RZ, 0x2 ;  /* 0x00000002ff167424 */ /* 0x000fe200078e00ff */
[----:B------:R-:W-:Y:S01]  /*8f80*/  MOV R14, R2 ;  /* 0x00000002000e7202 */ /* 0x000fe20000000f00 */
[----:B------:R-:W-:-:S09]  /*8f90*/  IMAD.MOV.U32 R74, RZ, RZ, R75 ;  /* 0x000000ffff4a7224 */ /* 0x000fd200078e004b */
[----:B------:R-:W-:Y:S05]  /*8fa0*/  @!P0 BRA `(.L_x_437) ;  /* 0x00000004000c8947 */ /* 0x000fea0003800000 */
        /* <DEDUP_REMOVED lines=10> */
.L_x_438:
        /* <DEDUP_REMOVED lines=13> */
.L_x_440:
[----:B------:R-:W-:Y:S05]  /*9120*/  BSYNC.RECONVERGENT B3 ;  /* 0x0000000000037941 */ /* 0x000fea0003800200 */
.L_x_439:
        /* <DEDUP_REMOVED lines=43> */
.L_x_437:
[----:B------:R-:W-:Y:S05]  /*93e0*/  BSYNC.RECONVERGENT B2 ;  /* 0x0000000000027941 */ /* 0x000fea0003800200 */
.L_x_436:
[----:B------:R-:W0:Y:S01]  /*93f0*/  LDC R76, c[0x0][0x404] ;  /* 0x00010100ff4c7b82 */ /* 0x000e220000000800 */
[----:B------:R-:W-:Y:S01]  /*9400*/  I2FP.F32.U32 R4, R14 ;  /* 0x0000000e00047245 */ /* 0x000fe20000201000 */
[----:B------:R-:W-:Y:S01]  /*9410*/  IMAD.MOV.U32 R77, RZ, RZ, 0x2f800000 ;  /* 0x2f800000ff4d7424 */ /* 0x000fe200078e00ff */
[----:B------:R-:W-:Y:S01]  /*9420*/  ISETP.NE.AND P1, PT, R22, 0x1, PT ;  /* 0x000000011600780c */ /* 0x000fe20003f25270 */
[----:B-----5:R-:W-:Y:S01]  /*9430*/  IMAD.U32 R23, R44, 0x10000, RZ ;  /* 0x000100002c177824 */ /* 0x020fe200078e00ff */
[----:B------:R-:W-:Y:S01]  /*9440*/  BSSY.RECONVERGENT B2, `(.L_x_441) ;  /* 0x000004e000027945 */ /* 0x000fe20003800200 */
[----:B------:R-:W-:Y:S01]  /*9450*/  FFMA.FTZ R15, R4, R77, 1.1641532182693481445e-10 ;  /* 0x2f000000040f7423 */ /* 0x000fe2000001004d */
[----:B------:R-:W-:Y:S01]  /*9460*/  HFMA2 R49, -RZ, RZ, 0, 1.1920928955078125e-07 ;  /* 0x00000002ff317431 */ /* 0x000fe200000001ff */
[----:B------:R-:W1:Y:S01]  /*9470*/  LDC R75, c[0x0][0x408] ;  /* 0x00010200ff4b7b82 */ /* 0x000e620000000800 */
[----:B------:R-:W-:Y:S01]  /*9480*/  FMUL.FTZ R4, R23, R72 ;  /* 0x0000004817047220 */ /* 0x000fe20000410000 */
[----:B------:R-:W-:-:S02]  /*9490*/  PRMT R44, R44, 0x7632, R44 ;  /* 0x000076322c2c7816 */ /* 0x000fc4000000002c */
[----:B0-----:R-:W-:-:S04]  /*94a0*/  FSETP.GTU.FTZ.AND P0, PT, R15, R76, PT ;  /* 0x0000004c0f00720b */ /* 0x001fc80003f1c000 */
[----:B------:R-:W-:Y:S01]  /*94b0*/  PLOP3.LUT P2, PT, P0, PT, PT, 0x8, 0x80 ;  /* 0x000000000080781c */ /* 0x000fe2000074e170 */
[----:B-1----:R-:W-:-:S03]  /*94c0*/  FMUL.FTZ R4, R4, R75 ;  /* 0x0000004b04047220 */ /* 0x002fc60000410000 */
[----:B------:R-:W-:Y:S02]  /*94d0*/  P2R R48, PR, RZ, 0x4 ;  /* 0x00000004ff307803 */ /* 0x000fe40000000000 */
[----:B------:R-:W-:Y:S01]  /*94e0*/  FSEL R14, R4, RZ, !P0 ;  /* 0x000000ff040e7208 */ /* 0x000fe20004000000 */
[----:B------:R-:W-:Y:S01]  /*94f0*/  IMAD.MOV.U32 R4, RZ, RZ, R2 ;  /* 0x000000ffff047224 */ /* 0x000fe200078e0002 */
        /* <DEDUP_REMOVED lines=9> */
.L_x_443:
        /* <DEDUP_REMOVED lines=13> */
.L_x_445:
[----:B------:R-:W-:Y:S05]  /*9660*/  BSYNC.RECONVERGENT B3 ;  /* 0x0000000000037941 */ /* 0x000fea0003800200 */
.L_x_444:
        /* <DEDUP_REMOVED lines=40> */
[----:B------:R-:W-:Y:S01]  /*98f0*/  LOP3.LUT R6, R4, UR30, R23, 0x96, !PT ;  /* 0x0000001e04067c12 */ /* 0x000fe2000f8e9617 */
[----:B------:R-:W-:Y:S01]  /*9900*/  IMAD.MOV.U32 R4, RZ, RZ, R74 ;  /* 0x000000ffff047224 */ /* 0x000fe200078e004a */
[----:B------:R-:W-:-:S07]  /*9910*/  MOV R74, R22 ;  /* 0x00000016004a7202 */ /* 0x000fce0000000f00 */
.L_x_442:
[----:B------:R-:W-:Y:S05]  /*9920*/  BSYNC.RECONVERGENT B2 ;  /* 0x0000000000027941 */ /* 0x000fea0003800200 */
.L_x_441:
[----:B------:R-:W-:Y:S01]  /*9930*/  I2FP.F32.U32 R4, R4 ;  /* 0x0000000400047245 */ /* 0x000fe20000201000 */
[----:B------:R-:W-:Y:S01]  /*9940*/  IMAD.U32 R23, R44, 0x10000, RZ ;  /* 0x000100002c177824 */ /* 0x000fe200078e00ff */
[----:B------:R-:W-:Y:S01]  /*9950*/  ISETP.NE.AND P2, PT, R49, 0x1, PT ;  /* 0x000000013100780c */ /* 0x000fe20003f45270 */
[----:B------:R-:W-:Y:S01]  /*9960*/  BSSY.RECONVERGENT B2, `(.L_x_446) ;  /* 0x000004b000027945 */ /* 0x000fe20003800200 */
[----:B------:R-:W-:Y:S02]  /*9970*/  HFMA2 R50, -RZ, RZ, 0, 1.1920928955078125e-07 ;  /* 0x00000002ff327431 */ /* 0x000fe400000001ff */
[----:B------:R-:W-:Y:S01]  /*9980*/  FFMA.FTZ R15, R4, R77, 1.1641532182693481445e-10 ;  /* 0x2f000000040f7423 */ /* 0x000fe2000001004d */
[----:B------:R-:W-:-:S04]  /*9990*/  FMUL.FTZ R4, R23, R72 ;  /* 0x0000004817047220 */ /* 0x000fc80000410000 */
[----:B------:R-:W-:Y:S01]  /*99a0*/  FMUL.FTZ R4, R4, R75 ;  /* 0x0000004b04047220 */ /* 0x000fe20000410000 */
[----:B------:R-:W-:-:S04]  /*99b0*/  FSETP.GTU.FTZ.AND P1, PT, R15, R76, PT ;  /* 0x0000004c0f00720b */ /* 0x000fc80003f3c000 */
[----:B------:R-:W-:Y:S01]  /*99c0*/  FSEL R15, R4, RZ, !P1 ;  /* 0x000000ff040f7208 */ /* 0x000fe20004800000 */
[----:B------:R-:W-:Y:S01]  /*99d0*/  IMAD.MOV.U32 R4, RZ, RZ, R2 ;  /* 0x000000ffff047224 */ /* 0x000fe200078e0002 */
[----:B------:R-:W-:Y:S01]  /*99e0*/  PLOP3.LUT P0, PT, P1, PT, PT, 0x8, 0x80 ;  /* 0x000000000080781c */ /* 0x000fe20000f0e170 */
[----:B------:R-:W-:-:S12]  /*99f0*/  @!P2 BRA `(.L_x_447) ;  /* 0x000000040004a947 */ /* 0x000fd80003800000 */
        /* <DEDUP_REMOVED lines=8> */
.L_x_448:
        /* <DEDUP_REMOVED lines=13> */
.L_x_450:
[----:B------:R-:W-:Y:S05]  /*9b50*/  BSYNC.RECONVERGENT B3 ;  /* 0x0000000000037941 */ /* 0x000fea0003800200 */
.L_x_449:
        /* <DEDUP_REMOVED lines=43> */
.L_x_447:
[----:B------:R-:W-:Y:S05]  /*9e10*/  BSYNC.RECONVERGENT B2 ;  /* 0x0000000000027941 */ /* 0x000fea0003800200 */
.L_x_446:
        /* <DEDUP_REMOVED lines=22> */
.L_x_453:
        /* <DEDUP_REMOVED lines=13> */
.L_x_455:
[----:B------:R-:W-:Y:S05]  /*a050*/  BSYNC.RECONVERGENT B3 ;  /* 0x0000000000037941 */ /* 0x000fea0003800200 */
.L_x_454:
        /* <DEDUP_REMOVED lines=41> */
[----:B------:R-:W-:Y:S01]  /*a2f0*/  MOV R74, R44 ;  /* 0x0000002c004a7202 */ /* 0x000fe20000000f00 */
[----:B------:R-:W-:-:S07]  /*a300*/  IMAD.MOV.U32 R44, RZ, RZ, RZ ;  /* 0x000000ffff2c7224 */ /* 0x000fce00078e00ff */
.L_x_452:
[----:B------:R-:W-:Y:S05]  /*a310*/  BSYNC.RECONVERGENT B2 ;  /* 0x0000000000027941 */ /* 0x000fea0003800200 */
.L_x_451:
[----:B------:R-:W-:Y:S01]  /*a320*/  I2FP.F32.U32 R4, R4 ;  /* 0x0000000400047245 */ /* 0x000fe20000201000 */
[----:B------:R-:W-:Y:S01]  /*a330*/  IMAD.U32 R49, R22, 0x10000, RZ ;  /* 0x0001000016317824 */ /* 0x000fe200078e00ff */
[----:B------:R-:W-:Y:S01]  /*a340*/  ISETP.NE.AND P3, PT, R44, 0x1, PT ;  /* 0x000000012c00780c */ /* 0x000fe20003f65270 */
[----:B------:R-:W-:Y:S02]  /*a350*/  BSSY.RECONVERGENT B2, `(.L_x_456) ;  /* 0x000004b000027945 */ /* 0x000fe40003800200 */
[----:B------:R-:W-:Y:S01]  /*a360*/  FFMA.FTZ R45, R4, R77, 1.1641532182693481445e-10 ;  /* 0x2f000000042d7423 */ /* 0x000fe2000001004d */
[----:B------:R-:W-:Y:S01]  /*a370*/  FMUL.FTZ R4, R49, R72 ;  /* 0x0000004831047220 */ /* 0x000fe20000410000 */
[----:B------:R-:W-:-:S03]  /*a380*/  HFMA2 R49, -RZ, RZ, 0, 1.1920928955078125e-07 ;  /* 0x00000002ff317431 */ /* 0x000fc600000001ff */
        /* <DEDUP_REMOVED lines=14> */
.L_x_458:
        /* <DEDUP_REMOVED lines=13> */
.L_x_460:
[----:B------:R-:W-:Y:S05]  /*a540*/  BSYNC.RECONVERGENT B3 ;  /* 0x0000000000037941 */ /* 0x000fea0003800200 */
.L_x_459:
        /* <DEDUP_REMOVED lines=43> */
.L_x_457:
[----:B------:R-:W-:Y:S05]  /*a800*/  BSYNC.RECONVERGENT B2 ;  /* 0x0000000000027941 */ /* 0x000fea0003800200 */
.L_x_456:
[----:B------:R-:W-:Y:S01]  /*a810*/  I2FP.F32.U32 R4, R4 ;  /* 0x0000000400047245 */ /* 0x000fe20000201000 */
[C---:B------:R-:W-:Y:S01]  /*a820*/  IMAD.U32 R51, R46.reuse, 0x10000, RZ ;  /* 0x000100002e337824 */ /* 0x040fe200078e00ff */
[----:B------:R-:W-:Y:S01]  /*a830*/  ISETP.NE.AND P4, PT, R49, 0x1, PT ;  /* 0x000000013100780c */ /* 0x000fe20003f85270 */
[----:B------:R-:W-:Y:S01]  /*a840*/  BSSY.RECONVERGENT B2, `(.L_x_461) ;  /* 0x000004d000027945 */ /* 0x000fe20003800200 */
[----:B------:R-:W-:Y:S01]  /*a850*/  PRMT R46, R46, 0x7632, R46 ;  /* 0x000076322e2e7816 */ /* 0x000fe2000000002e */
[----:B------:R-:W-:Y:S01]  /*a860*/  FFMA.FTZ R45, R4, R77, 1.1641532182693481445e-10 ;  /* 0x2f000000042d7423 */ /* 0x000fe2000001004d */
[----:B------:R-:W-:-:S04]  /*a870*/  FMUL.FTZ R4, R51, R72 ;  /* 0x0000004833047220 */ /* 0x000fc80000410000 */
[----:B------:R-:W-:Y:S01]  /*a880*/  FMUL.FTZ R4, R4, R75 ;  /* 0x0000004b04047220 */ /* 0x000fe20000410000 */
[----:B------:R-:W-:Y:S01]  /*a890*/  FSETP.GTU.FTZ.AND P3, PT, R45, R76, PT ;  /* 0x0000004c2d00720b */ /* 0x000fe20003f7c000 */
[----:B------:R-:W-:-:S03]  /*a8a0*/  IMAD.MOV.U32 R45, RZ, RZ, R2 ;  /* 0x000000ffff2d7224 */ /* 0x000fc600078e0002 */
[----:B------:R-:W-:Y:S01]  /*a8b0*/  FSEL R44, R4, RZ, !P3 ;  /* 0x000000ff042c7208 */ /* 0x000fe20005800000 */
[----:B------:R-:W-:Y:S01]  /*a8c0*/  HFMA2 R4, -RZ, RZ, 0, 1.1920928955078125e-07 ;  /* 0x00000002ff047431 */ /* 0x000fe200000001ff */
        /* <DEDUP_REMOVED lines=11> */
.L_x_463:
        /* <DEDUP_REMOVED lines=13> */
.L_x_465:
[----:B------:R-:W-:Y:S05]  /*aa50*/  BSYNC.RECONVERGENT B3 ;  /* 0x0000000000037941 */ /* 0x000fea0003800200 */
.L_x_464:
        /* <DEDUP_REMOVED lines=41> */
[----:B------:R-:W-:Y:S01]  /*acf0*/  LOP3.LUT R5, R66, UR29, R51, 0x96, !PT ;  /* 0x0000001d42057c12 */ /* 0x000fe2000f8e9633 */
[----:B------:R-:W-:-:S07]  /*ad00*/  IMAD.MOV.U32 R4, RZ, RZ, RZ ;  /* 0x000000ffff047224 */ /* 0x000fce00078e00ff */
.L_x_462:
[----:B------:R-:W-:Y:S05]  /*ad10*/  BSYNC.RECONVERGENT B2 ;  /* 0x0000000000027941 */ /* 0x000fea0003800200 */
.L_x_461:
[----:B------:R-:W-:Y:S01]  /*ad20*/  I2FP.F32.U32 R50, R45 ;  /* 0x0000002d00327245 */ /* 0x000fe20000201000 */
[----:B------:R-:W-:Y:S01]  /*ad30*/  BSSY.RECONVERGENT B2, `(.L_x_466) ;  /* 0x000004e000027945 */ /* 0x000fe20003800200 */
[----:B------:R-:W-:Y:S02]  /*ad40*/  SHF.L.U32 R49, R46, 0x10, RZ ;  /* 0x000000102e317819 */ /* 0x000fe400000006ff */
[----:B------:R-:W-:Y:S01]  /*ad50*/  ISETP.NE.AND P5, PT, R4, 0x1, PT ;  /* 0x000000010400780c */ /* 0x000fe20003fa5270 */
[----:B------:R-:W-:Y:S01]  /*ad60*/  FFMA.FTZ R45, R50, R77, 1.1641532182693481445e-10 ;  /* 0x2f000000322d7423 */ /* 0x000fe2000001004d */
[----:B------:R-:W-:Y:S02]  /*ad70*/  IMAD.MOV.U32 R50, RZ, RZ, 0x2 ;  /* 0x00000002ff327424 */ /* 0x000fe400078e00ff */
[----:B------:R-:W-:Y:S02]  /*ad80*/  FMUL.FTZ R46, R49, R72 ;  /* 0x00000048312e7220 */ /* 0x000fe40000410000 */
[----:B------:R-:W-:-:S02]  /*ad90*/  FSETP.GTU.FTZ.AND P4, PT, R45, R76, PT ;  /* 0x0000004c2d00720b */ /* 0x000fc40003f9c000 */
[----:B------:R-:W-:-:S05]  /*ada0*/  FMUL.FTZ R46, R46, R75 ;  /* 0x0000004b2e2e7220 */ /* 0x000fca0000410000 */
[----:B------:R-:W-:Y:S01]  /*adb0*/  FSEL R45, R46, RZ, !P4 ;  /* 0x000000ff2e2d7208 */ /* 0x000fe20006000000 */
[----:B------:R-:W-:Y:S01]  /*adc0*/  IMAD.MOV.U32 R46, RZ, RZ, R2 ;  /* 0x000000ffff2e7224 */ /* 0x000fe200078e0002 */
        /* <DEDUP_REMOVED lines=11> */
.L_x_468:
        /* <DEDUP_REMOVED lines=13> */
.L_x_470:
[----:B------:R-:W-:Y:S05]  /*af50*/  BSYNC.RECONVERGENT B3 ;  /* 0x0000000000037941 */ /* 0x000fea0003800200 */
.L_x_469:
        /* <DEDUP_REMOVED lines=42> */
[----:B------:R-:W-:-:S07]  /*b200*/  HFMA2 R50, -RZ, RZ, 0, 0 ;  /* 0x00000000ff327431 */ /* 0x000fce00000001ff */
.L_x_467:
[----:B------:R-:W-:Y:S05]  /*b210*/  BSYNC.RECONVERGENT B2 ;  /* 0x0000000000027941 */ /* 0x000fea0003800200 */
.L_x_466:
        /* <DEDUP_REMOVED lines=9> */
[----:B------:R-:W-:-:S04]  /*b2b0*/  FSETP.GTU.FTZ.AND P5, PT, R49, R76, PT ;  /* 0x0000004c3100720b */ /* 0x000fc80003fbc000 */
[----:B------:R-:W-:Y:S01]  /*b2c0*/  FSEL R49, R4, RZ, !P5 ;  /* 0x000000ff04317208 */ /* 0x000fe20006800000 */
[----:B------:R-:W-:Y:S01]  /*b2d0*/  IMAD.MOV.U32 R4, RZ, RZ, 0x2 ;  /* 0x00000002ff047424 */ /* 0x000fe200078e00ff */
        /* <DEDUP_REMOVED lines=11> */
.L_x_473:
        /* <DEDUP_REMOVED lines=15> */
.L_x_475:
[----:B------:R-:W-:Y:S05]  /*b480*/  BSYNC.RECONVERGENT B3 ;  /* 0x0000000000037941 */ /* 0x000fea0003800200 */
.L_x_474:
        /* <DEDUP_REMOVED lines=43> */
.L_x_472:
[----:B------:R-:W-:Y:S05]  /*b740*/  BSYNC.RECONVERGENT B2 ;  /* 0x0000000000027941 */ /* 0x000fea0003800200 */
.L_x_471:
[----:B------:R-:W-:Y:S01]  /*b750*/  I2FP.F32.U32 R46, R47 ;  /* 0x0000002f002e7245 */ /* 0x000fe20000201000 */
[----:B------:R-:W-:-:S04]  /*b760*/  IMAD.U32 R47, R66, 0x10000, RZ ;  /* 0x00010000422f7824 */ /* 0x000fc800078e00ff */
[----:B------:R-:W-:Y:S01]  /*b770*/  FFMA.FTZ R77, R46, R77, 1.1641532182693481445e-10 ;  /* 0x2f0000002e4d7423 */ /* 0x000fe2000001004d */
[----:B------:R-:W-:-:S04]  /*b780*/  FMUL.FTZ R46, R47, R72 ;  /* 0x000000482f2e7220 */ /* 0x000fc80000410000 */
[----:B------:R-:W-:Y:S01]  /*b790*/  FMUL.FTZ R46, R46, R75 ;  /* 0x0000004b2e2e7220 */ /* 0x000fe20000410000 */
[----:B------:R-:W-:-:S04]  /*b7a0*/  FSETP.GTU.FTZ.AND P6, PT, R77, R76, PT ;  /* 0x0000004c4d00720b */ /* 0x000fc80003fdc000 */
[----:B------:R-:W-:Y:S02]  /*b7b0*/  FSEL R66, R46, RZ, !P6 ;  /* 0x000000ff2e427208 */ /* 0x000fe40007000000 */
[----:B------:R-:W-:Y:S02]  /*b7c0*/  F2FP.BF16.F32.PACK_AB R46, R45, R44 ;  /* 0x0000002c2d2e723e */ /* 0x000fe400000010ff */
[----:B------:R-:W-:Y:S02]  /*b7d0*/  PLOP3.LUT P6, PT, P6, PT, PT, 0x8, 0x80 ;  /* 0x000000000080781c */ /* 0x000fe400037ce170 */
[----:B------:R-:W-:Y:S02]  /*b7e0*/  F2FP.BF16.F32.PACK_AB R45, R22, R23 ;  /* 0x00000017162d723e */ /* 0x000fe400000010ff */
[----:B------:R-:W-:Y:S02]  /*b7f0*/  F2FP.BF16.F32.PACK_AB R44, R15, R14 ;  /* 0x0000000e0f2c723e */ /* 0x000fe400000010ff */
[----:B------:R-:W-:-:S07]  /*b800*/  F2FP.BF16.F32.PACK_AB R47, R66, R49 ;  /* 0x00000031422f723e */ /* 0x000fce00000010ff */
.L_x_435:
        /* <DEDUP_REMOVED lines=8> */
[----:B------:R-:W-:-:S04]  /*b890*/  SEL R50, RZ, 0x100, !P0 ;  /* 0x00000100ff327807 */ /* 0x000fc80004000000 */
[----:B------:R-:W-:Y:S02]  /*b8a0*/  LOP3.LUT R50, R50, R75, R51, 0xfe, !PT ;  /* 0x0000004b32327212 */ /* 0x000fe400078efe33 */
[----:B------:R-:W-:Y:S02]  /*b8b0*/  SEL R51, RZ, 0x1, !P3 ;  /* 0x00000001ff337807 */ /* 0x000fe40005800000 */
[----:B------:R-:W-:Y:S01]  /*b8c0*/  MOV R75, R74 ;  /* 0x0000004a004b7202 */ /* 0x000fe20000000f00 */
[----:B0-----:R-:W-:-:S05]  /*b8d0*/  IMAD.WIDE.U32 R48, R73, 0x10, R48 ;  /* 0x0000001049307825 */ /* 0x001fca00078e0030 */
[----:B------:R0:W-:Y:S02]  /*b8e0*/  STG.E.128 desc[UR8][R48.64], R44 ;  /* 0x0000002c30007986 */ /* 0x0001e4000c101d08 */
[----:B0-----:R-:W0:Y:S01]  /*b8f0*/  LDC.64 R46, c[0x0][0x3b0] ;  /* 0x0000ec00ff2e7b82 */ /* 0x001e220000000a00 */
[----:B------:R-:W-:Y:S02]  /*b900*/  LOP3.LUT R45, R76, R51, RZ, 0xfc, !PT ;  /* 0x000000334c2d7212 */ /* 0x000fe400078efcff */
[----:B------:R-:W-:-:S04]  /*b910*/  SEL R51, RZ, 0x1, !P6 ;  /* 0x00000001ff337807 */ /* 0x000fc80007000000 */
[----:B------:R-:W-:Y:S01]  /*b920*/  LOP3.LUT R44, R50, R51, RZ, 0xfc, !PT ;  /* 0x00000033322c7212 */ /* 0x000fe200078efcff */
[----:B0-----:R-:W-:-:S04]  /*b930*/  IMAD.WIDE.U32 R46, R73, 0x8, R46 ;  /* 0x00000008492e7825 */ /* 0x001fc800078e002e */
[----:B------:R-:W-:Y:S01]  /*b940*/  VIADD R73, R73, 0x20 ;  /* 0x0000002049497836 */ /* 0x000fe20000000000 */
[----:B------:R0:W-:Y:S06]  /*b950*/  STG.E.64 desc[UR8][R46.64], R44 ;  /* 0x0000002c2e007986 */ /* 0x0001ec000c101b08 */
.L_x_393:
[----:B------:R-:W-:Y:S05]  /*b960*/  BSYNC.RECONVERGENT B1 ;  /* 0x0000000000017941 */ /* 0x000fea0003800200 */
.L_x_392:
        /* <DEDUP_REMOVED lines=29> */
.L_x_481:
        /* <DEDUP_REMOVED lines=13> */
.L_x_483:
[----:B------:R-:W-:Y:S05]  /*bc10*/  BSYNC.RECONVERGENT B3 ;  /* 0x0000000000037941 */ /* 0x000fea0003800200 */
.L_x_482:
        /* <DEDUP_REMOVED lines=43> */
.L_x_480:
[----:B------:R-:W-:Y:S05]  /*bed0*/  BSYNC.RECONVERGENT B2 ;  /* 0x0000000000027941 */ /* 0x000fea0003800200 */
.L_x_479:
        /* <DEDUP_REMOVED lines=29> */
.L_x_486:
        /* <DEDUP_REMOVED lines=13> */
.L_x_488:
[----:B------:R-:W-:Y:S05]  /*c180*/  BSYNC.RECONVERGENT B3 ;  /* 0x0000000000037941 */ /* 0x000fea0003800200 */
.L_x_487:
        /* <DEDUP_REMOVED lines=43> */
.L_x_485:
[----:B------:R-:W-:Y:S05]  /*c440*/  BSYNC.RECONVERGENT B2 ;  /* 0x0000000000027941 */ /* 0x000fea0003800200 */
.L_x_484:
        /* <DEDUP_REMOVED lines=23> */
.L_x_491:
        /* <DEDUP_REMOVED lines=13> */
.L_x_493:
[----:B------:R-:W-:Y:S05]  /*c690*/  BSYNC.RECONVERGENT B3 ;  /* 0x0000000000037941 */ /* 0x000fea0003800200 */
.L_x_492:
        /* <DEDUP_REMOVED lines=43> */
.L_x_490:
[----:B------:R-:W-:Y:S05]  /*c950*/  BSYNC.RECONVERGENT B2 ;  /* 0x0000000000027941 */ /* 0x000fea0003800200 */
.L_x_489:
        /* <DEDUP_REMOVED lines=25> */
.L_x_496:
        /* <DEDUP_REMOVED lines=13> */
.L_x_498:
[----:B------:R-:W-:Y:S05]  /*cbc0*/  BSYNC.RECONVERGENT B3 ;  /* 0x0000000000037941 */ /* 0x000fea0003800200 */
.L_x_497:
        /* <DEDUP_REMOVED lines=43> */
.L_x_495:
[----:B------:R-:W-:Y:S05]  /*ce80*/  BSYNC.RECONVERGENT B2 ;  /* 0x0000000000027941 */ /* 0x000fea0003800200 */
.L_x_494:
        /* <DEDUP_REMOVED lines=23> */
.L_x_501:
        /* <DEDUP_REMOVED lines=13> */
.L_x_503:
[----:B------:R-:W-:Y:S05]  /*d0d0*/  BSYNC.RECONVERGENT B3 ;  /* 0x0000000000037941 */ /* 0x000fea0003800200 */
.L_x_502:
        /* <DEDUP_REMOVED lines=43> */
.L_x_500:
[----:B------:R-:W-:Y:S05]  /*d390*/  BSYNC.RECONVERGENT B2 ;  /* 0x0000000000027941 */ /* 0x000fea0003800200 */
.L_x_499:
        /* <DEDUP_REMOVED lines=26> */
.L_x_506:
        /* <DEDUP_REMOVED lines=13> */
.L_x_508:
[----:B------:R-:W-:Y:S05]  /*d610*/  BSYNC.RECONVERGENT B3 ;  /* 0x0000000000037941 */ /* 0x000fea0003800200 */
.L_x_507:
        /* <DEDUP_REMOVED lines=43> */
.L_x_505:
[----:B------:R-:W-:Y:S05]  /*d8d0*/  BSYNC.RECONVERGENT B2 ;  /* 0x0000000000027941 */ /* 0x000fea0003800200 */
.L_x_504:
        /* <DEDUP_REMOVED lines=24> */
.L_x_511:
        /* <DEDUP_REMOVED lines=13> */
.L_x_513:
[----:B------:R-:W-:Y:S05]  /*db30*/  BSYNC.RECONVERGENT B3 ;  /* 0x0000000000037941 */ /* 0x000fea0003800200 */
.L_x_512:
        /* <DEDUP_REMOVED lines=43> */
.L_x_510:
[----:B------:R-:W-:Y:S05]  /*ddf0*/  BSYNC.RECONVERGENT B2 ;  /* 0x0000000000027941 */ /* 0x000fea0003800200 */
.L_x_509:
        /* <DEDUP_REMOVED lines=26> */
.L_x_516:
        /* <DEDUP_REMOVED lines=15> */
.L_x_518:
[----:B------:R-:W-:Y:S05]  /*e090*/  BSYNC.RECONVERGENT B3 ;  /* 0x0000000000037941 */ /* 0x000fea0003800200 */
.L_x_517:
        /* <DEDUP_REMOVED lines=43> */
.L_x_515:
[----:B------:R-:W-:Y:S05]  /*e350*/  BSYNC.RECONVERGENT B2 ;  /* 0x0000000000027941 */ /* 0x000fea0003800200 */
.L_x_514:
        /* <DEDUP_REMOVED lines=15> */
.L_x_478:
        /* <DEDUP_REMOVED lines=16> */
.L_x_522:
        /* <DEDUP_REMOVED lines=13> */
.L_x_524:
[----:B------:R-:W-:Y:S05]  /*e620*/  BSYNC.RECONVERGENT B3 ;  /* 0x0000000000037941 */ /* 0x000fea0003800200 */
.L_x_523:
        /* <DEDUP_REMOVED lines=43> */
.L_x_521:
[----:B------:R-:W-:Y:S05]  /*e8e0*/  BSYNC.RECONVERGENT B2 ;  /* 0x0000000000027941 */ /* 0x000fea0003800200 */
.L_x_520:
        /* <DEDUP_REMOVED lines=26> */
.L_x_527:
        /* <DEDUP_REMOVED lines=13> */
.L_x_529:
[----:B------:R-:W-:Y:S05]  /*eb60*/  BSYNC.RECONVERGENT B3 ;  /* 0x0000000000037941 */ /* 0x000fea0003800200 */
.L_x_528:
        /* <DEDUP_REMOVED lines=43> */
.L_x_526:
[----:B------:R-:W-:Y:S05]  /*ee20*/  BSYNC.RECONVERGENT B2 ;  /* 0x0000000000027941 */ /* 0x000fea0003800200 */
.L_x_525:
        /* <DEDUP_REMOVED lines=21> */
.L_x_532:
        /* <DEDUP_REMOVED lines=13> */
.L_x_534:
[----:B------:R-:W-:Y:S05]  /*f050*/  BSYNC.RECONVERGENT B3 ;  /* 0x0000000000037941 */ /* 0x000fea0003800200 */
.L_x_533:
        /* <DEDUP_REMOVED lines=43> */
.L_x_531:
[----:B------:R-:W-:Y:S05]  /*f310*/  BSYNC.RECONVERGENT B2 ;  /* 0x0000000000027941 */ /* 0x000fea0003800200 */
.L_x_530:
        /* <DEDUP_REMOVED lines=22> */
.L_x_537:
        /* <DEDUP_REMOVED lines=13> */
.L_x_539:
[----:B------:R-:W-:Y:S05]  /*f550*/  BSYNC.RECONVERGENT B3 ;  /* 0x0000000000037941 */ /* 0x000fea0003800200 */
.L_x_538:
        /* <DEDUP_REMOVED lines=43> */
.L_x_536:
[----:B------:R-:W-:Y:S05]  /*f810*/  BSYNC.RECONVERGENT B2 ;  /* 0x0000000000027941 */ /* 0x000fea0003800200 */
.L_x_535:
        /* <DEDUP_REMOVED lines=21> */
.L_x_542:
        /* <DEDUP_REMOVED lines=13> */
.L_x_544:
[----:B------:R-:W-:Y:S05]  /*fa40*/  BSYNC.RECONVERGENT B3 ;  /* 0x0000000000037941 */ /* 0x000fea0003800200 */
.L_x_543:
        /* <DEDUP_REMOVED lines=43> */
.L_x_541:
[----:B------:R-:W-:Y:S05]  /*fd00*/  BSYNC.RECONVERGENT B2 ;  /* 0x0000000000027941 */ /* 0x000fea0003800200 */
.L_x_540:
        /* <DEDUP_REMOVED lines=23> */
.L_x_547:
        /* <DEDUP_REMOVED lines=13> */
.L_x_549:
[----:B------:R-:W-:Y:S05]  /*ff50*/  BSYNC.RECONVERGENT B3 ;  /* 0x0000000000037941 */ /* 0x000fea0003800200 */
.L_x_548:
        /* <DEDUP_REMOVED lines=43> */
.L_x_546:
[----:B------:R-:W-:Y:S05]  /*10210*/  BSYNC.RECONVERGENT B2 ;  /* 0x0000000000027941 */ /* 0x000fea0003800200 */
.L_x_545:
        /* <DEDUP_REMOVED lines=22> */
.L_x_552:
        /* <DEDUP_REMOVED lines=13> */
.L_x_554:
[----:B------:R-:W-:Y:S05]  /*10450*/  BSYNC.RECONVERGENT B3 ;  /* 0x0000000000037941 */ /* 0x000fea0003800200 */
.L_x_553:
        /* <DEDUP_REMOVED lines=43> */
.L_x_551:
[----:B------:R-:W-:Y:S05]  /*10710*/  BSYNC.RECONVERGENT B2 ;  /* 0x0000000000027941 */ /* 0x000fea0003800200 */
.L_x_550:
        /* <DEDUP_REMOVED lines=23> */
.L_x_557:
        /* <DEDUP_REMOVED lines=15> */
.L_x_559:
[----:B------:R-:W-:Y:S05]  /*10980*/  BSYNC.RECONVERGENT B3 ;  /* 0x0000000000037941 */ /* 0x000fea0003800200 */
.L_x_558:
        /* <DEDUP_REMOVED lines=43> */
.L_x_556:
[----:B------:R-:W-:Y:S05]  /*10c40*/  BSYNC.RECONVERGENT B2 ;  /* 0x0000000000027941 */ /* 0x000fea0003800200 */
.L_x_555:
        /* <DEDUP_REMOVED lines=12> */
.L_x_519:
        /* <DEDUP_REMOVED lines=21> */
.L_x_477:
[----:B------:R-:W-:Y:S05]  /*10e60*/  BSYNC.RECONVERGENT B1 ;  /* 0x0000000000017941 */ /* 0x000fea0003800200 */
.L_x_476:
[----:B------:R-:W-:Y:S01]  /*10e70*/  ISETP.GE.U32.AND P0, PT, R11, 0x80, PT ;  /* 0x000000800b00780c */ /* 0x000fe20003f06070 */
[----:B------:R-:W-:-:S12]  /*10e80*/  BSSY.RECONVERGENT B1, `(.L_x_560) ;  /* 0x0000552000017945 */ /* 0x000fd80003800200 */
[----:B------:R-:W-:Y:S05]  /*10e90*/  @!P0 BRA `(.L_x_561) ;  /* 0x0000005400408947 */ /* 0x000fea0003800000 */
[----:B------:R-:W1:Y:S02]  /*10ea0*/  LDC.64 R18, c[0x0][0x390] ;  /* 0x0000e400ff127b82 */ /* 0x000e640000000a00 */
[----:B-1----:R-:W-:-:S05]  /*10eb0*/  IMAD.WIDE.U32 R18, R73, 0x10, R18 ;  /* 0x0000001049127825 */ /* 0x002fca00078e0012 */
[----:B0-----:R0:W5:Y:S01]  /*10ec0*/  LDG.E.128 R44, desc[UR8][R18.64] ;  /* 0x00000008122c7981 */ /* 0x001162000c1e1d00 */
        /* <DEDUP_REMOVED lines=22> */
.L_x_565:
        /* <DEDUP_REMOVED lines=13> */
.L_x_567:
[----:B------:R-:W-:Y:S05]  /*11100*/  BSYNC.RECONVERGENT B3 ;  /* 0x0000000000037941 */ /* 0x000fea0003800200 */
.L_x_566:
        /* <DEDUP_REMOVED lines=43> */
.L_x_564:
[----:B------:R-:W-:Y:S05]  /*113c0*/  BSYNC.RECONVERGENT B2 ;  /* 0x0000000000027941 */ /* 0x000fea0003800200 */
.L_x_563:
        /* <DEDUP_REMOVED lines=29> */
.L_x_570:
        /* <DEDUP_REMOVED lines=13> */
.L_x_572:
[----:B------:R-:W-:Y:S05]  /*11670*/  BSYNC.RECONVERGENT B3 ;  /* 0x0000000000037941 */ /* 0x000fea0003800200 */
.L_x_571:
        /* <DEDUP_REMOVED lines=43> */
.L_x_569:
[----:B------:R-:W-:Y:S05]  /*11930*/  BSYNC.RECONVERGENT B2 ;  /* 0x0000000000027941 */ /* 0x000fea0003800200 */
.L_x_568:
        /* <DEDUP_REMOVED lines=8> */
[----:B------:R-:W-:-:S04]  /*119c0*/  IMAD.U32 R4, R19, 0x10000, RZ ;  /* 0x0001000013047824 */ /* 0x000fc800078e00ff */
[----:B------:R-:W-:Y:S01]  /*119d0*/  FSEL R19, R57, RZ, !P2 ;  /* 0x000000ff39137208 */ /* 0x000fe20005000000 */
[----:B------:R-:W-:Y:S01]  /*119e0*/  IMAD.MOV.U32 R57, RZ, RZ, 0x2 ;  /* 0x00000002ff397424 */ /* 0x000fe200078e00ff */
[----:B------:R-:W-:-:S03]  /*119f0*/  PLOP3.LUT P2, PT, P2, PT, PT, 0x8, 0x80 ;  /* 0x000000000080781c */ /* 0x000fc6000174e170 */
[----:B------:R-:W-:Y:S01]  /*11a00*/  FADD.FTZ R19, R19, R4 ;  /* 0x0000000413137221 */ /* 0x000fe20000010000 */
[----:B------:R-:W-:Y:S02]  /*11a10*/  MOV R4, R2 ;  /* 0x0000000200047202 */ /* 0x000fe40000000f00 */
[----:B------:R-:W-:Y:S01]  /*11a20*/  P2R R75, PR, RZ, 0x4 ;  /* 0x00000004ff4b7803 */ /* 0x000fe20000000000 */
        /* <DEDUP_REMOVED lines=9> */
.L_x_575:
        /* <DEDUP_REMOVED lines=13> */
.L_x_577:
[----:B------:R-:W-:Y:S05]  /*11b90*/  BSYNC.RECONVERGENT B3 ;  /* 0x0000000000037941 */ /* 0x000fea0003800200 */
.L_x_576:
        /* <DEDUP_REMOVED lines=36> */
[----:B------:R-:W-:Y:S01]  /*11de0*/  HFMA2 R57, -RZ, RZ, 0, 0 ;  /* 0x00000000ff397431 */ /* 0x000fe200000001ff */
[----:B------:R-:W-:Y:S02]  /*11df0*/  LOP3.LUT R5, R56, UR29, R55, 0x96, !PT ;  /* 0x0000001d38057c12 */ /* 0x000fe4000f8e9637 */
[----:B------:R-:W-:Y:S01]  /*11e00*/  MOV R2, R54 ;  /* 0x0000003600027202 */ /* 0x000fe20000000f00 */
[----:B------:R-:W-:-:S05]  /*11e10*/  IMAD.WIDE.U32 R54, R6, -0x2daee0ad, RZ ;  /* 0xd2511f5306367825 */ /* 0x000fca00078e00ff */
[----:B------:R-:W-:Y:S01]  /*11e20*/  LOP3.LUT R6, R4, UR30, R55, 0x96, !PT ;  /* 0x0000001e04067c12 */ /* 0x000fe2000f8e9637 */
[----:B------:R-:W-:Y:S02]  /*11e30*/  IMAD.MOV.U32 R4, RZ, RZ, R74 ;  /* 0x000000ffff047224 */ /* 0x000fe400078e004a */
[----:B------:R-:W-:-:S07]  /*11e40*/  IMAD.MOV.U32 R74, RZ, RZ, R54 ;  /* 0x000000ffff4a7224 */ /* 0x000fce00078e0036 */
.L_x_574:
[----:B------:R-:W-:Y:S05]  /*11e50*/  BSYNC.RECONVERGENT B2 ;  /* 0x0000000000027941 */ /* 0x000fea0003800200 */
.L_x_573:
[----:B------:R-:W-:Y:S01]  /*11e60*/  I2FP.F32.U32 R55, R4 ;  /* 0x0000000400377245 */ /* 0x000fe20000201000 */
[----:B------:R-:W-:Y:S01]  /*11e70*/  IMAD.U32 R71, R45, 0x10000, RZ ;  /* 0x000100002d477824 */ /* 0x000fe200078e00ff */
[----:B------:R-:W-:Y:S01]  /*11e80*/  ISETP.NE.AND P2, PT, R57, 0x1, PT ;  /* 0x000000013900780c */ /* 0x000fe20003f45270 */
[----:B------:R-:W-:Y:S01]  /*11e90*/  BSSY.RECONVERGENT B2, `(.L_x_578) ;  /* 0x0000050000027945 */ /* 0x000fe20003800200 */
[----:B------:R-:W-:Y:S01]  /*11ea0*/  PRMT R45, R45, 0x7632, R45 ;  /* 0x000076322d2d7816 */ /* 0x000fe2000000002d */
[----:B------:R-:W-:Y:S01]  /*11eb0*/  FFMA.FTZ R4, R55, R92, 1.1641532182693481445e-10 ;  /* 0x2f00000037047423 */ /* 0x000fe2000001005c */
[----:B------:R-:W-:Y:S01]  /*11ec0*/  FMUL.FTZ R71, R71, R72 ;  /* 0x0000004847477220 */ /* 0x000fe20000410000 */
[C---:B------:R-:W-:Y:S01]  /*11ed0*/  IMAD.U32 R55, R49.reuse, 0x10000, RZ ;  /* 0x0001000031377824 */ /* 0x040fe200078e00ff */
[----:B------:R-:W-:Y:S02]  /*11ee0*/  PRMT R49, R49, 0x7632, R49 ;  /* 0x0000763231317816 */ /* 0x000fe40000000031 */
[----:B------:R-:W-:Y:S01]  /*11ef0*/  FMUL.FTZ R71, R71, R78 ;  /* 0x0000004e47477220 */ /* 0x000fe20000410000 */
[----:B------:R-:W-:Y:S01]  /*11f00*/  FSETP.GTU.FTZ.AND P1, PT, R4, R79, PT ;  /* 0x0000004f0400720b */ /* 0x000fe20003f3c000 */
[----:B------:R-:W-:-:S03]  /*11f10*/  HFMA2 R4, -RZ, RZ, 0, 1.1920928955078125e-07 ;  /* 0x00000002ff047431 */ /* 0x000fc600000001ff */
[----:B------:R-:W-:Y:S02]  /*11f20*/  FSEL R44, R71, RZ, !P1 ;  /* 0x000000ff472c7208 */ /* 0x000fe40004800000 */
[----:B------:R-:W-:-:S03]  /*11f30*/  PLOP3.LUT P1, PT, P1, PT, PT, 0x8, 0x80 ;  /* 0x000000000080781c */ /* 0x000fc60000f2e170 */
[----:B------:R-:W-:Y:S01]  /*11f40*/  FADD.FTZ R44, R44, R55 ;  /* 0x000000372c2c7221 */ /* 0x000fe20000010000 */
[----:B------:R-:W-:-:S04]  /*11f50*/  IMAD.MOV.U32 R55, RZ, RZ, R2 ;  /* 0x000000ffff377224 */ /* 0x000fc800078e0002 */
[----:B------:R-:W-:Y:S01]  /*11f60*/  MOV R54, R44 ;  /* 0x0000002c00367202 */ /* 0x000fe20000000f00 */
[----:B------:R-:W-:Y:S06]  /*11f70*/  @!P2 BRA `(.L_x_579) ;  /* 0x000000040004a947 */ /* 0x000fec0003800000 */
[----:B------:R-:W-:-:S13]  /*11f80*/  ISETP.NE.AND P2, PT, R57, 0x3, PT ;  /* 0x000000033900780c */ /* 0x000fda0003f45270 */
[----:B------:R-:W-:Y:S05]  /*11f90*/  @!P2 BRA `(.L_x_580) ;  /* 0x000000000018a947 */ /* 0x000fea0003800000 */
[----:B------:R-:W-:-:S13]  /*11fa0*/  ISETP.NE.AND P2, PT, R57, 0x2, PT ;  /* 0x000000023900780c */ /* 0x000fda0003f45270 */
[----:B------:R-:W-:Y:S01]  /*11fb0*/  @!P2 IMAD.MOV.U32 R4, RZ, RZ, 0x3 ;  /* 0x00000003ff04a424 */ /* 0x000fe200078e00ff */
[----:B------:R-:W-:Y:S01]  /*11fc0*/  @P2 IADD3 R4, PT, PT, R57, 0x1, RZ ;  /* 0x0000000139042810 */ /* 0x000fe20007ffe0ff */
[----:B------:R-:W-:Y:S01]  /*11fd0*/  @!P2 IMAD.MOV.U32 R55, RZ, RZ, R6 ;  /* 0x000000ffff37a224 */ /* 0x000fe200078e0006 */
[----:B------:R-:W-:Y:S01]  /*11fe0*/  @P2 MOV R55, R5 ;  /* 0x0000000500372202 */ /* 0x000fe20000000f00 */
[----:B------:R-:W-:Y:S06]  /*11ff0*/  BRA `(.L_x_579) ;  /* 0x0000000000e47947 */ /* 0x000fec0003800000 */
.L_x_580:
[----:B------:R-:W-:Y:S01]  /*12000*/  VIADD R8, R8, 0x1 ;  /* 0x0000000108087836 */ /* 0x000fe20000000000 */
[----:B------:R-:W-:Y:S03]  /*12010*/  BSSY.RECONVERGENT B3, `(.L_x_581) ;  /* 0x000000c000037945 */ /* 0x000fe60003800200 */
[C---:B------:R-:W-:Y:S01]  /*12020*/  IMAD.WIDE.U32 R56, R8.reuse, -0x2daee0ad, RZ ;  /* 0xd2511f5308387825 */ /* 0x040fe200078e00ff */
[----:B------:R-:W-:-:S13]  /*12030*/  ISETP.NE.AND P2, PT, R8, RZ, PT ;  /* 0x000000ff0800720c */ /* 0x000fda0003f45270 */
[----:B------:R-:W-:Y:S05]  /*12040*/  @P2 BRA `(.L_x_582) ;  /* 0x0000000000202947 */ /* 0x000fea0003800000 */
[----:B------:R-:W-:-:S04]  /*12050*/  IADD3 R7, PT, PT, R7, 0x1, RZ ;  /* 0x0000000107077810 */ /* 0x000fc80007ffe0ff */
[----:B------:R-:W-:-:S13]  /*12060*/  ISETP.NE.AND P2, PT, R7, RZ, PT ;  /* 0x000000ff0700720c */ /* 0x000fda0003f45270 */
[----:B------:R-:W-:Y:S01]  /*12070*/  @!P2 VIADD R10, R10, 0x1 ;  /* 0x000000010a0aa836 */ /* 0x000fe20000000000 */
[----:B------:R-:W-:Y:S01]  /*12080*/  @!P2 IADD3 R2, PT, PT, R3, 0x1, RZ ;  /* 0x000000010302a810 */ /* 0x000fe20007ffe0ff */
[----:B------:R-:W-:-:S03]  /*12090*/  @!P2 IMAD.MOV.U32 R7, RZ, RZ, RZ ;  /* 0x000000ffff07a224 */ /* 0x000fc600078e00ff */
[----:B------:R-:W-:-:S13]  /*120a0*/  ISETP.NE.AND P3, PT, R10, RZ, !P2 ;  /* 0x000000ff0a00720c */ /* 0x000fda0005765270 */
[----:B------:R-:W-:-:S05]  /*120b0*/  @P3 IMAD.MOV R2, RZ, RZ, R3 ;  /* 0x000000ffff023224 */ /* 0x000fca00078e0203 */
[----:B------:R-:W-:-:S07]  /*120c0*/  @!P2 MOV R3, R2 ;  /* 0x000000020003a202 */ /* 0x000fce0000000f00 */
.L_x_582:
[----:B------:R-:W-:Y:S05]  /*120d0*/  BSYNC.RECONVERGENT B3 ;  /* 0x0000000000037941 */ /* 0x000fea0003800200 */
.L_x_581:
        /* <DEDUP_REMOVED lines=38> */
[----:B------:R-:W-:Y:S01]  /*12340*/  IMAD.WIDE.U32 R56, R57, -0x326172a9, RZ ;  /* 0xcd9e8d5739387825 */ /* 0x000fe200078e00ff */
[----:B------:R-:W-:-:S03]  /*12350*/  MOV R74, R4 ;  /* 0x00000004004a7202 */ /* 0x000fc60000000f00 */
[----:B------:R-:W-:Y:S01]  /*12360*/  IMAD.MOV.U32 R4, RZ, RZ, RZ ;  /* 0x000000ffff047224 */ /* 0x000fe200078e00ff */
[----:B------:R-:W-:Y:S02]  /*12370*/  LOP3.LUT R5, R70, UR29, R57, 0x96, !PT ;  /* 0x0000001d46057c12 */ /* 0x000fe4000f8e9639 */
[----:B------:R-:W-:-:S07]  /*12380*/  MOV R2, R56 ;  /* 0x0000003800027202 */ /* 0x000fce0000000f00 */
.L_x_579:
[----:B------:R-:W-:Y:S05]  /*12390*/  BSYNC.RECONVERGENT B2 ;  /* 0x0000000000027941 */ /* 0x000fea0003800200 */
.L_x_578:
[----:B------:R-:W-:Y:S01]  /*123a0*/  I2FP.F32.U32 R55, R55 ;  /* 0x0000003700377245 */ /* 0x000fe20000201000 */
[----:B------:R-:W-:Y:S01]  /*123b0*/  IMAD.U32 R70, R49, 0x10000, RZ ;  /* 0x0001000031467824 */ /* 0x000fe200078e00ff */
[----:B------:R-:W-:Y:S01]  /*123c0*/  SHF.L.U32 R45, R45, 0x10, RZ ;  /* 0x000000102d2d7819 */ /* 0x000fe200000006ff */
[----:B------:R-:W-:Y:S01]  /*123d0*/  BSSY.RECONVERGENT B2, `(.L_x_583) ;  /* 0x000004e000027945 */ /* 0x000fe20003800200 */
[----:B------:R-:W-:Y:S01]  /*123e0*/  ISETP.NE.AND P3, PT, R4, 0x1, PT ;  /* 0x000000010400780c */ /* 0x000fe20003f65270 */
[----:B------:R-:W-:Y:S01]  /*123f0*/  FFMA.FTZ R56, R55, R92, 1.1641532182693481445e-10 ;  /* 0x2f00000037387423 */ /* 0x000fe2000001005c */
[----:B------:R-:W-:Y:S02]  /*12400*/  IMAD.MOV.U32 R49, RZ, RZ, R2 ;  /* 0x000000ffff317224 */ /* 0x000fe400078e0002 */
[----:B------:R-:W-:Y:S02]  /*12410*/  FMUL.FTZ R45, R45, R72 ;  /* 0x000000482d2d7220 */ /* 0x000fe40000410000 */
[----:B------:R-:W-:-:S02]  /*12420*/  FSETP.GTU.FTZ.AND P2, PT, R56, R79, PT ;  /* 0x0000004f3800720b */ /* 0x000fc40003f5c000 */
[----:B------:R-:W-:-:S05]  /*12430*/  FMUL.FTZ R45, R45, R78 ;  /* 0x0000004e2d2d7220 */ /* 0x000fca0000410000 */
[----:B------:R-:W-:Y:S02]  /*12440*/  FSEL R45, R45, RZ, !P2 ;  /* 0x000000ff2d2d7208 */ /* 0x000fe40005000000 */
[----:B------:R-:W-:-:S03]  /*12450*/  PLOP3.LUT P2, PT, P2, PT, PT, 0x8, 0x80 ;  /* 0x000000000080781c */ /* 0x000fc6000174e170 */
[----:B------:R-:W-:Y:S01]  /*12460*/  FADD.FTZ R45, R45, R70 ;  /* 0x000000462d2d7221 */ /* 0x000fe20000010000 */
[----:B------:R-:W-:-:S04]  /*12470*/  HFMA2 R70, -RZ, RZ, 0, 1.1920928955078125e-07 ;  /* 0x00000002ff467431 */ /* 0x000fc800000001ff */
        /* <DEDUP_REMOVED lines=10> */
.L_x_585:
        /* <DEDUP_REMOVED lines=13> */
.L_x_587:
[----:B------:R-:W-:Y:S05]  /*125f0*/  BSYNC.RECONVERGENT B3 ;  /* 0x0000000000037941 */ /* 0x000fea0003800200 */
.L_x_586:
        /* <DEDUP_REMOVED lines=39> */
[----:B------:R-:W-:-:S04]  /*12870*/  MOV R74, R4 ;  /* 0x00000004004a7202 */ /* 0x000fc80000000f00 */
[----:B------:R-:W-:Y:S01]  /*12880*/  LOP3.LUT R5, R70, UR29, R57, 0x96, !PT ;  /* 0x0000001d46057c12 */ /* 0x000fe2000f8e9639 */
[----:B------:R-:W-:Y:S01]  /*12890*/  IMAD.MOV.U32 R70, RZ, RZ, RZ ;  /* 0x000000ffff467224 */ /* 0x000fe200078e00ff */
[----:B------:R-:W-:-:S07]  /*128a0*/  MOV R2, R56 ;  /* 0x0000003800027202 */ /* 0x000fce0000000f00 */
.L_x_584:
[----:B------:R-:W-:Y:S05]  /*128b0*/  BSYNC.RECONVERGENT B2 ;  /* 0x0000000000027941 */ /* 0x000fea0003800200 */
.L_x_583:
[----:B------:R-:W-:Y:S01]  /*128c0*/  I2FP.F32.U32 R49, R49 ;  /* 0x0000003100317245 */ /* 0x000fe20000201000 */
[----:B------:R-:W-:Y:S01]  /*128d0*/  BSSY.RECONVERGENT B2, `(.L_x_588) ;  /* 0x0000052000027945 */ /* 0x000fe20003800200 */
[----:B------:R-:W-:Y:S01]  /*128e0*/  SHF.L.U32 R57, R46, 0x10, RZ ;  /* 0x000000102e397819 */ /* 0x000fe200000006ff */
[----:B------:R-:W-:Y:S01]  /*128f0*/  IMAD.MOV.U32 R56, RZ, RZ, R2 ;  /* 0x000000ffff387224 */ /* 0x000fe200078e0002 */
[----:B------:R-:W-:Y:S01]  /*12900*/  ISETP.NE.AND P4, PT, R70, 0x1, PT ;  /* 0x000000014600780c */ /* 0x000fe20003f85270 */
[----:B------:R-:W-:Y:S01]  /*12910*/  FFMA.FTZ R4, R49, R92, 1.1641532182693481445e-10 ;  /* 0x2f00000031047423 */ /* 0x000fe2000001005c */
[----:B------:R-:W-:Y:S01]  /*12920*/  PRMT R46, R46, 0x7632, R46 ;  /* 0x000076322e2e7816 */ /* 0x000fe2000000002e */
[----:B------:R-:W-:-:S03]  /*12930*/  FMUL.FTZ R57, R57, R72 ;  /* 0x0000004839397220 */ /* 0x000fc60000410000 */
[----:B------:R-:W-:Y:S01]  /*12940*/  FSETP.GTU.FTZ.AND P3, PT, R4, R79, PT ;  /* 0x0000004f0400720b */ /* 0x000fe20003f7c000 */
[----:B------:R-:W-:Y:S01]  /*12950*/  FMUL.FTZ R57, R57, R78 ;  /* 0x0000004e39397220 */ /* 0x000fe20000410000 */
[C---:B------:R-:W-:Y:S01]  /*12960*/  IMAD.U32 R4, R50.reuse, 0x10000, RZ ;  /* 0x0001000032047824 */ /* 0x040fe200078e00ff */
[----:B------:R-:W-:-:S03]  /*12970*/  PRMT R50, R50, 0x7632, R50 ;  /* 0x0000763232327816 */ /* 0x000fc60000000032 */
        /* <DEDUP_REMOVED lines=14> */
.L_x_590:
        /* <DEDUP_REMOVED lines=13> */
.L_x_592:
[----:B------:R-:W-:Y:S05]  /*12b30*/  BSYNC.RECONVERGENT B3 ;  /* 0x0000000000037941 */ /* 0x000fea0003800200 */
.L_x_591:
        /* <DEDUP_REMOVED lines=43> */
.L_x_589:
[----:B------:R-:W-:Y:S05]  /*12df0*/  BSYNC.RECONVERGENT B2 ;  /* 0x0000000000027941 */ /* 0x000fea0003800200 */
.L_x_588:
[----:B------:R-:W-:Y:S01]  /*12e00*/  I2FP.F32.U32 R71, R56 ;  /* 0x0000003800477245 */ /* 0x000fe20000201000 */
[----:B------:R-:W-:Y:S01]  /*12e10*/  BSSY.RECONVERGENT B2, `(.L_x_593) ;  /* 0x0000050000027945 */ /* 0x000fe20003800200 */
[----:B------:R-:W-:Y:S01]  /*12e20*/  SHF.L.U32 R77, R46, 0x10, RZ ;  /* 0x000000102e4d7819 */ /* 0x000fe200000006ff */
[----:B------:R-:W-:Y:S01]  /*12e30*/  HFMA2 R76, -RZ, RZ, 0, 1.1920928955078125e-07 ;  /* 0x00000002ff4c7431 */ /* 0x000fe200000001ff */
[----:B------:R-:W-:Y:S01]  /*12e40*/  ISETP.NE.AND P5, PT, R4, 0x1, PT ;  /* 0x000000010400780c */ /* 0x000fe20003fa5270 */
[----:B------:R-:W-:Y:S01]  /*12e50*/  FFMA.FTZ R46, R71, R92, 1.1641532182693481445e-10 ;  /* 0x2f000000472e7423 */ /* 0x000fe2000001005c */
[----:B------:R-:W-:Y:S02]  /*12e60*/  IMAD.U32 R71, R50, 0x10000, RZ ;  /* 0x0001000032477824 */ /* 0x000fe400078e00ff */
[----:B------:R-:W-:Y:S01]  /*12e70*/  FMUL.FTZ R77, R77, R72 ;  /* 0x000000484d4d7220 */ /* 0x000fe20000410000 */
[----:B------:R-:W-:Y:S01]  /*12e80*/  IMAD.MOV.U32 R50, RZ, RZ, R2 ;  /* 0x000000ffff327224 */ /* 0x000fe200078e0002 */
[----:B------:R-:W-:-:S02]  /*12e90*/  FSETP.GTU.FTZ.AND P4, PT, R46, R79, PT ;  /* 0x0000004f2e00720b */ /* 0x000fc40003f9c000 */
[----:B------:R-:W-:-:S05]  /*12ea0*/  FMUL.FTZ R77, R77, R78 ;  /* 0x0000004e4d4d7220 */ /* 0x000fca0000410000 */
[----:B------:R-:W-:Y:S02]  /*12eb0*/  FSEL R46, R77, RZ, !P4 ;  /* 0x000000ff4d2e7208 */ /* 0x000fe40006000000 */
[----:B------:R-:W-:-:S03]  /*12ec0*/  PLOP3.LUT P4, PT, P4, PT, PT, 0x8, 0x80 ;  /* 0x000000000080781c */ /* 0x000fc6000278e170 */
[----:B------:R-:W-:-:S05]  /*12ed0*/  FADD.FTZ R46, R46, R71 ;  /* 0x000000472e2e7221 */ /* 0x000fca0000010000 */
        /* <DEDUP_REMOVED lines=10> */
.L_x_595:
        /* <DEDUP_REMOVED lines=13> */
.L_x_597:
[----:B------:R-:W-:Y:S05]  /*13050*/  BSYNC.RECONVERGENT B3 ;  /* 0x0000000000037941 */ /* 0x000fea0003800200 */
.L_x_596:
        /* <DEDUP_REMOVED lines=40> */
[----:B------:R-:W-:Y:S01]  /*132e0*/  IMAD.MOV.U32 R76, RZ, RZ, RZ ;  /* 0x000000ffff4c7224 */ /* 0x000fe200078e00ff */
[----:B------:R-:W-:Y:S02]  /*132f0*/  LOP3.LUT R5, R70, UR29, R5, 0x96, !PT ;  /* 0x0000001d46057c12 */ /* 0x000fe4000f8e9605 */
[----:B------:R-:W-:-:S07]  /*13300*/  MOV R2, R4 ;  /* 0x0000000400027202 */ /* 0x000fce0000000f00 */
.L_x_594:
[----:B------:R-:W-:Y:S05]  /*13310*/  BSYNC.RECONVERGENT B2 ;  /* 0x0000000000027941 */ /* 0x000fea0003800200 */
.L_x_593:
[----:B------:R-:W-:Y:S01]  /*13320*/  I2FP.F32.U32 R71, R50 ;  /* 0x0000003200477245 */ /* 0x000fe20000201000 */
[----:B------:R-:W-:Y:S01]  /*13330*/  BSSY.RECONVERGENT B2, `(.L_x_598) ;  /* 0x0000053000027945 */ /* 0x000fe20003800200 */
[----:B------:R-:W-:-:S03]  /*13340*/  ISETP.NE.AND P6, PT, R76, 0x1, PT ;  /* 0x000000014c00780c */ /* 0x000fc60003fc5270 */
[----:B------:R-:W-:Y:S01]  /*13350*/  FFMA.FTZ R4, R71, R92, 1.1641532182693481445e-10 ;  /* 0x2f00000047047423 */ /* 0x000fe2000001005c */
[C---:B------:R-:W-:Y:S02]  /*13360*/  SHF.L.U32 R71, R47.reuse, 0x10, RZ ;  /* 0x000000102f477819 */ /* 0x040fe400000006ff */
[----:B------:R-:W-:Y:S02]  /*13370*/  PRMT R47, R47, 0x7632, R47 ;  /* 0x000076322f2f7816 */ /* 0x000fe4000000002f */
[----:B------:R-:W-:Y:S01]  /*13380*/  FSETP.GTU.FTZ.AND P5, PT, R4, R79, PT ;  /* 0x0000004f0400720b */ /* 0x000fe20003fbc000 */
[----:B------:R-:W-:Y:S01]  /*13390*/  FMUL.FTZ R71, R71, R72 ;  /* 0x0000004847477220 */ /* 0x000fe20000410000 */
[----:B------:R-:W-:-:S03]  /*133a0*/  HFMA2 R4, -RZ, RZ, 0, 1.1920928955078125e-07 ;  /* 0x00000002ff047431 */ /* 0x000fc600000001ff */
[----:B------:R-:W-:-:S05]  /*133b0*/  FMUL.FTZ R71, R71, R78 ;  /* 0x0000004e47477220 */ /* 0x000fca0000410000 */
[----:B------:R-:W-:Y:S01]  /*133c0*/  FSEL R70, R71, RZ, !P5 ;  /* 0x000000ff47467208 */ /* 0x000fe20006800000 */
[----:B------:R-:W-:Y:S01]  /*133d0*/  IMAD.U32 R71, R51, 0x10000, RZ ;  /* 0x0001000033477824 */ /* 0x000fe200078e00ff */
[----:B------:R-:W-:-:S03]  /*133e0*/  PLOP3.LUT P5, PT, P5, PT, PT, 0x8, 0x80 ;  /* 0x000000000080781c */ /* 0x000fc60002fae170 */
[--C-:B------:R-:W-:Y:S01]  /*133f0*/  FADD.FTZ R70, R70, R71.reuse ;  /* 0x0000004746467221 */ /* 0x100fe20000010000 */
[----:B------:R-:W-:Y:S01]  /*13400*/  PRMT R71, R51, 0x7632, R71 ;  /* 0x0000763233477816 */ /* 0x000fe20000000047 */
[----:B------:R-:W-:Y:S01]  /*13410*/  IMAD.MOV.U32 R51, RZ, RZ, R2 ;  /* 0x000000ffff337224 */ /* 0x000fe200078e0002 */
[----:B------:R-:W-:Y:S07]  /*13420*/  @!P6 BRA `(.L_x_599) ;  /* 0x00000004000ce947 */ /* 0x000fee0003800000 */
[----:B------:R-:W-:-:S13]  /*13430*/  ISETP.NE.AND P6, PT, R76, 0x3, PT ;  /* 0x000000034c00780c */ /* 0x000fda0003fc5270 */
[----:B------:R-:W-:Y:S05]  /*13440*/  @!P6 BRA `(.L_x_600) ;  /* 0x000000000018e947 */ /* 0x000fea0003800000 */
[----:B------:R-:W-:-:S13]  /*13450*/  ISETP.NE.AND P6, PT, R76, 0x2, PT ;  /* 0x000000024c00780c */ /* 0x000fda0003fc5270 */
[----:B------:R-:W-:Y:S01]  /*13460*/  @!P6 MOV R4, 0x3 ;  /* 0x000000030004e802 */ /* 0x000fe20000000f00 */
[----:B------:R-:W-:Y:S01]  /*13470*/  @P6 VIADD R4, R76, 0x1 ;  /* 0x000000014c046836 */ /* 0x000fe20000000000 */
[----:B------:R-:W-:Y:S01]  /*13480*/  @!P6 MOV R51, R6 ;  /* 0x000000060033e202 */ /* 0x000fe20000000f00 */
[----:B------:R-:W-:Y:S01]  /*13490*/  @P6 IMAD.MOV.U32 R51, RZ, RZ, R5 ;  /* 0x000000ffff336224 */ /* 0x000fe200078e0005 */
[----:B------:R-:W-:Y:S06]  /*134a0*/  BRA `(.L_x_599) ;  /* 0x0000000000ec7947 */ /* 0x000fec0003800000 */
.L_x_600:
        /* <DEDUP_REMOVED lines=8> */
[----:B------:R-:W-:Y:S01]  /*13530*/  @!P6 IADD3 R10, PT, PT, R10, 0x1, RZ ;  /* 0x000000010a0ae810 */ /* 0x000fe20007ffe0ff */
[----:B------:R-:W-:Y:S01]  /*13540*/  @!P6 VIADD R4, R3, 0x1 ;  /* 0x000000010304e836 */ /* 0x000fe20000000000 */
[----:B------:R-:W-:Y:S02]  /*13550*/  @!P6 MOV R7, RZ ;  /* 0x000000ff0007e202 */ /* 0x000fe40000000f00 */
[----:B------:R-:W-:-:S13]  /*13560*/  ISETP.NE.AND P0, PT, R10, RZ, !P6 ;  /* 0x000000ff0a00720c */ /* 0x000fda0007705270 */
[----:B------:R-:W-:Y:S02]  /*13570*/  @P0 IADD3 R4, PT, PT, R3, RZ, RZ ;  /* 0x000000ff03040210 */ /* 0x000fe40007ffe0ff */
[----:B------:R-:W-:-:S03]  /*13580*/  ISETP.NE.AND P0, PT, R2, RZ, PT ;  /* 0x000000ff0200720c */ /* 0x000fc60003f05270 */
[----:B------:R-:W-:-:S10]  /*13590*/  @!P6 IMAD.MOV.U32 R3, RZ, RZ, R4 ;  /* 0x000000ffff03e224 */ /* 0x000fd400078e0004 */
.L_x_602:
[----:B------:R-:W-:Y:S05]  /*135a0*/  BSYNC.RECONVERGENT B3 ;  /* 0x0000000000037941 */ /* 0x000fea0003800200 */
.L_x_601:
        /* <DEDUP_REMOVED lines=40> */
[----:B------:R-:W-:Y:S02]  /*13830*/  IMAD.MOV.U32 R2, RZ, RZ, R4 ;  /* 0x000000ffff027224 */ /* 0x000fe400078e0004 */
[----:B------:R-:W-:Y:S01]  /*13840*/  HFMA2 R4, -RZ, RZ, 0, 0 ;  /* 0x00000000ff047431 */ /* 0x000fe200000001ff */
[----:B------:R-:W-:-:S07]  /*13850*/  LOP3.LUT R5, R50, UR29, R5, 0x96, !PT ;  /* 0x0000001d32057c12 */ /* 0x000fce000f8e9605 */
.L_x_599:
[----:B------:R-:W-:Y:S05]  /*13860*/  BSYNC.RECONVERGENT B2 ;  /* 0x0000000000027941 */ /* 0x000fea0003800200 */
.L_x_598:
[----:B------:R-:W-:Y:S01]  /*13870*/  I2FP.F32.U32 R51, R51 ;  /* 0x0000003300337245 */ /* 0x000fe20000201000 */
[----:B------:R-:W-:Y:S01]  /*13880*/  IMAD.U32 R47, R47, 0x10000, RZ ;  /* 0x000100002f2f7824 */ /* 0x000fe200078e00ff */
[----:B------:R-:W-:Y:S02]  /*13890*/  SHF.L.U32 R50, R71, 0x10, RZ ;  /* 0x0000001047327819 */ /* 0x000fe400000006ff */
[----:B------:R-:W-:Y:S01]  /*138a0*/  F2FP.BF16.F32.PACK_AB R45, R45, R44 ;  /* 0x0000002c2d2d723e */ /* 0x000fe200000010ff */
[----:B------:R-:W-:Y:S01]  /*138b0*/  FFMA.FTZ R92, R51, R92, 1.1641532182693481445e-10 ;  /* 0x2f000000335c7423 */ /* 0x000fe2000001005c */
[----:B------:R-:W-:Y:S01]  /*138c0*/  FMUL.FTZ R47, R47, R72 ;  /* 0x000000482f2f7220 */ /* 0x000fe20000410000 */
[----:B------:R-:W-:Y:S02]  /*138d0*/  F2FP.BF16.F32.PACK_AB R46, R46, R49 ;  /* 0x000000312e2e723e */ /* 0x000fe400000010ff */
[----:B------:R-:W-:Y:S01]  /*138e0*/  F2FP.BF16.F32.PACK_AB R44, R19, R18 ;  /* 0x00000012132c723e */ /* 0x000fe200000010ff */
[----:B------:R-:W-:Y:S01]  /*138f0*/  FMUL.FTZ R47, R47, R78 ;  /* 0x0000004e2f2f7220 */ /* 0x000fe20000410000 */
[----:B------:R-:W-:-:S04]  /*13900*/  FSETP.GTU.FTZ.AND P6, PT, R92, R79, PT ;  /* 0x0000004f5c00720b */ /* 0x000fc80003fdc000 */
[----:B------:R-:W-:Y:S02]  /*13910*/  FSEL R47, R47, RZ, !P6 ;  /* 0x000000ff2f2f7208 */ /* 0x000fe40007000000 */
[----:B------:R-:W-:-:S03]  /*13920*/  PLOP3.LUT P6, PT, P6, PT, PT, 0x8, 0x80 ;  /* 0x000000000080781c */ /* 0x000fc600037ce170 */
[----:B------:R-:W-:-:S05]  /*13930*/  FADD.FTZ R71, R47, R50 ;  /* 0x000000322f477221 */ /* 0x000fca0000010000 */
[----:B------:R-:W-:Y:S01]  /*13940*/  F2FP.BF16.F32.PACK_AB R47, R71, R70 ;  /* 0x00000046472f723e */ /* 0x000fe200000010ff */
[----:B------:R-:W-:Y:S06]  /*13950*/  BRA `(.L_x_603) ;  /* 0x00000028003c7947 */ /* 0x000fec0003800000 */
.L_x_562:
        /* <DEDUP_REMOVED lines=9> */
[----:B------:R-:W-:Y:S01]  /*139f0*/  @!P1 MOV R50, 0x3 ;  /* 0x0000000300329802 */ /* 0x000fe20000000f00 */
[----:B------:R-:W-:Y:S01]  /*13a00*/  @!P1 IMAD.MOV.U32 R74, RZ, RZ, R75 ;  /* 0x000000ffff4a9224 */ /* 0x000fe200078e004b */
[----:B------:R-:W-:Y:S01]  /*13a10*/  @!P1 MOV R18, R6 ;  /* 0x0000000600129202 */ /* 0x000fe20000000f00 */
[----:B------:R-:W-:Y:S01]  /*13a20*/  @P1 VIADD R50, R4, 0x1 ;  /* 0x0000000104321836 */ /* 0x000fe20000000000 */
[----:B------:R-:W-:Y:S01]  /*13a30*/  @P1 MOV R74, R75 ;  /* 0x0000004b004a1202 */ /* 0x000fe20000000f00 */
[----:B------:R-:W-:Y:S01]  /*13a40*/  @P1 IMAD.MOV.U32 R18, RZ, RZ, R5 ;  /* 0x000000ffff121224 */ /* 0x000fe200078e0005 */
[----:B------:R-:W-:Y:S06]  /*13a50*/  BRA `(.L_x_605) ;  /* 0x0000000000e47947 */ /* 0x000fec0003800000 */
.L_x_606:
[----:B------:R-:W-:Y:S01]  /*13a60*/  IADD3 R8, PT, PT, R8, 0x1, RZ ;  /* 0x0000000108087810 */ /* 0x000fe20007ffe0ff */
[----:B------:R-:W-:Y:S03]  /*13a70*/  BSSY.RECONVERGENT B3, `(.L_x_607) ;  /* 0x000000c000037945 */ /* 0x000fe60003800200 */
[C---:B------:R-:W-:Y:S01]  /*13a80*/  ISETP.NE.AND P1, PT, R8.reuse, RZ, PT ;  /* 0x000000ff0800720c */ /* 0x040fe20003f25270 */
[----:B------:R-:W-:-:S12]  /*13a90*/  IMAD.WIDE.U32 R4, R8, -0x2daee0ad, RZ ;  /* 0xd2511f5308047825 */ /* 0x000fd800078e00ff */
[----:B------:R-:W-:Y:S05]  /*13aa0*/  @P1 BRA `(.L_x_608) ;  /* 0x0000000000201947 */ /* 0x000fea0003800000 */
[----:B------:R-:W-:-:S05]  /*13ab0*/  VIADD R7, R7, 0x1 ;  /* 0x0000000107077836 */ /* 0x000fca0000000000 */
[----:B------:R-:W-:-:S13]  /*13ac0*/  ISETP.NE.AND P1, PT, R7, RZ, PT ;  /* 0x000000ff0700720c */ /* 0x000fda0003f25270 */
[----:B------:R-:W-:Y:S01]  /*13ad0*/  @!P1 IADD3 R10, PT, PT, R10, 0x1, RZ ;  /* 0x000000010a0a9810 */ /* 0x000fe20007ffe0ff */
[----:B------:R-:W-:Y:S02]  /*13ae0*/  @!P1 VIADD R2, R3, 0x1 ;  /* 0x0000000103029836 */ /* 0x000fe40000000000 */
[----:B------:R-:W-:Y:S01]  /*13af0*/  @!P1 IMAD.MOV.U32 R7, RZ, RZ, RZ ;  /* 0x000000ffff079224 */ /* 0x000fe200078e00ff */
[----:B------:R-:W-:-:S13]  /*13b00*/  ISETP.NE.AND P2, PT, R10, RZ, !P1 ;  /* 0x000000ff0a00720c */ /* 0x000fda0004f45270 */
[----:B------:R-:W-:-:S04]  /*13b10*/  @P2 IADD3 R2, PT, PT, R3, RZ, RZ ;  /* 0x000000ff03022210 */ /* 0x000fc80007ffe0ff */
[----:B------:R-:W-:-:S07]  /*13b20*/  @!P1 MOV R3, R2 ;  /* 0x0000000200039202 */ /* 0x000fce0000000f00 */
.L_x_608:
[----:B------:R-:W-:Y:S05]  /*13b30*/  BSYNC.RECONVERGENT B3 ;  /* 0x0000000000037941 */ /* 0x000fea0003800200 */
.L_x_607:
        /* <DEDUP_REMOVED lines=38> */
[----:B------:R-:W-:Y:S02]  /*13da0*/  HFMA2 R50, -RZ, RZ, 0, 0 ;  /* 0x00000000ff327431 */ /* 0x000fe400000001ff */
[----:B------:R-:W-:Y:S01]  /*13db0*/  IMAD.MOV.U32 R2, RZ, RZ, R48 ;  /* 0x000000ffff027224 */ /* 0x000fe200078e0030 */
[----:B------:R-:W-:Y:S01]  /*13dc0*/  MOV R74, R18 ;  /* 0x00000012004a7202 */ /* 0x000fe20000000f00 */
[----:B------:R-:W-:Y:S01]  /*13dd0*/  IMAD.MOV.U32 R18, RZ, RZ, R75 ;  /* 0x000000ffff127224 */ /* 0x000fe200078e004b */
[----:B------:R-:W-:-:S07]  /*13de0*/  LOP3.LUT R6, R4, UR30, R19, 0x96, !PT ;  /* 0x0000001e04067c12 */ /* 0x000fce000f8e9613 */
.L_x_605:
[----:B------:R-:W-:Y:S05]  /*13df0*/  BSYNC.RECONVERGENT B2 ;  /* 0x0000000000027941 */ /* 0x000fea0003800200 */
.L_x_604:
        /* <DEDUP_REMOVED lines=11> */
[----:B0-----:R-:W-:-:S02]  /*13eb0*/  FSETP.GTU.FTZ.AND P1, PT, R4, R79, PT ;  /* 0x0000004f0400720b */ /* 0x001fc40003f3c000 */
[----:B------:R-:W-:Y:S02]  /*13ec0*/  MOV R4, R2 ;  /* 0x0000000200047202 */ /* 0x000fe40000000f00 */
        /* <DEDUP_REMOVED lines=8> */
[----:B------:R-:W-:Y:S01]  /*13f50*/  @!P1 IMAD.MOV.U32 R51, RZ, RZ, 0x3 ;  /* 0x00000003ff339424 */ /* 0x000fe200078e00ff */
[----:B------:R-:W-:Y:S01]  /*13f60*/  @!P1 MOV R4, R6 ;  /* 0x0000000600049202 */ /* 0x000fe20000000f00 */
[----:B------:R-:W-:Y:S01]  /*13f70*/  @P1 VIADD R51, R50, 0x1 ;  /* 0x0000000132331836 */ /* 0x000fe20000000000 */
[----:B------:R-:W-:Y:S01]  /*13f80*/  @P1 MOV R4, R5 ;  /* 0x0000000500041202 */ /* 0x000fe20000000f00 */
[----:B------:R-:W-:Y:S06]  /*13f90*/  BRA `(.L_x_610) ;  /* 0x0000000000e47947 */ /* 0x000fec0003800000 */
.L_x_611:
        /* <DEDUP_REMOVED lines=8> */
[----:B------:R-:W-:Y:S02]  /*14020*/  @!P1 IADD3 R2, PT, PT, R3, 0x1, RZ ;  /* 0x0000000103029810 */ /* 0x000fe40007ffe0ff */
[----:B------:R-:W-:Y:S02]  /*14030*/  @!P1 MOV R7, RZ ;  /* 0x000000ff00079202 */ /* 0x000fe40000000f00 */
[----:B------:R-:W-:-:S13]  /*14040*/  ISETP.NE.AND P2, PT, R10, RZ, !P1 ;  /* 0x000000ff0a00720c */ /* 0x000fda0004f45270 */
[----:B------:R-:W-:-:S04]  /*14050*/  @P2 IMAD.MOV R2, RZ, RZ, R3 ;  /* 0x000000ffff022224 */ /* 0x000fc800078e0203 */
[----:B------:R-:W-:-:S07]  /*14060*/  @!P1 IMAD.MOV.U32 R3, RZ, RZ, R2 ;  /* 0x000000ffff039224 */ /* 0x000fce00078e0002 */
.L_x_613:
[----:B------:R-:W-:Y:S05]  /*14070*/  BSYNC.RECONVERGENT B3 ;  /* 0x0000000000037941 */ /* 0x000fea0003800200 */
.L_x_612:
        /* <DEDUP_REMOVED lines=37> */
[----:B------:R-:W-:Y:S01]  /*142d0*/  IMAD.WIDE.U32 R50, R51, -0x2daee0ad, RZ ;  /* 0xd2511f5333327825 */ /* 0x000fe200078e00ff */
[----:B------:R-:W-:-:S04]  /*142e0*/  MOV R2, R54 ;  /* 0x0000003600027202 */ /* 0x000fc80000000f00 */
[----:B------:R-:W-:Y:S01]  /*142f0*/  LOP3.LUT R6, R4, UR30, R51, 0x96, !PT ;  /* 0x0000001e04067c12 */ /* 0x000fe2000f8e9633 */
[----:B------:R-:W-:Y:S01]  /*14300*/  IMAD.MOV.U32 R4, RZ, RZ, R74 ;  /* 0x000000ffff047224 */ /* 0x000fe200078e004a */
[----:B------:R-:W-:Y:S01]  /*14310*/  MOV R74, R50 ;  /* 0x00000032004a7202 */ /* 0x000fe20000000f00 */
[----:B------:R-:W-:-:S07]  /*14320*/  IMAD.MOV.U32 R51, RZ, RZ, RZ ;  /* 0x000000ffff337224 */ /* 0x000fce00078e00ff */
.L_x_610:
[----:B------:R-:W-:Y:S05]  /*14330*/  BSYNC.RECONVERGENT B2 ;  /* 0x0000000000027941 */ /* 0x000fea0003800200 */
.L_x_609:
        /* <DEDUP_REMOVED lines=9> */
[----:B------:R-:W-:-:S04]  /*143d0*/  MOV R4, R2 ;  /* 0x0000000200047202 */ /* 0x000fc80000000f00 */
[----:B------:R-:W-:Y:S02]  /*143e0*/  FSEL R19, R19, RZ, !P2 ;  /* 0x000000ff13137208 */ /* 0x000fe40005000000 */
[----:B------:R-:W-:-:S04]  /*143f0*/  PLOP3.LUT P2, PT, P2, PT, PT, 0x8, 0x80 ;  /* 0x000000000080781c */ /* 0x000fc8000174e170 */
[----:B------:R-:W-:Y:S01]  /*14400*/  P2R R75, PR, RZ, 0x4 ;  /* 0x00000004ff4b7803 */ /* 0x000fe20000000000 */
[----:B------:R-:W-:Y:S08]  /*14410*/  @!P1 BRA `(.L_x_615) ;  /* 0x0000000400049947 */ /* 0x000ff00003800000 */
        /* <DEDUP_REMOVED lines=8> */
.L_x_616:
        /* <DEDUP_REMOVED lines=13> */
.L_x_618:
[----:B------:R-:W-:Y:S05]  /*14570*/  BSYNC.RECONVERGENT B3 ;  /* 0x0000000000037941 */ /* 0x000fea0003800200 */
.L_x_617:
        /* <DEDUP_REMOVED lines=36> */
[----:B------:R-:W-:Y:S01]  /*147c0*/  IMAD.MOV.U32 R55, RZ, RZ, RZ ;  /* 0x000000ffff377224 */ /* 0x000fe200078e00ff */
[----:B------:R-:W-:Y:S02]  /*147d0*/  LOP3.LUT R5, R54, UR29, R51, 0x96, !PT ;  /* 0x0000001d36057c12 */ /* 0x000fe4000f8e9633 */
[----:B------:R-:W-:Y:S01]  /*147e0*/  MOV R2, R50 ;  /* 0x0000003200027202 */ /* 0x000fe20000000f00 */
[----:B------:R-:W-:-:S05]  /*147f0*/  IMAD.WIDE.U32 R50, R6, -0x2daee0ad, RZ ;  /* 0xd2511f5306327825 */ /* 0x000fca00078e00ff */
[----:B------:R-:W-:Y:S01]  /*14800*/  LOP3.LUT R6, R4, UR30, R51, 0x96, !PT ;  /* 0x0000001e04067c12 */ /* 0x000fe2000f8e9633 */
[----:B------:R-:W-:Y:S01]  /*14810*/  IMAD.MOV.U32 R4, RZ, RZ, R74 ;  /* 0x000000ffff047224 */ /* 0x000fe200078e004a */
[----:B------:R-:W-:-:S07]  /*14820*/  MOV R74, R50 ;  /* 0x00000032004a7202 */ /* 0x000fce0000000f00 */
.L_x_615:
[----:B------:R-:W-:Y:S05]  /*14830*/  BSYNC.RECONVERGENT B2 ;  /* 0x0000000000027941 */ /* 0x000fea0003800200 */
.L_x_614:
        /* <DEDUP_REMOVED lines=10> */
[----:B------:R-:W-:-:S04]  /*148e0*/  MOV R4, R2 ;  /* 0x0000000200047202 */ /* 0x000fc80000000f00 */
        /* <DEDUP_REMOVED lines=12> */
.L_x_621:
        /* <DEDUP_REMOVED lines=8> */
[----:B------:R-:W-:Y:S01]  /*14a30*/  @!P2 VIADD R2, R3, 0x1 ;  /* 0x000000010302a836 */ /* 0x000fe20000000000 */
[----:B------:R-:W-:Y:S02]  /*14a40*/  @!P2 MOV R7, RZ ;  /* 0x000000ff0007a202 */ /* 0x000fe40000000f00 */
[----:B------:R-:W-:-:S13]  /*14a50*/  ISETP.NE.AND P3, PT, R10, RZ, !P2 ;  /* 0x000000ff0a00720c */ /* 0x000fda0005765270 */
[----:B------:R-:W-:-:S05]  /*14a60*/  @P3 IADD3 R2, PT, PT, R3, RZ, RZ ;  /* 0x000000ff03023210 */ /* 0x000fca0007ffe0ff */
[----:B------:R-:W-:-:S07]  /*14a70*/  @!P2 IMAD.MOV.U32 R3, RZ, RZ, R2 ;  /* 0x000000ffff03a224 */ /* 0x000fce00078e0002 */
.L_x_623:
[----:B------:R-:W-:Y:S05]  /*14a80*/  BSYNC.RECONVERGENT B3 ;  /* 0x0000000000037941 */ /* 0x000fea0003800200 */
.L_x_622:
        /* <DEDUP_REMOVED lines=42> */
[----:B------:R-:W-:-:S07]  /*14d30*/  HFMA2 R50, -RZ, RZ, 0, 0 ;  /* 0x00000000ff327431 */ /* 0x000fce00000001ff */
.L_x_620:
[----:B------:R-:W-:Y:S05]  /*14d40*/  BSYNC.RECONVERGENT B2 ;  /* 0x0000000000027941 */ /* 0x000fea0003800200 */
.L_x_619:
        /* <DEDUP_REMOVED lines=8> */
[----:B------:R-:W-:Y:S01]  /*14dd0*/  FSETP.GTU.FTZ.AND P2, PT, R4, R79, PT ;  /* 0x0000004f0400720b */ /* 0x000fe20003f5c000 */
[----:B------:R-:W-:-:S03]  /*14de0*/  IMAD.MOV.U32 R4, RZ, RZ, R2 ;  /* 0x000000ffff047224 */ /* 0x000fc600078e0002 */
        /* <DEDUP_REMOVED lines=12> */
.L_x_626:
        /* <DEDUP_REMOVED lines=13> */
.L_x_628:
[----:B------:R-:W-:Y:S05]  /*14f80*/  BSYNC.RECONVERGENT B3 ;  /* 0x0000000000037941 */ /* 0x000fea0003800200 */
.L_x_627:
        /* <DEDUP_REMOVED lines=40> */
[----:B------:R-:W-:Y:S01]  /*15210*/  IMAD.MOV.U32 R4, RZ, RZ, R74 ;  /* 0x000000ffff047224 */ /* 0x000fe200078e004a */
[----:B------:R-:W-:Y:S01]  /*15220*/  MOV R74, R50 ;  /* 0x00000032004a7202 */ /* 0x000fe20000000f00 */
[----:B------:R-:W-:-:S07]  /*15230*/  IMAD.MOV.U32 R51, RZ, RZ, RZ ;  /* 0x000000ffff337224 */ /* 0x000fce00078e00ff */
.L_x_625:
[----:B------:R-:W-:Y:S05]  /*15240*/  BSYNC.RECONVERGENT B2 ;  /* 0x0000000000027941 */ /* 0x000fea0003800200 */
.L_x_624:
[----:B------:R-:W-:Y:S01]  /*15250*/  I2FP.F32.U32 R49, R4 ;  /* 0x0000000400317245 */ /* 0x000fe20000201000 */
[----:B------:R-:W-:Y:S01]  /*15260*/  BSSY.RECONVERGENT B2, `(.L_x_629) ;  /* 0x000004f000027945 */ /* 0x000fe20003800200 */
[C---:B------:R-:W-:Y:S02]  /*15270*/  SHF.L.U32 R57, R46.reuse, 0x10, RZ ;  /* 0x000000102e397819 */ /* 0x040fe400000006ff */
[----:B------:R-:W-:Y:S01]  /*15280*/  ISETP.NE.AND P4, PT, R51, 0x1, PT ;  /* 0x000000013300780c */ /* 0x000fe20003f85270 */
[----:B------:R-:W-:Y:S01]  /*15290*/  FFMA.FTZ R4, R49, R92, 1.1641532182693481445e-10 ;  /* 0x2f00000031047423 */ /* 0x000fe2000001005c */
[----:B------:R-:W-:Y:S01]  /*152a0*/  PRMT R49, R46, 0x7632, R49 ;  /* 0x000076322e317816 */ /* 0x000fe20000000031 */
[----:B------:R-:W-:Y:S01]  /*152b0*/  FMUL.FTZ R57, R57, R72 ;  /* 0x0000004839397220 */ /* 0x000fe20000410000 */
[----:B------:R-:W-:Y:S02]  /*152c0*/  MOV R50, R2 ;  /* 0x0000000200327202 */ /* 0x000fe40000000f00 */
[----:B------:R-:W-:Y:S01]  /*152d0*/  FSETP.GTU.FTZ.AND P3, PT, R4, R79, PT ;  /* 0x0000004f0400720b */ /* 0x000fe20003f7c000 */
[----:B------:R-:W-:Y:S01]  /*152e0*/  FMUL.FTZ R46, R57, R78 ;  /* 0x0000004e392e7220 */ /* 0x000fe20000410000 */
[----:B------:R-:W-:-:S04]  /*152f0*/  IMAD.MOV.U32 R4, RZ, RZ, 0x2 ;  /* 0x00000002ff047424 */ /* 0x000fc800078e00ff */
        /* <DEDUP_REMOVED lines=12> */
.L_x_631:
        /* <DEDUP_REMOVED lines=13> */
.L_x_633:
[----:B------:R-:W-:Y:S05]  /*15490*/  BSYNC.RECONVERGENT B3 ;  /* 0x0000000000037941 */ /* 0x000fea0003800200 */
.L_x_632:
        /* <DEDUP_REMOVED lines=40> */
[----:B------:R-:W-:Y:S02]  /*15720*/  IMAD.MOV.U32 R74, RZ, RZ, R4 ;  /* 0x000000ffff4a7224 */ /* 0x000fe400078e0004 */
[----:B------:R-:W-:Y:S01]  /*15730*/  HFMA2 R4, -RZ, RZ, 0, 0 ;  /* 0x00000000ff047431 */ /* 0x000fe200000001ff */
[----:B------:R-:W-:-:S07]  /*15740*/  LOP3.LUT R5, R70, UR29, R51, 0x96, !PT ;  /* 0x0000001d46057c12 */ /* 0x000fce000f8e9633 */
.L_x_630:
[----:B------:R-:W-:Y:S05]  /*15750*/  BSYNC.RECONVERGENT B2 ;  /* 0x0000000000027941 */ /* 0x000fea0003800200 */
.L_x_629:
[----:B------:R-:W-:Y:S01]  /*15760*/  I2FP.F32.U32 R51, R50 ;  /* 0x0000003200337245 */ /* 0x000fe20000201000 */
[----:B------:R-:W-:Y:S01]  /*15770*/  IMAD.U32 R49, R49, 0x10000, RZ ;  /* 0x0001000031317824 */ /* 0x000fe200078e00ff */
[----:B------:R-:W-:Y:S01]  /*15780*/  ISETP.NE.AND P5, PT, R4, 0x1, PT ;  /* 0x000000010400780c */ /* 0x000fe20003fa5270 */
[----:B------:R-:W-:Y:S02]  /*15790*/  BSSY.RECONVERGENT B2, `(.L_x_634) ;  /* 0x000004c000027945 */ /* 0x000fe40003800200 */
[----:B------:R-:W-:Y:S01]  /*157a0*/  FFMA.FTZ R50, R51, R92, 1.1641532182693481445e-10 ;  /* 0x2f00000033327423 */ /* 0x000fe2000001005c */
[----:B------:R-:W-:Y:S01]  /*157b0*/  FMUL.FTZ R49, R49, R72 ;  /* 0x0000004831317220 */ /* 0x000fe20000410000 */
[----:B------:R-:W-:-:S03]  /*157c0*/  IMAD.MOV.U32 R51, RZ, RZ, R2 ;  /* 0x000000ffff337224 */ /* 0x000fc600078e0002 */
[----:B------:R-:W-:Y:S01]  /*157d0*/  FMUL.FTZ R49, R49, R78 ;  /* 0x0000004e31317220 */ /* 0x000fe20000410000 */
[----:B------:R-:W-:Y:S01]  /*157e0*/  FSETP.GTU.FTZ.AND P4, PT, R50, R79, PT ;  /* 0x0000004f3200720b */ /* 0x000fe20003f9c000 */
[----:B------:R-:W-:-:S03]  /*157f0*/  HFMA2 R50, -RZ, RZ, 0, 1.1920928955078125e-07 ;  /* 0x00000002ff327431 */ /* 0x000fc600000001ff */
        /* <DEDUP_REMOVED lines=12> */
.L_x_636:
        /* <DEDUP_REMOVED lines=13> */
.L_x_638:
[----:B------:R-:W-:Y:S05]  /*15990*/  BSYNC.RECONVERGENT B3 ;  /* 0x0000000000037941 */ /* 0x000fea0003800200 */
.L_x_637:
        /* <DEDUP_REMOVED lines=39> */
[----:B------:R-:W-:-:S05]  /*15c10*/  IMAD.WIDE.U32 R4, R2, -0x326172a9, RZ ;  /* 0xcd9e8d5702047825 */ /* 0x000fca00078e00ff */
[----:B------:R-:W-:Y:S01]  /*15c20*/  LOP3.LUT R5, R50, UR29, R5, 0x96, !PT ;  /* 0x0000001d32057c12 */ /* 0x000fe2000f8e9605 */
[----:B------:R-:W-:Y:S01]  /*15c30*/  IMAD.MOV.U32 R50, RZ, RZ, RZ ;  /* 0x000000ffff327224 */ /* 0x000fe200078e00ff */
[----:B------:R-:W-:-:S07]  /*15c40*/  MOV R2, R4 ;  /* 0x0000000400027202 */ /* 0x000fce0000000f00 */
.L_x_635:
[----:B------:R-:W-:Y:S05]  /*15c50*/  BSYNC.RECONVERGENT B2 ;  /* 0x0000000000027941 */ /* 0x000fea0003800200 */
.L_x_634:
[----:B------:R-:W-:Y:S01]  /*15c60*/  I2FP.F32.U32 R51, R51 ;  /* 0x0000003300337245 */ /* 0x000fe20000201000 */
[----:B------:R-:W-:Y:S01]  /*15c70*/  BSSY.RECONVERGENT B2, `(.L_x_639) ;  /* 0x0000051000027945 */ /* 0x000fe20003800200 */
[----:B------:R-:W-:Y:S02]  /*15c80*/  SHF.L.U32 R71, R47, 0x10, RZ ;  /* 0x000000102f477819 */ /* 0x000fe400000006ff */
[----:B------:R-:W-:Y:S01]  /*15c90*/  ISETP.NE.AND P6, PT, R50, 0x1, PT ;  /* 0x000000013200780c */ /* 0x000fe20003fc5270 */
[----:B------:R-:W-:Y:S02]  /*15ca0*/  FFMA.FTZ R4, R51, R92, 1.1641532182693481445e-10 ;  /* 0x2f00000033047423 */ /* 0x000fe4000001005c */
[----:B------:R-:W-:Y:S01]  /*15cb0*/  FMUL.FTZ R51, R71, R72 ;  /* 0x0000004847337220 */ /* 0x000fe20000410000 */
[----:B------:R-:W-:Y:S02]  /*15cc0*/  PRMT R71, R47, 0x7632, R71 ;  /* 0x000076322f477816 */ /* 0x000fe40000000047 */
[----:B------:R-:W-:Y:S01]  /*15cd0*/  FSETP.GTU.FTZ.AND P5, PT, R4, R79, PT ;  /* 0x0000004f0400720b */ /* 0x000fe20003fbc000 */
[----:B------:R-:W-:Y:S01]  /*15ce0*/  FMUL.FTZ R47, R51, R78 ;  /* 0x0000004e332f7220 */ /* 0x000fe20000410000 */
[----:B------:R-:W-:Y:S01]  /*15cf0*/  IMAD.MOV.U32 R4, RZ, RZ, 0x2 ;  /* 0x00000002ff047424 */ /* 0x000fe200078e00ff */
[----:B------:R-:W-:-:S03]  /*15d00*/  MOV R51, R2 ;  /* 0x0000000200337202 */ /* 0x000fc60000000f00 */
        /* <DEDUP_REMOVED lines=12> */
.L_x_641:
        /* <DEDUP_REMOVED lines=15> */
.L_x_643:
[----:B------:R-:W-:Y:S05]  /*15ec0*/  BSYNC.RECONVERGENT B3 ;  /* 0x0000000000037941 */ /* 0x000fea0003800200 */
.L_x_642:
        /* <DEDUP_REMOVED lines=43> */
.L_x_640:
[----:B------:R-:W-:Y:S05]  /*16180*/  BSYNC.RECONVERGENT B2 ;  /* 0x0000000000027941 */ /* 0x000fea0003800200 */
.L_x_639:
        /* <DEDUP_REMOVED lines=12> */
.L_x_603:
[----:B------:R-:W-:Y:S02]  /*16250*/  SEL R50, RZ, 0x1000000, !P6 ;  /* 0x01000000ff327807 */ /* 0x000fe40007000000 */
[----:B------:R-:W-:Y:S02]  /*16260*/  ISETP.NE.AND P6, PT, R48, RZ, PT ;  /* 0x000000ff3000720c */ /* 0x000fe40003fc5270 */
[----:B------:R-:W0:Y:S01]  /*16270*/  LDC.64 R48, c[0x0][0x3a8] ;  /* 0x0000ea00ff307b82 */ /* 0x000e220000000a00 */
[----:B------:R-:W-:Y:S02]  /*16280*/  SEL R77, RZ, 0x10000, !P5 ;  /* 0x00010000ff4d7807 */ /* 0x000fe40006800000 */
[----:B------:R-:W-:Y:S02]  /*16290*/  ISETP.NE.AND P5, PT, R75, RZ, PT ;  /* 0x000000ff4b00720c */ /* 0x000fe40003fa5270 */
[----:B------:R-:W-:Y:S02]  /*162a0*/  SEL R75, RZ, 0x100, !P4 ;  /* 0x00000100ff4b7807 */ /* 0x000fe40006000000 */
[----:B------:R-:W-:-:S02]  /*162b0*/  SEL R72, RZ, 0x1000000, !P2 ;  /* 0x01000000ff487807 */ /* 0x000fc40005000000 */
[----:B------:R-:W-:Y:S02]  /*162c0*/  LOP3.LUT R77, R75, R50, R77, 0xfe, !PT ;  /* 0x000000324b4d7212 */ /* 0x000fe400078efe4d */
[----:B------:R-:W-:Y:S02]  /*162d0*/  SEL R51, RZ, 0x10000, !P1 ;  /* 0x00010000ff337807 */ /* 0x000fe40004800000 */
[----:B------:R-:W-:Y:S02]  /*162e0*/  SEL R50, RZ, 0x100, !P5 ;  /* 0x00000100ff327807 */ /* 0x000fe40006800000 */
[----:B------:R-:W-:Y:S02]  /*162f0*/  MOV R75, R74 ;  /* 0x0000004a004b7202 */ /* 0x000fe40000000f00 */
        /* <DEDUP_REMOVED lines=10> */
.L_x_561:
[----:B------:R-:W-:Y:S05]  /*163a0*/  BSYNC.RECONVERGENT B1 ;  /* 0x0000000000017941 */ /* 0x000fea0003800200 */
.L_x_560:
[----:B01----:R-:W-:Y:S01]  /*163b0*/  FADD.FTZ R44, RZ, R12 ;  /* 0x0000000cff2c7221 */ /* 0x003fe20000010000 */
[C---:B------:R-:W-:Y:S01]  /*163c0*/  ISETP.GE.U32.AND P6, PT, R11.reuse, 0x20, PT ;  /* 0x000000200b00780c */ /* 0x040fe20003fc6070 */
[----:B------:R-:W-:Y:S01]  /*163d0*/  UMOV UR4, 0xffffffff ;  /* 0xffffffff00047882 */ /* 0x000fe20000000000 */
[----:B------:R-:W-:Y:S01]  /*163e0*/  ISETP.GT.U32.AND P1, PT, R11, 0x3f, PT ;  /* 0x0000003f0b00780c */ /* 0x000fe20003f24070 */
[----:B------:R-:W-:Y:S01]  /*163f0*/  FADD.FTZ R44, R13, R44 ;  /* 0x0000002c0d2c7221 */ /* 0x000fe20000010000 */
[C---:B------:R-:W-:Y:S02]  /*16400*/  ISETP.GT.U32.AND P2, PT, R11.reuse, 0x5f, PT ;  /* 0x0000005f0b00780c */ /* 0x040fe40003f44070 */
[----:B------:R-:W-:Y:S01]  /*16410*/  ISETP.GT.U32.AND P3, PT, R11, 0x7f, PT ;  /* 0x0000007f0b00780c */ /* 0x000fe20003f64070 */
[----:B------:R-:W-:Y:S01]  /*16420*/  FADD.FTZ R45, R53, R44 ;  /* 0x0000002c352d7221 */ /* 0x000fe20000010000 */
[----:B------:R-:W-:-:S03]  /*16430*/  ISETP.NE.AND P4, PT, R125, RZ, PT ;  /* 0x000000ff7d00720c */ /* 0x000fc60003f85270 */
        /* <DEDUP_REMOVED lines=117> */
.L_x_665:
[----:B-1----:R-:W-:Y:S01]  /*16b90*/  FADD.FTZ R51, R50, R51 ;  /* 0x0000003332337221 */ /* 0x002fe20000010000 */
[----:B------:R-:W-:Y:S01]  /*16ba0*/  FMUL.FTZ R44, R49, R49 ;  /* 0x00000031312c7220 */ /* 0x000fe20000410000 */
[----:B------:R-:W-:Y:S01]  /*16bb0*/  PLOP3.LUT P1, PT, PT, PT, UP2, 0x40, 0x4 ;  /* 0x000000000004781c */ /* 0x000fe20003f2e828 */
[----:B------:R-:W1:Y:S01]  /*16bc0*/  @!P4 LDC.64 R46, c[0x0][0x3c0] ;  /* 0x0000f000ff2ecb82 */ /* 0x000e620000000a00 */
[----:B------:R-:W-:Y:S01]  /*16bd0*/  FFMA.FTZ R48, R51, R48, UR12 ;  /* 0x0000000c33307e23 */ /* 0x000fe20008010030 */
[----:B------:R-:W-:Y:S01]  /*16be0*/  BSSY.RECONVERGENT B1, `(.L_x_645) ;  /* 0x000003c000017945 */ /* 0x000fe20003800200 */
[----:B------:R-:W-:Y:S02]  /*16bf0*/  FSEL R51, R44, RZ, !P1 ;  /* 0x000000ff2c337208 */ /* 0x000fe40004800000 */
[----:B------:R-:W-:-:S03]  /*16c00*/  PLOP3.LUT P1, PT, PT, PT, UP2, 0x40, 0x4 ;  /* 0x000000000004781c */ /* 0x000fc60003f2e828 */
[----:B------:R-:W2:Y:S01]  /*16c10*/  @!P4 LDC.64 R44, c[0x0][0x3c8] ;  /* 0x0000f200ff2ccb82 */ /* 0x000ea20000000a00 */
[----:B------:R-:W-:Y:S01]  /*16c20*/  FADD.FTZ R48, R48, R51 ;  /* 0x0000003330307221 */ /* 0x000fe20000010000 */
[----:B------:R-:W-:-:S03]  /*16c30*/  FSEL R51, R49, RZ, P1 ;  /* 0x000000ff31337208 */ /* 0x000fc60000800000 */
[----:B0-----:R-:W0:Y:S01]  /*16c40*/  MUFU.RSQ R50, R48 ;  /* 0x0000003000327308 */ /* 0x001e220000001400 */
[----:B-1----:R-:W-:-:S05]  /*16c50*/  @!P4 IMAD.WIDE R46, R9, 0x4, R46 ;  /* 0x00000004092ec825 */ /* 0x002fca00078e022e */
[----:B------:R1:W-:Y:S01]  /*16c60*/  @!P4 STG.E desc[UR8][R46.64], R49 ;  /* 0x000000312e00c986 */ /* 0x0003e2000c101908 */
[----:B--2---:R-:W-:-:S05]  /*16c70*/  @!P4 IMAD.WIDE R44, R9, 0x4, R44 ;  /* 0x00000004092cc825 */ /* 0x004fca00078e022c */
[----:B0-----:R1:W-:Y:S01]  /*16c80*/  @!P4 STG.E desc[UR8][R44.64], R50 ;  /* 0x000000322c00c986 */ /* 0x0013e2000c101908 */
[----:B------:R-:W-:Y:S05]  /*16c90*/  @!P6 BRA `(.L_x_646) ;  /* 0x0000000000c0e947 */ /* 0x000fea0003800000 */
[--C-:B-1----:R-:W-:Y:S01]  /*16ca0*/  FADD.FTZ R45, R12, -R51.reuse ;  /* 0x800000330c2d7221 */ /* 0x102fe20000010000 */
[----:B------:R-:W-:Y:S01]  /*16cb0*/  SHF.L.U32 R48, R94, 0x10, RZ ;  /* 0x000000105e307819 */ /* 0x000fe200000006ff */
[----:B------:R-:W-:Y:S01]  /*16cc0*/  IMAD.U32 R46, R93, 0x10000, RZ ;  /* 0x000100005d2e7824 */ /* 0x000fe200078e00ff */
[----:B------:R-:W-:Y:S01]  /*16cd0*/  SHF.L.U32 R49, R40, 0x10, RZ ;  /* 0x0000001028317819 */ /* 0x000fe200000006ff */
[----:B------:R-:W-:Y:S01]  /*16ce0*/  FMUL.FTZ R44, R50, R45 ;  /* 0x0000002d322c7220 */ /* 0x000fe20000410000 */
[----:B------:R-:W-:Y:S01]  /*16cf0*/  FADD.FTZ R45, R13, -R51 ;  /* 0x800000330d2d7221 */ /* 0x000fe20000010000 */
[----:B------:R-:W-:Y:S01]  /*16d00*/  IMAD.U32 R47, R88, 0x10000, RZ ;  /* 0x00010000582f7824 */ /* 0x000fe200078e00ff */
[----:B------:R-:W-:Y:S01]  /*16d10*/  SHF.L.U32 R74, R98, 0x10, RZ ;  /* 0x00000010624a7819 */ /* 0x000fe200000006ff */
[----:B------:R-:W-:Y:S02]  /*16d20*/  IMAD.U32 R72, R95, 0x10000, RZ ;  /* 0x000100005f487824 */ /* 0x000fe400078e00ff */
[----:B------:R-:W-:Y:S01]  /*16d30*/  FMUL.FTZ R45, R50, R45 ;  /* 0x0000002d322d7220 */ /* 0x000fe20000410000 */
[----:B------:R-:W-:Y:S01]  /*16d40*/  FFMA.FTZ R44, R44, R47, R49 ;  /* 0x0000002f2c2c7223 */ /* 0x000fe20000010031 */
[--C-:B------:R-:W-:Y:S01]  /*16d50*/  FADD.FTZ R47, R52, -R51.reuse ;  /* 0x80000033342f7221 */ /* 0x100fe20000010000 */
[----:B------:R-:W-:Y:S01]  /*16d60*/  SHF.L.U32 R49, R42, 0x10, RZ ;  /* 0x000000102a317819 */ /* 0x000fe200000006ff */
[----:B------:R-:W-:Y:S01]  /*16d70*/  FFMA.FTZ R73, R45, R46, R48 ;  /* 0x0000002e2d497223 */ /* 0x000fe20000010030 */
[----:B------:R-:W-:Y:S01]  /*16d80*/  FADD.FTZ R45, R53, -R51 ;  /* 0x80000033352d7221 */ /* 0x000fe20000010000 */
[----:B------:R-:W-:Y:S01]  /*16d90*/  SHF.L.U32 R48, R41, 0x10, RZ ;  /* 0x0000001029307819 */ /* 0x000fe200000006ff */
[----:B------:R-:W-:-:S02]  /*16da0*/  IMAD.U32 R46, R89, 0x10000, RZ ;  /* 0x00010000592e7824 */ /* 0x000fc400078e00ff */
[C---:B------:R-:W-:Y:S01]  /*16db0*/  FMUL.FTZ R47, R50.reuse, R47 ;  /* 0x0000002f322f7220 */ /* 0x040fe20000410000 */
[----:B------:R-:W-:Y:S01]  /*16dc0*/  FMUL.FTZ R45, R50, R45 ;  /* 0x0000002d322d7220 */ /* 0x000fe20000410000 */
[----:B------:R-:W-:-:S03]  /*16dd0*/  F2FP.BF16.F32.PACK_AB R44, R73, R44 ;  /* 0x0000002c492c723e */ /* 0x000fc600000010ff */
[----:B------:R-:W-:Y:S01]  /*16de0*/  FFMA.FTZ R45, R45, R46, R48 ;  /* 0x0000002e2d2d7223 */ /* 0x000fe20000010030 */
[----:B------:R-:W-:Y:S01]  /*16df0*/  SHF.L.U32 R46, R96, 0x10, RZ ;  /* 0x00000010602e7819 */ /* 0x000fe200000006ff */
[----:B------:R-:W-:-:S04]  /*16e00*/  IMAD.U32 R48, R97, 0x10000, RZ ;  /* 0x0001000061307824 */ /* 0x000fc800078e00ff */
[----:B------:R-:W-:Y:S01]  /*16e10*/  FFMA.FTZ R72, R47, R72, R46 ;  /* 0x000000482f487223 */ /* 0x000fe2000001002e */
[----:B------:R-:W-:-:S04]  /*16e20*/  FADD.FTZ R47, R63, -R51 ;  /* 0x800000333f2f7221 */ /* 0x000fc80000010000 */
[----:B------:R-:W-:Y:S01]  /*16e30*/  FMUL.FTZ R46, R50, R47 ;  /* 0x0000002f322e7220 */ /* 0x000fe20000410000 */
[----:B------:R-:W-:Y:S01]  /*16e40*/  IMAD.U32 R47, R90, 0x10000, RZ ;  /* 0x000100005a2f7824 */ /* 0x000fe200078e00ff */
[----:B------:R-:W-:-:S03]  /*16e50*/  F2FP.BF16.F32.PACK_AB R45, R72, R45 ;  /* 0x0000002d482d723e */ /* 0x000fc600000010ff */
[----:B------:R-:W-:Y:S01]  /*16e60*/  FFMA.FTZ R46, R46, R47, R49 ;  /* 0x0000002f2e2e7223 */ /* 0x000fe20000010031 */
[--C-:B------:R-:W-:Y:S01]  /*16e70*/  FADD.FTZ R47, R62, -R51.reuse ;  /* 0x800000333e2f7221 */ /* 0x100fe20000010000 */
[----:B------:R-:W-:-:S03]  /*16e80*/  FADD.FTZ R49, R68, -R51 ;  /* 0x8000003344317221 */ /* 0x000fc60000010000 */
[C---:B------:R-:W-:Y:S01]  /*16e90*/  FMUL.FTZ R47, R50.reuse, R47 ;  /* 0x0000002f322f7220 */ /* 0x040fe20000410000 */
[----:B------:R-:W-:-:S03]  /*16ea0*/  FMUL.FTZ R49, R50, R49 ;  /* 0x0000003132317220 */ /* 0x000fc60000410000 */
[----:B------:R-:W-:Y:S01]  /*16eb0*/  FFMA.FTZ R77, R47, R48, R74 ;  /* 0x000000302f4d7223 */ /* 0x000fe2000001004a */
[----:B------:R-:W-:Y:S01]  /*16ec0*/  FADD.FTZ R47, R69, -R51 ;  /* 0x80000033452f7221 */ /* 0x000fe20000010000 */
[----:B------:R-:W-:Y:S01]  /*16ed0*/  SHF.L.U32 R74, R43, 0x10, RZ ;  /* 0x000000102b4a7819 */ /* 0x000fe200000006ff */
[----:B------:R-:W-:Y:S02]  /*16ee0*/  IMAD.U32 R48, R91, 0x10000, RZ ;  /* 0x000100005b307824 */ /* 0x000fe400078e00ff */
[----:B------:R-:W-:Y:S01]  /*16ef0*/  FMUL.FTZ R47, R50, R47 ;  /* 0x0000002f322f7220 */ /* 0x000fe20000410000 */
[----:B------:R-:W-:-:S03]  /*16f00*/  F2FP.BF16.F32.PACK_AB R46, R77, R46 ;  /* 0x0000002e4d2e723e */ /* 0x000fc600000010ff */
[----:B------:R-:W-:Y:S01]  /*16f10*/  FFMA.FTZ R47, R47, R48, R74 ;  /* 0x000000302f2f7223 */ /* 0x000fe2000001004a */
[----:B------:R-:W-:Y:S01]  /*16f20*/  IMAD.U32 R48, R99, 0x10000, RZ ;  /* 0x0001000063307824 */ /* 0x000fe200078e00ff */
[----:B------:R-:W-:-:S05]  /*16f30*/  SHF.L.U32 R74, R100, 0x10, RZ ;  /* 0x00000010644a7819 */ /* 0x000fca00000006ff */
[----:B------:R-:W-:Y:S02]  /*16f40*/  FFMA.FTZ R74, R49, R48, R74 ;  /* 0x00000030314a7223 */ /* 0x000fe4000001004a */
[----:B------:R-:W0:Y:S03]  /*16f50*/  LDC.64 R48, c[0x0][0x428] ;  /* 0x00010a00ff307b82 */ /* 0x000e260000000a00 */
[----:B------:R-:W-:Y:S01]  /*16f60*/  F2FP.BF16.F32.PACK_AB R47, R74, R47 ;  /* 0x0000002f4a2f723e */ /* 0x000fe200000010ff */
[----:B0-----:R-:W-:-:S04]  /*16f70*/  IMAD.WIDE.U32 R48, R0, 0x10, R48 ;  /* 0x0000001000307825 */ /* 0x001fc800078e0030 */
[----:B------:R-:W-:Y:S01]  /*16f80*/  VIADD R0, R0, 0x20 ;  /* 0x0000002000007836 */ /* 0x000fe20000000000 */
[----:B------:R0:W-:Y:S06]  /*16f90*/  STG.E.128 desc[UR8][R48.64], R44 ;  /* 0x0000002c30007986 */ /* 0x0001ec000c101d08 */
.L_x_646:
[----:B------:R-:W-:Y:S05]  /*16fa0*/  BSYNC.RECONVERGENT B1 ;  /* 0x0000000000017941 */ /* 0x000fea0003800200 */
.L_x_645:
[----:B------:R-:W-:Y:S01]  /*16fb0*/  ISETP.GE.U32.AND P1, PT, R11, 0x40, PT ;  /* 0x000000400b00780c */ /* 0x000fe20003f26070 */
[----:B------:R-:W-:-:S12]  /*16fc0*/  BSSY.RECONVERGENT B1, `(.L_x_647) ;  /* 0x0000032000017945 */ /* 0x000fd80003800200 */
[----:B------:R-:W-:Y:S05]  /*16fd0*/  @!P1 BRA `(.L_x_648) ;  /* 0x0000000000c09947 */ /* 0x000fea0003800000 */
[--C-:B01----:R-:W-:Y:S01]  /*16fe0*/  FADD.FTZ R45, R14, -R51.reuse ;  /* 0x800000330e2d7221 */ /* 0x103fe20000010000 */
        /* <DEDUP_REMOVED lines=10> */
[----:B------:R-:W-:Y:S01]  /*17090*/  FADD.FTZ R47, R22, -R51 ;  /* 0x80000033162f7221 */ /* 0x000fe20000010000 */
[----:B------:R-:W-:-:S02]  /*170a0*/  IMAD.U32 R49, R38, 0x10000, RZ ;  /* 0x0001000026317824 */ /* 0x000fc400078e00ff */
[----:B------:R-:W-:Y:S01]  /*170b0*/  FFMA.FTZ R73, R45, R46, R48 ;  /* 0x0000002e2d497223 */ /* 0x000fe20000010030 */
[----:B------:R-:W-:Y:S01]  /*170c0*/  FADD.FTZ R45, R23, -R51 ;  /* 0x80000033172d7221 */ /* 0x000fe20000010000 */
[----:B------:R-:W-:Y:S01]  /*170d0*/  SHF.L.U32 R46, R85, 0x10, RZ ;  /* 0x00000010552e7819 */ /* 0x000fe200000006ff */
[----:B------:R-:W-:Y:S02]  /*170e0*/  IMAD.U32 R48, R37, 0x10000, RZ ;  /* 0x0001000025307824 */ /* 0x000fe400078e00ff */
[C---:B------:R-:W-:Y:S01]  /*170f0*/  FMUL.FTZ R47, R50.reuse, R47 ;  /* 0x0000002f322f7220 */ /* 0x040fe20000410000 */
[----:B------:R-:W-:Y:S01]  /*17100*/  FMUL.FTZ R45, R50, R45 ;  /* 0x0000002d322d7220 */ /* 0x000fe20000410000 */
[----:B------:R-:W-:-:S03]  /*17110*/  F2FP.BF16.F32.PACK_AB R44, R73, R44 ;  /* 0x0000002c492c723e */ /* 0x000fc600000010ff */
[----:B------:R-:W-:Y:S01]  /*17120*/  FFMA.FTZ R45, R45, R46, R48 ;  /* 0x0000002e2d2d7223 */ /* 0x000fe20000010030 */
[----:B------:R-:W-:Y:S01]  /*17130*/  IMAD.U32 R46, R104, 0x10000, RZ ;  /* 0x00010000682e7824 */ /* 0x000fe200078e00ff */
[----:B------:R-:W-:-:S03]  /*17140*/  SHF.L.U32 R48, R105, 0x10, RZ ;  /* 0x0000001069307819 */ /* 0x000fc600000006ff */
[----:B------:R-:W-:Y:S01]  /*17150*/  FFMA.FTZ R72, R47, R72, R46 ;  /* 0x000000482f487223 */ /* 0x000fe2000001002e */
[----:B------:R-:W-:-:S04]  /*17160*/  FADD.FTZ R47, R61, -R51 ;  /* 0x800000333d2f7221 */ /* 0x000fc80000010000 */
[----:B------:R-:W-:Y:S01]  /*17170*/  FMUL.FTZ R46, R50, R47 ;  /* 0x0000002f322e7220 */ /* 0x000fe20000410000 */
[----:B------:R-:W-:Y:S02]  /*17180*/  SHF.L.U32 R47, R86, 0x10, RZ ;  /* 0x00000010562f7819 */ /* 0x000fe400000006ff */
        /* <DEDUP_REMOVED lines=13> */
[----:B------:R-:W-:Y:S01]  /*17260*/  SHF.L.U32 R48, R107, 0x10, RZ ;  /* 0x000000106b307819 */ /* 0x000fe200000006ff */
[----:B------:R-:W-:-:S04]  /*17270*/  IMAD.U32 R74, R108, 0x10000, RZ ;  /* 0x000100006c4a7824 */ /* 0x000fc800078e00ff */
[----:B------:R-:W-:Y:S02]  /*17280*/  FFMA.FTZ R74, R49, R48, R74 ;  /* 0x00000030314a7223 */ /* 0x000fe4000001004a */
[----:B------:R-:W0:Y:S03]  /*17290*/  LDC.64 R48, c[0x0][0x428] ;  /* 0x00010a00ff307b82 */ /* 0x000e260000000a00 */
[----:B------:R-:W-:Y:S01]  /*172a0*/  F2FP.BF16.F32.PACK_AB R47, R74, R47 ;  /* 0x0000002f4a2f723e */ /* 0x000fe200000010ff */
[C---:B0-----:R-:W-:Y:S01]  /*172b0*/  IMAD.WIDE.U32 R48, R0.reuse, 0x10, R48 ;  /* 0x0000001000307825 */ /* 0x041fe200078e0030 */
[----:B------:R-:W-:-:S04]  /*172c0*/  IADD3 R0, PT, PT, R0, 0x20, RZ ;  /* 0x0000002000007810 */ /* 0x000fc80007ffe0ff */
[----:B------:R2:W-:Y:S03]  /*172d0*/  STG.E.128 desc[UR8][R48.64], R44 ;  /* 0x0000002c30007986 */ /* 0x0005e6000c101d08 */
.L_x_648:
[----:B------:R-:W-:Y:S05]  /*172e0*/  BSYNC.RECONVERGENT B1 ;  /* 0x0000000000017941 */ /* 0x000fea0003800200 */
.L_x_647:
[----:B------:R-:W-:Y:S01]  /*172f0*/  ISETP.GE.U32.AND P1, PT, R11, 0x60, PT ;  /* 0x000000600b00780c */ /* 0x000fe20003f26070 */
[----:B------:R-:W-:-:S12]  /*17300*/  BSSY.RECONVERGENT B1, `(.L_x_649) ;  /* 0x0000032000017945 */ /* 0x000fd80003800200 */
[----:B------:R-:W-:Y:S05]  /*17310*/  @!P1 BRA `(.L_x_650) ;  /* 0x0000000000c09947 */ /* 0x000fea0003800000 */
[--C-:B012---:R-:W-:Y:S01]  /*17320*/  FADD.FTZ R45, R16, -R51.reuse ;  /* 0x80000033102d7221 */ /* 0x107fe20000010000 */
        /* <DEDUP_REMOVED lines=47> */
.L_x_650:
[----:B------:R-:W-:Y:S05]  /*17620*/  BSYNC.RECONVERGENT B1 ;  /* 0x0000000000017941 */ /* 0x000fea0003800200 */
.L_x_649:
[----:B------:R-:W-:Y:S04]  /*17630*/  BSSY.RECONVERGENT B1, `(.L_x_651) ;  /* 0x0000031000017945 */ /* 0x000fe80003800200 */
[----:B------:R-:W-:Y:S05]  /*17640*/  @!P0 BRA `(.L_x_652) ;  /* 0x0000000000bc8947 */ /* 0x000fea0003800000 */
[--C-:B0123--:R-:W-:Y:S01]  /*17650*/  FADD.FTZ R45, R18, -R51.reuse ;  /* 0x80000033122d7221 */ /* 0x10ffe20000010000 */
        /* <DEDUP_REMOVED lines=28> */
[----:B------:R-:W-:-:S04]  /*17820*/  FADD.FTZ R47, R56, -R51 ;  /* 0x80000033382f7221 */ /* 0x000fc80000010000 */
[----:B------:R-:W-:-:S04]  /*17830*/  FMUL.FTZ R47, R50, R47 ;  /* 0x0000002f322f7220 */ /* 0x000fc80000410000 */
[----:B------:R-:W-:Y:S01]  /*17840*/  FFMA.FTZ R77, R47, R48, R74 ;  /* 0x000000302f4d7223 */ /* 0x000fe2000001004a */
[--C-:B------:R-:W-:Y:S01]  /*17850*/  FADD.FTZ R47, R70, -R51.reuse ;  /* 0x80000033462f7221 */ /* 0x100fe20000010000 */
[----:B------:R-:W-:Y:S01]  /*17860*/  SHF.L.U32 R48, R31, 0x10, RZ ;  /* 0x000000101f307819 */ /* 0x000fe200000006ff */
[----:B------:R-:W-:Y:S02]  /*17870*/  IMAD.U32 R74, R27, 0x10000, RZ ;  /* 0x000100001b4a7824 */ /* 0x000fe400078e00ff */
[----:B------:R-:W-:Y:S01]  /*17880*/  FADD.FTZ R51, R71, -R51 ;  /* 0x8000003347337221 */ /* 0x000fe20000010000 */
[C---:B------:R-:W-:Y:S01]  /*17890*/  FMUL.FTZ R47, R50.reuse, R47 ;  /* 0x0000002f322f7220 */ /* 0x040fe20000410000 */
[----:B------:R-:W-:Y:S02]  /*178a0*/  F2FP.BF16.F32.PACK_AB R46, R77, R46 ;  /* 0x0000002e4d2e723e */ /* 0x000fe400000010ff */
[----:B------:R-:W-:Y:S01]  /*178b0*/  FMUL.FTZ R51, R50, R51 ;  /* 0x0000003332337220 */ /* 0x000fe20000410000 */
[----:B------:R-:W-:Y:S01]  /*178c0*/  FFMA.FTZ R47, R47, R48, R74 ;  /* 0x000000302f2f7223 */ /* 0x000fe2000001004a */
[----:B------:R-:W-:Y:S01]  /*178d0*/  SHF.L.U32 R50, R123, 0x10, RZ ;  /* 0x000000107b327819 */ /* 0x000fe200000006ff */
[----:B------:R-:W0:Y:S01]  /*178e0*/  LDC.64 R48, c[0x0][0x428] ;  /* 0x00010a00ff307b82 */ /* 0x000e220000000a00 */
[----:B------:R-:W-:-:S04]  /*178f0*/  IMAD.U32 R74, R124, 0x10000, RZ ;  /* 0x000100007c4a7824 */ /* 0x000fc800078e00ff */
[----:B------:R-:W-:-:S05]  /*17900*/  FFMA.FTZ R50, R51, R50, R74 ;  /* 0x0000003233327223 */ /* 0x000fca000001004a */
[----:B------:R-:W-:Y:S01]  /*17910*/  F2FP.BF16.F32.PACK_AB R47, R50, R47 ;  /* 0x0000002f322f723e */ /* 0x000fe200000010ff */
[----:B0-----:R-:W-:-:S05]  /*17920*/  IMAD.WIDE.U32 R48, R0, 0x10, R48 ;  /* 0x0000001000307825 */ /* 0x001fca00078e0030 */
[----:B------:R4:W-:Y:S02]  /*17930*/  STG.E.128 desc[UR8][R48.64], R44 ;  /* 0x0000002c30007986 */ /* 0x0009e4000c101d08 */
.L_x_652:
[----:B------:R-:W-:Y:S05]  /*17940*/  BSYNC.RECONVERGENT B1 ;  /* 0x0000000000017941 */ /* 0x000fea0003800200 */
.L_x_651:
[----:B01234-:R-:W0:Y:S02]  /*17950*/  LDC.64 R44, c[0x0][0x380] ;  /* 0x0000e000ff2c7b82 */ /* 0x01fe240000000a00 */
[----:B0-----:R-:W-:-:S04]  /*17960*/  LEA R9, R44, R9, 0x2 ;  /* 0x000000092c097211 */ /* 0x001fc800078e10ff */
[----:B------:R-:W-:-:S13]  /*17970*/  ISETP.GE.AND P0, PT, R9, R45, PT ;  /* 0x0000002d0900720c */ /* 0x000fda0003f06270 */
[----:B------:R-:W-:Y:S05]  /*17980*/  @!P0 BRA `(.L_x_653) ;  /* 0xfffffe9400248947 */ /* 0x000fea000383ffff */
[----:B------:R-:W-:Y:S05]  /*17990*/  BSYNC B0 ;  /* 0x0000000000007941 */ /* 0x000fea0003800000 */
.L_x_308:
[----:B------:R-:W-:Y:S05]  /*179a0*/  EXIT ;  /* 0x000000000000794d */ /* 0x000fea0003800000 */
.L_x_644:
[----:B------:R-:W-:Y:S01]  /*179b0*/  HFMA2 R74, -RZ, RZ, 0, 5.9604644775390625e-08 ;  /* 0x00000001ff4a7431 */ /* 0x000fe200000001ff */
[----:B------:R-:W-:Y:S01]  /*179c0*/  BSSY B1, `(.L_x_654) ;  /* 0x0000007000017945 */ /* 0x000fe20003800000 */
[----:B------:R-:W-:Y:S01]  /*179d0*/  IMAD.MOV.U32 R77, RZ, RZ, R45 ;  /* 0x000000ffff4d7224 */ /* 0x000fe200078e002d */
[----:B------:R-:W-:Y:S01]  /*179e0*/  MOV R72, 0xffffffff ;  /* 0xffffffff00487802 */ /* 0x000fe20000000f00 */
[----:B------:R-:W-:-:S07]  /*179f0*/  IMAD.MOV.U32 R79, RZ, RZ, 0x1f ;  /* 0x0000001fff4f7424 */ /* 0x000fce00078e00ff */
[----:B------:R-:W-:Y:S05]  /*17a00*/  WARPSYNC.COLLECTIVE R72, `(.L_x_655) ;  /* 0x0000000048087348 */ /* 0x000fea0003c00000 */
[----:B------:R0:W1:Y:S02]  /*17a10*/  SHFL.BFLY P5, R73, R77, R74, R79 ;  /* 0x0c00004a4d497389 */ /* 0x00006400000a004f */
[----:B01----:R-:W-:Y:S05]  /*17a20*/  ENDCOLLECTIVE ;  /* 0x000000000000791b */ /* 0x003fea0003800000 */
.L_x_655:
[----:B------:R-:W-:Y:S05]  /*17a30*/  BSYNC B1 ;  /* 0x0000000000017941 */ /* 0x000fea0003800000 */
.L_x_654:
[----:B------:R-:W-:Y:S02]  /*17a40*/  IMAD.MOV.U32 R44, RZ, RZ, R73 ;  /* 0x000000ffff2c7224 */ /* 0x000fe400078e0049 */
[----:B------:R-:W-:Y:S02]  /*17a50*/  HFMA2 R79, -RZ, RZ, 0, 1.847743988037109375e-06 ;  /* 0x0000001fff4f7431 */ /* 0x000fe400000001ff */
[----:B------:R-:W-:Y:S01]  /*17a60*/  IMAD.MOV.U32 R74, RZ, RZ, 0x2 ;  /* 0x00000002ff4a7424 */ /* 0x000fe200078e00ff */
[----:B------:R-:W0:Y:S01]  /*17a70*/  LDC R48, c[0x0][0x400] ;  /* 0x00010000ff307b82 */ /* 0x000e220000000800 */
[----:B------:R-:W-:Y:S01]  /*17a80*/  FADD.FTZ R46, R45, R44 ;  /* 0x0000002c2d2e7221 */ /* 0x000fe20000010000 */
[----:B------:R-:W-:-:S04]  /*17a90*/  IMAD.MOV.U32 R72, RZ, RZ, -0x1 ;  /* 0xffffffffff487424 */ /* 0x000fc800078e00ff */
[----:B------:R-:W-:-:S07]  /*17aa0*/  MOV R77, R46 ;  /* 0x0000002e004d7202 */ /* 0x000fce0000000f00 */
[----:B0-----:R-:W-:Y:S05]  /*17ab0*/  WARPSYNC.COLLECTIVE R72, `(.L_x_656) ;  /* 0x0000000048087348 */ /* 0x001fea0003c00000 */
[----:B------:R1:W2:Y:S02]  /*17ac0*/  SHFL.BFLY P5, R73, R77, R74, R79 ;  /* 0x0c00004a4d497389 */ /* 0x0002a400000a004f */
[----:B012---:R-:W-:Y:S05]  /*17ad0*/  ENDCOLLECTIVE ;  /* 0x000000000000791b */ /* 0x007fea0003800000 */
.L_x_656:
[----:B------:R-:W-:Y:S01]  /*17ae0*/  HFMA2 R74, -RZ, RZ, 0, 2.384185791015625e-07 ;  /* 0x00000004ff4a7431 */ /* 0x000fe200000001ff */
[----:B------:R-:W-:-:S05]  /*17af0*/  MOV R47, R73 ;  /* 0x00000049002f7202 */ /* 0x000fca0000000f00 */
[----:B------:R-:W-:-:S04]  /*17b00*/  FADD.FTZ R47, R46, R47 ;  /* 0x0000002f2e2f7221 */ /* 0x000fc80000010000 */
[----:B------:R-:W-:-:S07]  /*17b10*/  IMAD.MOV.U32 R77, RZ, RZ, R47 ;  /* 0x000000ffff4d7224 */ /* 0x000fce00078e002f */
[----:B------:R-:W-:Y:S05]  /*17b20*/  WARPSYNC.COLLECTIVE R72, `(.L_x_657) ;  /* 0x0000000048087348 */ /* 0x000fea0003c00000 */
[----:B------:R0:W1:Y:S02]  /*17b30*/  SHFL.BFLY P5, R73, R77, R74, R79 ;  /* 0x0c00004a4d497389 */ /* 0x00006400000a004f */
[----:B01----:R-:W-:Y:S05]  /*17b40*/  ENDCOLLECTIVE ;  /* 0x000000000000791b */ /* 0x003fea0003800000 */
.L_x_657:
[----:B------:R-:W-:Y:S02]  /*17b50*/  IMAD.MOV.U32 R74, RZ, RZ, 0x8 ;  /* 0x00000008ff4a7424 */ /* 0x000fe400078e00ff */
[----:B------:R-:W-:-:S04]  /*17b60*/  IMAD.MOV.U32 R44, RZ, RZ, R73 ;  /* 0x000000ffff2c7224 */ /* 0x000fc800078e0049 */
[----:B------:R-:W-:-:S05]  /*17b70*/  FADD.FTZ R50, R47, R44 ;  /* 0x0000002c2f327221 */ /* 0x000fca0000010000 */
[----:B------:R-:W-:-:S07]  /*17b80*/  MOV R77, R50 ;  /* 0x00000032004d7202 */ /* 0x000fce0000000f00 */
[----:B------:R-:W-:Y:S05]  /*17b90*/  WARPSYNC.COLLECTIVE R72, `(.L_x_658) ;  /* 0x0000000048087348 */ /* 0x000fea0003c00000 */
[----:B------:R0:W1:Y:S02]  /*17ba0*/  SHFL.BFLY P5, R73, R77, R74, R79 ;  /* 0x0c00004a4d497389 */ /* 0x00006400000a004f */
[----:B01----:R-:W-:Y:S05]  /*17bb0*/  ENDCOLLECTIVE ;  /* 0x000000000000791b */ /* 0x003fea0003800000 */
.L_x_658:
[----:B------:R-:W-:Y:S01]  /*17bc0*/  HFMA2 R74, -RZ, RZ, 0, 9.5367431640625e-07 ;  /* 0x00000010ff4a7431 */ /* 0x000fe200000001ff */
[----:B------:R-:W-:-:S05]  /*17bd0*/  MOV R49, R73 ;  /* 0x0000004900317202 */ /* 0x000fca0000000f00 */
[----:B------:R-:W-:-:S04]  /*17be0*/  FADD.FTZ R51, R50, R49 ;  /* 0x0000003132337221 */ /* 0x000fc80000010000 */
[----:B------:R-:W-:-:S07]  /*17bf0*/  IMAD.MOV.U32 R77, RZ, RZ, R51 ;  /* 0x000000ffff4d7224 */ /* 0x000fce00078e0033 */
[----:B------:R-:W-:Y:S05]  /*17c00*/  WARPSYNC.COLLECTIVE R72, `(.L_x_659) ;  /* 0x0000000048087348 */ /* 0x000fea0003c00000 */
[----:B------:R0:W1:Y:S02]  /*17c10*/  SHFL.BFLY P5, R73, R77, R74, R79 ;  /* 0x0c00004a4d497389 */ /* 0x00006400000a004f */
[----:B01----:R-:W-:Y:S05]  /*17c20*/  ENDCOLLECTIVE ;  /* 0x000000000000791b */ /* 0x003fea0003800000 */
.L_x_659:
[----:B------:R-:W-:Y:S02]  /*17c30*/  IMAD.MOV.U32 R74, RZ, RZ, 0x1 ;  /* 0x00000001ff4a7424 */ /* 0x000fe400078e00ff */
[----:B------:R-:W-:-:S04]  /*17c40*/  IMAD.MOV.U32 R44, RZ, RZ, R73 ;  /* 0x000000ffff2c7224 */ /* 0x000fc800078e0049 */
        /* <DEDUP_REMOVED lines=71> */
.L_x_660:
[----:B------:R-:W-:Y:S01]  /*180c0*/  HFMA2 R74, -RZ, RZ, 0, 1.1920928955078125e-07 ;  /* 0x00000002ff4a7431 */ /* 0x000fe200000001ff */
[----:B------:R-:W-:-:S05]  /*180d0*/  MOV R45, R73 ;  /* 0x00000049002d7202 */ /* 0x000fca0000000f00 */
[----:B------:R-:W-:-:S04]  /*180e0*/  FADD.FTZ R45, R44, R45 ;  /* 0x0000002d2c2d7221 */ /* 0x000fc80000010000 */
[----:B------:R-:W-:-:S07]  /*180f0*/  IMAD.MOV.U32 R77, RZ, RZ, R45 ;  /* 0x000000ffff4d7224 */ /* 0x000fce00078e002d */
[----:B------:R-:W-:Y:S05]  /*18100*/  WARPSYNC.COLLECTIVE R72, `(.L_x_661) ;  /* 0x0000000048087348 */ /* 0x000fea0003c00000 */
[----:B------:R0:W1:Y:S02]  /*18110*/  SHFL.BFLY P5, R73, R77, R74, R79 ;  /* 0x0c00004a4d497389 */ /* 0x00006400000a004f */
[----:B01----:R-:W-:Y:S05]  /*18120*/  ENDCOLLECTIVE ;  /* 0x000000000000791b */ /* 0x003fea0003800000 */
.L_x_661:
[----:B------:R-:W-:Y:S02]  /*18130*/  IMAD.MOV.U32 R74, RZ, RZ, 0x4 ;  /* 0x00000004ff4a7424 */ /* 0x000fe400078e00ff */
[----:B------:R-:W-:-:S04]  /*18140*/  IMAD.MOV.U32 R46, RZ, RZ, R73 ;  /* 0x000000ffff2e7224 */ /* 0x000fc800078e0049 */
[----:B------:R-:W-:-:S05]  /*18150*/  FADD.FTZ R46, R45, R46 ;  /* 0x0000002e2d2e7221 */ /* 0x000fca0000010000 */
[----:B------:R-:W-:-:S07]  /*18160*/  MOV R77, R46 ;  /* 0x0000002e004d7202 */ /* 0x000fce0000000f00 */
[----:B------:R-:W-:Y:S05]  /*18170*/  WARPSYNC.COLLECTIVE R72, `(.L_x_662) ;  /* 0x0000000048087348 */ /* 0x000fea0003c00000 */
[----:B------:R0:W1:Y:S02]  /*18180*/  SHFL.BFLY P5, R73, R77, R74, R79 ;  /* 0x0c00004a4d497389 */ /* 0x00006400000a004f */
[----:B01----:R-:W-:Y:S05]  /*18190*/  ENDCOLLECTIVE ;  /* 0x000000000000791b */ /* 0x003fea0003800000 */
.L_x_662:
[----:B------:R-:W-:Y:S01]  /*181a0*/  HFMA2 R74, -RZ, RZ, 0, 4.76837158203125e-07 ;  /* 0x00000008ff4a7431 */ /* 0x000fe200000001ff */
[----:B------:R-:W-:-:S05]  /*181b0*/  MOV R47, R73 ;  /* 0x00000049002f7202 */ /* 0x000fca0000000f00 */
[----:B------:R-:W-:-:S04]  /*181c0*/  FADD.FTZ R47, R46, R47 ;  /* 0x0000002f2e2f7221 */ /* 0x000fc80000010000 */
[----:B------:R-:W-:-:S07]  /*181d0*/  IMAD.MOV.U32 R77, RZ, RZ, R47 ;  /* 0x000000ffff4d7224 */ /* 0x000fce00078e002f */
[----:B------:R-:W-:Y:S05]  /*181e0*/  WARPSYNC.COLLECTIVE R72, `(.L_x_663) ;  /* 0x0000000048087348 */ /* 0x000fea0003c00000 */
[----:B------:R0:W1:Y:S02]  /*181f0*/  SHFL.BFLY P5, R73, R77, R74, R79 ;  /* 0x0c00004a4d497389 */ /* 0x00006400000a004f */
[----:B01----:R-:W-:Y:S05]  /*18200*/  ENDCOLLECTIVE ;  /* 0x000000000000791b */ /* 0x003fea0003800000 */
.L_x_663:
[----:B------:R-:W-:Y:S02]  /*18210*/  IMAD.MOV.U32 R74, RZ, RZ, 0x10 ;  /* 0x00000010ff4a7424 */ /* 0x000fe400078e00ff */
[----:B------:R-:W-:-:S04]  /*18220*/  IMAD.MOV.U32 R50, RZ, RZ, R73 ;  /* 0x000000ffff327224 */ /* 0x000fc800078e0049 */
[----:B------:R-:W-:-:S05]  /*18230*/  FADD.FTZ R50, R47, R50 ;  /* 0x000000322f327221 */ /* 0x000fca0000010000 */
[----:B------:R-:W-:-:S07]  /*18240*/  MOV R77, R50 ;  /* 0x00000032004d7202 */ /* 0x000fce0000000f00 */
[----:B------:R-:W-:Y:S05]  /*18250*/  WARPSYNC.COLLECTIVE R72, `(.L_x_664) ;  /* 0x0000000048087348 */ /* 0x000fea0003c00000 */
[----:B------:R0:W1:Y:S02]  /*18260*/  SHFL.BFLY P5, R73, R77, R74, R79 ;  /* 0x0c00004a4d497389 */ /* 0x00006400000a004f */
[----:B01----:R-:W-:Y:S05]  /*18270*/  ENDCOLLECTIVE ;  /* 0x000000000000791b */ /* 0x003fea0003800000 */
.L_x_664:
[----:B------:R-:W-:Y:S01]  /*18280*/  MOV R51, R73 ;  /* 0x0000004900337202 */ /* 0x000fe20000000f00 */
[----:B------:R-:W-:Y:S06]  /*18290*/  BRA `(.L_x_665) ;  /* 0xffffffe8003c7947 */ /* 0x000fec000383ffff */
.L_x_666:
        /* <DEDUP_REMOVED lines=14> */
.L_x_37236:


//--------------------- .text._ZN10layer_norm13ln_fwd_kernelINS_13Kernel_traitsI13__nv_bfloat16S2_S2_S2_fjLj1024ELj1ELj4ELj1ELj16ENS_18Kernel_traits_baseILj1024ES2_S2_S2_S2_fjLj128EEEEELb1ELb0ELb0ELb1EEEvNS_9FwdParamsE --------------------------
	.section	.text._ZN10layer_norm13ln_fwd_kernelINS_13Kernel_traitsI13__nv_bfloat16S2_S2_S2_fjLj1024ELj1ELj4ELj1ELj16ENS_18Kernel_traits_baseILj1024ES2_S2_S2_S2_fjLj128EEEEELb1ELb0ELb0ELb1EEEvNS_9FwdParamsE,"ax",@progbits
	.align	128
        .global         _ZN10layer_norm13ln_fwd_kernelINS_13Kernel_traitsI13__nv_bfloat16S2_S2_S2_fjLj1024ELj1ELj4ELj1ELj16ENS_18Kernel_traits_baseILj1024ES2_S2_S2_S2_fjLj128EEEEELb1ELb0ELb0ELb1EEEvNS_9FwdParamsE
        .type           _ZN10layer_norm13ln_fwd_kernelINS_13Kernel_traitsI13__nv_bfloat16S2_S2_S2_fjLj1024ELj1ELj4ELj1ELj16ENS_18Kernel_traits_baseILj1024ES2_S2_S2_S2_fjLj128EEEEELb1ELb0ELb0ELb1EEEvNS_9FwdParamsE,@function
        .size           _ZN10layer_norm13ln_fwd_kernelINS_13Kernel_traitsI13__nv_bfloat16S2_S2_S2_fjLj1024ELj1ELj4ELj1ELj16ENS_18Kernel_traits_baseILj1024ES2_S2_S2_S2_fjLj128EEEEELb1ELb0ELb0ELb1EEEvNS_9FwdParamsE,(.L_x_37237 - _ZN10layer_norm13ln_fwd_kernelINS_13Kernel_traitsI13__nv_bfloat16S2_S2_S2_fjLj1024ELj1ELj4ELj1ELj16ENS_18Kernel_traits_baseILj1024ES2_S2_S2_S2_fjLj128EEEEELb1ELb0ELb0ELb1EEEvNS_9FwdParamsE)
        .other          _ZN10layer_norm13ln_fwd_kernelINS_13Kernel_traitsI13__nv_bfloat16S2_S2_S2_fjLj1024ELj1ELj4ELj1ELj16ENS_18Kernel_traits_baseILj1024ES2_S2_S2_S2_fjLj128EEEEELb1ELb0ELb0ELb1EEEvNS_9FwdParamsE,@"STO_CUDA_ENTRY STV_DEFAULT"
_ZN10layer_norm13ln_fwd_kernelINS_13Kernel_traitsI13__nv_bfloat16S2_S2_S2_fjLj1024ELj1ELj4ELj1ELj16ENS_18Kernel_traits_baseILj1024ES2_S2_S2_S2_fjLj128EEEEELb1ELb0ELb0ELb1EEEvNS_9FwdParamsE:
.text._ZN10layer_norm13ln_fwd_kernelINS_13Kernel_traitsI13__nv_bfloat16S2_S2_S2_fjLj1024ELj1ELj4ELj1ELj16ENS_18Kernel_traits_baseILj1024ES2_S2_S2_S2_fjLj128EEEEELb1ELb0ELb0ELb1EEEvNS_9FwdParamsE:
[----:B------:R-:W-:Y:S01]  /*0000*/  LDC R1, c[0x0][0x37c] ;  /* 0x0000df00ff017b82 */ /* 0x000fe20000000800 */
[----:B------:R-:W0:Y:S01]  /*0010*/  LDCU.U8 UR4, c[0x0][0x464] ;  /* 0x00008c80ff0477ac */ /* 0x000e220008000000 */
[----:B------:R-:W1:Y:S06]  /*0020*/  S2R R10, SR_TID.X ;  /* 0x00000000000a7919 */ /* 0x000e6c0000002100 */
[----:B------:R-:W2:Y:S01]  /*0030*/  LDC R129, c[0x0][0x458] ;  /* 0x00011600ff817b82 */ /* 0x000ea20000000800 */
[----:B------:R-:W3:Y:S01]  /*0040*/  LDCU.64 UR6, c[0x0][0x450] ;  /* 0x00008a00ff0677ac */ /* 0x000ee20008000a00 */
[----:B------:R-:W4:Y:S06]  /*0050*/  LDCU.64 UR8, c[0x0][0x358] ;  /* 0x00006b00ff0877ac */ /* 0x000f2c0008000a00 */
[----:B------:R-:W1:Y:S01]  /*0060*/  LDC R28, c[0x0][0x45c] ;  /* 0x00011700ff1c7b82 */ /* 0x000e620000000800 */
[----:B------:R-:W1:Y:S01]  /*0070*/  LDCU UR10, c[0x0][0x384] ;  /* 0x00007080ff0a77ac */ /* 0x000e620008000800 */
[----:B0-----:R-:W-:Y:S01]  /*0080*/  ISETP.NE.AND P1, PT, RZ, UR4, PT ;  /* 0x00000004ff007c0c */ /* 0x001fe2000bf25270 */
[----:B------:R-:W0:Y:S05]  /*0090*/  LDCU.64 UR4, c[0x0][0x438] ;  /* 0x00008700ff0477ac */ /* 0x000e2a0008000a00 */
[----:B------:R-:W0:Y:S01]  /*00a0*/  LDC.64 R2, c[0x0][0x3d0] ;  /* 0x0000f400ff027b82 */ /* 0x000e220000000a00 */
[----:B---3--:R-:W-:-:S02]  /*00b0*/  IMAD.U32 R4, RZ, RZ, UR6 ;  /* 0x00000006ff047e24 */ /* 0x008fc4000f8e00ff */
[----:B------:R-:W-:-:S04]  /*00c0*/  IMAD.U32 R5, RZ, RZ, UR7 ;  /* 0x00000007ff057e24 */ /* 0x000fc8000f8e00ff */
[----:B--2---:R-:W-:Y:S02]  /*00d0*/  @P1 MOV R6, R129 ;  /* 0x0000008100061202 */ /* 0x004fe40000000f00 */
[----:B----4-:R-:W2:Y:S01]  /*00e0*/  @P1 LDG.E.64 R4, desc[UR8][R4.64] ;  /* 0x0000000804041981 */ /* 0x010ea2000c1e1b00 */
[----:B-1----:R-:W-:Y:S01]  /*00f0*/  LOP3.LUT R0, R10, 0x1f, RZ, 0xc0, !PT ;  /* 0x0000001f0a007812 */ /* 0x002fe200078ec0ff */
[----:B------:R-:W-:Y:S01]  /*0100*/  @P1 IMAD.MOV.U32 R7, RZ, RZ, R28 ;  /* 0x000000ffff071224 */ /* 0x000fe200078e001c */
[----:B------:R-:W1:Y:S01]  /*0110*/  @P1 LDC R29, c[0x0][0x460] ;  /* 0x00011800ff1d1b82 */ /* 0x000e620000000800 */
[----:B0-----:R-:W-:-:S04]  /*0120*/  ISETP.NE.U32.AND P0, PT, RZ, UR4, PT ;  /* 0x00000004ff007c0c */ /* 0x001fc8000bf05070 */
[----:B------:R-:W1:Y:S01]  /*0130*/  @P1 LDG.E.64 R6, desc[UR8][R6.64] ;  /* 0x0000000806061981 */ /* 0x000e62000c1e1b00 */
[----:B------:R-:W-:-:S13]  /*0140*/  ISETP.NE.AND.EX P0, PT, RZ, UR5, PT, P0 ;  /* 0x00000005ff007c0c */ /* 0x000fda000bf05300 */
[----:B------:R-:W0:Y:S02]  /*0150*/  @P0 LDC.64 R8, c[0x0][0x438] ;  /* 0x00010e00ff080b82 */ /* 0x000e240000000a00 */
[----:B0-----:R-:W-:-:S05]  /*0160*/  @P0 IMAD.WIDE.U32 R8, R0, 0x10, R8 ;  /* 0x0000001000080825 */ /* 0x001fca00078e0008 */
[----:B------:R-:W5:Y:S04]  /*0170*/  @P0 LDG.E.128 R36, desc[UR8][R8.64] ;  /* 0x0000000808240981 */ /* 0x000f68000c1e1d00 */
[----:B------:R-:W5:Y:S04]  /*0180*/  @P0 LDG.E.128 R40, desc[UR8][R8.64+0x200] ;  /* 0x0002000808280981 */ /* 0x000f68000c1e1d00 */
[----:B------:R-:W5:Y:S04]  /*0190*/  @P0 LDG.E.128 R44, desc[UR8][R8.64+0x400] ;  /* 0x00040008082c0981 */ /* 0x000f68000c1e1d00 */
[----:B------:R-:W5:Y:S01]  /*01a0*/  @P0 LDG.E.128 R48, desc[UR8][R8.64+0x600] ;  /* 0x0006000808300981 */ /* 0x000f62000c1e1d00 */
[----:B------:R-:W0:Y:S01]  /*01b0*/  S2UR UR5, SR_CTAID.X ;  /* 0x00000000000579c3 */ /* 0x000e220000002500 */
[----:B------:R-:W-:-:S05]  /*01c0*/  IMAD.WIDE.U32 R2, R0, 0x10, R2 ;  /* 0x0000001000027825 */ /* 0x000fca00078e0002 */
[----:B------:R-:W5:Y:S02]  /*01d0*/  LDG.E.128 R12, desc[UR8][R2.64] ;  /* 0x00000008020c7981 */ /* 0x000f64000c1e1d00 */
[----:B------:R-:W3:Y:S02]  /*01e0*/  LDC R11, c[0x0][0x360] ;  /* 0x0000d800ff0b7b82 */ /* 0x000ee40000000800 */
[----:B------:R-:W5:Y:S04]  /*01f0*/  LDG.E.128 R16, desc[UR8][R2.64+0x200] ;  /* 0x0002000802107981 */ /* 0x000f68000c1e1d00 */
[----:B------:R-:W5:Y:S04]  /*0200*/  LDG.E.128 R24, desc[UR8][R2.64+0x400] ;  /* 0x0004000802187981 */ /* 0x000f68000c1e1d00 */
[----:B------:R4:W5:Y:S01]  /*0210*/  LDG.E.128 R20, desc[UR8][R2.64+0x600] ;  /* 0x0006000802147981 */ /* 0x000962000c1e1d00 */
[----:B0-----:R-:W-:Y:S01]  /*0220*/  USHF.L.U32 UR4, UR5, 0x2, URZ ;  /* 0x0000000205047899 */ /* 0x001fe200080006ff */
[----:B----4-:R-:W-:-:S05]  /*0230*/  SHF.R.U32.HI R2, RZ, 0x5, R10 ;  /* 0x00000005ff027819 */ /* 0x010fca000001160a */
[----:B------:R-:W-:-:S04]  /*0240*/  LOP3.LUT R2, R2, UR4, RZ, 0xfc, !PT ;  /* 0x0000000402027c12 */ /* 0x000fc8000f8efcff */
[----:B------:R-:W-:Y:S02]  /*0250*/  ISETP.GE.AND P2, PT, R2, UR10, PT ;  /* 0x0000000a02007c0c */ /* 0x000fe4000bf46270 */
[----:B--2---:R-:W-:Y:S02]  /*0260*/  @P1 R2UR UR6, R4 ;  /* 0x00000000040612ca */ /* 0x004fe400000e0000 */
[----:B------:R-:W-:Y:S02]  /*0270*/  @P1 R2UR UR7, R5 ;  /* 0x00000000050712ca */ /* 0x000fe400000e0000 */
[----:B-1----:R-:W-:Y:S01]  /*0280*/  @P1 IADD3 R129, P3, PT, R6, R29, RZ ;  /* 0x0000001d06811210 */ /* 0x002fe20007f7e0ff */
[----:B---3--:R-:W-:-:S04]  /*0290*/  IMAD R6, R11, UR5, R10 ;  /* 0x000000050b067c24 */ /* 0x008fc8000f8e020a */
[----:B------:R-:W-:Y:S02]  /*02a0*/  @P1 IMAD.X R28, RZ, RZ, R7, P3 ;  /* 0x000000ffff1c1224 */ /* 0x000fe400018e0607 */
[----:B------:R-:W-:Y:S06]  /*02b0*/  @P2 EXIT ;  /* 0x000000000000294d */ /* 0x000fec0003800000 */
[--C-:B------:R-:W-:Y:S01]  /*02c0*/  SHF.R.U64 R3, R129, 0x2, R28.reuse ;  /* 0x0000000281037819 */ /* 0x100fe2000000121c */
[----:B------:R-:W-:Y:S01]  /*02d0*/  UIADD3 UR14, UPT, UPT, UR6, -0x61c88647, URZ ;  /* 0x9e3779b9060e7890 */ /* 0x000fe2000fffe0ff */
[----:B------:R-:W-:Y:S01]  /*02e0*/  MOV R4, R6 ;  /* 0x0000000600047202 */ /* 0x000fe20000000f00 */
[----:B------:R-:W-:Y:S01]  /*02f0*/  UIADD3 UR15, UPT, UPT, UR7, -0x4498517b, URZ ;  /* 0xbb67ae85070f7890 */ /* 0x000fe2000fffe0ff */
[----:B------:R-:W-:Y:S01]  /*0300*/  SHF.R.U32.HI R5, RZ, 0x2, R28 ;  /* 0x00000002ff057819 */ /* 0x000fe2000001161c */
[----:B------:R-:W-:Y:S01]  /*0310*/  IMAD.HI.U32 R7, R3, -0x2daee0ad, RZ ;  /* 0xd2511f5303077827 */ /* 0x000fe200078e00ff */
[----:B------:R-:W-:Y:S01]  /*0320*/  UIADD3 UR17, UPT, UPT, UR7, 0x76cf5d0a, URZ ;  /* 0x76cf5d0a07117890 */ /* 0x000fe2000fffe0ff */
[----:B-----5:R-:W-:Y:S01]  /*0330*/  @!P0 CS2R R38, SRZ ;  /* 0x0000000000268805 */ /* 0x020fe2000001ff00 */
[----:B------:R-:W-:Y:S01]  /*0340*/  UIADD3 UR16, UPT, UPT, UR6, 0x3c6ef372, URZ ;  /* 0x3c6ef37206107890 */ /* 0x000fe2000fffe0ff */
[C---:B------:R-:W-:Y:S01]  /*0350*/  IMAD.HI.U32 R6, R4.reuse, -0x326172a9, RZ ;  /* 0xcd9e8d5704067827 */ /* 0x040fe200078e00ff */
[----:B------:R-:W-:Y:S01]  /*0360*/  LOP3.LUT R7, R7, UR7, RZ, 0x3c, !PT ;  /* 0x0000000707077c12 */ /* 0x000fe2000f8e3cff */
[----:B------:R-:W-:Y:S01]  /*0370*/  UIADD3 UR18, UPT, UPT, UR6, -0x255992d5, URZ ;  /* 0xdaa66d2b06127890 */ /* 0x000fe2000fffe0ff */
[----:B------:R-:W-:Y:S01]  /*0380*/  @!P0 CS2R R36, SRZ ;  /* 0x0000000000248805 */ /* 0x000fe2000001ff00 */
[----:B------:R-:W-:Y:S01]  /*0390*/  IMAD R9, R4, -0x326172a9, RZ ;  /* 0xcd9e8d5704097824 */ /* 0x000fe200078e02ff */
[----:B------:R-:W-:Y:S01]  /*03a0*/  LOP3.LUT R6, R5, UR6, R6, 0x96, !PT ;  /* 0x0000000605067c12 */ /* 0x000fe2000f8e9606 */
[----:B------:R-:W-:Y:S01]  /*03b0*/  IMAD.HI.U32 R8, R7, -0x326172a9, RZ ;  /* 0xcd9e8d5707087827 */ /* 0x000fe200078e00ff */
[----:B------:R-:W-:Y:S01]  /*03c0*/  UIADD3 UR19, UPT, UPT, UR7, 0x32370b8f, URZ ;  /* 0x32370b8f07137890 */ /* 0x000fe2000fffe0ff */
[----:B------:R-:W-:Y:S01]  /*03d0*/  @!P0 CS2R R42, SRZ ;  /* 0x00000000002a8805 */ /* 0x000fe2000001ff00 */
[----:B------:R-:W-:Y:S01]  /*03e0*/  UIADD3 UR20, UPT, UPT, UR6, 0x78dde6e4, URZ ;  /* 0x78dde6e406147890 */ /* 0x000fe2000fffe0ff */
[----:B------:R-:W-:Y:S01]  /*03f0*/  IMAD R11, R3, -0x2daee0ad, RZ ;  /* 0xd2511f53030b7824 */ /* 0x000fe200078e02ff */
[----:B------:R-:W-:Y:S01]  /*0400*/  LOP3.LUT R8, R9, UR14, R8, 0x96, !PT ;  /* 0x0000000e09087c12 */ /* 0x000fe2000f8e9608 */
[C---:B------:R-:W-:Y:S01]  /*0410*/  IMAD.HI.U32 R10, R6.reuse, -0x2daee0ad, RZ ;  /* 0xd2511f53060a7827 */ /* 0x040fe200078e00ff */
[----:B------:R-:W-:Y:S01]  /*0420*/  UIADD3 UR21, UPT, UPT, UR7, -0x126145ec, URZ ;  /* 0xed9eba1407157890 */ /* 0x000fe2000fffe0ff */
[----:B------:R-:W-:Y:S01]  /*0430*/  @!P0 CS2R R40, SRZ ;  /* 0x0000000000288805 */ /* 0x000fe2000001ff00 */
[----:B------:R-:W-:Y:S01]  /*0440*/  UIADD3 UR22, UPT, UPT, UR6, 0x1715609d, URZ ;  /* 0x1715609d06167890 */ /* 0x000fe2000fffe0ff */
[----:B------:R-:W-:Y:S01]  /*0450*/  IMAD R28, R6, -0x2daee0ad, RZ ;  /* 0xd2511f53061c7824 */ /* 0x000fe200078e02ff */
[----:B------:R-:W-:Y:S01]  /*0460*/  LOP3.LUT R10, R11, UR15, R10, 0x96, !PT ;  /* 0x0000000f0b0a7c12 */ /* 0x000fe2000f8e960a */
[----:B------:R-:W-:Y:S01]  /*0470*/  IMAD.HI.U32 R9, R8, -0x2daee0ad, RZ ;  /* 0xd2511f5308097827 */ /* 0x000fe200078e00ff */
[----:B------:R-:W-:Y:S01]  /*0480*/  UIADD3 UR23, UPT, UPT, UR7, -0x56f99767, URZ ;  /* 0xa906689907177890 */ /* 0x000fe2000fffe0ff */
[----:B------:R-:W-:Y:S01]  /*0490*/  @!P0 CS2R R46, SRZ ;  /* 0x00000000002e8805 */ /* 0x000fe2000001ff00 */
[----:B------:R-:W-:Y:S01]  /*04a0*/  UIADD3 UR24, UPT, UPT, UR6, -0x4ab325aa, URZ ;  /* 0xb54cda5606187890 */ /* 0x000fe2000fffe0ff */
[----:B------:R-:W-:Y:S01]  /*04b0*/  IMAD R7, R7, -0x326172a9, RZ ;  /* 0xcd9e8d5707077824 */ /* 0x000fe200078e02ff */
[----:B------:R-:W-:Y:S01]  /*04c0*/  LOP3.LUT R28, R28, UR17, R9, 0x96, !PT ;  /* 0x000000111c1c7c12 */ /* 0x000fe2000f8e9609 */
[----:B------:R-:W-:Y:S01]  /*04d0*/  IMAD.HI.U32 R6, R10, -0x326172a9, RZ ;  /* 0xcd9e8d570a067827 */ /* 0x000fe200078e00ff */
[----:B------:R-:W-:Y:S01]  /*04e0*/  UIADD3 UR25, UPT, UPT, UR7, 0x646e171e, URZ ;  /* 0x646e171e07197890 */ /* 0x000fe2000fffe0ff */
[----:B------:R-:W-:Y:S01]  /*04f0*/  @!P0 CS2R R44, SRZ ;  /* 0x00000000002c8805 */ /* 0x000fe2000001ff00 */
[----:B------:R-:W0:Y:S01]  /*0500*/  LDCU.64 UR4, c[0x0][0x3e0] ;  /* 0x00007c00ff0477ac */ /* 0x000e220008000a00 */
[----:B------:R-:W-:Y:S01]  /*0510*/  IMAD R11, R8, -0x2daee0ad, RZ ;  /* 0xd2511f53080b7824 */ /* 0x000fe200078e02ff */
[----:B------:R-:W-:Y:S01]  /*0520*/  LOP3.LUT R9, R7, UR16, R6, 0x96, !PT ;  /* 0x0000001007097c12 */ /* 0x000fe2000f8e9606 */
[----:B------:R-:W-:Y:S01]  /*0530*/  IMAD R7, R10, -0x326172a9, RZ ;  /* 0xcd9e8d570a077824 */ /* 0x000fe200078e02ff */
[----:B------:R-:W-:Y:S01]  /*0540*/  UIADD3 UR26, UPT, UPT, UR6, 0x5384540f, URZ ;  /* 0x5384540f061a7890 */ /* 0x000fe2000fffe0ff */
[C---:B------:R-:W-:Y:S01]  /*0550*/  IMAD.HI.U32 R6, R28.reuse, -0x326172a9, RZ ;  /* 0xcd9e8d571c067827 */ /* 0x040fe200078e00ff */
[----:B------:R-:W-:Y:S01]  /*0560*/  UIADD3 UR27, UPT, UPT, UR7, 0x1fd5c5a3, URZ ;  /* 0x1fd5c5a3071b7890 */ /* 0x000fe2000fffe0ff */
[----:B------:R-:W-:Y:S01]  /*0570*/  @!P0 CS2R R50, SRZ ;  /* 0x0000000000328805 */ /* 0x000fe2000001ff00 */
[----:B------:R-:W-:Y:S01]  /*0580*/  UIADD3 UR28, UPT, UPT, UR6, -0xe443238, URZ ;  /* 0xf1bbcdc8061c7890 */ /* 0x000fe2000fffe0ff */
[----:B------:R-:W-:Y:S01]  /*0590*/  IMAD.HI.U32 R8, R9, -0x2daee0ad, RZ ;  /* 0xd2511f5309087827 */ /* 0x000fe200078e00ff */
[----:B------:R-:W-:Y:S01]  /*05a0*/  LOP3.LUT R29, R7, UR18, R6, 0x96, !PT ;  /* 0x00000012071d7c12 */ /* 0x000fe2000f8e9606 */
[----:B------:R-:W-:Y:S01]  /*05b0*/  UIADD3 UR29, UPT, UPT, UR7, -0x24c28bd8, URZ ;  /* 0xdb3d7428071d7890 */ /* 0x000fe2000fffe0ff */
[----:B------:R-:W-:Y:S01]  /*05c0*/  @!P0 CS2R R48, SRZ ;  /* 0x0000000000308805 */ /* 0x000fe2000001ff00 */
[----:B------:R-:W-:Y:S01]  /*05d0*/  IMAD R28, R28, -0x326172a9, RZ ;  /* 0xcd9e8d571c1c7824 */ /* 0x000fe200078e02ff */
[----:B------:R-:W-:Y:S01]  /*05e0*/  LOP3.LUT R30, R11, UR19, R8, 0x96, !PT ;  /* 0x000000130b1e7c12 */ /* 0x000fe2000f8e9608 */
[----:B------:R-:W-:Y:S01]  /*05f0*/  IMAD R11, R9, -0x2daee0ad, RZ ;  /* 0xd2511f53090b7824 */ /* 0x000fe200078e02ff */
[-C--:B------:R-:W-:Y:S01]  /*0600*/  @P0 MOV R8, R14.reuse ;  /* 0x0000000e00080202 */ /* 0x080fe20000000f00 */
[----:B------:R-:W-:Y:S01]  /*0610*/  IMAD.HI.U32 R10, R29, -0x2daee0ad, RZ ;  /* 0xd2511f531d0a7827 */ /* 0x000fe200078e00ff */
[----:B------:R-:W-:Y:S01]  /*0620*/  @!P0 MOV R8, R14 ;  /* 0x0000000e00088202 */ /* 0x000fe20000000f00 */
[----:B0-----:R-:W-:-:S02]  /*0630*/  UISETP.NE.U32.AND UP0, UPT, UR4, URZ, UPT ;  /* 0x000000ff0400728c */ /* 0x001fc4000bf05070 */
[----:B------:R-:W-:Y:S02]  /*0640*/  HFMA2 R86, -RZ, RZ, 0, 0 ;  /* 0x00000000ff567431 */ /* 0x000fe400000001ff */
[----:B------:R-:W-:Y:S01]  /*0650*/  IMAD.HI.U32 R9, R30, -0x326172a9, RZ ;  /* 0xcd9e8d571e097827 */ /* 0x000fe200078e00ff */
[----:B------:R-:W-:Y:S01]  /*0660*/  LOP3.LUT R31, R11, UR21, R10, 0x96, !PT ;  /* 0x000000150b1f7c12 */ /* 0x000fe2000f8e960a */
[----:B------:R-:W0:Y:S01]  /*0670*/  LDCU.U8 UR4, c[0x0][0x410] ;  /* 0x00008200ff0477ac */ /* 0x000e220008000000 */
[-C--:B------:R-:W-:Y:S01]  /*0680*/  @P0 MOV R11, R17.reuse ;  /* 0x00000011000b0202 */ /* 0x080fe20000000f00 */
[--C-:B------:R-:W-:Y:S01]  /*0690*/  @P0 IMAD.MOV.U32 R6, RZ, RZ, R12.reuse ;  /* 0x000000ffff060224 */ /* 0x100fe200078e000c */
[----:B------:R-:W-:Y:S01]  /*06a0*/  LOP3.LUT R28, R28, UR20, R9, 0x96, !PT ;  /* 0x000000141c1c7c12 */ /* 0x000fe2000f8e9609 */
[--C-:B------:R-:W-:Y:S01]  /*06b0*/  @P0 IMAD.MOV.U32 R7, RZ, RZ, R13.reuse ;  /* 0x000000ffff070224 */ /* 0x100fe200078e000d */
[----:B------:R-:W-:Y:S01]  /*06c0*/  @!P0 MOV R11, R17 ;  /* 0x00000011000b8202 */ /* 0x000fe20000000f00 */
[----:B------:R-:W-:Y:S01]  /*06d0*/  @!P0 IMAD.MOV.U32 R6, RZ, RZ, R12 ;  /* 0x000000ffff068224 */ /* 0x000fe200078e000c */
[----:B------:R-:W-:Y:S01]  /*06e0*/  UIADD3 UR30, UPT, UPT, UR6, -0x700cb87f, URZ ;  /* 0x8ff34781061e7890 */ /* 0x000fe2000fffe0ff */
[----:B------:R-:W-:Y:S01]  /*06f0*/  @!P0 IMAD.MOV.U32 R7, RZ, RZ, R13 ;  /* 0x000000ffff078224 */ /* 0x000fe200078e000d */
[----:B------:R-:W-:Y:S01]  /*0700*/  UIADD3 UR31, UPT, UPT, UR7, -0x695add53, URZ ;  /* 0x96a522ad071f7890 */ /* 0x000fe2000fffe0ff */
[----:B------:R-:W-:Y:S01]  /*0710*/  IMAD R13, R30, -0x326172a9, RZ ;  /* 0xcd9e8d571e0d7824 */ /* 0x000fe200078e02ff */
[----:B------:R-:W-:Y:S01]  /*0720*/  BSSY B0, `(.L_x_667) ;  /* 0x000168d000007945 */ /* 0x000fe20003800000 */
[----:B------:R-:W-:Y:S01]  /*0730*/  IMAD R29, R29, -0x2daee0ad, RZ ;  /* 0xd2511f531d1d7824 */ /* 0x000fe200078e02ff */
[----:B------:R-:W-:Y:S01]  /*0740*/  LOP3.LUT R129, R129, 0x3, RZ, 0xc0, !PT ;  /* 0x0000000381817812 */ /* 0x000fe200078ec0ff */
[----:B------:R-:W-:Y:S01]  /*0750*/  IMAD.HI.U32 R12, R31, -0x326172a9, RZ ;  /* 0xcd9e8d571f0c7827 */ /* 0x000fe200078e00ff */
[----:B------:R-:W-:Y:S01]  /*0760*/  PRMT R32, R46, 0x7632, R32 ;  /* 0x000076322e207816 */ /* 0x000fe20000000020 */
[----:B------:R-:W-:Y:S01]  /*0770*/  UISETP.NE.AND.EX UP0, UPT, UR5, URZ, UPT, UP0 ;  /* 0x000000ff0500728c */ /* 0x000fe2000bf05300 */
[----:B------:R-:W-:Y:S01]  /*0780*/  PRMT R34, R45, 0x7632, R34 ;  /* 0x000076322d227816 */ /* 0x000fe20000000022 */
[----:B------:R-:W-:Y:S01]  /*0790*/  IMAD.HI.U32 R14, R28, -0x2daee0ad, RZ ;  /* 0xd2511f531c0e7827 */ /* 0x000fe200078e00ff */
[----:B------:R-:W-:Y:S01]  /*07a0*/  LOP3.LUT R17, R13, UR22, R12, 0x96, !PT ;  /* 0x000000160d117c12 */ /* 0x000fe2000f8e960c */
[----:B------:R-:W1:Y:S01]  /*07b0*/  LDCU UR32, c[0x0][0x404] ;  /* 0x00008080ff2077ac */ /* 0x000e620008000800 */
[----:B------:R-:W-:Y:S01]  /*07c0*/  PRMT R68, R44, 0x7632, R68 ;  /* 0x000076322c447816 */ /* 0x000fe20000000044 */
[----:B------:R-:W-:Y:S01]  /*07d0*/  @P0 IMAD.MOV.U32 R10, RZ, RZ, R16 ;  /* 0x000000ffff0a0224 */ /* 0x000fe200078e0010 */
[----:B------:R-:W-:Y:S01]  /*07e0*/  LOP3.LUT R29, R29, UR23, R14, 0x96, !PT ;  /* 0x000000171d1d7c12 */ /* 0x000fe2000f8e960e */
[----:B------:R-:W-:Y:S01]  /*07f0*/  @!P0 IMAD.MOV.U32 R10, RZ, RZ, R16 ;  /* 0x000000ffff0a8224 */ /* 0x000fe200078e0010 */
[-C--:B------:R-:W-:Y:S01]  /*0800*/  @P0 MOV R14, R24.reuse ;  /* 0x00000018000e0202 */ /* 0x080fe20000000f00 */
[--C-:B------:R-:W-:Y:S01]  /*0810*/  @P0 IMAD.MOV.U32 R9, RZ, RZ, R15.reuse ;  /* 0x000000ffff090224 */ /* 0x100fe200078e000f */
[----:B------:R-:W-:Y:S01]  /*0820*/  @!P0 MOV R14, R24 ;  /* 0x00000018000e8202 */ /* 0x000fe20000000f00 */
[----:B------:R-:W-:Y:S01]  /*0830*/  IMAD R16, R31, -0x326172a9, RZ ;  /* 0xcd9e8d571f107824 */ /* 0x000fe200078e02ff */
[----:B------:R-:W-:Y:S01]  /*0840*/  PRMT R70, R43, 0x7632, R70 ;  /* 0x000076322b467816 */ /* 0x000fe20000000046 */
[----:B------:R-:W-:Y:S01]  /*0850*/  @!P0 IMAD.MOV.U32 R9, RZ, RZ, R15 ;  /* 0x000000ffff098224 */ /* 0x000fe200078e000f */
[----:B------:R-:W-:Y:S01]  /*0860*/  PRMT R69, R14, 0x7632, R69 ;  /* 0x000076320e457816 */ /* 0x000fe20000000045 */
[----:B------:R-:W-:Y:S01]  /*0870*/  IMAD R31, R28, -0x2daee0ad, RZ ;  /* 0xd2511f531c1f7824 */ /* 0x000fe200078e02ff */
[----:B------:R-:W-:Y:S01]  /*0880*/  PRMT R72, R42, 0x7632, R72 ;  /* 0x000076322a487816 */ /* 0x000fe20000000048 */
[----:B------:R-:W-:Y:S01]  /*0890*/  IMAD.HI.U32 R15, R29, -0x326172a9, RZ ;  /* 0xcd9e8d571d0f7827 */ /* 0x000fe200078e00ff */
[----:B------:R-:W-:Y:S01]  /*08a0*/  PRMT R74, R41, 0x7632, R74 ;  /* 0x00007632294a7816 */ /* 0x000fe2000000004a */
[----:B------:R-:W2:Y:S01]  /*08b0*/  LDCU UR33, c[0x0][0x408] ;  /* 0x00008100ff2177ac */ /* 0x000ea20008000800 */
[----:B------:R-:W-:Y:S01]  /*08c0*/  PRMT R75, R11, 0x7632, R75 ;  /* 0x000076320b4b7816 */ /* 0x000fe2000000004b */
[----:B------:R-:W-:Y:S01]  /*08d0*/  IMAD.HI.U32 R28, R17, -0x2daee0ad, RZ ;  /* 0xd2511f53111c7827 */ /* 0x000fe200078e00ff */
[----:B------:R-:W-:Y:S01]  /*08e0*/  LOP3.LUT R24, R16, UR24, R15, 0x96, !PT ;  /* 0x0000001810187c12 */ /* 0x000fe2000f8e960f */
[----:B------:R-:W3:Y:S01]  /*08f0*/  LDCU UR12, c[0x0][0x388] ;  /* 0x00007100ff0c77ac */ /* 0x000ee20008000800 */
[----:B------:R-:W-:Y:S01]  /*0900*/  PRMT R76, R40, 0x7632, R76 ;  /* 0x00007632284c7816 */ /* 0x000fe2000000004c */
[----:B------:R-:W-:Y:S01]  /*0910*/  @P0 IMAD.MOV.U32 R12, RZ, RZ, R18 ;  /* 0x000000ffff0c0224 */ /* 0x000fe200078e0012 */
[----:B------:R-:W-:Y:S01]  /*0920*/  LOP3.LUT R28, R31, UR25, R28, 0x96, !PT ;  /* 0x000000191f1c7c12 */ /* 0x000fe2000f8e961c */
[----:B------:R-:W-:Y:S01]  /*0930*/  @!P0 IMAD.MOV.U32 R12, RZ, RZ, R18 ;  /* 0x000000ffff0c8224 */ /* 0x000fe200078e0012 */
[----:B------:R-:W-:Y:S01]  /*0940*/  PRMT R77, R10, 0x7632, R77 ;  /* 0x000076320a4d7816 */ /* 0x000fe2000000004d */
[----:B------:R-:W-:Y:S01]  /*0950*/  IMAD R30, R17, -0x2daee0ad, RZ ;  /* 0xd2511f53111e7824 */ /* 0x000fe200078e02ff */
[----:B------:R-:W-:Y:S01]  /*0960*/  PRMT R78, R39, 0x7632, R78 ;  /* 0x00007632274e7816 */ /* 0x000fe2000000004e */
[----:B------:R-:W-:Y:S01]  /*0970*/  IMAD R29, R29, -0x326172a9, RZ ;  /* 0xcd9e8d571d1d7824 */ /* 0x000fe200078e02ff */
[----:B------:R-:W-:Y:S01]  /*0980*/  PRMT R73, R12, 0x7632, R73 ;  /* 0x000076320c497816 */ /* 0x000fe20000000049 */
[----:B------:R-:W-:Y:S01]  /*0990*/  IMAD.HI.U32 R18, R28, -0x326172a9, RZ ;  /* 0xcd9e8d571c127827 */ /* 0x000fe200078e00ff */
[----:B------:R-:W-:Y:S01]  /*09a0*/  PRMT R79, R9, 0x7632, R79 ;  /* 0x00007632094f7816 */ /* 0x000fe2000000004f */
[----:B------:R-:W4:Y:S01]  /*09b0*/  LDCU UR13, c[0x0][0x448] ;  /* 0x00008900ff0d77ac */ /* 0x000f220008000800 */
[----:B------:R-:W-:Y:S01]  /*09c0*/  PRMT R80, R38, 0x7632, R80 ;  /* 0x0000763226507816 */ /* 0x000fe20000000050 */
[----:B------:R-:W-:Y:S01]  /*09d0*/  IMAD.HI.U32 R17, R24, -0x2daee0ad, RZ ;  /* 0xd2511f5318117827 */ /* 0x000fe200078e00ff */
[----:B------:R-:W-:Y:S01]  /*09e0*/  LOP3.LUT R29, R29, UR26, R18, 0x96, !PT ;  /* 0x0000001a1d1d7c12 */ /* 0x000fe2000f8e9612 */
[----:B------:R-:W1:Y:S01]  /*09f0*/  LDCU.64 UR10, c[0x0][0x3a0] ;  /* 0x00007400ff0a77ac */ /* 0x000e620008000a00 */
[-C--:B------:R-:W-:Y:S01]  /*0a00*/  @P0 MOV R18, R20.reuse ;  /* 0x0000001400120202 */ /* 0x080fe20000000f00 */
[----:B------:R-:W-:Y:S01]  /*0a10*/  @P0 IMAD.MOV.U32 R15, RZ, RZ, R25 ;  /* 0x000000ffff0f0224 */ /* 0x000fe200078e0019 */
[----:B------:R-:W-:Y:S01]  /*0a20*/  LOP3.LUT R30, R30, UR27, R17, 0x96, !PT ;  /* 0x0000001b1e1e7c12 */ /* 0x000fe2000f8e9611 */
[--C-:B------:R-:W-:Y:S01]  /*0a30*/  @P0 IMAD.MOV.U32 R16, RZ, RZ, R26.reuse ;  /* 0x000000ffff100224 */ /* 0x100fe200078e001a */
[----:B------:R-:W-:Y:S01]  /*0a40*/  @!P0 MOV R15, R25 ;  /* 0x00000019000f8202 */ /* 0x000fe20000000f00 */
[----:B------:R-:W-:Y:S01]  /*0a50*/  @!P0 IMAD.MOV.U32 R16, RZ, RZ, R26 ;  /* 0x000000ffff108224 */ /* 0x000fe200078e001a */
[----:B------:R-:W-:Y:S01]  /*0a60*/  @!P0 MOV R18, R20 ;  /* 0x0000001400128202 */ /* 0x000fe20000000f00 */
[----:B------:R-:W-:Y:S01]  /*0a70*/  IMAD R31, R24, -0x2daee0ad, RZ ;  /* 0xd2511f53181f7824 */ /* 0x000fe200078e02ff */
[----:B------:R-:W-:Y:S01]  /*0a80*/  PRMT R35, R15, 0x7632, R35 ;  /* 0x000076320f237816 */ /* 0x000fe20000000023 */
        /* <DEDUP_REMOVED lines=9> */
[--C-:B------:R-:W-:Y:S01]  /*0b20*/  @P0 IMAD.MOV.U32 R13, RZ, RZ, R19.reuse ;  /* 0x000000ffff0d0224 */ /* 0x100fe200078e0013 */
[--C-:B------:R-:W-:Y:S01]  /*0b30*/  LOP3.LUT R102, R31, UR29, R26.reuse, 0x96, !PT ;  /* 0x0000001d1f667c12 */ /* 0x100fe2000f8e961a */
[----:B------:R-:W-:Y:S01]  /*0b40*/  @!P0 IMAD.MOV.U32 R13, RZ, RZ, R19 ;  /* 0x000000ffff0d8224 */ /* 0x000fe200078e0013 */
[----:B------:R-:W-:Y:S01]  /*0b50*/  PRMT R26, R49, 0x7632, R26 ;  /* 0x00007632311a7816 */ /* 0x000fe2000000001a */
[--C-:B------:R-:W-:Y:S01]  /*0b60*/  @P0 IMAD.MOV.U32 R19, RZ, RZ, R21.reuse ;  /* 0x000000ffff130224 */ /* 0x100fe200078e0015 */
[----:B------:R-:W-:Y:S01]  /*0b70*/  PRMT R82, R37, 0x7632, R82 ;  /* 0x0000763225527816 */ /* 0x000fe20000000052 */
[----:B------:R-:W-:Y:S01]  /*0b80*/  @!P0 IMAD.MOV.U32 R19, RZ, RZ, R21 ;  /* 0x000000ffff138224 */ /* 0x000fe200078e0015 */
[----:B------:R-:W-:Y:S01]  /*0b90*/  @P0 MOV R21, R23 ;  /* 0x0000001700150202 */ /* 0x000fe20000000f00 */
[----:B------:R-:W-:Y:S01]  /*0ba0*/  @P0 IMAD.MOV.U32 R17, RZ, RZ, R27 ;  /* 0x000000ffff110224 */ /* 0x000fe200078e001b */
[----:B------:R-:W-:Y:S01]  /*0bb0*/  PRMT R71, R13, 0x7632, R71 ;  /* 0x000076320d477816 */ /* 0x000fe20000000047 */
[----:B------:R-:W-:Y:S01]  /*0bc0*/  @P0 IMAD.MOV.U32 R20, RZ, RZ, R22 ;  /* 0x000000ffff140224 */ /* 0x000fe200078e0016 */
[----:B------:R-:W-:Y:S01]  /*0bd0*/  PRMT R83, R7, 0x7632, R83 ;  /* 0x0000763207537816 */ /* 0x000fe20000000053 */
[----:B------:R-:W-:Y:S01]  /*0be0*/  IMAD R30, R30, -0x326172a9, RZ ;  /* 0xcd9e8d571e1e7824 */ /* 0x000fe200078e02ff */
[----:B------:R-:W-:Y:S01]  /*0bf0*/  PRMT R84, R36, 0x7632, R84 ;  /* 0x0000763224547816 */ /* 0x000fe20000000054 */
[----:B------:R-:W-:Y:S01]  /*0c00*/  IMAD R29, R29, -0x2daee0ad, RZ ;  /* 0xd2511f531d1d7824 */ /* 0x000fe200078e02ff */
[----:B------:R-:W-:Y:S01]  /*0c10*/  PRMT R85, R6, 0x7632, R85 ;  /* 0x0000763206557816 */ /* 0x000fe20000000055 */
[----:B------:R-:W-:-:S04]  /*0c20*/  IMAD.HI.U32 R106, R100, -0x2daee0ad, RZ ;  /* 0xd2511f53646a7827 */ /* 0x000fc800078e00ff */
[----:B------:R-:W-:Y:S01]  /*0c30*/  IMAD.HI.U32 R87, R102, -0x326172a9, RZ ;  /* 0xcd9e8d5766577827 */ /* 0x000fe200078e00ff */
[----:B------:R-:W-:Y:S02]  /*0c40*/  LOP3.LUT R106, R29, UR31, R106, 0x96, !PT ;  /* 0x0000001f1d6a7c12 */ /* 0x000fe4000f8e966a */
[----:B------:R-:W-:Y:S01]  /*0c50*/  PRMT R29, R18, 0x7632, R29 ;  /* 0x00007632121d7816 */ /* 0x000fe2000000001d */
[----:B------:R-:W-:Y:S01]  /*0c60*/  @!P0 IMAD.MOV.U32 R17, RZ, RZ, R27 ;  /* 0x000000ffff118224 */ /* 0x000fe200078e001b */
[----:B------:R-:W-:Y:S01]  /*0c70*/  LOP3.LUT R87, R30, UR30, R87, 0x96, !PT ;  /* 0x0000001e1e577c12 */ /* 0x000fe2000f8e9657 */
[--C-:B------:R-:W-:Y:S01]  /*0c80*/  @!P0 IMAD.MOV.U32 R20, RZ, RZ, R22.reuse ;  /* 0x000000ffff148224 */ /* 0x100fe200078e0016 */
[----:B------:R-:W-:Y:S01]  /*0c90*/  PRMT R22, R51, 0x7632, R22 ;  /* 0x0000763233167816 */ /* 0x000fe20000000016 */
[----:B------:R-:W-:Y:S01]  /*0ca0*/  @!P0 IMAD.MOV.U32 R21, RZ, RZ, R23 ;  /* 0x000000ffff158224 */ /* 0x000fe200078e0017 */
[----:B------:R-:W-:Y:S01]  /*0cb0*/  PRMT R27, R19, 0x7632, R27 ;  /* 0x00007632131b7816 */ /* 0x000fe2000000001b */
[----:B------:R-:W-:Y:S01]  /*0cc0*/  IMAD R100, R100, -0x2daee0ad, RZ ;  /* 0xd2511f5364647824 */ /* 0x000fe200078e02ff */
[----:B------:R-:W-:Y:S01]  /*0cd0*/  PRMT R25, R20, 0x7632, R25 ;  /* 0x0000763214197816 */ /* 0x000fe20000000019 */
[----:B------:R-:W-:Y:S01]  /*0ce0*/  IMAD R102, R102, -0x326172a9, RZ ;  /* 0xcd9e8d5766667824 */ /* 0x000fe200078e02ff */
[----:B------:R-:W-:-:S02]  /*0cf0*/  PRMT R23, R21, 0x7632, R23 ;  /* 0x0000763215177816 */ /* 0x000fc40000000017 */
[----:B------:R-:W-:Y:S02]  /*0d00*/  PRMT R30, R47, 0x7632, R30 ;  /* 0x000076322f1e7816 */ /* 0x000fe4000000001e */
[----:B-1234-:R-:W-:-:S07]  /*0d10*/  PRMT R31, R17, 0x7632, R31 ;  /* 0x00007632111f7816 */ /* 0x01efce000000001f */
.L_x_996:
[----:B0-----:R-:W0:Y:S01]  /*0d20*/  @UP0 LDCU.64 UR4, c[0x0][0x3e0] ;  /* 0x00007c00ff0407ac */ /* 0x001e220008000a00 */
[----:B------:R-:W1:Y:S01]  /*0d30*/  LDC.64 R64, c[0x0][0x390] ;  /* 0x0000e400ff407b82 */ /* 0x000e620000000a00 */
[----:B------:R-:W-:Y:S01]  /*0d40*/  IMAD R52, R2, UR12, RZ ;  /* 0x0000000c02347c24 */ /* 0x000fe2000f8e02ff */
[----:B------:R-:W-:Y:S02]  /*0d50*/  PLOP3.LUT P0, PT, PT, PT, UP0, 0x80, 0x8 ;  /* 0x000000000008781c */ /* 0x000fe40003f0f008 */
[----:B------:R-:W-:Y:S02]  /*0d60*/  PLOP3.LUT P1, PT, PT, PT, UP0, 0x80, 0x8 ;  /* 0x000000000008781c */ /* 0x000fe40003f2f008 */
[----:B------:R-:W-:-:S04]  /*0d70*/  SHF.R.S32.HI R53, RZ, 0x1f, R52 ;  /* 0x0000001fff357819 */ /* 0x000fc80000011434 */
[----:B------:R-:W-:-:S04]  /*0d80*/  LEA.HI R53, R53, R52, RZ, 0x3 ;  /* 0x0000003435357211 */ /* 0x000fc800078f18ff */
[----:B------:R-:W-:Y:S01]  /*0d90*/  LEA.HI.SX32 R67, R53, R0, 0x1d ;  /* 0x0000000035437211 */ /* 0x000fe200078feaff */
[----:B0-----:R-:W-:Y:S02]  /*0da0*/  IMAD.U32 R56, RZ, RZ, UR4 ;  /* 0x00000004ff387e24 */ /* 0x001fe4000f8e00ff */
[----:B------:R-:W-:Y:S02]  /*0db0*/  IMAD.U32 R57, RZ, RZ, UR5 ;  /* 0x00000005ff397e24 */ /* 0x000fe4000f8e00ff */
[----:B------:R-:W-:-:S04]  /*0dc0*/  @P0 IMAD.WIDE R56, R2, 0x2, R56 ;  /* 0x0000000202380825 */ /* 0x000fc800078e0238 */
[----:B-1----:R-:W-:Y:S02]  /*0dd0*/  IMAD.WIDE.U32 R52, R67, 0x10, R64 ;  /* 0x0000001043347825 */ /* 0x002fe400078e0040 */
[----:B------:R-:W2:Y:S04]  /*0de0*/  @P1 LDG.E.U16 R56, desc[UR8][R56.64] ;  /* 0x0000000838381981 */ /* 0x000ea8000c1e1500 */
[----:B------:R-:W5:Y:S01]  /*0df0*/  LDG.E.128 R52, desc[UR8][R52.64] ;  /* 0x0000000834347981 */ /* 0x000f62000c1e1d00 */
[----:B------:R-:W-:Y:S01]  /*0e00*/  ISETP.NE.U32.AND P0, PT, RZ, UR10, PT ;  /* 0x0000000aff007c0c */ /* 0x000fe2000bf05070 */
[----:B------:R-:W-:Y:S01]  /*0e10*/  IMAD.MOV.U32 R90, RZ, RZ, 0x2f800000 ;  /* 0x2f800000ff5a7424 */ /* 0x000fe200078e00ff */
[----:B------:R-:W-:Y:S02]  /*0e20*/  PLOP3.LUT P1, PT, PT, PT, UP0, 0x80, 0x8 ;  /* 0x000000000008781c */ /* 0x000fe40003f2f008 */
[----:B------:R-:W-:-:S02]  /*0e30*/  ISETP.NE.AND.EX P2, PT, RZ, UR11, PT, P0 ;  /* 0x0000000bff007c0c */ /* 0x000fc4000bf45300 */
[----:B------:R-:W-:Y:S02]  /*0e40*/  MOV R89, 0x3f800000 ;  /* 0x3f80000000597802 */ /* 0x000fe40000000f00 */
[----:B------:R-:W-:-:S07]  /*0e50*/  P2R R120, PR, RZ, 0x4 ;  /* 0x00000004ff787803 */ /* 0x000fce0000000000 */
[----:B--2---:R-:W-:Y:S02]  /*0e60*/  @P1 IMAD.U32 R89, R56, 0x10000, RZ ;  /* 0x0001000038591824 */ /* 0x004fe400078e00ff */
[----:B------:R-:W-:Y:S05]  /*0e70*/  @!P2 BRA `(.L_x_668) ;  /* 0x00000028006ca947 */ /* 0x000fea0003800000 */
[----:B------:R-:W0:Y:S02]  /*0e80*/  LDC.64 R56, c[0x0][0x3a0] ;  /* 0x0000e800ff387b82 */ /* 0x000e240000000a00 */
[----:B0-----:R-:W-:-:S06]  /*0e90*/  IMAD.WIDE.U32 R56, R67, 0x10, R56 ;  /* 0x0000001043387825 */ /* 0x001fcc00078e0038 */
[----:B------:R-:W5:Y:S01]  /*0ea0*/  LDG.E.128 R56, desc[UR8][R56.64] ;  /* 0x0000000838387981 */ /* 0x000f62000c1e1d00 */
[----:B------:R-:W-:Y:S01]  /*0eb0*/  ISETP.NE.AND P0, PT, R129, 0x1, PT ;  /* 0x000000018100780c */ /* 0x000fe20003f05270 */
[----:B------:R-:W-:Y:S01]  /*0ec0*/  BSSY.RECONVERGENT B1, `(.L_x_669) ;  /* 0x000004a000017945 */ /* 0x000fe20003800200 */
[----:B------:R-:W-:Y:S01]  /*0ed0*/  MOV R60, 0x2 ;  /* 0x00000002003c7802 */ /* 0x000fe20000000f00 */
[----:B------:R-:W-:Y:S02]  /*0ee0*/  IMAD.MOV.U32 R61, RZ, RZ, R102 ;  /* 0x000000ffff3d7224 */ /* 0x000fe400078e0066 */
[----:B------:R-:W-:-:S08]  /*0ef0*/  IMAD.MOV.U32 R110, RZ, RZ, R100 ;  /* 0x000000ffff6e7224 */ /* 0x000fd000078e0064 */
[----:B------:R-:W-:Y:S05]  /*0f00*/  @!P0 BRA `(.L_x_670) ;  /* 0x0000000400148947 */ /* 0x000fea0003800000 */
[----:B------:R-:W-:-:S05]  /*0f10*/  HFMA2 R60, -RZ, RZ, 0, 1.1920928955078125e-07 ;  /* 0x00000002ff3c7431 */ /* 0x000fca00000001ff */
[----:B------:R-:W-:-:S05]  /*0f20*/  VIADDMNMX.U32 R60, R129, 0xfffffffe, R60, PT ;  /* 0xfffffffe813c7846 */ /* 0x000fca000380003c */
[----:B------:R-:W-:-:S04]  /*0f30*/  IMAD.SHL.U32 R62, R60, 0x4, RZ ;  /* 0x000000043c3e7824 */ /* 0x000fc800078e00ff */
[----:B------:R-:W0:Y:S02]  /*0f40*/  LDC R60, c[0x2][R62] ;  /* 0x008000003e3c7b82 */ /* 0x000e240000000800 */
[----:B0-----:R-:W-:-:S04]  /*0f50*/  SHF.R.S32.HI R61, RZ, 0x1f, R60 ;  /* 0x0000001fff3d7819 */ /* 0x001fc8000001143c */
.L_x_37072:
[----:B------:R-:W-:Y:S05]  /*0f60*/  BRX R60 -0xf70                                         (*"BRANCH_TARGETS .L_x_37073,.L_x_37074,.L_x_37075"*) ;  /* 0xfffffff03c247949 */ /* 0x000fea000383ffff */
.L_x_37075:
[----:B------:R-:W-:Y:S01]  /*0f70*/  VIADD R60, R129, 0x1 ;  /* 0x00000001813c7836 */ /* 0x000fe20000000000 */
[----:B------:R-:W-:Y:S01]  /*0f80*/  MOV R110, R100 ;  /* 0x00000064006e7202 */ /* 0x000fe20000000f00 */
[----:B------:R-:W-:Y:S01]  /*0f90*/  IMAD.MOV.U32 R61, RZ, RZ, R87 ;  /* 0x000000ffff3d7224 */ /* 0x000fe200078e0057 */
[----:B------:R-:W-:Y:S06]  /*0fa0*/  BRA `(.L_x_670) ;  /* 0x0000000000ec7947 */ /* 0x000fec0003800000 */
.L_x_37073:
[----:B------:R-:W-:Y:S01]  /*0fb0*/  IMAD.MOV.U32 R110, RZ, RZ, R100 ;  /* 0x000000ffff6e7224 */ /* 0x000fe200078e0064 */
[----:B------:R-:W-:Y:S01]  /*0fc0*/  MOV R60, 0x3 ;  /* 0x00000003003c7802 */ /* 0x000fe20000000f00 */
[----:B------:R-:W-:Y:S01]  /*0fd0*/  IMAD.MOV.U32 R61, RZ, RZ, R106 ;  /* 0x000000ffff3d7224 */ /* 0x000fe200078e006a */
[----:B------:R-:W-:Y:S06]  /*0fe0*/  BRA `(.L_x_670) ;  /* 0x0000000000dc7947 */ /* 0x000fec0003800000 */
.L_x_37074:
        /* <DEDUP_REMOVED lines=13> */
.L_x_672:
[----:B------:R-:W-:Y:S05]  /*10c0*/  BSYNC.RECONVERGENT B2 ;  /* 0x0000000000027941 */ /* 0x000fea0003800200 */
.L_x_671:
        /* <DEDUP_REMOVED lines=35> */
[----:B------:R-:W-:Y:S01]  /*1300*/  IMAD.WIDE.U32 R102, R102, -0x326172a9, RZ ;  /* 0xcd9e8d5766667825 */ /* 0x000fe200078e00ff */
[----:B------:R-:W-:-:S03]  /*1310*/  MOV R61, R100 ;  /* 0x00000064003d7202 */ /* 0x000fc60000000f00 */
[----:B------:R-:W-:Y:S01]  /*1320*/  IMAD.WIDE.U32 R110, R110, -0x2daee0ad, RZ ;  /* 0xd2511f536e6e7825 */ /* 0x000fe200078e00ff */
[----:B------:R-:W-:-:S03]  /*1330*/  LOP3.LUT R87, R60, UR30, R103, 0x96, !PT ;  /* 0x0000001e3c577c12 */ /* 0x000fc6000f8e9667 */
[----:B------:R-:W-:Y:S01]  /*1340*/  IMAD.MOV.U32 R60, RZ, RZ, RZ ;  /* 0x000000ffff3c7224 */ /* 0x000fe200078e00ff */
[----:B------:R-:W-:-:S07]  /*1350*/  LOP3.LUT R106, R106, UR31, R111, 0x96, !PT ;  /* 0x0000001f6a6a7c12 */ /* 0x000fce000f8e966f */
.L_x_670:
[----:B------:R-:W-:Y:S05]  /*1360*/  BSYNC.RECONVERGENT B1 ;  /* 0x0000000000017941 */ /* 0x000fea0003800200 */
.L_x_669:
[----:B------:R-:W-:Y:S01]  /*1370*/  I2FP.F32.U32 R61, R61 ;  /* 0x0000003d003d7245 */ /* 0x000fe20000201000 */
[----:B-----5:R-:W-:Y:S01]  /*1380*/  IMAD.U32 R62, R52, 0x10000, RZ ;  /* 0x00010000343e7824 */ /* 0x020fe200078e00ff */
[----:B------:R-:W-:Y:S01]  /*1390*/  MOV R91, UR33 ;  /* 0x00000021005b7c02 */ /* 0x000fe20008000f00 */
[----:B------:R-:W-:Y:S01]  /*13a0*/  IMAD.U32 R92, RZ, RZ, UR32 ;  /* 0x00000020ff5c7e24 */ /* 0x000fe2000f8e00ff */
[----:B------:R-:W-:Y:S01]  /*13b0*/  ISETP.NE.AND P1, PT, R60, 0x1, PT ;  /* 0x000000013c00780c */ /* 0x000fe20003f25270 */
[----:B------:R-:W-:Y:S01]  /*13c0*/  FFMA.FTZ R61, R61, R90, 1.1641532182693481445e-10 ;  /* 0x2f0000003d3d7423 */ /* 0x000fe2000001005a */
[----:B------:R-:W-:Y:S01]  /*13d0*/  FMUL.FTZ R62, R62, R89 ;  /* 0x000000593e3e7220 */ /* 0x000fe20000410000 */
[----:B------:R-:W-:Y:S03]  /*13e0*/  BSSY.RECONVERGENT B1, `(.L_x_673) ;  /* 0x000004d000017945 */ /* 0x000fe60003800200 */
[----:B------:R-:W-:Y:S01]  /*13f0*/  FMUL.FTZ R62, R62, R91 ;  /* 0x0000005b3e3e7220 */ /* 0x000fe20000410000 */
[----:B------:R-:W-:Y:S01]  /*1400*/  FSETP.GTU.FTZ.AND P0, PT, R61, R92, PT ;  /* 0x0000005c3d00720b */ /* 0x000fe20003f1c000 */
[----:B------:R-:W-:Y:S01]  /*1410*/  IMAD.U32 R61, R56, 0x10000, RZ ;  /* 0x00010000383d7824 */ /* 0x000fe200078e00ff */
[----:B------:R-:W-:-:S02]  /*1420*/  PRMT R56, R52, 0x7632, R56 ;  /* 0x0000763234387816 */ /* 0x000fc40000000038 */
[----:B------:R-:W-:Y:S02]  /*1430*/  FSEL R62, R62, RZ, !P0 ;  /* 0x000000ff3e3e7208 */ /* 0x000fe40004000000 */
[----:B------:R-:W-:Y:S02]  /*1440*/  PLOP3.LUT P0, PT, P0, PT, PT, 0x8, 0x80 ;  /* 0x000000000080781c */ /* 0x000fe4000070e170 */
[----:B------:R-:W-:Y:S01]  /*1450*/  PRMT R88, R56, 0x7632, R88 ;  /* 0x0000763238587816 */ /* 0x000fe20000000058 */
[----:B------:R-:W-:Y:S01]  /*1460*/  FADD.FTZ R66, R62, R61 ;  /* 0x0000003d3e427221 */ /* 0x000fe20000010000 */
[----:B------:R-:W-:Y:S01]  /*1470*/  HFMA2 R62, -RZ, RZ, 0, 1.1920928955078125e-07 ;  /* 0x00000002ff3e7431 */ /* 0x000fe200000001ff */
[----:B------:R-:W-:Y:S01]  /*1480*/  P2R R52, PR, RZ, 0x1 ;  /* 0x00000001ff347803 */ /* 0x000fe20000000000 */
        /* <DEDUP_REMOVED lines=10> */
.L_x_675:
        /* <DEDUP_REMOVED lines=13> */
.L_x_677:
[----:B------:R-:W-:Y:S05]  /*1600*/  BSYNC.RECONVERGENT B2 ;  /* 0x0000000000027941 */ /* 0x000fea0003800200 */
.L_x_676:
        /* <DEDUP_REMOVED lines=34> */
[----:B------:R-:W-:Y:S01]  /*1830*/  HFMA2 R62, -RZ, RZ, 0, 0 ;  /* 0x00000000ff3e7431 */ /* 0x000fe200000001ff */
[----:B------:R-:W-:Y:S01]  /*1840*/  LOP3.LUT R60, R60, UR28, R95, 0x96, !PT ;  /* 0x0000001c3c3c7c12 */ /* 0x000fe2000f8e965f */
[----:B------:R-:W-:-:S04]  /*1850*/  IMAD.WIDE.U32 R102, R102, -0x326172a9, RZ ;  /* 0xcd9e8d5766667825 */ /* 0x000fc800078e00ff */
[----:B------:R-:W-:Y:S01]  /*1860*/  IMAD.WIDE.U32 R60, R60, -0x2daee0ad, RZ ;  /* 0xd2511f533c3c7825 */ /* 0x000fe200078e00ff */
[----:B------:R-:W-:-:S04]  /*1870*/  LOP3.LUT R87, R94, UR30, R103, 0x96, !PT ;  /* 0x0000001e5e577c12 */ /* 0x000fc8000f8e9667 */
[----:B------:R-:W-:Y:S01]  /*1880*/  LOP3.LUT R106, R106, UR31, R61, 0x96, !PT ;  /* 0x0000001f6a6a7c12 */ /* 0x000fe2000f8e963d */
[----:B------:R-:W-:Y:S02]  /*1890*/  IMAD.MOV.U32 R61, RZ, RZ, R110 ;  /* 0x000000ffff3d7224 */ /* 0x000fe400078e006e */
[----:B------:R-:W-:-:S07]  /*18a0*/  IMAD.MOV.U32 R110, RZ, RZ, R60 ;  /* 0x000000ffff6e7224 */ /* 0x000fce00078e003c */
.L_x_674:
[----:B------:R-:W-:Y:S05]  /*18b0*/  BSYNC.RECONVERGENT B1 ;  /* 0x0000000000017941 */ /* 0x000fea0003800200 */
.L_x_673:
        /* <DEDUP_REMOVED lines=9> */
[----:B------:R-:W-:-:S03]  /*1950*/  IMAD.U32 R61, R88, 0x10000, RZ ;  /* 0x00010000583d7824 */ /* 0x000fc600078e00ff */
[----:B------:R-:W-:Y:S02]  /*1960*/  FSEL R56, R56, RZ, !P0 ;  /* 0x000000ff38387208 */ /* 0x000fe40004000000 */
[----:B------:R-:W-:-:S03]  /*1970*/  PLOP3.LUT P0, PT, P0, PT, PT, 0x8, 0x80 ;  /* 0x000000000080781c */ /* 0x000fc6000070e170 */
[----:B------:R-:W-:Y:S01]  /*1980*/  FADD.FTZ R88, R56, R61 ;  /* 0x0000003d38587221 */ /* 0x000fe20000010000 */
[----:B------:R-:W-:Y:S01]  /*1990*/  IMAD.MOV.U32 R56, RZ, RZ, R102 ;  /* 0x000000ffff387224 */ /* 0x000fe200078e0066 */
        /* <DEDUP_REMOVED lines=9> */
.L_x_680:
        /* <DEDUP_REMOVED lines=13> */
.L_x_682:
[----:B------:R-:W-:Y:S05]  /*1b00*/  BSYNC.RECONVERGENT B2 ;  /* 0x0000000000027941 */ /* 0x000fea0003800200 */
.L_x_681:
[----:B------:R-:W-:Y:S01]  /*1b10*/  IMAD.WIDE.U32 R62, R4, -0x326172a9, RZ ;  /* 0xcd9e8d57043e7825 */ /* 0x000fe200078e00ff */
[----:B------:R-:W-:-:S03]  /*1b20*/  LOP3.LUT R60, R86, UR7, R97, 0x96, !PT ;  /* 0x00000007563c7c12 */ /* 0x000fc6000f8e9661 */
[----:B------:R-:W-:Y:S01]  /*1b30*/  IMAD.MOV.U32 R56, RZ, RZ, R110 ;  /* 0x000000ffff387224 */ /* 0x000fe200078e006e */
        /* <DEDUP_REMOVED lines=36> */
[----:B------:R-:W-:Y:S02]  /*1d80*/  IMAD.MOV.U32 R110, RZ, RZ, R60 ;  /* 0x000000ffff6e7224 */ /* 0x000fe400078e003c */
[----:B------:R-:W-:Y:S01]  /*1d90*/  HFMA2 R60, -RZ, RZ, 0, 0 ;  /* 0x00000000ff3c7431 */ /* 0x000fe200000001ff */
[----:B------:R-:W-:-:S07]  /*1da0*/  LOP3.LUT R106, R106, UR31, R61, 0x96, !PT ;  /* 0x0000001f6a6a7c12 */ /* 0x000fce000f8e963d */
.L_x_679:
[----:B------:R-:W-:Y:S05]  /*1db0*/  BSYNC.RECONVERGENT B1 ;  /* 0x0000000000017941 */ /* 0x000fea0003800200 */
.L_x_678:
[----:B------:R-:W-:Y:S01]  /*1dc0*/  I2FP.F32.U32 R61, R56 ;  /* 0x00000038003d7245 */ /* 0x000fe20000201000 */
[----:B------:R-:W-:Y:S01]  /*1dd0*/  IMAD.U32 R56, R53, 0x10000, RZ ;  /* 0x0001000035387824 */ /* 0x000fe200078e00ff */
[----:B------:R-:W-:Y:S01]  /*1de0*/  ISETP.NE.AND P2, PT, R60, 0x1, PT ;  /* 0x000000013c00780c */ /* 0x000fe20003f45270 */
[----:B------:R-:W-:Y:S01]  /*1df0*/  IMAD.U32 R93, R57, 0x10000, RZ ;  /* 0x00010000395d7824 */ /* 0x000fe200078e00ff */
[----:B------:R-:W-:Y:S01]  /*1e00*/  BSSY.RECONVERGENT B1, `(.L_x_683) ;  /* 0x000004d000017945 */ /* 0x000fe20003800200 */
[----:B------:R-:W-:Y:S01]  /*1e10*/  FFMA.FTZ R61, R61, R90, 1.1641532182693481445e-10 ;  /* 0x2f0000003d3d7423 */ /* 0x000fe2000001005a */
[----:B------:R-:W-:Y:S01]  /*1e20*/  FMUL.FTZ R56, R56, R89 ;  /* 0x0000005938387220 */ /* 0x000fe20000410000 */
[----:B------:R-:W-:Y:S01]  /*1e30*/  PRMT R96, R57, 0x7632, R96 ;  /* 0x0000763239607816 */ /* 0x000fe20000000060 */
[----:B------:R-:W-:Y:S01]  /*1e40*/  IMAD.MOV.U32 R57, RZ, RZ, R102 ;  /* 0x000000ffff397224 */ /* 0x000fe200078e0066 */
[----:B------:R-:W-:Y:S01]  /*1e50*/  PRMT R53, R53, 0x7632, R53 ;  /* 0x0000763235357816 */ /* 0x000fe20000000035 */
[----:B------:R-:W-:Y:S01]  /*1e60*/  FMUL.FTZ R56, R56, R91 ;  /* 0x0000005b38387220 */ /* 0x000fe20000410000 */
[----:B------:R-:W-:Y:S01]  /*1e70*/  FSETP.GTU.FTZ.AND P1, PT, R61, R92, PT ;  /* 0x0000005c3d00720b */ /* 0x000fe20003f3c000 */
[----:B------:R-:W-:-:S03]  /*1e80*/  HFMA2 R61, -RZ, RZ, 0, 1.1920928955078125e-07 ;  /* 0x00000002ff3d7431 */ /* 0x000fc600000001ff */
        /* <DEDUP_REMOVED lines=12> */
.L_x_685:
        /* <DEDUP_REMOVED lines=13> */
.L_x_687:
[----:B------:R-:W-:Y:S05]  /*2020*/  BSYNC.RECONVERGENT B2 ;  /* 0x0000000000027941 */ /* 0x000fea0003800200 */
.L_x_686:
        /* <DEDUP_REMOVED lines=36> */
[----:B------:R-:W-:Y:S02]  /*2270*/  HFMA2 R61, -RZ, RZ, 0, 0 ;  /* 0x00000000ff3d7431 */ /* 0x000fe400000001ff */
[----:B------:R-:W-:Y:S01]  /*2280*/  IMAD.WIDE.U32 R56, R56, -0x2daee0ad, RZ ;  /* 0xd2511f5338387825 */ /* 0x000fe200078e00ff */
[----:B------:R-:W-:-:S04]  /*2290*/  LOP3.LUT R87, R60, UR30, R103, 0x96, !PT ;  /* 0x0000001e3c577c12 */ /* 0x000fc8000f8e9667 */
[----:B------:R-:W-:Y:S01]  /*22a0*/  LOP3.LUT R106, R106, UR31, R57, 0x96, !PT ;  /* 0x0000001f6a6a7c12 */ /* 0x000fe2000f8e9639 */
[----:B------:R-:W-:Y:S02]  /*22b0*/  IMAD.MOV.U32 R57, RZ, RZ, R110 ;  /* 0x000000ffff397224 */ /* 0x000fe400078e006e */
[----:B------:R-:W-:-:S07]  /*22c0*/  IMAD.MOV.U32 R110, RZ, RZ, R56 ;  /* 0x000000ffff6e7224 */ /* 0x000fce00078e0038 */
.L_x_684:
[----:B------:R-:W-:Y:S05]  /*22d0*/  BSYNC.RECONVERGENT B1 ;  /* 0x0000000000017941 */ /* 0x000fea0003800200 */
.L_x_683:
[----:B------:R-:W-:Y:S01]  /*22e0*/  I2FP.F32.U32 R57, R57 ;  /* 0x0000003900397245 */ /* 0x000fe20000201000 */
[----:B------:R-:W-:Y:S01]  /*22f0*/  IMAD.U32 R56, R53, 0x10000, RZ ;  /* 0x0001000035387824 */ /* 0x000fe200078e00ff */
[----:B------:R-:W-:Y:S01]  /*2300*/  ISETP.NE.AND P3, PT, R61, 0x1, PT ;  /* 0x000000013d00780c */ /* 0x000fe20003f65270 */
[----:B------:R-:W-:Y:S01]  /*2310*/  IMAD.U32 R53, R96, 0x10000, RZ ;  /* 0x0001000060357824 */ /* 0x000fe200078e00ff */
[----:B------:R-:W-:Y:S01]  /*2320*/  BSSY.RECONVERGENT B1, `(.L_x_688) ;  /* 0x000004b000017945 */ /* 0x000fe20003800200 */
[----:B------:R-:W-:Y:S01]  /*2330*/  FFMA.FTZ R57, R57, R90, 1.1641532182693481445e-10 ;  /* 0x2f00000039397423 */ /* 0x000fe2000001005a */
[----:B------:R-:W-:-:S04]  /*2340*/  FMUL.FTZ R56, R56, R89 ;  /* 0x0000005938387220 */ /* 0x000fc80000410000 */
[----:B------:R-:W-:Y:S01]  /*2350*/  FMUL.FTZ R56, R56, R91 ;  /* 0x0000005b38387220 */ /* 0x000fe20000410000 */
[----:B------:R-:W-:Y:S01]  /*2360*/  FSETP.GTU.FTZ.AND P2, PT, R57, R92, PT ;  /* 0x0000005c3900720b */ /* 0x000fe20003f5c000 */
[----:B------:R-:W-:-:S03]  /*2370*/  HFMA2 R57, -RZ, RZ, 0, 1.1920928955078125e-07 ;  /* 0x00000002ff397431 */ /* 0x000fc600000001ff */
        /* <DEDUP_REMOVED lines=13> */
.L_x_690:
        /* <DEDUP_REMOVED lines=13> */
.L_x_692:
[----:B------:R-:W-:Y:S05]  /*2520*/  BSYNC.RECONVERGENT B2 ;  /* 0x0000000000027941 */ /* 0x000fea0003800200 */
.L_x_691:
        /* <DEDUP_REMOVED lines=41> */
[----:B------:R-:W-:-:S07]  /*27c0*/  HFMA2 R57, -RZ, RZ, 0, 0 ;  /* 0x00000000ff397431 */ /* 0x000fce00000001ff */
.L_x_689:
[----:B------:R-:W-:Y:S05]  /*27d0*/  BSYNC.RECONVERGENT B1 ;  /* 0x0000000000017941 */ /* 0x000fea0003800200 */
.L_x_688:
[----:B------:R-:W-:Y:S01]  /*27e0*/  I2FP.F32.U32 R53, R53 ;  /* 0x0000003500357245 */ /* 0x000fe20000201000 */
[----:B------:R-:W-:Y:S01]  /*27f0*/  IMAD.U32 R56, R54, 0x10000, RZ ;  /* 0x0001000036387824 */ /* 0x000fe200078e00ff */
[----:B------:R-:W-:Y:S01]  /*2800*/  ISETP.NE.AND P4, PT, R57, 0x1, PT ;  /* 0x000000013900780c */ /* 0x000fe20003f85270 */
[----:B------:R-:W-:Y:S01]  /*2810*/  IMAD.U32 R95, R58, 0x10000, RZ ;  /* 0x000100003a5f7824 */ /* 0x000fe200078e00ff */
[----:B------:R-:W-:Y:S01]  /*2820*/  BSSY.RECONVERGENT B1, `(.L_x_693) ;  /* 0x000004d000017945 */ /* 0x000fe20003800200 */
[----:B------:R-:W-:Y:S01]  /*2830*/  FFMA.FTZ R53, R53, R90, 1.1641532182693481445e-10 ;  /* 0x2f00000035357423 */ /* 0x000fe2000001005a */
[----:B------:R-:W-:Y:S01]  /*2840*/  FMUL.FTZ R56, R56, R89 ;  /* 0x0000005938387220 */ /* 0x000fe20000410000 */
[----:B------:R-:W-:Y:S02]  /*2850*/  PRMT R54, R54, 0x7632, R54 ;  /* 0x0000763236367816 */ /* 0x000fe40000000036 */
[----:B------:R-:W-:Y:S01]  /*2860*/  PRMT R58, R58, 0x7632, R58 ;  /* 0x000076323a3a7816 */ /* 0x000fe2000000003a */
[----:B------:R-:W-:Y:S01]  /*2870*/  FMUL.FTZ R56, R56, R91 ;  /* 0x0000005b38387220 */ /* 0x000fe20000410000 */
[----:B------:R-:W-:Y:S01]  /*2880*/  FSETP.GTU.FTZ.AND P3, PT, R53, R92, PT ;  /* 0x0000005c3500720b */ /* 0x000fe20003f7c000 */
[----:B------:R-:W-:-:S03]  /*2890*/  IMAD.MOV.U32 R53, RZ, RZ, R102 ;  /* 0x000000ffff357224 */ /* 0x000fc600078e0066 */
        /* <DEDUP_REMOVED lines=13> */
.L_x_695:
        /* <DEDUP_REMOVED lines=13> */
.L_x_697:
[----:B------:R-:W-:Y:S05]  /*2a40*/  BSYNC.RECONVERGENT B2 ;  /* 0x0000000000027941 */ /* 0x000fea0003800200 */
.L_x_696:
        /* <DEDUP_REMOVED lines=42> */
.L_x_694:
[----:B------:R-:W-:Y:S05]  /*2cf0*/  BSYNC.RECONVERGENT B1 ;  /* 0x0000000000017941 */ /* 0x000fea0003800200 */
.L_x_693:
[----:B------:R-:W-:Y:S01]  /*2d00*/  I2FP.F32.U32 R53, R53 ;  /* 0x0000003500357245 */ /* 0x000fe20000201000 */
[----:B------:R-:W-:Y:S01]  /*2d10*/  IMAD.U32 R54, R54, 0x10000, RZ ;  /* 0x0001000036367824 */ /* 0x000fe200078e00ff */
[----:B------:R-:W-:Y:S01]  /*2d20*/  ISETP.NE.AND P5, PT, R56, 0x1, PT ;  /* 0x000000013800780c */ /* 0x000fe20003fa5270 */
[----:B------:R-:W-:Y:S01]  /*2d30*/  BSSY.RECONVERGENT B1, `(.L_x_698) ;  /* 0x000004c000017945 */ /* 0x000fe20003800200 */
[----:B------:R-:W-:Y:S01]  /*2d40*/  MOV R57, 0x2 ;  /* 0x0000000200397802 */ /* 0x000fe20000000f00 */
        /* <DEDUP_REMOVED lines=18> */
.L_x_700:
        /* <DEDUP_REMOVED lines=13> */
.L_x_702:
[----:B------:R-:W-:Y:S05]  /*2f40*/  BSYNC.RECONVERGENT B2 ;  /* 0x0000000000027941 */ /* 0x000fea0003800200 */
.L_x_701:
        /* <DEDUP_REMOVED lines=42> */
.L_x_699:
[----:B------:R-:W-:Y:S05]  /*31f0*/  BSYNC.RECONVERGENT B1 ;  /* 0x0000000000017941 */ /* 0x000fea0003800200 */
.L_x_698:
        /* <DEDUP_REMOVED lines=9> */
[----:B------:R-:W-:Y:S01]  /*3290*/  MOV R107, 0x2 ;  /* 0x00000002006b7802 */ /* 0x000fe20000000f00 */
[----:B------:R-:W-:Y:S01]  /*32a0*/  FMUL.FTZ R54, R54, R91 ;  /* 0x0000005b36367220 */ /* 0x000fe20000410000 */
[----:B------:R-:W-:-:S02]  /*32b0*/  FSETP.GTU.FTZ.AND P5, PT, R53, R92, PT ;  /* 0x0000005c3500720b */ /* 0x000fc40003fbc000 */
[----:B------:R-:W-:Y:S02]  /*32c0*/  PRMT R53, R59, 0x7632, R53 ;  /* 0x000076323b357816 */ /* 0x000fe40000000035 */
        /* <DEDUP_REMOVED lines=12> */
.L_x_705:
        /* <DEDUP_REMOVED lines=9> */
[----:B------:R-:W-:Y:S01]  /*3420*/  @!P6 IADD3 R55, PT, PT, R86, 0x1, RZ ;  /* 0x000000015637e810 */ /* 0x000fe20007ffe0ff */
[----:B------:R-:W-:-:S03]  /*3430*/  @!P6 IMAD.MOV.U32 R5, RZ, RZ, RZ ;  /* 0x000000ffff05e224 */ /* 0x000fc600078e00ff */
[----:B------:R-:W-:-:S13]  /*3440*/  ISETP.NE.AND P0, PT, R4, RZ, !P6 ;  /* 0x000000ff0400720c */ /* 0x000fda0007705270 */
[----:B------:R-:W-:Y:S01]  /*3450*/  @P0 IMAD.MOV R55, RZ, RZ, R86 ;  /* 0x000000ffff370224 */ /* 0x000fe200078e0256 */
[----:B------:R-:W-:-:S04]  /*3460*/  ISETP.NE.AND P0, PT, R54, RZ, PT ;  /* 0x000000ff3600720c */ /* 0x000fc80003f05270 */
[----:B------:R-:W-:-:S09]  /*3470*/  @!P6 MOV R86, R55 ;  /* 0x000000370056e202 */ /* 0x000fd20000000f00 */
.L_x_707:
[----:B------:R-:W-:Y:S05]  /*3480*/  BSYNC.RECONVERGENT B2 ;  /* 0x0000000000027941 */ /* 0x000fea0003800200 */
.L_x_706:
        /* <DEDUP_REMOVED lines=42> */
.L_x_704:
[----:B------:R-:W-:Y:S05]  /*3730*/  BSYNC.RECONVERGENT B1 ;  /* 0x0000000000017941 */ /* 0x000fea0003800200 */
.L_x_703:
        /* <DEDUP_REMOVED lines=15> */
.L_x_668:
        /* <DEDUP_REMOVED lines=10> */
[----:B------:R-:W-:Y:S01]  /*38d0*/  @!P0 IMAD.MOV.U32 R110, RZ, RZ, R100 ;  /* 0x000000ffff6e8224 */ /* 0x000fe200078e0064 */
[----:B------:R-:W-:Y:S01]  /*38e0*/  @P0 IADD3 R58, PT, PT, R129, 0x1, RZ ;  /* 0x00000001813a0810 */ /* 0x000fe20007ffe0ff */
[----:B------:R-:W-:Y:S02]  /*38f0*/  @!P0 IMAD.MOV.U32 R56, RZ, RZ, R106 ;  /* 0x000000ffff388224 */ /* 0x000fe400078e006a */
[----:B------:R-:W-:Y:S02]  /*3900*/  @P0 IMAD.MOV.U32 R110, RZ, RZ, R100 ;  /* 0x000000ffff6e0224 */ /* 0x000fe400078e0064 */
[----:B------:R-:W-:Y:S01]  /*3910*/  @P0 IMAD.MOV.U32 R56, RZ, RZ, R87 ;  /* 0x000000ffff380224 */ /* 0x000fe200078e0057 */
[----:B------:R-:W-:Y:S06]  /*3920*/  BRA `(.L_x_710) ;  /* 0x0000000000dc7947 */ /* 0x000fec0003800000 */
.L_x_711:
        /* <DEDUP_REMOVED lines=13> */
.L_x_713:
[----:B------:R-:W-:Y:S05]  /*3a00*/  BSYNC.RECONVERGENT B2 ;  /* 0x0000000000027941 */ /* 0x000fea0003800200 */
.L_x_712:
        /* <DEDUP_REMOVED lines=30> */
[----:B------:R-:W-:Y:S01]  /*3bf0*/  IMAD.MOV.U32 R58, RZ, RZ, RZ ;  /* 0x000000ffff3a7224 */ /* 0x000fe200078e00ff */
        /* <DEDUP_REMOVED lines=9> */
[----:B------:R-:W-:-:S07]  /*3c90*/  LOP3.LUT R106, R106, UR31, R111, 0x96, !PT ;  /* 0x0000001f6a6a7c12 */ /* 0x000fce000f8e966f */
.L_x_710:
[----:B------:R-:W-:Y:S05]  /*3ca0*/  BSYNC.RECONVERGENT B1 ;  /* 0x0000000000017941 */ /* 0x000fea0003800200 */
.L_x_709:
[----:B------:R-:W-:Y:S01]  /*3cb0*/  I2FP.F32.U32 R57, R56 ;  /* 0x0000003800397245 */ /* 0x000fe20000201000 */
[----:B------:R-:W-:Y:S01]  /*3cc0*/  IMAD.U32 R92, RZ, RZ, UR32 ;  /* 0x00000020ff5c7e24 */ /* 0x000fe2000f8e00ff */
[----:B-----5:R-:W-:Y:S01]  /*3cd0*/  SHF.L.U32 R56, R52, 0x10, RZ ;  /* 0x0000001034387819 */ /* 0x020fe200000006ff */
[----:B------:R-:W-:Y:S01]  /*3ce0*/  IMAD.U32 R91, RZ, RZ, UR33 ;  /* 0x00000021ff5b7e24 */ /* 0x000fe2000f8e00ff */
[----:B------:R-:W-:Y:S01]  /*3cf0*/  ISETP.NE.AND P1, PT, R58, 0x1, PT ;  /* 0x000000013a00780c */ /* 0x000fe20003f25270 */
[----:B------:R-:W-:Y:S01]  /*3d00*/  FFMA.FTZ R57, R57, R90, 1.1641532182693481445e-10 ;  /* 0x2f00000039397423 */ /* 0x000fe2000001005a */
[----:B------:R-:W-:Y:S01]  /*3d10*/  BSSY.RECONVERGENT B1, `(.L_x_714) ;  /* 0x000004b000017945 */ /* 0x000fe20003800200 */
[----:B------:R-:W-:Y:S01]  /*3d20*/  FMUL.FTZ R56, R56, R89 ;  /* 0x0000005938387220 */ /* 0x000fe20000410000 */
[----:B------:R-:W-:Y:S02]  /*3d30*/  PRMT R88, R52, 0x7632, R88 ;  /* 0x0000763234587816 */ /* 0x000fe40000000058 */
[----:B------:R-:W-:Y:S01]  /*3d40*/  FSETP.GTU.FTZ.AND P0, PT, R57, R92, PT ;  /* 0x0000005c3900720b */ /* 0x000fe20003f1c000 */
[----:B------:R-:W-:Y:S01]  /*3d50*/  FMUL.FTZ R56, R56, R91 ;  /* 0x0000005b38387220 */ /* 0x000fe20000410000 */
[----:B------:R-:W-:-:S02]  /*3d60*/  IMAD.MOV.U32 R57, RZ, RZ, R102 ;  /* 0x000000ffff397224 */ /* 0x000fc400078e0066 */
[----:B------:R-:W-:Y:S02]  /*3d70*/  PLOP3.LUT P2, PT, P0, PT, PT, 0x8, 0x80 ;  /* 0x000000000080781c */ /* 0x000fe4000074e170 */
[----:B------:R-:W-:Y:S01]  /*3d80*/  FSEL R66, R56, RZ, !P0 ;  /* 0x000000ff38427208 */ /* 0x000fe20004000000 */
[----:B------:R-:W-:Y:S01]  /*3d90*/  HFMA2 R56, -RZ, RZ, 0, 1.1920928955078125e-07 ;  /* 0x00000002ff387431 */ /* 0x000fe200000001ff */
[----:B------:R-:W-:Y:S01]  /*3da0*/  P2R R52, PR, RZ, 0x4 ;  /* 0x00000004ff347803 */ /* 0x000fe20000000000 */
        /* <DEDUP_REMOVED lines=9> */
.L_x_716:
        /* <DEDUP_REMOVED lines=13> */
.L_x_718:
[----:B------:R-:W-:Y:S05]  /*3f10*/  BSYNC.RECONVERGENT B2 ;  /* 0x0000000000027941 */ /* 0x000fea0003800200 */
.L_x_717:
        /* <DEDUP_REMOVED lines=39> */
[----:B------:R-:W-:Y:S02]  /*4190*/  IMAD.MOV.U32 R57, RZ, RZ, R110 ;  /* 0x000000ffff397224 */ /* 0x000fe400078e006e */
[----:B------:R-:W-:Y:S02]  /*41a0*/  IMAD.MOV.U32 R110, RZ, RZ, R56 ;  /* 0x000000ffff6e7224 */ /* 0x000fe400078e0038 */
[----:B------:R-:W-:-:S07]  /*41b0*/  HFMA2 R56, -RZ, RZ, 0, 0 ;  /* 0x00000000ff387431 */ /* 0x000fce00000001ff */
.L_x_715:
[----:B------:R-:W-:Y:S05]  /*41c0*/  BSYNC.RECONVERGENT B1 ;  /* 0x0000000000017941 */ /* 0x000fea0003800200 */
.L_x_714:
[----:B------:R-:W-:Y:S01]  /*41d0*/  ISETP.NE.AND P2, PT, R56, 0x1, PT ;  /* 0x000000013800780c */ /* 0x000fe20003f45270 */
[----:B------:R-:W-:Y:S01]  /*41e0*/  IMAD.U32 R88, R88, 0x10000, RZ ;  /* 0x0001000058587824 */ /* 0x000fe200078e00ff */
[----:B------:R-:W-:Y:S01]  /*41f0*/  I2FP.F32.U32 R57, R57 ;  /* 0x0000003900397245 */ /* 0x000fe20000201000 */
[----:B------:R-:W-:Y:S01]  /*4200*/  BSSY.RECONVERGENT B1, `(.L_x_719) ;  /* 0x000004a000017945 */ /* 0x000fe20003800200 */
[----:B------:R-:W-:Y:S02]  /*4210*/  IMAD.MOV.U32 R58, RZ, RZ, 0x2 ;  /* 0x00000002ff3a7424 */ /* 0x000fe400078e00ff */
[----:B------:R-:W-:Y:S01]  /*4220*/  FMUL.FTZ R88, R88, R89 ;  /* 0x0000005958587220 */ /* 0x000fe20000410000 */
[----:B------:R-:W-:-:S03]  /*4230*/  FFMA.FTZ R57, R57, R90, 1.1641532182693481445e-10 ;  /* 0x2f00000039397423 */ /* 0x000fc6000001005a */
[----:B------:R-:W-:Y:S02]  /*4240*/  FMUL.FTZ R88, R88, R91 ;  /* 0x0000005b58587220 */ /* 0x000fe40000410000 */
[----:B------:R-:W-:Y:S02]  /*4250*/  FSETP.GTU.FTZ.AND P1, PT, R57, R92, PT ;  /* 0x0000005c3900720b */ /* 0x000fe40003f3c000 */
[----:B------:R-:W-:Y:S02]  /*4260*/  MOV R57, R102 ;  /* 0x0000006600397202 */ /* 0x000fe40000000f00 */
[----:B------:R-:W-:Y:S02]  /*4270*/  PLOP3.LUT P0, PT, P1, PT, PT, 0x8, 0x80 ;  /* 0x000000000080781c */ /* 0x000fe40000f0e170 */
[----:B------:R-:W-:Y:S01]  /*4280*/  FSEL R88, R88, RZ, !P1 ;  /* 0x000000ff58587208 */ /* 0x000fe20004800000 */
[----:B------:R-:W-:Y:S10]  /*4290*/  @!P2 BRA `(.L_x_720) ;  /* 0x000000040000a947 */ /* 0x000ff40003800000 */
        /* <DEDUP_REMOVED lines=8> */
.L_x_721:
        /* <DEDUP_REMOVED lines=13> */
.L_x_723:
[----:B------:R-:W-:Y:S05]  /*43f0*/  BSYNC.RECONVERGENT B2 ;  /* 0x0000000000027941 */ /* 0x000fea0003800200 */
.L_x_722:
        /* <DEDUP_REMOVED lines=39> */
[----:B------:R-:W-:Y:S02]  /*4670*/  LOP3.LUT R106, R106, UR31, R57, 0x96, !PT ;  /* 0x0000001f6a6a7c12 */ /* 0x000fe4000f8e9639 */
[----:B------:R-:W-:Y:S01]  /*4680*/  MOV R57, R110 ;  /* 0x0000006e00397202 */ /* 0x000fe20000000f00 */
[----:B------:R-:W-:-:S07]  /*4690*/  IMAD.MOV.U32 R110, RZ, RZ, R56 ;  /* 0x000000ffff6e7224 */ /* 0x000fce00078e0038 */
.L_x_720:
[----:B------:R-:W-:Y:S05]  /*46a0*/  BSYNC.RECONVERGENT B1 ;  /* 0x0000000000017941 */ /* 0x000fea0003800200 */
.L_x_719:
[----:B------:R-:W-:Y:S01]  /*46b0*/  ISETP.NE.AND P3, PT, R58, 0x1, PT ;  /* 0x000000013a00780c */ /* 0x000fe20003f65270 */
[----:B------:R-:W-:Y:S01]  /*46c0*/  BSSY.RECONVERGENT B1, `(.L_x_724) ;  /* 0x000004d000017945 */ /* 0x000fe20003800200 */
[----:B------:R-:W-:Y:S01]  /*46d0*/  I2FP.F32.U32 R57, R57 ;  /* 0x0000003900397245 */ /* 0x000fe20000201000 */
[----:B------:R-:W-:Y:S01]  /*46e0*/  IMAD.MOV.U32 R59, RZ, RZ, 0x2 ;  /* 0x00000002ff3b7424 */ /* 0x000fe200078e00ff */
[C---:B------:R-:W-:Y:S02]  /*46f0*/  SHF.L.U32 R56, R53.reuse, 0x10, RZ ;  /* 0x0000001035387819 */ /* 0x040fe400000006ff */
[----:B------:R-:W-:Y:S01]  /*4700*/  PRMT R53, R53, 0x7632, R53 ;  /* 0x0000763235357816 */ /* 0x000fe20000000035 */
        /* <DEDUP_REMOVED lines=16> */
.L_x_726:
        /* <DEDUP_REMOVED lines=13> */
.L_x_728:
[----:B------:R-:W-:Y:S05]  /*48e0*/  BSYNC.RECONVERGENT B2 ;  /* 0x0000000000027941 */ /* 0x000fea0003800200 */
.L_x_727:
        /* <DEDUP_REMOVED lines=40> */
[----:B------:R-:W-:Y:S01]  /*4b70*/  IMAD.MOV.U32 R57, RZ, RZ, R110 ;  /* 0x000000ffff397224 */ /* 0x000fe200078e006e */
[----:B------:R-:W-:-:S07]  /*4b80*/  MOV R110, R56 ;  /* 0x00000038006e7202 */ /* 0x000fce0000000f00 */
.L_x_725:
[----:B------:R-:W-:Y:S05]  /*4b90*/  BSYNC.RECONVERGENT B1 ;  /* 0x0000000000017941 */ /* 0x000fea0003800200 */
.L_x_724:
[----:B------:R-:W-:Y:S01]  /*4ba0*/  ISETP.NE.AND P4, PT, R59, 0x1, PT ;  /* 0x000000013b00780c */ /* 0x000fe20003f85270 */
[----:B------:R-:W-:Y:S01]  /*4bb0*/  IMAD.U32 R56, R53, 0x10000, RZ ;  /* 0x0001000035387824 */ /* 0x000fe200078e00ff */
[----:B------:R-:W-:Y:S01]  /*4bc0*/  I2FP.F32.U32 R57, R57 ;  /* 0x0000003900397245 */ /* 0x000fe20000201000 */
[----:B------:R-:W-:Y:S01]  /*4bd0*/  BSSY.RECONVERGENT B1, `(.L_x_729) ;  /* 0x000004a000017945 */ /* 0x000fe20003800200 */
[----:B------:R-:W-:Y:S02]  /*4be0*/  IMAD.MOV.U32 R53, RZ, RZ, R102 ;  /* 0x000000ffff357224 */ /* 0x000fe400078e0066 */
[----:B------:R-:W-:Y:S01]  /*4bf0*/  FMUL.FTZ R56, R56, R89 ;  /* 0x0000005938387220 */ /* 0x000fe20000410000 */
[----:B------:R-:W-:-:S03]  /*4c00*/  FFMA.FTZ R57, R57, R90, 1.1641532182693481445e-10 ;  /* 0x2f00000039397423 */ /* 0x000fc6000001005a */
[----:B------:R-:W-:Y:S02]  /*4c10*/  FMUL.FTZ R56, R56, R91 ;  /* 0x0000005b38387220 */ /* 0x000fe40000410000 */
[----:B------:R-:W-:Y:S01]  /*4c20*/  FSETP.GTU.FTZ.AND P3, PT, R57, R92, PT ;  /* 0x0000005c3900720b */ /* 0x000fe20003f7c000 */
[----:B------:R-:W-:-:S03]  /*4c30*/  HFMA2 R57, -RZ, RZ, 0, 1.1920928955078125e-07 ;  /* 0x00000002ff397431 */ /* 0x000fc600000001ff */
[----:B------:R-:W-:Y:S02]  /*4c40*/  PLOP3.LUT P2, PT, P3, PT, PT, 0x8, 0x80 ;  /* 0x000000000080781c */ /* 0x000fe40001f4e170 */
[----:B------:R-:W-:Y:S01]  /*4c50*/  FSEL R94, R56, RZ, !P3 ;  /* 0x000000ff385e7208 */ /* 0x000fe20005800000 */
        /* <DEDUP_REMOVED lines=9> */
.L_x_731:
        /* <DEDUP_REMOVED lines=13> */
.L_x_733:
[----:B------:R-:W-:Y:S05]  /*4dc0*/  BSYNC.RECONVERGENT B2 ;  /* 0x0000000000027941 */ /* 0x000fea0003800200 */
.L_x_732:
        /* <DEDUP_REMOVED lines=42> */
.L_x_730:
[----:B------:R-:W-:Y:S05]  /*5070*/  BSYNC.RECONVERGENT B1 ;  /* 0x0000000000017941 */ /* 0x000fea0003800200 */
.L_x_729:
        /* <DEDUP_REMOVED lines=8> */
[----:B------:R-:W-:Y:S02]  /*5100*/  FSETP.GTU.FTZ.AND P3, PT, R53, R92, PT ;  /* 0x0000005c3500720b */ /* 0x000fe40003f7c000 */
[----:B------:R-:W-:Y:S02]  /*5110*/  MOV R53, R102 ;  /* 0x0000006600357202 */ /* 0x000fe40000000f00 */
[----:B------:R-:W-:Y:S01]  /*5120*/  FSEL R95, R56, RZ, !P3 ;  /* 0x000000ff385f7208 */ /* 0x000fe20005800000 */
[----:B------:R-:W-:Y:S01]  /*5130*/  IMAD.MOV.U32 R56, RZ, RZ, 0x2 ;  /* 0x00000002ff387424 */ /* 0x000fe200078e00ff */
        /* <DEDUP_REMOVED lines=10> */
.L_x_736:
        /* <DEDUP_REMOVED lines=13> */
.L_x_738:
[----:B------:R-:W-:Y:S05]  /*52b0*/  BSYNC.RECONVERGENT B2 ;  /* 0x0000000000027941 */ /* 0x000fea0003800200 */
.L_x_737:
[----:B------:R-:W-:Y:S01]  /*52c0*/  IMAD.WIDE.U32 R58, R4, -0x326172a9, RZ ;  /* 0xcd9e8d57043a7825 */ /* 0x000fe200078e00ff */
[----:B------:R-:W-:Y:S02]  /*52d0*/  LOP3.LUT R56, R86, UR7, R63, 0x96, !PT ;  /* 0x0000000756387c12 */ /* 0x000fe4000f8e963f */
[----:B------:R-:W-:Y:S02]  /*52e0*/  MOV R53, R110 ;  /* 0x0000006e00357202 */ /* 0x000fe40000000f00 */
        /* <DEDUP_REMOVED lines=38> */
[----:B------:R-:W-:-:S07]  /*5550*/  IMAD.MOV.U32 R56, RZ, RZ, RZ ;  /* 0x000000ffff387224 */ /* 0x000fce00078e00ff */
.L_x_735:
[----:B------:R-:W-:Y:S05]  /*5560*/  BSYNC.RECONVERGENT B1 ;  /* 0x0000000000017941 */ /* 0x000fea0003800200 */
.L_x_734:
        /* <DEDUP_REMOVED lines=11> */
[----:B------:R-:W-:Y:S01]  /*5620*/  PLOP3.LUT P4, PT, P4, PT, PT, 0x8, 0x80 ;  /* 0x000000000080781c */ /* 0x000fe2000278e170 */
[----:B------:R-:W-:-:S12]  /*5630*/  @!P5 BRA `(.L_x_740) ;  /* 0x000000040000d947 */ /* 0x000fd80003800000 */
        /* <DEDUP_REMOVED lines=8> */
.L_x_741:
        /* <DEDUP_REMOVED lines=13> */
.L_x_743:
[----:B------:R-:W-:Y:S05]  /*5790*/  BSYNC.RECONVERGENT B2 ;  /* 0x0000000000027941 */ /* 0x000fea0003800200 */
.L_x_742:
        /* <DEDUP_REMOVED lines=40> */
[----:B------:R-:W-:Y:S01]  /*5a20*/  IMAD.MOV.U32 R57, RZ, RZ, RZ ;  /* 0x000000ffff397224 */ /* 0x000fe200078e00ff */
[----:B------:R-:W-:-:S07]  /*5a30*/  MOV R110, R56 ;  /* 0x00000038006e7202 */ /* 0x000fce0000000f00 */
.L_x_740:
[----:B------:R-:W-:Y:S05]  /*5a40*/  BSYNC.RECONVERGENT B1 ;  /* 0x0000000000017941 */ /* 0x000fea0003800200 */
.L_x_739:
        /* <DEDUP_REMOVED lines=12> */
[----:B------:R-:W-:Y:S01]  /*5b10*/  PLOP3.LUT P5, PT, P5, PT, PT, 0x8, 0x80 ;  /* 0x000000000080781c */ /* 0x000fe20002fae170 */
[----:B------:R-:W-:-:S12]  /*5b20*/  @!P6 BRA `(.L_x_745) ;  /* 0x000000040008e947 */ /* 0x000fd80003800000 */
        /* <DEDUP_REMOVED lines=8> */
.L_x_746:
        /* <DEDUP_REMOVED lines=15> */
.L_x_748:
[----:B------:R-:W-:Y:S05]  /*5ca0*/  BSYNC.RECONVERGENT B2 ;  /* 0x0000000000027941 */ /* 0x000fea0003800200 */
.L_x_747:
        /* <DEDUP_REMOVED lines=39> */
[----:B------:R-:W-:-:S03]  /*5f20*/  LOP3.LUT R87, R56, UR30, R103, 0x96, !PT ;  /* 0x0000001e38577c12 */ /* 0x000fc6000f8e9667 */
[----:B------:R-:W-:Y:S01]  /*5f30*/  IMAD.MOV.U32 R110, RZ, RZ, R54 ;  /* 0x000000ffff6e7224 */ /* 0x000fe200078e0036 */
[----:B------:R-:W-:-:S07]  /*5f40*/  LOP3.LUT R106, R106, UR31, R55, 0x96, !PT ;  /* 0x0000001f6a6a7c12 */ /* 0x000fce000f8e9637 */
.L_x_745:
[----:B------:R-:W-:Y:S05]  /*5f50*/  BSYNC.RECONVERGENT B1 ;  /* 0x0000000000017941 */ /* 0x000fea0003800200 */
.L_x_744:
        /* <DEDUP_REMOVED lines=12> */
.L_x_708:
[----:B------:R-:W0:Y:S01]  /*6020*/  LDC.64 R60, c[0x0][0x3a8] ;  /* 0x0000ea00ff3c7b82 */ /* 0x000e220000000a00 */
[----:B------:R-:W-:Y:S01]  /*6030*/  SEL R100, RZ, 0x10000, !P5 ;  /* 0x00010000ff647807 */ /* 0x000fe20006800000 */
[----:B------:R-:W-:Y:S01]  /*6040*/  VIADD R99, R67, 0x20 ;  /* 0x0000002043637836 */ /* 0x000fe20000000000 */
[----:B------:R-:W-:Y:S02]  /*6050*/  SEL R55, RZ, 0x1000000, !P6 ;  /* 0x01000000ff377807 */ /* 0x000fe40007000000 */
[----:B------:R-:W-:Y:S02]  /*6060*/  ISETP.NE.AND P5, PT, R52, RZ, PT ;  /* 0x000000ff3400720c */ /* 0x000fe40003fa5270 */
[----:B------:R-:W-:Y:S01]  /*6070*/  SEL R101, RZ, 0x100, !P4 ;  /* 0x00000100ff657807 */ /* 0x000fe20006000000 */
[----:B------:R-:W1:Y:S01]  /*6080*/  LDC.64 R62, c[0x0][0x3b0] ;  /* 0x0000ec00ff3e7b82 */ /* 0x000e620000000a00 */
[----:B------:R-:W-:Y:S02]  /*6090*/  SEL R54, RZ, 0x1000000, !P2 ;  /* 0x01000000ff367807 */ /* 0x000fe40005000000 */
[----:B------:R-:W-:-:S02]  /*60a0*/  SEL R53, RZ, 0x10000, !P1 ;  /* 0x00010000ff357807 */ /* 0x000fc40004800000 */
[----:B------:R-:W-:Y:S02]  /*60b0*/  SEL R52, RZ, 0x100, !P0 ;  /* 0x00000100ff347807 */ /* 0x000fe40004000000 */
[----:B------:R-:W-:Y:S02]  /*60c0*/  LOP3.LUT R101, R101, R55, R100, 0xfe, !PT ;  /* 0x0000003765657212 */ /* 0x000fe400078efe64 */
[----:B------:R-:W-:Y:S02]  /*60d0*/  SEL R100, RZ, 0x1, !P3 ;  /* 0x00000001ff647807 */ /* 0x000fe40005800000 */
[----:B------:R-:W-:Y:S02]  /*60e0*/  LOP3.LUT R52, R52, R54, R53, 0xfe, !PT ;  /* 0x0000003634347212 */ /* 0x000fe400078efe35 */
[----:B------:R-:W-:Y:S02]  /*60f0*/  SEL R53, RZ, 0x1, !P5 ;  /* 0x00000001ff357807 */ /* 0x000fe40006800000 */
[----:B------:R-:W-:Y:S01]  /*6100*/  LOP3.LUT R101, R101, R100, RZ, 0xfc, !PT ;  /* 0x0000006465657212 */ /* 0x000fe200078efcff */
[----:B0-----:R-:W-:Y:S01]  /*6110*/  IMAD.WIDE.U32 R108, R67, 0x10, R60 ;  /* 0x00000010436c7825 */ /* 0x001fe200078e003c */
[----:B------:R-:W-:-:S02]  /*6120*/  LOP3.LUT R100, R52, R53, RZ, 0xfc, !PT ;  /* 0x0000003534647212 */ /* 0x000fc400078efcff */
[----:B------:R-:W-:Y:S01]  /*6130*/  ISETP.NE.AND P6, PT, R120, RZ, PT ;  /* 0x000000ff7800720c */ /* 0x000fe20003fc5270 */
[----:B------:R-:W-:Y:S01]  /*6140*/  IMAD.WIDE.U32 R52, R99, 0x10, R64 ;  /* 0x0000001063347825 */ /* 0x000fe200078e0040 */
[----:B------:R0:W-:Y:S03]  /*6150*/  STG.E.128 desc[UR8][R108.64], R56 ;  /* 0x000000386c007986 */ /* 0x0001e6000c101d08 */
[----:B-1----:R-:W-:-:S05]  /*6160*/  IMAD.WIDE.U32 R104, R67, 0x8, R62 ;  /* 0x0000000843687825 */ /* 0x002fca00078e003e */
[----:B------:R0:W-:Y:S04]  /*6170*/  STG.E.64 desc[UR8][R104.64], R100 ;  /* 0x0000006468007986 */ /* 0x0001e8000c101b08 */
[----:B------:R-:W5:Y:S01]  /*6180*/  LDG.E.128 R52, desc[UR8][R52.64] ;  /* 0x0000000834347981 */ /* 0x000f62000c1e1d00 */
[----:B------:R-:W-:Y:S05]  /*6190*/  @!P6 BRA `(.L_x_749) ;  /* 0x00000028006ce947 */ /* 0x000fea0003800000 */
[----:B0-----:R-:W0:Y:S02]  /*61a0*/  LDC.64 R56, c[0x0][0x3a0] ;  /* 0x0000e800ff387b82 */ /* 0x001e240000000a00 */
[----:B0-----:R-:W-:-:S06]  /*61b0*/  IMAD.WIDE.U32 R56, R99, 0x10, R56 ;  /* 0x0000001063387825 */ /* 0x001fcc00078e0038 */
[----:B------:R-:W5:Y:S01]  /*61c0*/  LDG.E.128 R56, desc[UR8][R56.64] ;  /* 0x0000000838387981 */ /* 0x000f62000c1e1d00 */
        /* <DEDUP_REMOVED lines=16> */
.L_x_752:
        /* <DEDUP_REMOVED lines=13> */
.L_x_754:
[----:B------:R-:W-:Y:S05]  /*63a0*/  BSYNC.RECONVERGENT B2 ;  /* 0x0000000000027941 */ /* 0x000fea0003800200 */
.L_x_753:
        /* <DEDUP_REMOVED lines=40> */
[----:B------:R-:W-:-:S07]  /*6630*/  IMAD.MOV.U32 R101, RZ, RZ, R110 ;  /* 0x000000ffff657224 */ /* 0x000fce00078e006e */
.L_x_751:
[----:B------:R-:W-:Y:S05]  /*6640*/  BSYNC.RECONVERGENT B1 ;  /* 0x0000000000017941 */ /* 0x000fea0003800200 */
.L_x_750:
[----:B------:R-:W-:Y:S01]  /*6650*/  I2FP.F32.U32 R101, R101 ;  /* 0x0000006500657245 */ /* 0x000fe20000201000 */
[----:B-----5:R-:W-:Y:S01]  /*6660*/  IMAD.U32 R108, R56, 0x10000, RZ ;  /* 0x00010000386c7824 */ /* 0x020fe200078e00ff */
[C---:B------:R-:W-:Y:S01]  /*6670*/  SHF.L.U32 R104, R52.reuse, 0x10, RZ ;  /* 0x0000001034687819 */ /* 0x040fe200000006ff */
[----:B------:R-:W-:Y:S01]  /*6680*/  BSSY.RECONVERGENT B1, `(.L_x_755) ;  /* 0x000004f000017945 */ /* 0x000fe20003800200 */
[----:B------:R-:W-:Y:S01]  /*6690*/  ISETP.NE.AND P1, PT, R103, 0x1, PT ;  /* 0x000000016700780c */ /* 0x000fe20003f25270 */
[----:B------:R-:W-:Y:S01]  /*66a0*/  FFMA.FTZ R101, R101, R90, 1.1641532182693481445e-10 ;  /* 0x2f00000065657423 */ /* 0x000fe2000001005a */
[----:B------:R-:W-:Y:S01]  /*66b0*/  PRMT R52, R52, 0x7632, R52 ;  /* 0x0000763234347816 */ /* 0x000fe20000000034 */
[----:B------:R-:W-:Y:S01]  /*66c0*/  FMUL.FTZ R104, R104, R89 ;  /* 0x0000005968687220 */ /* 0x000fe20000410000 */
[----:B------:R-:W-:Y:S02]  /*66d0*/  PRMT R56, R56, 0x7632, R56 ;  /* 0x0000763238387816 */ /* 0x000fe40000000038 */
[----:B------:R-:W-:Y:S01]  /*66e0*/  FSETP.GTU.FTZ.AND P0, PT, R101, R92, PT ;  /* 0x0000005c6500720b */ /* 0x000fe20003f1c000 */
[----:B------:R-:W-:Y:S01]  /*66f0*/  FMUL.FTZ R104, R104, R91 ;  /* 0x0000005b68687220 */ /* 0x000fe20000410000 */
[----:B------:R-:W-:-:S04]  /*6700*/  MOV R105, R102 ;  /* 0x0000006600697202 */ /* 0x000fc80000000f00 */
[----:B------:R-:W-:Y:S01]  /*6710*/  FSEL R101, R104, RZ, !P0 ;  /* 0x000000ff68657208 */ /* 0x000fe20004000000 */
[----:B------:R-:W-:Y:S01]  /*6720*/  IMAD.MOV.U32 R104, RZ, RZ, 0x2 ;  /* 0x00000002ff687424 */ /* 0x000fe200078e00ff */
[----:B------:R-:W-:-:S03]  /*6730*/  PLOP3.LUT P0, PT, P0, PT, PT, 0x8, 0x80 ;  /* 0x000000000080781c */ /* 0x000fc6000070e170 */
[----:B------:R-:W-:Y:S01]  /*6740*/  FADD.FTZ R101, R101, R108 ;  /* 0x0000006c65657221 */ /* 0x000fe20000010000 */
[----:B------:R-:W-:Y:S01]  /*6750*/  P2R R112, PR, RZ, 0x1 ;  /* 0x00000001ff707803 */ /* 0x000fe20000000000 */
        /* <DEDUP_REMOVED lines=9> */
.L_x_757:
        /* <DEDUP_REMOVED lines=13> */
.L_x_759:
[----:B------:R-:W-:Y:S05]  /*68c0*/  BSYNC.RECONVERGENT B2 ;  /* 0x0000000000027941 */ /* 0x000fea0003800200 */
.L_x_758:
        /* <DEDUP_REMOVED lines=38> */
[----:B------:R-:W-:Y:S02]  /*6b30*/  LOP3.LUT R106, R106, UR31, R105, 0x96, !PT ;  /* 0x0000001f6a6a7c12 */ /* 0x000fe4000f8e9669 */
[----:B------:R-:W-:Y:S01]  /*6b40*/  MOV R105, R100 ;  /* 0x0000006400697202 */ /* 0x000fe20000000f00 */
[----:B------:R-:W-:Y:S02]  /*6b50*/  IMAD.MOV.U32 R100, RZ, RZ, R104 ;  /* 0x000000ffff647224 */ /* 0x000fe400078e0068 */
[----:B------:R-:W-:-:S07]  /*6b60*/  IMAD.MOV.U32 R104, RZ, RZ, RZ ;  /* 0x000000ffff687224 */ /* 0x000fce00078e00ff */
.L_x_756:
[----:B------:R-:W-:Y:S05]  /*6b70*/  BSYNC.RECONVERGENT B1 ;  /* 0x0000000000017941 */ /* 0x000fea0003800200 */
.L_x_755:
        /* <DEDUP_REMOVED lines=8> */
[----:B------:R-:W-:Y:S02]  /*6c00*/  IMAD.U32 R103, R56, 0x10000, RZ ;  /* 0x0001000038677824 */ /* 0x000fe400078e00ff */
[----:B------:R-:W-:Y:S02]  /*6c10*/  IMAD.MOV.U32 R56, RZ, RZ, 0x2 ;  /* 0x00000002ff387424 */ /* 0x000fe400078e00ff */
        /* <DEDUP_REMOVED lines=13> */
.L_x_762:
        /* <DEDUP_REMOVED lines=13> */
.L_x_764:
[----:B------:R-:W-:Y:S05]  /*6dc0*/  BSYNC.RECONVERGENT B2 ;  /* 0x0000000000027941 */ /* 0x000fea0003800200 */
.L_x_763:
[----:B------:R-:W-:Y:S01]  /*6dd0*/  IMAD.WIDE.U32 R106, R4, -0x326172a9, RZ ;  /* 0xcd9e8d57046a7825 */ /* 0x000fe200078e00ff */
[----:B------:R-:W-:-:S03]  /*6de0*/  LOP3.LUT R104, R86, UR7, R111, 0x96, !PT ;  /* 0x0000000756687c12 */ /* 0x000fc6000f8e966f */
[----:B------:R-:W-:Y:S02]  /*6df0*/  HFMA2 R56, -RZ, RZ, 0, 0 ;  /* 0x00000000ff387431 */ /* 0x000fe400000001ff */
        /* <DEDUP_REMOVED lines=36> */
[----:B------:R-:W-:Y:S02]  /*7040*/  LOP3.LUT R87, R110, UR30, R109, 0x96, !PT ;  /* 0x0000001e6e577c12 */ /* 0x000fe4000f8e966d */
[----:B------:R-:W-:Y:S01]  /*7050*/  MOV R102, R108 ;  /* 0x0000006c00667202 */ /* 0x000fe20000000f00 */
[----:B------:R-:W-:Y:S01]  /*7060*/  IMAD.MOV.U32 R100, RZ, RZ, R104 ;  /* 0x000000ffff647224 */ /* 0x000fe200078e0068 */
[----:B------:R-:W-:-:S07]  /*7070*/  LOP3.LUT R106, R106, UR31, R105, 0x96, !PT ;  /* 0x0000001f6a6a7c12 */ /* 0x000fce000f8e9669 */
.L_x_761:
[----:B------:R-:W-:Y:S05]  /*7080*/  BSYNC.RECONVERGENT B1 ;  /* 0x0000000000017941 */ /* 0x000fea0003800200 */
.L_x_760:
[----:B------:R-:W-:Y:S01]  /*7090*/  I2FP.F32.U32 R105, R52 ;  /* 0x0000003400697245 */ /* 0x000fe20000201000 */
[C---:B------:R-:W-:Y:S01]  /*70a0*/  IMAD.U32 R52, R53.reuse, 0x10000, RZ ;  /* 0x0001000035347824 */ /* 0x040fe200078e00ff */
[----:B------:R-:W-:Y:S01]  /*70b0*/  ISETP.NE.AND P2, PT, R56, 0x1, PT ;  /* 0x000000013800780c */ /* 0x000fe20003f45270 */
[----:B------:R-:W-:Y:S01]  /*70c0*/  BSSY.RECONVERGENT B1, `(.L_x_765) ;  /* 0x000004f000017945 */ /* 0x000fe20003800200 */
[----:B------:R-:W-:Y:S01]  /*70d0*/  PRMT R110, R53, 0x7632, R110 ;  /* 0x00007632356e7816 */ /* 0x000fe2000000006e */
[----:B------:R-:W-:Y:S01]  /*70e0*/  FFMA.FTZ R105, R105, R90, 1.1641532182693481445e-10 ;  /* 0x2f00000069697423 */ /* 0x000fe2000001005a */
[----:B------:R-:W-:Y:S01]  /*70f0*/  FMUL.FTZ R52, R52, R89 ;  /* 0x0000005934347220 */ /* 0x000fe20000410000 */
[----:B------:R-:W-:Y:S01]  /*7100*/  PRMT R104, R57, 0x7632, R104 ;  /* 0x0000763239687816 */ /* 0x000fe20000000068 */
[----:B------:R-:W-:Y:S02]  /*7110*/  IMAD.MOV.U32 R53, RZ, RZ, R102 ;  /* 0x000000ffff357224 */ /* 0x000fe400078e0066 */
[----:B------:R-:W-:Y:S01]  /*7120*/  FMUL.FTZ R52, R52, R91 ;  /* 0x0000005b34347220 */ /* 0x000fe20000410000 */
[----:B------:R-:W-:Y:S01]  /*7130*/  FSETP.GTU.FTZ.AND P1, PT, R105, R92, PT ;  /* 0x0000005c6900720b */ /* 0x000fe20003f3c000 */
[----:B------:R-:W-:-:S03]  /*7140*/  IMAD.U32 R105, R57, 0x10000, RZ ;  /* 0x0001000039697824 */ /* 0x000fc600078e00ff */
        /* <DEDUP_REMOVED lines=13> */
.L_x_767:
        /* <DEDUP_REMOVED lines=13> */
.L_x_769:
[----:B------:R-:W-:Y:S05]  /*72f0*/  BSYNC.RECONVERGENT B2 ;  /* 0x0000000000027941 */ /* 0x000fea0003800200 */
.L_x_768:
        /* <DEDUP_REMOVED lines=43> */
.L_x_766:
[----:B------:R-:W-:Y:S05]  /*75b0*/  BSYNC.RECONVERGENT B1 ;  /* 0x0000000000017941 */ /* 0x000fea0003800200 */
.L_x_765:
        /* <DEDUP_REMOVED lines=9> */
[----:B------:R-:W-:Y:S02]  /*7650*/  SHF.L.U32 R53, R104, 0x10, RZ ;  /* 0x0000001068357819 */ /* 0x000fe400000006ff */
        /* <DEDUP_REMOVED lines=13> */
.L_x_772:
        /* <DEDUP_REMOVED lines=13> */
.L_x_774:
[----:B------:R-:W-:Y:S05]  /*7800*/  BSYNC.RECONVERGENT B2 ;  /* 0x0000000000027941 */ /* 0x000fea0003800200 */
.L_x_773:
        /* <DEDUP_REMOVED lines=43> */
.L_x_771:
[----:B------:R-:W-:Y:S05]  /*7ac0*/  BSYNC.RECONVERGENT B1 ;  /* 0x0000000000017941 */ /* 0x000fea0003800200 */
.L_x_770:
[----:B------:R-:W-:Y:S01]  /*7ad0*/  I2FP.F32.U32 R53, R53 ;  /* 0x0000003500357245 */ /* 0x000fe20000201000 */
[----:B------:R-:W-:Y:S01]  /*7ae0*/  BSSY.RECONVERGENT B1, `(.L_x_775) ;  /* 0x0000051000017945 */ /* 0x000fe20003800200 */
[----:B------:R-:W-:Y:S02]  /*7af0*/  SHF.L.U32 R52, R54, 0x10, RZ ;  /* 0x0000001036347819 */ /* 0x000fe400000006ff */
        /* <DEDUP_REMOVED lines=11> */
[----:B------:R-:W-:Y:S01]  /*7bb0*/  IMAD.MOV.U32 R52, RZ, RZ, 0x2 ;  /* 0x00000002ff347424 */ /* 0x000fe200078e00ff */
[----:B------:R-:W-:Y:S01]  /*7bc0*/  MOV R53, R102 ;  /* 0x0000006600357202 */ /* 0x000fe20000000f00 */
[----:B------:R-:W-:Y:S07]  /*7bd0*/  @!P4 BRA `(.L_x_776) ;  /* 0x000000040004c947 */ /* 0x000fee0003800000 */
        /* <DEDUP_REMOVED lines=8> */
.L_x_777:
        /* <DEDUP_REMOVED lines=13> */
.L_x_779:
[----:B------:R-:W-:Y:S05]  /*7d30*/  BSYNC.RECONVERGENT B2 ;  /* 0x0000000000027941 */ /* 0x000fea0003800200 */
.L_x_778:
        /* <DEDUP_REMOVED lines=38> */
[----:B------:R-:W-:Y:S02]  /*7fa0*/  MOV R102, R56 ;  /* 0x0000003800667202 */ /* 0x000fe40000000f00 */
[----:B------:R-:W-:Y:S01]  /*7fb0*/  LOP3.LUT R106, R106, UR31, R53, 0x96, !PT ;  /* 0x0000001f6a6a7c12 */ /* 0x000fe2000f8e9635 */
[----:B------:R-:W-:Y:S02]  /*7fc0*/  IMAD.MOV.U32 R53, RZ, RZ, R100 ;  /* 0x000000ffff357224 */ /* 0x000fe400078e0064 */
[----:B------:R-:W-:Y:S02]  /*7fd0*/  IMAD.MOV.U32 R100, RZ, RZ, R52 ;  /* 0x000000ffff647224 */ /* 0x000fe400078e0034 */
[----:B------:R-:W-:-:S07]  /*7fe0*/  HFMA2 R52, -RZ, RZ, 0, 0 ;  /* 0x00000000ff347431 */ /* 0x000fce00000001ff */
.L_x_776:
[----:B------:R-:W-:Y:S05]  /*7ff0*/  BSYNC.RECONVERGENT B1 ;  /* 0x0000000000017941 */ /* 0x000fea0003800200 */
.L_x_775:
        /* <DEDUP_REMOVED lines=13> */
[----:B------:R-:W-:Y:S01]  /*80d0*/  MOV R54, 0x2 ;  /* 0x0000000200367802 */ /* 0x000fe20000000f00 */
        /* <DEDUP_REMOVED lines=9> */
.L_x_782:
        /* <DEDUP_REMOVED lines=13> */
.L_x_784:
[----:B------:R-:W-:Y:S05]  /*8240*/  BSYNC.RECONVERGENT B2 ;  /* 0x0000000000027941 */ /* 0x000fea0003800200 */
.L_x_783:
        /* <DEDUP_REMOVED lines=42> */
[----:B------:R-:W-:-:S07]  /*84f0*/  MOV R100, R52 ;  /* 0x0000003400647202 */ /* 0x000fce0000000f00 */
.L_x_781:
[----:B------:R-:W-:Y:S05]  /*8500*/  BSYNC.RECONVERGENT B1 ;  /* 0x0000000000017941 */ /* 0x000fea0003800200 */
.L_x_780:
[----:B------:R-:W-:Y:S01]  /*8510*/  I2FP.F32.U32 R53, R53 ;  /* 0x0000003500357245 */ /* 0x000fe20000201000 */
[----:B------:R-:W-:Y:S01]  /*8520*/  IMAD.U32 R52, R55, 0x10000, RZ ;  /* 0x0001000037347824 */ /* 0x000fe200078e00ff */
[----:B------:R-:W-:Y:S01]  /*8530*/  ISETP.NE.AND P6, PT, R54, 0x1, PT ;  /* 0x000000013600780c */ /* 0x000fe20003fc5270 */
[----:B------:R-:W-:Y:S01]  /*8540*/  BSSY.RECONVERGENT B1, `(.L_x_785) ;  /* 0x0000051000017945 */ /* 0x000fe20003800200 */
[----:B------:R-:W-:Y:S01]  /*8550*/  SHF.L.U32 R109, R59, 0x10, RZ ;  /* 0x000000103b6d7819 */ /* 0x000fe200000006ff */
[----:B------:R-:W-:Y:S01]  /*8560*/  FFMA.FTZ R53, R53, R90, 1.1641532182693481445e-10 ;  /* 0x2f00000035357423 */ /* 0x000fe2000001005a */
[----:B------:R-:W-:Y:S01]  /*8570*/  FMUL.FTZ R52, R52, R89 ;  /* 0x0000005934347220 */ /* 0x000fe20000410000 */
[----:B------:R-:W-:Y:S01]  /*8580*/  PRMT R111, R55, 0x7632, R111 ;  /* 0x00007632376f7816 */ /* 0x000fe2000000006f */
[----:B------:R-:W-:Y:S01]  /*8590*/  IMAD.MOV.U32 R118, RZ, RZ, 0x2 ;  /* 0x00000002ff767424 */ /* 0x000fe200078e00ff */
[----:B------:R-:W-:Y:S01]  /*85a0*/  PRMT R110, R59, 0x7632, R110 ;  /* 0x000076323b6e7816 */ /* 0x000fe2000000006e */
[----:B------:R-:W-:Y:S01]  /*85b0*/  FMUL.FTZ R52, R52, R91 ;  /* 0x0000005b34347220 */ /* 0x000fe20000410000 */
[----:B------:R-:W-:Y:S01]  /*85c0*/  FSETP.GTU.FTZ.AND P5, PT, R53, R92, PT ;  /* 0x0000005c3500720b */ /* 0x000fe20003fbc000 */
[----:B------:R-:W-:-:S03]  /*85d0*/  IMAD.MOV.U32 R53, RZ, RZ, R102 ;  /* 0x000000ffff357224 */ /* 0x000fc600078e0066 */
[----:B------:R-:W-:Y:S02]  /*85e0*/  FSEL R52, R52, RZ, !P5 ;  /* 0x000000ff34347208 */ /* 0x000fe40006800000 */
[----:B------:R-:W-:-:S03]  /*85f0*/  PLOP3.LUT P5, PT, P5, PT, PT, 0x8, 0x80 ;  /* 0x000000000080781c */ /* 0x000fc60002fae170 */
[----:B------:R-:W-:Y:S01]  /*8600*/  FADD.FTZ R109, R52, R109 ;  /* 0x0000006d346d7221 */ /* 0x000fe20000010000 */
        /* <DEDUP_REMOVED lines=9> */
.L_x_787:
        /* <DEDUP_REMOVED lines=12> */
[----:B------:R-:W-:Y:S01]  /*8760*/  @P0 IMAD.MOV R53, RZ, RZ, R86 ;  /* 0x000000ffff350224 */ /* 0x000fe200078e0256 */
[----:B------:R-:W-:-:S03]  /*8770*/  ISETP.NE.AND P0, PT, R52, RZ, PT ;  /* 0x000000ff3400720c */ /* 0x000fc60003f05270 */
[----:B------:R-:W-:-:S10]  /*8780*/  @!P6 IMAD.MOV.U32 R86, RZ, RZ, R53 ;  /* 0x000000ffff56e224 */ /* 0x000fd400078e0035 */
.L_x_789:
[----:B------:R-:W-:Y:S05]  /*8790*/  BSYNC.RECONVERGENT B2 ;  /* 0x0000000000027941 */ /* 0x000fea0003800200 */
.L_x_788:
        /* <DEDUP_REMOVED lines=40> */
[----:B------:R-:W-:Y:S02]  /*8a20*/  LOP3.LUT R106, R54, UR31, R53, 0x96, !PT ;  /* 0x0000001f366a7c12 */ /* 0x000fe4000f8e9635 */
[----:B------:R-:W-:Y:S01]  /*8a30*/  MOV R53, R100 ;  /* 0x0000006400357202 */ /* 0x000fe20000000f00 */
[----:B------:R-:W-:-:S07]  /*8a40*/  IMAD.MOV.U32 R100, RZ, RZ, R52 ;  /* 0x000000ffff647224 */ /* 0x000fce00078e0034 */
.L_x_786:
[----:B------:R-:W-:Y:S05]  /*8a50*/  BSYNC.RECONVERGENT B1 ;  /* 0x0000000000017941 */ /* 0x000fea0003800200 */
.L_x_785:
[----:B------:R-:W-:Y:S01]  /*8a60*/  I2FP.F32.U32 R53, R53 ;  /* 0x0000003500357245 */ /* 0x000fe20000201000 */
[----:B------:R-:W-:Y:S01]  /*8a70*/  IMAD.U32 R55, R110, 0x10000, RZ ;  /* 0x000100006e377824 */ /* 0x000fe200078e00ff */
[----:B------:R-:W-:Y:S02]  /*8a80*/  SHF.L.U32 R52, R111, 0x10, RZ ;  /* 0x000000106f347819 */ /* 0x000fe400000006ff */
[----:B------:R-:W-:Y:S01]  /*8a90*/  F2FP.BF16.F32.PACK_AB R58, R107, R108 ;  /* 0x0000006c6b3a723e */ /* 0x000fe200000010ff */
[----:B------:R-:W-:Y:S01]  /*8aa0*/  FFMA.FTZ R53, R53, R90, 1.1641532182693481445e-10 ;  /* 0x2f00000035357423 */ /* 0x000fe2000001005a */
[----:B------:R-:W-:Y:S01]  /*8ab0*/  F2FP.BF16.F32.PACK_AB R57, R104, R105 ;  /* 0x000000696839723e */ /* 0x000fe200000010ff */
[----:B------:R-:W-:Y:S01]  /*8ac0*/  FMUL.FTZ R52, R52, R89 ;  /* 0x0000005934347220 */ /* 0x000fe20000410000 */
[----:B------:R-:W-:Y:S02]  /*8ad0*/  F2FP.BF16.F32.PACK_AB R56, R103, R101 ;  /* 0x000000656738723e */ /* 0x000fe400000010ff */
[----:B------:R-:W-:Y:S01]  /*8ae0*/  FSETP.GTU.FTZ.AND P6, PT, R53, R92, PT ;  /* 0x0000005c3500720b */ /* 0x000fe20003fdc000 */
[----:B------:R-:W-:-:S05]  /*8af0*/  FMUL.FTZ R52, R52, R91 ;  /* 0x0000005b34347220 */ /* 0x000fca0000410000 */
[----:B------:R-:W-:Y:S02]  /*8b00*/  FSEL R52, R52, RZ, !P6 ;  /* 0x000000ff34347208 */ /* 0x000fe40007000000 */
[----:B------:R-:W-:-:S03]  /*8b10*/  PLOP3.LUT P6, PT, P6, PT, PT, 0x8, 0x80 ;  /* 0x000000000080781c */ /* 0x000fc600037ce170 */
[----:B------:R-:W-:-:S05]  /*8b20*/  FADD.FTZ R110, R52, R55 ;  /* 0x00000037346e7221 */ /* 0x000fca0000010000 */
[----:B------:R-:W-:Y:S01]  /*8b30*/  F2FP.BF16.F32.PACK_AB R59, R110, R109 ;  /* 0x0000006d6e3b723e */ /* 0x000fe200000010ff */
[----:B------:R-:W-:Y:S06]  /*8b40*/  BRA `(.L_x_790) ;  /* 0x00000028000c7947 */ /* 0x000fec0003800000 */
.L_x_749:
[----:B------:R-:W-:Y:S01]  /*8b50*/  ISETP.NE.AND P0, PT, R107, 0x1, PT ;  /* 0x000000016b00780c */ /* 0x000fe20003f05270 */
[----:B------:R-:W-:Y:S01]  /*8b60*/  BSSY.RECONVERGENT B1, `(.L_x_791) ;  /* 0x0000046000017945 */ /* 0x000fe20003800200 */
[----:B0-----:R-:W-:Y:S01]  /*8b70*/  IMAD.MOV.U32 R58, RZ, RZ, 0x2 ;  /* 0x00000002ff3a7424 */ /* 0x001fe200078e00ff */
        /* <DEDUP_REMOVED lines=13> */
.L_x_793:
        /* <DEDUP_REMOVED lines=13> */
.L_x_795:
[----:B------:R-:W-:Y:S05]  /*8d20*/  BSYNC.RECONVERGENT B2 ;  /* 0x0000000000027941 */ /* 0x000fea0003800200 */
.L_x_794:
        /* <DEDUP_REMOVED lines=39> */
[----:B------:R-:W-:Y:S01]  /*8fa0*/  IMAD.MOV.U32 R58, RZ, RZ, RZ ;  /* 0x000000ffff3a7224 */ /* 0x000fe200078e00ff */
[----:B------:R-:W-:-:S07]  /*8fb0*/  LOP3.LUT R106, R106, UR31, R101, 0x96, !PT ;  /* 0x0000001f6a6a7c12 */ /* 0x000fce000f8e9665 */
.L_x_792:
[----:B------:R-:W-:Y:S05]  /*8fc0*/  BSYNC.RECONVERGENT B1 ;  /* 0x0000000000017941 */ /* 0x000fea0003800200 */
.L_x_791:
[----:B------:R-:W-:Y:S01]  /*8fd0*/  I2FP.F32.U32 R57, R56 ;  /* 0x0000003800397245 */ /* 0x000fe20000201000 */
[----:B-----5:R-:W-:Y:S01]  /*8fe0*/  IMAD.U32 R56, R52, 0x10000, RZ ;  /* 0x0001000034387824 */ /* 0x020fe200078e00ff */
[----:B------:R-:W-:Y:S01]  /*8ff0*/  ISETP.NE.AND P1, PT, R58, 0x1, PT ;  /* 0x000000013a00780c */ /* 0x000fe20003f25270 */
[----:B------:R-:W-:Y:S01]  /*9000*/  BSSY.RECONVERGENT B1, `(.L_x_796) ;  /* 0x000004c000017945 */ /* 0x000fe20003800200 */
[----:B------:R-:W-:Y:S01]  /*9010*/  PRMT R52, R52, 0x7632, R52 ;  /* 0x0000763234347816 */ /* 0x000fe20000000034 */
[----:B------:R-:W-:Y:S01]  /*9020*/  FFMA.FTZ R57, R57, R90, 1.1641532182693481445e-10 ;  /* 0x2f00000039397423 */ /* 0x000fe2000001005a */
[----:B------:R-:W-:-:S04]  /*9030*/  FMUL.FTZ R56, R56, R89 ;  /* 0x0000005938387220 */ /* 0x000fc80000410000 */
[----:B------:R-:W-:Y:S01]  /*9040*/  FSETP.GTU.FTZ.AND P0, PT, R57, R92, PT ;  /* 0x0000005c3900720b */ /* 0x000fe20003f1c000 */
[----:B------:R-:W-:Y:S01]  /*9050*/  FMUL.FTZ R56, R56, R91 ;  /* 0x0000005b38387220 */ /* 0x000fe20000410000 */
[----:B------:R-:W-:Y:S02]  /*9060*/  IMAD.MOV.U32 R57, RZ, RZ, R102 ;  /* 0x000000ffff397224 */ /* 0x000fe400078e0066 */
        /* <DEDUP_REMOVED lines=13> */
.L_x_798:
        /* <DEDUP_REMOVED lines=13> */
.L_x_800:
[----:B------:R-:W-:Y:S05]  /*9210*/  BSYNC.RECONVERGENT B2 ;  /* 0x0000000000027941 */ /* 0x000fea0003800200 */
.L_x_799:
        /* <DEDUP_REMOVED lines=42> */
.L_x_797:
[----:B------:R-:W-:Y:S05]  /*94c0*/  BSYNC.RECONVERGENT B1 ;  /* 0x0000000000017941 */ /* 0x000fea0003800200 */
.L_x_796:
        /* <DEDUP_REMOVED lines=8> */
[----:B------:R-:W-:-:S04]  /*9550*/  FSETP.GTU.FTZ.AND P1, PT, R57, R92, PT ;  /* 0x0000005c3900720b */ /* 0x000fc80003f3c000 */
        /* <DEDUP_REMOVED lines=12> */
.L_x_803:
        /* <DEDUP_REMOVED lines=13> */
.L_x_805:
[----:B------:R-:W-:Y:S05]  /*96f0*/  BSYNC.RECONVERGENT B2 ;  /* 0x0000000000027941 */ /* 0x000fea0003800200 */
.L_x_804:
        /* <DEDUP_REMOVED lines=42> */
[----:B------:R-:W-:-:S07]  /*99a0*/  LOP3.LUT R106, R106, UR31, R57, 0x96, !PT ;  /* 0x0000001f6a6a7c12 */ /* 0x000fce000f8e9639 */
.L_x_802:
[----:B------:R-:W-:Y:S05]  /*99b0*/  BSYNC.RECONVERGENT B1 ;  /* 0x0000000000017941 */ /* 0x000fea0003800200 */
.L_x_801:
        /* <DEDUP_REMOVED lines=22> */
.L_x_808:
        /* <DEDUP_REMOVED lines=13> */
.L_x_810:
[----:B------:R-:W-:Y:S05]  /*9bf0*/  BSYNC.RECONVERGENT B2 ;  /* 0x0000000000027941 */ /* 0x000fea0003800200 */
.L_x_809:
        /* <DEDUP_REMOVED lines=43> */
.L_x_807:
[----:B------:R-:W-:Y:S05]  /*9eb0*/  BSYNC.RECONVERGENT B1 ;  /* 0x0000000000017941 */ /* 0x000fea0003800200 */
.L_x_806:
        /* <DEDUP_REMOVED lines=21> */
.L_x_813:
        /* <DEDUP_REMOVED lines=13> */
.L_x_815:
[----:B------:R-:W-:Y:S05]  /*a0e0*/  BSYNC.RECONVERGENT B2 ;  /* 0x0000000000027941 */ /* 0x000fea0003800200 */
.L_x_814:
        /* <DEDUP_REMOVED lines=39> */
[----:B------:R-:W-:Y:S02]  /*a360*/  LOP3.LUT R87, R58, UR30, R57, 0x96, !PT ;  /* 0x0000001e3a577c12 */ /* 0x000fe4000f8e9639 */
[----:B------:R-:W-:Y:S01]  /*a370*/  LOP3.LUT R106, R106, UR31, R53, 0x96, !PT ;  /* 0x0000001f6a6a7c12 */ /* 0x000fe2000f8e9635 */
[----:B------:R-:W-:Y:S02]  /*a380*/  IMAD.MOV.U32 R53, RZ, RZ, R100 ;  /* 0x000000ffff357224 */ /* 0x000fe400078e0064 */
[----:B------:R-:W-:-:S07]  /*a390*/  IMAD.MOV.U32 R100, RZ, RZ, R52 ;  /* 0x000000ffff647224 */ /* 0x000fce00078e0034 */
.L_x_812:
[----:B------:R-:W-:Y:S05]  /*a3a0*/  BSYNC.RECONVERGENT B1 ;  /* 0x0000000000017941 */ /* 0x000fea0003800200 */
.L_x_811:
[----:B------:R-:W-:Y:S01]  /*a3b0*/  I2FP.F32.U32 R53, R53 ;  /* 0x0000003500357245 */ /* 0x000fe20000201000 */
[----:B------:R-:W-:Y:S01]  /*a3c0*/  IMAD.U32 R52, R54, 0x10000, RZ ;  /* 0x0001000036347824 */ /* 0x000fe200078e00ff */
        /* <DEDUP_REMOVED lines=20> */
.L_x_818:
        /* <DEDUP_REMOVED lines=13> */
.L_x_820:
[----:B------:R-:W-:Y:S05]  /*a5e0*/  BSYNC.RECONVERGENT B2 ;  /* 0x0000000000027941 */ /* 0x000fea0003800200 */
.L_x_819:
        /* <DEDUP_REMOVED lines=43> */
.L_x_817:
[----:B------:R-:W-:Y:S05]  /*a8a0*/  BSYNC.RECONVERGENT B1 ;  /* 0x0000000000017941 */ /* 0x000fea0003800200 */
.L_x_816:
[----:B------:R-:W-:Y:S01]  /*a8b0*/  I2FP.F32.U32 R53, R53 ;  /* 0x0000003500357245 */ /* 0x000fe20000201000 */
[----:B------:R-:W-:Y:S01]  /*a8c0*/  IMAD.U32 R54, R54, 0x10000, RZ ;  /* 0x0001000036367824 */ /* 0x000fe200078e00ff */
[----:B------:R-:W-:Y:S01]  /*a8d0*/  ISETP.NE.AND P5, PT, R52, 0x1, PT ;  /* 0x000000013400780c */ /* 0x000fe20003fa5270 */
[----:B------:R-:W-:Y:S02]  /*a8e0*/  BSSY.RECONVERGENT B1, `(.L_x_821) ;  /* 0x000004b000017945 */ /* 0x000fe40003800200 */
        /* <DEDUP_REMOVED lines=17> */
.L_x_823:
        /* <DEDUP_REMOVED lines=13> */
.L_x_825:
[----:B------:R-:W-:Y:S05]  /*aad0*/  BSYNC.RECONVERGENT B2 ;  /* 0x0000000000027941 */ /* 0x000fea0003800200 */
.L_x_824:
        /* <DEDUP_REMOVED lines=42> */
[----:B------:R-:W-:-:S07]  /*ad80*/  IMAD.MOV.U32 R100, RZ, RZ, R52 ;  /* 0x000000ffff647224 */ /* 0x000fce00078e0034 */
.L_x_822:
[----:B------:R-:W-:Y:S05]  /*ad90*/  BSYNC.RECONVERGENT B1 ;  /* 0x0000000000017941 */ /* 0x000fea0003800200 */
.L_x_821:
[----:B------:R-:W-:Y:S01]  /*ada0*/  I2FP.F32.U32 R53, R53 ;  /* 0x0000003500357245 */ /* 0x000fe20000201000 */
[C---:B------:R-:W-:Y:S01]  /*adb0*/  IMAD.U32 R52, R55.reuse, 0x10000, RZ ;  /* 0x0001000037347824 */ /* 0x040fe200078e00ff */
[----:B------:R-:W-:Y:S01]  /*adc0*/  ISETP.NE.AND P6, PT, R54, 0x1, PT ;  /* 0x000000013600780c */ /* 0x000fe20003fc5270 */
[----:B------:R-:W-:Y:S01]  /*add0*/  BSSY.RECONVERGENT B1, `(.L_x_826) ;  /* 0x000004e000017945 */ /* 0x000fe20003800200 */
[----:B------:R-:W-:Y:S01]  /*ade0*/  PRMT R110, R55, 0x7632, R110 ;  /* 0x00007632376e7816 */ /* 0x000fe2000000006e */
[----:B------:R-:W-:Y:S01]  /*adf0*/  FFMA.FTZ R53, R53, R90, 1.1641532182693481445e-10 ;  /* 0x2f00000035357423 */ /* 0x000fe2000001005a */
[----:B------:R-:W-:Y:S01]  /*ae00*/  FMUL.FTZ R52, R52, R89 ;  /* 0x0000005934347220 */ /* 0x000fe20000410000 */
[----:B------:R-:W-:-:S03]  /*ae10*/  IMAD.MOV.U32 R118, RZ, RZ, 0x2 ;  /* 0x00000002ff767424 */ /* 0x000fc600078e00ff */
[----:B------:R-:W-:Y:S01]  /*ae20*/  FMUL.FTZ R52, R52, R91 ;  /* 0x0000005b34347220 */ /* 0x000fe20000410000 */
[----:B------:R-:W-:Y:S02]  /*ae30*/  FSETP.GTU.FTZ.AND P5, PT, R53, R92, PT ;  /* 0x0000005c3500720b */ /* 0x000fe40003fbc000 */
[----:B------:R-:W-:Y:S02]  /*ae40*/  MOV R53, R102 ;  /* 0x0000006600357202 */ /* 0x000fe40000000f00 */
[----:B------:R-:W-:Y:S02]  /*ae50*/  FSEL R109, R52, RZ, !P5 ;  /* 0x000000ff346d7208 */ /* 0x000fe40006800000 */
        /* <DEDUP_REMOVED lines=10> */
.L_x_828:
        /* <DEDUP_REMOVED lines=15> */
.L_x_830:
[----:B------:R-:W-:Y:S05]  /*aff0*/  BSYNC.RECONVERGENT B2 ;  /* 0x0000000000027941 */ /* 0x000fea0003800200 */
.L_x_829:
        /* <DEDUP_REMOVED lines=43> */
.L_x_827:
[----:B------:R-:W-:Y:S05]  /*b2b0*/  BSYNC.RECONVERGENT B1 ;  /* 0x0000000000017941 */ /* 0x000fea0003800200 */
.L_x_826:
        /* <DEDUP_REMOVED lines=12> */
.L_x_790:
[----:B------:R-:W-:Y:S01]  /*b380*/  SEL R55, RZ, 0x1000000, !P6 ;  /* 0x01000000ff377807 */ /* 0x000fe20007000000 */
[----:B------:R-:W-:Y:S01]  /*b390*/  VIADD R111, R67, 0x40 ;  /* 0x00000040436f7836 */ /* 0x000fe20000000000 */
[----:B------:R-:W-:Y:S01]  /*b3a0*/  SEL R114, RZ, 0x10000, !P5 ;  /* 0x00010000ff727807 */ /* 0x000fe20006800000 */
[----:B------:R-:W-:Y:S01]  /*b3b0*/  IMAD.WIDE.U32 R116, R99, 0x10, R60 ;  /* 0x0000001063747825 */ /* 0x000fe200078e003c */
[----:B------:R-:W-:Y:S02]  /*b3c0*/  SEL R113, RZ, 0x100, !P4 ;  /* 0x00000100ff717807 */ /* 0x000fe40006000000 */
[----:B------:R-:W-:Y:S02]  /*b3d0*/  SEL R54, RZ, 0x1000000, !P2 ;  /* 0x01000000ff367807 */ /* 0x000fe40005000000 */
[----:B------:R-:W-:Y:S01]  /*b3e0*/  SEL R53, RZ, 0x10000, !P1 ;  /* 0x00010000ff357807 */ /* 0x000fe20004800000 */
[----:B------:R0:W-:Y:S01]  /*b3f0*/  STG.E.128 desc[UR8][R116.64], R56 ;  /* 0x0000003874007986 */ /* 0x0001e2000c101d08 */
[----:B------:R-:W-:-:S02]  /*b400*/  SEL R52, RZ, 0x100, !P0 ;  /* 0x00000100ff347807 */ /* 0x000fc40004000000 */
[----:B------:R-:W-:Y:S02]  /*b410*/  ISETP.NE.AND P5, PT, R112, RZ, PT ;  /* 0x000000ff7000720c */ /* 0x000fe40003fa5270 */
[----:B------:R-:W-:Y:S01]  /*b420*/  LOP3.LUT R113, R113, R55, R114, 0xfe, !PT ;  /* 0x0000003771717212 */ /* 0x000fe200078efe72 */
[----:B------:R-:W-:Y:S01]  /*b430*/  IMAD.WIDE.U32 R114, R99, 0x8, R62 ;  /* 0x0000000863727825 */ /* 0x000fe200078e003e */
[----:B------:R-:W-:Y:S02]  /*b440*/  SEL R112, RZ, 0x1, !P3 ;  /* 0x00000001ff707807 */ /* 0x000fe40005800000 */
[----:B------:R-:W-:Y:S02]  /*b450*/  LOP3.LUT R52, R52, R54, R53, 0xfe, !PT ;  /* 0x0000003634347212 */ /* 0x000fe400078efe35 */
[----:B------:R-:W-:Y:S02]  /*b460*/  SEL R53, RZ, 0x1, !P5 ;  /* 0x00000001ff357807 */ /* 0x000fe40006800000 */
[----:B------:R-:W-:-:S02]  /*b470*/  LOP3.LUT R113, R113, R112, RZ, 0xfc, !PT ;  /* 0x0000007071717212 */ /* 0x000fc400078efcff */
[----:B------:R-:W-:Y:S01]  /*b480*/  LOP3.LUT R112, R52, R53, RZ, 0xfc, !PT ;  /* 0x0000003534707212 */ /* 0x000fe200078efcff */
[----:B------:R-:W-:Y:S01]  /*b490*/  IMAD.WIDE.U32 R52, R111, 0x10, R64 ;  /* 0x000000106f347825 */ /* 0x000fe200078e0040 */
[----:B------:R-:W-:-:S03]  /*b4a0*/  ISETP.NE.AND P6, PT, R120, RZ, PT ;  /* 0x000000ff7800720c */ /* 0x000fc60003fc5270 */
[----:B------:R0:W-:Y:S04]  /*b4b0*/  STG.E.64 desc[UR8][R114.64], R112 ;  /* 0x0000007072007986 */ /* 0x0001e8000c101b08 */
[----:B------:R-:W5:Y:S06]  /*b4c0*/  LDG.E.128 R52, desc[UR8][R52.64] ;  /* 0x0000000834347981 */ /* 0x000f6c000c1e1d00 */
        /* <DEDUP_REMOVED lines=20> */
.L_x_834:
        /* <DEDUP_REMOVED lines=13> */
.L_x_836:
[----:B------:R-:W-:Y:S05]  /*b6e0*/  BSYNC.RECONVERGENT B2 ;  /* 0x0000000000027941 */ /* 0x000fea0003800200 */
.L_x_835:
        /* <DEDUP_REMOVED lines=36> */
[----:B------:R-:W-:-:S04]  /*b930*/  IMAD.WIDE.U32 R114, R115, -0x326172a9, RZ ;  /* 0xcd9e8d5773727825 */ /* 0x000fc800078e00ff */
[----:B------:R-:W-:Y:S01]  /*b940*/  IMAD.WIDE.U32 R122, R122, -0x2daee0ad, RZ ;  /* 0xd2511f537a7a7825 */ /* 0x000fe200078e00ff */
[----:B------:R-:W-:-:S03]  /*b950*/  LOP3.LUT R87, R116, UR30, R115, 0x96, !PT ;  /* 0x0000001e74577c12 */ /* 0x000fc6000f8e9673 */
[----:B------:R-:W-:Y:S01]  /*b960*/  IMAD.MOV.U32 R102, RZ, RZ, R114 ;  /* 0x000000ffff667224 */ /* 0x000fe200078e0072 */
[----:B------:R-:W-:Y:S01]  /*b970*/  LOP3.LUT R106, R112, UR31, R123, 0x96, !PT ;  /* 0x0000001f706a7c12 */ /* 0x000fe2000f8e967b */
[----:B------:R-:W-:-:S07]  /*b980*/  HFMA2 R112, -RZ, RZ, 0, 0 ;  /* 0x00000000ff707431 */ /* 0x000fce00000001ff */
.L_x_833:
[----:B------:R-:W-:Y:S05]  /*b990*/  BSYNC.RECONVERGENT B1 ;  /* 0x0000000000017941 */ /* 0x000fea0003800200 */
.L_x_832:
[----:B------:R-:W-:Y:S01]  /*b9a0*/  I2FP.F32.U32 R113, R113 ;  /* 0x0000007100717245 */ /* 0x000fe20000201000 */
[----:B-----5:R-:W-:Y:S01]  /*b9b0*/  IMAD.U32 R100, R52, 0x10000, RZ ;  /* 0x0001000034647824 */ /* 0x020fe200078e00ff */
[----:B------:R-:W-:Y:S01]  /*b9c0*/  ISETP.NE.AND P1, PT, R112, 0x1, PT ;  /* 0x000000017000780c */ /* 0x000fe20003f25270 */
[----:B------:R-:W-:Y:S01]  /*b9d0*/  BSSY.RECONVERGENT B1, `(.L_x_837) ;  /* 0x0000050000017945 */ /* 0x000fe20003800200 */
[----:B------:R-:W-:Y:S02]  /*b9e0*/  HFMA2 R114, -RZ, RZ, 0, 1.1920928955078125e-07 ;  /* 0x00000002ff727431 */ /* 0x000fe400000001ff */
[----:B------:R-:W-:Y:S01]  /*b9f0*/  FFMA.FTZ R113, R113, R90, 1.1641532182693481445e-10 ;  /* 0x2f00000071717423 */ /* 0x000fe2000001005a */
[----:B------:R-:W-:Y:S01]  /*ba00*/  FMUL.FTZ R100, R100, R89 ;  /* 0x0000005964647220 */ /* 0x000fe20000410000 */
[----:B------:R-:W-:Y:S01]  /*ba10*/  PRMT R52, R52, 0x7632, R52 ;  /* 0x0000763234347816 */ /* 0x000fe20000000034 */
[----:B------:R-:W-:Y:S02]  /*ba20*/  IMAD.MOV.U32 R115, RZ, RZ, R102 ;  /* 0x000000ffff737224 */ /* 0x000fe400078e0066 */
[----:B------:R-:W-:Y:S01]  /*ba30*/  FMUL.FTZ R100, R100, R91 ;  /* 0x0000005b64647220 */ /* 0x000fe20000410000 */
[----:B------:R-:W-:Y:S01]  /*ba40*/  FSETP.GTU.FTZ.AND P0, PT, R113, R92, PT ;  /* 0x0000005c7100720b */ /* 0x000fe20003f1c000 */
[C---:B------:R-:W-:Y:S01]  /*ba50*/  IMAD.U32 R113, R56.reuse, 0x10000, RZ ;  /* 0x0001000038717824 */ /* 0x040fe200078e00ff */
[----:B------:R-:W-:-:S02]  /*ba60*/  PRMT R56, R56, 0x7632, R56 ;  /* 0x0000763238387816 */ /* 0x000fc40000000038 */
[----:B------:R-:W-:Y:S02]  /*ba70*/  FSEL R100, R100, RZ, !P0 ;  /* 0x000000ff64647208 */ /* 0x000fe40004000000 */
        /* <DEDUP_REMOVED lines=12> */
.L_x_839:
        /* <DEDUP_REMOVED lines=13> */
.L_x_841:
[----:B------:R-:W-:Y:S05]  /*bc10*/  BSYNC.RECONVERGENT B2 ;  /* 0x0000000000027941 */ /* 0x000fea0003800200 */
.L_x_840:
        /* <DEDUP_REMOVED lines=43> */
.L_x_838:
[----:B------:R-:W-:Y:S05]  /*bed0*/  BSYNC.RECONVERGENT B1 ;  /* 0x0000000000017941 */ /* 0x000fea0003800200 */
.L_x_837:
        /* <DEDUP_REMOVED lines=8> */
[----:B------:R-:W-:Y:S01]  /*bf60*/  SHF.L.U32 R115, R56, 0x10, RZ ;  /* 0x0000001038737819 */ /* 0x000fe200000006ff */
[----:B------:R-:W-:Y:S01]  /*bf70*/  IMAD.MOV.U32 R56, RZ, RZ, 0x2 ;  /* 0x00000002ff387424 */ /* 0x000fe200078e00ff */
        /* <DEDUP_REMOVED lines=13> */
.L_x_844:
        /* <DEDUP_REMOVED lines=13> */
.L_x_846:
[----:B------:R-:W-:Y:S05]  /*c120*/  BSYNC.RECONVERGENT B2 ;  /* 0x0000000000027941 */ /* 0x000fea0003800200 */
.L_x_845:
[----:B------:R-:W-:Y:S01]  /*c130*/  IMAD.WIDE.U32 R116, R4, -0x326172a9, RZ ;  /* 0xcd9e8d5704747825 */ /* 0x000fe200078e00ff */
[----:B------:R-:W-:Y:S02]  /*c140*/  LOP3.LUT R114, R86, UR7, R125, 0x96, !PT ;  /* 0x0000000756727c12 */ /* 0x000fe4000f8e967d */
[----:B------:R-:W-:Y:S01]  /*c150*/  MOV R52, R122 ;  /* 0x0000007a00347202 */ /* 0x000fe20000000f00 */
        /* <DEDUP_REMOVED lines=39> */
[----:B------:R-:W-:-:S07]  /*c3d0*/  IMAD.MOV.U32 R122, RZ, RZ, R114 ;  /* 0x000000ffff7a7224 */ /* 0x000fce00078e0072 */
.L_x_843:
[----:B------:R-:W-:Y:S05]  /*c3e0*/  BSYNC.RECONVERGENT B1 ;  /* 0x0000000000017941 */ /* 0x000fea0003800200 */
.L_x_842:
[----:B------:R-:W-:Y:S01]  /*c3f0*/  I2FP.F32.U32 R115, R52 ;  /* 0x0000003400737245 */ /* 0x000fe20000201000 */
[----:B------:R-:W-:Y:S01]  /*c400*/  BSSY.RECONVERGENT B1, `(.L_x_847) ;  /* 0x0000051000017945 */ /* 0x000fe20003800200 */
[----:B------:R-:W-:Y:S02]  /*c410*/  SHF.L.U32 R52, R53, 0x10, RZ ;  /* 0x0000001035347819 */ /* 0x000fe400000006ff */
[----:B------:R-:W-:Y:S01]  /*c420*/  ISETP.NE.AND P2, PT, R56, 0x1, PT ;  /* 0x000000013800780c */ /* 0x000fe20003f45270 */
[----:B------:R-:W-:Y:S01]  /*c430*/  FFMA.FTZ R115, R115, R90, 1.1641532182693481445e-10 ;  /* 0x2f00000073737423 */ /* 0x000fe2000001005a */
[----:B------:R-:W-:Y:S01]  /*c440*/  PRMT R121, R53, 0x7632, R121 ;  /* 0x0000763235797816 */ /* 0x000fe20000000079 */
[----:B------:R-:W-:Y:S01]  /*c450*/  FMUL.FTZ R52, R52, R89 ;  /* 0x0000005934347220 */ /* 0x000fe20000410000 */
[----:B------:R-:W-:Y:S02]  /*c460*/  PRMT R114, R57, 0x7632, R114 ;  /* 0x0000763239727816 */ /* 0x000fe40000000072 */
[----:B------:R-:W-:Y:S01]  /*c470*/  FSETP.GTU.FTZ.AND P1, PT, R115, R92, PT ;  /* 0x0000005c7300720b */ /* 0x000fe20003f3c000 */
[----:B------:R-:W-:Y:S01]  /*c480*/  FMUL.FTZ R52, R52, R91 ;  /* 0x0000005b34347220 */ /* 0x000fe20000410000 */
[----:B------:R-:W-:Y:S01]  /*c490*/  IMAD.U32 R115, R57, 0x10000, RZ ;  /* 0x0001000039737824 */ /* 0x000fe200078e00ff */
[----:B------:R-:W-:Y:S01]  /*c4a0*/  MOV R53, R102 ;  /* 0x0000006600357202 */ /* 0x000fe20000000f00 */
[----:B------:R-:W-:-:S02]  /*c4b0*/  IMAD.MOV.U32 R57, RZ, RZ, 0x2 ;  /* 0x00000002ff397424 */ /* 0x000fc400078e00ff */
        /* <DEDUP_REMOVED lines=12> */
.L_x_849:
        /* <DEDUP_REMOVED lines=13> */
.L_x_851:
[----:B------:R-:W-:Y:S05]  /*c650*/  BSYNC.RECONVERGENT B2 ;  /* 0x0000000000027941 */ /* 0x000fea0003800200 */
.L_x_850:
        /* <DEDUP_REMOVED lines=43> */
.L_x_848:
[----:B------:R-:W-:Y:S05]  /*c910*/  BSYNC.RECONVERGENT B1 ;  /* 0x0000000000017941 */ /* 0x000fea0003800200 */
.L_x_847:
        /* <DEDUP_REMOVED lines=23> */
.L_x_854:
        /* <DEDUP_REMOVED lines=13> */
.L_x_856:
[----:B------:R-:W-:Y:S05]  /*cb60*/  BSYNC.RECONVERGENT B2 ;  /* 0x0000000000027941 */ /* 0x000fea0003800200 */
.L_x_855:
        /* <DEDUP_REMOVED lines=43> */
.L_x_853:
[----:B------:R-:W-:Y:S05]  /*ce20*/  BSYNC.RECONVERGENT B1 ;  /* 0x0000000000017941 */ /* 0x000fea0003800200 */
.L_x_852:
[----:B------:R-:W-:Y:S01]  /*ce30*/  I2FP.F32.U32 R53, R53 ;  /* 0x0000003500357245 */ /* 0x000fe20000201000 */
[----:B------:R-:W-:Y:S01]  /*ce40*/  IMAD.U32 R52, R54, 0x10000, RZ ;  /* 0x0001000036347824 */ /* 0x000fe200078e00ff */
[----:B------:R-:W-:Y:S01]  /*ce50*/  ISETP.NE.AND P4, PT, R56, 0x1, PT ;  /* 0x000000013800780c */ /* 0x000fe20003f85270 */
[----:B------:R-:W-:Y:S01]  /*ce60*/  BSSY.RECONVERGENT B1, `(.L_x_857) ;  /* 0x000004f000017945 */ /* 0x000fe20003800200 */
[----:B------:R-:W-:Y:S01]  /*ce70*/  SHF.L.U32 R117, R58, 0x10, RZ ;  /* 0x000000103a757819 */ /* 0x000fe200000006ff */
        /* <DEDUP_REMOVED lines=20> */
.L_x_859:
        /* <DEDUP_REMOVED lines=13> */
.L_x_861:
[----:B------:R-:W-:Y:S05]  /*d090*/  BSYNC.RECONVERGENT B2 ;  /* 0x0000000000027941 */ /* 0x000fea0003800200 */
.L_x_860:
        /* <DEDUP_REMOVED lines=41> */
[----:B------:R-:W-:Y:S02]  /*d330*/  IMAD.MOV.U32 R122, RZ, RZ, R52 ;  /* 0x000000ffff7a7224 */ /* 0x000fe400078e0034 */
[----:B------:R-:W-:-:S07]  /*d340*/  IMAD.MOV.U32 R52, RZ, RZ, RZ ;  /* 0x000000ffff347224 */ /* 0x000fce00078e00ff */
.L_x_858:
[----:B------:R-:W-:Y:S05]  /*d350*/  BSYNC.RECONVERGENT B1 ;  /* 0x0000000000017941 */ /* 0x000fea0003800200 */
.L_x_857:
        /* <DEDUP_REMOVED lines=23> */
.L_x_864:
        /* <DEDUP_REMOVED lines=13> */
.L_x_866:
[----:B------:R-:W-:Y:S05]  /*d5a0*/  BSYNC.RECONVERGENT B2 ;  /* 0x0000000000027941 */ /* 0x000fea0003800200 */
.L_x_865:
        /* <DEDUP_REMOVED lines=43> */
.L_x_863:
[----:B------:R-:W-:Y:S05]  /*d860*/  BSYNC.RECONVERGENT B1 ;  /* 0x0000000000017941 */ /* 0x000fea0003800200 */
.L_x_862:
        /* <DEDUP_REMOVED lines=11> */
[----:B------:R-:W-:Y:S01]  /*d920*/  IMAD.MOV.U32 R53, RZ, RZ, R102 ;  /* 0x000000ffff357224 */ /* 0x000fe200078e0066 */
[----:B------:R-:W-:-:S02]  /*d930*/  MOV R123, 0x2 ;  /* 0x00000002007b7802 */ /* 0x000fc40000000f00 */
        /* <DEDUP_REMOVED lines=12> */
.L_x_869:
        /* <DEDUP_REMOVED lines=15> */
.L_x_871:
[----:B------:R-:W-:Y:S05]  /*daf0*/  BSYNC.RECONVERGENT B2 ;  /* 0x0000000000027941 */ /* 0x000fea0003800200 */
.L_x_870:
        /* <DEDUP_REMOVED lines=43> */
.L_x_868:
[----:B------:R-:W-:Y:S05]  /*ddb0*/  BSYNC.RECONVERGENT B1 ;  /* 0x0000000000017941 */ /* 0x000fea0003800200 */
.L_x_867:
        /* <DEDUP_REMOVED lines=15> */
.L_x_831:
        /* <DEDUP_REMOVED lines=10> */
[----:B------:R-:W-:Y:S01]  /*df50*/  @!P0 MOV R56, R106 ;  /* 0x0000006a00388202 */ /* 0x000fe20000000f00 */
[--C-:B------:R-:W-:Y:S01]  /*df60*/  @!P0 IMAD.MOV.U32 R122, RZ, RZ, R100.reuse ;  /* 0x000000ffff7a8224 */ /* 0x100fe200078e0064 */
[----:B------:R-:W-:Y:S01]  /*df70*/  @P0 MOV R56, R87 ;  /* 0x0000005700380202 */ /* 0x000fe20000000f00 */
[----:B------:R-:W-:Y:S02]  /*df80*/  @P0 VIADD R58, R118, 0x1 ;  /* 0x00000001763a0836 */ /* 0x000fe40000000000 */
[----:B------:R-:W-:Y:S01]  /*df90*/  @P0 IMAD.MOV.U32 R122, RZ, RZ, R100 ;  /* 0x000000ffff7a0224 */ /* 0x000fe200078e0064 */
[----:B------:R-:W-:Y:S06]  /*dfa0*/  BRA `(.L_x_874) ;  /* 0x0000000000e07947 */ /* 0x000fec0003800000 */
.L_x_875:
        /* <DEDUP_REMOVED lines=13> */
.L_x_877:
[----:B------:R-:W-:Y:S05]  /*e080*/  BSYNC.RECONVERGENT B2 ;  /* 0x0000000000027941 */ /* 0x000fea0003800200 */
.L_x_876:
        /* <DEDUP_REMOVED lines=41> */
[----:B------:R-:W-:-:S07]  /*e320*/  MOV R56, R100 ;  /* 0x0000006400387202 */ /* 0x000fce0000000f00 */
.L_x_874:
[----:B------:R-:W-:Y:S05]  /*e330*/  BSYNC.RECONVERGENT B1 ;  /* 0x0000000000017941 */ /* 0x000fea0003800200 */
.L_x_873:
        /* <DEDUP_REMOVED lines=23> */
.L_x_880:
        /* <DEDUP_REMOVED lines=13> */
.L_x_882:
[----:B------:R-:W-:Y:S05]  /*e580*/  BSYNC.RECONVERGENT B2 ;  /* 0x0000000000027941 */ /* 0x000fea0003800200 */
.L_x_881:
        /* <DEDUP_REMOVED lines=43> */
.L_x_879:
[----:B------:R-:W-:Y:S05]  /*e840*/  BSYNC.RECONVERGENT B1 ;  /* 0x0000000000017941 */ /* 0x000fea0003800200 */
.L_x_878:
        /* <DEDUP_REMOVED lines=21> */
.L_x_885:
        /* <DEDUP_REMOVED lines=13> */
.L_x_887:
[----:B------:R-:W-:Y:S05]  /*ea70*/  BSYNC.RECONVERGENT B2 ;  /* 0x0000000000027941 */ /* 0x000fea0003800200 */
.L_x_886:
        /* <DEDUP_REMOVED lines=43> */
.L_x_884:
[----:B------:R-:W-:Y:S05]  /*ed30*/  BSYNC.RECONVERGENT B1 ;  /* 0x0000000000017941 */ /* 0x000fea0003800200 */
.L_x_883:
        /* <DEDUP_REMOVED lines=9> */
[----:B------:R-:W-:-:S04]  /*edd0*/  FSETP.GTU.FTZ.AND P2, PT, R57, R92, PT ;  /* 0x0000005c3900720b */ /* 0x000fc80003f5c000 */
[----:B------:R-:W-:Y:S01]  /*ede0*/  FSEL R115, R52, RZ, !P2 ;  /* 0x000000ff34737208 */ /* 0x000fe20005000000 */
[----:B------:R-:W-:Y:S01]  /*edf0*/  HFMA2 R52, -RZ, RZ, 0, 1.1920928955078125e-07 ;  /* 0x00000002ff347431 */ /* 0x000fe200000001ff */
        /* <DEDUP_REMOVED lines=10> */
.L_x_890:
        /* <DEDUP_REMOVED lines=13> */
.L_x_892:
[----:B------:R-:W-:Y:S05]  /*ef70*/  BSYNC.RECONVERGENT B2 ;  /* 0x0000000000027941 */ /* 0x000fea0003800200 */
.L_x_891:
        /* <DEDUP_REMOVED lines=43> */
.L_x_889:
[----:B------:R-:W-:Y:S05]  /*f230*/  BSYNC.RECONVERGENT B1 ;  /* 0x0000000000017941 */ /* 0x000fea0003800200 */
.L_x_888:
[----:B------:R-:W-:Y:S01]  /*f240*/  ISETP.NE.AND P4, PT, R52, 0x1, PT ;  /* 0x000000013400780c */ /* 0x000fe20003f85270 */
[----:B------:R-:W-:Y:S01]  /*f250*/  IMAD.U32 R114, R114, 0x10000, RZ ;  /* 0x0001000072727824 */ /* 0x000fe200078e00ff */
[----:B------:R-:W-:Y:S01]  /*f260*/  I2FP.F32.U32 R53, R53 ;  /* 0x0000003500357245 */ /* 0x000fe20000201000 */
[----:B------:R-:W-:Y:S01]  /*f270*/  BSSY.RECONVERGENT B1, `(.L_x_893) ;  /* 0x000004b000017945 */ /* 0x000fe20003800200 */
[----:B------:R-:W-:Y:S02]  /*f280*/  HFMA2 R56, -RZ, RZ, 0, 1.1920928955078125e-07 ;  /* 0x00000002ff387431 */ /* 0x000fe400000001ff */
[----:B------:R-:W-:Y:S01]  /*f290*/  FMUL.FTZ R114, R114, R89 ;  /* 0x0000005972727220 */ /* 0x000fe20000410000 */
[----:B------:R-:W-:-:S03]  /*f2a0*/  FFMA.FTZ R53, R53, R90, 1.1641532182693481445e-10 ;  /* 0x2f00000035357423 */ /* 0x000fc6000001005a */
[----:B------:R-:W-:Y:S02]  /*f2b0*/  FMUL.FTZ R114, R114, R91 ;  /* 0x0000005b72727220 */ /* 0x000fe40000410000 */
[----:B------:R-:W-:Y:S01]  /*f2c0*/  FSETP.GTU.FTZ.AND P3, PT, R53, R92, PT ;  /* 0x0000005c3500720b */ /* 0x000fe20003f7c000 */
[----:B------:R-:W-:-:S03]  /*f2d0*/  IMAD.MOV.U32 R53, RZ, RZ, R102 ;  /* 0x000000ffff357224 */ /* 0x000fc600078e0066 */
        /* <DEDUP_REMOVED lines=11> */
.L_x_895:
        /* <DEDUP_REMOVED lines=13> */
.L_x_897:
[----:B------:R-:W-:Y:S05]  /*f460*/  BSYNC.RECONVERGENT B2 ;  /* 0x0000000000027941 */ /* 0x000fea0003800200 */
.L_x_896:
        /* <DEDUP_REMOVED lines=43> */
.L_x_894:
[----:B------:R-:W-:Y:S05]  /*f720*/  BSYNC.RECONVERGENT B1 ;  /* 0x0000000000017941 */ /* 0x000fea0003800200 */
.L_x_893:
        /* <DEDUP_REMOVED lines=22> */
.L_x_900:
        /* <DEDUP_REMOVED lines=13> */
.L_x_902:
[----:B------:R-:W-:Y:S05]  /*f960*/  BSYNC.RECONVERGENT B2 ;  /* 0x0000000000027941 */ /* 0x000fea0003800200 */
.L_x_901:
        /* <DEDUP_REMOVED lines=43> */
.L_x_899:
[----:B------:R-:W-:Y:S05]  /*fc20*/  BSYNC.RECONVERGENT B1 ;  /* 0x0000000000017941 */ /* 0x000fea0003800200 */
.L_x_898:
[----:B------:R-:W-:Y:S01]  /*fc30*/  I2FP.F32.U32 R53, R53 ;  /* 0x0000003500357245 */ /* 0x000fe20000201000 */
[----:B------:R-:W-:Y:S01]  /*fc40*/  IMAD.U32 R54, R54, 0x10000, RZ ;  /* 0x0001000036367824 */ /* 0x000fe200078e00ff */
[----:B------:R-:W-:Y:S01]  /*fc50*/  ISETP.NE.AND P5, PT, R52, 0x1, PT ;  /* 0x000000013400780c */ /* 0x000fe20003fa5270 */
[----:B------:R-:W-:Y:S02]  /*fc60*/  BSSY.RECONVERGENT B1, `(.L_x_903) ;  /* 0x000004b000017945 */ /* 0x000fe40003800200 */
        /* <DEDUP_REMOVED lines=17> */
.L_x_905:
        /* <DEDUP_REMOVED lines=13> */
.L_x_907:
[----:B------:R-:W-:Y:S05]  /*fe50*/  BSYNC.RECONVERGENT B2 ;  /* 0x0000000000027941 */ /* 0x000fea0003800200 */
.L_x_906:
        /* <DEDUP_REMOVED lines=43> */
.L_x_904:
[----:B------:R-:W-:Y:S05]  /*10110*/  BSYNC.RECONVERGENT B1 ;  /* 0x0000000000017941 */ /* 0x000fea0003800200 */
.L_x_903:
        /* <DEDUP_REMOVED lines=22> */
.L_x_910:
        /* <DEDUP_REMOVED lines=15> */
.L_x_912:
[----:B------:R-:W-:Y:S05]  /*10370*/  BSYNC.RECONVERGENT B2 ;  /* 0x0000000000027941 */ /* 0x000fea0003800200 */
.L_x_911:
        /* <DEDUP_REMOVED lines=43> */
.L_x_909:
[----:B------:R-:W-:Y:S05]  /*10630*/  BSYNC.RECONVERGENT B1 ;  /* 0x0000000000017941 */ /* 0x000fea0003800200 */
.L_x_908:
        /* <DEDUP_REMOVED lines=12> */
.L_x_872:
[----:B------:R-:W-:Y:S01]  /*10700*/  SEL R55, RZ, 0x1000000, !P6 ;  /* 0x01000000ff377807 */ /* 0x000fe20007000000 */
[C---:B------:R-:W-:Y:S01]  /*10710*/  IMAD.WIDE.U32 R128, R111.reuse, 0x10, R60 ;  /* 0x000000106f807825 */ /* 0x040fe200078e003c */
[----:B------:R-:W-:Y:S02]  /*10720*/  ISETP.NE.AND P6, PT, R120, RZ, PT ;  /* 0x000000ff7800720c */ /* 0x000fe40003fc5270 */
[----:B------:R-:W-:Y:S01]  /*10730*/  SEL R120, RZ, 0x10000, !P5 ;  /* 0x00010000ff787807 */ /* 0x000fe20006800000 */
[----:B------:R-:W-:Y:S01]  /*10740*/  IMAD.WIDE.U32 R126, R111, 0x8, R62 ;  /* 0x000000086f7e7825 */ /* 0x000fe200078e003e */
[----:B------:R-:W-:Y:S01]  /*10750*/  SEL R125, RZ, 0x100, !P4 ;  /* 0x00000100ff7d7807 */ /* 0x000fe20006000000 */
[----:B------:R0:W-:Y:S01]  /*10760*/  STG.E.128 desc[UR8][R128.64], R56 ;  /* 0x0000003880007986 */ /* 0x0001e2000c101d08 */
[----:B------:R-:W-:Y:S02]  /*10770*/  SEL R54, RZ, 0x1000000, !P2 ;  /* 0x01000000ff367807 */ /* 0x000fe40005000000 */
[----:B------:R-:W-:-:S02]  /*10780*/  SEL R53, RZ, 0x10000, !P1 ;  /* 0x00010000ff357807 */ /* 0x000fc40004800000 */
[----:B------:R-:W-:Y:S02]  /*10790*/  SEL R52, RZ, 0x100, !P0 ;  /* 0x00000100ff347807 */ /* 0x000fe40004000000 */
[----:B------:R-:W-:Y:S02]  /*107a0*/  ISETP.NE.AND P5, PT, R100, RZ, PT ;  /* 0x000000ff6400720c */ /* 0x000fe40003fa5270 */
[----:B------:R-:W-:Y:S02]  /*107b0*/  LOP3.LUT R125, R125, R55, R120, 0xfe, !PT ;  /* 0x000000377d7d7212 */ /* 0x000fe400078efe78 */
[----:B------:R-:W-:Y:S02]  /*107c0*/  SEL R124, RZ, 0x1, !P3 ;  /* 0x00000001ff7c7807 */ /* 0x000fe40005800000 */
[----:B------:R-:W-:Y:S02]  /*107d0*/  LOP3.LUT R52, R52, R54, R53, 0xfe, !PT ;  /* 0x0000003634347212 */ /* 0x000fe400078efe35 */
[----:B------:R-:W-:-:S02]  /*107e0*/  SEL R53, RZ, 0x1, !P5 ;  /* 0x00000001ff357807 */ /* 0x000fc40006800000 */
[----:B------:R-:W-:Y:S02]  /*107f0*/  IADD3 R121, PT, PT, R67, 0x60, RZ ;  /* 0x0000006043797810 */ /* 0x000fe40007ffe0ff */
[----:B------:R-:W-:Y:S02]  /*10800*/  LOP3.LUT R125, R125, R124, RZ, 0xfc, !PT ;  /* 0x0000007c7d7d7212 */ /* 0x000fe400078efcff */
[----:B------:R-:W-:Y:S01]  /*10810*/  LOP3.LUT R124, R52, R53, RZ, 0xfc, !PT ;  /* 0x00000035347c7212 */ /* 0x000fe200078efcff */
[----:B------:R-:W-:-:S04]  /*10820*/  IMAD.WIDE.U32 R52, R121, 0x10, R64 ;  /* 0x0000001079347825 */ /* 0x000fc800078e0040 */
        /* <DEDUP_REMOVED lines=22> */
.L_x_916:
        /* <DEDUP_REMOVED lines=13> */
.L_x_918:
[----:B------:R-:W-:Y:S05]  /*10a60*/  BSYNC.RECONVERGENT B2 ;  /* 0x0000000000027941 */ /* 0x000fea0003800200 */
.L_x_917:
        /* <DEDUP_REMOVED lines=43> */
.L_x_915:
[----:B------:R-:W-:Y:S05]  /*10d20*/  BSYNC.RECONVERGENT B1 ;  /* 0x0000000000017941 */ /* 0x000fea0003800200 */
.L_x_914:
[----:B------:R-:W-:Y:S01]  /*10d30*/  I2FP.F32.U32 R123, R64 ;  /* 0x00000040007b7245 */ /* 0x000fe20000201000 */
[----:B------:R-:W-:Y:S01]  /*10d40*/  BSSY.RECONVERGENT B1, `(.L_x_919) ;  /* 0x0000052000017945 */ /* 0x000fe20003800200 */
[C---:B-----5:R-:W-:Y:S01]  /*10d50*/  SHF.L.U32 R64, R52.reuse, 0x10, RZ ;  /* 0x0000001034407819 */ /* 0x060fe200000006ff */
[----:B------:R-:W-:Y:S01]  /*10d60*/  IMAD.MOV.U32 R122, RZ, RZ, 0x2 ;  /* 0x00000002ff7a7424 */ /* 0x000fe200078e00ff */
        /* <DEDUP_REMOVED lines=11> */
[----:B------:R-:W-:Y:S02]  /*10e20*/  P2R R64, PR, RZ, 0x1 ;  /* 0x00000001ff407803 */ /* 0x000fe40000000000 */
[----:B------:R-:W-:Y:S01]  /*10e30*/  MOV R123, R102 ;  /* 0x00000066007b7202 */ /* 0x000fe20000000f00 */
        /* <DEDUP_REMOVED lines=9> */
.L_x_921:
        /* <DEDUP_REMOVED lines=13> */
.L_x_923:
[----:B------:R-:W-:Y:S05]  /*10fa0*/  BSYNC.RECONVERGENT B2 ;  /* 0x0000000000027941 */ /* 0x000fea0003800200 */
.L_x_922:
        /* <DEDUP_REMOVED lines=43> */
.L_x_920:
[----:B------:R-:W-:Y:S05]  /*11260*/  BSYNC.RECONVERGENT B1 ;  /* 0x0000000000017941 */ /* 0x000fea0003800200 */
.L_x_919:
        /* <DEDUP_REMOVED lines=8> */
[----:B------:R-:W-:Y:S02]  /*112f0*/  IMAD.U32 R65, R56, 0x10000, RZ ;  /* 0x0001000038417824 */ /* 0x000fe400078e00ff */
[----:B------:R-:W-:Y:S01]  /*11300*/  HFMA2 R56, -RZ, RZ, 0, 1.1920928955078125e-07 ;  /* 0x00000002ff387431 */ /* 0x000fe200000001ff */
        /* <DEDUP_REMOVED lines=13> */
.L_x_926:
        /* <DEDUP_REMOVED lines=13> */
.L_x_928:
[----:B------:R-:W-:Y:S05]  /*114b0*/  BSYNC.RECONVERGENT B2 ;  /* 0x0000000000027941 */ /* 0x000fea0003800200 */
.L_x_927:
[----:B------:R-:W-:Y:S01]  /*114c0*/  IMAD.WIDE.U32 R124, R4, -0x326172a9, RZ ;  /* 0xcd9e8d57047c7825 */ /* 0x000fe200078e00ff */
[----:B------:R-:W-:-:S03]  /*114d0*/  LOP3.LUT R122, R86, UR7, R129, 0x96, !PT ;  /* 0x00000007567a7c12 */ /* 0x000fc6000f8e9681 */
[----:B------:R-:W-:Y:S01]  /*114e0*/  HFMA2 R56, -RZ, RZ, 0, 0 ;  /* 0x00000000ff387431 */ /* 0x000fe200000001ff */
        /* <DEDUP_REMOVED lines=40> */
.L_x_925:
[----:B------:R-:W-:Y:S05]  /*11770*/  BSYNC.RECONVERGENT B1 ;  /* 0x0000000000017941 */ /* 0x000fea0003800200 */
.L_x_924:
[----:B------:R-:W-:Y:S01]  /*11780*/  I2FP.F32.U32 R123, R52 ;  /* 0x00000034007b7245 */ /* 0x000fe20000201000 */
[C---:B------:R-:W-:Y:S01]  /*11790*/  IMAD.U32 R52, R53.reuse, 0x10000, RZ ;  /* 0x0001000035347824 */ /* 0x040fe200078e00ff */
[----:B------:R-:W-:Y:S01]  /*117a0*/  ISETP.NE.AND P2, PT, R56, 0x1, PT ;  /* 0x000000013800780c */ /* 0x000fe20003f45270 */
[----:B------:R-:W-:Y:S01]  /*117b0*/  BSSY.RECONVERGENT B1, `(.L_x_929) ;  /* 0x000004f000017945 */ /* 0x000fe20003800200 */
[----:B------:R-:W-:Y:S01]  /*117c0*/  PRMT R128, R53, 0x7632, R128 ;  /* 0x0000763235807816 */ /* 0x000fe20000000080 */
[----:B------:R-:W-:Y:S01]  /*117d0*/  FFMA.FTZ R123, R123, R90, 1.1641532182693481445e-10 ;  /* 0x2f0000007b7b7423 */ /* 0x000fe2000001005a */
[----:B------:R-:W-:Y:S01]  /*117e0*/  FMUL.FTZ R52, R52, R89 ;  /* 0x0000005934347220 */ /* 0x000fe20000410000 */
[----:B------:R-:W-:Y:S02]  /*117f0*/  PRMT R122, R57, 0x7632, R122 ;  /* 0x00007632397a7816 */ /* 0x000fe4000000007a */
[----:B------:R-:W-:Y:S01]  /*11800*/  MOV R53, R102 ;  /* 0x0000006600357202 */ /* 0x000fe20000000f00 */
[----:B------:R-:W-:Y:S01]  /*11810*/  FMUL.FTZ R52, R52, R91 ;  /* 0x0000005b34347220 */ /* 0x000fe20000410000 */
[----:B------:R-:W-:-:S02]  /*11820*/  FSETP.GTU.FTZ.AND P1, PT, R123, R92, PT ;  /* 0x0000005c7b00720b */ /* 0x000fc40003f3c000 */
[----:B------:R-:W-:Y:S02]  /*11830*/  SHF.L.U32 R123, R57, 0x10, RZ ;  /* 0x00000010397b7819 */ /* 0x000fe400000006ff */
        /* <DEDUP_REMOVED lines=13> */
.L_x_931:
        /* <DEDUP_REMOVED lines=13> */
.L_x_933:
[----:B------:R-:W-:Y:S05]  /*119e0*/  BSYNC.RECONVERGENT B2 ;  /* 0x0000000000027941 */ /* 0x000fea0003800200 */
.L_x_932:
        /* <DEDUP_REMOVED lines=40> */
[----:B------:R-:W-:Y:S01]  /*11c70*/  IMAD.MOV.U32 R53, RZ, RZ, R100 ;  /* 0x000000ffff357224 */ /* 0x000fe200078e0064 */
[----:B------:R-:W-:Y:S01]  /*11c80*/  MOV R100, R52 ;  /* 0x0000003400647202 */ /* 0x000fe20000000f00 */
[----:B------:R-:W-:-:S07]  /*11c90*/  IMAD.MOV.U32 R52, RZ, RZ, RZ ;  /* 0x000000ffff347224 */ /* 0x000fce00078e00ff */
.L_x_930:
[----:B------:R-:W-:Y:S05]  /*11ca0*/  BSYNC.RECONVERGENT B1 ;  /* 0x0000000000017941 */ /* 0x000fea0003800200 */
.L_x_929:
[----:B------:R-:W-:Y:S01]  /*11cb0*/  I2FP.F32.U32 R53, R53 ;  /* 0x0000003500357245 */ /* 0x000fe20000201000 */
[----:B------:R-:W-:Y:S01]  /*11cc0*/  BSSY.RECONVERGENT B1, `(.L_x_934) ;  /* 0x000004f000017945 */ /* 0x000fe20003800200 */
[----:B------:R-:W-:Y:S01]  /*11cd0*/  SHF.L.U32 R128, R128, 0x10, RZ ;  /* 0x0000001080807819 */ /* 0x000fe200000006ff */
[----:B------:R-:W-:Y:S01]  /*11ce0*/  HFMA2 R56, -RZ, RZ, 0, 1.1920928955078125e-07 ;  /* 0x00000002ff387431 */ /* 0x000fe200000001ff */
        /* <DEDUP_REMOVED lines=16> */
[----:B------:R-:W-:Y:S01]  /*11df0*/  @P3 IADD3 R56, PT, PT, R52, 0x1, RZ ;  /* 0x0000000134383810 */ /* 0x000fe20007ffe0ff */
[----:B------:R-:W-:Y:S01]  /*11e00*/  @P3 IMAD.MOV.U32 R53, RZ, RZ, R87 ;  /* 0x000000ffff353224 */ /* 0x000fe200078e0057 */
[----:B------:R-:W-:Y:S06]  /*11e10*/  BRA `(.L_x_935) ;  /* 0x0000000000e47947 */ /* 0x000fec0003800000 */
.L_x_936:
        /* <DEDUP_REMOVED lines=13> */
.L_x_938:
[----:B------:R-:W-:Y:S05]  /*11ef0*/  BSYNC.RECONVERGENT B2 ;  /* 0x0000000000027941 */ /* 0x000fea0003800200 */
.L_x_937:
        /* <DEDUP_REMOVED lines=40> */
[----:B------:R-:W-:Y:S01]  /*12180*/  HFMA2 R56, -RZ, RZ, 0, 0 ;  /* 0x00000000ff387431 */ /* 0x000fe200000001ff */
[----:B------:R-:W-:Y:S01]  /*12190*/  MOV R53, R100 ;  /* 0x0000006400357202 */ /* 0x000fe20000000f00 */
[----:B------:R-:W-:-:S07]  /*121a0*/  IMAD.MOV.U32 R100, RZ, RZ, R52 ;  /* 0x000000ffff647224 */ /* 0x000fce00078e0034 */
.L_x_935:
[----:B------:R-:W-:Y:S05]  /*121b0*/  BSYNC.RECONVERGENT B1 ;  /* 0x0000000000017941 */ /* 0x000fea0003800200 */
.L_x_934:
        /* <DEDUP_REMOVED lines=10> */
[----:B------:R-:W-:-:S02]  /*12260*/  FSETP.GTU.FTZ.AND P3, PT, R53, R92, PT ;  /* 0x0000005c3500720b */ /* 0x000fc40003f7c000 */
[----:B------:R-:W-:Y:S02]  /*12270*/  MOV R53, R102 ;  /* 0x0000006600357202 */ /* 0x000fe40000000f00 */
        /* <DEDUP_REMOVED lines=13> */
.L_x_941:
        /* <DEDUP_REMOVED lines=13> */
.L_x_943:
[----:B------:R-:W-:Y:S05]  /*12420*/  BSYNC.RECONVERGENT B2 ;  /* 0x0000000000027941 */ /* 0x000fea0003800200 */
.L_x_942:
        /* <DEDUP_REMOVED lines=43> */
.L_x_940:
[----:B------:R-:W-:Y:S05]  /*126e0*/  BSYNC.RECONVERGENT B1 ;  /* 0x0000000000017941 */ /* 0x000fea0003800200 */
.L_x_939:
        /* <DEDUP_REMOVED lines=12> */
[----:B------:R-:W-:Y:S02]  /*127b0*/  HFMA2 R54, -RZ, RZ, 0, 1.1920928955078125e-07 ;  /* 0x00000002ff367431 */ /* 0x000fe400000001ff */
[----:B------:R-:W-:Y:S01]  /*127c0*/  IMAD.MOV.U32 R53, RZ, RZ, R102 ;  /* 0x000000ffff357224 */ /* 0x000fe200078e0066 */
[----:B------:R-:W-:Y:S06]  /*127d0*/  @!P5 BRA `(.L_x_945) ;  /* 0x000000040004d947 */ /* 0x000fec0003800000 */
        /* <DEDUP_REMOVED lines=8> */
.L_x_946:
        /* <DEDUP_REMOVED lines=13> */
.L_x_948:
[----:B------:R-:W-:Y:S05]  /*12930*/  BSYNC.RECONVERGENT B2 ;  /* 0x0000000000027941 */ /* 0x000fea0003800200 */
.L_x_947:
        /* <DEDUP_REMOVED lines=43> */
.L_x_945:
[----:B------:R-:W-:Y:S05]  /*12bf0*/  BSYNC.RECONVERGENT B1 ;  /* 0x0000000000017941 */ /* 0x000fea0003800200 */
.L_x_944:
        /* <DEDUP_REMOVED lines=8> */
[----:B------:R-:W-:Y:S02]  /*12c80*/  IMAD.MOV.U32 R129, RZ, RZ, 0x2 ;  /* 0x00000002ff817424 */ /* 0x000fe400078e00ff */
[----:B------:R-:W-:Y:S01]  /*12c90*/  FMUL.FTZ R52, R52, R91 ;  /* 0x0000005b34347220 */ /* 0x000fe20000410000 */
[----:B------:R-:W-:-:S02]  /*12ca0*/  FSETP.GTU.FTZ.AND P5, PT, R53, R92, PT ;  /* 0x0000005c3500720b */ /* 0x000fc40003fbc000 */
[----:B------:R-:W-:Y:S02]  /*12cb0*/  SHF.L.U32 R53, R59, 0x10, RZ ;  /* 0x000000103b357819 */ /* 0x000fe400000006ff */
        /* <DEDUP_REMOVED lines=13> */
.L_x_951:
        /* <DEDUP_REMOVED lines=15> */
.L_x_953:
[----:B------:R-:W-:Y:S05]  /*12e80*/  BSYNC.RECONVERGENT B2 ;  /* 0x0000000000027941 */ /* 0x000fea0003800200 */
.L_x_952:
        /* <DEDUP_REMOVED lines=42> */
[----:B------:R-:W-:-:S07]  /*13130*/  MOV R100, R56 ;  /* 0x0000003800647202 */ /* 0x000fce0000000f00 */
.L_x_950:
[----:B------:R-:W-:Y:S05]  /*13140*/  BSYNC.RECONVERGENT B1 ;  /* 0x0000000000017941 */ /* 0x000fea0003800200 */
.L_x_949:
[----:B------:R-:W-:Y:S01]  /*13150*/  I2FP.F32.U32 R53, R52 ;  /* 0x0000003400357245 */ /* 0x000fe20000201000 */
[----:B------:R-:W-:Y:S01]  /*13160*/  IMAD.U32 R127, R127, 0x10000, RZ ;  /* 0x000100007f7f7824 */ /* 0x000fe200078e00ff */
[----:B------:R-:W-:Y:S02]  /*13170*/  SHF.L.U32 R128, R128, 0x10, RZ ;  /* 0x0000001080807819 */ /* 0x000fe400000006ff */
[----:B------:R-:W-:Y:S01]  /*13180*/  F2FP.BF16.F32.PACK_AB R54, R124, R125 ;  /* 0x0000007d7c36723e */ /* 0x000fe200000010ff */
[----:B------:R-:W-:Y:S01]  /*13190*/  FFMA.FTZ R53, R53, R90, 1.1641532182693481445e-10 ;  /* 0x2f00000035357423 */ /* 0x000fe2000001005a */
[----:B------:R-:W-:Y:S01]  /*131a0*/  F2FP.BF16.F32.PACK_AB R52, R65, R120 ;  /* 0x000000784134723e */ /* 0x000fe200000010ff */
[----:B------:R-:W-:-:S03]  /*131b0*/  FMUL.FTZ R128, R128, R89 ;  /* 0x0000005980807220 */ /* 0x000fc60000410000 */
[----:B------:R-:W-:Y:S01]  /*131c0*/  FSETP.GTU.FTZ.AND P6, PT, R53, R92, PT ;  /* 0x0000005c3500720b */ /* 0x000fe20003fdc000 */
[----:B------:R-:W-:Y:S01]  /*131d0*/  FMUL.FTZ R128, R128, R91 ;  /* 0x0000005b80807220 */ /* 0x000fe20000410000 */
[----:B------:R-:W-:-:S04]  /*131e0*/  F2FP.BF16.F32.PACK_AB R53, R122, R123 ;  /* 0x0000007b7a35723e */ /* 0x000fc800000010ff */
[----:B------:R-:W-:Y:S02]  /*131f0*/  FSEL R128, R128, RZ, !P6 ;  /* 0x000000ff80807208 */ /* 0x000fe40007000000 */
[----:B------:R-:W-:-:S03]  /*13200*/  PLOP3.LUT P6, PT, P6, PT, PT, 0x8, 0x80 ;  /* 0x000000000080781c */ /* 0x000fc600037ce170 */
[----:B------:R-:W-:-:S05]  /*13210*/  FADD.FTZ R59, R128, R127 ;  /* 0x0000007f803b7221 */ /* 0x000fca0000010000 */
[----:B------:R-:W-:Y:S01]  /*13220*/  F2FP.BF16.F32.PACK_AB R55, R59, R126 ;  /* 0x0000007e3b37723e */ /* 0x000fe200000010ff */
[----:B------:R-:W-:Y:S06]  /*13230*/  BRA `(.L_x_954) ;  /* 0x0000002800187947 */ /* 0x000fec0003800000 */
.L_x_913:
[----:B------:R-:W-:Y:S01]  /*13240*/  ISETP.NE.AND P0, PT, R123, 0x1, PT ;  /* 0x000000017b00780c */ /* 0x000fe20003f05270 */
[----:B------:R-:W-:Y:S01]  /*13250*/  BSSY.RECONVERGENT B1, `(.L_x_955) ;  /* 0x0000048000017945 */ /* 0x000fe20003800200 */
[----:B0-----:R-:W-:Y:S02]  /*13260*/  HFMA2 R58, -RZ, RZ, 0, 1.1920928955078125e-07 ;  /* 0x00000002ff3a7431 */ /* 0x001fe400000001ff */
[----:B------:R-:W-:Y:S01]  /*13270*/  IMAD.MOV.U32 R56, RZ, RZ, R102 ;  /* 0x000000ffff387224 */ /* 0x000fe200078e0066 */
[----:B------:R-:W-:-:S08]  /*13280*/  MOV R100, R122 ;  /* 0x0000007a00647202 */ /* 0x000fd00000000f00 */
[----:B------:R-:W-:Y:S05]  /*13290*/  @!P0 BRA `(.L_x_956) ;  /* 0x00000004000c8947 */ /* 0x000fea0003800000 */
[----:B------:R-:W-:-:S13]  /*132a0*/  ISETP.NE.AND P0, PT, R123, 0x3, PT ;  /* 0x000000037b00780c */ /* 0x000fda0003f05270 */
[----:B------:R-:W-:Y:S05]  /*132b0*/  @!P0 BRA `(.L_x_957) ;  /* 0x0000000000208947 */ /* 0x000fea0003800000 */
[----:B------:R-:W-:-:S13]  /*132c0*/  ISETP.NE.AND P0, PT, R123, 0x2, PT ;  /* 0x000000027b00780c */ /* 0x000fda0003f05270 */
[----:B------:R-:W-:Y:S01]  /*132d0*/  @!P0 IMAD.MOV.U32 R58, RZ, RZ, 0x3 ;  /* 0x00000003ff3a8424 */ /* 0x000fe200078e00ff */
[----:B------:R-:W-:Y:S01]  /*132e0*/  @!P0 MOV R100, R122 ;  /* 0x0000007a00648202 */ /* 0x000fe20000000f00 */
[----:B------:R-:W-:Y:S01]  /*132f0*/  @!P0 IMAD.MOV.U32 R56, RZ, RZ, R106 ;  /* 0x000000ffff388224 */ /* 0x000fe200078e006a */
[----:B------:R-:W-:Y:S01]  /*13300*/  @P0 IADD3 R58, PT, PT, R123, 0x1, RZ ;  /* 0x000000017b3a0810 */ /* 0x000fe20007ffe0ff */
[----:B------:R-:W-:Y:S01]  /*13310*/  @P0 IMAD.MOV.U32 R100, RZ, RZ, R122 ;  /* 0x000000ffff640224 */ /* 0x000fe200078e007a */
[----:B------:R-:W-:Y:S01]  /*13320*/  @P0 MOV R56, R87 ;  /* 0x0000005700380202 */ /* 0x000fe20000000f00 */
[----:B------:R-:W-:Y:S06]  /*13330*/  BRA `(.L_x_956) ;  /* 0x0000000000e47947 */ /* 0x000fec0003800000 */
.L_x_957:
        /* <DEDUP_REMOVED lines=13> */
.L_x_959:
[----:B------:R-:W-:Y:S05]  /*13410*/  BSYNC.RECONVERGENT B2 ;  /* 0x0000000000027941 */ /* 0x000fea0003800200 */
.L_x_958:
        /* <DEDUP_REMOVED lines=40> */
[----:B------:R-:W-:Y:S01]  /*136a0*/  LOP3.LUT R106, R58, UR31, R57, 0x96, !PT ;  /* 0x0000001f3a6a7c12 */ /* 0x000fe2000f8e9639 */
[----:B------:R-:W-:Y:S01]  /*136b0*/  IMAD.MOV.U32 R58, RZ, RZ, RZ ;  /* 0x000000ffff3a7224 */ /* 0x000fe200078e00ff */
[----:B------:R-:W-:-:S07]  /*136c0*/  MOV R56, R122 ;  /* 0x0000007a00387202 */ /* 0x000fce0000000f00 */
.L_x_956:
[----:B------:R-:W-:Y:S05]  /*136d0*/  BSYNC.RECONVERGENT B1 ;  /* 0x0000000000017941 */ /* 0x000fea0003800200 */
.L_x_955:
[----:B------:R-:W-:Y:S01]  /*136e0*/  I2FP.F32.U32 R57, R56 ;  /* 0x0000003800397245 */ /* 0x000fe20000201000 */
[----:B------:R-:W-:Y:S01]  /*136f0*/  BSSY.RECONVERGENT B1, `(.L_x_960) ;  /* 0x000004f000017945 */ /* 0x000fe20003800200 */
[----:B-----5:R-:W-:Y:S02]  /*13700*/  SHF.L.U32 R56, R52, 0x10, RZ ;  /* 0x0000001034387819 */ /* 0x020fe400000006ff */
[----:B------:R-:W-:Y:S01]  /*13710*/  ISETP.NE.AND P1, PT, R58, 0x1, PT ;  /* 0x000000013a00780c */ /* 0x000fe20003f25270 */
[----:B------:R-:W-:Y:S01]  /*13720*/  FFMA.FTZ R57, R57, R90, 1.1641532182693481445e-10 ;  /* 0x2f00000039397423 */ /* 0x000fe2000001005a */
[----:B------:R-:W-:Y:S01]  /*13730*/  PRMT R52, R52, 0x7632, R52 ;  /* 0x0000763234347816 */ /* 0x000fe20000000034 */
[----:B------:R-:W-:-:S03]  /*13740*/  FMUL.FTZ R56, R56, R89 ;  /* 0x0000005938387220 */ /* 0x000fc60000410000 */
[----:B------:R-:W-:Y:S01]  /*13750*/  FSETP.GTU.FTZ.AND P0, PT, R57, R92, PT ;  /* 0x0000005c3900720b */ /* 0x000fe20003f1c000 */
[----:B------:R-:W-:Y:S01]  /*13760*/  FMUL.FTZ R56, R56, R91 ;  /* 0x0000005b38387220 */ /* 0x000fe20000410000 */
[----:B------:R-:W-:Y:S02]  /*13770*/  MOV R57, R102 ;  /* 0x0000006600397202 */ /* 0x000fe40000000f00 */
[----:B------:R-:W-:Y:S02]  /*13780*/  PLOP3.LUT P2, PT, P0, PT, PT, 0x8, 0x80 ;  /* 0x000000000080781c */ /* 0x000fe4000074e170 */
[----:B------:R-:W-:Y:S01]  /*13790*/  FSEL R120, R56, RZ, !P0 ;  /* 0x000000ff38787208 */ /* 0x000fe20004000000 */
[----:B------:R-:W-:Y:S01]  /*137a0*/  IMAD.MOV.U32 R56, RZ, RZ, 0x2 ;  /* 0x00000002ff387424 */ /* 0x000fe200078e00ff */
[----:B------:R-:W-:Y:S01]  /*137b0*/  P2R R64, PR, RZ, 0x4 ;  /* 0x00000004ff407803 */ /* 0x000fe20000000000 */
        /* <DEDUP_REMOVED lines=9> */
.L_x_962:
        /* <DEDUP_REMOVED lines=13> */
.L_x_964:
[----:B------:R-:W-:Y:S05]  /*13920*/  BSYNC.RECONVERGENT B2 ;  /* 0x0000000000027941 */ /* 0x000fea0003800200 */
.L_x_963:
        /* <DEDUP_REMOVED lines=43> */
.L_x_961:
[----:B------:R-:W-:Y:S05]  /*13be0*/  BSYNC.RECONVERGENT B1 ;  /* 0x0000000000017941 */ /* 0x000fea0003800200 */
.L_x_960:
        /* <DEDUP_REMOVED lines=8> */
[----:B------:R-:W-:-:S03]  /*13c70*/  FMUL.FTZ R52, R52, R91 ;  /* 0x0000005b34347220 */ /* 0x000fc60000410000 */
[----:B------:R-:W-:Y:S02]  /*13c80*/  PLOP3.LUT P0, PT, P1, PT, PT, 0x8, 0x80 ;  /* 0x000000000080781c */ /* 0x000fe40000f0e170 */
[----:B------:R-:W-:Y:S02]  /*13c90*/  FSEL R65, R52, RZ, !P1 ;  /* 0x000000ff34417208 */ /* 0x000fe40004800000 */
        /* <DEDUP_REMOVED lines=10> */
.L_x_967:
        /* <DEDUP_REMOVED lines=13> */
.L_x_969:
[----:B------:R-:W-:Y:S05]  /*13e10*/  BSYNC.RECONVERGENT B2 ;  /* 0x0000000000027941 */ /* 0x000fea0003800200 */
.L_x_968:
        /* <DEDUP_REMOVED lines=41> */
[----:B------:R-:W-:Y:S01]  /*140b0*/  IMAD.MOV.U32 R58, RZ, RZ, RZ ;  /* 0x000000ffff3a7224 */ /* 0x000fe200078e00ff */
[----:B------:R-:W-:-:S07]  /*140c0*/  MOV R100, R56 ;  /* 0x0000003800647202 */ /* 0x000fce0000000f00 */
.L_x_966:
[----:B------:R-:W-:Y:S05]  /*140d0*/  BSYNC.RECONVERGENT B1 ;  /* 0x0000000000017941 */ /* 0x000fea0003800200 */
.L_x_965:
[----:B------:R-:W-:Y:S01]  /*140e0*/  I2FP.F32.U32 R57, R52 ;  /* 0x0000003400397245 */ /* 0x000fe20000201000 */
[----:B------:R-:W-:Y:S01]  /*140f0*/  BSSY.RECONVERGENT B1, `(.L_x_970) ;  /* 0x000004e000017945 */ /* 0x000fe20003800200 */
[----:B------:R-:W-:Y:S02]  /*14100*/  SHF.L.U32 R52, R53, 0x10, RZ ;  /* 0x0000001035347819 */ /* 0x000fe400000006ff */
[----:B------:R-:W-:Y:S01]  /*14110*/  ISETP.NE.AND P3, PT, R58, 0x1, PT ;  /* 0x000000013a00780c */ /* 0x000fe20003f65270 */
[----:B------:R-:W-:Y:S01]  /*14120*/  FFMA.FTZ R57, R57, R90, 1.1641532182693481445e-10 ;  /* 0x2f00000039397423 */ /* 0x000fe2000001005a */
[----:B------:R-:W-:Y:S01]  /*14130*/  PRMT R122, R53, 0x7632, R122 ;  /* 0x00007632357a7816 */ /* 0x000fe2000000007a */
[----:B------:R-:W-:Y:S01]  /*14140*/  FMUL.FTZ R52, R52, R89 ;  /* 0x0000005934347220 */ /* 0x000fe20000410000 */
[----:B------:R-:W-:Y:S02]  /*14150*/  MOV R53, R102 ;  /* 0x0000006600357202 */ /* 0x000fe40000000f00 */
[----:B------:R-:W-:Y:S01]  /*14160*/  FSETP.GTU.FTZ.AND P2, PT, R57, R92, PT ;  /* 0x0000005c3900720b */ /* 0x000fe20003f5c000 */
[----:B------:R-:W-:-:S03]  /*14170*/  FMUL.FTZ R52, R52, R91 ;  /* 0x0000005b34347220 */ /* 0x000fc60000410000 */
[----:B------:R-:W-:Y:S02]  /*14180*/  PLOP3.LUT P1, PT, P2, PT, PT, 0x8, 0x80 ;  /* 0x000000000080781c */ /* 0x000fe4000172e170 */
[----:B------:R-:W-:Y:S01]  /*14190*/  FSEL R123, R52, RZ, !P2 ;  /* 0x000000ff347b7208 */ /* 0x000fe20005000000 */
[----:B------:R-:W-:Y:S01]  /*141a0*/  IMAD.MOV.U32 R52, RZ, RZ, 0x2 ;  /* 0x00000002ff347424 */ /* 0x000fe200078e00ff */
[----:B------:R-:W-:Y:S09]  /*141b0*/  @!P3 BRA `(.L_x_971) ;  /* 0x000000040004b947 */ /* 0x000ff20003800000 */
        /* <DEDUP_REMOVED lines=8> */
.L_x_972:
        /* <DEDUP_REMOVED lines=13> */
.L_x_974:
[----:B------:R-:W-:Y:S05]  /*14310*/  BSYNC.RECONVERGENT B2 ;  /* 0x0000000000027941 */ /* 0x000fea0003800200 */
.L_x_973:
        /* <DEDUP_REMOVED lines=43> */
.L_x_971:
[----:B------:R-:W-:Y:S05]  /*145d0*/  BSYNC.RECONVERGENT B1 ;  /* 0x0000000000017941 */ /* 0x000fea0003800200 */
.L_x_970:
        /* <DEDUP_REMOVED lines=21> */
.L_x_977:
        /* <DEDUP_REMOVED lines=13> */
.L_x_979:
[----:B------:R-:W-:Y:S05]  /*14800*/  BSYNC.RECONVERGENT B2 ;  /* 0x0000000000027941 */ /* 0x000fea0003800200 */
.L_x_978:
        /* <DEDUP_REMOVED lines=43> */
.L_x_976:
[----:B------:R-:W-:Y:S05]  /*14ac0*/  BSYNC.RECONVERGENT B1 ;  /* 0x0000000000017941 */ /* 0x000fea0003800200 */
.L_x_975:
        /* <DEDUP_REMOVED lines=22> */
.L_x_982:
        /* <DEDUP_REMOVED lines=13> */
.L_x_984:
[----:B------:R-:W-:Y:S05]  /*14d00*/  BSYNC.RECONVERGENT B2 ;  /* 0x0000000000027941 */ /* 0x000fea0003800200 */
.L_x_983:
        /* <DEDUP_REMOVED lines=43> */
.L_x_981:
[----:B------:R-:W-:Y:S05]  /*14fc0*/  BSYNC.RECONVERGENT B1 ;  /* 0x0000000000017941 */ /* 0x000fea0003800200 */
.L_x_980:
        /* <DEDUP_REMOVED lines=8> */
[----:B------:R-:W-:-:S04]  /*15050*/  MOV R53, R102 ;  /* 0x0000006600357202 */ /* 0x000fc80000000f00 */
        /* <DEDUP_REMOVED lines=12> */
.L_x_987:
        /* <DEDUP_REMOVED lines=13> */
.L_x_989:
[----:B------:R-:W-:Y:S05]  /*151f0*/  BSYNC.RECONVERGENT B2 ;  /* 0x0000000000027941 */ /* 0x000fea0003800200 */
.L_x_988:
        /* <DEDUP_REMOVED lines=43> */
.L_x_986:
[----:B------:R-:W-:Y:S05]  /*154b0*/  BSYNC.RECONVERGENT B1 ;  /* 0x0000000000017941 */ /* 0x000fea0003800200 */
.L_x_985:
        /* <DEDUP_REMOVED lines=22> */
.L_x_992:
        /* <DEDUP_REMOVED lines=15> */
.L_x_994:
[----:B------:R-:W-:Y:S05]  /*15710*/  BSYNC.RECONVERGENT B2 ;  /* 0x0000000000027941 */ /* 0x000fea0003800200 */
.L_x_993:
        /* <DEDUP_REMOVED lines=43> */
.L_x_991:
[----:B------:R-:W-:Y:S05]  /*159d0*/  BSYNC.RECONVERGENT B1 ;  /* 0x0000000000017941 */ /* 0x000fea0003800200 */
.L_x_990:
[----:B------:R-:W-:Y:S02]  /*159e0*/  I2FP.F32.U32 R53, R53 ;  /* 0x0000003500357245 */ /* 0x000fe40000201000 */
[----:B------:R-:W-:Y:S02]  /*159f0*/  SHF.L.U32 R52, R127, 0x10, RZ ;  /* 0x000000107f347819 */ /* 0x000fe400000006ff */
[----:B------:R-:W-:Y:S01]  /*15a00*/  F2FP.BF16.F32.PACK_AB R54, R124, R125 ;  /* 0x0000007d7c36723e */ /* 0x000fe200000010ff */
[----:B------:R-:W-:Y:S02]  /*15a10*/  FFMA.FTZ R53, R53, R90, 1.1641532182693481445e-10 ;  /* 0x2f00000035357423 */ /* 0x000fe4000001005a */
[----:B------:R-:W-:-:S03]  /*15a20*/  FMUL.FTZ R52, R52, R89 ;  /* 0x0000005934347220 */ /* 0x000fc60000410000 */
[----:B------:R-:W-:Y:S01]  /*15a30*/  FSETP.GTU.FTZ.AND P6, PT, R53, R92, PT ;  /* 0x0000005c3500720b */ /* 0x000fe20003fdc000 */
[----:B------:R-:W-:Y:S01]  /*15a40*/  FMUL.FTZ R52, R52, R91 ;  /* 0x0000005b34347220 */ /* 0x000fe20000410000 */
[----:B------:R-:W-:-:S04]  /*15a50*/  F2FP.BF16.F32.PACK_AB R53, R122, R123 ;  /* 0x0000007b7a35723e */ /* 0x000fc800000010ff */
[----:B------:R-:W-:Y:S02]  /*15a60*/  FSEL R59, R52, RZ, !P6 ;  /* 0x000000ff343b7208 */ /* 0x000fe40007000000 */
[----:B------:R-:W-:Y:S02]  /*15a70*/  PLOP3.LUT P6, PT, P6, PT, PT, 0x8, 0x80 ;  /* 0x000000000080781c */ /* 0x000fe400037ce170 */
[----:B------:R-:W-:Y:S02]  /*15a80*/  F2FP.BF16.F32.PACK_AB R52, R65, R120 ;  /* 0x000000784134723e */ /* 0x000fe400000010ff */
[----:B------:R-:W-:-:S09]  /*15a90*/  F2FP.BF16.F32.PACK_AB R55, R59, R126 ;  /* 0x0000007e3b37723e */ /* 0x000fd200000010ff */
.L_x_954:
[----:B------:R-:W-:Y:S01]  /*15aa0*/  FADD.FTZ R57, RZ, R66 ;  /* 0x00000042ff397221 */ /* 0x000fe20000010000 */
[----:B------:R-:W-:Y:S01]  /*15ab0*/  SEL R92, RZ, 0x1000000, !P6 ;  /* 0x01000000ff5c7807 */ /* 0x000fe20007000000 */
[----:B------:R-:W-:Y:S01]  /*15ac0*/  IMAD.WIDE.U32 R60, R121, 0x10, R60 ;  /* 0x00000010793c7825 */ /* 0x000fe200078e003c */
[----:B------:R-:W-:-:S03]  /*15ad0*/  ISETP.NE.AND P6, PT, R64, RZ, PT ;  /* 0x000000ff4000720c */ /* 0x000fc60003fc5270 */
[----:B------:R-:W-:Y:S01]  /*15ae0*/  FADD.FTZ R56, R57, R88 ;  /* 0x0000005839387221 */ /* 0x000fe20000010000 */
[----:B------:R-:W-:Y:S01]  /*15af0*/  SEL R90, RZ, 0x10000, !P5 ;  /* 0x00010000ff5a7807 */ /* 0x000fe20006800000 */
[----:B------:R-:W-:Y:S01]  /*15b00*/  IMAD.WIDE.U32 R62, R121, 0x8, R62 ;  /* 0x00000008793e7825 */ /* 0x000fe200078e003e */
[----:B------:R-:W-:-:S03]  /*15b10*/  SEL R91, RZ, 0x100, !P4 ;  /* 0x00000100ff5b7807 */ /* 0x000fc60006000000 */
[----:B------:R-:W-:Y:S01]  /*15b20*/  FADD.FTZ R57, R56, R93 ;  /* 0x0000005d38397221 */ /* 0x000fe20000010000 */
[----:B------:R-:W-:Y:S01]  /*15b30*/  SEL R58, RZ, 0x1000000, !P2 ;  /* 0x01000000ff3a7807 */ /* 0x000fe20005000000 */
[----:B------:R0:W-:Y:S01]  /*15b40*/  STG.E.128 desc[UR8][R60.64], R52 ;  /* 0x000000343c007986 */ /* 0x0001e2000c101d08 */
[----:B------:R-:W-:Y:S01]  /*15b50*/  SEL R89, RZ, 0x10000, !P1 ;  /* 0x00010000ff597807 */ /* 0x000fe20004800000 */
[----:B------:R-:W-:Y:S01]  /*15b60*/  FADD.FTZ R56, R57, R94 ;  /* 0x0000005e39387221 */ /* 0x000fe20000010000 */
[----:B------:R-:W-:Y:S01]  /*15b70*/  SEL R64, RZ, 0x100, !P0 ;  /* 0x00000100ff407807 */ /* 0x000fe20004000000 */
[----:B------:R-:W-:Y:S01]  /*15b80*/  UMOV UR4, 0xffffffff ;  /* 0xffffffff00047882 */ /* 0x000fe20000000000 */
[----:B------:R-:W-:Y:S01]  /*15b90*/  LOP3.LUT R91, R91, R92, R90, 0xfe, !PT ;  /* 0x0000005c5b5b7212 */ /* 0x000fe200078efe5a */
[----:B------:R-:W-:Y:S01]  /*15ba0*/  FADD.FTZ R57, R56, R95 ;  /* 0x0000005f38397221 */ /* 0x000fe20000010000 */
[----:B------:R-:W-:Y:S02]  /*15bb0*/  LOP3.LUT R64, R64, R58, R89, 0xfe, !PT ;  /* 0x0000003a40407212 */ /* 0x000fe400078efe59 */
[----:B------:R-:W-:Y:S01]  /*15bc0*/  SEL R90, RZ, 0x1, !P3 ;  /* 0x00000001ff5a7807 */ /* 0x000fe20005800000 */
[----:B------:R-:W-:Y:S01]  /*15bd0*/  FADD.FTZ R56, R57, R96 ;  /* 0x0000006039387221 */ /* 0x000fe20000010000 */
[----:B------:R-:W-:-:S02]  /*15be0*/  SEL R89, RZ, 0x1, !P6 ;  /* 0x00000001ff597807 */ /* 0x000fc40007000000 */
[----:B------:R-:W-:Y:S01]  /*15bf0*/  ISETP.NE.AND P0, PT, R0, RZ, PT ;  /* 0x000000ff0000720c */ /* 0x000fe20003f05270 */
        /* <DEDUP_REMOVED lines=19> */
[----:B------:R-:W-:-:S03]  /*15d30*/  LOP3.LUT R57, R91, R90, RZ, 0xfc, !PT ;  /* 0x0000005a5b397212 */ /* 0x000fc600078efcff */
[----:B------:R-:W-:Y:S01]  /*15d40*/  FADD.FTZ R58, R56, R65 ;  /* 0x00000041383a7221 */ /* 0x000fe20000010000 */
[----:B------:R-:W-:-:S03]  /*15d50*/  LOP3.LUT R56, R64, R89, RZ, 0xfc, !PT ;  /* 0x0000005940387212 */ /* 0x000fc600078efcff */
[----:B------:R-:W-:Y:S02]  /*15d60*/  FADD.FTZ R89, R58, R123 ;  /* 0x0000007b3a597221 */ /* 0x000fe40000010000 */
[----:B------:R0:W-:Y:S02]  /*15d70*/  STG.E.64 desc[UR8][R62.64], R56 ;  /* 0x000000383e007986 */ /* 0x0001e4000c101b08 */
        /* <DEDUP_REMOVED lines=91> */
.L_x_1008:
[----:B------:R-:W-:Y:S01]  /*16330*/  FMUL.FTZ R52, R61, R61 ;  /* 0x0000003d3d347220 */ /* 0x000fe20000410000 */
[----:B------:R-:W-:Y:S01]  /*16340*/  PLOP3.LUT P1, PT, PT, PT, UP1, 0x40, 0x4 ;  /* 0x000000000004781c */ /* 0x000fe20003f2e818 */
[----:B01----:R-:W-:Y:S01]  /*16350*/  FADD.FTZ R56, R56, R63 ;  /* 0x0000003f38387221 */ /* 0x003fe20000010000 */
[----:B------:R-:W-:Y:S01]  /*16360*/  PLOP3.LUT P2, PT, PT, PT, UP1, 0x40, 0x4 ;  /* 0x000000000004781c */ /* 0x000fe20003f4e818 */
[----:B------:R-:W-:Y:S01]  /*16370*/  IMAD.U32 R64, R79, 0x10000, RZ ;  /* 0x000100004f407824 */ /* 0x000fe200078e00ff */
[----:B------:R-:W-:Y:S01]  /*16380*/  FSEL R52, R52, RZ, !P1 ;  /* 0x000000ff34347208 */ /* 0x000fe20004800000 */
[----:B------:R-:W-:Y:S01]  /*16390*/  FFMA.FTZ R53, R56, R53, UR13 ;  /* 0x0000000d38357e23 */ /* 0x000fe20008010035 */
[----:B------:R-:W-:Y:S01]  /*163a0*/  FSEL R89, R61, RZ, P2 ;  /* 0x000000ff3d597208 */ /* 0x000fe20001000000 */
[----:B------:R-:W-:Y:S01]  /*163b0*/  IMAD.U32 R56, R83, 0x10000, RZ ;  /* 0x0001000053387824 */ /* 0x000fe200078e00ff */
[----:B------:R-:W-:Y:S01]  /*163c0*/  SHF.L.U32 R62, R82, 0x10, RZ ;  /* 0x00000010523e7819 */ /* 0x000fe200000006ff */
[----:B------:R-:W-:Y:S01]  /*163d0*/  FADD.FTZ R52, R53, R52 ;  /* 0x0000003435347221 */ /* 0x000fe20000010000 */
[----:B------:R-:W-:Y:S01]  /*163e0*/  SHF.L.U32 R145, R36, 0x10, RZ ;  /* 0x0000001024917819 */ /* 0x000fe200000006ff */
        /* <DEDUP_REMOVED lines=32> */
[C---:B0-----:R-:W-:Y:S01]  /*165f0*/  FMUL.FTZ R58, R98.reuse, R135 ;  /* 0x00000087623a7220 */ /* 0x041fe20000410000 */
[----:B------:R-:W-:Y:S01]  /*16600*/  FADD.FTZ R89, -R89, R59 ;  /* 0x0000003b59597221 */ /* 0x000fe20000010100 */
[----:B------:R-:W-:Y:S01]  /*16610*/  FMUL.FTZ R135, R98, R155 ;  /* 0x0000009b62877220 */ /* 0x000fe20000410000 */
[----:B------:R-:W-:Y:S01]  /*16620*/  IMAD.U32 R59, R6, 0x10000, RZ ;  /* 0x00010000063b7824 */ /* 0x000fe200078e00ff */
[----:B------:R-:W-:Y:S01]  /*16630*/  SHF.L.U32 R54, R84, 0x10, RZ ;  /* 0x0000001054367819 */ /* 0x000fe200000006ff */
[----:B------:R-:W-:-:S02]  /*16640*/  IMAD.U32 R52, R85, 0x10000, RZ ;  /* 0x0001000055347824 */ /* 0x000fc400078e00ff */
[----:B------:R-:W-:Y:S01]  /*16650*/  FMUL.FTZ R147, R98, R147 ;  /* 0x0000009362937220 */ /* 0x000fe20000410000 */
[----:B------:R-:W-:Y:S01]  /*16660*/  FFMA.FTZ R135, R135, R56, R62 ;  /* 0x0000003887877223 */ /* 0x000fe2000001003e */
[----:B------:R-:W-:Y:S01]  /*16670*/  FFMA.FTZ R58, R58, R59, R145 ;  /* 0x0000003b3a3a7223 */ /* 0x000fe20000010091 */
[----:B------:R-:W-:Y:S01]  /*16680*/  SHF.L.U32 R66, R78, 0x10, RZ ;  /* 0x000000104e427819 */ /* 0x000fe200000006ff */
[----:B------:R-:W-:Y:S01]  /*16690*/  FMUL.FTZ R62, R98, R139 ;  /* 0x0000008b623e7220 */ /* 0x000fe20000410000 */
[----:B------:R-:W-:Y:S01]  /*166a0*/  FFMA.FTZ R59, R147, R52, R54 ;  /* 0x00000034933b7223 */ /* 0x000fe20000010036 */
[----:B------:R-:W-:Y:S01]  /*166b0*/  SHF.L.U32 R56, R80, 0x10, RZ ;  /* 0x0000001050387819 */ /* 0x000fe200000006ff */
[C---:B------:R-:W-:Y:S01]  /*166c0*/  FMUL.FTZ R139, R98.reuse, R137 ;  /* 0x00000089628b7220 */ /* 0x040fe20000410000 */
[----:B------:R-:W-:Y:S02]  /*166d0*/  IMAD.U32 R52, R81, 0x10000, RZ ;  /* 0x0001000051347824 */ /* 0x000fe400078e00ff */
[C---:B------:R-:W-:Y:S01]  /*166e0*/  FMUL.FTZ R141, R98.reuse, R141 ;  /* 0x0000008d628d7220 */ /* 0x040fe20000410000 */
[C---:B------:R-:W-:Y:S01]  /*166f0*/  FMUL.FTZ R54, R98.reuse, R143 ;  /* 0x0000008f62367220 */ /* 0x040fe20000410000 */
[----:B------:R-:W-:Y:S01]  /*16700*/  FFMA.FTZ R139, R139, R64, R66 ;  /* 0x000000408b8b7223 */ /* 0x000fe20000010042 */
[----:B------:R-:W-:Y:S01]  /*16710*/  FMUL.FTZ R66, R98, R101 ;  /* 0x0000006562427220 */ /* 0x000fe20000410000 */
[----:B------:R-:W-:Y:S01]  /*16720*/  FFMA.FTZ R137, R141, R52, R56 ;  /* 0x000000348d897223 */ /* 0x000fe20000010038 */
[----:B------:R-:W-:Y:S01]  /*16730*/  SHF.L.U32 R143, R40, 0x10, RZ ;  /* 0x00000010288f7819 */ /* 0x000fe200000006ff */
[----:B------:R-:W-:Y:S01]  /*16740*/  FMUL.FTZ R101, R98, R103 ;  /* 0x0000006762657220 */ /* 0x000fe20000410000 */
[----:B------:R-:W-:Y:S01]  /*16750*/  SHF.L.U32 R56, R76, 0x10, RZ ;  /* 0x000000104c387819 */ /* 0x000fe200000006ff */
[----:B------:R-:W-:Y:S01]  /*16760*/  IMAD.U32 R141, R10, 0x10000, RZ ;  /* 0x000100000a8d7824 */ /* 0x000fe200078e00ff */
[----:B------:R-:W-:Y:S01]  /*16770*/  SHF.L.U32 R88, R41, 0x10, RZ ;  /* 0x0000001029587819 */ /* 0x000fe200000006ff */
[----:B------:R-:W-:-:S02]  /*16780*/  IMAD.U32 R52, R77, 0x10000, RZ ;  /* 0x000100004d347824 */ /* 0x000fc400078e00ff */
[----:B------:R-:W-:Y:S01]  /*16790*/  FMUL.FTZ R103, R98, R105 ;  /* 0x0000006962677220 */ /* 0x000fe20000410000 */
[----:B------:R-:W-:Y:S02]  /*167a0*/  IMAD.U32 R64, R11, 0x10000, RZ ;  /* 0x000100000b407824 */ /* 0x000fe400078e00ff */
[----:B------:R-:W-:Y:S01]  /*167b0*/  FFMA.FTZ R66, R66, R141, R143 ;  /* 0x0000008d42427223 */ /* 0x000fe2000001008f */
[----:B------:R-:W-:Y:S01]  /*167c0*/  FFMA.FTZ R101, R101, R52, R56 ;  /* 0x0000003465657223 */ /* 0x000fe20000010038 */
[----:B------:R-:W-:Y:S01]  /*167d0*/  FMUL.FTZ R104, R98, R127 ;  /* 0x0000007f62687220 */ /* 0x000fe20000410000 */
[----:B------:R-:W-:Y:S01]  /*167e0*/  FFMA.FTZ R103, R103, R64, R88 ;  /* 0x0000004067677223 */ /* 0x000fe20000010058 */
[----:B------:R-:W-:Y:S01]  /*167f0*/  SHF.L.U32 R56, R42, 0x10, RZ ;  /* 0x000000102a387819 */ /* 0x000fe200000006ff */
[----:B------:R-:W-:Y:S01]  /*16800*/  IMAD.U32 R52, R12, 0x10000, RZ ;  /* 0x000100000c347824 */ /* 0x000fe200078e00ff */
[----:B------:R-:W-:Y:S01]  /*16810*/  SHF.L.U32 R64, R72, 0x10, RZ ;  /* 0x0000001048407819 */ /* 0x000fe200000006ff */
[----:B------:R-:W-:Y:S01]  /*16820*/  IMAD.U32 R108, R73, 0x10000, RZ ;  /* 0x00010000496c7824 */ /* 0x000fe200078e00ff */
[----:B------:R-:W-:Y:S01]  /*16830*/  SHF.L.U32 R141, R43, 0x10, RZ ;  /* 0x000000102b8d7819 */ /* 0x000fe200000006ff */
[----:B------:R-:W-:-:S02]  /*16840*/  IMAD.U32 R127, R13, 0x10000, RZ ;  /* 0x000100000d7f7824 */ /* 0x000fc400078e00ff */
[C---:B------:R-:W-:Y:S01]  /*16850*/  FMUL.FTZ R53, R98.reuse, R53 ;  /* 0x0000003562357220 */ /* 0x040fe20000410000 */
[C---:B------:R-:W-:Y:S01]  /*16860*/  FMUL.FTZ R107, R98.reuse, R107 ;  /* 0x0000006b626b7220 */ /* 0x040fe20000410000 */
[----:B------:R-:W-:Y:S01]  /*16870*/  FMUL.FTZ R94, R98, R109 ;  /* 0x0000006d625e7220 */ /* 0x000fe20000410000 */
[----:B------:R-:W-:Y:S02]  /*16880*/  IMAD.U32 R110, R69, 0x10000, RZ ;  /* 0x00010000456e7824 */ /* 0x000fe400078e00ff */
[----:B------:R-:W-:Y:S01]  /*16890*/  FFMA.FTZ R105, R53, R52, R56 ;  /* 0x0000003435697223 */ /* 0x000fe20000010038 */
[----:B------:R-:W-:Y:S01]  /*168a0*/  FFMA.FTZ R108, R107, R108, R64 ;  /* 0x0000006c6b6c7223 */ /* 0x000fe20000010040 */
[----:B------:R-:W-:Y:S01]  /*168b0*/  FFMA.FTZ R94, R94, R127, R141 ;  /* 0x0000007f5e5e7223 */ /* 0x000fe2000001008d */
[----:B------:R-:W-:Y:S01]  /*168c0*/  SHF.L.U32 R56, R44, 0x10, RZ ;  /* 0x000000102c387819 */ /* 0x000fe200000006ff */
[----:B------:R-:W-:Y:S01]  /*168d0*/  IMAD.U32 R52, R14, 0x10000, RZ ;  /* 0x000100000e347824 */ /* 0x000fe200078e00ff */
[----:B------:R-:W-:Y:S01]  /*168e0*/  SHF.L.U32 R64, R68, 0x10, RZ ;  /* 0x0000001044407819 */ /* 0x000fe200000006ff */
[----:B------:R-:W-:Y:S01]  /*168f0*/  IMAD.U32 R53, R15, 0x10000, RZ ;  /* 0x000100000f357824 */ /* 0x000fe200078e00ff */
[----:B------:R-:W-:Y:S01]  /*16900*/  SHF.L.U32 R127, R45, 0x10, RZ ;  /* 0x000000102d7f7819 */ /* 0x000fe200000006ff */
[C---:B------:R-:W-:Y:S01]  /*16910*/  FMUL.FTZ R107, R98.reuse, R113 ;  /* 0x00000071626b7220 */ /* 0x040fe20000410000 */
[C---:B------:R-:W-:Y:S01]  /*16920*/  FMUL.FTZ R93, R98.reuse, R93 ;  /* 0x0000005d625d7220 */ /* 0x040fe20000410000 */
[----:B------:R-:W-:Y:S01]  /*16930*/  FMUL.FTZ R112, R98, R115 ;  /* 0x0000007362707220 */ /* 0x000fe20000410000 */
[----:B------:R-:W-:Y:S01]  /*16940*/  SHF.L.U32 R90, R70, 0x10, RZ ;  /* 0x00000010465a7819 */ /* 0x000fe200000006ff */
[----:B------:R-:W-:Y:S01]  /*16950*/  FFMA.FTZ R107, R107, R52, R56 ;  /* 0x000000346b6b7223 */ /* 0x000fe20000010038 */
[----:B------:R-:W-:Y:S01]  /*16960*/  FFMA.FTZ R110, R93, R110, R64 ;  /* 0x0000006e5d6e7223 */ /* 0x000fe20000010040 */
[----:B------:R-:W-:Y:S01]  /*16970*/  FFMA.FTZ R112, R112, R53, R127 ;  /* 0x0000003570707223 */ /* 0x000fe2000001007f */
[----:B------:R-:W-:Y:S01]  /*16980*/  IMAD.U32 R53, R16, 0x10000, RZ ;  /* 0x0001000010357824 */ /* 0x000fe200078e00ff */
[----:B------:R-:W-:Y:S01]  /*16990*/  SHF.L.U32 R93, R46, 0x10, RZ ;  /* 0x000000102e5d7819 */ /* 0x000fe200000006ff */
[----:B------:R-:W-:Y:S01]  /*169a0*/  IMAD.U32 R52, R33, 0x10000, RZ ;  /* 0x0001000021347824 */ /* 0x000fe200078e00ff */
[----:B------:R-:W-:Y:S01]  /*169b0*/  SHF.L.U32 R56, R32, 0x10, RZ ;  /* 0x0000001020387819 */ /* 0x000fe200000006ff */
[----:B------:R-:W-:-:S02]  /*169c0*/  IMAD.U32 R88, R71, 0x10000, RZ ;  /* 0x0001000047587824 */ /* 0x000fc400078e00ff */
[C---:B------:R-:W-:Y:S01]  /*169d0*/  FMUL.FTZ R109, R98.reuse, R131 ;  /* 0x00000083626d7220 */ /* 0x040fe20000410000 */
[C---:B------:R-:W-:Y:S01]  /*169e0*/  FMUL.FTZ R114, R98.reuse, R117 ;  /* 0x0000007562727220 */ /* 0x040fe20000410000 */
[C---:B------:R-:W-:Y:S01]  /*169f0*/  FMUL.FTZ R95, R98.reuse, R95 ;  /* 0x0000005f625f7220 */ /* 0x040fe20000410000 */
[----:B------:R-:W-:Y:S01]  /*16a00*/  FMUL.FTZ R113, R98, R133 ;  /* 0x0000008562717220 */ /* 0x000fe20000410000 */
[----:B------:R-:W-:Y:S01]  /*16a10*/  FFMA.FTZ R109, R109, R88, R90 ;  /* 0x000000586d6d7223 */ /* 0x000fe2000001005a */
[----:B------:R-:W-:Y:S01]  /*16a20*/  FFMA.FTZ R114, R114, R53, R93 ;  /* 0x0000003572727223 */ /* 0x000fe2000001005d */
[----:B------:R-:W-:Y:S01]  /*16a30*/  FFMA.FTZ R115, R95, R52, R56 ;  /* 0x000000345f737223 */ /* 0x000fe20000010038 */
[----:B------:R-:W-:Y:S01]  /*16a40*/  SHF.L.U32 R90, R34, 0x10, RZ ;  /* 0x00000010225a7819 */ /* 0x000fe200000006ff */
[----:B------:R-:W0:Y:S01]  /*16a50*/  @!P0 LDC.64 R52, c[0x0][0x3c0] ;  /* 0x0000f000ff348b82 */ /* 0x000e220000000a00 */
[----:B------:R-:W-:Y:S01]  /*16a60*/  IMAD.U32 R88, R35, 0x10000, RZ ;  /* 0x0001000023587824 */ /* 0x000fe200078e00ff */
[----:B------:R-:W-:Y:S01]  /*16a70*/  SHF.L.U32 R64, R47, 0x10, RZ ;  /* 0x000000102f407819 */ /* 0x000fe200000006ff */
[----:B------:R-:W-:-:S02]  /*16a80*/  IMAD.U32 R116, R17, 0x10000, RZ ;  /* 0x0001000011747824 */ /* 0x000fc400078e00ff */
[----:B------:R-:W-:Y:S01]  /*16a90*/  FMUL.FTZ R97, R98, R97 ;  /* 0x0000006162617220 */ /* 0x000fe20000410000 */
[----:B------:R-:W-:Y:S01]  /*16aa0*/  FFMA.FTZ R113, R113, R88, R90 ;  /* 0x0000005871717223 */ /* 0x000fe2000001005a */
[----:B------:R-:W-:Y:S01]  /*16ab0*/  SHF.L.U32 R90, R30, 0x10, RZ ;  /* 0x000000101e5a7819 */ /* 0x000fe200000006ff */
[----:B------:R-:W-:Y:S02]  /*16ac0*/  IMAD.U32 R88, R31, 0x10000, RZ ;  /* 0x000100001f587824 */ /* 0x000fe400078e00ff */
[----:B------:R-:W-:Y:S01]  /*16ad0*/  FMUL.FTZ R119, R98, R119 ;  /* 0x0000007762777220 */ /* 0x000fe20000410000 */
[----:B------:R-:W-:Y:S01]  /*16ae0*/  FFMA.FTZ R116, R97, R116, R64 ;  /* 0x0000007461747223 */ /* 0x000fe20000010040 */
[----:B------:R-:W-:Y:S01]  /*16af0*/  SHF.L.U32 R64, R48, 0x10, RZ ;  /* 0x0000001030407819 */ /* 0x000fe200000006ff */
[----:B------:R-:W-:Y:S01]  /*16b00*/  FMUL.FTZ R65, R98, R65 ;  /* 0x0000004162417220 */ /* 0x000fe20000410000 */
[----:B------:R-:W-:Y:S01]  /*16b10*/  FFMA.FTZ R119, R119, R88, R90 ;  /* 0x0000005877777223 */ /* 0x000fe2000001005a */
[----:B------:R-:W-:Y:S01]  /*16b20*/  SHF.L.U32 R88, R28, 0x10, RZ ;  /* 0x000000101c587819 */ /* 0x000fe200000006ff */
[----:B------:R-:W-:-:S02]  /*16b30*/  IMAD.U32 R56, R18, 0x10000, RZ ;  /* 0x0001000012387824 */ /* 0x000fc400078e00ff */
[C---:B------:R-:W-:Y:S01]  /*16b40*/  FMUL.FTZ R57, R98.reuse, R57 ;  /* 0x0000003962397220 */ /* 0x040fe20000410000 */
[----:B------:R-:W-:Y:S01]  /*16b50*/  IMAD.U32 R118, R29, 0x10000, RZ ;  /* 0x000100001d767824 */ /* 0x000fe200078e00ff */
[----:B------:R-:W1:Y:S01]  /*16b60*/  LDC.64 R96, c[0x0][0x428] ;  /* 0x00010a00ff607b82 */ /* 0x000e620000000a00 */
[----:B------:R-:W-:Y:S01]  /*16b70*/  SHF.L.U32 R95, R49, 0x10, RZ ;  /* 0x00000010315f7819 */ /* 0x000fe200000006ff */
[----:B------:R-:W-:Y:S01]  /*16b80*/  FFMA.FTZ R117, R57, R56, R64 ;  /* 0x0000003839757223 */ /* 0x000fe20000010040 */
[----:B------:R-:W-:Y:S01]  /*16b90*/  FFMA.FTZ R118, R65, R118, R88 ;  /* 0x0000007641767223 */ /* 0x000fe20000010058 */
[----:B------:R-:W-:Y:S02]  /*16ba0*/  IMAD.U32 R93, R19, 0x10000, RZ ;  /* 0x00010000135d7824 */ /* 0x000fe400078e00ff */
[----:B------:R-:W-:Y:S01]  /*16bb0*/  FMUL.FTZ R120, R98, R123 ;  /* 0x0000007b62787220 */ /* 0x000fe20000410000 */
[----:B------:R-:W-:Y:S01]  /*16bc0*/  SHF.L.U32 R147, R38, 0x10, RZ ;  /* 0x0000001026937819 */ /* 0x000fe200000006ff */
[----:B0-----:R-:W-:Y:S01]  /*16bd0*/  @!P0 IMAD.WIDE R56, R2, 0x4, R52 ;  /* 0x0000000402388825 */ /* 0x001fe200078e0234 */
[----:B------:R-:W0:Y:S01]  /*16be0*/  @!P0 LDC.64 R64, c[0x0][0x3c8] ;  /* 0x0000f200ff408b82 */ /* 0x000e220000000a00 */
[----:B------:R-:W-:-:S02]  /*16bf0*/  F2FP.BF16.F32.PACK_AB R52, R59, R58 ;  /* 0x0000003a3b34723e */ /* 0x000fc400000010ff */
[----:B------:R-:W-:Y:S01]  /*16c00*/  FFMA.FTZ R120, R120, R93, R95 ;  /* 0x0000005d78787223 */ /* 0x000fe2000001005f */
[----:B------:R-:W-:Y:S01]  /*16c10*/  IMAD.U32 R145, R8, 0x10000, RZ ;  /* 0x0001000008917824 */ /* 0x000fe200078e00ff */
[----:B------:R-:W-:Y:S01]  /*16c20*/  F2FP.BF16.F32.PACK_AB R59, R109, R94 ;  /* 0x0000005e6d3b723e */ /* 0x000fe200000010ff */
[----:B------:R-:W-:Y:S01]  /*16c30*/  IMAD.U32 R151, R7, 0x10000, RZ ;  /* 0x0001000007977824 */ /* 0x000fe200078e00ff */
[----:B------:R-:W-:Y:S01]  /*16c40*/  SHF.L.U32 R153, R37, 0x10, RZ ;  /* 0x0000001025997819 */ /* 0x000fe200000006ff */
[----:B------:R-:W-:Y:S01]  /*16c50*/  FMUL.FTZ R60, R98, R149 ;  /* 0x00000095623c7220 */ /* 0x000fe20000410000 */
[----:B------:R-:W2:Y:S01]  /*16c60*/  LDC.64 R94, c[0x0][0x380] ;  /* 0x0000e000ff5e7b82 */ /* 0x000ea20000000a00 */
[----:B------:R-:W-:Y:S01]  /*16c70*/  FFMA.FTZ R54, R54, R145, R147 ;  /* 0x0000009136367223 */ /* 0x000fe20000010093 */
[----:B------:R-:W-:Y:S01]  /*16c80*/  SHF.L.U32 R92, R26, 0x10, RZ ;  /* 0x000000101a5c7819 */ /* 0x000fe200000006ff */
[----:B------:R-:W-:Y:S01]  /*16c90*/  IMAD.U32 R90, R27, 0x10000, RZ ;  /* 0x000100001b5a7824 */ /* 0x000fe200078e00ff */
[----:B------:R-:W-:Y:S01]  /*16ca0*/  SHF.L.U32 R147, R74, 0x10, RZ ;  /* 0x000000104a937819 */ /* 0x000fe200000006ff */
[----:B------:R-:W-:Y:S01]  /*16cb0*/  FMUL.FTZ R91, R98, R91 ;  /* 0x0000005b625b7220 */ /* 0x000fe20000410000 */
[----:B------:R-:W-:Y:S01]  /*16cc0*/  FFMA.FTZ R60, R60, R151, R153 ;  /* 0x000000973c3c7223 */ /* 0x000fe20000010099 */
[----:B------:R-:W-:Y:S01]  /*16cd0*/  IMAD.U32 R145, R75, 0x10000, RZ ;  /* 0x000100004b917824 */ /* 0x000fe200078e00ff */
[----:B------:R-:W-:Y:S01]  /*16ce0*/  SHF.L.U32 R151, R39, 0x10, RZ ;  /* 0x0000001027977819 */ /* 0x000fe200000006ff */
[----:B------:R-:W-:-:S02]  /*16cf0*/  IMAD.U32 R149, R9, 0x10000, RZ ;  /* 0x0001000009957824 */ /* 0x000fc400078e00ff */
[----:B------:R-:W-:Y:S01]  /*16d00*/  FFMA.FTZ R123, R91, R90, R92 ;  /* 0x0000005a5b7b7223 */ /* 0x000fe2000001005c */
[----:B------:R-:W-:Y:S01]  /*16d10*/  FFMA.FTZ R104, R104, R145, R147 ;  /* 0x0000009168687223 */ /* 0x000fe20000010093 */
[----:B------:R-:W-:Y:S01]  /*16d20*/  SHF.L.U32 R90, R50, 0x10, RZ ;  /* 0x00000010325a7819 */ /* 0x000fe200000006ff */
[----:B------:R-:W-:Y:S01]  /*16d30*/  IMAD.U32 R88, R20, 0x10000, RZ ;  /* 0x0001000014587824 */ /* 0x000fe200078e00ff */
[----:B------:R-:W-:Y:S01]  /*16d40*/  SHF.L.U32 R122, R24, 0x10, RZ ;  /* 0x00000010187a7819 */ /* 0x000fe200000006ff */
[----:B------:R-:W-:Y:S01]  /*16d50*/  IMAD.U32 R92, R25, 0x10000, RZ ;  /* 0x00010000195c7824 */ /* 0x000fe200078e00ff */
[----:B------:R-:W-:Y:S01]  /*16d60*/  SHF.L.U32 R126, R51, 0x10, RZ ;  /* 0x00000010337e7819 */ /* 0x000fe200000006ff */
[----:B------:R-:W-:Y:S01]  /*16d70*/  IMAD.U32 R124, R21, 0x10000, RZ ;  /* 0x00010000157c7824 */ /* 0x000fe200078e00ff */
[----:B------:R-:W-:Y:S01]  /*16d80*/  SHF.L.U32 R130, R22, 0x10, RZ ;  /* 0x0000001016827819 */ /* 0x000fe200000006ff */
[----:B------:R-:W-:Y:S02]  /*16d90*/  IMAD.U32 R128, R23, 0x10000, RZ ;  /* 0x0001000017807824 */ /* 0x000fe400078e00ff */
[C---:B------:R-:W-:Y:S01]  /*16da0*/  FMUL.FTZ R125, R98.reuse, R125 ;  /* 0x0000007d627d7220 */ /* 0x040fe20000410000 */
[C---:B------:R-:W-:Y:S01]  /*16db0*/  FMUL.FTZ R55, R98.reuse, R55 ;  /* 0x0000003762377220 */ /* 0x040fe20000410000 */
[C---:B------:R-:W-:Y:S01]  /*16dc0*/  FMUL.FTZ R63, R98.reuse, R63 ;  /* 0x0000003f623f7220 */ /* 0x040fe20000410000 */
[----:B------:R-:W-:Y:S01]  /*16dd0*/  FMUL.FTZ R89, R98, R89 ;  /* 0x0000005962597220 */ /* 0x000fe20000410000 */
[----:B------:R-:W-:Y:S01]  /*16de0*/  FFMA.FTZ R62, R62, R149, R151 ;  /* 0x000000953e3e7223 */ /* 0x000fe20000010097 */
[----:B------:R3:W-:Y:S01]  /*16df0*/  @!P0 STG.E desc[UR8][R56.64], R61 ;  /* 0x0000003d38008986 */ /* 0x0007e2000c101908 */
[----:B------:R-:W-:Y:S01]  /*16e00*/  FFMA.FTZ R125, R125, R88, R90 ;  /* 0x000000587d7d7223 */ /* 0x000fe2000001005a */
[----:B------:R-:W-:Y:S01]  /*16e10*/  FFMA.FTZ R122, R55, R92, R122 ;  /* 0x0000005c377a7223 */ /* 0x000fe2000001007a */
[----:B------:R-:W-:Y:S01]  /*16e20*/  FFMA.FTZ R124, R63, R124, R126 ;  /* 0x0000007c3f7c7223 */ /* 0x000fe2000001007e */
[----:B------:R-:W-:Y:S01]  /*16e30*/  FFMA.FTZ R127, R89, R128, R130 ;  /* 0x00000080597f7223 */ /* 0x000fe20000010082 */
[----:B------:R-:W-:Y:S01]  /*16e40*/  F2FP.BF16.F32.PACK_AB R58, R108, R105 ;  /* 0x000000696c3a723e */ /* 0x000fe200000010ff */
[----:B-1----:R-:W-:Y:S01]  /*16e50*/  IMAD.WIDE.U32 R88, R67, 0x10, R96 ;  /* 0x0000001043587825 */ /* 0x002fe200078e0060 */
[----:B------:R-:W-:-:S02]  /*16e60*/  F2FP.BF16.F32.PACK_AB R55, R139, R62 ;  /* 0x0000003e8b37723e */ /* 0x000fc400000010ff */
[----:B------:R-:W-:Y:S01]  /*16e70*/  F2FP.BF16.F32.PACK_AB R54, R137, R54 ;  /* 0x000000368936723e */ /* 0x000fe200000010ff */
[----:B------:R-:W-:Y:S01]  /*16e80*/  IMAD.WIDE.U32 R90, R99, 0x10, R96 ;  /* 0x00000010635a7825 */ /* 0x000fe200078e0060 */
[----:B------:R-:W-:Y:S02]  /*16e90*/  F2FP.BF16.F32.PACK_AB R53, R135, R60 ;  /* 0x0000003c8735723e */ /* 0x000fe400000010ff */
[----:B---3--:R-:W-:Y:S01]  /*16ea0*/  F2FP.BF16.F32.PACK_AB R57, R104, R103 ;  /* 0x000000676839723e */ /* 0x008fe200000010ff */
[----:B0-----:R-:W-:Y:S01]  /*16eb0*/  @!P0 IMAD.WIDE R104, R2, 0x4, R64 ;  /* 0x0000000402688825 */ /* 0x001fe200078e0240 */
[----:B------:R-:W-:Y:S02]  /*16ec0*/  F2FP.BF16.F32.PACK_AB R56, R101, R66 ;  /* 0x000000426538723e */ /* 0x000fe400000010ff */
[----:B------:R-:W-:Y:S01]  /*16ed0*/  F2FP.BF16.F32.PACK_AB R63, R119, R116 ;  /* 0x00000074773f723e */ /* 0x000fe200000010ff */
[--C-:B------:R-:W-:Y:S01]  /*16ee0*/  IMAD.WIDE.U32 R92, R111, 0x10, R96.reuse ;  /* 0x000000106f5c7825 */ /* 0x100fe200078e0060 */
[----:B------:R-:W-:Y:S01]  /*16ef0*/  F2FP.BF16.F32.PACK_AB R62, R115, R114 ;  /* 0x00000072733e723e */ /* 0x000fe200000010ff */
[----:B------:R0:W-:Y:S01]  /*16f00*/  @!P0 STG.E desc[UR8][R104.64], R98 ;  /* 0x0000006268008986 */ /* 0x0001e2000c101908 */
[----:B------:R-:W-:Y:S01]  /*16f10*/  F2FP.BF16.F32.PACK_AB R61, R113, R112 ;  /* 0x00000070713d723e */ /* 0x000fe200000010ff */
[----:B------:R-:W-:Y:S01]  /*16f20*/  IMAD.WIDE.U32 R96, R121, 0x10, R96 ;  /* 0x0000001079607825 */ /* 0x000fe200078e0060 */
[----:B------:R-:W-:Y:S01]  /*16f30*/  F2FP.BF16.F32.PACK_AB R60, R110, R107 ;  /* 0x0000006b6e3c723e */ /* 0x000fe200000010ff */
[----:B------:R0:W-:Y:S01]  /*16f40*/  STG.E.128 desc[UR8][R88.64], R52 ;  /* 0x0000003458007986 */ /* 0x0001e2000c101d08 */
[----:B------:R-:W-:Y:S01]  /*16f50*/  F2FP.BF16.F32.PACK_AB R67, R127, R124 ;  /* 0x0000007c7f43723e */ /* 0x000fe200000010ff */
[----:B--2---:R-:W-:Y:S01]  /*16f60*/  IMAD R2, R94, 0x4, R2 ;  /* 0x000000045e027824 */ /* 0x004fe200078e0202 */
[----:B------:R-:W-:Y:S01]  /*16f70*/  F2FP.BF16.F32.PACK_AB R66, R122, R125 ;  /* 0x0000007d7a42723e */ /* 0x000fe200000010ff */
[----:B------:R0:W-:Y:S01]  /*16f80*/  STG.E.128 desc[UR8][R90.64], R56 ;  /* 0x000000385a007986 */ /* 0x0001e2000c101d08 */
[----:B------:R-:W-:-:S02]  /*16f90*/  F2FP.BF16.F32.PACK_AB R65, R123, R120 ;  /* 0x000000787b41723e */ /* 0x000fc400000010ff */
[----:B------:R-:W-:Y:S01]  /*16fa0*/  F2FP.BF16.F32.PACK_AB R64, R118, R117 ;  /* 0x000000757640723e */ /* 0x000fe200000010ff */
[----:B------:R0:W-:Y:S01]  /*16fb0*/  STG.E.128 desc[UR8][R92.64], R60 ;  /* 0x0000003c5c007986 */ /* 0x0001e2000c101d08 */
[----:B------:R-:W-:-:S03]  /*16fc0*/  ISETP.GE.AND P0, PT, R2, R95, PT ;  /* 0x0000005f0200720c */ /* 0x000fc60003f06270 */
[----:B------:R0:W-:Y:S10]  /*16fd0*/  STG.E.128 desc[UR8][R96.64], R64 ;  /* 0x0000004060007986 */ /* 0x0001f4000c101d08 */
[----:B------:R-:W-:Y:S05]  /*16fe0*/  @!P0 BRA `(.L_x_996) ;  /* 0xfffffe9c004c8947 */ /* 0x000fea000383ffff */
[----:B------:R-:W-:Y:S05]  /*16ff0*/  BSYNC B0 ;  /* 0x0000000000007941 */ /* 0x000fea0003800000 */
.L_x_667:
[----:B------:R-:W-:Y:S05]  /*17000*/  EXIT ;  /* 0x000000000000794d */ /* 0x000fea0003800000 */
.L_x_995:
[----:B------:R-:W-:Y:S01]  /*17010*/  HFMA2 R91, -RZ, RZ, 0, 1.847743988037109375e-06 ;  /* 0x0000001fff5b7431 */ /* 0x000fe200000001ff */
[----:B------:R-:W-:Y:S01]  /*17020*/  BSSY B1, `(.L_x_997) ;  /* 0x0000007000017945 */ /* 0x000fe20003800000 */
[----:B------:R-:W-:Y:S01]  /*17030*/  MOV R89, R58 ;  /* 0x0000003a00597202 */ /* 0x000fe20000000f00 */
[----:B------:R-:W-:Y:S02]  /*17040*/  IMAD.MOV.U32 R62, RZ, RZ, 0x1 ;  /* 0x00000001ff3e7424 */ /* 0x000fe400078e00ff */
[----:B------:R-:W-:-:S07]  /*17050*/  IMAD.MOV.U32 R60, RZ, RZ, -0x1 ;  /* 0xffffffffff3c7424 */ /* 0x000fce00078e00ff */
[----:B------:R-:W-:Y:S05]  /*17060*/  WARPSYNC.COLLECTIVE R60, `(.L_x_998) ;  /* 0x000000003c087348 */ /* 0x000fea0003c00000 */
[----:B------:R0:W1:Y:S02]  /*17070*/  SHFL.BFLY P1, R63, R89, R62, R91 ;  /* 0x0c00003e593f7389 */ /* 0x000064000002005b */
[----:B01----:R-:W-:Y:S05]  /*17080*/  ENDCOLLECTIVE ;  /* 0x000000000000791b */ /* 0x003fea0003800000 */
.L_x_998:
[----:B------:R-:W-:Y:S05]  /*17090*/  BSYNC B1 ;  /* 0x0000000000017941 */ /* 0x000fea0003800000 */
.L_x_997:
[----:B------:R-:W-:Y:S01]  /*170a0*/  MOV R53, R63 ;  /* 0x0000003f00357202 */ /* 0x000fe20000000f00 */
[----:B------:R-:W-:Y:S02]  /*170b0*/  HFMA2 R62, -RZ, RZ, 0, 1.1920928955078125e-07 ;  /* 0x00000002ff3e7431 */ /* 0x000fe400000001ff */
[----:B------:R-:W-:Y:S01]  /*170c0*/  IMAD.MOV.U32 R91, RZ, RZ, 0x1f ;  /* 0x0000001fff5b7424 */ /* 0x000fe200078e00ff */
[----:B------:R-:W-:Y:S01]  /*170d0*/  MOV R60, 0xffffffff ;  /* 0xffffffff003c7802 */ /* 0x000fe20000000f00 */
[----:B------:R-:W-:-:S04]  /*170e0*/  FADD.FTZ R54, R58, R53 ;  /* 0x000000353a367221 */ /* 0x000fc80000010000 */
[----:B------:R-:W-:-:S07]  /*170f0*/  IMAD.MOV.U32 R89, RZ, RZ, R54 ;  /* 0x000000ffff597224 */ /* 0x000fce00078e0036 */
[----:B------:R-:W-:Y:S05]  /*17100*/  WARPSYNC.COLLECTIVE R60, `(.L_x_999) ;  /* 0x000000003c087348 */ /* 0x000fea0003c00000 */
[----:B------:R0:W1:Y:S02]  /*17110*/  SHFL.BFLY P1, R63, R89, R62, R91 ;  /* 0x0c00003e593f7389 */ /* 0x000064000002005b */
[----:B01----:R-:W-:Y:S05]  /*17120*/  ENDCOLLECTIVE ;  /* 0x000000000000791b */ /* 0x003fea0003800000 */
.L_x_999:
[----:B------:R-:W-:Y:S02]  /*17130*/  IMAD.MOV.U32 R62, RZ, RZ, 0x4 ;  /* 0x00000004ff3e7424 */ /* 0x000fe400078e00ff */
[----:B------:R-:W-:-:S04]  /*17140*/  IMAD.MOV.U32 R53, RZ, RZ, R63 ;  /* 0x000000ffff357224 */ /* 0x000fc800078e003f */
[----:B------:R-:W-:-:S05]  /*17150*/  FADD.FTZ R55, R54, R53 ;  /* 0x0000003536377221 */ /* 0x000fca0000010000 */
[----:B------:R-:W-:-:S07]  /*17160*/  MOV R89, R55 ;  /* 0x0000003700597202 */ /* 0x000fce0000000f00 */
[----:B------:R-:W-:Y:S05]  /*17170*/  WARPSYNC.COLLECTIVE R60, `(.L_x_1000) ;  /* 0x000000003c087348 */ /* 0x000fea0003c00000 */
[----:B------:R0:W1:Y:S02]  /*17180*/  SHFL.BFLY P1, R63, R89, R62, R91 ;  /* 0x0c00003e593f7389 */ /* 0x000064000002005b */
[----:B01----:R-:W-:Y:S05]  /*17190*/  ENDCOLLECTIVE ;  /* 0x000000000000791b */ /* 0x003fea0003800000 */
.L_x_1000:
[----:B------:R-:W-:Y:S01]  /*171a0*/  HFMA2 R62, -RZ, RZ, 0, 4.76837158203125e-07 ;  /* 0x00000008ff3e7431 */ /* 0x000fe200000001ff */
[----:B------:R-:W-:-:S05]  /*171b0*/  MOV R52, R63 ;  /* 0x0000003f00347202 */ /* 0x000fca0000000f00 */
[----:B------:R-:W-:-:S04]  /*171c0*/  FADD.FTZ R56, R55, R52 ;  /* 0x0000003437387221 */ /* 0x000fc80000010000 */
[----:B------:R-:W-:-:S07]  /*171d0*/  IMAD.MOV.U32 R89, RZ, RZ, R56 ;  /* 0x000000ffff597224 */ /* 0x000fce00078e0038 */
[----:B------:R-:W-:Y:S05]  /*171e0*/  WARPSYNC.COLLECTIVE R60, `(.L_x_1001) ;  /* 0x000000003c087348 */ /* 0x000fea0003c00000 */
[----:B------:R0:W1:Y:S02]  /*171f0*/  SHFL.BFLY P1, R63, R89, R62, R91 ;  /* 0x0c00003e593f7389 */ /* 0x000064000002005b */
[----:B01----:R-:W-:Y:S05]  /*17200*/  ENDCOLLECTIVE ;  /* 0x000000000000791b */ /* 0x003fea0003800000 */
.L_x_1001:
[----:B------:R-:W-:Y:S02]  /*17210*/  IMAD.MOV.U32 R62, RZ, RZ, 0x10 ;  /* 0x00000010ff3e7424 */ /* 0x000fe400078e00ff */
[----:B------:R-:W-:-:S04]  /*17220*/  IMAD.MOV.U32 R53, RZ, RZ, R63 ;  /* 0x000000ffff357224 */ /* 0x000fc800078e003f */
[----:B------:R-:W-:Y:S02]  /*17230*/  FADD.FTZ R57, R56, R53 ;  /* 0x0000003538397221 */ /* 0x000fe40000010000 */
[----:B------:R-:W0:Y:S03]  /*17240*/  LDC R53, c[0x0][0x400] ;  /* 0x00010000ff357b82 */ /* 0x000e260000000800 */
[----:B------:R-:W-:-:S07]  /*17250*/  MOV R89, R57 ;  /* 0x0000003900597202 */ /* 0x000fce0000000f00 */
[----:B0-----:R-:W-:Y:S05]  /*17260*/  WARPSYNC.COLLECTIVE R60, `(.L_x_1002) ;  /* 0x000000003c087348 */ /* 0x001fea0003c00000 */
[----:B------:R1:W2:Y:S02]  /*17270*/  SHFL.BFLY P1, R63, R89, R62, R91 ;  /* 0x0c00003e593f7389 */ /* 0x0002a4000002005b */
[----:B012---:R-:W-:Y:S05]  /*17280*/  ENDCOLLECTIVE ;  /* 0x000000000000791b */ /* 0x007fea0003800000 */
.L_x_1002:
[----:B------:R-:W-:Y:S01]  /*17290*/  HFMA2 R62, -RZ, RZ, 0, 5.9604644775390625e-08 ;  /* 0x00000001ff3e7431 */ /* 0x000fe200000001ff */
[----:B------:R-:W-:-:S05]  /*172a0*/  MOV R52, R63 ;  /* 0x0000003f00347202 */ /* 0x000fca0000000f00 */
[----:B------:R-:W-:-:S04]  /*172b0*/  FADD.FTZ R52, R57, R52 ;  /* 0x0000003439347221 */ /* 0x000fc80000010000 */
[----:B------:R-:W-:-:S04]  /*172c0*/  FMUL.FTZ R61, R52, R53 ;  /* 0x00000035343d7220 */ /* 0x000fc80000410000 */
        /* <DEDUP_REMOVED lines=63> */
[----:B------:R-:W-:-:S04]  /*176c0*/  FFMA.FTZ R52, R55, R55, R52 ;  /* 0x0000003737347223 */ /* 0x000fc80000010034 */
[----:B------:R-:W-:-:S07]  /*176d0*/  IMAD.MOV.U32 R89, RZ, RZ, R52 ;  /* 0x000000ffff597224 */ /* 0x000fce00078e0034 */
[----:B------:R-:W-:Y:S05]  /*176e0*/  WARPSYNC.COLLECTIVE R60, `(.L_x_1003) ;  /* 0x000000003c087348 */ /* 0x000fea0003c00000 */
[----:B------:R0:W1:Y:S02]  /*176f0*/  SHFL.BFLY P1, R63, R89, R62, R91 ;  /* 0x0c00003e593f7389 */ /* 0x000064000002005b */
[----:B01----:R-:W-:Y:S05]  /*17700*/  ENDCOLLECTIVE ;  /* 0x000000000000791b */ /* 0x003fea0003800000 */
.L_x_1003:
[----:B------:R-:W-:Y:S02]  /*17710*/  IMAD.MOV.U32 R62, RZ, RZ, 0x2 ;  /* 0x00000002ff3e7424 */ /* 0x000fe400078e00ff */
[----:B------:R-:W-:-:S04]  /*17720*/  IMAD.MOV.U32 R55, RZ, RZ, R63 ;  /* 0x000000ffff377224 */ /* 0x000fc800078e003f */
[----:B------:R-:W-:-:S05]  /*17730*/  FADD.FTZ R55, R52, R55 ;  /* 0x0000003734377221 */ /* 0x000fca0000010000 */
[----:B------:R-:W-:-:S07]  /*17740*/  MOV R89, R55 ;  /* 0x0000003700597202 */ /* 0x000fce0000000f00 */
[----:B------:R-:W-:Y:S05]  /*17750*/  WARPSYNC.COLLECTIVE R60, `(.L_x_1004) ;  /* 0x000000003c087348 */ /* 0x000fea0003c00000 */
[----:B------:R0:W1:Y:S02]  /*17760*/  SHFL.BFLY P1, R63, R89, R62, R91 ;  /* 0x0c00003e593f7389 */ /* 0x000064000002005b */
[----:B01----:R-:W-:Y:S05]  /*17770*/  ENDCOLLECTIVE ;  /* 0x000000000000791b */ /* 0x003fea0003800000 */
.L_x_1004:
[----:B------:R-:W-:Y:S01]  /*17780*/  HFMA2 R62, -RZ, RZ, 0, 2.384185791015625e-07 ;  /* 0x00000004ff3e7431 */ /* 0x000fe200000001ff */
[----:B------:R-:W-:-:S05]  /*17790*/  MOV R54, R63 ;  /* 0x0000003f00367202 */ /* 0x000fca0000000f00 */
[----:B------:R-:W-:-:S04]  /*177a0*/  FADD.FTZ R54, R55, R54 ;  /* 0x0000003637367221 */ /* 0x000fc80000010000 */
[----:B------:R-:W-:-:S07]  /*177b0*/  IMAD.MOV.U32 R89, RZ, RZ, R54 ;  /* 0x000000ffff597224 */ /* 0x000fce00078e0036 */
[----:B------:R-:W-:Y:S05]  /*177c0*/  WARPSYNC.COLLECTIVE R60, `(.L_x_1005) ;  /* 0x000000003c087348 */ /* 0x000fea0003c00000 */
[----:B------:R0:W1:Y:S02]  /*177d0*/  SHFL.BFLY P1, R63, R89, R62, R91 ;  /* 0x0c00003e593f7389 */ /* 0x000064000002005b */
[----:B01----:R-:W-:Y:S05]  /*177e0*/  ENDCOLLECTIVE ;  /* 0x000000000000791b */ /* 0x003fea0003800000 */
.L_x_1005:
[----:B------:R-:W-:Y:S02]  /*177f0*/  IMAD.MOV.U32 R62, RZ, RZ, 0x8 ;  /* 0x00000008ff3e7424 */ /* 0x000fe400078e00ff */
[----:B------:R-:W-:-:S04]  /*17800*/  IMAD.MOV.U32 R57, RZ, RZ, R63 ;  /* 0x000000ffff397224 */ /* 0x000fc800078e003f */
[----:B------:R-:W-:-:S05]  /*17810*/  FADD.FTZ R57, R54, R57 ;  /* 0x0000003936397221 */ /* 0x000fca0000010000 */
[----:B------:R-:W-:-:S07]  /*17820*/  MOV R89, R57 ;  /* 0x0000003900597202 */ /* 0x000fce0000000f00 */
[----:B------:R-:W-:Y:S05]  /*17830*/  WARPSYNC.COLLECTIVE R60, `(.L_x_1006) ;  /* 0x000000003c087348 */ /* 0x000fea0003c00000 */
[----:B------:R0:W1:Y:S02]  /*17840*/  SHFL.BFLY P1, R63, R89, R62, R91 ;  /* 0x0c00003e593f7389 */ /* 0x000064000002005b */
[----:B01----:R-:W-:Y:S05]  /*17850*/  ENDCOLLECTIVE ;  /* 0x000000000000791b */ /* 0x003fea0003800000 */
.L_x_1006:
[----:B------:R-:W-:Y:S01]  /*17860*/  HFMA2 R62, -RZ, RZ, 0, 9.5367431640625e-07 ;  /* 0x00000010ff3e7431 */ /* 0x000fe200000001ff */
[----:B------:R-:W-:-:S05]  /*17870*/  MOV R56, R63 ;  /* 0x0000003f00387202 */ /* 0x000fca0000000f00 */
[----:B------:R-:W-:-:S04]  /*17880*/  FADD.FTZ R56, R57, R56 ;  /* 0x0000003839387221 */ /* 0x000fc80000010000 */
[----:B------:R-:W-:-:S07]  /*17890*/  IMAD.MOV.U32 R89, RZ, RZ, R56 ;  /* 0x000000ffff597224 */ /* 0x000fce00078e0038 */
[----:B------:R-:W-:Y:S05]  /*178a0*/  WARPSYNC.COLLECTIVE R60, `(.L_x_1007) ;  /* 0x000000003c087348 */ /* 0x000fea0003c00000 */
[----:B------:R0:W1:Y:S02]  /*178b0*/  SHFL.BFLY P1, R63, R89, R62, R91 ;  /* 0x0c00003e593f7389 */ /* 0x000064000002005b */
[----:B01----:R-:W-:Y:S05]  /*178c0*/  ENDCOLLECTIVE ;  /* 0x000000000000791b */ /* 0x003fea0003800000 */
.L_x_1007:
[----:B------:R-:W-:Y:S05]  /*178d0*/  BRA `(.L_x_1008) ;  /* 0xffffffe800947947 */ /* 0x000fea000383ffff */
.L_x_1009:
        /* <DEDUP_REMOVED lines=10> */
.L_x_37237:


//--------------------- .text._ZN10layer_norm13ln_fwd_kernelINS_13Kernel_traitsI13__nv_bfloat16S2_S2_S2_fjLj1024ELj1ELj4ELj1ELj16ENS_18Kernel_traits_baseILj1024ES2_S2_S2_S2_fjLj128EEEEELb1ELb0ELb1ELb0EEEvNS_9FwdParamsE --------------------------
	.section	.text._ZN10layer_norm13ln_fwd_kernelINS_13Kernel_traitsI13__nv_bfloat16S2_S2_S2_fjLj1024ELj1ELj4ELj1ELj16ENS_18Kernel_traits_baseILj1024ES2_S2_S2_S2_fjLj128EEEEELb1ELb0ELb1ELb0EEEvNS_9FwdParamsE,"ax",@progbits
	.align	128
        .global         _ZN10layer_norm13ln_fwd_kernelINS_13Kernel_traitsI13__nv_bfloat16S2_S2_S2_fjLj1024ELj1ELj4ELj1ELj16ENS_18Kernel_traits_baseILj1024ES2_S2_S2_S2_fjLj128EEEEELb1ELb0ELb1ELb0EEEvNS_9FwdParamsE
        .type           _ZN10layer_norm13ln_fwd_kernelINS_13Kernel_traitsI13__nv_bfloat16S2_S2_S2_fjLj1024ELj1ELj4ELj1ELj16ENS_18Kernel_traits_baseILj1024ES2_S2_S2_S2_fjLj128EEEEELb1ELb0ELb1ELb0EEEvNS_9FwdParamsE,@function
        .size           _ZN10layer_norm13ln_fwd_kernelINS_13Kernel_traitsI13__nv_bfloat16S2_S2_S2_fjLj1024ELj1ELj4ELj1ELj16ENS_18Kernel_traits_baseILj1024ES2_S2_S2_S2_fjLj128EEEEELb1ELb0ELb1ELb0EEEvNS_9FwdParamsE,(.L_x_37238 - _ZN10layer_norm13ln_fwd_kernelINS_13Kernel_traitsI13__nv_bfloat16S2_S2_S2_fjLj1024ELj1ELj4ELj1ELj16ENS_18Kernel_traits_baseILj1024ES2_S2_S2_S2_fjLj128EEEEELb1ELb0ELb1ELb0EEEvNS_9FwdParamsE)
        .other          _ZN10layer_norm13ln_fwd_kernelINS_13Kernel_traitsI13__nv_bfloat16S2_S2_S2_fjLj1024ELj1ELj4ELj1ELj16ENS_18Kernel_traits_baseILj1024ES2_S2_S2_S2_fjLj128EEEEELb1ELb0ELb1ELb0EEEvNS_9FwdParamsE,@"STO_CUDA_ENTRY STV_DEFAULT"
_ZN10layer_norm13ln_fwd_kernelINS_13Kernel_traitsI13__nv_bfloat16S2_S2_S2_fjLj1024ELj1ELj4ELj1ELj16ENS_18Kernel_traits_baseILj1024ES2_S2_S2_S2_fjLj128EEEEELb1ELb0ELb1ELb0EEEvNS_9FwdParamsE:
.text._ZN10layer_norm13ln_fwd_kernelINS_13Kernel_traitsI13__nv_bfloat16S2_S2_S2_fjLj1024ELj1ELj4ELj1ELj16ENS_18Kernel_traits_baseILj1024ES2_S2_S2_S2_fjLj128EEEEELb1ELb0ELb1ELb0EEEvNS_9FwdParamsE:
[----:B------:R-:W-:Y:S01]  /*0000*/  LDC R1, c[0x0][0x37c] ;  /* 0x0000df00ff017b82 */ /* 0x000fe20000000800 */
[----:B------:R-:W0:Y:S07]  /*0010*/  LDCU.U8 UR4, c[0x0][0x464] ;  /* 0x00008c80ff0477ac */ /* 0x000e2e0008000000 */
[----:B------:R-:W1:Y:S01]  /*0020*/  LDC R87, c[0x0][0x458] ;  /* 0x00011600ff577b82 */ /* 0x000e620000000800 */
[----:B------:R-:W2:Y:S01]  /*0030*/  LDCU.64 UR6, c[0x0][0x450] ;  /* 0x00008a00ff0677ac */ /* 0x000ea20008000a00 */
[----:B------:R-:W3:Y:S06]  /*0040*/  LDCU.64 UR8, c[0x0][0x358] ;  /* 0x00006b00ff0877ac */ /* 0x000eec0008000a00 */
[----:B------:R-:W4:Y:S01]  /*0050*/  LDC R90, c[0x0][0x45c] ;  /* 0x00011700ff5a7b82 */ /* 0x000f220000000800 */
[----:B------:R-:W5:Y:S01]  /*0060*/  S2R R93, SR_TID.X ;  /* 0x00000000005d7919 */ /* 0x000f620000002100 */
[----:B------:R-:W4:Y:S06]  /*0070*/  LDCU.64 UR10, c[0x0][0x438] ;  /* 0x00008700ff0a77ac */ /* 0x000f2c0008000a00 */
[----:B------:R-:W5:Y:S01]  /*0080*/  LDC R9, c[0x0][0x388] ;  /* 0x0000e200ff097b82 */ /* 0x000f620000000800 */
[----:B0-----:R-:W-:Y:S01]  /*0090*/  ISETP.NE.AND P0, PT, RZ, UR4, PT ;  /* 0x00000004ff007c0c */ /* 0x001fe2000bf05270 */
[----:B--2---:R-:W-:-:S02]  /*00a0*/  IMAD.U32 R2, RZ, RZ, UR6 ;  /* 0x00000006ff027e24 */ /* 0x004fc4000f8e00ff */
[----:B------:R-:W-:-:S10]  /*00b0*/  IMAD.U32 R3, RZ, RZ, UR7 ;  /* 0x00000007ff037e24 */ /* 0x000fd4000f8e00ff */
[----:B-1----:R-:W-:Y:S01]  /*00c0*/  @P0 MOV R4, R87 ;  /* 0x0000005700040202 */ /* 0x002fe20000000f00 */
[----:B---3--:R-:W2:Y:S01]  /*00d0*/  @P0 LDG.E.64 R2, desc[UR8][R2.64] ;  /* 0x0000000802020981 */ /* 0x008ea2000c1e1b00 */
[----:B----4-:R-:W-:Y:S01]  /*00e0*/  @P0 IMAD.MOV.U32 R5, RZ, RZ, R90 ;  /* 0x000000ffff050224 */ /* 0x010fe200078e005a */
[----:B------:R-:W0:Y:S05]  /*00f0*/  @P0 LDC R7, c[0x0][0x460] ;  /* 0x00011800ff070b82 */ /* 0x000e2a0000000800 */
[----:B------:R-:W0:Y:S01]  /*0100*/  @P0 LDG.E.64 R4, desc[UR8][R4.64] ;  /* 0x0000000804040981 */ /* 0x000e22000c1e1b00 */
[----:B------:R-:W-:Y:S01]  /*0110*/  UISETP.NE.U32.AND UP0, UPT, UR10, URZ, UPT ;  /* 0x000000ff0a00728c */ /* 0x000fe2000bf05070 */
[----:B-----5:R-:W-:Y:S01]  /*0120*/  SHF.R.S32.HI R0, RZ, 0x1f, R9 ;  /* 0x0000001fff007819 */ /* 0x020fe20000011409 */
[----:B------:R-:W1:Y:S01]  /*0130*/  S2UR UR5, SR_CTAID.X ;  /* 0x00000000000579c3 */ /* 0x000e620000002500 */
[----:B------:R-:W-:Y:S01]  /*0140*/  LOP3.LUT R95, R93, 0x1f, RZ, 0xc, !PT ;  /* 0x0000001f5d5f7812 */ /* 0x000fe200078e0cff */
[----:B------:R-:W-:Y:S01]  /*0150*/  UISETP.NE.AND.EX UP0, UPT, UR11, URZ, UPT, UP0 ;  /* 0x000000ff0b00728c */ /* 0x000fe2000bf05300 */
[----:B------:R-:W-:Y:S01]  /*0160*/  LEA.HI R0, R0, R9, RZ, 0x3 ;  /* 0x0000000900007211 */ /* 0x000fe200078f18ff */
[----:B------:R-:W-:Y:S01]  /*0170*/  BSSY.RECONVERGENT B0, `(.L_x_1010) ;  /* 0x0000062000007945 */ /* 0x000fe20003800200 */
[----:B------:R-:W-:-:S02]  /*0180*/  SHF.R.U32.HI R92, RZ, 0x5, R93 ;  /* 0x00000005ff5c7819 */ /* 0x000fc4000001165d */
[----:B------:R-:W-:Y:S01]  /*0190*/  LEA.HI.SX32 R95, R0, R95, 0x1d ;  /* 0x0000005f005f7211 */ /* 0x000fe200078feaff */
[----:B------:R-:W3:Y:S01]  /*01a0*/  LDC R94, c[0x0][0x360] ;  /* 0x0000d800ff5e7b82 */ /* 0x000ee20000000800 */
[----:B-1----:R-:W-:-:S06]  /*01b0*/  USHF.L.U32 UR4, UR5, 0x2, URZ ;  /* 0x0000000205047899 */ /* 0x002fcc00080006ff */
[----:B------:R-:W-:Y:S01]  /*01c0*/  LOP3.LUT R92, R92, UR4, RZ, 0xfc, !PT ;  /* 0x000000045c5c7c12 */ /* 0x000fe2000f8efcff */
[----:B---3--:R-:W-:Y:S01]  /*01d0*/  IMAD R94, R94, UR5, R93 ;  /* 0x000000055e5e7c24 */ /* 0x008fe2000f8e025d */
[----:B------:R-:W-:Y:S02]  /*01e0*/  LOP3.LUT R93, R93, 0x1f, RZ, 0xc0, !PT ;  /* 0x0000001f5d5d7812 */ /* 0x000fe400078ec0ff */
[----:B--2---:R-:W-:Y:S02]  /*01f0*/  @P0 R2UR UR6, R2 ;  /* 0x00000000020602ca */ /* 0x004fe400000e0000 */
[----:B------:R-:W-:Y:S02]  /*0200*/  @P0 R2UR UR7, R3 ;  /* 0x00000000030702ca */ /* 0x000fe400000e0000 */
[----:B0-----:R-:W-:-:S05]  /*0210*/  @P0 IADD3 R87, P1, PT, R4, R7, RZ ;  /* 0x0000000704570210 */ /* 0x001fca0007f3e0ff */
[----:B------:R-:W-:-:S04]  /*0220*/  @P0 IMAD.X R90, RZ, RZ, R5, P1 ;  /* 0x000000ffff5a0224 */ /* 0x000fc800008e0605 */
[----:B------:R-:W-:Y:S02]  /*0230*/  UIADD3 UR15, UPT, UPT, UR6, -0x61c88647, URZ ;  /* 0x9e3779b9060f7890 */ /* 0x000fe4000fffe0ff */
[----:B------:R-:W-:Y:S01]  /*0240*/  UIADD3 UR16, UPT, UPT, UR7, -0x4498517b, URZ ;  /* 0xbb67ae8507107890 */ /* 0x000fe2000fffe0ff */
[--C-:B------:R-:W-:Y:S01]  /*0250*/  SHF.R.U64 R91, R87, 0x2, R90.reuse ;  /* 0x00000002575b7819 */ /* 0x100fe2000000125a */
[----:B------:R-:W-:Y:S01]  /*0260*/  UIADD3 UR17, UPT, UPT, UR6, 0x3c6ef372, URZ ;  /* 0x3c6ef37206117890 */ /* 0x000fe2000fffe0ff */
[----:B------:R-:W-:Y:S01]  /*0270*/  SHF.R.U32.HI R90, RZ, 0x2, R90 ;  /* 0x00000002ff5a7819 */ /* 0x000fe2000001165a */
[----:B------:R-:W-:Y:S02]  /*0280*/  UIADD3 UR18, UPT, UPT, UR7, 0x76cf5d0a, URZ ;  /* 0x76cf5d0a07127890 */ /* 0x000fe4000fffe0ff */
[----:B------:R-:W-:Y:S02]  /*0290*/  UIADD3 UR19, UPT, UPT, UR6, -0x255992d5, URZ ;  /* 0xdaa66d2b06137890 */ /* 0x000fe4000fffe0ff */
[----:B------:R-:W-:-:S02]  /*02a0*/  UIADD3 UR20, UPT, UPT, UR7, 0x32370b8f, URZ ;  /* 0x32370b8f07147890 */ /* 0x000fc4000fffe0ff */
[----:B------:R-:W-:Y:S02]  /*02b0*/  UIADD3 UR21, UPT, UPT, UR6, 0x78dde6e4, URZ ;  /* 0x78dde6e406157890 */ /* 0x000fe4000fffe0ff */
[----:B------:R-:W-:Y:S02]  /*02c0*/  UIADD3 UR22, UPT, UPT, UR7, -0x126145ec, URZ ;  /* 0xed9eba1407167890 */ /* 0x000fe4000fffe0ff */
[----:B------:R-:W-:Y:S02]  /*02d0*/  UIADD3 UR23, UPT, UPT, UR6, 0x1715609d, URZ ;  /* 0x1715609d06177890 */ /* 0x000fe4000fffe0ff */
[----:B------:R-:W-:Y:S02]  /*02e0*/  UIADD3 UR24, UPT, UPT, UR7, -0x56f99767, URZ ;  /* 0xa906689907187890 */ /* 0x000fe4000fffe0ff */
[----:B------:R-:W-:Y:S02]  /*02f0*/  UIADD3 UR25, UPT, UPT, UR6, -0x4ab325aa, URZ ;  /* 0xb54cda5606197890 */ /* 0x000fe4000fffe0ff */
[----:B------:R-:W-:-:S02]  /*0300*/  UIADD3 UR26, UPT, UPT, UR7, 0x646e171e, URZ ;  /* 0x646e171e071a7890 */ /* 0x000fc4000fffe0ff */
[----:B------:R-:W-:Y:S02]  /*0310*/  UIADD3 UR27, UPT, UPT, UR6, 0x5384540f, URZ ;  /* 0x5384540f061b7890 */ /* 0x000fe4000fffe0ff */
[----:B------:R-:W-:Y:S02]  /*0320*/  UIADD3 UR28, UPT, UPT, UR7, 0x1fd5c5a3, URZ ;  /* 0x1fd5c5a3071c7890 */ /* 0x000fe4000fffe0ff */
[----:B------:R-:W-:Y:S02]  /*0330*/  UIADD3 UR29, UPT, UPT, UR6, -0xe443238, URZ ;  /* 0xf1bbcdc8061d7890 */ /* 0x000fe4000fffe0ff */
[----:B------:R-:W-:Y:S02]  /*0340*/  UIADD3 UR30, UPT, UPT, UR7, -0x24c28bd8, URZ ;  /* 0xdb3d7428071e7890 */ /* 0x000fe4000fffe0ff */
[----:B------:R-:W-:Y:S02]  /*0350*/  UIADD3 UR31, UPT, UPT, UR6, -0x700cb87f, URZ ;  /* 0x8ff34781061f7890 */ /* 0x000fe4000fffe0ff */
[----:B------:R-:W-:Y:S01]  /*0360*/  UIADD3 UR32, UPT, UPT, UR7, -0x695add53, URZ ;  /* 0x96a522ad07207890 */ /* 0x000fe2000fffe0ff */
[----:B------:R-:W-:Y:S11]  /*0370*/  BRA.U !UP0, `(.L_x_1011) ;  /* 0x0000000108887547 */ /* 0x000ff6000b800000 */
        /* <DEDUP_REMOVED lines=24> */
[----:B------:R-:W-:Y:S01]  /*0500*/  ISETP.GE.U32.AND P0, PT, R95, 0x80, PT ;  /* 0x000000805f00780c */ /* 0x000fe20003f06070 */
[----:B------:R-:W-:-:S12]  /*0510*/  @P2 VIADD R15, R15, 0x20 ;  /* 0x000000200f0f2836 */ /* 0x000fd80000000000 */
        /* <DEDUP_REMOVED lines=8> */
.L_x_1011:
[C---:B------:R-:W-:Y:S02]  /*05a0*/  ISETP.GE.U32.AND P1, PT, R95.reuse, 0x40, PT ;  /* 0x000000405f00780c */ /* 0x040fe40003f26070 */
[C---:B------:R-:W-:Y:S02]  /*05b0*/  ISETP.GE.U32.AND P2, PT, R95.reuse, 0x60, PT ;  /* 0x000000605f00780c */ /* 0x040fe40003f46070 */
[C---:B------:R-:W-:Y:S02]  /*05c0*/  ISETP.GE.U32.AND P0, PT, R95.reuse, 0x20, PT ;  /* 0x000000205f00780c */ /* 0x040fe40003f06070 */
[----:B------:R-:W-:Y:S02]  /*05d0*/  ISETP.GE.U32.AND P3, PT, R95, 0x80, PT ;  /* 0x000000805f00780c */ /* 0x000fe40003f66070 */
[----:B------:R-:W-:-:S05]  /*05e0*/  MOV R13, R93 ;  /* 0x0000005d000d7202 */ /* 0x000fca0000000f00 */
        /* <DEDUP_REMOVED lines=8> */
[----:B-1----:R-:W-:-:S04]  /*0670*/  @P2 IMAD.WIDE.U32 R8, R13, 0x10, R4 ;  /* 0x000000100d082825 */ /* 0x002fc800078e0004 */
[----:B------:R-:W-:Y:S01]  /*0680*/  @P2 VIADD R13, R13, 0x20 ;  /* 0x000000200d0d2836 */ /* 0x000fe20000000000 */
[----:B------:R0:W5:Y:S03]  /*0690*/  @P2 LDG.E.128 R48, desc[UR8][R8.64] ;  /* 0x0000000808302981 */ /* 0x000166000c1e1d00 */
[----:B--2---:R-:W-:-:S05]  /*06a0*/  @P3 IMAD.WIDE.U32 R4, R13, 0x10, R10 ;  /* 0x000000100d043825 */ /* 0x004fca00078e000a */
[----:B------:R0:W5:Y:S01]  /*06b0*/  @P3 LDG.E.128 R40, desc[UR8][R4.64] ;  /* 0x0000000804283981 */ /* 0x000162000c1e1d00 */
[----:B---3--:R-:W-:-:S05]  /*06c0*/  @P0 IMAD.WIDE.U32 R6, R93, 0x10, R6 ;  /* 0x000000105d060825 */ /* 0x008fca00078e0006 */
[----:B------:R0:W5:Y:S01]  /*06d0*/  @P0 LDG.E.128 R64, desc[UR8][R6.64] ;  /* 0x0000000806400981 */ /* 0x000162000c1e1d00 */
[----:B------:R-:W-:Y:S01]  /*06e0*/  HFMA2 R46, -RZ, RZ, 0, 0 ;  /* 0x00000000ff2e7431 */ /* 0x000fe200000001ff */
[----:B------:R-:W-:Y:S01]  /*06f0*/  CS2R R44, SRZ ;  /* 0x00000000002c7805 */ /* 0x000fe2000001ff00 */
[----:B------:R-:W-:Y:S01]  /*0700*/  IMAD.MOV.U32 R54, RZ, RZ, RZ ;  /* 0x000000ffff367224 */ /* 0x000fe200078e00ff */
[----:B------:R-:W-:Y:S01]  /*0710*/  CS2R R52, SRZ ;  /* 0x0000000000347805 */ /* 0x000fe2000001ff00 */
[----:B------:R-:W-:Y:S01]  /*0720*/  IMAD.MOV.U32 R62, RZ, RZ, RZ ;  /* 0x000000ffff3e7224 */ /* 0x000fe200078e00ff */
[----:B------:R-:W-:Y:S02]  /*0730*/  CS2R R60, SRZ ;  /* 0x00000000003c7805 */ /* 0x000fe4000001ff00 */
[----:B------:R-:W-:Y:S02]  /*0740*/  @P3 CS2R R38, SRZ ;  /* 0x0000000000263805 */ /* 0x000fe4000001ff00 */
[----:B------:R-:W-:-:S02]  /*0750*/  @P3 CS2R R36, SRZ ;  /* 0x0000000000243805 */ /* 0x000fc4000001ff00 */
[----:B------:R-:W-:Y:S01]  /*0760*/  @P1 MOV R55, RZ ;  /* 0x000000ff00371202 */ /* 0x000fe20000000f00 */
[----:B------:R-:W-:Y:S02]  /*0770*/  @P2 IMAD.MOV.U32 R47, RZ, RZ, RZ ;  /* 0x000000ffff2f2224 */ /* 0x000fe400078e00ff */
[----:B0-----:R-:W-:-:S07]  /*0780*/  @P0 IMAD.MOV.U32 R63, RZ, RZ, RZ ;  /* 0x000000ffff3f0224 */ /* 0x001fce00078e00ff */
.L_x_1012:
[----:B------:R-:W-:Y:S05]  /*0790*/  BSYNC.RECONVERGENT B0 ;  /* 0x0000000000007941 */ /* 0x000fea0003800200 */
.L_x_1010:
[----:B------:R-:W0:Y:S02]  /*07a0*/  LDCU UR4, c[0x0][0x384] ;  /* 0x00007080ff0477ac */ /* 0x000e240008000800 */
[----:B0-----:R-:W-:-:S13]  /*07b0*/  ISETP.GE.AND P0, PT, R92, UR4, PT ;  /* 0x000000045c007c0c */ /* 0x001fda000bf06270 */
[----:B------:R-:W-:Y:S05]  /*07c0*/  @P0 EXIT ;  /* 0x000000000000094d */ /* 0x000fea0003800000 */
[----:B------:R-:W-:-:S04]  /*07d0*/  IMAD.HI.U32 R3, R94, -0x326172a9, RZ ;  /* 0xcd9e8d575e037827 */ /* 0x000fc800078e00ff */
[----:B------:R-:W-:Y:S01]  /*07e0*/  HFMA2 R13, -RZ, RZ, 0, 0 ;  /* 0x00000000ff0d7431 */ /* 0x000fe200000001ff */
[----:B------:R-:W-:Y:S01]  /*07f0*/  BSSY B0, `(.L_x_1013) ;  /* 0x0001932000007945 */ /* 0x000fe20003800000 */
[----:B------:R-:W-:Y:S01]  /*0800*/  LOP3.LUT R87, R87, 0x3, RZ, 0xc0, !PT ;  /* 0x0000000357577812 */ /* 0x000fe200078ec0ff */
[----:B------:R-:W-:Y:S01]  /*0810*/  IMAD.HI.U32 R0, R91, -0x2daee0ad, RZ ;  /* 0xd2511f535b007827 */ /* 0x000fe200078e00ff */
[----:B------:R-:W-:Y:S01]  /*0820*/  LOP3.LUT R3, R90, UR6, R3, 0x96, !PT ;  /* 0x000000065a037c12 */ /* 0x000fe2000f8e9603 */
[----:B------:R-:W0:Y:S01]  /*0830*/  LDCU UR10, c[0x0][0x404] ;  /* 0x00008080ff0a77ac */ /* 0x000e220008000800 */
[----:B-----5:R-:W-:Y:S01]  /*0840*/  PRMT R86, R39, 0x7632, R86 ;  /* 0x0000763227567816 */ /* 0x020fe20000000056 */
[----:B------:R-:W-:Y:S01]  /*0850*/  IMAD R5, R94, -0x326172a9, RZ ;  /* 0xcd9e8d575e057824 */ /* 0x000fe200078e02ff */
[----:B------:R-:W-:Y:S01]  /*0860*/  LOP3.LUT R0, R0, UR7, RZ, 0x3c, !PT ;  /* 0x0000000700007c12 */ /* 0x000fe2000f8e3cff */
[----:B------:R-:W-:Y:S01]  /*0870*/  IMAD R7, R91, -0x2daee0ad, RZ ;  /* 0xd2511f535b077824 */ /* 0x000fe200078e02ff */
[----:B------:R-:W-:Y:S01]  /*0880*/  PRMT R85, R43, 0x7632, R85 ;  /* 0x000076322b557816 */ /* 0x000fe20000000055 */
[----:B------:R-:W-:Y:S01]  /*0890*/  IMAD.HI.U32 R4, R3, -0x2daee0ad, RZ ;  /* 0xd2511f5303047827 */ /* 0x000fe200078e00ff */
[----:B------:R-:W-:Y:S01]  /*08a0*/  PRMT R84, R38, 0x7632, R84 ;  /* 0x0000763226547816 */ /* 0x000fe20000000054 */
[----:B------:R-:W1:Y:S01]  /*08b0*/  LDCU.U8 UR11, c[0x0][0x410] ;  /* 0x00008200ff0b77ac */ /* 0x000e620008000000 */
[----:B------:R-:W-:Y:S01]  /*08c0*/  PRMT R83, R42, 0x7632, R83 ;  /* 0x000076322a537816 */ /* 0x000fe20000000053 */
[C---:B------:R-:W-:Y:S01]  /*08d0*/  IMAD.HI.U32 R2, R0.reuse, -0x326172a9, RZ ;  /* 0xcd9e8d5700027827 */ /* 0x040fe200078e00ff */
[----:B------:R-:W-:Y:S01]  /*08e0*/  LOP3.LUT R4, R7, UR16, R4, 0x96, !PT ;  /* 0x0000001007047c12 */ /* 0x000fe2000f8e9604 */
[----:B------:R-:W2:Y:S01]  /*08f0*/  LDCU UR14, c[0x0][0x448] ;  /* 0x00008900ff0e77ac */ /* 0x000ea20008000800 */
[----:B------:R-:W-:Y:S01]  /*0900*/  PRMT R82, R37, 0x7632, R82 ;  /* 0x0000763225527816 */ /* 0x000fe20000000052 */
[----:B------:R-:W-:Y:S01]  /*0910*/  IMAD R6, R3, -0x2daee0ad, RZ ;  /* 0xd2511f5303067824 */ /* 0x000fe200078e02ff */
[----:B------:R-:W-:Y:S01]  /*0920*/  LOP3.LUT R2, R5, UR15, R2, 0x96, !PT ;  /* 0x0000000f05027c12 */ /* 0x000fe2000f8e9602 */
[----:B------:R-:W-:Y:S01]  /*0930*/  IMAD R5, R0, -0x326172a9, RZ ;  /* 0xcd9e8d5700057824 */ /* 0x000fe200078e02ff */
[----:B------:R-:W-:Y:S01]  /*0940*/  PRMT R81, R41, 0x7632, R81 ;  /* 0x0000763229517816 */ /* 0x000fe20000000051 */
[----:B------:R-:W-:Y:S01]  /*0950*/  IMAD.HI.U32 R0, R4, -0x326172a9, RZ ;  /* 0xcd9e8d5704007827 */ /* 0x000fe200078e00ff */
[----:B------:R-:W-:Y:S01]  /*0960*/  PRMT R80, R36, 0x7632, R80 ;  /* 0x0000763224507816 */ /* 0x000fe20000000050 */
[----:B------:R-:W3:Y:S01]  /*0970*/  LDCU.64 UR12, c[0x0][0x408] ;  /* 0x00008100ff0c77ac */ /* 0x000ee20008000a00 */
[----:B------:R-:W-:Y:S01]  /*0980*/  PRMT R79, R40, 0x7632, R79 ;  /* 0x00007632284f7816 */ /* 0x000fe2000000004f */
[----:B------:R-:W-:Y:S01]  /*0990*/  IMAD.HI.U32 R3, R2, -0x2daee0ad, RZ ;  /* 0xd2511f5302037827 */ /* 0x000fe200078e00ff */
[----:B------:R-:W-:Y:S01]  /*09a0*/  LOP3.LUT R0, R5, UR17, R0, 0x96, !PT ;  /* 0x0000001105007c12 */ /* 0x000fe2000f8e9600 */
[----:B------:R-:W4:Y:S01]  /*09b0*/  LDCU.64 UR4, c[0x0][0x3a0] ;  /* 0x00007400ff0477ac */ /* 0x000f220008000a00 */
[----:B------:R-:W-:Y:S01]  /*09c0*/  PRMT R78, R47, 0x7632, R78 ;  /* 0x000076322f4e7816 */ /* 0x000fe2000000004e */
[----:B------:R-:W-:Y:S01]  /*09d0*/  IMAD R5, R4, -0x326172a9, RZ ;  /* 0xcd9e8d5704057824 */ /* 0x000fe200078e02ff */
[----:B------:R-:W-:Y:S01]  /*09e0*/  LOP3.LUT R3, R6, UR18, R3, 0x96, !PT ;  /* 0x0000001206037c12 */ /* 0x000fe2000f8e9603 */
[----:B------:R-:W-:Y:S01]  /*09f0*/  IMAD R7, R2, -0x2daee0ad, RZ ;  /* 0xd2511f5302077824 */ /* 0x000fe200078e02ff */
[----:B------:R-:W-:Y:S01]  /*0a00*/  PRMT R77, R51, 0x7632, R77 ;  /* 0x00007632334d7816 */ /* 0x000fe2000000004d */
[----:B------:R-:W-:Y:S01]  /*0a10*/  IMAD.HI.U32 R4, R0, -0x2daee0ad, RZ ;  /* 0xd2511f5300047827 */ /* 0x000fe200078e00ff */
[----:B------:R-:W-:-:S02]  /*0a20*/  PRMT R76, R46, 0x7632, R76 ;  /* 0x000076322e4c7816 */ /* 0x000fc4000000004c */
[----:B------:R-:W-:Y:S01]  /*0a30*/  PRMT R75, R50, 0x7632, R75 ;  /* 0x00007632324b7816 */ /* 0x000fe2000000004b */
[----:B------:R-:W-:Y:S01]  /*0a40*/  IMAD.HI.U32 R2, R3, -0x326172a9, RZ ;  /* 0xcd9e8d5703027827 */ /* 0x000fe200078e00ff */
[----:B------:R-:W-:Y:S02]  /*0a50*/  LOP3.LUT R4, R7, UR20, R4, 0x96, !PT ;  /* 0x0000001407047c12 */ /* 0x000fe4000f8e9604 */
        /* <DEDUP_REMOVED lines=49> */
[----:B------:R-:W-:-:S03]  /*0d70*/  LOP3.LUT R0, R3, UR29, R0, 0x96, !PT ;  /* 0x0000001d03007c12 */ /* 0x000fc6000f8e9600 */
[----:B------:R-:W-:Y:S01]  /*0d80*/  IMAD R3, R4, -0x326172a9, RZ ;  /* 0xcd9e8d5704037824 */ /* 0x000fe200078e02ff */
[----:B------:R-:W-:Y:S01]  /*0d90*/  LOP3.LUT R5, R6, UR30, R5, 0x96, !PT ;  /* 0x0000001e06057c12 */ /* 0x000fe2000f8e9605 */
[----:B------:R-:W-:Y:S02]  /*0da0*/  IMAD R2, R2, -0x2daee0ad, RZ ;  /* 0xd2511f5302027824 */ /* 0x000fe400078e02ff */
[----:B------:R-:W-:-:S04]  /*0db0*/  IMAD.HI.U32 R89, R0, -0x2daee0ad, RZ ;  /* 0xd2511f5300597827 */ /* 0x000fc800078e00ff */
[----:B------:R-:W-:Y:S01]  /*0dc0*/  IMAD.HI.U32 R88, R5, -0x326172a9, RZ ;  /* 0xcd9e8d5705587827 */ /* 0x000fe200078e00ff */
[----:B------:R-:W-:-:S03]  /*0dd0*/  LOP3.LUT R89, R2, UR32, R89, 0x96, !PT ;  /* 0x0000002002597c12 */ /* 0x000fc6000f8e9659 */
[----:B------:R-:W-:Y:S01]  /*0de0*/  IMAD R124, R0, -0x2daee0ad, RZ ;  /* 0xd2511f53007c7824 */ /* 0x000fe200078e02ff */
[----:B------:R-:W-:Y:S01]  /*0df0*/  LOP3.LUT R88, R3, UR31, R88, 0x96, !PT ;  /* 0x0000001f03587c12 */ /* 0x000fe2000f8e9658 */
[----:B01234-:R-:W-:-:S07]  /*0e00*/  IMAD R14, R5, -0x326172a9, RZ ;  /* 0xcd9e8d57050e7824 */ /* 0x01ffce00078e02ff */
.L_x_1501:
        /* <DEDUP_REMOVED lines=9> */
[----:B------:R-:W-:Y:S01]  /*0ea0*/  IMAD.MOV.U32 R130, RZ, RZ, RZ ;  /* 0x000000ffff827224 */ /* 0x000fe200078e00ff */
[----:B--2---:R-:W-:-:S13]  /*0eb0*/  ISETP.GE.AND P2, PT, R132, 0x1, PT ;  /* 0x000000018400780c */ /* 0x004fda0003f46270 */
[----:B------:R-:W-:-:S04]  /*0ec0*/  @P2 VIADD R70, R132, 0xffffffff ;  /* 0xffffffff84462836 */ /* 0x000fc80000000000 */
[-C--:B-1----:R-:W-:Y:S02]  /*0ed0*/  @P2 IMAD R125, R70, R129.reuse, RZ ;  /* 0x00000081467d2224 */ /* 0x082fe400078e02ff */
[----:B------:R-:W-:-:S03]  /*0ee0*/  IMAD R70, R92, R129, RZ ;  /* 0x000000815c467224 */ /* 0x000fc600078e02ff */
[----:B------:R-:W-:Y:S02]  /*0ef0*/  @P2 SHF.R.S32.HI R126, RZ, 0x1f, R125 ;  /* 0x0000001fff7e2819 */ /* 0x000fe4000001147d */
[----:B------:R-:W-:Y:S02]  /*0f00*/  SHF.R.S32.HI R71, RZ, 0x1f, R70 ;  /* 0x0000001fff477819 */ /* 0x000fe40000011446 */
[----:B------:R-:W-:Y:S02]  /*0f10*/  @P2 LEA.HI R126, R126, R125, RZ, 0x3 ;  /* 0x0000007d7e7e2211 */ /* 0x000fe400078f18ff */
        /* <DEDUP_REMOVED lines=9> */
.L_x_1017:
[----:B------:R-:W-:Y:S05]  /*0fb0*/  BSYNC.RECONVERGENT B2 ;  /* 0x0000000000027941 */ /* 0x000fea0003800200 */
.L_x_1016:
[----:B------:R-:W-:-:S04]  /*0fc0*/  UISETP.NE.U32.AND UP0, UPT, UR4, URZ, UPT ;  /* 0x000000ff0400728c */ /* 0x000fc8000bf05070 */
[----:B------:R-:W-:-:S09]  /*0fd0*/  UISETP.NE.AND.EX UP0, UPT, UR5, URZ, UPT, UP0 ;  /* 0x000000ff0500728c */ /* 0x000fd2000bf05300 */
[----:B------:R-:W-:Y:S05]  /*0fe0*/  BRA.U !UP0, `(.L_x_1018) ;  /* 0x0000002d08c87547 */ /* 0x000fea000b800000 */
[----:B------:R-:W0:Y:S02]  /*0ff0*/  LDC.64 R68, c[0x0][0x3a0] ;  /* 0x0000e800ff447b82 */ /* 0x000e240000000a00 */
[----:B0-----:R-:W-:-:S06]  /*1000*/  IMAD.WIDE.U32 R68, R131, 0x10, R68 ;  /* 0x0000001083447825 */ /* 0x001fcc00078e0044 */
[----:B------:R-:W2:Y:S01]  /*1010*/  LDG.E.128 R68, desc[UR8][R68.64] ;  /* 0x0000000844447981 */ /* 0x000ea2000c1e1d00 */
[----:B------:R-:W-:Y:S01]  /*1020*/  ISETP.GT.AND P1, PT, R132, RZ, PT ;  /* 0x000000ff8400720c */ /* 0x000fe20003f24270 */
[----:B------:R-:W-:-:S12]  /*1030*/  BSSY.RECONVERGENT B2, `(.L_x_1019) ;  /* 0x0000059000027945 */ /* 0x000fd80003800200 */
[----:B------:R-:W-:Y:S01]  /*1040*/  @!P1 MOV R126, R124 ;  /* 0x0000007c007e9202 */ /* 0x000fe20000000f00 */
[----:B------:R-:W-:Y:S02]  /*1050*/  @!P1 IMAD.MOV.U32 R100, RZ, RZ, R87 ;  /* 0x000000ffff649224 */ /* 0x000fe400078e0057 */
[----:B--2---:R-:W-:Y:S01]  /*1060*/  @!P1 IMAD.U32 R12, R68, 0x10000, RZ ;  /* 0x00010000440c9824 */ /* 0x004fe200078e00ff */
[----:B------:R-:W-:Y:S06]  /*1070*/  @!P1 BRA `(.L_x_1020) ;  /* 0x0000000400509947 */ /* 0x000fec0003800000 */
        /* <DEDUP_REMOVED lines=16> */
.L_x_1023:
        /* <DEDUP_REMOVED lines=13> */
.L_x_1025:
[----:B------:R-:W-:Y:S05]  /*1250*/  BSYNC.RECONVERGENT B4 ;  /* 0x0000000000047941 */ /* 0x000fea0003800200 */
.L_x_1024:
        /* <DEDUP_REMOVED lines=40> */
[----:B------:R-:W-:Y:S01]  /*14e0*/  LOP3.LUT R89, R10, UR32, R127, 0x96, !PT ;  /* 0x000000200a597c12 */ /* 0x000fe2000f8e967f */
[----:B------:R-:W-:-:S07]  /*14f0*/  IMAD.MOV.U32 R10, RZ, RZ, R124 ;  /* 0x000000ffff0a7224 */ /* 0x000fce00078e007c */
.L_x_1022:
[----:B------:R-:W-:Y:S05]  /*1500*/  BSYNC.RECONVERGENT B3 ;  /* 0x0000000000037941 */ /* 0x000fea0003800200 */
.L_x_1021:
[----:B------:R-:W-:Y:S01]  /*1510*/  I2FP.F32.U32 R10, R10 ;  /* 0x0000000a000a7245 */ /* 0x000fe20000201000 */
[----:B------:R-:W-:Y:S02]  /*1520*/  IMAD.MOV.U32 R87, RZ, RZ, 0x2f800000 ;  /* 0x2f800000ff577424 */ /* 0x000fe400078e00ff */
[----:B-----5:R-:W-:Y:S02]  /*1530*/  IMAD.U32 R11, R32, 0x10000, RZ ;  /* 0x00010000200b7824 */ /* 0x020fe400078e00ff */
[----:B------:R-:W-:Y:S01]  /*1540*/  FFMA.FTZ R10, R10, R87, 1.1641532182693481445e-10 ;  /* 0x2f0000000a0a7423 */ /* 0x000fe20000010057 */
[----:B------:R-:W-:Y:S01]  /*1550*/  SHF.L.U32 R87, R68, 0x10, RZ ;  /* 0x0000001044577819 */ /* 0x000fe200000006ff */
[----:B------:R-:W-:-:S03]  /*1560*/  FMUL.FTZ R11, R11, UR13 ;  /* 0x0000000d0b0b7c20 */ /* 0x000fc60008410000 */
[----:B------:R-:W-:Y:S01]  /*1570*/  FSETP.GTU.FTZ.AND P3, PT, R10, UR10, PT ;  /* 0x0000000a0a007c0b */ /* 0x000fe2000bf7c000 */
[----:B------:R-:W-:-:S05]  /*1580*/  FMUL.FTZ R11, R11, UR12 ;  /* 0x0000000c0b0b7c20 */ /* 0x000fca0008410000 */
[----:B------:R-:W-:Y:S02]  /*1590*/  FSEL R12, R11, RZ, !P3 ;  /* 0x000000ff0b0c7208 */ /* 0x000fe40005800000 */
[----:B------:R-:W-:-:S03]  /*15a0*/  SEL R11, RZ, 0x1, P3 ;  /* 0x00000001ff0b7807 */ /* 0x000fc60001800000 */
[----:B------:R-:W-:-:S07]  /*15b0*/  FADD.FTZ R12, R87, R12 ;  /* 0x0000000c570c7221 */ /* 0x000fce0000010000 */
.L_x_1020:
[----:B------:R-:W-:Y:S05]  /*15c0*/  BSYNC.RECONVERGENT B2 ;  /* 0x0000000000027941 */ /* 0x000fea0003800200 */
.L_x_1019:
[----:B------:R-:W-:Y:S01]  /*15d0*/  @!P1 PRMT R10, R68, 0x7632, R10 ;  /* 0x00007632440a9816 */ /* 0x000fe2000000000a */
[----:B------:R-:W-:Y:S01]  /*15e0*/  BSSY.RECONVERGENT B2, `(.L_x_1026) ;  /* 0x000005d000027945 */ /* 0x000fe20003800200 */
[----:B------:R-:W-:Y:S01]  /*15f0*/  F2FP.BF16.F32.PACK_AB R133, RZ, R12 ;  /* 0x0000000cff85723e */ /* 0x000fe200000010ff */
[----:B------:R-:W-:Y:S01]  /*1600*/  @!P1 IMAD.MOV.U32 R122, RZ, RZ, R126 ;  /* 0x000000ffff7a9224 */ /* 0x000fe200078e007e */
[----:B------:R-:W-:Y:S01]  /*1610*/  @!P1 SHF.L.U32 R10, R10, 0x10, RZ ;  /* 0x000000100a0a9819 */ /* 0x000fe200000006ff */
[----:B------:R-:W-:Y:S01]  /*1620*/  @!P1 IMAD.MOV.U32 R87, RZ, RZ, R100 ;  /* 0x000000ffff579224 */ /* 0x000fe200078e0064 */
[----:B------:R-:W-:Y:S06]  /*1630*/  @!P1 BRA `(.L_x_1027) ;  /* 0x00000004005c9947 */ /* 0x000fec0003800000 */
        /* <DEDUP_REMOVED lines=16> */
.L_x_1030:
        /* <DEDUP_REMOVED lines=13> */
.L_x_1032:
[----:B------:R-:W-:Y:S05]  /*1810*/  BSYNC.RECONVERGENT B4 ;  /* 0x0000000000047941 */ /* 0x000fea0003800200 */
.L_x_1031:
[----:B------:R-:W-:Y:S01]  /*1820*/  IMAD.WIDE.U32 R88, R94, -0x326172a9, RZ ;  /* 0xcd9e8d575e587825 */ /* 0x000fe200078e00ff */
[----:B------:R-:W-:-:S03]  /*1830*/  LOP3.LUT R100, R13, UR7, R109, 0x96, !PT ;  /* 0x000000070d647c12 */ /* 0x000fc6000f8e966d */
[----:B------:R-:W-:Y:S01]  /*1840*/  IMAD.MOV.U32 R9, RZ, RZ, R126 ;  /* 0x000000ffff097224 */ /* 0x000fe200078e007e */
        /* <DEDUP_REMOVED lines=39> */
[----:B------:R-:W-:-:S07]  /*1ac0*/  MOV R122, R100 ;  /* 0x00000064007a7202 */ /* 0x000fce0000000f00 */
.L_x_1029:
[----:B------:R-:W-:Y:S05]  /*1ad0*/  BSYNC.RECONVERGENT B3 ;  /* 0x0000000000037941 */ /* 0x000fea0003800200 */
.L_x_1028:
[----:B-----5:R-:W-:Y:S01]  /*1ae0*/  PRMT R10, R32, 0x7632, R10 ;  /* 0x00007632200a7816 */ /* 0x020fe2000000000a */
[----:B------:R-:W-:Y:S01]  /*1af0*/  HFMA2 R100, -RZ, RZ, 0.1171875, 0 ;  /* 0x2f800000ff647431 */ /* 0x000fe200000001ff */
[----:B------:R-:W-:Y:S02]  /*1b00*/  I2FP.F32.U32 R9, R9 ;  /* 0x0000000900097245 */ /* 0x000fe40000201000 */
[----:B------:R-:W-:Y:S01]  /*1b10*/  PRMT R68, R68, 0x7632, R68 ;  /* 0x0000763244447816 */ /* 0x000fe20000000044 */
[----:B------:R-:W-:Y:S02]  /*1b20*/  IMAD.U32 R10, R10, 0x10000, RZ ;  /* 0x000100000a0a7824 */ /* 0x000fe400078e00ff */
[----:B------:R-:W-:Y:S02]  /*1b30*/  FFMA.FTZ R9, R9, R100, 1.1641532182693481445e-10 ;  /* 0x2f00000009097423 */ /* 0x000fe40000010064 */
[----:B------:R-:W-:Y:S01]  /*1b40*/  FMUL.FTZ R10, R10, UR13 ;  /* 0x0000000d0a0a7c20 */ /* 0x000fe20008410000 */
[----:B------:R-:W-:-:S02]  /*1b50*/  IMAD.U32 R101, R68, 0x10000, RZ ;  /* 0x0001000044657824 */ /* 0x000fc400078e00ff */
[----:B------:R-:W-:Y:S01]  /*1b60*/  FSETP.GTU.FTZ.AND P3, PT, R9, UR10, PT ;  /* 0x0000000a09007c0b */ /* 0x000fe2000bf7c000 */
[----:B------:R-:W-:-:S03]  /*1b70*/  FMUL.FTZ R10, R10, UR12 ;  /* 0x0000000c0a0a7c20 */ /* 0x000fc60008410000 */
[----:B------:R-:W-:Y:S02]  /*1b80*/  SEL R9, RZ, 0x1, P3 ;  /* 0x00000001ff097807 */ /* 0x000fe40001800000 */
[----:B------:R-:W-:-:S05]  /*1b90*/  FSEL R10, R10, RZ, !P3 ;  /* 0x000000ff0a0a7208 */ /* 0x000fca0005800000 */
[----:B------:R-:W-:-:S07]  /*1ba0*/  FADD.FTZ R10, R101, R10 ;  /* 0x0000000a650a7221 */ /* 0x000fce0000010000 */
.L_x_1027:
[----:B------:R-:W-:Y:S05]  /*1bb0*/  BSYNC.RECONVERGENT B2 ;  /* 0x0000000000027941 */ /* 0x000fea0003800200 */
.L_x_1026:
        /* <DEDUP_REMOVED lines=8> */
[----:B------:R-:W-:Y:S01]  /*1c40*/  MOV R108, 0x2 ;  /* 0x00000002006c7802 */ /* 0x000fe20000000f00 */
[----:B------:R-:W-:Y:S02]  /*1c50*/  IMAD.MOV.U32 R8, RZ, RZ, R14 ;  /* 0x000000ffff087224 */ /* 0x000fe400078e000e */
[----:B------:R-:W-:-:S08]  /*1c60*/  IMAD.MOV.U32 R68, RZ, RZ, R122 ;  /* 0x000000ffff447224 */ /* 0x000fd000078e007a */
        /* <DEDUP_REMOVED lines=11> */
.L_x_1037:
        /* <DEDUP_REMOVED lines=13> */
.L_x_1039:
[----:B------:R-:W-:Y:S05]  /*1df0*/  BSYNC.RECONVERGENT B4 ;  /* 0x0000000000047941 */ /* 0x000fea0003800200 */
.L_x_1038:
        /* <DEDUP_REMOVED lines=41> */
[----:B------:R-:W-:Y:S02]  /*2090*/  IMAD.MOV.U32 R68, RZ, RZ, R100 ;  /* 0x000000ffff447224 */ /* 0x000fe400078e0064 */
[----:B------:R-:W-:-:S07]  /*20a0*/  IMAD.MOV.U32 R108, RZ, RZ, RZ ;  /* 0x000000ffff6c7224 */ /* 0x000fce00078e00ff */
.L_x_1036:
[----:B------:R-:W-:Y:S05]  /*20b0*/  BSYNC.RECONVERGENT B3 ;  /* 0x0000000000037941 */ /* 0x000fea0003800200 */
.L_x_1035:
[----:B------:R-:W-:Y:S01]  /*20c0*/  I2FP.F32.U32 R8, R8 ;  /* 0x0000000800087245 */ /* 0x000fe20000201000 */
[----:B------:R-:W-:Y:S01]  /*20d0*/  IMAD.MOV.U32 R101, RZ, RZ, 0x2f800000 ;  /* 0x2f800000ff657424 */ /* 0x000fe200078e00ff */
[----:B-----5:R-:W-:Y:S01]  /*20e0*/  SHF.L.U32 R87, R33, 0x10, RZ ;  /* 0x0000001021577819 */ /* 0x020fe200000006ff */
[----:B------:R-:W-:Y:S02]  /*20f0*/  IMAD.U32 R100, R69, 0x10000, RZ ;  /* 0x0001000045647824 */ /* 0x000fe400078e00ff */
[----:B------:R-:W-:Y:S02]  /*2100*/  FFMA.FTZ R8, R8, R101, 1.1641532182693481445e-10 ;  /* 0x2f00000008087423 */ /* 0x000fe40000010065 */
[----:B------:R-:W-:-:S03]  /*2110*/  FMUL.FTZ R87, R87, UR13 ;  /* 0x0000000d57577c20 */ /* 0x000fc60008410000 */
[----:B------:R-:W-:Y:S01]  /*2120*/  FSETP.GTU.FTZ.AND P3, PT, R8, UR10, PT ;  /* 0x0000000a08007c0b */ /* 0x000fe2000bf7c000 */
[----:B------:R-:W-:-:S03]  /*2130*/  FMUL.FTZ R87, R87, UR12 ;  /* 0x0000000c57577c20 */ /* 0x000fc60008410000 */
[----:B------:R-:W-:Y:S02]  /*2140*/  SEL R8, RZ, 0x1, P3 ;  /* 0x00000001ff087807 */ /* 0x000fe40001800000 */
[----:B------:R-:W-:-:S05]  /*2150*/  FSEL R87, R87, RZ, !P3 ;  /* 0x000000ff57577208 */ /* 0x000fca0005800000 */
[----:B------:R-:W-:-:S07]  /*2160*/  FADD.FTZ R101, R100, R87 ;  /* 0x0000005764657221 */ /* 0x000fce0000010000 */
.L_x_1034:
[----:B------:R-:W-:Y:S05]  /*2170*/  BSYNC.RECONVERGENT B2 ;  /* 0x0000000000027941 */ /* 0x000fea0003800200 */
.L_x_1033:
[----:B------:R-:W-:Y:S01]  /*2180*/  @!P1 PRMT R100, R69, 0x7632, R100 ;  /* 0x0000763245649816 */ /* 0x000fe20000000064 */
[----:B------:R-:W-:Y:S01]  /*2190*/  BSSY.RECONVERGENT B2, `(.L_x_1040) ;  /* 0x000005c000027945 */ /* 0x000fe20003800200 */
[----:B------:R-:W-:Y:S01]  /*21a0*/  F2FP.BF16.F32.PACK_AB R135, RZ, R101 ;  /* 0x00000065ff87723e */ /* 0x000fe200000010ff */
[----:B------:R-:W-:Y:S01]  /*21b0*/  @!P1 IMAD.MOV.U32 R126, RZ, RZ, R68 ;  /* 0x000000ffff7e9224 */ /* 0x000fe200078e0044 */
[----:B------:R-:W-:Y:S01]  /*21c0*/  @!P1 MOV R87, R108 ;  /* 0x0000006c00579202 */ /* 0x000fe20000000f00 */
[----:B------:R-:W-:Y:S01]  /*21d0*/  @!P1 IMAD.U32 R100, R100, 0x10000, RZ ;  /* 0x0001000064649824 */ /* 0x000fe200078e00ff */
        /* <DEDUP_REMOVED lines=17> */
.L_x_1044:
        /* <DEDUP_REMOVED lines=13> */
.L_x_1046:
[----:B------:R-:W-:Y:S05]  /*23c0*/  BSYNC.RECONVERGENT B4 ;  /* 0x0000000000047941 */ /* 0x000fea0003800200 */
.L_x_1045:
        /* <DEDUP_REMOVED lines=41> */
[----:B------:R-:W-:-:S07]  /*2660*/  LOP3.LUT R89, R108, UR32, R127, 0x96, !PT ;  /* 0x000000206c597c12 */ /* 0x000fce000f8e967f */
.L_x_1043:
[----:B------:R-:W-:Y:S05]  /*2670*/  BSYNC.RECONVERGENT B3 ;  /* 0x0000000000037941 */ /* 0x000fea0003800200 */
.L_x_1042:
        /* <DEDUP_REMOVED lines=13> */
.L_x_1041:
[----:B------:R-:W-:Y:S05]  /*2750*/  BSYNC.RECONVERGENT B2 ;  /* 0x0000000000027941 */ /* 0x000fea0003800200 */
.L_x_1040:
        /* <DEDUP_REMOVED lines=22> */
.L_x_1051:
        /* <DEDUP_REMOVED lines=13> */
.L_x_1053:
[----:B------:R-:W-:Y:S05]  /*2990*/  BSYNC.RECONVERGENT B4 ;  /* 0x0000000000047941 */ /* 0x000fea0003800200 */
.L_x_1052:
        /* <DEDUP_REMOVED lines=43> */
.L_x_1050:
[----:B------:R-:W-:Y:S05]  /*2c50*/  BSYNC.RECONVERGENT B3 ;  /* 0x0000000000037941 */ /* 0x000fea0003800200 */
.L_x_1049:
        /* <DEDUP_REMOVED lines=11> */
.L_x_1048:
[----:B------:R-:W-:Y:S05]  /*2d10*/  BSYNC.RECONVERGENT B2 ;  /* 0x0000000000027941 */ /* 0x000fea0003800200 */
.L_x_1047:
        /* <DEDUP_REMOVED lines=23> */
.L_x_1058:
        /* <DEDUP_REMOVED lines=13> */
.L_x_1060:
[----:B------:R-:W-:Y:S05]  /*2f60*/  BSYNC.RECONVERGENT B4 ;  /* 0x0000000000047941 */ /* 0x000fea0003800200 */
.L_x_1059:
        /* <DEDUP_REMOVED lines=42> */
[----:B------:R-:W-:-:S07]  /*3210*/  HFMA2 R69, -RZ, RZ, 0, 0 ;  /* 0x00000000ff457431 */ /* 0x000fce00000001ff */
.L_x_1057:
[----:B------:R-:W-:Y:S05]  /*3220*/  BSYNC.RECONVERGENT B3 ;  /* 0x0000000000037941 */ /* 0x000fea0003800200 */
.L_x_1056:
[----:B-----5:R-:W-:Y:S01]  /*3230*/  PRMT R68, R34, 0x7632, R68 ;  /* 0x0000763222447816 */ /* 0x020fe20000000044 */
[----:B------:R-:W-:Y:S01]  /*3240*/  IMAD.MOV.U32 R108, RZ, RZ, 0x2f800000 ;  /* 0x2f800000ff6c7424 */ /* 0x000fe200078e00ff */
[----:B------:R-:W-:Y:S02]  /*3250*/  I2FP.F32.U32 R5, R5 ;  /* 0x0000000500057245 */ /* 0x000fe40000201000 */
[----:B------:R-:W-:Y:S01]  /*3260*/  PRMT R70, R70, 0x7632, R70 ;  /* 0x0000763246467816 */ /* 0x000fe20000000046 */
[----:B------:R-:W-:Y:S02]  /*3270*/  IMAD.U32 R68, R68, 0x10000, RZ ;  /* 0x0001000044447824 */ /* 0x000fe400078e00ff */
[----:B------:R-:W-:Y:S01]  /*3280*/  FFMA.FTZ R5, R5, R108, 1.1641532182693481445e-10 ;  /* 0x2f00000005057423 */ /* 0x000fe2000001006c */
[----:B------:R-:W-:Y:S01]  /*3290*/  SHF.L.U32 R87, R70, 0x10, RZ ;  /* 0x0000001046577819 */ /* 0x000fe200000006ff */
[----:B------:R-:W-:-:S03]  /*32a0*/  FMUL.FTZ R68, R68, UR13 ;  /* 0x0000000d44447c20 */ /* 0x000fc60008410000 */
[----:B------:R-:W-:Y:S01]  /*32b0*/  FSETP.GTU.FTZ.AND P3, PT, R5, UR10, PT ;  /* 0x0000000a05007c0b */ /* 0x000fe2000bf7c000 */
[----:B------:R-:W-:-:S03]  /*32c0*/  FMUL.FTZ R68, R68, UR12 ;  /* 0x0000000c44447c20 */ /* 0x000fc60008410000 */
[----:B------:R-:W-:Y:S02]  /*32d0*/  SEL R5, RZ, 0x1, P3 ;  /* 0x00000001ff057807 */ /* 0x000fe40001800000 */
[----:B------:R-:W-:-:S05]  /*32e0*/  FSEL R68, R68, RZ, !P3 ;  /* 0x000000ff44447208 */ /* 0x000fca0005800000 */
[----:B------:R-:W-:-:S07]  /*32f0*/  FADD.FTZ R108, R87, R68 ;  /* 0x00000044576c7221 */ /* 0x000fce0000010000 */
.L_x_1055:
[----:B------:R-:W-:Y:S05]  /*3300*/  BSYNC.RECONVERGENT B2 ;  /* 0x0000000000027941 */ /* 0x000fea0003800200 */
.L_x_1054:
[----:B------:R-:W-:Y:S01]  /*3310*/  BSSY.RECONVERGENT B2, `(.L_x_1061) ;  /* 0x000005a000027945 */ /* 0x000fe20003800200 */
[----:B------:R-:W-:Y:S01]  /*3320*/  F2FP.BF16.F32.PACK_AB R70, RZ, R108 ;  /* 0x0000006cff46723e */ /* 0x000fe200000010ff */
[----:B------:R-:W-:Y:S01]  /*3330*/  @!P1 IMAD.U32 R122, R71, 0x10000, RZ ;  /* 0x00010000477a9824 */ /* 0x000fe200078e00ff */
[----:B------:R-:W-:Y:S01]  /*3340*/  @!P1 MOV R68, R69 ;  /* 0x0000004500449202 */ /* 0x000fe20000000f00 */
        /* <DEDUP_REMOVED lines=18> */
.L_x_1065:
        /* <DEDUP_REMOVED lines=13> */
.L_x_1067:
[----:B------:R-:W-:Y:S05]  /*3540*/  BSYNC.RECONVERGENT B4 ;  /* 0x0000000000047941 */ /* 0x000fea0003800200 */
.L_x_1066:
        /* <DEDUP_REMOVED lines=42> */
.L_x_1064:
[----:B------:R-:W-:Y:S05]  /*37f0*/  BSYNC.RECONVERGENT B3 ;  /* 0x0000000000037941 */ /* 0x000fea0003800200 */
.L_x_1063:
        /* <DEDUP_REMOVED lines=11> */
.L_x_1062:
[----:B------:R-:W-:Y:S05]  /*38b0*/  BSYNC.RECONVERGENT B2 ;  /* 0x0000000000027941 */ /* 0x000fea0003800200 */
.L_x_1061:
        /* <DEDUP_REMOVED lines=23> */
.L_x_1072:
        /* <DEDUP_REMOVED lines=13> */
.L_x_1074:
[----:B------:R-:W-:Y:S05]  /*3b00*/  BSYNC.RECONVERGENT B4 ;  /* 0x0000000000047941 */ /* 0x000fea0003800200 */
.L_x_1073:
        /* <DEDUP_REMOVED lines=39> */
[----:B------:R-:W-:Y:S02]  /*3d80*/  MOV R14, R126 ;  /* 0x0000007e000e7202 */ /* 0x000fe40000000f00 */
[----:B------:R-:W-:Y:S01]  /*3d90*/  LOP3.LUT R88, R88, UR31, R127, 0x96, !PT ;  /* 0x0000001f58587c12 */ /* 0x000fe2000f8e967f */
[----:B------:R-:W-:Y:S01]  /*3da0*/  IMAD.MOV.U32 R126, RZ, RZ, R68 ;  /* 0x000000ffff7e7224 */ /* 0x000fe200078e0044 */
[----:B------:R-:W-:-:S07]  /*3db0*/  LOP3.LUT R89, R124, UR32, R69, 0x96, !PT ;  /* 0x000000207c597c12 */ /* 0x000fce000f8e9645 */
.L_x_1071:
[----:B------:R-:W-:Y:S05]  /*3dc0*/  BSYNC.RECONVERGENT B3 ;  /* 0x0000000000037941 */ /* 0x000fea0003800200 */
.L_x_1070:
        /* <DEDUP_REMOVED lines=13> */
.L_x_1069:
[----:B------:R-:W-:Y:S05]  /*3ea0*/  BSYNC.RECONVERGENT B2 ;  /* 0x0000000000027941 */ /* 0x000fea0003800200 */
.L_x_1068:
[----:B------:R-:W-:Y:S02]  /*3eb0*/  F2FP.BF16.F32.PACK_AB R71, RZ, R121 ;  /* 0x00000079ff47723e */ /* 0x000fe400000010ff */
[----:B------:R-:W-:Y:S02]  /*3ec0*/  PRMT R70, R138, 0x5410, R70 ;  /* 0x000054108a467816 */ /* 0x000fe40000000046 */
[----:B------:R-:W-:Y:S02]  /*3ed0*/  PRMT R69, R135, 0x5410, R137 ;  /* 0x0000541087457816 */ /* 0x000fe40000000089 */
[----:B------:R-:W-:Y:S02]  /*3ee0*/  PRMT R68, R133, 0x5410, R134 ;  /* 0x0000541085447816 */ /* 0x000fe40000000086 */
[----:B------:R-:W-:Y:S01]  /*3ef0*/  PRMT R71, R136, 0x5410, R71 ;  /* 0x0000541088477816 */ /* 0x000fe20000000047 */
[----:B------:R-:W-:Y:S06]  /*3f00*/  BRA `(.L_x_1075) ;  /* 0x0000002800ec7947 */ /* 0x000fec0003800000 */
.L_x_1018:
[----:B------:R-:W-:Y:S01]  /*3f10*/  BSSY.RECONVERGENT B2, `(.L_x_1076) ;  /* 0x0000057000027945 */ /* 0x000fe20003800200 */
[----:B------:R-:W-:Y:S01]  /*3f20*/  IMAD.MOV.U32 R12, RZ, RZ, RZ ;  /* 0x000000ffff0c7224 */ /* 0x000fe200078e00ff */
[----:B------:R-:W-:Y:S01]  /*3f30*/  MOV R68, R87 ;  /* 0x0000005700447202 */ /* 0x000fe20000000f00 */
[----:B------:R-:W-:Y:S01]  /*3f40*/  IMAD.MOV.U32 R126, RZ, RZ, R124 ;  /* 0x000000ffff7e7224 */ /* 0x000fe200078e007c */
        /* <DEDUP_REMOVED lines=17> */
.L_x_1080:
        /* <DEDUP_REMOVED lines=13> */
.L_x_1082:
[----:B------:R-:W-:Y:S05]  /*4130*/  BSYNC.RECONVERGENT B4 ;  /* 0x0000000000047941 */ /* 0x000fea0003800200 */
.L_x_1081:
        /* <DEDUP_REMOVED lines=42> */
.L_x_1079:
[----:B------:R-:W-:Y:S05]  /*43e0*/  BSYNC.RECONVERGENT B3 ;  /* 0x0000000000037941 */ /* 0x000fea0003800200 */
.L_x_1078:
[----:B------:R-:W-:Y:S01]  /*43f0*/  I2FP.F32.U32 R10, R10 ;  /* 0x0000000a000a7245 */ /* 0x000fe20000201000 */
[----:B------:R-:W-:Y:S01]  /*4400*/  IMAD.MOV.U32 R11, RZ, RZ, 0x2f800000 ;  /* 0x2f800000ff0b7424 */ /* 0x000fe200078e00ff */
[----:B-----5:R-:W-:-:S03]  /*4410*/  SHF.L.U32 R12, R32, 0x10, RZ ;  /* 0x00000010200c7819 */ /* 0x020fc600000006ff */
[----:B------:R-:W-:Y:S02]  /*4420*/  FFMA.FTZ R10, R10, R11, 1.1641532182693481445e-10 ;  /* 0x2f0000000a0a7423 */ /* 0x000fe4000001000b */
[----:B------:R-:W-:-:S03]  /*4430*/  FMUL.FTZ R12, R12, UR13 ;  /* 0x0000000d0c0c7c20 */ /* 0x000fc60008410000 */
[----:B------:R-:W-:Y:S01]  /*4440*/  FSETP.GTU.FTZ.AND P1, PT, R10, UR10, PT ;  /* 0x0000000a0a007c0b */ /* 0x000fe2000bf3c000 */
[----:B------:R-:W-:-:S03]  /*4450*/  FMUL.FTZ R12, R12, UR12 ;  /* 0x0000000c0c0c7c20 */ /* 0x000fc60008410000 */
[----:B------:R-:W-:Y:S02]  /*4460*/  SEL R11, RZ, 0x1, P1 ;  /* 0x00000001ff0b7807 */ /* 0x000fe40000800000 */
[----:B------:R-:W-:-:S07]  /*4470*/  FSEL R12, R12, RZ, !P1 ;  /* 0x000000ff0c0c7208 */ /* 0x000fce0004800000 */
.L_x_1077:
[----:B------:R-:W-:Y:S05]  /*4480*/  BSYNC.RECONVERGENT B2 ;  /* 0x0000000000027941 */ /* 0x000fea0003800200 */
.L_x_1076:
[----:B------:R-:W-:Y:S01]  /*4490*/  BSSY.RECONVERGENT B2, `(.L_x_1083) ;  /* 0x0000056000027945 */ /* 0x000fe20003800200 */
[----:B------:R-:W-:Y:S01]  /*44a0*/  F2FP.BF16.F32.PACK_AB R134, RZ, R12 ;  /* 0x0000000cff86723e */ /* 0x000fe200000010ff */
[----:B------:R-:W-:Y:S02]  /*44b0*/  IMAD.MOV.U32 R10, RZ, RZ, RZ ;  /* 0x000000ffff0a7224 */ /* 0x000fe400078e00ff */
[----:B------:R-:W-:Y:S01]  /*44c0*/  IMAD.MOV.U32 R69, RZ, RZ, R68 ;  /* 0x000000ffff457224 */ /* 0x000fe200078e0044 */
[----:B------:R-:W-:Y:S06]  /*44d0*/  @!P2 BRA `(.L_x_1084) ;  /* 0x000000040044a947 */ /* 0x000fec0003800000 */
[----:B------:R-:W-:Y:S01]  /*44e0*/  ISETP.NE.AND P1, PT, R68, 0x1, PT ;  /* 0x000000014400780c */ /* 0x000fe20003f25270 */
[----:B------:R-:W-:Y:S01]  /*44f0*/  BSSY.RECONVERGENT B3, `(.L_x_1085) ;  /* 0x0000045000037945 */ /* 0x000fe20003800200 */
[----:B------:R-:W-:Y:S02]  /*4500*/  HFMA2 R69, -RZ, RZ, 0, 1.1920928955078125e-07 ;  /* 0x00000002ff457431 */ /* 0x000fe400000001ff */
[----:B------:R-:W-:-:S09]  /*4510*/  IMAD.MOV.U32 R9, RZ, RZ, R14 ;  /* 0x000000ffff097224 */ /* 0x000fd200078e000e */
[----:B------:R-:W-:Y:S05]  /*4520*/  @!P1 BRA `(.L_x_1086) ;  /* 0x0000000400049947 */ /* 0x000fea0003800000 */
        /* <DEDUP_REMOVED lines=8> */
.L_x_1087:
        /* <DEDUP_REMOVED lines=13> */
.L_x_1089:
[----:B------:R-:W-:Y:S05]  /*4680*/  BSYNC.RECONVERGENT B4 ;  /* 0x0000000000047941 */ /* 0x000fea0003800200 */
.L_x_1088:
        /* <DEDUP_REMOVED lines=43> */
.L_x_1086:
[----:B------:R-:W-:Y:S05]  /*4940*/  BSYNC.RECONVERGENT B3 ;  /* 0x0000000000037941 */ /* 0x000fea0003800200 */
.L_x_1085:
[----:B-----5:R-:W-:Y:S01]  /*4950*/  PRMT R10, R32, 0x7632, R10 ;  /* 0x00007632200a7816 */ /* 0x020fe2000000000a */
[----:B------:R-:W-:Y:S01]  /*4960*/  IMAD.MOV.U32 R68, RZ, RZ, 0x2f800000 ;  /* 0x2f800000ff447424 */ /* 0x000fe200078e00ff */
[----:B------:R-:W-:Y:S02]  /*4970*/  I2FP.F32.U32 R9, R9 ;  /* 0x0000000900097245 */ /* 0x000fe40000201000 */
[----:B------:R-:W-:-:S03]  /*4980*/  SHF.L.U32 R10, R10, 0x10, RZ ;  /* 0x000000100a0a7819 */ /* 0x000fc600000006ff */
[----:B------:R-:W-:Y:S02]  /*4990*/  FFMA.FTZ R9, R9, R68, 1.1641532182693481445e-10 ;  /* 0x2f00000009097423 */ /* 0x000fe40000010044 */
[----:B------:R-:W-:-:S03]  /*49a0*/  FMUL.FTZ R10, R10, UR13 ;  /* 0x0000000d0a0a7c20 */ /* 0x000fc60008410000 */
[----:B------:R-:W-:Y:S01]  /*49b0*/  FSETP.GTU.FTZ.AND P1, PT, R9, UR10, PT ;  /* 0x0000000a09007c0b */ /* 0x000fe2000bf3c000 */
[----:B------:R-:W-:-:S03]  /*49c0*/  FMUL.FTZ R10, R10, UR12 ;  /* 0x0000000c0a0a7c20 */ /* 0x000fc60008410000 */
[----:B------:R-:W-:Y:S02]  /*49d0*/  SEL R9, RZ, 0x1, P1 ;  /* 0x00000001ff097807 */ /* 0x000fe40000800000 */
[----:B------:R-:W-:-:S07]  /*49e0*/  FSEL R10, R10, RZ, !P1 ;  /* 0x000000ff0a0a7208 */ /* 0x000fce0004800000 */
.L_x_1084:
[----:B------:R-:W-:Y:S05]  /*49f0*/  BSYNC.RECONVERGENT B2 ;  /* 0x0000000000027941 */ /* 0x000fea0003800200 */
.L_x_1083:
        /* <DEDUP_REMOVED lines=18> */
.L_x_1094:
        /* <DEDUP_REMOVED lines=13> */
.L_x_1096:
[----:B------:R-:W-:Y:S05]  /*4bf0*/  BSYNC.RECONVERGENT B4 ;  /* 0x0000000000047941 */ /* 0x000fea0003800200 */
.L_x_1095:
        /* <DEDUP_REMOVED lines=40> */
[----:B------:R-:W-:Y:S01]  /*4e80*/  MOV R126, R68 ;  /* 0x00000044007e7202 */ /* 0x000fe20000000f00 */
[----:B------:R-:W-:Y:S01]  /*4e90*/  IMAD.MOV.U32 R68, RZ, RZ, RZ ;  /* 0x000000ffff447224 */ /* 0x000fe200078e00ff */
[----:B------:R-:W-:-:S07]  /*4ea0*/  LOP3.LUT R89, R70, UR32, R69, 0x96, !PT ;  /* 0x0000002046597c12 */ /* 0x000fce000f8e9645 */
.L_x_1093:
[----:B------:R-:W-:Y:S05]  /*4eb0*/  BSYNC.RECONVERGENT B3 ;  /* 0x0000000000037941 */ /* 0x000fea0003800200 */
.L_x_1092:
        /* <DEDUP_REMOVED lines=9> */
.L_x_1091:
[----:B------:R-:W-:Y:S05]  /*4f50*/  BSYNC.RECONVERGENT B2 ;  /* 0x0000000000027941 */ /* 0x000fea0003800200 */
.L_x_1090:
        /* <DEDUP_REMOVED lines=18> */
.L_x_1101:
        /* <DEDUP_REMOVED lines=13> */
.L_x_1103:
[----:B------:R-:W-:Y:S05]  /*5150*/  BSYNC.RECONVERGENT B4 ;  /* 0x0000000000047941 */ /* 0x000fea0003800200 */
.L_x_1102:
        /* <DEDUP_REMOVED lines=43> */
.L_x_1100:
[----:B------:R-:W-:Y:S05]  /*5410*/  BSYNC.RECONVERGENT B3 ;  /* 0x0000000000037941 */ /* 0x000fea0003800200 */
.L_x_1099:
        /* <DEDUP_REMOVED lines=10> */
.L_x_1098:
[----:B------:R-:W-:Y:S05]  /*54c0*/  BSYNC.RECONVERGENT B2 ;  /* 0x0000000000027941 */ /* 0x000fea0003800200 */
.L_x_1097:
        /* <DEDUP_REMOVED lines=18> */
.L_x_1108:
        /* <DEDUP_REMOVED lines=13> */
.L_x_1110:
[----:B------:R-:W-:Y:S05]  /*56c0*/  BSYNC.RECONVERGENT B4 ;  /* 0x0000000000047941 */ /* 0x000fea0003800200 */
.L_x_1109:
        /* <DEDUP_REMOVED lines=43> */
.L_x_1107:
[----:B------:R-:W-:Y:S05]  /*5980*/  BSYNC.RECONVERGENT B3 ;  /* 0x0000000000037941 */ /* 0x000fea0003800200 */
.L_x_1106:
        /* <DEDUP_REMOVED lines=9> */
.L_x_1105:
[----:B------:R-:W-:Y:S05]  /*5a20*/  BSYNC.RECONVERGENT B2 ;  /* 0x0000000000027941 */ /* 0x000fea0003800200 */
.L_x_1104:
        /* <DEDUP_REMOVED lines=18> */
.L_x_1115:
        /* <DEDUP_REMOVED lines=13> */
.L_x_1117:
[----:B------:R-:W-:Y:S05]  /*5c20*/  BSYNC.RECONVERGENT B4 ;  /* 0x0000000000047941 */ /* 0x000fea0003800200 */
.L_x_1116:
        /* <DEDUP_REMOVED lines=43> */
.L_x_1114:
[----:B------:R-:W-:Y:S05]  /*5ee0*/  BSYNC.RECONVERGENT B3 ;  /* 0x0000000000037941 */ /* 0x000fea0003800200 */
.L_x_1113:
        /* <DEDUP_REMOVED lines=10> */
.L_x_1112:
[----:B------:R-:W-:Y:S05]  /*5f90*/  BSYNC.RECONVERGENT B2 ;  /* 0x0000000000027941 */ /* 0x000fea0003800200 */
.L_x_1111:
        /* <DEDUP_REMOVED lines=18> */
.L_x_1122:
        /* <DEDUP_REMOVED lines=13> */
.L_x_1124:
[----:B------:R-:W-:Y:S05]  /*6190*/  BSYNC.RECONVERGENT B4 ;  /* 0x0000000000047941 */ /* 0x000fea0003800200 */
.L_x_1123:
        /* <DEDUP_REMOVED lines=43> */
.L_x_1121:
[----:B------:R-:W-:Y:S05]  /*6450*/  BSYNC.RECONVERGENT B3 ;  /* 0x0000000000037941 */ /* 0x000fea0003800200 */
.L_x_1120:
        /* <DEDUP_REMOVED lines=9> */
.L_x_1119:
[----:B------:R-:W-:Y:S05]  /*64f0*/  BSYNC.RECONVERGENT B2 ;  /* 0x0000000000027941 */ /* 0x000fea0003800200 */
.L_x_1118:
        /* <DEDUP_REMOVED lines=18> */
.L_x_1129:
        /* <DEDUP_REMOVED lines=13> */
.L_x_1131:
[----:B------:R-:W-:Y:S05]  /*66f0*/  BSYNC.RECONVERGENT B4 ;  /* 0x0000000000047941 */ /* 0x000fea0003800200 */
.L_x_1130:
        /* <DEDUP_REMOVED lines=43> */
.L_x_1128:
[----:B------:R-:W-:Y:S05]  /*69b0*/  BSYNC.RECONVERGENT B3 ;  /* 0x0000000000037941 */ /* 0x000fea0003800200 */
.L_x_1127:
        /* <DEDUP_REMOVED lines=10> */
.L_x_1126:
[----:B------:R-:W-:Y:S05]  /*6a60*/  BSYNC.RECONVERGENT B2 ;  /* 0x0000000000027941 */ /* 0x000fea0003800200 */
.L_x_1125:
[----:B------:R-:W-:Y:S02]  /*6a70*/  F2FP.BF16.F32.PACK_AB R71, RZ, R121 ;  /* 0x00000079ff47723e */ /* 0x000fe400000010ff */
[----:B------:R-:W-:Y:S02]  /*6a80*/  PRMT R70, R137, 0x5410, R138 ;  /* 0x0000541089467816 */ /* 0x000fe4000000008a */
[----:B------:R-:W-:Y:S02]  /*6a90*/  PRMT R69, R135, 0x5410, R136 ;  /* 0x0000541087457816 */ /* 0x000fe40000000088 */
[----:B------:R-:W-:Y:S02]  /*6aa0*/  PRMT R68, R134, 0x5410, R133 ;  /* 0x0000541086447816 */ /* 0x000fe40000000085 */
[----:B------:R-:W-:-:S07]  /*6ab0*/  PRMT R71, R127, 0x5410, R71 ;  /* 0x000054107f477816 */ /* 0x000fce0000000047 */
.L_x_1075:
[----:B------:R-:W0:Y:S01]  /*6ac0*/  LDC.64 R124, c[0x0][0x3a8] ;  /* 0x0000ea00ff7c7b82 */ /* 0x000e220000000a00 */
[----:B------:R-:W-:Y:S01]  /*6ad0*/  BSSY.RECONVERGENT B2, `(.L_x_1132) ;  /* 0x0000019000027945 */ /* 0x000fe20003800200 */
[----:B0-----:R-:W-:-:S04]  /*6ae0*/  IMAD.WIDE.U32 R134, R131, 0x10, R124 ;  /* 0x0000001083867825 */ /* 0x001fc800078e007c */
[----:B------:R-:W-:Y:S01]  /*6af0*/  IMAD.MOV.U32 R124, RZ, RZ, R126 ;  /* 0x000000ffff7c7224 */ /* 0x000fe200078e007e */
[----:B------:R0:W-:Y:S01]  /*6b00*/  STG.E.128 desc[UR8][R134.64], R68 ;  /* 0x0000004486007986 */ /* 0x0001e2000c101d08 */
[----:B------:R-:W-:Y:S05]  /*6b10*/  @!P2 BRA `(.L_x_1133) ;  /* 0x000000000050a947 */ /* 0x000fea0003800000 */
[----:B0-----:R-:W-:Y:S01]  /*6b20*/  IMAD.U32 R71, R4, 0x10000, RZ ;  /* 0x0001000004477824 */ /* 0x001fe200078e00ff */
[----:B------:R-:W0:Y:S01]  /*6b30*/  LDC.64 R68, c[0x0][0x3b0] ;  /* 0x0000ec00ff447b82 */ /* 0x000e220000000a00 */
[----:B------:R-:W-:Y:S02]  /*6b40*/  LOP3.LUT R70, R3, 0xffff, RZ, 0xc0, !PT ;  /* 0x0000ffff03467812 */ /* 0x000fe400078ec0ff */
[----:B------:R-:W-:Y:S02]  /*6b50*/  LOP3.LUT R134, R7, 0xff, RZ, 0xc0, !PT ;  /* 0x000000ff07867812 */ /* 0x000fe400078ec0ff */
[----:B------:R-:W-:Y:S02]  /*6b60*/  LOP3.LUT R125, R71, 0xff0000, RZ, 0xc0, !PT ;  /* 0x00ff0000477d7812 */ /* 0x000fe400078ec0ff */
[----:B------:R-:W-:Y:S01]  /*6b70*/  PRMT R71, R5, 0x7104, RZ ;  /* 0x0000710405477816 */ /* 0x000fe200000000ff */
[----:B------:R-:W-:Y:S01]  /*6b80*/  IMAD.WIDE.U32 R134, R134, 0x1000000, RZ ;  /* 0x0100000086867825 */ /* 0x000fe200078e00ff */
[----:B------:R-:W-:-:S02]  /*6b90*/  PRMT R136, R125, 0x4210, R70 ;  /* 0x000042107d887816 */ /* 0x000fc40000000046 */
[----:B------:R-:W-:Y:S02]  /*6ba0*/  LOP3.LUT R126, R8, 0xff, RZ, 0xc0, !PT ;  /* 0x000000ff087e7812 */ /* 0x000fe400078ec0ff */
[----:B------:R-:W-:Y:S02]  /*6bb0*/  LOP3.LUT R70, R9, 0xff, RZ, 0xc0, !PT ;  /* 0x000000ff09467812 */ /* 0x000fe400078ec0ff */
[----:B------:R-:W-:Y:S01]  /*6bc0*/  LOP3.LUT R125, R136, 0xff00, R71, 0xf8, !PT ;  /* 0x0000ff00887d7812 */ /* 0x000fe200078ef847 */
[----:B------:R-:W-:-:S03]  /*6bd0*/  IMAD.WIDE.U32 R126, R126, 0x10000, RZ ;  /* 0x000100007e7e7825 */ /* 0x000fc600078e00ff */
[----:B------:R-:W-:Y:S01]  /*6be0*/  LOP3.LUT R125, R125, 0xff, R6, 0xf8, !PT ;  /* 0x000000ff7d7d7812 */ /* 0x000fe200078ef806 */
[----:B------:R-:W-:-:S03]  /*6bf0*/  IMAD.WIDE.U32 R70, R70, 0x100, RZ ;  /* 0x0000010046467825 */ /* 0x000fc600078e00ff */
[----:B------:R-:W-:Y:S01]  /*6c00*/  LOP3.LUT R127, R127, R125, R135, 0xfe, !PT ;  /* 0x0000007d7f7f7212 */ /* 0x000fe200078efe87 */
[----:B0-----:R-:W-:Y:S01]  /*6c10*/  IMAD.WIDE.U32 R68, R130, 0x8, R68 ;  /* 0x0000000882447825 */ /* 0x001fe200078e0044 */
[----:B------:R-:W-:Y:S02]  /*6c20*/  LOP3.LUT R70, R70, R134, R126, 0xfe, !PT ;  /* 0x0000008646467212 */ /* 0x000fe400078efe7e */
[----:B------:R-:W-:Y:S02]  /*6c30*/  LOP3.LUT R71, R127, R71, RZ, 0xfc, !PT ;  /* 0x000000477f477212 */ /* 0x000fe400078efcff */
[----:B------:R-:W-:-:S05]  /*6c40*/  LOP3.LUT R70, R70, 0xff, R11, 0xf8, !PT ;  /* 0x000000ff46467812 */ /* 0x000fca00078ef80b */
[----:B------:R1:W-:Y:S02]  /*6c50*/  STG.E.64 desc[UR8][R68.64], R70 ;  /* 0x0000004644007986 */ /* 0x0003e4000c101b08 */
.L_x_1133:
[----:B------:R-:W-:Y:S05]  /*6c60*/  BSYNC.RECONVERGENT B2 ;  /* 0x0000000000027941 */ /* 0x000fea0003800200 */
.L_x_1132:
[----:B------:R-:W-:Y:S01]  /*6c70*/  IADD3 R131, PT, PT, R131, 0x20, RZ ;  /* 0x0000002083837810 */ /* 0x000fe20007ffe0ff */
[----:B------:R-:W-:-:S07]  /*6c80*/  VIADD R130, R130, 0x20 ;  /* 0x0000002082827836 */ /* 0x000fce0000000000 */
.L_x_1015:
[----:B------:R-:W-:Y:S05]  /*6c90*/  BSYNC.RECONVERGENT B1 ;  /* 0x0000000000017941 */ /* 0x000fea0003800200 */
.L_x_1014:
[----:B------:R-:W-:Y:S01]  /*6ca0*/  ISETP.GE.U32.AND P1, PT, R95, 0x40, PT ;  /* 0x000000405f00780c */ /* 0x000fe20003f26070 */
[----:B------:R-:W-:Y:S03]  /*6cb0*/  BSSY.RECONVERGENT B1, `(.L_x_1134) ;  /* 0x00005d6000017945 */ /* 0x000fe60003800200 */
[----:B01----:R-:W-:-:S09]  /*6cc0*/  P2R R68, PR, RZ, 0x2 ;  /* 0x00000002ff447803 */ /* 0x003fd20000000000 */
[----:B------:R-:W-:Y:S05]  /*6cd0*/  @!P1 BRA `(.L_x_1135) ;  /* 0x0000005c004c9947 */ /* 0x000fea0003800000 */
[----:B------:R-:W-:Y:S04]  /*6ce0*/  BSSY.RECONVERGENT B2, `(.L_x_1136) ;  /* 0x0000005000027945 */ /* 0x000fe80003800200 */
[----:B------:R-:W-:Y:S05]  /*6cf0*/  @!P2 BRA `(.L_x_1137) ;  /* 0x00000000000ca947 */ /* 0x000fea0003800000 */
[----:B-----5:R-:W0:Y:S02]  /*6d00*/  LDC.64 R32, c[0x0][0x390] ;  /* 0x0000e400ff207b82 */ /* 0x020e240000000a00 */
[----:B0-----:R-:W-:-:S06]  /*6d10*/  IMAD.WIDE.U32 R32, R130, 0x10, R32 ;  /* 0x0000001082207825 */ /* 0x001fcc00078e0020 */
[----:B------:R-:W5:Y:S02]  /*6d20*/  LDG.E.128 R32, desc[UR8][R32.64] ;  /* 0x0000000820207981 */ /* 0x000f64000c1e1d00 */
.L_x_1137:
[----:B------:R-:W-:Y:S05]  /*6d30*/  BSYNC.RECONVERGENT B2 ;  /* 0x0000000000027941 */ /* 0x000fea0003800200 */
.L_x_1136:
        /* <DEDUP_REMOVED lines=8> */
[----:B------:R-:W-:Y:S01]  /*6dc0*/  @!P1 IMAD.MOV.U32 R126, RZ, RZ, R124 ;  /* 0x000000ffff7e9224 */ /* 0x000fe200078e007c */
[----:B------:R-:W-:Y:S01]  /*6dd0*/  @!P1 MOV R102, R87 ;  /* 0x0000005700669202 */ /* 0x000fe20000000f00 */
[----:B--2---:R-:W-:Y:S01]  /*6de0*/  @!P1 IMAD.U32 R2, R68, 0x10000, RZ ;  /* 0x0001000044029824 */ /* 0x004fe200078e00ff */
        /* <DEDUP_REMOVED lines=17> */
.L_x_1143:
        /* <DEDUP_REMOVED lines=13> */
.L_x_1145:
[----:B------:R-:W-:Y:S05]  /*6fd0*/  BSYNC.RECONVERGENT B4 ;  /* 0x0000000000047941 */ /* 0x000fea0003800200 */
.L_x_1144:
        /* <DEDUP_REMOVED lines=41> */
[----:B------:R-:W-:-:S07]  /*7270*/  IMAD.MOV.U32 R102, RZ, RZ, RZ ;  /* 0x000000ffff667224 */ /* 0x000fce00078e00ff */
.L_x_1142:
[----:B------:R-:W-:Y:S05]  /*7280*/  BSYNC.RECONVERGENT B3 ;  /* 0x0000000000037941 */ /* 0x000fea0003800200 */
.L_x_1141:
[----:B------:R-:W-:Y:S01]  /*7290*/  I2FP.F32.U32 R0, R0 ;  /* 0x0000000000007245 */ /* 0x000fe20000201000 */
[----:B------:R-:W-:Y:S02]  /*72a0*/  HFMA2 R11, -RZ, RZ, 0.1171875, 0 ;  /* 0x2f800000ff0b7431 */ /* 0x000fe400000001ff */
[----:B-----5:R-:W-:Y:S02]  /*72b0*/  IMAD.U32 R2, R32, 0x10000, RZ ;  /* 0x0001000020027824 */ /* 0x020fe400078e00ff */
[----:B------:R-:W-:Y:S02]  /*72c0*/  IMAD.U32 R87, R68, 0x10000, RZ ;  /* 0x0001000044577824 */ /* 0x000fe400078e00ff */
[----:B------:R-:W-:Y:S01]  /*72d0*/  FFMA.FTZ R0, R0, R11, 1.1641532182693481445e-10 ;  /* 0x2f00000000007423 */ /* 0x000fe2000001000b */
[----:B------:R-:W-:-:S04]  /*72e0*/  FMUL.FTZ R2, R2, UR13 ;  /* 0x0000000d02027c20 */ /* 0x000fc80008410000 */
[----:B------:R-:W-:Y:S01]  /*72f0*/  FMUL.FTZ R2, R2, UR12 ;  /* 0x0000000c02027c20 */ /* 0x000fe20008410000 */
[----:B------:R-:W-:-:S04]  /*7300*/  FSETP.GTU.FTZ.AND P3, PT, R0, UR10, PT ;  /* 0x0000000a00007c0b */ /* 0x000fc8000bf7c000 */
[----:B------:R-:W-:Y:S02]  /*7310*/  FSEL R2, R2, RZ, !P3 ;  /* 0x000000ff02027208 */ /* 0x000fe40005800000 */
[----:B------:R-:W-:-:S03]  /*7320*/  SEL R11, RZ, 0x1, P3 ;  /* 0x00000001ff0b7807 */ /* 0x000fc60001800000 */
[----:B------:R-:W-:-:S07]  /*7330*/  FADD.FTZ R2, R87, R2 ;  /* 0x0000000257027221 */ /* 0x000fce0000010000 */
.L_x_1140:
[----:B------:R-:W-:Y:S05]  /*7340*/  BSYNC.RECONVERGENT B2 ;  /* 0x0000000000027941 */ /* 0x000fea0003800200 */
.L_x_1139:
        /* <DEDUP_REMOVED lines=23> */
.L_x_1150:
        /* <DEDUP_REMOVED lines=13> */
.L_x_1152:
[----:B------:R-:W-:Y:S05]  /*7590*/  BSYNC.RECONVERGENT B4 ;  /* 0x0000000000047941 */ /* 0x000fea0003800200 */
.L_x_1151:
        /* <DEDUP_REMOVED lines=43> */
.L_x_1149:
[----:B------:R-:W-:Y:S05]  /*7850*/  BSYNC.RECONVERGENT B3 ;  /* 0x0000000000037941 */ /* 0x000fea0003800200 */
.L_x_1148:
[----:B-----5:R-:W-:Y:S01]  /*7860*/  PRMT R9, R32, 0x7632, R9 ;  /* 0x0000763220097816 */ /* 0x020fe20000000009 */
[----:B------:R-:W-:Y:S01]  /*7870*/  IMAD.MOV.U32 R103, RZ, RZ, 0x2f800000 ;  /* 0x2f800000ff677424 */ /* 0x000fe200078e00ff */
[----:B------:R-:W-:Y:S02]  /*7880*/  I2FP.F32.U32 R0, R0 ;  /* 0x0000000000007245 */ /* 0x000fe40000201000 */
[----:B------:R-:W-:Y:S02]  /*7890*/  SHF.L.U32 R9, R9, 0x10, RZ ;  /* 0x0000001009097819 */ /* 0x000fe400000006ff */
[----:B------:R-:W-:Y:S01]  /*78a0*/  PRMT R68, R68, 0x7632, R68 ;  /* 0x0000763244447816 */ /* 0x000fe20000000044 */
[----:B------:R-:W-:Y:S02]  /*78b0*/  FFMA.FTZ R0, R0, R103, 1.1641532182693481445e-10 ;  /* 0x2f00000000007423 */ /* 0x000fe40000010067 */
[----:B------:R-:W-:Y:S02]  /*78c0*/  FMUL.FTZ R9, R9, UR13 ;  /* 0x0000000d09097c20 */ /* 0x000fe40008410000 */
[----:B------:R-:W-:Y:S01]  /*78d0*/  IMAD.U32 R103, R68, 0x10000, RZ ;  /* 0x0001000044677824 */ /* 0x000fe200078e00ff */
[----:B------:R-:W-:Y:S01]  /*78e0*/  FSETP.GTU.FTZ.AND P3, PT, R0, UR10, PT ;  /* 0x0000000a00007c0b */ /* 0x000fe2000bf7c000 */
[----:B------:R-:W-:-:S03]  /*78f0*/  FMUL.FTZ R0, R9, UR12 ;  /* 0x0000000c09007c20 */ /* 0x000fc60008410000 */
[----:B------:R-:W-:Y:S02]  /*7900*/  SEL R9, RZ, 0x1, P3 ;  /* 0x00000001ff097807 */ /* 0x000fe40001800000 */
[----:B------:R-:W-:-:S05]  /*7910*/  FSEL R0, R0, RZ, !P3 ;  /* 0x000000ff00007208 */ /* 0x000fca0005800000 */
[----:B------:R-:W-:-:S07]  /*7920*/  FADD.FTZ R0, R103, R0 ;  /* 0x0000000067007221 */ /* 0x000fce0000010000 */
.L_x_1147:
[----:B------:R-:W-:Y:S05]  /*7930*/  BSYNC.RECONVERGENT B2 ;  /* 0x0000000000027941 */ /* 0x000fea0003800200 */
.L_x_1146:
        /* <DEDUP_REMOVED lines=22> */
.L_x_1157:
        /* <DEDUP_REMOVED lines=13> */
.L_x_1159:
[----:B------:R-:W-:Y:S05]  /*7b70*/  BSYNC.RECONVERGENT B4 ;  /* 0x0000000000047941 */ /* 0x000fea0003800200 */
.L_x_1158:
        /* <DEDUP_REMOVED lines=43> */
.L_x_1156:
[----:B------:R-:W-:Y:S05]  /*7e30*/  BSYNC.RECONVERGENT B3 ;  /* 0x0000000000037941 */ /* 0x000fea0003800200 */
.L_x_1155:
[----:B------:R-:W-:Y:S01]  /*7e40*/  I2FP.F32.U32 R8, R8 ;  /* 0x0000000800087245 */ /* 0x000fe20000201000 */
[----:B------:R-:W-:Y:S02]  /*7e50*/  IMAD.MOV.U32 R87, RZ, RZ, 0x2f800000 ;  /* 0x2f800000ff577424 */ /* 0x000fe400078e00ff */
[----:B-----5:R-:W-:Y:S02]  /*7e60*/  IMAD.U32 R102, R33, 0x10000, RZ ;  /* 0x0001000021667824 */ /* 0x020fe400078e00ff */
        /* <DEDUP_REMOVED lines=8> */
.L_x_1154:
[----:B------:R-:W-:Y:S05]  /*7ef0*/  BSYNC.RECONVERGENT B2 ;  /* 0x0000000000027941 */ /* 0x000fea0003800200 */
.L_x_1153:
        /* <DEDUP_REMOVED lines=23> */
.L_x_1164:
        /* <DEDUP_REMOVED lines=13> */
.L_x_1166:
[----:B------:R-:W-:Y:S05]  /*8140*/  BSYNC.RECONVERGENT B4 ;  /* 0x0000000000047941 */ /* 0x000fea0003800200 */
.L_x_1165:
        /* <DEDUP_REMOVED lines=42> */
.L_x_1163:
[----:B------:R-:W-:Y:S05]  /*83f0*/  BSYNC.RECONVERGENT B3 ;  /* 0x0000000000037941 */ /* 0x000fea0003800200 */
.L_x_1162:
        /* <DEDUP_REMOVED lines=13> */
.L_x_1161:
[----:B------:R-:W-:Y:S05]  /*84d0*/  BSYNC.RECONVERGENT B2 ;  /* 0x0000000000027941 */ /* 0x000fea0003800200 */
.L_x_1160:
        /* <DEDUP_REMOVED lines=22> */
.L_x_1171:
        /* <DEDUP_REMOVED lines=13> */
.L_x_1173:
[----:B------:R-:W-:Y:S05]  /*8710*/  BSYNC.RECONVERGENT B4 ;  /* 0x0000000000047941 */ /* 0x000fea0003800200 */
.L_x_1172:
        /* <DEDUP_REMOVED lines=40> */
[----:B------:R-:W-:Y:S02]  /*89a0*/  IMAD.MOV.U32 R120, RZ, RZ, R68 ;  /* 0x000000ffff787224 */ /* 0x000fe400078e0044 */
[----:B------:R-:W-:Y:S01]  /*89b0*/  HFMA2 R68, -RZ, RZ, 0, 0 ;  /* 0x00000000ff447431 */ /* 0x000fe200000001ff */
[----:B------:R-:W-:-:S07]  /*89c0*/  LOP3.LUT R89, R110, UR32, R69, 0x96, !PT ;  /* 0x000000206e597c12 */ /* 0x000fce000f8e9645 */
.L_x_1170:
[----:B------:R-:W-:Y:S05]  /*89d0*/  BSYNC.RECONVERGENT B3 ;  /* 0x0000000000037941 */ /* 0x000fea0003800200 */
.L_x_1169:
        /* <DEDUP_REMOVED lines=11> */
.L_x_1168:
[----:B------:R-:W-:Y:S05]  /*8a90*/  BSYNC.RECONVERGENT B2 ;  /* 0x0000000000027941 */ /* 0x000fea0003800200 */
.L_x_1167:
        /* <DEDUP_REMOVED lines=23> */
.L_x_1178:
        /* <DEDUP_REMOVED lines=13> */
.L_x_1180:
[----:B------:R-:W-:Y:S05]  /*8ce0*/  BSYNC.RECONVERGENT B4 ;  /* 0x0000000000047941 */ /* 0x000fea0003800200 */
.L_x_1179:
        /* <DEDUP_REMOVED lines=43> */
.L_x_1177:
[----:B------:R-:W-:Y:S05]  /*8fa0*/  BSYNC.RECONVERGENT B3 ;  /* 0x0000000000037941 */ /* 0x000fea0003800200 */
.L_x_1176:
        /* <DEDUP_REMOVED lines=13> */
.L_x_1175:
[----:B------:R-:W-:Y:S05]  /*9080*/  BSYNC.RECONVERGENT B2 ;  /* 0x0000000000027941 */ /* 0x000fea0003800200 */
.L_x_1174:
        /* <DEDUP_REMOVED lines=22> */
.L_x_1185:
        /* <DEDUP_REMOVED lines=13> */
.L_x_1187:
[----:B------:R-:W-:Y:S05]  /*92c0*/  BSYNC.RECONVERGENT B4 ;  /* 0x0000000000047941 */ /* 0x000fea0003800200 */
.L_x_1186:
        /* <DEDUP_REMOVED lines=42> */
.L_x_1184:
[----:B------:R-:W-:Y:S05]  /*9570*/  BSYNC.RECONVERGENT B3 ;  /* 0x0000000000037941 */ /* 0x000fea0003800200 */
.L_x_1183:
        /* <DEDUP_REMOVED lines=11> */
.L_x_1182:
[----:B------:R-:W-:Y:S05]  /*9630*/  BSYNC.RECONVERGENT B2 ;  /* 0x0000000000027941 */ /* 0x000fea0003800200 */
.L_x_1181:
        /* <DEDUP_REMOVED lines=23> */
.L_x_1192:
        /* <DEDUP_REMOVED lines=13> */
.L_x_1194:
[----:B------:R-:W-:Y:S05]  /*9880*/  BSYNC.RECONVERGENT B4 ;  /* 0x0000000000047941 */ /* 0x000fea0003800200 */
.L_x_1193:
        /* <DEDUP_REMOVED lines=43> */
.L_x_1191:
[----:B------:R-:W-:Y:S05]  /*9b40*/  BSYNC.RECONVERGENT B3 ;  /* 0x0000000000037941 */ /* 0x000fea0003800200 */
.L_x_1190:
        /* <DEDUP_REMOVED lines=13> */
.L_x_1189:
[----:B------:R-:W-:Y:S05]  /*9c20*/  BSYNC.RECONVERGENT B2 ;  /* 0x0000000000027941 */ /* 0x000fea0003800200 */
.L_x_1188:
[----:B------:R-:W-:Y:S02]  /*9c30*/  F2FP.BF16.F32.PACK_AB R71, RZ, R119 ;  /* 0x00000077ff47723e */ /* 0x000fe400000010ff */
[----:B------:R-:W-:Y:S02]  /*9c40*/  PRMT R70, R138, 0x5410, R70 ;  /* 0x000054108a467816 */ /* 0x000fe40000000046 */
[----:B------:R-:W-:Y:S02]  /*9c50*/  PRMT R69, R135, 0x5410, R137 ;  /* 0x0000541087457816 */ /* 0x000fe40000000089 */
[----:B------:R-:W-:Y:S02]  /*9c60*/  PRMT R68, R133, 0x5410, R134 ;  /* 0x0000541085447816 */ /* 0x000fe40000000086 */
[----:B------:R-:W-:Y:S01]  /*9c70*/  PRMT R71, R136, 0x5410, R71 ;  /* 0x0000541088477816 */ /* 0x000fe20000000047 */
[----:B------:R-:W-:Y:S06]  /*9c80*/  BRA `(.L_x_1195) ;  /* 0x0000002800ec7947 */ /* 0x000fec0003800000 */
.L_x_1138:
[----:B------:R-:W-:Y:S01]  /*9c90*/  BSSY.RECONVERGENT B2, `(.L_x_1196) ;  /* 0x0000057000027945 */ /* 0x000fe20003800200 */
[----:B------:R-:W-:Y:S01]  /*9ca0*/  MOV R2, RZ ;  /* 0x000000ff00027202 */ /* 0x000fe20000000f00 */
[----:B------:R-:W-:Y:S02]  /*9cb0*/  IMAD.MOV.U32 R126, RZ, RZ, R124 ;  /* 0x000000ffff7e7224 */ /* 0x000fe400078e007c */
[----:B------:R-:W-:Y:S01]  /*9cc0*/  IMAD.MOV.U32 R68, RZ, RZ, R87 ;  /* 0x000000ffff447224 */ /* 0x000fe200078e0057 */
        /* <DEDUP_REMOVED lines=17> */
.L_x_1200:
        /* <DEDUP_REMOVED lines=13> */
.L_x_1202:
[----:B------:R-:W-:Y:S05]  /*9eb0*/  BSYNC.RECONVERGENT B4 ;  /* 0x0000000000047941 */ /* 0x000fea0003800200 */
.L_x_1201:
        /* <DEDUP_REMOVED lines=42> */
.L_x_1199:
[----:B------:R-:W-:Y:S05]  /*a160*/  BSYNC.RECONVERGENT B3 ;  /* 0x0000000000037941 */ /* 0x000fea0003800200 */
.L_x_1198:
[----:B------:R-:W-:Y:S01]  /*a170*/  I2FP.F32.U32 R0, R0 ;  /* 0x0000000000007245 */ /* 0x000fe20000201000 */
[----:B------:R-:W-:Y:S02]  /*a180*/  IMAD.MOV.U32 R11, RZ, RZ, 0x2f800000 ;  /* 0x2f800000ff0b7424 */ /* 0x000fe400078e00ff */
[----:B-----5:R-:W-:Y:S02]  /*a190*/  IMAD.U32 R2, R32, 0x10000, RZ ;  /* 0x0001000020027824 */ /* 0x020fe400078e00ff */
[----:B------:R-:W-:Y:S02]  /*a1a0*/  FFMA.FTZ R0, R0, R11, 1.1641532182693481445e-10 ;  /* 0x2f00000000007423 */ /* 0x000fe4000001000b */
[----:B------:R-:W-:-:S03]  /*a1b0*/  FMUL.FTZ R2, R2, UR13 ;  /* 0x0000000d02027c20 */ /* 0x000fc60008410000 */
[----:B------:R-:W-:Y:S01]  /*a1c0*/  FSETP.GTU.FTZ.AND P1, PT, R0, UR10, PT ;  /* 0x0000000a00007c0b */ /* 0x000fe2000bf3c000 */
[----:B------:R-:W-:-:S03]  /*a1d0*/  FMUL.FTZ R2, R2, UR12 ;  /* 0x0000000c02027c20 */ /* 0x000fc60008410000 */
[----:B------:R-:W-:Y:S02]  /*a1e0*/  SEL R11, RZ, 0x1, P1 ;  /* 0x00000001ff0b7807 */ /* 0x000fe40000800000 */
[----:B------:R-:W-:-:S07]  /*a1f0*/  FSEL R2, R2, RZ, !P1 ;  /* 0x000000ff02027208 */ /* 0x000fce0004800000 */
.L_x_1197:
[----:B------:R-:W-:Y:S05]  /*a200*/  BSYNC.RECONVERGENT B2 ;  /* 0x0000000000027941 */ /* 0x000fea0003800200 */
.L_x_1196:
[----:B------:R-:W-:Y:S01]  /*a210*/  BSSY.RECONVERGENT B2, `(.L_x_1203) ;  /* 0x0000056000027945 */ /* 0x000fe20003800200 */
[----:B------:R-:W-:Y:S01]  /*a220*/  F2FP.BF16.F32.PACK_AB R134, RZ, R2 ;  /* 0x00000002ff86723e */ /* 0x000fe200000010ff */
[----:B------:R-:W-:Y:S01]  /*a230*/  IMAD.MOV.U32 R69, RZ, RZ, R68 ;  /* 0x000000ffff457224 */ /* 0x000fe200078e0044 */
[----:B------:R-:W-:Y:S01]  /*a240*/  MOV R0, RZ ;  /* 0x000000ff00007202 */ /* 0x000fe20000000f00 */
[----:B------:R-:W-:Y:S06]  /*a250*/  @!P2 BRA `(.L_x_1204) ;  /* 0x000000040044a947 */ /* 0x000fec0003800000 */
[----:B------:R-:W-:Y:S01]  /*a260*/  ISETP.NE.AND P1, PT, R68, 0x1, PT ;  /* 0x000000014400780c */ /* 0x000fe20003f25270 */
[----:B------:R-:W-:Y:S01]  /*a270*/  BSSY.RECONVERGENT B3, `(.L_x_1205) ;  /* 0x0000045000037945 */ /* 0x000fe20003800200 */
[----:B------:R-:W-:Y:S01]  /*a280*/  IMAD.MOV.U32 R69, RZ, RZ, 0x2 ;  /* 0x00000002ff457424 */ /* 0x000fe200078e00ff */
[----:B------:R-:W-:-:S10]  /*a290*/  MOV R0, R14 ;  /* 0x0000000e00007202 */ /* 0x000fd40000000f00 */
[----:B------:R-:W-:Y:S05]  /*a2a0*/  @!P1 BRA `(.L_x_1206) ;  /* 0x0000000400049947 */ /* 0x000fea0003800000 */
        /* <DEDUP_REMOVED lines=8> */
.L_x_1207:
        /* <DEDUP_REMOVED lines=13> */
.L_x_1209:
[----:B------:R-:W-:Y:S05]  /*a400*/  BSYNC.RECONVERGENT B4 ;  /* 0x0000000000047941 */ /* 0x000fea0003800200 */
.L_x_1208:
        /* <DEDUP_REMOVED lines=43> */
.L_x_1206:
[----:B------:R-:W-:Y:S05]  /*a6c0*/  BSYNC.RECONVERGENT B3 ;  /* 0x0000000000037941 */ /* 0x000fea0003800200 */
.L_x_1205:
[----:B-----5:R-:W-:Y:S01]  /*a6d0*/  PRMT R9, R32, 0x7632, R9 ;  /* 0x0000763220097816 */ /* 0x020fe20000000009 */
[----:B------:R-:W-:Y:S01]  /*a6e0*/  IMAD.MOV.U32 R71, RZ, RZ, 0x2f800000 ;  /* 0x2f800000ff477424 */ /* 0x000fe200078e00ff */
[----:B------:R-:W-:-:S03]  /*a6f0*/  I2FP.F32.U32 R0, R0 ;  /* 0x0000000000007245 */ /* 0x000fc60000201000 */
[----:B------:R-:W-:Y:S02]  /*a700*/  IMAD.U32 R9, R9, 0x10000, RZ ;  /* 0x0001000009097824 */ /* 0x000fe400078e00ff */
[----:B------:R-:W-:Y:S02]  /*a710*/  FFMA.FTZ R0, R0, R71, 1.1641532182693481445e-10 ;  /* 0x2f00000000007423 */ /* 0x000fe40000010047 */
[----:B------:R-:W-:-:S03]  /*a720*/  FMUL.FTZ R9, R9, UR13 ;  /* 0x0000000d09097c20 */ /* 0x000fc60008410000 */
[----:B------:R-:W-:Y:S01]  /*a730*/  FSETP.GTU.FTZ.AND P1, PT, R0, UR10, PT ;  /* 0x0000000a00007c0b */ /* 0x000fe2000bf3c000 */
[----:B------:R-:W-:-:S03]  /*a740*/  FMUL.FTZ R0, R9, UR12 ;  /* 0x0000000c09007c20 */ /* 0x000fc60008410000 */
[----:B------:R-:W-:Y:S02]  /*a750*/  SEL R9, RZ, 0x1, P1 ;  /* 0x00000001ff097807 */ /* 0x000fe40000800000 */
[----:B------:R-:W-:-:S07]  /*a760*/  FSEL R0, R0, RZ, !P1 ;  /* 0x000000ff00007208 */ /* 0x000fce0004800000 */
.L_x_1204:
[----:B------:R-:W-:Y:S05]  /*a770*/  BSYNC.RECONVERGENT B2 ;  /* 0x0000000000027941 */ /* 0x000fea0003800200 */
.L_x_1203:
        /* <DEDUP_REMOVED lines=18> */
.L_x_1214:
        /* <DEDUP_REMOVED lines=13> */
.L_x_1216:
[----:B------:R-:W-:Y:S05]  /*a970*/  BSYNC.RECONVERGENT B4 ;  /* 0x0000000000047941 */ /* 0x000fea0003800200 */
.L_x_1215:
        /* <DEDUP_REMOVED lines=43> */
.L_x_1213:
[----:B------:R-:W-:Y:S05]  /*ac30*/  BSYNC.RECONVERGENT B3 ;  /* 0x0000000000037941 */ /* 0x000fea0003800200 */
.L_x_1212:
        /* <DEDUP_REMOVED lines=9> */
.L_x_1211:
[----:B------:R-:W-:Y:S05]  /*acd0*/  BSYNC.RECONVERGENT B2 ;  /* 0x0000000000027941 */ /* 0x000fea0003800200 */
.L_x_1210:
        /* <DEDUP_REMOVED lines=18> */
.L_x_1221:
        /* <DEDUP_REMOVED lines=13> */
.L_x_1223:
[----:B------:R-:W-:Y:S05]  /*aed0*/  BSYNC.RECONVERGENT B4 ;  /* 0x0000000000047941 */ /* 0x000fea0003800200 */
.L_x_1222:
        /* <DEDUP_REMOVED lines=43> */
.L_x_1220:
[----:B------:R-:W-:Y:S05]  /*b190*/  BSYNC.RECONVERGENT B3 ;  /* 0x0000000000037941 */ /* 0x000fea0003800200 */
.L_x_1219:
        /* <DEDUP_REMOVED lines=10> */
.L_x_1218:
[----:B------:R-:W-:Y:S05]  /*b240*/  BSYNC.RECONVERGENT B2 ;  /* 0x0000000000027941 */ /* 0x000fea0003800200 */
.L_x_1217:
        /* <DEDUP_REMOVED lines=18> */
.L_x_1228:
        /* <DEDUP_REMOVED lines=13> */
.L_x_1230:
[----:B------:R-:W-:Y:S05]  /*b440*/  BSYNC.RECONVERGENT B4 ;  /* 0x0000000000047941 */ /* 0x000fea0003800200 */
.L_x_1229:
        /* <DEDUP_REMOVED lines=43> */
.L_x_1227:
[----:B------:R-:W-:Y:S05]  /*b700*/  BSYNC.RECONVERGENT B3 ;  /* 0x0000000000037941 */ /* 0x000fea0003800200 */
.L_x_1226:
        /* <DEDUP_REMOVED lines=9> */
.L_x_1225:
[----:B------:R-:W-:Y:S05]  /*b7a0*/  BSYNC.RECONVERGENT B2 ;  /* 0x0000000000027941 */ /* 0x000fea0003800200 */
.L_x_1224:
        /* <DEDUP_REMOVED lines=18> */
.L_x_1235:
        /* <DEDUP_REMOVED lines=13> */
.L_x_1237:
[----:B------:R-:W-:Y:S05]  /*b9a0*/  BSYNC.RECONVERGENT B4 ;  /* 0x0000000000047941 */ /* 0x000fea0003800200 */
.L_x_1236:
        /* <DEDUP_REMOVED lines=43> */
.L_x_1234:
[----:B------:R-:W-:Y:S05]  /*bc60*/  BSYNC.RECONVERGENT B3 ;  /* 0x0000000000037941 */ /* 0x000fea0003800200 */
.L_x_1233:
        /* <DEDUP_REMOVED lines=10> */
.L_x_1232:
[----:B------:R-:W-:Y:S05]  /*bd10*/  BSYNC.RECONVERGENT B2 ;  /* 0x0000000000027941 */ /* 0x000fea0003800200 */
.L_x_1231:
        /* <DEDUP_REMOVED lines=18> */
.L_x_1242:
        /* <DEDUP_REMOVED lines=13> */
.L_x_1244:
[----:B------:R-:W-:Y:S05]  /*bf10*/  BSYNC.RECONVERGENT B4 ;  /* 0x0000000000047941 */ /* 0x000fea0003800200 */
.L_x_1243:
        /* <DEDUP_REMOVED lines=43> */
.L_x_1241:
[----:B------:R-:W-:Y:S05]  /*c1d0*/  BSYNC.RECONVERGENT B3 ;  /* 0x0000000000037941 */ /* 0x000fea0003800200 */
.L_x_1240:
        /* <DEDUP_REMOVED lines=9> */
.L_x_1239:
[----:B------:R-:W-:Y:S05]  /*c270*/  BSYNC.RECONVERGENT B2 ;  /* 0x0000000000027941 */ /* 0x000fea0003800200 */
.L_x_1238:
        /* <DEDUP_REMOVED lines=18> */
.L_x_1249:
        /* <DEDUP_REMOVED lines=13> */
.L_x_1251:
[----:B------:R-:W-:Y:S05]  /*c470*/  BSYNC.RECONVERGENT B4 ;  /* 0x0000000000047941 */ /* 0x000fea0003800200 */
.L_x_1250:
        /* <DEDUP_REMOVED lines=43> */
.L_x_1248:
[----:B------:R-:W-:Y:S05]  /*c730*/  BSYNC.RECONVERGENT B3 ;  /* 0x0000000000037941 */ /* 0x000fea0003800200 */
.L_x_1247:
        /* <DEDUP_REMOVED lines=10> */
.L_x_1246:
[----:B------:R-:W-:Y:S05]  /*c7e0*/  BSYNC.RECONVERGENT B2 ;  /* 0x0000000000027941 */ /* 0x000fea0003800200 */
.L_x_1245:
[----:B------:R-:W-:Y:S02]  /*c7f0*/  F2FP.BF16.F32.PACK_AB R71, RZ, R119 ;  /* 0x00000077ff47723e */ /* 0x000fe400000010ff */
[----:B------:R-:W-:Y:S02]  /*c800*/  PRMT R70, R137, 0x5410, R138 ;  /* 0x0000541089467816 */ /* 0x000fe4000000008a */
[----:B------:R-:W-:Y:S02]  /*c810*/  PRMT R69, R135, 0x5410, R136 ;  /* 0x0000541087457816 */ /* 0x000fe40000000088 */
[----:B------:R-:W-:Y:S02]  /*c820*/  PRMT R68, R134, 0x5410, R133 ;  /* 0x0000541086447816 */ /* 0x000fe40000000085 */
[----:B------:R-:W-:-:S07]  /*c830*/  PRMT R71, R127, 0x5410, R71 ;  /* 0x000054107f477816 */ /* 0x000fce0000000047 */
.L_x_1195:
[----:B------:R-:W0:Y:S01]  /*c840*/  LDC.64 R134, c[0x0][0x3a8] ;  /* 0x0000ea00ff867b82 */ /* 0x000e220000000a00 */
[----:B------:R-:W-:Y:S01]  /*c850*/  BSSY.RECONVERGENT B2, `(.L_x_1252) ;  /* 0x0000019000027945 */ /* 0x000fe20003800200 */
[----:B------:R-:W-:Y:S01]  /*c860*/  MOV R124, R126 ;  /* 0x0000007e007c7202 */ /* 0x000fe20000000f00 */
[----:B0-----:R-:W-:-:S05]  /*c870*/  IMAD.WIDE.U32 R134, R131, 0x10, R134 ;  /* 0x0000001083867825 */ /* 0x001fca00078e0086 */
[----:B------:R0:W-:Y:S01]  /*c880*/  STG.E.128 desc[UR8][R134.64], R68 ;  /* 0x0000004486007986 */ /* 0x0001e2000c101d08 */
[----:B------:R-:W-:Y:S05]  /*c890*/  @!P2 BRA `(.L_x_1253) ;  /* 0x000000000050a947 */ /* 0x000fea0003800000 */
[----:B0-----:R-:W-:Y:S01]  /*c8a0*/  IMAD.U32 R71, R4, 0x10000, RZ ;  /* 0x0001000004477824 */ /* 0x001fe200078e00ff */
[----:B------:R-:W0:Y:S01]  /*c8b0*/  LDC.64 R68, c[0x0][0x3b0] ;  /* 0x0000ec00ff447b82 */ /* 0x000e220000000a00 */
[----:B------:R-:W-:Y:S02]  /*c8c0*/  LOP3.LUT R70, R3, 0xffff, RZ, 0xc0, !PT ;  /* 0x0000ffff03467812 */ /* 0x000fe400078ec0ff */
[----:B------:R-:W-:Y:S02]  /*c8d0*/  PRMT R125, R5, 0x7104, RZ ;  /* 0x00007104057d7816 */ /* 0x000fe400000000ff */
[----:B------:R-:W-:Y:S02]  /*c8e0*/  LOP3.LUT R71, R71, 0xff0000, RZ, 0xc0, !PT ;  /* 0x00ff000047477812 */ /* 0x000fe400078ec0ff */
[----:B------:R-:W-:Y:S02]  /*c8f0*/  LOP3.LUT R134, R7, 0xff, RZ, 0xc0, !PT ;  /* 0x000000ff07867812 */ /* 0x000fe400078ec0ff */
[----:B------:R-:W-:-:S02]  /*c900*/  PRMT R70, R71, 0x4210, R70 ;  /* 0x0000421047467816 */ /* 0x000fc40000000046 */
[----:B------:R-:W-:Y:S01]  /*c910*/  LOP3.LUT R126, R8, 0xff, RZ, 0xc0, !PT ;  /* 0x000000ff087e7812 */ /* 0x000fe200078ec0ff */
[----:B------:R-:W-:Y:S01]  /*c920*/  IMAD.WIDE.U32 R134, R134, 0x1000000, RZ ;  /* 0x0100000086867825 */ /* 0x000fe200078e00ff */
        /* <DEDUP_REMOVED lines=11> */
.L_x_1253:
[----:B------:R-:W-:Y:S05]  /*c9e0*/  BSYNC.RECONVERGENT B2 ;  /* 0x0000000000027941 */ /* 0x000fea0003800200 */
.L_x_1252:
[----:B------:R-:W-:Y:S01]  /*c9f0*/  VIADD R131, R131, 0x20 ;  /* 0x0000002083837836 */ /* 0x000fe20000000000 */
[----:B------:R-:W-:-:S07]  /*ca00*/  IADD3 R130, PT, PT, R130, 0x20, RZ ;  /* 0x0000002082827810 */ /* 0x000fce0007ffe0ff */
.L_x_1135:
[----:B------:R-:W-:Y:S05]  /*ca10*/  BSYNC.RECONVERGENT B1 ;  /* 0x0000000000017941 */ /* 0x000fea0003800200 */
.L_x_1134:
        /* <DEDUP_REMOVED lines=9> */
.L_x_1257:
[----:B------:R-:W-:Y:S05]  /*cab0*/  BSYNC.RECONVERGENT B2 ;  /* 0x0000000000027941 */ /* 0x000fea0003800200 */
.L_x_1256:
        /* <DEDUP_REMOVED lines=8> */
[----:B------:R-:W-:Y:S02]  /*cb40*/  @!P1 IMAD.MOV.U32 R126, RZ, RZ, R124 ;  /* 0x000000ffff7e9224 */ /* 0x000fe400078e007c */
[----:B------:R-:W-:Y:S01]  /*cb50*/  @!P1 IMAD.MOV.U32 R104, RZ, RZ, R87 ;  /* 0x000000ffff689224 */ /* 0x000fe200078e0057 */
[----:B--2---:R-:W-:Y:S01]  /*cb60*/  @!P1 SHF.L.U32 R96, R68, 0x10, RZ ;  /* 0x0000001044609819 */ /* 0x004fe200000006ff */
        /* <DEDUP_REMOVED lines=17> */
.L_x_1263:
        /* <DEDUP_REMOVED lines=13> */
.L_x_1265:
[----:B------:R-:W-:Y:S05]  /*cd50*/  BSYNC.RECONVERGENT B4 ;  /* 0x0000000000047941 */ /* 0x000fea0003800200 */
.L_x_1264:
        /* <DEDUP_REMOVED lines=42> */
.L_x_1262:
[----:B------:R-:W-:Y:S05]  /*d000*/  BSYNC.RECONVERGENT B3 ;  /* 0x0000000000037941 */ /* 0x000fea0003800200 */
.L_x_1261:
        /* <DEDUP_REMOVED lines=11> */
.L_x_1260:
[----:B------:R-:W-:Y:S05]  /*d0c0*/  BSYNC.RECONVERGENT B2 ;  /* 0x0000000000027941 */ /* 0x000fea0003800200 */
.L_x_1259:
        /* <DEDUP_REMOVED lines=23> */
.L_x_1270:
        /* <DEDUP_REMOVED lines=13> */
.L_x_1272:
[----:B------:R-:W-:Y:S05]  /*d310*/  BSYNC.RECONVERGENT B4 ;  /* 0x0000000000047941 */ /* 0x000fea0003800200 */
.L_x_1271:
        /* <DEDUP_REMOVED lines=43> */
.L_x_1269:
[----:B------:R-:W-:Y:S05]  /*d5d0*/  BSYNC.RECONVERGENT B3 ;  /* 0x0000000000037941 */ /* 0x000fea0003800200 */
.L_x_1268:
[----:B-----5:R-:W-:Y:S01]  /*d5e0*/  PRMT R68, R32, 0x7632, R68 ;  /* 0x0000763220447816 */ /* 0x020fe20000000044 */
[----:B------:R-:W-:Y:S01]  /*d5f0*/  IMAD.MOV.U32 R104, RZ, RZ, 0x2f800000 ;  /* 0x2f800000ff687424 */ /* 0x000fe200078e00ff */
[----:B------:R-:W-:-:S03]  /*d600*/  I2FP.F32.U32 R9, R9 ;  /* 0x0000000900097245 */ /* 0x000fc60000201000 */
[C---:B------:R-:W-:Y:S01]  /*d610*/  IMAD.U32 R97, R68.reuse, 0x10000, RZ ;  /* 0x0001000044617824 */ /* 0x040fe200078e00ff */
[----:B------:R-:W-:Y:S01]  /*d620*/  PRMT R68, R68, 0x7632, R68 ;  /* 0x0000763244447816 */ /* 0x000fe20000000044 */
[----:B------:R-:W-:Y:S02]  /*d630*/  FFMA.FTZ R9, R9, R104, 1.1641532182693481445e-10 ;  /* 0x2f00000009097423 */ /* 0x000fe40000010068 */
[----:B------:R-:W-:Y:S01]  /*d640*/  FMUL.FTZ R97, R97, UR13 ;  /* 0x0000000d61617c20 */ /* 0x000fe20008410000 */
[----:B------:R-:W-:Y:S02]  /*d650*/  SHF.L.U32 R68, R68, 0x10, RZ ;  /* 0x0000001044447819 */ /* 0x000fe400000006ff */
[----:B------:R-:W-:Y:S01]  /*d660*/  FSETP.GTU.FTZ.AND P3, PT, R9, UR10, PT ;  /* 0x0000000a09007c0b */ /* 0x000fe2000bf7c000 */
[----:B------:R-:W-:-:S03]  /*d670*/  FMUL.FTZ R97, R97, UR12 ;  /* 0x0000000c61617c20 */ /* 0x000fc60008410000 */
[----:B------:R-:W-:Y:S02]  /*d680*/  SEL R9, RZ, 0x1, P3 ;  /* 0x00000001ff097807 */ /* 0x000fe40001800000 */
[----:B------:R-:W-:-:S05]  /*d690*/  FSEL R97, R97, RZ, !P3 ;  /* 0x000000ff61617208 */ /* 0x000fca0005800000 */
[----:B------:R-:W-:-:S07]  /*d6a0*/  FADD.FTZ R97, R68, R97 ;  /* 0x0000006144617221 */ /* 0x000fce0000010000 */
.L_x_1267:
[----:B------:R-:W-:Y:S05]  /*d6b0*/  BSYNC.RECONVERGENT B2 ;  /* 0x0000000000027941 */ /* 0x000fea0003800200 */
.L_x_1266:
        /* <DEDUP_REMOVED lines=22> */
.L_x_1277:
        /* <DEDUP_REMOVED lines=13> */
.L_x_1279:
[----:B------:R-:W-:Y:S05]  /*d8f0*/  BSYNC.RECONVERGENT B4 ;  /* 0x0000000000047941 */ /* 0x000fea0003800200 */
.L_x_1278:
        /* <DEDUP_REMOVED lines=43> */
.L_x_1276:
[----:B------:R-:W-:Y:S05]  /*dbb0*/  BSYNC.RECONVERGENT B3 ;  /* 0x0000000000037941 */ /* 0x000fea0003800200 */
.L_x_1275:
[----:B------:R-:W-:Y:S01]  /*dbc0*/  I2FP.F32.U32 R8, R8 ;  /* 0x0000000800087245 */ /* 0x000fe20000201000 */
[----:B------:R-:W-:Y:S02]  /*dbd0*/  HFMA2 R87, -RZ, RZ, 0.1171875, 0 ;  /* 0x2f800000ff577431 */ /* 0x000fe400000001ff */
[----:B-----5:R-:W-:-:S03]  /*dbe0*/  IMAD.U32 R104, R33, 0x10000, RZ ;  /* 0x0001000021687824 */ /* 0x020fc600078e00ff */
[----:B------:R-:W-:Y:S01]  /*dbf0*/  FFMA.FTZ R8, R8, R87, 1.1641532182693481445e-10 ;  /* 0x2f00000008087423 */ /* 0x000fe20000010057 */
[----:B------:R-:W-:Y:S01]  /*dc00*/  FMUL.FTZ R104, R104, UR13 ;  /* 0x0000000d68687c20 */ /* 0x000fe20008410000 */
[----:B------:R-:W-:-:S03]  /*dc10*/  IMAD.U32 R87, R69, 0x10000, RZ ;  /* 0x0001000045577824 */ /* 0x000fc600078e00ff */
[----:B------:R-:W-:Y:S01]  /*dc20*/  FMUL.FTZ R104, R104, UR12 ;  /* 0x0000000c68687c20 */ /* 0x000fe20008410000 */
[----:B------:R-:W-:-:S04]  /*dc30*/  FSETP.GTU.FTZ.AND P3, PT, R8, UR10, PT ;  /* 0x0000000a08007c0b */ /* 0x000fc8000bf7c000 */
[----:B------:R-:W-:Y:S02]  /*dc40*/  FSEL R104, R104, RZ, !P3 ;  /* 0x000000ff68687208 */ /* 0x000fe40005800000 */
[----:B------:R-:W-:-:S03]  /*dc50*/  SEL R8, RZ, 0x1, P3 ;  /* 0x00000001ff087807 */ /* 0x000fc60001800000 */
[----:B------:R-:W-:-:S07]  /*dc60*/  FADD.FTZ R104, R87, R104 ;  /* 0x0000006857687221 */ /* 0x000fce0000010000 */
.L_x_1274:
[----:B------:R-:W-:Y:S05]  /*dc70*/  BSYNC.RECONVERGENT B2 ;  /* 0x0000000000027941 */ /* 0x000fea0003800200 */
.L_x_1273:
        /* <DEDUP_REMOVED lines=23> */
.L_x_1284:
        /* <DEDUP_REMOVED lines=13> */
.L_x_1286:
[----:B------:R-:W-:Y:S05]  /*dec0*/  BSYNC.RECONVERGENT B4 ;  /* 0x0000000000047941 */ /* 0x000fea0003800200 */
.L_x_1285:
        /* <DEDUP_REMOVED lines=42> */
.L_x_1283:
[----:B------:R-:W-:Y:S05]  /*e170*/  BSYNC.RECONVERGENT B3 ;  /* 0x0000000000037941 */ /* 0x000fea0003800200 */
.L_x_1282:
        /* <DEDUP_REMOVED lines=13> */
.L_x_1281:
[----:B------:R-:W-:Y:S05]  /*e250*/  BSYNC.RECONVERGENT B2 ;  /* 0x0000000000027941 */ /* 0x000fea0003800200 */
.L_x_1280:
        /* <DEDUP_REMOVED lines=22> */
.L_x_1291:
        /* <DEDUP_REMOVED lines=13> */
.L_x_1293:
[----:B------:R-:W-:Y:S05]  /*e490*/  BSYNC.RECONVERGENT B4 ;  /* 0x0000000000047941 */ /* 0x000fea0003800200 */
.L_x_1292:
        /* <DEDUP_REMOVED lines=43> */
.L_x_1290:
[----:B------:R-:W-:Y:S05]  /*e750*/  BSYNC.RECONVERGENT B3 ;  /* 0x0000000000037941 */ /* 0x000fea0003800200 */
.L_x_1289:
        /* <DEDUP_REMOVED lines=11> */
.L_x_1288:
[----:B------:R-:W-:Y:S05]  /*e810*/  BSYNC.RECONVERGENT B2 ;  /* 0x0000000000027941 */ /* 0x000fea0003800200 */
.L_x_1287:
        /* <DEDUP_REMOVED lines=23> */
.L_x_1298:
        /* <DEDUP_REMOVED lines=13> */
.L_x_1300:
[----:B------:R-:W-:Y:S05]  /*ea60*/  BSYNC.RECONVERGENT B4 ;  /* 0x0000000000047941 */ /* 0x000fea0003800200 */
.L_x_1299:
        /* <DEDUP_REMOVED lines=43> */
.L_x_1297:
[----:B------:R-:W-:Y:S05]  /*ed20*/  BSYNC.RECONVERGENT B3 ;  /* 0x0000000000037941 */ /* 0x000fea0003800200 */
.L_x_1296:
        /* <DEDUP_REMOVED lines=13> */
.L_x_1295:
[----:B------:R-:W-:Y:S05]  /*ee00*/  BSYNC.RECONVERGENT B2 ;  /* 0x0000000000027941 */ /* 0x000fea0003800200 */
.L_x_1294:
        /* <DEDUP_REMOVED lines=22> */
.L_x_1305:
        /* <DEDUP_REMOVED lines=13> */
.L_x_1307:
[----:B------:R-:W-:Y:S05]  /*f040*/  BSYNC.RECONVERGENT B4 ;  /* 0x0000000000047941 */ /* 0x000fea0003800200 */
.L_x_1306:
        /* <DEDUP_REMOVED lines=42> */
.L_x_1304:
[----:B------:R-:W-:Y:S05]  /*f2f0*/  BSYNC.RECONVERGENT B3 ;  /* 0x0000000000037941 */ /* 0x000fea0003800200 */
.L_x_1303:
        /* <DEDUP_REMOVED lines=11> */
.L_x_1302:
[----:B------:R-:W-:Y:S05]  /*f3b0*/  BSYNC.RECONVERGENT B2 ;  /* 0x0000000000027941 */ /* 0x000fea0003800200 */
.L_x_1301:
        /* <DEDUP_REMOVED lines=23> */
.L_x_1312:
        /* <DEDUP_REMOVED lines=13> */
.L_x_1314:
[----:B------:R-:W-:Y:S05]  /*f600*/  BSYNC.RECONVERGENT B4 ;  /* 0x0000000000047941 */ /* 0x000fea0003800200 */
.L_x_1313:
        /* <DEDUP_REMOVED lines=43> */
.L_x_1311:
[----:B------:R-:W-:Y:S05]  /*f8c0*/  BSYNC.RECONVERGENT B3 ;  /* 0x0000000000037941 */ /* 0x000fea0003800200 */
.L_x_1310:
        /* <DEDUP_REMOVED lines=13> */
.L_x_1309:
[----:B------:R-:W-:Y:S05]  /*f9a0*/  BSYNC.RECONVERGENT B2 ;  /* 0x0000000000027941 */ /* 0x000fea0003800200 */
.L_x_1308:
[----:B------:R-:W-:Y:S02]  /*f9b0*/  F2FP.BF16.F32.PACK_AB R71, RZ, R117 ;  /* 0x00000075ff47723e */ /* 0x000fe400000010ff */
[----:B------:R-:W-:Y:S02]  /*f9c0*/  PRMT R70, R138, 0x5410, R70 ;  /* 0x000054108a467816 */ /* 0x000fe40000000046 */
[----:B------:R-:W-:Y:S02]  /*f9d0*/  PRMT R69, R135, 0x5410, R137 ;  /* 0x0000541087457816 */ /* 0x000fe40000000089 */
[----:B------:R-:W-:Y:S02]  /*f9e0*/  PRMT R68, R133, 0x5410, R134 ;  /* 0x0000541085447816 */ /* 0x000fe40000000086 */
[----:B------:R-:W-:Y:S01]  /*f9f0*/  PRMT R71, R136, 0x5410, R71 ;  /* 0x0000541088477816 */ /* 0x000fe20000000047 */
[----:B------:R-:W-:Y:S06]  /*fa00*/  BRA `(.L_x_1315) ;  /* 0x0000002800ec7947 */ /* 0x000fec0003800000 */
.L_x_1258:
        /* <DEDUP_REMOVED lines=21> */
.L_x_1320:
        /* <DEDUP_REMOVED lines=13> */
.L_x_1322:
[----:B------:R-:W-:Y:S05]  /*fc30*/  BSYNC.RECONVERGENT B4 ;  /* 0x0000000000047941 */ /* 0x000fea0003800200 */
.L_x_1321:
        /* <DEDUP_REMOVED lines=42> */
.L_x_1319:
[----:B------:R-:W-:Y:S05]  /*fee0*/  BSYNC.RECONVERGENT B3 ;  /* 0x0000000000037941 */ /* 0x000fea0003800200 */
.L_x_1318:
[----:B------:R-:W-:Y:S01]  /*fef0*/  I2FP.F32.U32 R11, R11 ;  /* 0x0000000b000b7245 */ /* 0x000fe20000201000 */
[----:B------:R-:W-:Y:S02]  /*ff00*/  HFMA2 R70, -RZ, RZ, 0.1171875, 0 ;  /* 0x2f800000ff467431 */ /* 0x000fe400000001ff */
[----:B-----5:R-:W-:-:S03]  /*ff10*/  IMAD.U32 R69, R32, 0x10000, RZ ;  /* 0x0001000020457824 */ /* 0x020fc600078e00ff */
[----:B------:R-:W-:Y:S01]  /*ff20*/  FFMA.FTZ R11, R11, R70, 1.1641532182693481445e-10 ;  /* 0x2f0000000b0b7423 */ /* 0x000fe20000010046 */
[----:B------:R-:W-:-:S04]  /*ff30*/  FMUL.FTZ R69, R69, UR13 ;  /* 0x0000000d45457c20 */ /* 0x000fc80008410000 */
[----:B------:R-:W-:Y:S01]  /*ff40*/  FMUL.FTZ R69, R69, UR12 ;  /* 0x0000000c45457c20 */ /* 0x000fe20008410000 */
[----:B------:R-:W-:-:S04]  /*ff50*/  FSETP.GTU.FTZ.AND P1, PT, R11, UR10, PT ;  /* 0x0000000a0b007c0b */ /* 0x000fc8000bf3c000 */
[----:B------:R-:W-:Y:S02]  /*ff60*/  SEL R11, RZ, 0x1, P1 ;  /* 0x00000001ff0b7807 */ /* 0x000fe40000800000 */
[----:B------:R-:W-:-:S07]  /*ff70*/  FSEL R96, R69, RZ, !P1 ;  /* 0x000000ff45607208 */ /* 0x000fce0004800000 */
.L_x_1317:
[----:B------:R-:W-:Y:S05]  /*ff80*/  BSYNC.RECONVERGENT B2 ;  /* 0x0000000000027941 */ /* 0x000fea0003800200 */
.L_x_1316:
[----:B------:R-:W-:Y:S01]  /*ff90*/  BSSY.RECONVERGENT B2, `(.L_x_1323) ;  /* 0x0000056000027945 */ /* 0x000fe20003800200 */
[----:B------:R-:W-:Y:S01]  /*ffa0*/  F2FP.BF16.F32.PACK_AB R134, RZ, R96 ;  /* 0x00000060ff86723e */ /* 0x000fe200000010ff */
[----:B------:R-:W-:Y:S01]  /*ffb0*/  IMAD.MOV.U32 R97, RZ, RZ, RZ ;  /* 0x000000ffff617224 */ /* 0x000fe200078e00ff */
[----:B------:R-:W-:Y:S01]  /*ffc0*/  MOV R69, R68 ;  /* 0x0000004400457202 */ /* 0x000fe20000000f00 */
[----:B------:R-:W-:Y:S06]  /*ffd0*/  @!P2 BRA `(.L_x_1324) ;  /* 0x000000040044a947 */ /* 0x000fec0003800000 */
[----:B------:R-:W-:Y:S01]  /*ffe0*/  ISETP.NE.AND P1, PT, R68, 0x1, PT ;  /* 0x000000014400780c */ /* 0x000fe20003f25270 */
[----:B------:R-:W-:Y:S01]  /*fff0*/  BSSY.RECONVERGENT B3, `(.L_x_1325) ;  /* 0x0000045000037945 */ /* 0x000fe20003800200 */
[----:B------:R-:W-:Y:S02]  /*10000*/  IMAD.MOV.U32 R69, RZ, RZ, 0x2 ;  /* 0x00000002ff457424 */ /* 0x000fe400078e00ff */
[----:B------:R-:W-:-:S09]  /*10010*/  IMAD.MOV.U32 R9, RZ, RZ, R14 ;  /* 0x000000ffff097224 */ /* 0x000fd200078e000e */
[----:B------:R-:W-:Y:S05]  /*10020*/  @!P1 BRA `(.L_x_1326) ;  /* 0x0000000400049947 */ /* 0x000fea0003800000 */
        /* <DEDUP_REMOVED lines=8> */
.L_x_1327:
        /* <DEDUP_REMOVED lines=13> */
.L_x_1329:
[----:B------:R-:W-:Y:S05]  /*10180*/  BSYNC.RECONVERGENT B4 ;  /* 0x0000000000047941 */ /* 0x000fea0003800200 */
.L_x_1328:
        /* <DEDUP_REMOVED lines=43> */
.L_x_1326:
[----:B------:R-:W-:Y:S05]  /*10440*/  BSYNC.RECONVERGENT B3 ;  /* 0x0000000000037941 */ /* 0x000fea0003800200 */
.L_x_1325:
[----:B-----5:R-:W-:Y:S01]  /*10450*/  PRMT R68, R32, 0x7632, R68 ;  /* 0x0000763220447816 */ /* 0x020fe20000000044 */
[----:B------:R-:W-:Y:S01]  /*10460*/  HFMA2 R70, -RZ, RZ, 0.1171875, 0 ;  /* 0x2f800000ff467431 */ /* 0x000fe200000001ff */
        /* <DEDUP_REMOVED lines=8> */
.L_x_1324:
[----:B------:R-:W-:Y:S05]  /*104f0*/  BSYNC.RECONVERGENT B2 ;  /* 0x0000000000027941 */ /* 0x000fea0003800200 */
.L_x_1323:
        /* <DEDUP_REMOVED lines=18> */
.L_x_1334:
        /* <DEDUP_REMOVED lines=13> */
.L_x_1336:
[----:B------:R-:W-:Y:S05]  /*106f0*/  BSYNC.RECONVERGENT B4 ;  /* 0x0000000000047941 */ /* 0x000fea0003800200 */
.L_x_1335:
        /* <DEDUP_REMOVED lines=43> */
.L_x_1333:
[----:B------:R-:W-:Y:S05]  /*109b0*/  BSYNC.RECONVERGENT B3 ;  /* 0x0000000000037941 */ /* 0x000fea0003800200 */
.L_x_1332:
        /* <DEDUP_REMOVED lines=9> */
.L_x_1331:
[----:B------:R-:W-:Y:S05]  /*10a50*/  BSYNC.RECONVERGENT B2 ;  /* 0x0000000000027941 */ /* 0x000fea0003800200 */
.L_x_1330:
        /* <DEDUP_REMOVED lines=18> */
.L_x_1341:
        /* <DEDUP_REMOVED lines=13> */
.L_x_1343:
[----:B------:R-:W-:Y:S05]  /*10c50*/  BSYNC.RECONVERGENT B4 ;  /* 0x0000000000047941 */ /* 0x000fea0003800200 */
.L_x_1342:
        /* <DEDUP_REMOVED lines=43> */
.L_x_1340:
[----:B------:R-:W-:Y:S05]  /*10f10*/  BSYNC.RECONVERGENT B3 ;  /* 0x0000000000037941 */ /* 0x000fea0003800200 */
.L_x_1339:
        /* <DEDUP_REMOVED lines=10> */
.L_x_1338:
[----:B------:R-:W-:Y:S05]  /*10fc0*/  BSYNC.RECONVERGENT B2 ;  /* 0x0000000000027941 */ /* 0x000fea0003800200 */
.L_x_1337:
        /* <DEDUP_REMOVED lines=18> */
.L_x_1348:
        /* <DEDUP_REMOVED lines=13> */
.L_x_1350:
[----:B------:R-:W-:Y:S05]  /*111c0*/  BSYNC.RECONVERGENT B4 ;  /* 0x0000000000047941 */ /* 0x000fea0003800200 */
.L_x_1349:
        /* <DEDUP_REMOVED lines=43> */
.L_x_1347:
[----:B------:R-:W-:Y:S05]  /*11480*/  BSYNC.RECONVERGENT B3 ;  /* 0x0000000000037941 */ /* 0x000fea0003800200 */
.L_x_1346:
        /* <DEDUP_REMOVED lines=9> */
.L_x_1345:
[----:B------:R-:W-:Y:S05]  /*11520*/  BSYNC.RECONVERGENT B2 ;  /* 0x0000000000027941 */ /* 0x000fea0003800200 */
.L_x_1344:
        /* <DEDUP_REMOVED lines=18> */
.L_x_1355:
        /* <DEDUP_REMOVED lines=13> */
.L_x_1357:
[----:B------:R-:W-:Y:S05]  /*11720*/  BSYNC.RECONVERGENT B4 ;  /* 0x0000000000047941 */ /* 0x000fea0003800200 */
.L_x_1356:
        /* <DEDUP_REMOVED lines=43> */
.L_x_1354:
[----:B------:R-:W-:Y:S05]  /*119e0*/  BSYNC.RECONVERGENT B3 ;  /* 0x0000000000037941 */ /* 0x000fea0003800200 */
.L_x_1353:
        /* <DEDUP_REMOVED lines=10> */
.L_x_1352:
[----:B------:R-:W-:Y:S05]  /*11a90*/  BSYNC.RECONVERGENT B2 ;  /* 0x0000000000027941 */ /* 0x000fea0003800200 */
.L_x_1351:
        /* <DEDUP_REMOVED lines=18> */
.L_x_1362:
        /* <DEDUP_REMOVED lines=13> */
.L_x_1364:
[----:B------:R-:W-:Y:S05]  /*11c90*/  BSYNC.RECONVERGENT B4 ;  /* 0x0000000000047941 */ /* 0x000fea0003800200 */
.L_x_1363:
        /* <DEDUP_REMOVED lines=43> */
.L_x_1361:
[----:B------:R-:W-:Y:S05]  /*11f50*/  BSYNC.RECONVERGENT B3 ;  /* 0x0000000000037941 */ /* 0x000fea0003800200 */
.L_x_1360:
        /* <DEDUP_REMOVED lines=9> */
.L_x_1359:
[----:B------:R-:W-:Y:S05]  /*11ff0*/  BSYNC.RECONVERGENT B2 ;  /* 0x0000000000027941 */ /* 0x000fea0003800200 */
.L_x_1358:
        /* <DEDUP_REMOVED lines=18> */
.L_x_1369:
        /* <DEDUP_REMOVED lines=13> */
.L_x_1371:
[----:B------:R-:W-:Y:S05]  /*121f0*/  BSYNC.RECONVERGENT B4 ;  /* 0x0000000000047941 */ /* 0x000fea0003800200 */
.L_x_1370:
        /* <DEDUP_REMOVED lines=43> */
.L_x_1368:
[----:B------:R-:W-:Y:S05]  /*124b0*/  BSYNC.RECONVERGENT B3 ;  /* 0x0000000000037941 */ /* 0x000fea0003800200 */
.L_x_1367:
        /* <DEDUP_REMOVED lines=10> */
.L_x_1366:
[----:B------:R-:W-:Y:S05]  /*12560*/  BSYNC.RECONVERGENT B2 ;  /* 0x0000000000027941 */ /* 0x000fea0003800200 */
.L_x_1365:
[----:B------:R-:W-:Y:S02]  /*12570*/  F2FP.BF16.F32.PACK_AB R71, RZ, R117 ;  /* 0x00000075ff47723e */ /* 0x000fe400000010ff */
[----:B------:R-:W-:Y:S02]  /*12580*/  PRMT R70, R137, 0x5410, R138 ;  /* 0x0000541089467816 */ /* 0x000fe4000000008a */
[----:B------:R-:W-:Y:S02]  /*12590*/  PRMT R69, R135, 0x5410, R136 ;  /* 0x0000541087457816 */ /* 0x000fe40000000088 */
[----:B------:R-:W-:Y:S02]  /*125a0*/  PRMT R68, R134, 0x5410, R133 ;  /* 0x0000541086447816 */ /* 0x000fe40000000085 */
[----:B------:R-:W-:-:S07]  /*125b0*/  PRMT R71, R127, 0x5410, R71 ;  /* 0x000054107f477816 */ /* 0x000fce0000000047 */
.L_x_1315:
[----:B------:R-:W0:Y:S01]  /*125c0*/  LDC.64 R134, c[0x0][0x3a8] ;  /* 0x0000ea00ff867b82 */ /* 0x000e220000000a00 */
[----:B------:R-:W-:Y:S01]  /*125d0*/  BSSY.RECONVERGENT B2, `(.L_x_1372) ;  /* 0x0000019000027945 */ /* 0x000fe20003800200 */
[----:B------:R-:W-:Y:S02]  /*125e0*/  IMAD.MOV.U32 R124, RZ, RZ, R126 ;  /* 0x000000ffff7c7224 */ /* 0x000fe400078e007e */
[----:B0-----:R-:W-:-:S05]  /*125f0*/  IMAD.WIDE.U32 R134, R131, 0x10, R134 ;  /* 0x0000001083867825 */ /* 0x001fca00078e0086 */
[----:B------:R0:W-:Y:S01]  /*12600*/  STG.E.128 desc[UR8][R134.64], R68 ;  /* 0x0000004486007986 */ /* 0x0001e2000c101d08 */
[----:B------:R-:W-:Y:S05]  /*12610*/  @!P2 BRA `(.L_x_1373) ;  /* 0x000000000050a947 */ /* 0x000fea0003800000 */
[----:B0-----:R-:W-:Y:S01]  /*12620*/  SHF.L.U32 R71, R4, 0x10, RZ ;  /* 0x0000001004477819 */ /* 0x001fe200000006ff */
[----:B------:R-:W0:Y:S01]  /*12630*/  LDC.64 R68, c[0x0][0x3b0] ;  /* 0x0000ec00ff447b82 */ /* 0x000e220000000a00 */
[----:B------:R-:W-:Y:S02]  /*12640*/  LOP3.LUT R70, R3, 0xffff, RZ, 0xc0, !PT ;  /* 0x0000ffff03467812 */ /* 0x000fe400078ec0ff */
[----:B------:R-:W-:Y:S02]  /*12650*/  LOP3.LUT R71, R71, 0xff0000, RZ, 0xc0, !PT ;  /* 0x00ff000047477812 */ /* 0x000fe400078ec0ff */
[----:B------:R-:W-:Y:S02]  /*12660*/  PRMT R125, R5, 0x7104, RZ ;  /* 0x00007104057d7816 */ /* 0x000fe400000000ff */
[----:B------:R-:W-:Y:S02]  /*12670*/  PRMT R70, R71, 0x4210, R70 ;  /* 0x0000421047467816 */ /* 0x000fe40000000046 */
[----:B------:R-:W-:-:S02]  /*12680*/  LOP3.LUT R134, R7, 0xff, RZ, 0xc0, !PT ;  /* 0x000000ff07867812 */ /* 0x000fc400078ec0ff */
[----:B------:R-:W-:Y:S02]  /*12690*/  LOP3.LUT R126, R8, 0xff, RZ, 0xc0, !PT ;  /* 0x000000ff087e7812 */ /* 0x000fe400078ec0ff */
[----:B------:R-:W-:Y:S01]  /*126a0*/  LOP3.LUT R71, R9, 0xff, RZ, 0xc0, !PT ;  /* 0x000000ff09477812 */ /* 0x000fe200078ec0ff */
[----:B------:R-:W-:Y:S01]  /*126b0*/  IMAD.WIDE.U32 R134, R134, 0x1000000, RZ ;  /* 0x0100000086867825 */ /* 0x000fe200078e00ff */
[----:B------:R-:W-:-:S03]  /*126c0*/  LOP3.LUT R125, R70, 0xff00, R125, 0xf8, !PT ;  /* 0x0000ff00467d7812 */ /* 0x000fc600078ef87d */
[----:B------:R-:W-:Y:S01]  /*126d0*/  IMAD.WIDE.U32 R126, R126, 0x10000, RZ ;  /* 0x000100007e7e7825 */ /* 0x000fe200078e00ff */
[----:B------:R-:W-:-:S03]  /*126e0*/  LOP3.LUT R125, R125, 0xff, R6, 0xf8, !PT ;  /* 0x000000ff7d7d7812 */ /* 0x000fc600078ef806 */
[----:B------:R-:W-:Y:S01]  /*126f0*/  IMAD.WIDE.U32 R70, R71, 0x100, RZ ;  /* 0x0000010047467825 */ /* 0x000fe200078e00ff */
[----:B------:R-:W-:-:S03]  /*12700*/  LOP3.LUT R125, R127, R125, R135, 0xfe, !PT ;  /* 0x0000007d7f7d7212 */ /* 0x000fc600078efe87 */
[----:B0-----:R-:W-:Y:S01]  /*12710*/  IMAD.WIDE.U32 R68, R130, 0x8, R68 ;  /* 0x0000000882447825 */ /* 0x001fe200078e0044 */
[----:B------:R-:W-:Y:S02]  /*12720*/  LOP3.LUT R70, R70, R134, R126, 0xfe, !PT ;  /* 0x0000008646467212 */ /* 0x000fe400078efe7e */
[----:B------:R-:W-:Y:S02]  /*12730*/  LOP3.LUT R71, R125, R71, RZ, 0xfc, !PT ;  /* 0x000000477d477212 */ /* 0x000fe400078efcff */
[----:B------:R-:W-:-:S05]  /*12740*/  LOP3.LUT R70, R70, 0xff, R11, 0xf8, !PT ;  /* 0x000000ff46467812 */ /* 0x000fca00078ef80b */
[----:B------:R1:W-:Y:S02]  /*12750*/  STG.E.64 desc[UR8][R68.64], R70 ;  /* 0x0000004644007986 */ /* 0x0003e4000c101b08 */
.L_x_1373:
[----:B------:R-:W-:Y:S05]  /*12760*/  BSYNC.RECONVERGENT B2 ;  /* 0x0000000000027941 */ /* 0x000fea0003800200 */
.L_x_1372:
[----:B------:R-:W-:Y:S01]  /*12770*/  VIADD R131, R131, 0x20 ;  /* 0x0000002083837836 */ /* 0x000fe20000000000 */
[----:B------:R-:W-:-:S07]  /*12780*/  IADD3 R130, PT, PT, R130, 0x20, RZ ;  /* 0x0000002082827810 */ /* 0x000fce0007ffe0ff */
.L_x_1255:
[----:B------:R-:W-:Y:S05]  /*12790*/  BSYNC.RECONVERGENT B1 ;  /* 0x0000000000017941 */ /* 0x000fea0003800200 */
.L_x_1254:
[----:B------:R-:W-:Y:S01]  /*127a0*/  ISETP.GE.U32.AND P1, PT, R95, 0x80, PT ;  /* 0x000000805f00780c */ /* 0x000fe20003f26070 */
[----:B------:R-:W-:-:S12]  /*127b0*/  BSSY.RECONVERGENT B1, `(.L_x_1374) ;  /* 0x00005d2000017945 */ /* 0x000fd80003800200 */
[----:B------:R-:W-:Y:S05]  /*127c0*/  @!P1 BRA `(.L_x_1375) ;  /* 0x0000005c00409947 */ /* 0x000fea0003800000 */
[----:B------:R-:W-:Y:S04]  /*127d0*/  BSSY.RECONVERGENT B2, `(.L_x_1376) ;  /* 0x0000005000027945 */ /* 0x000fe80003800200 */
[----:B------:R-:W-:Y:S05]  /*127e0*/  @!P2 BRA `(.L_x_1377) ;  /* 0x00000000000ca947 */ /* 0x000fea0003800000 */
[----:B-----5:R-:W2:Y:S02]  /*127f0*/  LDC.64 R32, c[0x0][0x390] ;  /* 0x0000e400ff207b82 */ /* 0x020ea40000000a00 */
[----:B--2---:R-:W-:-:S06]  /*12800*/  IMAD.WIDE.U32 R32, R130, 0x10, R32 ;  /* 0x0000001082207825 */ /* 0x004fcc00078e0020 */
[----:B------:R-:W5:Y:S02]  /*12810*/  LDG.E.128 R32, desc[UR8][R32.64] ;  /* 0x0000000820207981 */ /* 0x000f64000c1e1d00 */
.L_x_1377:
[----:B------:R-:W-:Y:S05]  /*12820*/  BSYNC.RECONVERGENT B2 ;  /* 0x0000000000027941 */ /* 0x000fea0003800200 */
.L_x_1376:
[----:B------:R-:W-:-:S04]  /*12830*/  UISETP.NE.U32.AND UP0, UPT, UR4, URZ, UPT ;  /* 0x000000ff0400728c */ /* 0x000fc8000bf05070 */
[----:B------:R-:W-:-:S09]  /*12840*/  UISETP.NE.AND.EX UP0, UPT, UR5, URZ, UPT, UP0 ;  /* 0x000000ff0500728c */ /* 0x000fd2000bf05300 */
[----:B------:R-:W-:Y:S05]  /*12850*/  BRA.U !UP0, `(.L_x_1378) ;  /* 0x0000002d08cc7547 */ /* 0x000fea000b800000 */
[----:B01----:R-:W0:Y:S02]  /*12860*/  LDC.64 R68, c[0x0][0x3a0] ;  /* 0x0000e800ff447b82 */ /* 0x003e240000000a00 */
        /* <DEDUP_REMOVED lines=10> */
[----:B------:R-:W-:Y:S02]  /*12910*/  HFMA2 R106, -RZ, RZ, 0, 1.1920928955078125e-07 ;  /* 0x00000002ff6a7431 */ /* 0x000fe400000001ff */
        /* <DEDUP_REMOVED lines=13> */
.L_x_1383:
        /* <DEDUP_REMOVED lines=13> */
.L_x_1385:
[----:B------:R-:W-:Y:S05]  /*12ac0*/  BSYNC.RECONVERGENT B4 ;  /* 0x0000000000047941 */ /* 0x000fea0003800200 */
.L_x_1384:
        /* <DEDUP_REMOVED lines=42> */
[----:B------:R-:W-:-:S07]  /*12d70*/  IMAD.MOV.U32 R106, RZ, RZ, RZ ;  /* 0x000000ffff6a7224 */ /* 0x000fce00078e00ff */
.L_x_1382:
[----:B------:R-:W-:Y:S05]  /*12d80*/  BSYNC.RECONVERGENT B3 ;  /* 0x0000000000037941 */ /* 0x000fea0003800200 */
.L_x_1381:
[----:B------:R-:W-:Y:S01]  /*12d90*/  I2FP.F32.U32 R11, R11 ;  /* 0x0000000b000b7245 */ /* 0x000fe20000201000 */
[----:B------:R-:W-:Y:S02]  /*12da0*/  HFMA2 R98, -RZ, RZ, 0.1171875, 0 ;  /* 0x2f800000ff627431 */ /* 0x000fe400000001ff */
[----:B-----5:R-:W-:Y:S01]  /*12db0*/  IMAD.U32 R87, R32, 0x10000, RZ ;  /* 0x0001000020577824 */ /* 0x020fe200078e00ff */
[----:B------:R-:W-:Y:S02]  /*12dc0*/  SHF.L.U32 R99, R68, 0x10, RZ ;  /* 0x0000001044637819 */ /* 0x000fe400000006ff */
[----:B------:R-:W-:Y:S01]  /*12dd0*/  FFMA.FTZ R11, R11, R98, 1.1641532182693481445e-10 ;  /* 0x2f0000000b0b7423 */ /* 0x000fe20000010062 */
[----:B------:R-:W-:-:S04]  /*12de0*/  FMUL.FTZ R87, R87, UR13 ;  /* 0x0000000d57577c20 */ /* 0x000fc80008410000 */
[----:B------:R-:W-:Y:S01]  /*12df0*/  FMUL.FTZ R87, R87, UR12 ;  /* 0x0000000c57577c20 */ /* 0x000fe20008410000 */
[----:B------:R-:W-:-:S04]  /*12e00*/  FSETP.GTU.FTZ.AND P4, PT, R11, UR10, PT ;  /* 0x0000000a0b007c0b */ /* 0x000fc8000bf9c000 */
[----:B------:R-:W-:Y:S02]  /*12e10*/  FSEL R98, R87, RZ, !P4 ;  /* 0x000000ff57627208 */ /* 0x000fe40006000000 */
[----:B------:R-:W-:-:S03]  /*12e20*/  SEL R11, RZ, 0x1, P4 ;  /* 0x00000001ff0b7807 */ /* 0x000fc60002000000 */
[----:B------:R-:W-:-:S07]  /*12e30*/  FADD.FTZ R98, R99, R98 ;  /* 0x0000006263627221 */ /* 0x000fce0000010000 */
.L_x_1380:
[----:B------:R-:W-:Y:S05]  /*12e40*/  BSYNC.RECONVERGENT B2 ;  /* 0x0000000000027941 */ /* 0x000fea0003800200 */
.L_x_1379:
        /* <DEDUP_REMOVED lines=23> */
.L_x_1390:
        /* <DEDUP_REMOVED lines=13> */
.L_x_1392:
[----:B------:R-:W-:Y:S05]  /*13090*/  BSYNC.RECONVERGENT B4 ;  /* 0x0000000000047941 */ /* 0x000fea0003800200 */
.L_x_1391:
        /* <DEDUP_REMOVED lines=43> */
.L_x_1389:
[----:B------:R-:W-:Y:S05]  /*13350*/  BSYNC.RECONVERGENT B3 ;  /* 0x0000000000037941 */ /* 0x000fea0003800200 */
.L_x_1388:
[----:B-----5:R-:W-:Y:S01]  /*13360*/  PRMT R68, R32, 0x7632, R68 ;  /* 0x0000763220447816 */ /* 0x020fe20000000044 */
[----:B------:R-:W-:Y:S01]  /*13370*/  HFMA2 R106, -RZ, RZ, 0.1171875, 0 ;  /* 0x2f800000ff6a7431 */ /* 0x000fe200000001ff */
        /* <DEDUP_REMOVED lines=11> */
.L_x_1387:
[----:B------:R-:W-:Y:S05]  /*13430*/  BSYNC.RECONVERGENT B2 ;  /* 0x0000000000027941 */ /* 0x000fea0003800200 */
.L_x_1386:
        /* <DEDUP_REMOVED lines=22> */
.L_x_1397:
        /* <DEDUP_REMOVED lines=13> */
.L_x_1399:
[----:B------:R-:W-:Y:S05]  /*13670*/  BSYNC.RECONVERGENT B4 ;  /* 0x0000000000047941 */ /* 0x000fea0003800200 */
.L_x_1398:
        /* <DEDUP_REMOVED lines=43> */
.L_x_1396:
[----:B------:R-:W-:Y:S05]  /*13930*/  BSYNC.RECONVERGENT B3 ;  /* 0x0000000000037941 */ /* 0x000fea0003800200 */
.L_x_1395:
[----:B------:R-:W-:Y:S01]  /*13940*/  I2FP.F32.U32 R8, R8 ;  /* 0x0000000800087245 */ /* 0x000fe20000201000 */
[----:B------:R-:W-:Y:S02]  /*13950*/  HFMA2 R87, -RZ, RZ, 0.1171875, 0 ;  /* 0x2f800000ff577431 */ /* 0x000fe400000001ff */
[----:B-----5:R-:W-:-:S03]  /*13960*/  IMAD.U32 R106, R33, 0x10000, RZ ;  /* 0x00010000216a7824 */ /* 0x020fc600078e00ff */
[----:B------:R-:W-:Y:S01]  /*13970*/  FFMA.FTZ R8, R8, R87, 1.1641532182693481445e-10 ;  /* 0x2f00000008087423 */ /* 0x000fe20000010057 */
[----:B------:R-:W-:Y:S01]  /*13980*/  FMUL.FTZ R106, R106, UR13 ;  /* 0x0000000d6a6a7c20 */ /* 0x000fe20008410000 */
[----:B------:R-:W-:-:S03]  /*13990*/  SHF.L.U32 R87, R69, 0x10, RZ ;  /* 0x0000001045577819 */ /* 0x000fc600000006ff */
[----:B------:R-:W-:Y:S01]  /*139a0*/  FMUL.FTZ R106, R106, UR12 ;  /* 0x0000000c6a6a7c20 */ /* 0x000fe20008410000 */
[----:B------:R-:W-:-:S04]  /*139b0*/  FSETP.GTU.FTZ.AND P4, PT, R8, UR10, PT ;  /* 0x0000000a08007c0b */ /* 0x000fc8000bf9c000 */
[----:B------:R-:W-:Y:S02]  /*139c0*/  FSEL R106, R106, RZ, !P4 ;  /* 0x000000ff6a6a7208 */ /* 0x000fe40006000000 */
[----:B------:R-:W-:-:S03]  /*139d0*/  SEL R8, RZ, 0x1, P4 ;  /* 0x00000001ff087807 */ /* 0x000fc60002000000 */
[----:B------:R-:W-:-:S07]  /*139e0*/  FADD.FTZ R106, R87, R106 ;  /* 0x0000006a576a7221 */ /* 0x000fce0000010000 */
.L_x_1394:
[----:B------:R-:W-:Y:S05]  /*139f0*/  BSYNC.RECONVERGENT B2 ;  /* 0x0000000000027941 */ /* 0x000fea0003800200 */
.L_x_1393:
        /* <DEDUP_REMOVED lines=23> */
.L_x_1404:
        /* <DEDUP_REMOVED lines=13> */
.L_x_1406:
[----:B------:R-:W-:Y:S05]  /*13c40*/  BSYNC.RECONVERGENT B4 ;  /* 0x0000000000047941 */ /* 0x000fea0003800200 */
.L_x_1405:
        /* <DEDUP_REMOVED lines=42> */
.L_x_1403:
[----:B------:R-:W-:Y:S05]  /*13ef0*/  BSYNC.RECONVERGENT B3 ;  /* 0x0000000000037941 */ /* 0x000fea0003800200 */
.L_x_1402:
        /* <DEDUP_REMOVED lines=13> */
.L_x_1401:
[----:B------:R-:W-:Y:S05]  /*13fd0*/  BSYNC.RECONVERGENT B2 ;  /* 0x0000000000027941 */ /* 0x000fea0003800200 */
.L_x_1400:
[----:B------:R-:W-:Y:S01]  /*13fe0*/  BSSY.RECONVERGENT B2, `(.L_x_1407) ;  /* 0x000005b000027945 */ /* 0x000fe20003800200 */
[----:B------:R-:W-:Y:S01]  /*13ff0*/  F2FP.BF16.F32.PACK_AB R136, RZ, R107 ;  /* 0x0000006bff88723e */ /* 0x000fe200000010ff */
[----:B------:R-:W-:Y:S01]  /*14000*/  @!P3 IMAD.MOV.U32 R116, RZ, RZ, R126 ;  /* 0x000000ffff74b224 */ /* 0x000fe200078e007e */
[----:B------:R-:W-:Y:S02]  /*14010*/  @!P3 SHF.L.U32 R114, R70, 0x10, RZ ;  /* 0x000000104672b819 */ /* 0x000fe400000006ff */
[----:B------:R-:W-:Y:S01]  /*14020*/  @!P3 MOV R68, R87 ;  /* 0x000000570044b202 */ /* 0x000fe20000000f00 */
        /* <DEDUP_REMOVED lines=17> */
.L_x_1411:
        /* <DEDUP_REMOVED lines=13> */
.L_x_1413:
[----:B------:R-:W-:Y:S05]  /*14210*/  BSYNC.RECONVERGENT B4 ;  /* 0x0000000000047941 */ /* 0x000fea0003800200 */
.L_x_1412:
        /* <DEDUP_REMOVED lines=41> */
[----:B------:R-:W-:Y:S01]  /*144b0*/  HFMA2 R68, -RZ, RZ, 0, 0 ;  /* 0x00000000ff447431 */ /* 0x000fe200000001ff */
[----:B------:R-:W-:-:S07]  /*144c0*/  LOP3.LUT R89, R114, UR32, R69, 0x96, !PT ;  /* 0x0000002072597c12 */ /* 0x000fce000f8e9645 */
.L_x_1410:
[----:B------:R-:W-:Y:S05]  /*144d0*/  BSYNC.RECONVERGENT B3 ;  /* 0x0000000000037941 */ /* 0x000fea0003800200 */
.L_x_1409:
[----:B------:R-:W-:Y:S01]  /*144e0*/  I2FP.F32.U32 R6, R6 ;  /* 0x0000000600067245 */ /* 0x000fe20000201000 */
[----:B------:R-:W-:Y:S01]  /*144f0*/  IMAD.MOV.U32 R69, RZ, RZ, 0x2f800000 ;  /* 0x2f800000ff457424 */ /* 0x000fe200078e00ff */
[----:B-----5:R-:W-:-:S03]  /*14500*/  SHF.L.U32 R87, R34, 0x10, RZ ;  /* 0x0000001022577819 */ /* 0x020fc600000006ff */
[----:B------:R-:W-:Y:S01]  /*14510*/  FFMA.FTZ R6, R6, R69, 1.1641532182693481445e-10 ;  /* 0x2f00000006067423 */ /* 0x000fe20000010045 */
[----:B------:R-:W-:Y:S02]  /*14520*/  IMAD.U32 R69, R70, 0x10000, RZ ;  /* 0x0001000046457824 */ /* 0x000fe400078e00ff */
[----:B------:R-:W-:Y:S02]  /*14530*/  FMUL.FTZ R87, R87, UR13 ;  /* 0x0000000d57577c20 */ /* 0x000fe40008410000 */
[----:B------:R-:W-:Y:S02]  /*14540*/  FSETP.GTU.FTZ.AND P4, PT, R6, UR10, PT ;  /* 0x0000000a06007c0b */ /* 0x000fe4000bf9c000 */
[----:B------:R-:W-:Y:S02]  /*14550*/  FMUL.FTZ R87, R87, UR12 ;  /* 0x0000000c57577c20 */ /* 0x000fe40008410000 */
[----:B------:R-:W-:-:S03]  /*14560*/  SEL R6, RZ, 0x1, P4 ;  /* 0x00000001ff067807 */ /* 0x000fc60002000000 */
[----:B------:R-:W-:-:S05]  /*14570*/  FSEL R114, R87, RZ, !P4 ;  /* 0x000000ff57727208 */ /* 0x000fca0006000000 */
[----:B------:R-:W-:-:S07]  /*14580*/  FADD.FTZ R114, R69, R114 ;  /* 0x0000007245727221 */ /* 0x000fce0000010000 */
.L_x_1408:
[----:B------:R-:W-:Y:S05]  /*14590*/  BSYNC.RECONVERGENT B2 ;  /* 0x0000000000027941 */ /* 0x000fea0003800200 */
.L_x_1407:
[----:B------:R-:W-:Y:S01]  /*145a0*/  @!P3 PRMT R115, R70, 0x7632, R115 ;  /* 0x000076324673b816 */ /* 0x000fe20000000073 */
[----:B------:R-:W-:Y:S01]  /*145b0*/  BSSY.RECONVERGENT B2, `(.L_x_1414) ;  /* 0x000005c000027945 */ /* 0x000fe20003800200 */
[----:B------:R-:W-:Y:S01]  /*145c0*/  F2FP.BF16.F32.PACK_AB R137, RZ, R114 ;  /* 0x00000072ff89723e */ /* 0x000fe200000010ff */
[----:B------:R-:W-:Y:S01]  /*145d0*/  @!P3 IMAD.MOV.U32 R69, RZ, RZ, R68 ;  /* 0x000000ffff45b224 */ /* 0x000fe200078e0044 */
[----:B------:R-:W-:Y:S02]  /*145e0*/  @!P3 MOV R140, R116 ;  /* 0x00000074008cb202 */ /* 0x000fe40000000f00 */
[----:B------:R-:W-:Y:S01]  /*145f0*/  @!P3 SHF.L.U32 R115, R115, 0x10, RZ ;  /* 0x000000107373b819 */ /* 0x000fe200000006ff */
        /* <DEDUP_REMOVED lines=17> */
.L_x_1418:
        /* <DEDUP_REMOVED lines=13> */
.L_x_1420:
[----:B------:R-:W-:Y:S05]  /*147e0*/  BSYNC.RECONVERGENT B4 ;  /* 0x0000000000047941 */ /* 0x000fea0003800200 */
.L_x_1419:
        /* <DEDUP_REMOVED lines=39> */
[----:B------:R-:W-:-:S03]  /*14a60*/  LOP3.LUT R88, R88, UR31, R125, 0x96, !PT ;  /* 0x0000001f58587c12 */ /* 0x000fc6000f8e967d */
[----:B------:R-:W-:Y:S01]  /*14a70*/  IMAD.MOV.U32 R14, RZ, RZ, R124 ;  /* 0x000000ffff0e7224 */ /* 0x000fe200078e007c */
[----:B------:R-:W-:-:S07]  /*14a80*/  LOP3.LUT R89, R68, UR32, R141, 0x96, !PT ;  /* 0x0000002044597c12 */ /* 0x000fce000f8e968d */
.L_x_1417:
[----:B------:R-:W-:Y:S05]  /*14a90*/  BSYNC.RECONVERGENT B3 ;  /* 0x0000000000037941 */ /* 0x000fea0003800200 */
.L_x_1416:
[----:B-----5:R-:W-:Y:S01]  /*14aa0*/  PRMT R68, R34, 0x7632, R68 ;  /* 0x0000763222447816 */ /* 0x020fe20000000044 */
[----:B------:R-:W-:Y:S01]  /*14ab0*/  HFMA2 R116, -RZ, RZ, 0.1171875, 0 ;  /* 0x2f800000ff747431 */ /* 0x000fe200000001ff */
        /* <DEDUP_REMOVED lines=11> */
.L_x_1415:
[----:B------:R-:W-:Y:S05]  /*14b70*/  BSYNC.RECONVERGENT B2 ;  /* 0x0000000000027941 */ /* 0x000fea0003800200 */
.L_x_1414:
        /* <DEDUP_REMOVED lines=22> */
.L_x_1425:
        /* <DEDUP_REMOVED lines=13> */
.L_x_1427:
[----:B------:R-:W-:Y:S05]  /*14db0*/  BSYNC.RECONVERGENT B4 ;  /* 0x0000000000047941 */ /* 0x000fea0003800200 */
.L_x_1426:
        /* <DEDUP_REMOVED lines=43> */
.L_x_1424:
[----:B------:R-:W-:Y:S05]  /*15070*/  BSYNC.RECONVERGENT B3 ;  /* 0x0000000000037941 */ /* 0x000fea0003800200 */
.L_x_1423:
        /* <DEDUP_REMOVED lines=11> */
.L_x_1422:
[----:B------:R-:W-:Y:S05]  /*15130*/  BSYNC.RECONVERGENT B2 ;  /* 0x0000000000027941 */ /* 0x000fea0003800200 */
.L_x_1421:
        /* <DEDUP_REMOVED lines=23> */
.L_x_1432:
        /* <DEDUP_REMOVED lines=13> */
.L_x_1434:
[----:B------:R-:W-:Y:S05]  /*15380*/  BSYNC.RECONVERGENT B4 ;  /* 0x0000000000047941 */ /* 0x000fea0003800200 */
.L_x_1433:
        /* <DEDUP_REMOVED lines=42> */
[----:B------:R-:W-:-:S07]  /*15630*/  IMAD.MOV.U32 R124, RZ, RZ, R68 ;  /* 0x000000ffff7c7224 */ /* 0x000fce00078e0044 */
.L_x_1431:
[----:B------:R-:W-:Y:S05]  /*15640*/  BSYNC.RECONVERGENT B3 ;  /* 0x0000000000037941 */ /* 0x000fea0003800200 */
.L_x_1430:
        /* <DEDUP_REMOVED lines=13> */
.L_x_1429:
[----:B------:R-:W-:Y:S05]  /*15720*/  BSYNC.RECONVERGENT B2 ;  /* 0x0000000000027941 */ /* 0x000fea0003800200 */
.L_x_1428:
[----:B------:R-:W-:Y:S02]  /*15730*/  F2FP.BF16.F32.PACK_AB R71, RZ, R123 ;  /* 0x0000007bff47723e */ /* 0x000fe400000010ff */
[----:B------:R-:W-:Y:S02]  /*15740*/  PRMT R70, R137, 0x5410, R138 ;  /* 0x0000541089467816 */ /* 0x000fe4000000008a */
[----:B------:R-:W-:Y:S02]  /*15750*/  PRMT R69, R134, 0x5410, R136 ;  /* 0x0000541086457816 */ /* 0x000fe40000000088 */
[----:B------:R-:W-:Y:S02]  /*15760*/  PRMT R68, R132, 0x5410, R133 ;  /* 0x0000541084447816 */ /* 0x000fe40000000085 */
[----:B------:R-:W-:Y:S01]  /*15770*/  PRMT R71, R135, 0x5410, R71 ;  /* 0x0000541087477816 */ /* 0x000fe20000000047 */
[----:B------:R-:W-:Y:S06]  /*15780*/  BRA `(.L_x_1435) ;  /* 0x0000002800f07947 */ /* 0x000fec0003800000 */
.L_x_1378:
[----:B------:R-:W-:Y:S01]  /*15790*/  BSSY.RECONVERGENT B2, `(.L_x_1436) ;  /* 0x0000057000027945 */ /* 0x000fe20003800200 */
[----:B------:R-:W-:Y:S01]  /*157a0*/  IMAD.MOV.U32 R98, RZ, RZ, RZ ;  /* 0x000000ffff627224 */ /* 0x000fe200078e00ff */
[----:B------:R-:W-:Y:S01]  /*157b0*/  MOV R136, R124 ;  /* 0x0000007c00887202 */ /* 0x000fe20000000f00 */
[----:B01----:R-:W-:Y:S01]  /*157c0*/  IMAD.MOV.U32 R68, RZ, RZ, R87 ;  /* 0x000000ffff447224 */ /* 0x003fe200078e0057 */
        /* <DEDUP_REMOVED lines=17> */
.L_x_1440:
        /* <DEDUP_REMOVED lines=13> */
.L_x_1442:
[----:B------:R-:W-:Y:S05]  /*159b0*/  BSYNC.RECONVERGENT B4 ;  /* 0x0000000000047941 */ /* 0x000fea0003800200 */
.L_x_1441:
        /* <DEDUP_REMOVED lines=41> */
[----:B------:R-:W-:-:S07]  /*15c50*/  HFMA2 R68, -RZ, RZ, 0, 0 ;  /* 0x00000000ff447431 */ /* 0x000fce00000001ff */
.L_x_1439:
[----:B------:R-:W-:Y:S05]  /*15c60*/  BSYNC.RECONVERGENT B3 ;  /* 0x0000000000037941 */ /* 0x000fea0003800200 */
.L_x_1438:
        /* <DEDUP_REMOVED lines=9> */
.L_x_1437:
[----:B------:R-:W-:Y:S05]  /*15d00*/  BSYNC.RECONVERGENT B2 ;  /* 0x0000000000027941 */ /* 0x000fea0003800200 */
.L_x_1436:
[----:B------:R-:W-:Y:S01]  /*15d10*/  BSSY.RECONVERGENT B2, `(.L_x_1443) ;  /* 0x0000056000027945 */ /* 0x000fe20003800200 */
[----:B------:R-:W-:Y:S01]  /*15d20*/  F2FP.BF16.F32.PACK_AB R132, RZ, R98 ;  /* 0x00000062ff84723e */ /* 0x000fe200000010ff */
[----:B------:R-:W-:Y:S01]  /*15d30*/  IMAD.MOV.U32 R99, RZ, RZ, RZ ;  /* 0x000000ffff637224 */ /* 0x000fe200078e00ff */
[----:B------:R-:W-:Y:S01]  /*15d40*/  MOV R69, R68 ;  /* 0x0000004400457202 */ /* 0x000fe20000000f00 */
        /* <DEDUP_REMOVED lines=14> */
.L_x_1447:
        /* <DEDUP_REMOVED lines=13> */
.L_x_1449:
[----:B------:R-:W-:Y:S05]  /*15f00*/  BSYNC.RECONVERGENT B4 ;  /* 0x0000000000047941 */ /* 0x000fea0003800200 */
.L_x_1448:
        /* <DEDUP_REMOVED lines=43> */
.L_x_1446:
[----:B------:R-:W-:Y:S05]  /*161c0*/  BSYNC.RECONVERGENT B3 ;  /* 0x0000000000037941 */ /* 0x000fea0003800200 */
.L_x_1445:
        /* <DEDUP_REMOVED lines=10> */
.L_x_1444:
[----:B------:R-:W-:Y:S05]  /*16270*/  BSYNC.RECONVERGENT B2 ;  /* 0x0000000000027941 */ /* 0x000fea0003800200 */
.L_x_1443:
[----:B------:R-:W-:Y:S01]  /*16280*/  BSSY.RECONVERGENT B2, `(.L_x_1450) ;  /* 0x0000055000027945 */ /* 0x000fe20003800200 */
[----:B------:R-:W-:Y:S01]  /*16290*/  F2FP.BF16.F32.PACK_AB R127, RZ, R99 ;  /* 0x00000063ff7f723e */ /* 0x000fe200000010ff */
[----:B------:R-:W-:Y:S01]  /*162a0*/  IMAD.MOV.U32 R68, RZ, RZ, R69 ;  /* 0x000000ffff447224 */ /* 0x000fe200078e0045 */
[----:B------:R-:W-:Y:S01]  /*162b0*/  MOV R106, RZ ;  /* 0x000000ff006a7202 */ /* 0x000fe20000000f00 */
        /* <DEDUP_REMOVED lines=14> */
.L_x_1454:
        /* <DEDUP_REMOVED lines=13> */
.L_x_1456:
[----:B------:R-:W-:Y:S05]  /*16470*/  BSYNC.RECONVERGENT B4 ;  /* 0x0000000000047941 */ /* 0x000fea0003800200 */
.L_x_1455:
        /* <DEDUP_REMOVED lines=40> */
[----:B------:R-:W-:Y:S02]  /*16700*/  HFMA2 R68, -RZ, RZ, 0, 0 ;  /* 0x00000000ff447431 */ /* 0x000fe400000001ff */
[----:B------:R-:W-:Y:S01]  /*16710*/  IMAD.MOV.U32 R14, RZ, RZ, R106 ;  /* 0x000000ffff0e7224 */ /* 0x000fe200078e006a */
[----:B------:R-:W-:-:S07]  /*16720*/  LOP3.LUT R89, R70, UR32, R69, 0x96, !PT ;  /* 0x0000002046597c12 */ /* 0x000fce000f8e9645 */
.L_x_1453:
[----:B------:R-:W-:Y:S05]  /*16730*/  BSYNC.RECONVERGENT B3 ;  /* 0x0000000000037941 */ /* 0x000fea0003800200 */
.L_x_1452:
        /* <DEDUP_REMOVED lines=9> */
.L_x_1451:
[----:B------:R-:W-:Y:S05]  /*167d0*/  BSYNC.RECONVERGENT B2 ;  /* 0x0000000000027941 */ /* 0x000fea0003800200 */
.L_x_1450:
        /* <DEDUP_REMOVED lines=18> */
.L_x_1461:
        /* <DEDUP_REMOVED lines=13> */
.L_x_1463:
[----:B------:R-:W-:Y:S05]  /*169d0*/  BSYNC.RECONVERGENT B4 ;  /* 0x0000000000047941 */ /* 0x000fea0003800200 */
.L_x_1462:
        /* <DEDUP_REMOVED lines=43> */
.L_x_1460:
[----:B------:R-:W-:Y:S05]  /*16c90*/  BSYNC.RECONVERGENT B3 ;  /* 0x0000000000037941 */ /* 0x000fea0003800200 */
.L_x_1459:
        /* <DEDUP_REMOVED lines=10> */
.L_x_1458:
[----:B------:R-:W-:Y:S05]  /*16d40*/  BSYNC.RECONVERGENT B2 ;  /* 0x0000000000027941 */ /* 0x000fea0003800200 */
.L_x_1457:
        /* <DEDUP_REMOVED lines=18> */
.L_x_1468:
        /* <DEDUP_REMOVED lines=13> */
.L_x_1470:
[----:B------:R-:W-:Y:S05]  /*16f40*/  BSYNC.RECONVERGENT B4 ;  /* 0x0000000000047941 */ /* 0x000fea0003800200 */
.L_x_1469:
        /* <DEDUP_REMOVED lines=43> */
.L_x_1467:
[----:B------:R-:W-:Y:S05]  /*17200*/  BSYNC.RECONVERGENT B3 ;  /* 0x0000000000037941 */ /* 0x000fea0003800200 */
.L_x_1466:
        /* <DEDUP_REMOVED lines=9> */
.L_x_1465:
[----:B------:R-:W-:Y:S05]  /*172a0*/  BSYNC.RECONVERGENT B2 ;  /* 0x0000000000027941 */ /* 0x000fea0003800200 */
.L_x_1464:
        /* <DEDUP_REMOVED lines=18> */
.L_x_1475:
        /* <DEDUP_REMOVED lines=13> */
.L_x_1477:
[----:B------:R-:W-:Y:S05]  /*174a0*/  BSYNC.RECONVERGENT B4 ;  /* 0x0000000000047941 */ /* 0x000fea0003800200 */
.L_x_1476:
        /* <DEDUP_REMOVED lines=43> */
.L_x_1474:
[----:B------:R-:W-:Y:S05]  /*17760*/  BSYNC.RECONVERGENT B3 ;  /* 0x0000000000037941 */ /* 0x000fea0003800200 */
.L_x_1473:
        /* <DEDUP_REMOVED lines=10> */
.L_x_1472:
[----:B------:R-:W-:Y:S05]  /*17810*/  BSYNC.RECONVERGENT B2 ;  /* 0x0000000000027941 */ /* 0x000fea0003800200 */
.L_x_1471:
        /* <DEDUP_REMOVED lines=18> */
.L_x_1482:
        /* <DEDUP_REMOVED lines=13> */
.L_x_1484:
[----:B------:R-:W-:Y:S05]  /*17a10*/  BSYNC.RECONVERGENT B4 ;  /* 0x0000000000047941 */ /* 0x000fea0003800200 */
.L_x_1483:
        /* <DEDUP_REMOVED lines=43> */
.L_x_1481:
[----:B------:R-:W-:Y:S05]  /*17cd0*/  BSYNC.RECONVERGENT B3 ;  /* 0x0000000000037941 */ /* 0x000fea0003800200 */
.L_x_1480:
        /* <DEDUP_REMOVED lines=9> */
.L_x_1479:
[----:B------:R-:W-:Y:S05]  /*17d70*/  BSYNC.RECONVERGENT B2 ;  /* 0x0000000000027941 */ /* 0x000fea0003800200 */
.L_x_1478:
        /* <DEDUP_REMOVED lines=18> */
.L_x_1489:
        /* <DEDUP_REMOVED lines=13> */
.L_x_1491:
[----:B------:R-:W-:Y:S05]  /*17f70*/  BSYNC.RECONVERGENT B4 ;  /* 0x0000000000047941 */ /* 0x000fea0003800200 */
.L_x_1490:
        /* <DEDUP_REMOVED lines=41> */
[----:B------:R-:W-:Y:S02]  /*18210*/  LOP3.LUT R89, R70, UR32, R69, 0x96, !PT ;  /* 0x0000002046597c12 */ /* 0x000fe4000f8e9645 */
[----:B------:R-:W-:-:S07]  /*18220*/  MOV R136, R68 ;  /* 0x0000004400887202 */ /* 0x000fce0000000f00 */
.L_x_1488:
[----:B------:R-:W-:Y:S05]  /*18230*/  BSYNC.RECONVERGENT B3 ;  /* 0x0000000000037941 */ /* 0x000fea0003800200 */
.L_x_1487:
        /* <DEDUP_REMOVED lines=10> */
.L_x_1486:
[----:B------:R-:W-:Y:S05]  /*182e0*/  BSYNC.RECONVERGENT B2 ;  /* 0x0000000000027941 */ /* 0x000fea0003800200 */
.L_x_1485:
[----:B------:R-:W-:Y:S02]  /*182f0*/  F2FP.BF16.F32.PACK_AB R71, RZ, R123 ;  /* 0x0000007bff47723e */ /* 0x000fe400000010ff */
[----:B------:R-:W-:Y:S02]  /*18300*/  MOV R124, R136 ;  /* 0x00000088007c7202 */ /* 0x000fe40000000f00 */
[----:B------:R-:W-:Y:S02]  /*18310*/  PRMT R70, R135, 0x5410, R137 ;  /* 0x0000541087467816 */ /* 0x000fe40000000089 */
[----:B------:R-:W-:Y:S02]  /*18320*/  PRMT R69, R133, 0x5410, R134 ;  /* 0x0000541085457816 */ /* 0x000fe40000000086 */
[----:B------:R-:W-:Y:S02]  /*18330*/  PRMT R68, R132, 0x5410, R127 ;  /* 0x0000541084447816 */ /* 0x000fe4000000007f */
[----:B------:R-:W-:-:S07]  /*18340*/  PRMT R71, R126, 0x5410, R71 ;  /* 0x000054107e477816 */ /* 0x000fce0000000047 */
.L_x_1435:
[----:B------:R-:W0:Y:S02]  /*18350*/  LDC.64 R126, c[0x0][0x3a8] ;  /* 0x0000ea00ff7e7b82 */ /* 0x000e240000000a00 */
[----:B0-----:R-:W-:-:S05]  /*18360*/  IMAD.WIDE.U32 R126, R131, 0x10, R126 ;  /* 0x00000010837e7825 */ /* 0x001fca00078e007e */
[----:B------:R2:W-:Y:S01]  /*18370*/  STG.E.128 desc[UR8][R126.64], R68 ;  /* 0x000000447e007986 */ /* 0x0005e2000c101d08 */
[----:B------:R-:W-:Y:S05]  /*18380*/  @!P2 BRA `(.L_x_1375) ;  /* 0x000000000050a947 */ /* 0x000fea0003800000 */
[----:B--2---:R-:W-:Y:S01]  /*18390*/  IMAD.U32 R71, R4, 0x10000, RZ ;  /* 0x0001000004477824 */ /* 0x004fe200078e00ff */
        /* <DEDUP_REMOVED lines=19> */
.L_x_1375:
[----:B------:R-:W-:Y:S05]  /*184d0*/  BSYNC.RECONVERGENT B1 ;  /* 0x0000000000017941 */ /* 0x000fea0003800200 */
.L_x_1374:
[----:B0123--:R-:W-:Y:S01]  /*184e0*/  FADD.FTZ R69, RZ, R12 ;  /* 0x0000000cff457221 */ /* 0x00ffe20000010000 */
        /* <DEDUP_REMOVED lines=124> */
.L_x_1513:
[----:B-1----:R-:W-:Y:S01]  /*18cb0*/  FADD.FTZ R131, R130, R127 ;  /* 0x0000007f82837221 */ /* 0x002fe20000010000 */
[----:B------:R-:W-:Y:S01]  /*18cc0*/  FMUL.FTZ R127, R125, R125 ;  /* 0x0000007d7d7f7220 */ /* 0x000fe20000410000 */
[----:B------:R-:W-:Y:S01]  /*18cd0*/  ISETP.NE.AND P2, PT, RZ, UR11, PT ;  /* 0x0000000bff007c0c */ /* 0x000fe2000bf45270 */
[----:B------:R-:W1:Y:S01]  /*18ce0*/  @!P5 LDC.64 R70, c[0x0][0x3c0] ;  /* 0x0000f000ff46db82 */ /* 0x000e620000000a00 */
[----:B------:R-:W-:Y:S01]  /*18cf0*/  FFMA.FTZ R126, R131, R126, UR14 ;  /* 0x0000000e837e7e23 */ /* 0x000fe2000801007e */
[----:B-----5:R-:W-:Y:S01]  /*18d00*/  ISETP.GE.AND P3, PT, R128, 0x1, PT ;  /* 0x000000018000780c */ /* 0x020fe20003f66270 */
[----:B------:R-:W-:Y:S01]  /*18d10*/  BSSY.RECONVERGENT B1, `(.L_x_1493) ;  /* 0x00000db000017945 */ /* 0x000fe20003800200 */
[----:B------:R-:W-:-:S04]  /*18d20*/  FSEL R127, R127, RZ, P2 ;  /* 0x000000ff7f7f7208 */ /* 0x000fc80001000000 */
[----:B------:R-:W2:Y:S01]  /*18d30*/  @!P5 LDC.64 R68, c[0x0][0x3c8] ;  /* 0x0000f200ff44db82 */ /* 0x000ea20000000a00 */
[----:B------:R-:W-:-:S04]  /*18d40*/  FADD.FTZ R126, R126, R127 ;  /* 0x0000007f7e7e7221 */ /* 0x000fc80000010000 */
[----:B------:R-:W3:Y:S01]  /*18d50*/  MUFU.RSQ R131, R126 ;  /* 0x0000007e00837308 */ /* 0x000ee20000001400 */
[----:B-1----:R-:W-:-:S05]  /*18d60*/  @!P5 IMAD.WIDE R70, R92, 0x4, R70 ;  /* 0x000000045c46d825 */ /* 0x002fca00078e0246 */
[----:B------:R1:W-:Y:S01]  /*18d70*/  @!P5 STG.E desc[UR8][R70.64], R125 ;  /* 0x0000007d4600d986 */ /* 0x0003e2000c101908 */
[----:B--2---:R-:W-:-:S05]  /*18d80*/  @!P5 IMAD.WIDE R68, R92, 0x4, R68 ;  /* 0x000000045c44d825 */ /* 0x004fca00078e0244 */
[----:B---3--:R1:W-:Y:S01]  /*18d90*/  @!P5 STG.E desc[UR8][R68.64], R131 ;  /* 0x000000834400d986 */ /* 0x0083e2000c101908 */
[----:B------:R-:W-:Y:S05]  /*18da0*/  @!P3 BRA `(.L_x_1494) ;  /* 0x0000000c0044b947 */ /* 0x000fea0003800000 */
[----:B------:R-:W-:Y:S01]  /*18db0*/  IADD3 R128, PT, PT, R128, -0x1, RZ ;  /* 0xffffffff80807810 */ /* 0x000fe20007ffe0ff */
[----:B------:R-:W-:Y:S04]  /*18dc0*/  BSSY.RECONVERGENT B2, `(.L_x_1495) ;  /* 0x0000037000027945 */ /* 0x000fe80003800200 */
[----:B------:R-:W-:Y:S01]  /*18dd0*/  IMAD R128, R128, R129, RZ ;  /* 0x0000008180807224 */ /* 0x000fe200078e02ff */
[----:B------:R-:W-:-:S04]  /*18de0*/  FSEL R129, R125, RZ, !P2 ;  /* 0x000000ff7d817208 */ /* 0x000fc80005000000 */
[----:B-1----:R-:W-:-:S04]  /*18df0*/  SHF.R.S32.HI R69, RZ, 0x1f, R128 ;  /* 0x0000001fff457819 */ /* 0x002fc80000011480 */
[----:B------:R-:W-:-:S04]  /*18e00*/  LEA.HI R128, R69, R128, RZ, 0x3 ;  /* 0x0000008045807211 */ /* 0x000fc800078f18ff */
[----:B------:R-:W-:Y:S01]  /*18e10*/  LEA.HI.SX32 R125, R128, R93, 0x1d ;  /* 0x0000005d807d7211 */ /* 0x000fe200078feaff */
[----:B------:R-:W-:Y:S06]  /*18e20*/  @!P0 BRA `(.L_x_1496) ;  /* 0x0000000000c08947 */ /* 0x000fec0003800000 */
[--C-:B------:R-:W-:Y:S01]  /*18e30*/  FADD.FTZ R126, R109, -R129.reuse ;  /* 0x800000816d7e7221 */ /* 0x100fe20000010000 */
[--C-:B------:R-:W-:Y:S01]  /*18e40*/  FADD.FTZ R70, R101, -R129.reuse ;  /* 0x8000008165467221 */ /* 0x100fe20000010000 */
[----:B------:R-:W-:Y:S01]  /*18e50*/  IMAD.U32 R127, R65, 0x10000, RZ ;  /* 0x00010000417f7824 */ /* 0x000fe200078e00ff */
[----:B------:R-:W-:Y:S01]  /*18e60*/  SHF.L.U32 R133, R61, 0x10, RZ ;  /* 0x000000103d857819 */ /* 0x000fe200000006ff */
[----:B------:R-:W-:Y:S01]  /*18e70*/  FADD.FTZ R128, R122, -R129 ;  /* 0x800000817a807221 */ /* 0x000fe20000010000 */
[----:B------:R-:W-:Y:S01]  /*18e80*/  SHF.L.U32 R137, R62, 0x10, RZ ;  /* 0x000000103e897819 */ /* 0x000fe200000006ff */
[C---:B------:R-:W-:Y:S01]  /*18e90*/  FMUL.FTZ R126, R131.reuse, R126 ;  /* 0x0000007e837e7220 */ /* 0x040fe20000410000 */
[----:B------:R-:W-:Y:S02]  /*18ea0*/  IMAD.U32 R135, R66, 0x10000, RZ ;  /* 0x0001000042877824 */ /* 0x000fe400078e00ff */
[C---:B------:R-:W-:Y:S01]  /*18eb0*/  FMUL.FTZ R70, R131.reuse, R70 ;  /* 0x0000004683467220 */ /* 0x040fe20000410000 */
[----:B0-----:R-:W-:Y:S01]  /*18ec0*/  FMUL.FTZ R130, R131, R128 ;  /* 0x0000008083827220 */ /* 0x001fe20000410000 */
[----:B------:R-:W-:Y:S01]  /*18ed0*/  SHF.L.U32 R141, R63, 0x10, RZ ;  /* 0x000000103f8d7819 */ /* 0x000fe200000006ff */
[----:B------:R-:W-:Y:S01]  /*18ee0*/  FFMA.FTZ R137, R126, R135, R137 ;  /* 0x000000877e897223 */ /* 0x000fe20000010089 */
[----:B------:R-:W-:Y:S01]  /*18ef0*/  FFMA.FTZ R128, R70, R127, R133 ;  /* 0x0000007f46807223 */ /* 0x000fe20000010085 */
[----:B------:R-:W-:Y:S01]  /*18f00*/  FADD.FTZ R68, R12, -R129 ;  /* 0x800000810c447221 */ /* 0x000fe20000010000 */
[----:B------:R-:W0:Y:S01]  /*18f10*/  LDC.64 R126, c[0x0][0x428] ;  /* 0x00010a00ff7e7b82 */ /* 0x000e220000000a00 */
[----:B------:R-:W-:Y:S01]  /*18f20*/  IMAD.U32 R139, R67, 0x10000, RZ ;  /* 0x00010000438b7824 */ /* 0x000fe200078e00ff */
[----:B------:R-:W-:Y:S01]  /*18f30*/  SHF.L.U32 R71, R60, 0x10, RZ ;  /* 0x000000103c477819 */ /* 0x000fe200000006ff */
[----:B------:R-:W-:-:S02]  /*18f40*/  IMAD.U32 R69, R64, 0x10000, RZ ;  /* 0x0001000040457824 */ /* 0x000fc400078e00ff */
[----:B------:R-:W-:Y:S01]  /*18f50*/  FMUL.FTZ R68, R131, R68 ;  /* 0x0000004483447220 */ /* 0x000fe20000410000 */
[----:B------:R-:W-:Y:S01]  /*18f60*/  FFMA.FTZ R134, R130, R139, R141 ;  /* 0x0000008b82867223 */ /* 0x000fe2000001008d */
[--C-:B------:R-:W-:Y:S01]  /*18f70*/  FADD.FTZ R130, R100, -R129.reuse ;  /* 0x8000008164827221 */ /* 0x100fe20000010000 */
[--C-:B------:R-:W-:Y:S01]  /*18f80*/  FADD.FTZ R70, R10, -R129.reuse ;  /* 0x800000810a467221 */ /* 0x100fe20000010000 */
[--C-:B------:R-:W-:Y:S01]  /*18f90*/  FADD.FTZ R132, R108, -R129.reuse ;  /* 0x800000816c847221 */ /* 0x100fe20000010000 */
[----:B------:R-:W-:Y:S01]  /*18fa0*/  FADD.FTZ R136, R121, -R129 ;  /* 0x8000008179887221 */ /* 0x000fe20000010000 */
[----:B------:R-:W-:Y:S01]  /*18fb0*/  FFMA.FTZ R68, R68, R69, R71 ;  /* 0x0000004544447223 */ /* 0x000fe20000010047 */
[----:B------:R-:W-:Y:S01]  /*18fc0*/  SHF.L.U32 R135, R18, 0x10, RZ ;  /* 0x0000001012877819 */ /* 0x000fe200000006ff */
[----:B------:R-:W-:Y:S01]  /*18fd0*/  IMAD.U32 R133, R17, 0x10000, RZ ;  /* 0x0001000011857824 */ /* 0x000fe200078e00ff */
        /* <DEDUP_REMOVED lines=8> */
[C---:B------:R-:W-:Y:S01]  /*19060*/  FMUL.FTZ R132, R131.reuse, R132 ;  /* 0x0000008483847220 */ /* 0x040fe20000410000 */
[----:B------:R-:W-:Y:S01]  /*19070*/  FMUL.FTZ R70, R131, R70 ;  /* 0x0000004683467220 */ /* 0x000fe20000410000 */
[----:B------:R-:W-:Y:S01]  /*19080*/  FFMA.FTZ R135, R130, R133, R135 ;  /* 0x0000008582877223 */ /* 0x000fe20000010087 */
[----:B------:R-:W-:Y:S01]  /*19090*/  FFMA.FTZ R143, R136, R143, R145 ;  /* 0x0000008f888f7223 */ /* 0x000fe20000010091 */
[----:B------:R-:W-:Y:S01]  /*190a0*/  FFMA.FTZ R132, R132, R139, R141 ;  /* 0x0000008b84847223 */ /* 0x000fe2000001008d */
[----:B------:R-:W-:Y:S01]  /*190b0*/  FFMA.FTZ R133, R70, R69, R71 ;  /* 0x0000004546857223 */ /* 0x000fe20000010047 */
[----:B0-----:R-:W-:Y:S01]  /*190c0*/  IMAD.WIDE.U32 R126, R125, 0x10, R126 ;  /* 0x000000107d7e7825 */ /* 0x001fe200078e007e */
[----:B------:R-:W-:-:S02]  /*190d0*/  F2FP.BF16.F32.PACK_AB R69, R135, R128 ;  /* 0x000000808745723e */ /* 0x000fc400000010ff */
[----:B------:R-:W-:Y:S01]  /*190e0*/  F2FP.BF16.F32.PACK_AB R71, R143, R134 ;  /* 0x000000868f47723e */ /* 0x000fe200000010ff */
[----:B------:R-:W-:Y:S01]  /*190f0*/  VIADD R125, R125, 0x20 ;  /* 0x000000207d7d7836 */ /* 0x000fe20000000000 */
[----:B------:R-:W-:Y:S02]  /*19100*/  F2FP.BF16.F32.PACK_AB R70, R132, R137 ;  /* 0x000000898446723e */ /* 0x000fe400000010ff */
[----:B------:R-:W-:-:S05]  /*19110*/  F2FP.BF16.F32.PACK_AB R68, R133, R68 ;  /* 0x000000448544723e */ /* 0x000fca00000010ff */
[----:B------:R1:W-:Y:S02]  /*19120*/  STG.E.128 desc[UR8][R126.64], R68 ;  /* 0x000000447e007986 */ /* 0x0003e4000c101d08 */
.L_x_1496:
[----:B------:R-:W-:Y:S05]  /*19130*/  BSYNC.RECONVERGENT B2 ;  /* 0x0000000000027941 */ /* 0x000fea0003800200 */
.L_x_1495:
[----:B------:R-:W-:Y:S01]  /*19140*/  ISETP.GE.U32.AND P0, PT, R95, 0x40, PT ;  /* 0x000000405f00780c */ /* 0x000fe20003f06070 */
[----:B------:R-:W-:-:S12]  /*19150*/  BSSY.RECONVERGENT B2, `(.L_x_1497) ;  /* 0x0000032000027945 */ /* 0x000fd80003800200 */
[----:B------:R-:W-:Y:S05]  /*19160*/  @!P0 BRA `(.L_x_1498) ;  /* 0x0000000000c08947 */ /* 0x000fea0003800000 */
[--C-:B-1----:R-:W-:Y:S01]  /*19170*/  FADD.FTZ R126, R110, -R129.reuse ;  /* 0x800000816e7e7221 */ /* 0x102fe20000010000 */
[--C-:B------:R-:W-:Y:S01]  /*19180*/  FADD.FTZ R70, R102, -R129.reuse ;  /* 0x8000008166467221 */ /* 0x100fe20000010000 */
[----:B------:R-:W-:Y:S01]  /*19190*/  SHF.L.U32 R127, R57, 0x10, RZ ;  /* 0x00000010397f7819 */ /* 0x000fe200000006ff */
[----:B------:R-:W-:Y:S01]  /*191a0*/  FADD.FTZ R128, R120, -R129 ;  /* 0x8000008178807221 */ /* 0x000fe20000010000 */
[----:B------:R-:W-:Y:S01]  /*191b0*/  SHF.L.U32 R135, R58, 0x10, RZ ;  /* 0x000000103a877819 */ /* 0x000fe200000006ff */
[----:B------:R-:W-:Y:S01]  /*191c0*/  FMUL.FTZ R126, R131, R126 ;  /* 0x0000007e837e7220 */ /* 0x000fe20000410000 */
[----:B------:R-:W-:Y:S02]  /*191d0*/  IMAD.U32 R133, R53, 0x10000, RZ ;  /* 0x0001000035857824 */ /* 0x000fe400078e00ff */
[C---:B------:R-:W-:Y:S01]  /*191e0*/  FMUL.FTZ R70, R131.reuse, R70 ;  /* 0x0000004683467220 */ /* 0x040fe20000410000 */
[----:B------:R-:W-:Y:S02]  /*191f0*/  IMAD.U32 R137, R54, 0x10000, RZ ;  /* 0x0001000036897824 */ /* 0x000fe400078e00ff */
        /* <DEDUP_REMOVED lines=24> */
[C---:B------:R-:W-:Y:S01]  /*19380*/  FMUL.FTZ R136, R131.reuse, R136 ;  /* 0x0000008883887220 */ /* 0x040fe20000410000 */
        /* <DEDUP_REMOVED lines=9> */
[----:B------:R-:W-:Y:S02]  /*19420*/  F2FP.BF16.F32.PACK_AB R71, R143, R134 ;  /* 0x000000868f47723e */ /* 0x000fe400000010ff */
[----:B------:R-:W-:Y:S02]  /*19430*/  F2FP.BF16.F32.PACK_AB R70, R132, R137 ;  /* 0x000000898446723e */ /* 0x000fe400000010ff */
[----:B------:R-:W-:Y:S02]  /*19440*/  F2FP.BF16.F32.PACK_AB R68, R133, R68 ;  /* 0x000000448544723e */ /* 0x000fe400000010ff */
[----:B------:R-:W-:-:S03]  /*19450*/  IADD3 R125, PT, PT, R125, 0x20, RZ ;  /* 0x000000207d7d7810 */ /* 0x000fc60007ffe0ff */
[----:B------:R2:W-:Y:S04]  /*19460*/  STG.E.128 desc[UR8][R126.64], R68 ;  /* 0x000000447e007986 */ /* 0x0005e8000c101d08 */
.L_x_1498:
[----:B------:R-:W-:Y:S05]  /*19470*/  BSYNC.RECONVERGENT B2 ;  /* 0x0000000000027941 */ /* 0x000fea0003800200 */
.L_x_1497:
[----:B------:R-:W-:Y:S01]  /*19480*/  ISETP.GE.U32.AND P0, PT, R95, 0x60, PT ;  /* 0x000000605f00780c */ /* 0x000fe20003f06070 */
[----:B------:R-:W-:-:S12]  /*19490*/  BSSY.RECONVERGENT B2, `(.L_x_1499) ;  /* 0x0000032000027945 */ /* 0x000fd80003800200 */
[----:B------:R-:W-:Y:S05]  /*194a0*/  @!P0 BRA `(.L_x_1500) ;  /* 0x0000000000c08947 */ /* 0x000fea0003800000 */
[--C-:B-12---:R-:W-:Y:S01]  /*194b0*/  FADD.FTZ R126, R112, -R129.reuse ;  /* 0x80000081707e7221 */ /* 0x106fe20000010000 */
        /* <DEDUP_REMOVED lines=47> */
.L_x_1500:
[----:B------:R-:W-:Y:S05]  /*197b0*/  BSYNC.RECONVERGENT B2 ;  /* 0x0000000000027941 */ /* 0x000fea0003800200 */
.L_x_1499:
[----:B------:R-:W-:Y:S05]  /*197c0*/  @!P1 BRA `(.L_x_1494) ;  /* 0x0000000000bc9947 */ /* 0x000fea0003800000 */
[----:B-123--:R-:W1:Y:S01]  /*197d0*/  LDC.64 R126, c[0x0][0x428] ;  /* 0x00010a00ff7e7b82 */ /* 0x00ee620000000a00 */
[--C-:B------:R-:W-:Y:S01]  /*197e0*/  FADD.FTZ R68, R98, -R129.reuse ;  /* 0x8000008162447221 */ /* 0x100fe20000010000 */
[--C-:B------:R-:W-:Y:S01]  /*197f0*/  FADD.FTZ R128, R106, -R129.reuse ;  /* 0x800000816a807221 */ /* 0x100fe20000010000 */
[--C-:B------:R-:W-:Y:S01]  /*19800*/  FADD.FTZ R132, R114, -R129.reuse ;  /* 0x8000008172847221 */ /* 0x100fe20000010000 */
[--C-:B------:R-:W-:Y:S01]  /*19810*/  FADD.FTZ R70, R99, -R129.reuse ;  /* 0x8000008163467221 */ /* 0x100fe20000010000 */
[--C-:B0-----:R-:W-:Y:S01]  /*19820*/  FADD.FTZ R130, R107, -R129.reuse ;  /* 0x800000816b827221 */ /* 0x101fe20000010000 */
[--C-:B------:R-:W-:Y:S01]  /*19830*/  FADD.FTZ R134, R115, -R129.reuse ;  /* 0x8000008173867221 */ /* 0x100fe20000010000 */
[--C-:B------:R-:W-:Y:S01]  /*19840*/  FADD.FTZ R136, R116, -R129.reuse ;  /* 0x8000008174887221 */ /* 0x100fe20000010000 */
[----:B------:R-:W-:Y:S01]  /*19850*/  FADD.FTZ R138, R123, -R129 ;  /* 0x800000817b8a7221 */ /* 0x000fe20000010000 */
[----:B------:R-:W-:Y:S01]  /*19860*/  SHF.L.U32 R69, R40, 0x10, RZ ;  /* 0x0000001028457819 */ /* 0x000fe200000006ff */
[----:B------:R-:W-:Y:S01]  /*19870*/  IMAD.U32 R71, R36, 0x10000, RZ ;  /* 0x0001000024477824 */ /* 0x000fe200078e00ff */
[----:B------:R-:W-:Y:S01]  /*19880*/  SHF.L.U32 R129, R41, 0x10, RZ ;  /* 0x0000001029817819 */ /* 0x000fe200000006ff */
[----:B------:R-:W-:Y:S01]  /*19890*/  IMAD.U32 R133, R37, 0x10000, RZ ;  /* 0x0001000025857824 */ /* 0x000fe200078e00ff */
[----:B------:R-:W-:Y:S01]  /*198a0*/  SHF.L.U32 R135, R42, 0x10, RZ ;  /* 0x000000102a877819 */ /* 0x000fe200000006ff */
[C---:B------:R-:W-:Y:S01]  /*198b0*/  FMUL.FTZ R68, R131.reuse, R68 ;  /* 0x0000004483447220 */ /* 0x040fe20000410000 */
[----:B------:R-:W-:Y:S01]  /*198c0*/  FMUL.FTZ R128, R131, R128 ;  /* 0x0000008083807220 */ /* 0x000fe20000410000 */
[----:B------:R-:W-:-:S02]  /*198d0*/  IMAD.U32 R137, R38, 0x10000, RZ ;  /* 0x0001000026897824 */ /* 0x000fc400078e00ff */
[C---:B------:R-:W-:Y:S01]  /*198e0*/  FMUL.FTZ R132, R131.reuse, R132 ;  /* 0x0000008483847220 */ /* 0x040fe20000410000 */
[C---:B------:R-:W-:Y:S01]  /*198f0*/  FMUL.FTZ R70, R131.reuse, R70 ;  /* 0x0000004683467220 */ /* 0x040fe20000410000 */
[C---:B------:R-:W-:Y:S01]  /*19900*/  FMUL.FTZ R130, R131.reuse, R130 ;  /* 0x0000008283827220 */ /* 0x040fe20000410000 */
[C---:B------:R-:W-:Y:S01]  /*19910*/  FMUL.FTZ R134, R131.reuse, R134 ;  /* 0x0000008683867220 */ /* 0x040fe20000410000 */
[C---:B------:R-:W-:Y:S01]  /*19920*/  FMUL.FTZ R136, R131.reuse, R136 ;  /* 0x0000008883887220 */ /* 0x040fe20000410000 */
[----:B------:R-:W-:Y:S01]  /*19930*/  FMUL.FTZ R138, R131, R138 ;  /* 0x0000008a838a7220 */ /* 0x000fe20000410000 */
[----:B------:R-:W-:Y:S01]  /*19940*/  FFMA.FTZ R68, R68, R69, R71 ;  /* 0x0000004544447223 */ /* 0x000fe20000010047 */
        /* <DEDUP_REMOVED lines=10> */
[----:B------:R-:W-:-:S02]  /*199f0*/  IMAD.U32 R135, R84, 0x10000, RZ ;  /* 0x0001000054877824 */ /* 0x000fc400078e00ff */
[----:B------:R-:W-:Y:S01]  /*19a00*/  FFMA.FTZ R131, R130, R129, R131 ;  /* 0x0000008182837223 */ /* 0x000fe20000010083 */
[----:B------:R-:W-:Y:S02]  /*19a10*/  IMAD.U32 R71, R80, 0x10000, RZ ;  /* 0x0001000050477824 */ /* 0x000fe400078e00ff */
[----:B------:R-:W-:Y:S01]  /*19a20*/  FFMA.FTZ R136, R136, R137, R139 ;  /* 0x0000008988887223 */ /* 0x000fe2000001008b */
[----:B------:R-:W-:Y:S01]  /*19a30*/  FFMA.FTZ R141, R138, R141, R143 ;  /* 0x0000008d8a8d7223 */ /* 0x000fe2000001008f */
[----:B------:R-:W-:Y:S01]  /*19a40*/  FFMA.FTZ R133, R134, R133, R135 ;  /* 0x0000008586857223 */ /* 0x000fe20000010087 */
[----:B------:R-:W-:Y:S01]  /*19a50*/  FFMA.FTZ R129, R70, R69, R71 ;  /* 0x0000004546817223 */ /* 0x000fe20000010047 */
[----:B-1----:R-:W-:Y:S01]  /*19a60*/  IMAD.WIDE.U32 R126, R125, 0x10, R126 ;  /* 0x000000107d7e7825 */ /* 0x002fe200078e007e */
[----:B------:R-:W-:Y:S02]  /*19a70*/  F2FP.BF16.F32.PACK_AB R69, R131, R128 ;  /* 0x000000808345723e */ /* 0x000fe400000010ff */
[----:B------:R-:W-:-:S02]  /*19a80*/  F2FP.BF16.F32.PACK_AB R71, R141, R136 ;  /* 0x000000888d47723e */ /* 0x000fc400000010ff */
[----:B------:R-:W-:Y:S02]  /*19a90*/  F2FP.BF16.F32.PACK_AB R70, R133, R132 ;  /* 0x000000848546723e */ /* 0x000fe400000010ff */
[----:B------:R-:W-:-:S05]  /*19aa0*/  F2FP.BF16.F32.PACK_AB R68, R129, R68 ;  /* 0x000000448144723e */ /* 0x000fca00000010ff */
[----:B------:R4:W-:Y:S02]  /*19ab0*/  STG.E.128 desc[UR8][R126.64], R68 ;  /* 0x000000447e007986 */ /* 0x0009e4000c101d08 */
.L_x_1494:
[----:B------:R-:W-:Y:S05]  /*19ac0*/  BSYNC.RECONVERGENT B1 ;  /* 0x0000000000017941 */ /* 0x000fea0003800200 */
.L_x_1493:
[----:B-1234-:R-:W1:Y:S02]  /*19ad0*/  LDC.64 R68, c[0x0][0x380] ;  /* 0x0000e000ff447b82 */ /* 0x01ee640000000a00 */
[----:B-1----:R-:W-:-:S04]  /*19ae0*/  LEA R92, R68, R92, 0x2 ;  /* 0x0000005c445c7211 */ /* 0x002fc800078e10ff */
[----:B------:R-:W-:-:S13]  /*19af0*/  ISETP.GE.AND P0, PT, R92, R69, PT ;  /* 0x000000455c00720c */ /* 0x000fda0003f06270 */
[----:B------:R-:W-:Y:S05]  /*19b00*/  @!P0 BRA `(.L_x_1501) ;  /* 0xfffffe7000c08947 */ /* 0x000fea000383ffff */
[----:B------:R-:W-:Y:S05]  /*19b10*/  BSYNC B0 ;  /* 0x0000000000007941 */ /* 0x000fea0003800000 */
.L_x_1013:
[----:B------:R-:W-:Y:S05]  /*19b20*/  EXIT ;  /* 0x000000000000794d */ /* 0x000fea0003800000 */
.L_x_1492:
[----:B------:R-:W-:Y:S01]  /*19b30*/  HFMA2 R133, -RZ, RZ, 0, 5.9604644775390625e-08 ;  /* 0x00000001ff857431 */ /* 0x000fe200000001ff */
[----:B------:R-:W-:Y:S01]  /*19b40*/  BSSY B1, `(.L_x_1502) ;  /* 0x0000007000017945 */ /* 0x000fe20003800000 */
[----:B------:R-:W-:Y:S01]  /*19b50*/  IMAD.MOV.U32 R134, RZ, RZ, R69 ;  /* 0x000000ffff867224 */ /* 0x000fe200078e0045 */
[----:B------:R-:W-:Y:S01]  /*19b60*/  MOV R131, 0xffffffff ;  /* 0xffffffff00837802 */ /* 0x000fe20000000f00 */
[----:B------:R-:W-:-:S07]  /*19b70*/  IMAD.MOV.U32 R136, RZ, RZ, 0x1f ;  /* 0x0000001fff887424 */ /* 0x000fce00078e00ff */
[----:B-----5:R-:W-:Y:S05]  /*19b80*/  WARPSYNC.COLLECTIVE R131, `(.L_x_1503) ;  /* 0x0000000083087348 */ /* 0x020fea0003c00000 */
[----:B------:R0:W1:Y:S02]  /*19b90*/  SHFL.BFLY P6, R132, R134, R133, R136 ;  /* 0x0c00008586847389 */ /* 0x00006400000c0088 */
[----:B01---5:R-:W-:Y:S05]  /*19ba0*/  ENDCOLLECTIVE ;  /* 0x000000000000791b */ /* 0x023fea0003800000 */
.L_x_1503:
[----:B------:R-:W-:Y:S05]  /*19bb0*/  BSYNC B1 ;  /* 0x0000000000017941 */ /* 0x000fea0003800000 */
.L_x_1502:
        /* <DEDUP_REMOVED lines=10> */
.L_x_1504:
[----:B------:R-:W-:Y:S01]  /*19c60*/  HFMA2 R133, -RZ, RZ, 0, 2.384185791015625e-07 ;  /* 0x00000004ff857431 */ /* 0x000fe200000001ff */
[----:B------:R-:W-:-:S05]  /*19c70*/  MOV R71, R132 ;  /* 0x0000008400477202 */ /* 0x000fca0000000f00 */
[----:B------:R-:W-:-:S04]  /*19c80*/  FADD.FTZ R71, R70, R71 ;  /* 0x0000004746477221 */ /* 0x000fc80000010000 */
[----:B------:R-:W-:-:S07]  /*19c90*/  IMAD.MOV.U32 R134, RZ, RZ, R71 ;  /* 0x000000ffff867224 */ /* 0x000fce00078e0047 */
[----:B------:R-:W-:Y:S05]  /*19ca0*/  WARPSYNC.COLLECTIVE R131, `(.L_x_1505) ;  /* 0x0000000083087348 */ /* 0x000fea0003c00000 */
[----:B------:R0:W1:Y:S02]  /*19cb0*/  SHFL.BFLY P6, R132, R134, R133, R136 ;  /* 0x0c00008586847389 */ /* 0x00006400000c0088 */
[----:B01----:R-:W-:Y:S05]  /*19cc0*/  ENDCOLLECTIVE ;  /* 0x000000000000791b */ /* 0x003fea0003800000 */
.L_x_1505:
[----:B------:R-:W-:Y:S02]  /*19cd0*/  IMAD.MOV.U32 R133, RZ, RZ, 0x8 ;  /* 0x00000008ff857424 */ /* 0x000fe400078e00ff */
[----:B------:R-:W-:-:S04]  /*19ce0*/  IMAD.MOV.U32 R68, RZ, RZ, R132 ;  /* 0x000000ffff447224 */ /* 0x000fc800078e0084 */
[----:B------:R-:W-:-:S05]  /*19cf0*/  FADD.FTZ R127, R71, R68 ;  /* 0x00000044477f7221 */ /* 0x000fca0000010000 */
[----:B------:R-:W-:-:S07]  /*19d00*/  MOV R134, R127 ;  /* 0x0000007f00867202 */ /* 0x000fce0000000f00 */
[----:B------:R-:W-:Y:S05]  /*19d10*/  WARPSYNC.COLLECTIVE R131, `(.L_x_1506) ;  /* 0x0000000083087348 */ /* 0x000fea0003c00000 */
[----:B------:R0:W1:Y:S02]  /*19d20*/  SHFL.BFLY P6, R132, R134, R133, R136 ;  /* 0x0c00008586847389 */ /* 0x00006400000c0088 */
[----:B01----:R-:W-:Y:S05]  /*19d30*/  ENDCOLLECTIVE ;  /* 0x000000000000791b */ /* 0x003fea0003800000 */
.L_x_1506:
[----:B------:R-:W-:Y:S01]  /*19d40*/  HFMA2 R133, -RZ, RZ, 0, 9.5367431640625e-07 ;  /* 0x00000010ff857431 */ /* 0x000fe200000001ff */
[----:B------:R-:W-:-:S05]  /*19d50*/  MOV R68, R132 ;  /* 0x0000008400447202 */ /* 0x000fca0000000f00 */
[----:B------:R-:W-:-:S04]  /*19d60*/  FADD.FTZ R130, R127, R68 ;  /* 0x000000447f827221 */ /* 0x000fc80000010000 */
[----:B------:R-:W-:-:S07]  /*19d70*/  IMAD.MOV.U32 R134, RZ, RZ, R130 ;  /* 0x000000ffff867224 */ /* 0x000fce00078e0082 */
[----:B------:R-:W-:Y:S05]  /*19d80*/  WARPSYNC.COLLECTIVE R131, `(.L_x_1507) ;  /* 0x0000000083087348 */ /* 0x000fea0003c00000 */
[----:B------:R0:W1:Y:S02]  /*19d90*/  SHFL.BFLY P6, R132, R134, R133, R136 ;  /* 0x0c00008586847389 */ /* 0x00006400000c0088 */
[----:B01----:R-:W-:Y:S05]  /*19da0*/  ENDCOLLECTIVE ;  /* 0x000000000000791b */ /* 0x003fea0003800000 */
.L_x_1507:
        /* <DEDUP_REMOVED lines=73> */
.L_x_1508:
[----:B------:R-:W-:Y:S01]  /*1a240*/  HFMA2 R133, -RZ, RZ, 0, 1.1920928955078125e-07 ;  /* 0x00000002ff857431 */ /* 0x000fe200000001ff */
[----:B------:R-:W-:-:S05]  /*1a250*/  MOV R69, R132 ;  /* 0x0000008400457202 */ /* 0x000fca0000000f00 */
[----:B------:R-:W-:-:S04]  /*1a260*/  FADD.FTZ R69, R68, R69 ;  /* 0x0000004544457221 */ /* 0x000fc80000010000 */
[----:B------:R-:W-:-:S07]  /*1a270*/  IMAD.MOV.U32 R134, RZ, RZ, R69 ;  /* 0x000000ffff867224 */ /* 0x000fce00078e0045 */
[----:B------:R-:W-:Y:S05]  /*1a280*/  WARPSYNC.COLLECTIVE R131, `(.L_x_1509) ;  /* 0x0000000083087348 */ /* 0x000fea0003c00000 */
[----:B------:R0:W1:Y:S02]  /*1a290*/  SHFL.BFLY P6, R132, R134, R133, R136 ;  /* 0x0c00008586847389 */ /* 0x00006400000c0088 */
[----:B01----:R-:W-:Y:S05]  /*1a2a0*/  ENDCOLLECTIVE ;  /* 0x000000000000791b */ /* 0x003fea0003800000 */
.L_x_1509:
[----:B------:R-:W-:Y:S02]  /*1a2b0*/  IMAD.MOV.U32 R133, RZ, RZ, 0x4 ;  /* 0x00000004ff857424 */ /* 0x000fe400078e00ff */
[----:B------:R-:W-:-:S04]  /*1a2c0*/  IMAD.MOV.U32 R70, RZ, RZ, R132 ;  /* 0x000000ffff467224 */ /* 0x000fc800078e0084 */
[----:B------:R-:W-:-:S05]  /*1a2d0*/  FADD.FTZ R70, R69, R70 ;  /* 0x0000004645467221 */ /* 0x000fca0000010000 */
[----:B------:R-:W-:-:S07]  /*1a2e0*/  MOV R134, R70 ;  /* 0x0000004600867202 */ /* 0x000fce0000000f00 */
[----:B------:R-:W-:Y:S05]  /*1a2f0*/  WARPSYNC.COLLECTIVE R131, `(.L_x_1510) ;  /* 0x0000000083087348 */ /* 0x000fea0003c00000 */
[----:B------:R0:W1:Y:S02]  /*1a300*/  SHFL.BFLY P6, R132, R134, R133, R136 ;  /* 0x0c00008586847389 */ /* 0x00006400000c0088 */
[----:B01----:R-:W-:Y:S05]  /*1a310*/  ENDCOLLECTIVE ;  /* 0x000000000000791b */ /* 0x003fea0003800000 */
.L_x_1510:
[----:B------:R-:W-:Y:S01]  /*1a320*/  HFMA2 R133, -RZ, RZ, 0, 4.76837158203125e-07 ;  /* 0x00000008ff857431 */ /* 0x000fe200000001ff */
[----:B------:R-:W-:-:S05]  /*1a330*/  MOV R71, R132 ;  /* 0x0000008400477202 */ /* 0x000fca0000000f00 */
[----:B------:R-:W-:-:S04]  /*1a340*/  FADD.FTZ R71, R70, R71 ;  /* 0x0000004746477221 */ /* 0x000fc80000010000 */
[----:B------:R-:W-:-:S07]  /*1a350*/  IMAD.MOV.U32 R134, RZ, RZ, R71 ;  /* 0x000000ffff867224 */ /* 0x000fce00078e0047 */
[----:B------:R-:W-:Y:S05]  /*1a360*/  WARPSYNC.COLLECTIVE R131, `(.L_x_1511) ;  /* 0x0000000083087348 */ /* 0x000fea0003c00000 */
[----:B------:R0:W1:Y:S02]  /*1a370*/  SHFL.BFLY P6, R132, R134, R133, R136 ;  /* 0x0c00008586847389 */ /* 0x00006400000c0088 */
[----:B01----:R-:W-:Y:S05]  /*1a380*/  ENDCOLLECTIVE ;  /* 0x000000000000791b */ /* 0x003fea0003800000 */
.L_x_1511:
[----:B------:R-:W-:Y:S02]  /*1a390*/  IMAD.MOV.U32 R133, RZ, RZ, 0x10 ;  /* 0x00000010ff857424 */ /* 0x000fe400078e00ff */
[----:B------:R-:W-:-:S04]  /*1a3a0*/  IMAD.MOV.U32 R130, RZ, RZ, R132 ;  /* 0x000000ffff827224 */ /* 0x000fc800078e0084 */
[----:B------:R-:W-:-:S05]  /*1a3b0*/  FADD.FTZ R130, R71, R130 ;  /* 0x0000008247827221 */ /* 0x000fca0000010000 */
[----:B------:R-:W-:-:S07]  /*1a3c0*/  MOV R134, R130 ;  /* 0x0000008200867202 */ /* 0x000fce0000000f00 */
[----:B------:R-:W-:Y:S05]  /*1a3d0*/  WARPSYNC.COLLECTIVE R131, `(.L_x_1512) ;  /* 0x0000000083087348 */ /* 0x000fea0003c00000 */
[----:B------:R0:W1:Y:S02]  /*1a3e0*/  SHFL.BFLY P6, R132, R134, R133, R136 ;  /* 0x0c00008586847389 */ /* 0x00006400000c0088 */
[----:B01----:R-:W-:Y:S05]  /*1a3f0*/  ENDCOLLECTIVE ;  /* 0x000000000000791b */ /* 0x003fea0003800000 */
.L_x_1512:
[----:B------:R-:W-:Y:S01]  /*1a400*/  MOV R127, R132 ;  /* 0x00000084007f7202 */ /* 0x000fe20000000f00 */
[----:B------:R-:W-:Y:S06]  /*1a410*/  BRA `(.L_x_1513) ;  /* 0xffffffe800247947 */ /* 0x000fec000383ffff */
.L_x_1514:
        /* <DEDUP_REMOVED lines=14> */
.L_x_37238:


//--------------------- .text._ZN10layer_norm13ln_fwd_kernelINS_13Kernel_traitsI13__nv_bfloat16S2_S2_S2_fjLj1024ELj1ELj4ELj1ELj16ENS_18Kernel_traits_baseILj1024ES2_S2_S2_S2_fjLj128EEEEELb1ELb0ELb1ELb1EEEvNS_9FwdParamsE --------------------------
	.section	.text._ZN10layer_norm13ln_fwd_kernelINS_13Kernel_traitsI13__nv_bfloat16S2_S2_S2_fjLj1024ELj1ELj4ELj1ELj16ENS_18Kernel_traits_baseILj1024ES2_S2_S2_S2_fjLj128EEEEELb1ELb0ELb1ELb1EEEvNS_9FwdParamsE,"ax",@progbits
	.align	128
        .global         _ZN10layer_norm13ln_fwd_kernelINS_13Kernel_traitsI13__nv_bfloat16S2_S2_S2_fjLj1024ELj1ELj4ELj1ELj16ENS_18Kernel_traits_baseILj1024ES2_S2_S2_S2_fjLj128EEEEELb1ELb0ELb1ELb1EEEvNS_9FwdParamsE
        .type           _ZN10layer_norm13ln_fwd_kernelINS_13Kernel_traitsI13__nv_bfloat16S2_S2_S2_fjLj1024ELj1ELj4ELj1ELj16ENS_18Kernel_traits_baseILj1024ES2_S2_S2_S2_fjLj128EEEEELb1ELb0ELb1ELb1EEEvNS_9FwdParamsE,@function
        .size           _ZN10layer_norm13ln_fwd_kernelINS_13Kernel_traitsI13__nv_bfloat16S2_S2_S2_fjLj1024ELj1ELj4ELj1ELj16ENS_18Kernel_traits_baseILj1024ES2_S2_S2_S2_fjLj128EEEEELb1ELb0ELb1ELb1EEEvNS_9FwdParamsE,(.L_x_37239 - _ZN10layer_norm13ln_fwd_kernelINS_13Kernel_traitsI13__nv_bfloat16S2_S2_S2_fjLj1024ELj1ELj4ELj1ELj16ENS_18Kernel_traits_baseILj1024ES2_S2_S2_S2_fjLj128EEEEELb1ELb0ELb1ELb1EEEvNS_9FwdParamsE)
        .other          _ZN10layer_norm13ln_fwd_kernelINS_13Kernel_traitsI13__nv_bfloat16S2_S2_S2_fjLj1024ELj1ELj4ELj1ELj16ENS_18Kernel_traits_baseILj1024ES2_S2_S2_S2_fjLj128EEEEELb1ELb0ELb1ELb1EEEvNS_9FwdParamsE,@"STO_CUDA_ENTRY STV_DEFAULT"
_ZN10layer_norm13ln_fwd_kernelINS_13Kernel_traitsI13__nv_bfloat16S2_S2_S2_fjLj1024ELj1ELj4ELj1ELj16ENS_18Kernel_traits_baseILj1024ES2_S2_S2_S2_fjLj128EEEEELb1ELb0ELb1ELb1EEEvNS_9FwdParamsE:
.text._ZN10layer_norm13ln_fwd_kernelINS_13Kernel_traitsI13__nv_bfloat16S2_S2_S2_fjLj1024ELj1ELj4ELj1ELj16ENS_18Kernel_traits_baseILj1024ES2_S2_S2_S2_fjLj128EEEEELb1ELb0ELb1ELb1EEEvNS_9FwdParamsE:
        /* <DEDUP_REMOVED lines=83> */
[----:B------:R-:W-:Y:S01]  /*0530*/  IMAD R11, R10, -0x326172a9, RZ ;  /* 0xcd9e8d570a0b7824 */ /* 0x000fe200078e02ff */
[----:B------:R-:W-:Y:S01]  /*0540*/  UIADD3 UR28, UPT, UPT, UR7, 0x1fd5c5a3, URZ ;  /* 0x1fd5c5a3071c7890 */ /* 0x000fe2000fffe0ff */
[----:B------:R-:W-:Y:S01]  /*0550*/  IMAD.HI.U32 R6, R9, -0x326172a9, RZ ;  /* 0xcd9e8d5709067827 */ /* 0x000fe200078e00ff */
[----:B------:R-:W0:Y:S01]  /*0560*/  LDCU.U8 UR4, c[0x0][0x410] ;  /* 0x00008200ff0477ac */ /* 0x000e220008000000 */
[----:B------:R-:W-:-:S02]  /*0570*/  @!P0 CS2R R46, SRZ ;  /* 0x00000000002e8805 */ /* 0x000fc4000001ff00 */
[----:B------:R-:W-:Y:S01]  /*0580*/  @!P0 CS2R R44, SRZ ;  /* 0x00000000002c8805 */ /* 0x000fe2000001ff00 */
[----:B------:R-:W-:Y:S01]  /*0590*/  IMAD.HI.U32 R8, R7, -0x2daee0ad, RZ ;  /* 0xd2511f5307087827 */ /* 0x000fe200078e00ff */
[----:B------:R-:W-:Y:S01]  /*05a0*/  LOP3.LUT R11, R11, UR19, R6, 0x96, !PT ;  /* 0x000000130b0b7c12 */ /* 0x000fe2000f8e9606 */
[----:B------:R-:W-:Y:S02]  /*05b0*/  UIADD3 UR29, UPT, UPT, UR6, -0xe443238, URZ ;  /* 0xf1bbcdc8061d7890 */ /* 0x000fe4000fffe0ff */
[----:B------:R-:W-:Y:S02]  /*05c0*/  HFMA2 R90, -RZ, RZ, 0, 0 ;  /* 0x00000000ff5a7431 */ /* 0x000fe400000001ff */
[----:B------:R-:W-:Y:S01]  /*05d0*/  IMAD R10, R7, -0x2daee0ad, RZ ;  /* 0xd2511f53070a7824 */ /* 0x000fe200078e02ff */
[----:B------:R-:W-:Y:S01]  /*05e0*/  LOP3.LUT R29, R29, UR20, R8, 0x96, !PT ;  /* 0x000000141d1d7c12 */ /* 0x000fe2000f8e9608 */
[----:B------:R-:W-:Y:S01]  /*05f0*/  IMAD R8, R9, -0x326172a9, RZ ;  /* 0xcd9e8d5709087824 */ /* 0x000fe200078e02ff */
[----:B------:R-:W-:Y:S01]  /*0600*/  UIADD3 UR30, UPT, UPT, UR7, -0x24c28bd8, URZ ;  /* 0xdb3d7428071e7890 */ /* 0x000fe2000fffe0ff */
[----:B------:R-:W-:Y:S01]  /*0610*/  IMAD.HI.U32 R9, R11, -0x2daee0ad, RZ ;  /* 0xd2511f530b097827 */ /* 0x000fe200078e00ff */
[----:B------:R-:W-:Y:S01]  /*0620*/  UIADD3 UR31, UPT, UPT, UR6, -0x700cb87f, URZ ;  /* 0x8ff34781061f7890 */ /* 0x000fe2000fffe0ff */
[----:B------:R-:W-:Y:S01]  /*0630*/  BSSY B0, `(.L_x_1515) ;  /* 0x00018e1000007945 */ /* 0x000fe20003800000 */
[----:B------:R-:W-:Y:S01]  /*0640*/  UIADD3 UR32, UPT, UPT, UR7, -0x695add53, URZ ;  /* 0x96a522ad07207890 */ /* 0x000fe2000fffe0ff */
[----:B------:R-:W-:Y:S01]  /*0650*/  IMAD.HI.U32 R7, R29, -0x326172a9, RZ ;  /* 0xcd9e8d571d077827 */ /* 0x000fe200078e00ff */
[----:B------:R-:W-:Y:S01]  /*0660*/  LOP3.LUT R30, R10, UR22, R9, 0x96, !PT ;  /* 0x000000160a1e7c12 */ /* 0x000fe2000f8e9609 */
[----:B------:R-:W1:Y:S01]  /*0670*/  LDCU UR5, c[0x0][0x404] ;  /* 0x00008080ff0577ac */ /* 0x000e620008000800 */
[----:B------:R-:W-:Y:S01]  /*0680*/  LOP3.LUT R139, R139, 0x3, RZ, 0xc0, !PT ;  /* 0x000000038b8b7812 */ /* 0x000fe200078ec0ff */
[--C-:B------:R-:W-:Y:S01]  /*0690*/  @P0 IMAD.MOV.U32 R6, RZ, RZ, R12.reuse ;  /* 0x000000ffff060224 */ /* 0x100fe200078e000c */
[----:B------:R-:W-:Y:S01]  /*06a0*/  LOP3.LUT R28, R8, UR21, R7, 0x96, !PT ;  /* 0x00000015081c7c12 */ /* 0x000fe2000f8e9607 */
[----:B------:R-:W-:Y:S01]  /*06b0*/  @!P0 IMAD.MOV.U32 R6, RZ, RZ, R12 ;  /* 0x000000ffff068224 */ /* 0x000fe200078e000c */
[-C--:B------:R-:W-:Y:S01]  /*06c0*/  @P0 MOV R7, R13.reuse ;  /* 0x0000000d00070202 */ /* 0x080fe20000000f00 */
[----:B------:R-:W-:Y:S01]  /*06d0*/  IMAD R12, R11, -0x2daee0ad, RZ ;  /* 0xd2511f530b0c7824 */ /* 0x000fe200078e02ff */
[----:B------:R-:W-:Y:S01]  /*06e0*/  @!P0 MOV R7, R13 ;  /* 0x0000000d00078202 */ /* 0x000fe20000000f00 */
        /* <DEDUP_REMOVED lines=8> */
[----:B------:R-:W3:Y:S01]  /*0770*/  LDCU.64 UR12, c[0x0][0x408] ;  /* 0x00008100ff0c77ac */ /* 0x000ee20008000a00 */
[-C--:B------:R-:W-:Y:S01]  /*0780*/  @P0 MOV R10, R16.reuse ;  /* 0x00000010000a0202 */ /* 0x080fe20000000f00 */
[--C-:B------:R-:W-:Y:S01]  /*0790*/  @P0 IMAD.MOV.U32 R8, RZ, RZ, R14.reuse ;  /* 0x000000ffff080224 */ /* 0x100fe200078e000e */
[----:B------:R-:W-:Y:S01]  /*07a0*/  LOP3.LUT R31, R12, UR24, R11, 0x96, !PT ;  /* 0x000000180c1f7c12 */ /* 0x000fe2000f8e960b */
[--C-:B------:R-:W-:Y:S01]  /*07b0*/  @P0 IMAD.MOV.U32 R9, RZ, RZ, R15.reuse ;  /* 0x000000ffff090224 */ /* 0x100fe200078e000f */
[----:B------:R-:W-:Y:S01]  /*07c0*/  @!P0 MOV R10, R16 ;  /* 0x00000010000a8202 */ /* 0x000fe20000000f00 */
[----:B------:R-:W-:Y:S01]  /*07d0*/  @!P0 IMAD.MOV.U32 R8, RZ, RZ, R14 ;  /* 0x000000ffff088224 */ /* 0x000fe200078e000e */
[----:B------:R-:W-:Y:S01]  /*07e0*/  PRMT R74, R39, 0x7632, R74 ;  /* 0x00007632274a7816 */ /* 0x000fe2000000004a */
        /* <DEDUP_REMOVED lines=8> */
[----:B------:R-:W4:Y:S01]  /*0870*/  LDCU.64 UR10, c[0x0][0x3a0] ;  /* 0x00007400ff0a77ac */ /* 0x000f220008000a00 */
[----:B------:R-:W-:Y:S01]  /*0880*/  PRMT R82, R35, 0x7632, R82 ;  /* 0x0000763223527816 */ /* 0x000fe20000000052 */
[----:B------:R-:W-:Y:S01]  /*0890*/  IMAD.HI.U32 R14, R29, -0x2daee0ad, RZ ;  /* 0xd2511f531d0e7827 */ /* 0x000fe200078e00ff */
[----:B------:R-:W-:-:S02]  /*08a0*/  LOP3.LUT R30, R30, UR25, R13, 0x96, !PT ;  /* 0x000000191e1e7c12 */ /* 0x000fc4000f8e960d */
        /* <DEDUP_REMOVED lines=14> */
[----:B------:R-:W-:-:S02]  /*0990*/  PRMT R84, R34, 0x7632, R84 ;  /* 0x0000763222547816 */ /* 0x000fc40000000054 */
[----:B------:R-:W-:Y:S01]  /*09a0*/  PRMT R85, R8, 0x7632, R85 ;  /* 0x0000763208557816 */ /* 0x000fe20000000055 */
[----:B------:R-:W-:Y:S01]  /*09b0*/  IMAD.HI.U32 R17, R30, -0x2daee0ad, RZ ;  /* 0xd2511f531e117827 */ /* 0x000fe200078e00ff */
[----:B------:R-:W-:Y:S02]  /*09c0*/  LOP3.LUT R31, R31, UR27, R16, 0x96, !PT ;  /* 0x0000001b1f1f7c12 */ /* 0x000fe4000f8e9610 */
        /* <DEDUP_REMOVED lines=15> */
[----:B0-----:R-:W-:Y:S01]  /*0ac0*/  ISETP.NE.AND P2, PT, RZ, UR4, PT ;  /* 0x00000004ff007c0c */ /* 0x001fe2000bf45270 */
[----:B------:R-:W-:Y:S01]  /*0ad0*/  IMAD.HI.U32 R20, R31, -0x2daee0ad, RZ ;  /* 0xd2511f531f147827 */ /* 0x000fe200078e00ff */
[----:B------:R-:W-:Y:S02]  /*0ae0*/  LOP3.LUT R138, R28, UR29, R19, 0x96, !PT ;  /* 0x0000001d1c8a7c12 */ /* 0x000fe4000f8e9613 */
[-C--:B------:R-:W-:Y:S01]  /*0af0*/  @P0 MOV R19, R25.reuse ;  /* 0x0000001900130202 */ /* 0x080fe20000000f00 */
[----:B------:R-:W-:Y:S01]  /*0b00*/  @P0 IMAD.MOV.U32 R17, RZ, RZ, R23 ;  /* 0x000000ffff110224 */ /* 0x000fe200078e0017 */
[----:B------:R-:W-:Y:S01]  /*0b10*/  LOP3.LUT R112, R21, UR30, R20, 0x96, !PT ;  /* 0x0000001e15707c12 */ /* 0x000fe2000f8e9614 */
[----:B------:R-:W-:Y:S01]  /*0b20*/  @P0 IMAD.MOV.U32 R18, RZ, RZ, R24 ;  /* 0x000000ffff120224 */ /* 0x000fe200078e0018 */
[----:B------:R-:W-:Y:S01]  /*0b30*/  @!P0 MOV R19, R25 ;  /* 0x0000001900138202 */ /* 0x000fe20000000f00 */
        /* <DEDUP_REMOVED lines=10> */
[----:B------:R-:W-:-:S03]  /*0be0*/  LOP3.LUT R98, R31, UR32, R98, 0x96, !PT ;  /* 0x000000201f627c12 */ /* 0x000fc6000f8e9662 */
[----:B------:R-:W-:Y:S01]  /*0bf0*/  @!P0 IMAD.MOV.U32 R17, RZ, RZ, R23 ;  /* 0x000000ffff118224 */ /* 0x000fe200078e0017 */
[----:B------:R-:W-:Y:S01]  /*0c00*/  LOP3.LUT R99, R22, UR31, R99, 0x96, !PT ;  /* 0x0000001f16637c12 */ /* 0x000fe2000f8e9663 */
[----:B------:R-:W-:Y:S01]  /*0c10*/  @!P0 IMAD.MOV.U32 R18, RZ, RZ, R24 ;  /* 0x000000ffff128224 */ /* 0x000fe200078e0018 */
[----:B------:R-:W-:Y:S01]  /*0c20*/  PRMT R22, R47, 0x7632, R22 ;  /* 0x000076322f167816 */ /* 0x000fe20000000016 */
[----:B------:R-:W-:Y:S01]  /*0c30*/  @!P0 IMAD.MOV.U32 R20, RZ, RZ, R26 ;  /* 0x000000ffff148224 */ /* 0x000fe200078e001a */
        /* <DEDUP_REMOVED lines=8> */
[----:B------:R-:W-:Y:S02]  /*0cc0*/  PRMT R29, R18, 0x7632, R29 ;  /* 0x00007632121d7816 */ /* 0x000fe4000000001d */
[----:B-1234-:R-:W-:-:S07]  /*0cd0*/  PRMT R31, R17, 0x7632, R31 ;  /* 0x00007632111f7816 */ /* 0x01efce000000001f */
.L_x_1989:
[----:B0-----:R-:W0:Y:S08]  /*0ce0*/  LDC.64 R122, c[0x0][0x3f0] ;  /* 0x0000fc00ff7a7b82 */ /* 0x001e300000000a00 */
[----:B------:R-:W1:Y:S01]  /*0cf0*/  LDC R61, c[0x0][0x388] ;  /* 0x0000e200ff3d7b82 */ /* 0x000e620000000800 */
[----:B0-----:R-:W-:-:S06]  /*0d00*/  IMAD.WIDE R122, R2, 0x4, R122 ;  /* 0x00000004027a7825 */ /* 0x001fcc00078e027a */
[----:B------:R-:W2:Y:S01]  /*0d10*/  LDG.E R122, desc[UR8][R122.64] ;  /* 0x000000087a7a7981 */ /* 0x000ea2000c1e1900 */
[----:B------:R-:W-:Y:S01]  /*0d20*/  IMAD.MOV.U32 R124, RZ, RZ, RZ ;  /* 0x000000ffff7c7224 */ /* 0x000fe200078e00ff */
[----:B--2---:R-:W-:-:S13]  /*0d30*/  ISETP.GE.AND P1, PT, R122, 0x1, PT ;  /* 0x000000017a00780c */ /* 0x004fda0003f26270 */
[----:B------:R-:W-:Y:S01]  /*0d40*/  @P1 VIADD R52, R122, 0xffffffff ;  /* 0xffffffff7a341836 */ /* 0x000fe20000000000 */
[----:B------:R-:W0:Y:S03]  /*0d50*/  @P1 LDC.64 R54, c[0x0][0x390] ;  /* 0x0000e400ff361b82 */ /* 0x000e260000000a00 */
[----:B-1----:R-:W-:-:S05]  /*0d60*/  @P1 IMAD R56, R52, R61, RZ ;  /* 0x0000003d34381224 */ /* 0x002fca00078e02ff */
[----:B------:R-:W1:Y:S01]  /*0d70*/  LDC.64 R52, c[0x0][0x3f8] ;  /* 0x0000fe00ff347b82 */ /* 0x000e620000000a00 */
[----:B------:R-:W-:-:S04]  /*0d80*/  @P1 SHF.R.S32.HI R57, RZ, 0x1f, R56 ;  /* 0x0000001fff391819 */ /* 0x000fc80000011438 */
[----:B------:R-:W-:-:S04]  /*0d90*/  @P1 LEA.HI R57, R57, R56, RZ, 0x3 ;  /* 0x0000003839391211 */ /* 0x000fc800078f18ff */
[----:B------:R-:W-:-:S05]  /*0da0*/  @P1 LEA.HI.SX32 R124, R57, R0, 0x1d ;  /* 0x00000000397c1211 */ /* 0x000fca00078feaff */
[----:B0-----:R-:W-:-:S05]  /*0db0*/  @P1 IMAD.WIDE.U32 R54, R124, 0x10, R54 ;  /* 0x000000107c361825 */ /* 0x001fca00078e0036 */
[----:B-----5:R-:W2:Y:S01]  /*0dc0*/  @P1 LDG.E.128 R48, desc[UR8][R54.64] ;  /* 0x0000000836301981 */ /* 0x020ea2000c1e1d00 */
[----:B-1----:R-:W-:-:S05]  /*0dd0*/  IMAD.WIDE R52, R2, 0x4, R52 ;  /* 0x0000000402347825 */ /* 0x002fca00078e0234 */
[----:B------:R0:W5:Y:S01]  /*0de0*/  LDG.E R60, desc[UR8][R52.64] ;  /* 0x00000008343c7981 */ /* 0x000162000c1e1900 */
        /* <DEDUP_REMOVED lines=36> */
.L_x_1521:
        /* <DEDUP_REMOVED lines=13> */
.L_x_1523:
[----:B------:R-:W-:Y:S05]  /*1100*/  BSYNC.RECONVERGENT B3 ;  /* 0x0000000000037941 */ /* 0x000fea0003800200 */
.L_x_1522:
        /* <DEDUP_REMOVED lines=42> */
.L_x_1520:
[----:B------:R-:W-:Y:S05]  /*13b0*/  BSYNC.RECONVERGENT B2 ;  /* 0x0000000000027941 */ /* 0x000fea0003800200 */
.L_x_1519:
[----:B------:R-:W-:Y:S01]  /*13c0*/  I2FP.F32.U32 R57, R57 ;  /* 0x0000003900397245 */ /* 0x000fe20000201000 */
[----:B------:R-:W-:Y:S01]  /*13d0*/  IMAD.MOV.U32 R62, RZ, RZ, 0x2f800000 ;  /* 0x2f800000ff3e7424 */ /* 0x000fe200078e00ff */
[----:B------:R-:W-:Y:S01]  /*13e0*/  SHF.L.U32 R59, R52, 0x10, RZ ;  /* 0x00000010343b7819 */ /* 0x000fe200000006ff */
        /* <DEDUP_REMOVED lines=8> */
.L_x_1518:
[----:B------:R-:W-:Y:S05]  /*1470*/  BSYNC.RECONVERGENT B1 ;  /* 0x0000000000017941 */ /* 0x000fea0003800200 */
.L_x_1517:
        /* <DEDUP_REMOVED lines=23> */
.L_x_1528:
        /* <DEDUP_REMOVED lines=13> */
.L_x_1530:
[----:B------:R-:W-:Y:S05]  /*16c0*/  BSYNC.RECONVERGENT B3 ;  /* 0x0000000000037941 */ /* 0x000fea0003800200 */
.L_x_1529:
        /* <DEDUP_REMOVED lines=42> */
.L_x_1527:
[----:B------:R-:W-:Y:S05]  /*1970*/  BSYNC.RECONVERGENT B2 ;  /* 0x0000000000027941 */ /* 0x000fea0003800200 */
.L_x_1526:
[----:B------:R-:W-:Y:S01]  /*1980*/  I2FP.F32.U32 R56, R58 ;  /* 0x0000003a00387245 */ /* 0x000fe20000201000 */
[----:B------:R-:W-:Y:S01]  /*1990*/  IMAD.MOV.U32 R63, RZ, RZ, 0x2f800000 ;  /* 0x2f800000ff3f7424 */ /* 0x000fe200078e00ff */
        /* <DEDUP_REMOVED lines=10> */
.L_x_1525:
[----:B------:R-:W-:Y:S05]  /*1a40*/  BSYNC.RECONVERGENT B1 ;  /* 0x0000000000017941 */ /* 0x000fea0003800200 */
.L_x_1524:
        /* <DEDUP_REMOVED lines=22> */
.L_x_1535:
        /* <DEDUP_REMOVED lines=13> */
.L_x_1537:
[----:B------:R-:W-:Y:S05]  /*1c80*/  BSYNC.RECONVERGENT B3 ;  /* 0x0000000000037941 */ /* 0x000fea0003800200 */
.L_x_1536:
        /* <DEDUP_REMOVED lines=42> */
.L_x_1534:
[----:B------:R-:W-:Y:S05]  /*1f30*/  BSYNC.RECONVERGENT B2 ;  /* 0x0000000000027941 */ /* 0x000fea0003800200 */
.L_x_1533:
[----:B------:R-:W-:Y:S01]  /*1f40*/  I2FP.F32.U32 R57, R62 ;  /* 0x0000003e00397245 */ /* 0x000fe20000201000 */
[----:B------:R-:W-:Y:S02]  /*1f50*/  HFMA2 R64, -RZ, RZ, 0.1171875, 0 ;  /* 0x2f800000ff407431 */ /* 0x000fe400000001ff */
[----:B------:R-:W-:Y:S02]  /*1f60*/  IMAD.U32 R62, R49, 0x10000, RZ ;  /* 0x00010000313e7824 */ /* 0x000fe400078e00ff */
        /* <DEDUP_REMOVED lines=8> */
.L_x_1532:
[----:B------:R-:W-:Y:S05]  /*1ff0*/  BSYNC.RECONVERGENT B1 ;  /* 0x0000000000017941 */ /* 0x000fea0003800200 */
.L_x_1531:
        /* <DEDUP_REMOVED lines=23> */
.L_x_1542:
        /* <DEDUP_REMOVED lines=13> */
.L_x_1544:
[----:B------:R-:W-:Y:S05]  /*2240*/  BSYNC.RECONVERGENT B3 ;  /* 0x0000000000037941 */ /* 0x000fea0003800200 */
.L_x_1543:
        /* <DEDUP_REMOVED lines=42> */
.L_x_1541:
[----:B------:R-:W-:Y:S05]  /*24f0*/  BSYNC.RECONVERGENT B2 ;  /* 0x0000000000027941 */ /* 0x000fea0003800200 */
.L_x_1540:
[----:B------:R-:W-:Y:S01]  /*2500*/  I2FP.F32.U32 R52, R62 ;  /* 0x0000003e00347245 */ /* 0x000fe20000201000 */
[----:B------:R-:W-:Y:S01]  /*2510*/  IMAD.MOV.U32 R65, RZ, RZ, 0x2f800000 ;  /* 0x2f800000ff417424 */ /* 0x000fe200078e00ff */
        /* <DEDUP_REMOVED lines=10> */
.L_x_1539:
[----:B------:R-:W-:Y:S05]  /*25c0*/  BSYNC.RECONVERGENT B1 ;  /* 0x0000000000017941 */ /* 0x000fea0003800200 */
.L_x_1538:
        /* <DEDUP_REMOVED lines=22> */
.L_x_1549:
        /* <DEDUP_REMOVED lines=13> */
.L_x_1551:
[----:B------:R-:W-:Y:S05]  /*2800*/  BSYNC.RECONVERGENT B3 ;  /* 0x0000000000037941 */ /* 0x000fea0003800200 */
.L_x_1550:
        /* <DEDUP_REMOVED lines=42> */
.L_x_1548:
[----:B------:R-:W-:Y:S05]  /*2ab0*/  BSYNC.RECONVERGENT B2 ;  /* 0x0000000000027941 */ /* 0x000fea0003800200 */
.L_x_1547:
[----:B------:R-:W-:Y:S01]  /*2ac0*/  I2FP.F32.U32 R53, R53 ;  /* 0x0000003500357245 */ /* 0x000fe20000201000 */
[----:B------:R-:W-:Y:S01]  /*2ad0*/  IMAD.MOV.U32 R64, RZ, RZ, 0x2f800000 ;  /* 0x2f800000ff407424 */ /* 0x000fe200078e00ff */
[----:B------:R-:W-:-:S03]  /*2ae0*/  SHF.L.U32 R56, R50, 0x10, RZ ;  /* 0x0000001032387819 */ /* 0x000fc600000006ff */
[----:B------:R-:W-:Y:S02]  /*2af0*/  FFMA.FTZ R53, R53, R64, 1.1641532182693481445e-10 ;  /* 0x2f00000035357423 */ /* 0x000fe40000010040 */
[----:B------:R-:W-:-:S03]  /*2b00*/  FMUL.FTZ R56, R56, UR13 ;  /* 0x0000000d38387c20 */ /* 0x000fc60008410000 */
[----:B------:R-:W-:Y:S01]  /*2b10*/  FSETP.GTU.FTZ.AND P4, PT, R53, UR5, PT ;  /* 0x0000000535007c0b */ /* 0x000fe2000bf9c000 */
[----:B------:R-:W-:Y:S01]  /*2b20*/  FMUL.FTZ R56, R56, UR12 ;  /* 0x0000000c38387c20 */ /* 0x000fe20008410000 */
[----:B------:R-:W-:Y:S02]  /*2b30*/  IMAD.U32 R53, R54, 0x10000, RZ ;  /* 0x0001000036357824 */ /* 0x000fe400078e00ff */
[----:B------:R-:W-:Y:S02]  /*2b40*/  SEL R95, RZ, 0x1, P4 ;  /* 0x00000001ff5f7807 */ /* 0x000fe40002000000 */
[----:B------:R-:W-:-:S05]  /*2b50*/  FSEL R56, R56, RZ, !P4 ;  /* 0x000000ff38387208 */ /* 0x000fca0006000000 */
[----:B------:R-:W-:-:S07]  /*2b60*/  FADD.FTZ R100, R53, R56 ;  /* 0x0000003835647221 */ /* 0x000fce0000010000 */
.L_x_1546:
[----:B------:R-:W-:Y:S05]  /*2b70*/  BSYNC.RECONVERGENT B1 ;  /* 0x0000000000017941 */ /* 0x000fea0003800200 */
.L_x_1545:
        /* <DEDUP_REMOVED lines=23> */
.L_x_1556:
        /* <DEDUP_REMOVED lines=13> */
.L_x_1558:
[----:B------:R-:W-:Y:S05]  /*2dc0*/  BSYNC.RECONVERGENT B3 ;  /* 0x0000000000037941 */ /* 0x000fea0003800200 */
.L_x_1557:
        /* <DEDUP_REMOVED lines=42> */
.L_x_1555:
[----:B------:R-:W-:Y:S05]  /*3070*/  BSYNC.RECONVERGENT B2 ;  /* 0x0000000000027941 */ /* 0x000fea0003800200 */
.L_x_1554:
[----:B------:R-:W-:Y:S01]  /*3080*/  I2FP.F32.U32 R52, R56 ;  /* 0x0000003800347245 */ /* 0x000fe20000201000 */
[----:B------:R-:W-:Y:S02]  /*3090*/  HFMA2 R57, -RZ, RZ, 0.1171875, 0 ;  /* 0x2f800000ff397431 */ /* 0x000fe400000001ff */
[----:B------:R-:W-:Y:S01]  /*30a0*/  IMAD.U32 R102, R102, 0x10000, RZ ;  /* 0x0001000066667824 */ /* 0x000fe200078e00ff */
[----:B------:R-:W-:Y:S02]  /*30b0*/  PRMT R54, R54, 0x7632, R54 ;  /* 0x0000763236367816 */ /* 0x000fe40000000036 */
[----:B------:R-:W-:Y:S01]  /*30c0*/  FFMA.FTZ R52, R52, R57, 1.1641532182693481445e-10 ;  /* 0x2f00000034347423 */ /* 0x000fe20000010039 */
[----:B------:R-:W-:Y:S02]  /*30d0*/  FMUL.FTZ R102, R102, UR13 ;  /* 0x0000000d66667c20 */ /* 0x000fe40008410000 */
[----:B------:R-:W-:Y:S02]  /*30e0*/  IMAD.U32 R101, R54, 0x10000, RZ ;  /* 0x0001000036657824 */ /* 0x000fe400078e00ff */
[----:B------:R-:W-:Y:S01]  /*30f0*/  FMUL.FTZ R102, R102, UR12 ;  /* 0x0000000c66667c20 */ /* 0x000fe20008410000 */
[----:B------:R-:W-:-:S04]  /*3100*/  FSETP.GTU.FTZ.AND P4, PT, R52, UR5, PT ;  /* 0x0000000534007c0b */ /* 0x000fc8000bf9c000 */
[----:B------:R-:W-:Y:S02]  /*3110*/  FSEL R102, R102, RZ, !P4 ;  /* 0x000000ff66667208 */ /* 0x000fe40006000000 */
[----:B------:R-:W-:-:S03]  /*3120*/  SEL R96, RZ, 0x1, P4 ;  /* 0x00000001ff607807 */ /* 0x000fc60002000000 */
[----:B------:R-:W-:-:S07]  /*3130*/  FADD.FTZ R101, R101, R102 ;  /* 0x0000006665657221 */ /* 0x000fce0000010000 */
.L_x_1553:
[----:B------:R-:W-:Y:S05]  /*3140*/  BSYNC.RECONVERGENT B1 ;  /* 0x0000000000017941 */ /* 0x000fea0003800200 */
.L_x_1552:
        /* <DEDUP_REMOVED lines=22> */
.L_x_1563:
        /* <DEDUP_REMOVED lines=13> */
.L_x_1565:
[----:B------:R-:W-:Y:S05]  /*3380*/  BSYNC.RECONVERGENT B3 ;  /* 0x0000000000037941 */ /* 0x000fea0003800200 */
.L_x_1564:
        /* <DEDUP_REMOVED lines=42> */
.L_x_1562:
[----:B------:R-:W-:Y:S05]  /*3630*/  BSYNC.RECONVERGENT B2 ;  /* 0x0000000000027941 */ /* 0x000fea0003800200 */
.L_x_1561:
[----:B------:R-:W-:Y:S01]  /*3640*/  I2FP.F32.U32 R53, R56 ;  /* 0x0000003800357245 */ /* 0x000fe20000201000 */
[----:B------:R-:W-:Y:S02]  /*3650*/  IMAD.MOV.U32 R64, RZ, RZ, 0x2f800000 ;  /* 0x2f800000ff407424 */ /* 0x000fe400078e00ff */
[----:B------:R-:W-:Y:S02]  /*3660*/  IMAD.U32 R56, R51, 0x10000, RZ ;  /* 0x0001000033387824 */ /* 0x000fe400078e00ff */
[----:B------:R-:W-:Y:S02]  /*3670*/  FFMA.FTZ R53, R53, R64, 1.1641532182693481445e-10 ;  /* 0x2f00000035357423 */ /* 0x000fe40000010040 */
[----:B------:R-:W-:-:S03]  /*3680*/  FMUL.FTZ R56, R56, UR13 ;  /* 0x0000000d38387c20 */ /* 0x000fc60008410000 */
[----:B------:R-:W-:Y:S01]  /*3690*/  FSETP.GTU.FTZ.AND P4, PT, R53, UR5, PT ;  /* 0x0000000535007c0b */ /* 0x000fe2000bf9c000 */
[----:B------:R-:W-:Y:S01]  /*36a0*/  FMUL.FTZ R56, R56, UR12 ;  /* 0x0000000c38387c20 */ /* 0x000fe20008410000 */
[----:B------:R-:W-:Y:S02]  /*36b0*/  SHF.L.U32 R53, R55, 0x10, RZ ;  /* 0x0000001037357819 */ /* 0x000fe400000006ff */
[----:B------:R-:W-:Y:S02]  /*36c0*/  SEL R97, RZ, 0x1, P4 ;  /* 0x00000001ff617807 */ /* 0x000fe40002000000 */
[----:B------:R-:W-:-:S05]  /*36d0*/  FSEL R56, R56, RZ, !P4 ;  /* 0x000000ff38387208 */ /* 0x000fca0006000000 */
[----:B------:R-:W-:-:S07]  /*36e0*/  FADD.FTZ R102, R53, R56 ;  /* 0x0000003835667221 */ /* 0x000fce0000010000 */
.L_x_1560:
[----:B------:R-:W-:Y:S05]  /*36f0*/  BSYNC.RECONVERGENT B1 ;  /* 0x0000000000017941 */ /* 0x000fea0003800200 */
.L_x_1559:
        /* <DEDUP_REMOVED lines=23> */
.L_x_1570:
        /* <DEDUP_REMOVED lines=13> */
.L_x_1572:
[----:B------:R-:W-:Y:S05]  /*3940*/  BSYNC.RECONVERGENT B3 ;  /* 0x0000000000037941 */ /* 0x000fea0003800200 */
.L_x_1571:
        /* <DEDUP_REMOVED lines=40> */
[----:B------:R-:W-:-:S07]  /*3bd0*/  LOP3.LUT R98, R98, UR32, R107, 0x96, !PT ;  /* 0x0000002062627c12 */ /* 0x000fce000f8e966b */
.L_x_1569:
[----:B------:R-:W-:Y:S05]  /*3be0*/  BSYNC.RECONVERGENT B2 ;  /* 0x0000000000027941 */ /* 0x000fea0003800200 */
.L_x_1568:
        /* <DEDUP_REMOVED lines=12> */
.L_x_1567:
[----:B------:R-:W-:Y:S05]  /*3cb0*/  BSYNC.RECONVERGENT B1 ;  /* 0x0000000000017941 */ /* 0x000fea0003800200 */
.L_x_1566:
[----:B------:R-:W-:Y:S02]  /*3cc0*/  F2FP.BF16.F32.PACK_AB R55, RZ, R103 ;  /* 0x00000067ff37723e */ /* 0x000fe400000010ff */
[----:B------:R-:W-:Y:S02]  /*3cd0*/  PRMT R54, R109, 0x5410, R54 ;  /* 0x000054106d367816 */ /* 0x000fe40000000036 */
[----:B------:R-:W-:Y:S02]  /*3ce0*/  PRMT R53, R105, 0x5410, R108 ;  /* 0x0000541069357816 */ /* 0x000fe4000000006c */
[----:B------:R-:W-:Y:S02]  /*3cf0*/  PRMT R52, R67, 0x5410, R104 ;  /* 0x0000541043347816 */ /* 0x000fe40000000068 */
[----:B------:R-:W-:Y:S01]  /*3d00*/  PRMT R55, R111, 0x5410, R55 ;  /* 0x000054106f377816 */ /* 0x000fe20000000037 */
[----:B------:R-:W-:Y:S06]  /*3d10*/  BRA `(.L_x_1573) ;  /* 0x0000002800bc7947 */ /* 0x000fec0003800000 */
.L_x_1516:
        /* <DEDUP_REMOVED lines=21> */
.L_x_1578:
        /* <DEDUP_REMOVED lines=13> */
.L_x_1580:
[----:B------:R-:W-:Y:S05]  /*3f40*/  BSYNC.RECONVERGENT B3 ;  /* 0x0000000000037941 */ /* 0x000fea0003800200 */
.L_x_1579:
        /* <DEDUP_REMOVED lines=41> */
.L_x_1577:
[----:B------:R-:W-:Y:S05]  /*41e0*/  BSYNC.RECONVERGENT B2 ;  /* 0x0000000000027941 */ /* 0x000fea0003800200 */
.L_x_1576:
[----:B------:R-:W-:Y:S01]  /*41f0*/  I2FP.F32.U32 R53, R53 ;  /* 0x0000003500357245 */ /* 0x000fe20000201000 */
[----:B------:R-:W-:Y:S02]  /*4200*/  IMAD.MOV.U32 R54, RZ, RZ, 0x2f800000 ;  /* 0x2f800000ff367424 */ /* 0x000fe400078e00ff */
[----:B------:R-:W-:Y:S02]  /*4210*/  IMAD.U32 R55, R48, 0x10000, RZ ;  /* 0x0001000030377824 */ /* 0x000fe400078e00ff */
[----:B------:R-:W-:Y:S02]  /*4220*/  FFMA.FTZ R53, R53, R54, 1.1641532182693481445e-10 ;  /* 0x2f00000035357423 */ /* 0x000fe40000010036 */
[----:B------:R-:W-:-:S03]  /*4230*/  FMUL.FTZ R55, R55, UR13 ;  /* 0x0000000d37377c20 */ /* 0x000fc60008410000 */
[----:B------:R-:W-:Y:S01]  /*4240*/  FSETP.GTU.FTZ.AND P3, PT, R53, UR5, PT ;  /* 0x0000000535007c0b */ /* 0x000fe2000bf7c000 */
[----:B------:R-:W-:-:S03]  /*4250*/  FMUL.FTZ R55, R55, UR12 ;  /* 0x0000000c37377c20 */ /* 0x000fc60008410000 */
[----:B------:R-:W-:Y:S02]  /*4260*/  SEL R91, RZ, 0x1, P3 ;  /* 0x00000001ff5b7807 */ /* 0x000fe40001800000 */
[----:B------:R-:W-:-:S07]  /*4270*/  FSEL R59, R55, RZ, !P3 ;  /* 0x000000ff373b7208 */ /* 0x000fce0005800000 */
.L_x_1575:
[----:B------:R-:W-:Y:S05]  /*4280*/  BSYNC.RECONVERGENT B1 ;  /* 0x0000000000017941 */ /* 0x000fea0003800200 */
.L_x_1574:
        /* <DEDUP_REMOVED lines=18> */
.L_x_1585:
        /* <DEDUP_REMOVED lines=13> */
.L_x_1587:
[----:B------:R-:W-:Y:S05]  /*4480*/  BSYNC.RECONVERGENT B3 ;  /* 0x0000000000037941 */ /* 0x000fea0003800200 */
.L_x_1586:
        /* <DEDUP_REMOVED lines=42> */
.L_x_1584:
[----:B------:R-:W-:Y:S05]  /*4730*/  BSYNC.RECONVERGENT B2 ;  /* 0x0000000000027941 */ /* 0x000fea0003800200 */
.L_x_1583:
[----:B------:R-:W-:Y:S01]  /*4740*/  I2FP.F32.U32 R52, R54 ;  /* 0x0000003600347245 */ /* 0x000fe20000201000 */
[----:B------:R-:W-:Y:S02]  /*4750*/  HFMA2 R55, -RZ, RZ, 0.1171875, 0 ;  /* 0x2f800000ff377431 */ /* 0x000fe400000001ff */
[----:B------:R-:W-:-:S03]  /*4760*/  IMAD.U32 R100, R100, 0x10000, RZ ;  /* 0x0001000064647824 */ /* 0x000fc600078e00ff */
[----:B------:R-:W-:Y:S01]  /*4770*/  FFMA.FTZ R52, R52, R55, 1.1641532182693481445e-10 ;  /* 0x2f00000034347423 */ /* 0x000fe20000010037 */
[----:B------:R-:W-:-:S04]  /*4780*/  FMUL.FTZ R100, R100, UR13 ;  /* 0x0000000d64647c20 */ /* 0x000fc80008410000 */
[----:B------:R-:W-:Y:S01]  /*4790*/  FMUL.FTZ R100, R100, UR12 ;  /* 0x0000000c64647c20 */ /* 0x000fe20008410000 */
[----:B------:R-:W-:-:S04]  /*47a0*/  FSETP.GTU.FTZ.AND P3, PT, R52, UR5, PT ;  /* 0x0000000534007c0b */ /* 0x000fc8000bf7c000 */
[----:B------:R-:W-:Y:S02]  /*47b0*/  SEL R92, RZ, 0x1, P3 ;  /* 0x00000001ff5c7807 */ /* 0x000fe40001800000 */
[----:B------:R-:W-:-:S07]  /*47c0*/  FSEL R58, R100, RZ, !P3 ;  /* 0x000000ff643a7208 */ /* 0x000fce0005800000 */
.L_x_1582:
[----:B------:R-:W-:Y:S05]  /*47d0*/  BSYNC.RECONVERGENT B1 ;  /* 0x0000000000017941 */ /* 0x000fea0003800200 */
.L_x_1581:
        /* <DEDUP_REMOVED lines=18> */
.L_x_1592:
        /* <DEDUP_REMOVED lines=13> */
.L_x_1594:
[----:B------:R-:W-:Y:S05]  /*49d0*/  BSYNC.RECONVERGENT B3 ;  /* 0x0000000000037941 */ /* 0x000fea0003800200 */
.L_x_1593:
        /* <DEDUP_REMOVED lines=42> */
.L_x_1591:
[----:B------:R-:W-:Y:S05]  /*4c80*/  BSYNC.RECONVERGENT B2 ;  /* 0x0000000000027941 */ /* 0x000fea0003800200 */
.L_x_1590:
[----:B------:R-:W-:Y:S01]  /*4c90*/  I2FP.F32.U32 R53, R54 ;  /* 0x0000003600357245 */ /* 0x000fe20000201000 */
[----:B------:R-:W-:Y:S01]  /*4ca0*/  IMAD.MOV.U32 R54, RZ, RZ, 0x2f800000 ;  /* 0x2f800000ff367424 */ /* 0x000fe200078e00ff */
[----:B------:R-:W-:-:S03]  /*4cb0*/  SHF.L.U32 R55, R49, 0x10, RZ ;  /* 0x0000001031377819 */ /* 0x000fc600000006ff */
[----:B------:R-:W-:Y:S02]  /*4cc0*/  FFMA.FTZ R53, R53, R54, 1.1641532182693481445e-10 ;  /* 0x2f00000035357423 */ /* 0x000fe40000010036 */
[----:B------:R-:W-:-:S03]  /*4cd0*/  FMUL.FTZ R55, R55, UR13 ;  /* 0x0000000d37377c20 */ /* 0x000fc60008410000 */
[----:B------:R-:W-:Y:S01]  /*4ce0*/  FSETP.GTU.FTZ.AND P3, PT, R53, UR5, PT ;  /* 0x0000000535007c0b */ /* 0x000fe2000bf7c000 */
[----:B------:R-:W-:-:S03]  /*4cf0*/  FMUL.FTZ R55, R55, UR12 ;  /* 0x0000000c37377c20 */ /* 0x000fc60008410000 */
[----:B------:R-:W-:Y:S02]  /*4d00*/  SEL R93, RZ, 0x1, P3 ;  /* 0x00000001ff5d7807 */ /* 0x000fe40001800000 */
[----:B------:R-:W-:-:S07]  /*4d10*/  FSEL R63, R55, RZ, !P3 ;  /* 0x000000ff373f7208 */ /* 0x000fce0005800000 */
.L_x_1589:
[----:B------:R-:W-:Y:S05]  /*4d20*/  BSYNC.RECONVERGENT B1 ;  /* 0x0000000000017941 */ /* 0x000fea0003800200 */
.L_x_1588:
        /* <DEDUP_REMOVED lines=18> */
.L_x_1599:
        /* <DEDUP_REMOVED lines=13> */
.L_x_1601:
[----:B------:R-:W-:Y:S05]  /*4f20*/  BSYNC.RECONVERGENT B3 ;  /* 0x0000000000037941 */ /* 0x000fea0003800200 */
.L_x_1600:
        /* <DEDUP_REMOVED lines=40> */
[----:B------:R-:W-:Y:S02]  /*51b0*/  HFMA2 R53, -RZ, RZ, 0, 0 ;  /* 0x00000000ff357431 */ /* 0x000fe400000001ff */
[----:B------:R-:W-:-:S07]  /*51c0*/  IMAD.MOV.U32 R106, RZ, RZ, R52 ;  /* 0x000000ffff6a7224 */ /* 0x000fce00078e0034 */
.L_x_1598:
[----:B------:R-:W-:Y:S05]  /*51d0*/  BSYNC.RECONVERGENT B2 ;  /* 0x0000000000027941 */ /* 0x000fea0003800200 */
.L_x_1597:
        /* <DEDUP_REMOVED lines=9> */
.L_x_1596:
[----:B------:R-:W-:Y:S05]  /*5270*/  BSYNC.RECONVERGENT B1 ;  /* 0x0000000000017941 */ /* 0x000fea0003800200 */
.L_x_1595:
        /* <DEDUP_REMOVED lines=18> */
.L_x_1606:
        /* <DEDUP_REMOVED lines=13> */
.L_x_1608:
[----:B------:R-:W-:Y:S05]  /*5470*/  BSYNC.RECONVERGENT B3 ;  /* 0x0000000000037941 */ /* 0x000fea0003800200 */
.L_x_1607:
        /* <DEDUP_REMOVED lines=42> */
.L_x_1605:
[----:B------:R-:W-:Y:S05]  /*5720*/  BSYNC.RECONVERGENT B2 ;  /* 0x0000000000027941 */ /* 0x000fea0003800200 */
.L_x_1604:
        /* <DEDUP_REMOVED lines=9> */
.L_x_1603:
[----:B------:R-:W-:Y:S05]  /*57c0*/  BSYNC.RECONVERGENT B1 ;  /* 0x0000000000017941 */ /* 0x000fea0003800200 */
.L_x_1602:
        /* <DEDUP_REMOVED lines=18> */
.L_x_1613:
        /* <DEDUP_REMOVED lines=13> */
.L_x_1615:
[----:B------:R-:W-:Y:S05]  /*59c0*/  BSYNC.RECONVERGENT B3 ;  /* 0x0000000000037941 */ /* 0x000fea0003800200 */
.L_x_1614:
        /* <DEDUP_REMOVED lines=42> */
.L_x_1612:
[----:B------:R-:W-:Y:S05]  /*5c70*/  BSYNC.RECONVERGENT B2 ;  /* 0x0000000000027941 */ /* 0x000fea0003800200 */
.L_x_1611:
        /* <DEDUP_REMOVED lines=9> */
.L_x_1610:
[----:B------:R-:W-:Y:S05]  /*5d10*/  BSYNC.RECONVERGENT B1 ;  /* 0x0000000000017941 */ /* 0x000fea0003800200 */
.L_x_1609:
        /* <DEDUP_REMOVED lines=18> */
.L_x_1620:
        /* <DEDUP_REMOVED lines=13> */
.L_x_1622:
[----:B------:R-:W-:Y:S05]  /*5f10*/  BSYNC.RECONVERGENT B3 ;  /* 0x0000000000037941 */ /* 0x000fea0003800200 */
.L_x_1621:
        /* <DEDUP_REMOVED lines=41> */
[----:B------:R-:W-:-:S07]  /*61b0*/  HFMA2 R52, -RZ, RZ, 0, 0 ;  /* 0x00000000ff347431 */ /* 0x000fce00000001ff */
.L_x_1619:
[----:B------:R-:W-:Y:S05]  /*61c0*/  BSYNC.RECONVERGENT B2 ;  /* 0x0000000000027941 */ /* 0x000fea0003800200 */
.L_x_1618:
        /* <DEDUP_REMOVED lines=9> */
.L_x_1617:
[----:B------:R-:W-:Y:S05]  /*6260*/  BSYNC.RECONVERGENT B1 ;  /* 0x0000000000017941 */ /* 0x000fea0003800200 */
.L_x_1616:
        /* <DEDUP_REMOVED lines=18> */
.L_x_1627:
        /* <DEDUP_REMOVED lines=13> */
.L_x_1629:
[----:B------:R-:W-:Y:S05]  /*6460*/  BSYNC.RECONVERGENT B3 ;  /* 0x0000000000037941 */ /* 0x000fea0003800200 */
.L_x_1628:
        /* <DEDUP_REMOVED lines=42> */
.L_x_1626:
[----:B------:R-:W-:Y:S05]  /*6710*/  BSYNC.RECONVERGENT B2 ;  /* 0x0000000000027941 */ /* 0x000fea0003800200 */
.L_x_1625:
        /* <DEDUP_REMOVED lines=9> */
.L_x_1624:
[----:B------:R-:W-:Y:S05]  /*67b0*/  BSYNC.RECONVERGENT B1 ;  /* 0x0000000000017941 */ /* 0x000fea0003800200 */
.L_x_1623:
[----:B------:R-:W-:Y:S02]  /*67c0*/  F2FP.BF16.F32.PACK_AB R55, RZ, R103 ;  /* 0x00000067ff37723e */ /* 0x000fe400000010ff */
[----:B------:R-:W-:Y:S02]  /*67d0*/  PRMT R54, R108, 0x5410, R109 ;  /* 0x000054106c367816 */ /* 0x000fe4000000006d */
[----:B------:R-:W-:Y:S02]  /*67e0*/  PRMT R53, R105, 0x5410, R107 ;  /* 0x0000541069357816 */ /* 0x000fe4000000006b */
[----:B------:R-:W-:Y:S02]  /*67f0*/  PRMT R52, R104, 0x5410, R67 ;  /* 0x0000541068347816 */ /* 0x000fe40000000043 */
[----:B------:R-:W-:-:S07]  /*6800*/  PRMT R55, R110, 0x5410, R55 ;  /* 0x000054106e377816 */ /* 0x000fce0000000037 */
.L_x_1573:
[----:B------:R-:W0:Y:S01]  /*6810*/  LDC.64 R56, c[0x0][0x3a8] ;  /* 0x0000ea00ff387b82 */ /* 0x000e220000000a00 */
[----:B------:R-:W-:Y:S01]  /*6820*/  BSSY.RECONVERGENT B1, `(.L_x_1630) ;  /* 0x000001a000017945 */ /* 0x000fe20003800200 */
[C---:B------:R-:W-:Y:S01]  /*6830*/  VIADD R115, R125.reuse, 0x20 ;  /* 0x000000207d737836 */ /* 0x040fe20000000000 */
[----:B------:R-:W-:Y:S01]  /*6840*/  IADD3 R114, PT, PT, R124, 0x20, RZ ;  /* 0x000000207c727810 */ /* 0x000fe20007ffe0ff */
[----:B0-----:R-:W-:-:S05]  /*6850*/  IMAD.WIDE.U32 R64, R125, 0x10, R56 ;  /* 0x000000107d407825 */ /* 0x001fca00078e0038 */
        /* <DEDUP_REMOVED lines=22> */
.L_x_1631:
[----:B------:R-:W-:Y:S05]  /*69c0*/  BSYNC.RECONVERGENT B1 ;  /* 0x0000000000017941 */ /* 0x000fea0003800200 */
.L_x_1630:
[----:B------:R-:W-:Y:S04]  /*69d0*/  BSSY.RECONVERGENT B1, `(.L_x_1632) ;  /* 0x0000005000017945 */ /* 0x000fe80003800200 */
[----:B------:R-:W-:Y:S05]  /*69e0*/  @!P1 BRA `(.L_x_1633) ;  /* 0x00000000000c9947 */ /* 0x000fea0003800000 */
[----:B------:R-:W2:Y:S02]  /*69f0*/  LDC.64 R48, c[0x0][0x390] ;  /* 0x0000e400ff307b82 */ /* 0x000ea40000000a00 */
[----:B--2---:R-:W-:-:S06]  /*6a00*/  IMAD.WIDE.U32 R48, R114, 0x10, R48 ;  /* 0x0000001072307825 */ /* 0x004fcc00078e0030 */
[----:B------:R-:W5:Y:S02]  /*6a10*/  LDG.E.128 R48, desc[UR8][R48.64] ;  /* 0x0000000830307981 */ /* 0x000f64000c1e1d00 */
.L_x_1633:
[----:B------:R-:W-:Y:S05]  /*6a20*/  BSYNC.RECONVERGENT B1 ;  /* 0x0000000000017941 */ /* 0x000fea0003800200 */
.L_x_1632:
[----:B-----5:R-:W-:Y:S02]  /*6a30*/  PRMT R117, R51, 0x7632, R117 ;  /* 0x0000763233757816 */ /* 0x020fe40000000075 */
[----:B------:R-:W-:Y:S02]  /*6a40*/  PRMT R110, R50, 0x7632, R110 ;  /* 0x00007632326e7816 */ /* 0x000fe4000000006e */
[----:B------:R-:W-:Y:S02]  /*6a50*/  PRMT R111, R49, 0x7632, R111 ;  /* 0x00007632316f7816 */ /* 0x000fe4000000006f */
[----:B------:R-:W-:Y:S01]  /*6a60*/  PRMT R108, R48, 0x7632, R108 ;  /* 0x00007632306c7816 */ /* 0x000fe2000000006c */
[----:B------:R-:W-:Y:S06]  /*6a70*/  @!P0 BRA `(.L_x_1634) ;  /* 0x0000002c00a48947 */ /* 0x000fec0003800000 */
        /* <DEDUP_REMOVED lines=25> */
.L_x_1639:
        /* <DEDUP_REMOVED lines=13> */
.L_x_1641:
[----:B------:R-:W-:Y:S05]  /*6ce0*/  BSYNC.RECONVERGENT B3 ;  /* 0x0000000000037941 */ /* 0x000fea0003800200 */
.L_x_1640:
        /* <DEDUP_REMOVED lines=39> */
[----:B------:R-:W-:Y:S01]  /*6f60*/  IMAD.MOV.U32 R65, RZ, RZ, R106 ;  /* 0x000000ffff417224 */ /* 0x000fe200078e006a */
[----:B------:R-:W-:Y:S01]  /*6f70*/  MOV R109, R64 ;  /* 0x00000040006d7202 */ /* 0x000fe20000000f00 */
[----:B------:R-:W-:-:S07]  /*6f80*/  IMAD.MOV.U32 R64, RZ, RZ, RZ ;  /* 0x000000ffff407224 */ /* 0x000fce00078e00ff */
.L_x_1638:
[----:B------:R-:W-:Y:S05]  /*6f90*/  BSYNC.RECONVERGENT B2 ;  /* 0x0000000000027941 */ /* 0x000fea0003800200 */
.L_x_1637:
[----:B------:R-:W-:Y:S01]  /*6fa0*/  I2FP.F32.U32 R65, R65 ;  /* 0x0000004100417245 */ /* 0x000fe20000201000 */
[----:B------:R-:W-:Y:S02]  /*6fb0*/  HFMA2 R66, -RZ, RZ, 0.1171875, 0 ;  /* 0x2f800000ff427431 */ /* 0x000fe400000001ff */
[----:B------:R-:W-:-:S03]  /*6fc0*/  IMAD.U32 R67, R48, 0x10000, RZ ;  /* 0x0001000030437824 */ /* 0x000fc600078e00ff */
        /* <DEDUP_REMOVED lines=8> */
.L_x_1636:
[----:B------:R-:W-:Y:S05]  /*7050*/  BSYNC.RECONVERGENT B1 ;  /* 0x0000000000017941 */ /* 0x000fea0003800200 */
.L_x_1635:
        /* <DEDUP_REMOVED lines=23> */
.L_x_1646:
        /* <DEDUP_REMOVED lines=13> */
.L_x_1648:
[----:B------:R-:W-:Y:S05]  /*72a0*/  BSYNC.RECONVERGENT B3 ;  /* 0x0000000000037941 */ /* 0x000fea0003800200 */
.L_x_1647:
        /* <DEDUP_REMOVED lines=42> */
.L_x_1645:
[----:B------:R-:W-:Y:S05]  /*7550*/  BSYNC.RECONVERGENT B2 ;  /* 0x0000000000027941 */ /* 0x000fea0003800200 */
.L_x_1644:
        /* <DEDUP_REMOVED lines=12> */
.L_x_1643:
[----:B------:R-:W-:Y:S05]  /*7620*/  BSYNC.RECONVERGENT B1 ;  /* 0x0000000000017941 */ /* 0x000fea0003800200 */
.L_x_1642:
        /* <DEDUP_REMOVED lines=22> */
.L_x_1653:
        /* <DEDUP_REMOVED lines=13> */
.L_x_1655:
[----:B------:R-:W-:Y:S05]  /*7860*/  BSYNC.RECONVERGENT B3 ;  /* 0x0000000000037941 */ /* 0x000fea0003800200 */
.L_x_1654:
        /* <DEDUP_REMOVED lines=42> */
.L_x_1652:
[----:B------:R-:W-:Y:S05]  /*7b10*/  BSYNC.RECONVERGENT B2 ;  /* 0x0000000000027941 */ /* 0x000fea0003800200 */
.L_x_1651:
[----:B------:R-:W-:Y:S01]  /*7b20*/  I2FP.F32.U32 R65, R66 ;  /* 0x0000004200417245 */ /* 0x000fe20000201000 */
[----:B------:R-:W-:Y:S01]  /*7b30*/  IMAD.MOV.U32 R66, RZ, RZ, 0x2f800000 ;  /* 0x2f800000ff427424 */ /* 0x000fe200078e00ff */
[----:B------:R-:W-:-:S03]  /*7b40*/  SHF.L.U32 R67, R49, 0x10, RZ ;  /* 0x0000001031437819 */ /* 0x000fc600000006ff */
        /* <DEDUP_REMOVED lines=8> */
.L_x_1650:
[----:B------:R-:W-:Y:S05]  /*7bd0*/  BSYNC.RECONVERGENT B1 ;  /* 0x0000000000017941 */ /* 0x000fea0003800200 */
.L_x_1649:
        /* <DEDUP_REMOVED lines=23> */
.L_x_1660:
        /* <DEDUP_REMOVED lines=13> */
.L_x_1662:
[----:B------:R-:W-:Y:S05]  /*7e20*/  BSYNC.RECONVERGENT B3 ;  /* 0x0000000000037941 */ /* 0x000fea0003800200 */
.L_x_1661:
        /* <DEDUP_REMOVED lines=42> */
.L_x_1659:
[----:B------:R-:W-:Y:S05]  /*80d0*/  BSYNC.RECONVERGENT B2 ;  /* 0x0000000000027941 */ /* 0x000fea0003800200 */
.L_x_1658:
        /* <DEDUP_REMOVED lines=12> */
.L_x_1657:
[----:B------:R-:W-:Y:S05]  /*81a0*/  BSYNC.RECONVERGENT B1 ;  /* 0x0000000000017941 */ /* 0x000fea0003800200 */
.L_x_1656:
        /* <DEDUP_REMOVED lines=22> */
.L_x_1667:
        /* <DEDUP_REMOVED lines=13> */
.L_x_1669:
[----:B------:R-:W-:Y:S05]  /*83e0*/  BSYNC.RECONVERGENT B3 ;  /* 0x0000000000037941 */ /* 0x000fea0003800200 */
.L_x_1668:
        /* <DEDUP_REMOVED lines=42> */
.L_x_1666:
[----:B------:R-:W-:Y:S05]  /*8690*/  BSYNC.RECONVERGENT B2 ;  /* 0x0000000000027941 */ /* 0x000fea0003800200 */
.L_x_1665:
[----:B------:R-:W-:Y:S01]  /*86a0*/  I2FP.F32.U32 R53, R53 ;  /* 0x0000003500357245 */ /* 0x000fe20000201000 */
[----:B------:R-:W-:Y:S02]  /*86b0*/  IMAD.MOV.U32 R64, RZ, RZ, 0x2f800000 ;  /* 0x2f800000ff407424 */ /* 0x000fe400078e00ff */
        /* <DEDUP_REMOVED lines=9> */
.L_x_1664:
[----:B------:R-:W-:Y:S05]  /*8750*/  BSYNC.RECONVERGENT B1 ;  /* 0x0000000000017941 */ /* 0x000fea0003800200 */
.L_x_1663:
        /* <DEDUP_REMOVED lines=23> */
.L_x_1674:
        /* <DEDUP_REMOVED lines=13> */
.L_x_1676:
[----:B------:R-:W-:Y:S05]  /*89a0*/  BSYNC.RECONVERGENT B3 ;  /* 0x0000000000037941 */ /* 0x000fea0003800200 */
.L_x_1675:
        /* <DEDUP_REMOVED lines=42> */
.L_x_1673:
[----:B------:R-:W-:Y:S05]  /*8c50*/  BSYNC.RECONVERGENT B2 ;  /* 0x0000000000027941 */ /* 0x000fea0003800200 */
.L_x_1672:
        /* <DEDUP_REMOVED lines=12> */
.L_x_1671:
[----:B------:R-:W-:Y:S05]  /*8d20*/  BSYNC.RECONVERGENT B1 ;  /* 0x0000000000017941 */ /* 0x000fea0003800200 */
.L_x_1670:
        /* <DEDUP_REMOVED lines=22> */
.L_x_1681:
        /* <DEDUP_REMOVED lines=13> */
.L_x_1683:
[----:B------:R-:W-:Y:S05]  /*8f60*/  BSYNC.RECONVERGENT B3 ;  /* 0x0000000000037941 */ /* 0x000fea0003800200 */
.L_x_1682:
        /* <DEDUP_REMOVED lines=42> */
.L_x_1680:
[----:B------:R-:W-:Y:S05]  /*9210*/  BSYNC.RECONVERGENT B2 ;  /* 0x0000000000027941 */ /* 0x000fea0003800200 */
.L_x_1679:
[----:B------:R-:W-:Y:S01]  /*9220*/  I2FP.F32.U32 R53, R64 ;  /* 0x0000004000357245 */ /* 0x000fe20000201000 */
[----:B------:R-:W-:Y:S02]  /*9230*/  HFMA2 R64, -RZ, RZ, 0.1171875, 0 ;  /* 0x2f800000ff407431 */ /* 0x000fe400000001ff */
[----:B------:R-:W-:-:S03]  /*9240*/  IMAD.U32 R65, R51, 0x10000, RZ ;  /* 0x0001000033417824 */ /* 0x000fc600078e00ff */
[----:B------:R-:W-:Y:S01]  /*9250*/  FFMA.FTZ R53, R53, R64, 1.1641532182693481445e-10 ;  /* 0x2f00000035357423 */ /* 0x000fe20000010040 */
[----:B------:R-:W-:-:S04]  /*9260*/  FMUL.FTZ R65, R65, UR13 ;  /* 0x0000000d41417c20 */ /* 0x000fc80008410000 */
[----:B------:R-:W-:Y:S01]  /*9270*/  FMUL.FTZ R65, R65, UR12 ;  /* 0x0000000c41417c20 */ /* 0x000fe20008410000 */
[----:B------:R-:W-:Y:S01]  /*9280*/  FSETP.GTU.FTZ.AND P4, PT, R53, UR5, PT ;  /* 0x0000000535007c0b */ /* 0x000fe2000bf9c000 */
[----:B------:R-:W-:-:S03]  /*9290*/  IMAD.U32 R53, R55, 0x10000, RZ ;  /* 0x0001000037357824 */ /* 0x000fc600078e00ff */
[----:B------:R-:W-:Y:S02]  /*92a0*/  FSEL R110, R65, RZ, !P4 ;  /* 0x000000ff416e7208 */ /* 0x000fe40006000000 */
[----:B------:R-:W-:-:S03]  /*92b0*/  SEL R97, RZ, 0x1, P4 ;  /* 0x00000001ff617807 */ /* 0x000fc60002000000 */
[----:B------:R-:W-:-:S07]  /*92c0*/  FADD.FTZ R110, R53, R110 ;  /* 0x0000006e356e7221 */ /* 0x000fce0000010000 */
.L_x_1678:
[----:B------:R-:W-:Y:S05]  /*92d0*/  BSYNC.RECONVERGENT B1 ;  /* 0x0000000000017941 */ /* 0x000fea0003800200 */
.L_x_1677:
        /* <DEDUP_REMOVED lines=23> */
.L_x_1688:
        /* <DEDUP_REMOVED lines=13> */
.L_x_1690:
[----:B------:R-:W-:Y:S05]  /*9520*/  BSYNC.RECONVERGENT B3 ;  /* 0x0000000000037941 */ /* 0x000fea0003800200 */
.L_x_1689:
        /* <DEDUP_REMOVED lines=40> */
[----:B------:R-:W-:Y:S01]  /*97b0*/  LOP3.LUT R98, R98, UR32, R53, 0x96, !PT ;  /* 0x0000002062627c12 */ /* 0x000fe2000f8e9635 */
[----:B------:R-:W-:-:S07]  /*97c0*/  IMAD.MOV.U32 R53, RZ, RZ, R128 ;  /* 0x000000ffff357224 */ /* 0x000fce00078e0080 */
.L_x_1687:
[----:B------:R-:W-:Y:S05]  /*97d0*/  BSYNC.RECONVERGENT B2 ;  /* 0x0000000000027941 */ /* 0x000fea0003800200 */
.L_x_1686:
[----:B------:R-:W-:Y:S01]  /*97e0*/  I2FP.F32.U32 R52, R53 ;  /* 0x0000003500347245 */ /* 0x000fe20000201000 */
[----:B------:R-:W-:Y:S01]  /*97f0*/  IMAD.MOV.U32 R53, RZ, RZ, 0x2f800000 ;  /* 0x2f800000ff357424 */ /* 0x000fe200078e00ff */
[----:B------:R-:W-:Y:S01]  /*9800*/  PRMT R55, R55, 0x7632, R55 ;  /* 0x0000763237377816 */ /* 0x000fe20000000037 */
        /* <DEDUP_REMOVED lines=9> */
.L_x_1685:
[----:B------:R-:W-:Y:S05]  /*98a0*/  BSYNC.RECONVERGENT B1 ;  /* 0x0000000000017941 */ /* 0x000fea0003800200 */
.L_x_1684:
[----:B------:R-:W-:Y:S02]  /*98b0*/  F2FP.BF16.F32.PACK_AB R55, RZ, R111 ;  /* 0x0000006fff37723e */ /* 0x000fe400000010ff */
[----:B------:R-:W-:Y:S02]  /*98c0*/  PRMT R54, R126, 0x5410, R54 ;  /* 0x000054107e367816 */ /* 0x000fe40000000036 */
[----:B------:R-:W-:Y:S02]  /*98d0*/  PRMT R53, R121, 0x5410, R123 ;  /* 0x0000541079357816 */ /* 0x000fe4000000007b */
[----:B------:R-:W-:Y:S02]  /*98e0*/  PRMT R52, R118, 0x5410, R120 ;  /* 0x0000541076347816 */ /* 0x000fe40000000078 */
[----:B------:R-:W-:Y:S01]  /*98f0*/  PRMT R55, R127, 0x5410, R55 ;  /* 0x000054107f377816 */ /* 0x000fe20000000037 */
[----:B------:R-:W-:Y:S06]  /*9900*/  BRA `(.L_x_1691) ;  /* 0x0000002800c07947 */ /* 0x000fec0003800000 */
.L_x_1634:
[----:B------:R-:W-:Y:S01]  /*9910*/  BSSY.RECONVERGENT B1, `(.L_x_1692) ;  /* 0x0000057000017945 */ /* 0x000fe20003800200 */
[----:B------:R-:W-:Y:S01]  /*9920*/  IMAD.MOV.U32 R105, RZ, RZ, RZ ;  /* 0x000000ffff697224 */ /* 0x000fe200078e00ff */
[----:B01----:R-:W-:Y:S01]  /*9930*/  MOV R52, R113 ;  /* 0x0000007100347202 */ /* 0x003fe20000000f00 */
        /* <DEDUP_REMOVED lines=18> */
.L_x_1696:
        /* <DEDUP_REMOVED lines=13> */
.L_x_1698:
[----:B------:R-:W-:Y:S05]  /*9b30*/  BSYNC.RECONVERGENT B3 ;  /* 0x0000000000037941 */ /* 0x000fea0003800200 */
.L_x_1697:
        /* <DEDUP_REMOVED lines=42> */
.L_x_1695:
[----:B------:R-:W-:Y:S05]  /*9de0*/  BSYNC.RECONVERGENT B2 ;  /* 0x0000000000027941 */ /* 0x000fea0003800200 */
.L_x_1694:
        /* <DEDUP_REMOVED lines=9> */
.L_x_1693:
[----:B------:R-:W-:Y:S05]  /*9e80*/  BSYNC.RECONVERGENT B1 ;  /* 0x0000000000017941 */ /* 0x000fea0003800200 */
.L_x_1692:
        /* <DEDUP_REMOVED lines=18> */
.L_x_1703:
        /* <DEDUP_REMOVED lines=13> */
.L_x_1705:
[----:B------:R-:W-:Y:S05]  /*a080*/  BSYNC.RECONVERGENT B3 ;  /* 0x0000000000037941 */ /* 0x000fea0003800200 */
.L_x_1704:
        /* <DEDUP_REMOVED lines=42> */
.L_x_1702:
[----:B------:R-:W-:Y:S05]  /*a330*/  BSYNC.RECONVERGENT B2 ;  /* 0x0000000000027941 */ /* 0x000fea0003800200 */
.L_x_1701:
        /* <DEDUP_REMOVED lines=9> */
.L_x_1700:
[----:B------:R-:W-:Y:S05]  /*a3d0*/  BSYNC.RECONVERGENT B1 ;  /* 0x0000000000017941 */ /* 0x000fea0003800200 */
.L_x_1699:
        /* <DEDUP_REMOVED lines=18> */
.L_x_1710:
        /* <DEDUP_REMOVED lines=13> */
.L_x_1712:
[----:B------:R-:W-:Y:S05]  /*a5d0*/  BSYNC.RECONVERGENT B3 ;  /* 0x0000000000037941 */ /* 0x000fea0003800200 */
.L_x_1711:
        /* <DEDUP_REMOVED lines=42> */
.L_x_1709:
[----:B------:R-:W-:Y:S05]  /*a880*/  BSYNC.RECONVERGENT B2 ;  /* 0x0000000000027941 */ /* 0x000fea0003800200 */
.L_x_1708:
        /* <DEDUP_REMOVED lines=9> */
.L_x_1707:
[----:B------:R-:W-:Y:S05]  /*a920*/  BSYNC.RECONVERGENT B1 ;  /* 0x0000000000017941 */ /* 0x000fea0003800200 */
.L_x_1706:
        /* <DEDUP_REMOVED lines=18> */
.L_x_1717:
        /* <DEDUP_REMOVED lines=13> */
.L_x_1719:
[----:B------:R-:W-:Y:S05]  /*ab20*/  BSYNC.RECONVERGENT B3 ;  /* 0x0000000000037941 */ /* 0x000fea0003800200 */
.L_x_1718:
        /* <DEDUP_REMOVED lines=42> */
.L_x_1716:
[----:B------:R-:W-:Y:S05]  /*add0*/  BSYNC.RECONVERGENT B2 ;  /* 0x0000000000027941 */ /* 0x000fea0003800200 */
.L_x_1715:
        /* <DEDUP_REMOVED lines=9> */
.L_x_1714:
[----:B------:R-:W-:Y:S05]  /*ae70*/  BSYNC.RECONVERGENT B1 ;  /* 0x0000000000017941 */ /* 0x000fea0003800200 */
.L_x_1713:
        /* <DEDUP_REMOVED lines=18> */
.L_x_1724:
        /* <DEDUP_REMOVED lines=13> */
.L_x_1726:
[----:B------:R-:W-:Y:S05]  /*b070*/  BSYNC.RECONVERGENT B3 ;  /* 0x0000000000037941 */ /* 0x000fea0003800200 */
.L_x_1725:
        /* <DEDUP_REMOVED lines=42> */
.L_x_1723:
[----:B------:R-:W-:Y:S05]  /*b320*/  BSYNC.RECONVERGENT B2 ;  /* 0x0000000000027941 */ /* 0x000fea0003800200 */
.L_x_1722:
        /* <DEDUP_REMOVED lines=9> */
.L_x_1721:
[----:B------:R-:W-:Y:S05]  /*b3c0*/  BSYNC.RECONVERGENT B1 ;  /* 0x0000000000017941 */ /* 0x000fea0003800200 */
.L_x_1720:
        /* <DEDUP_REMOVED lines=18> */
.L_x_1731:
        /* <DEDUP_REMOVED lines=13> */
.L_x_1733:
[----:B------:R-:W-:Y:S05]  /*b5c0*/  BSYNC.RECONVERGENT B3 ;  /* 0x0000000000037941 */ /* 0x000fea0003800200 */
.L_x_1732:
        /* <DEDUP_REMOVED lines=42> */
.L_x_1730:
[----:B------:R-:W-:Y:S05]  /*b870*/  BSYNC.RECONVERGENT B2 ;  /* 0x0000000000027941 */ /* 0x000fea0003800200 */
.L_x_1729:
        /* <DEDUP_REMOVED lines=9> */
.L_x_1728:
[----:B------:R-:W-:Y:S05]  /*b910*/  BSYNC.RECONVERGENT B1 ;  /* 0x0000000000017941 */ /* 0x000fea0003800200 */
.L_x_1727:
        /* <DEDUP_REMOVED lines=18> */
.L_x_1738:
        /* <DEDUP_REMOVED lines=13> */
.L_x_1740:
[----:B------:R-:W-:Y:S05]  /*bb10*/  BSYNC.RECONVERGENT B3 ;  /* 0x0000000000037941 */ /* 0x000fea0003800200 */
.L_x_1739:
        /* <DEDUP_REMOVED lines=42> */
.L_x_1737:
[----:B------:R-:W-:Y:S05]  /*bdc0*/  BSYNC.RECONVERGENT B2 ;  /* 0x0000000000027941 */ /* 0x000fea0003800200 */
.L_x_1736:
        /* <DEDUP_REMOVED lines=9> */
.L_x_1735:
[----:B------:R-:W-:Y:S05]  /*be60*/  BSYNC.RECONVERGENT B1 ;  /* 0x0000000000017941 */ /* 0x000fea0003800200 */
.L_x_1734:
        /* <DEDUP_REMOVED lines=18> */
.L_x_1745:
        /* <DEDUP_REMOVED lines=13> */
.L_x_1747:
[----:B------:R-:W-:Y:S05]  /*c060*/  BSYNC.RECONVERGENT B3 ;  /* 0x0000000000037941 */ /* 0x000fea0003800200 */
.L_x_1746:
        /* <DEDUP_REMOVED lines=40> */
[----:B------:R-:W-:Y:S02]  /*c2f0*/  IMAD.MOV.U32 R53, RZ, RZ, R116 ;  /* 0x000000ffff357224 */ /* 0x000fe400078e0074 */
[----:B------:R-:W-:-:S07]  /*c300*/  IMAD.MOV.U32 R116, RZ, RZ, R52 ;  /* 0x000000ffff747224 */ /* 0x000fce00078e0034 */
.L_x_1744:
[----:B------:R-:W-:Y:S05]  /*c310*/  BSYNC.RECONVERGENT B2 ;  /* 0x0000000000027941 */ /* 0x000fea0003800200 */
.L_x_1743:
        /* <DEDUP_REMOVED lines=9> */
.L_x_1742:
[----:B------:R-:W-:Y:S05]  /*c3b0*/  BSYNC.RECONVERGENT B1 ;  /* 0x0000000000017941 */ /* 0x000fea0003800200 */
.L_x_1741:
[----:B------:R-:W-:Y:S02]  /*c3c0*/  F2FP.BF16.F32.PACK_AB R64, RZ, R111 ;  /* 0x0000006fff40723e */ /* 0x000fe400000010ff */
[----:B------:R-:W-:Y:S02]  /*c3d0*/  PRMT R54, R126, 0x5410, R127 ;  /* 0x000054107e367816 */ /* 0x000fe4000000007f */
[----:B------:R-:W-:Y:S02]  /*c3e0*/  PRMT R53, R121, 0x5410, R123 ;  /* 0x0000541079357816 */ /* 0x000fe4000000007b */
[----:B------:R-:W-:Y:S02]  /*c3f0*/  PRMT R52, R120, 0x5410, R118 ;  /* 0x0000541078347816 */ /* 0x000fe40000000076 */
[----:B------:R-:W-:-:S07]  /*c400*/  PRMT R55, R128, 0x5410, R64 ;  /* 0x0000541080377816 */ /* 0x000fce0000000040 */
.L_x_1691:
[----:B------:R-:W-:Y:S01]  /*c410*/  IMAD.WIDE.U32 R64, R115, 0x10, R56 ;  /* 0x0000001073407825 */ /* 0x000fe200078e0038 */
[----:B------:R-:W-:Y:S01]  /*c420*/  BSSY.RECONVERGENT B1, `(.L_x_1748) ;  /* 0x0000018000017945 */ /* 0x000fe20003800200 */
[----:B------:R-:W-:-:S03]  /*c430*/  IADD3 R123, PT, PT, R124, 0x40, RZ ;  /* 0x000000407c7b7810 */ /* 0x000fc60007ffe0ff */
        /* <DEDUP_REMOVED lines=22> */
.L_x_1749:
[----:B------:R-:W-:Y:S05]  /*c5a0*/  BSYNC.RECONVERGENT B1 ;  /* 0x0000000000017941 */ /* 0x000fea0003800200 */
.L_x_1748:
[----:B------:R-:W-:Y:S04]  /*c5b0*/  BSSY.RECONVERGENT B1, `(.L_x_1750) ;  /* 0x0000005000017945 */ /* 0x000fe80003800200 */
[----:B------:R-:W-:Y:S05]  /*c5c0*/  @!P1 BRA `(.L_x_1751) ;  /* 0x00000000000c9947 */ /* 0x000fea0003800000 */
[----:B------:R-:W2:Y:S02]  /*c5d0*/  LDC.64 R48, c[0x0][0x390] ;  /* 0x0000e400ff307b82 */ /* 0x000ea40000000a00 */
[----:B--2---:R-:W-:-:S06]  /*c5e0*/  IMAD.WIDE.U32 R48, R123, 0x10, R48 ;  /* 0x000000107b307825 */ /* 0x004fcc00078e0030 */
[----:B------:R-:W5:Y:S02]  /*c5f0*/  LDG.E.128 R48, desc[UR8][R48.64] ;  /* 0x0000000830307981 */ /* 0x000f64000c1e1d00 */
.L_x_1751:
[----:B------:R-:W-:Y:S05]  /*c600*/  BSYNC.RECONVERGENT B1 ;  /* 0x0000000000017941 */ /* 0x000fea0003800200 */
.L_x_1750:
[----:B------:R-:W-:Y:S01]  /*c610*/  VIADD R127, R125, 0x40 ;  /* 0x000000407d7f7836 */ /* 0x000fe20000000000 */
[----:B------:R-:W-:Y:S06]  /*c620*/  @!P0 BRA `(.L_x_1752) ;  /* 0x0000002c00c88947 */ /* 0x000fec0003800000 */
[----:B01----:R-:W0:Y:S02]  /*c630*/  LDC.64 R52, c[0x0][0x3a0] ;  /* 0x0000e800ff347b82 */ /* 0x003e240000000a00 */
        /* <DEDUP_REMOVED lines=24> */
.L_x_1757:
        /* <DEDUP_REMOVED lines=13> */
.L_x_1759:
[----:B------:R-:W-:Y:S05]  /*c890*/  BSYNC.RECONVERGENT B3 ;  /* 0x0000000000037941 */ /* 0x000fea0003800200 */
.L_x_1758:
        /* <DEDUP_REMOVED lines=42> */
.L_x_1756:
[----:B------:R-:W-:Y:S05]  /*cb40*/  BSYNC.RECONVERGENT B2 ;  /* 0x0000000000027941 */ /* 0x000fea0003800200 */
.L_x_1755:
[----:B------:R-:W-:Y:S01]  /*cb50*/  I2FP.F32.U32 R65, R65 ;  /* 0x0000004100417245 */ /* 0x000fe20000201000 */
[----:B------:R-:W-:Y:S02]  /*cb60*/  IMAD.MOV.U32 R66, RZ, RZ, 0x2f800000 ;  /* 0x2f800000ff427424 */ /* 0x000fe400078e00ff */
[----:B-----5:R-:W-:Y:S02]  /*cb70*/  IMAD.U32 R67, R48, 0x10000, RZ ;  /* 0x0001000030437824 */ /* 0x020fe400078e00ff */
        /* <DEDUP_REMOVED lines=8> */
.L_x_1754:
[----:B------:R-:W-:Y:S05]  /*cc00*/  BSYNC.RECONVERGENT B1 ;  /* 0x0000000000017941 */ /* 0x000fea0003800200 */
.L_x_1753:
        /* <DEDUP_REMOVED lines=23> */
.L_x_1764:
        /* <DEDUP_REMOVED lines=13> */
.L_x_1766:
[----:B------:R-:W-:Y:S05]  /*ce50*/  BSYNC.RECONVERGENT B3 ;  /* 0x0000000000037941 */ /* 0x000fea0003800200 */
.L_x_1765:
        /* <DEDUP_REMOVED lines=42> */
.L_x_1763:
[----:B------:R-:W-:Y:S05]  /*d100*/  BSYNC.RECONVERGENT B2 ;  /* 0x0000000000027941 */ /* 0x000fea0003800200 */
.L_x_1762:
[----:B-----5:R-:W-:Y:S01]  /*d110*/  PRMT R52, R48, 0x7632, R52 ;  /* 0x0000763230347816 */ /* 0x020fe20000000034 */
[----:B------:R-:W-:Y:S01]  /*d120*/  IMAD.MOV.U32 R67, RZ, RZ, 0x2f800000 ;  /* 0x2f800000ff437424 */ /* 0x000fe200078e00ff */
[----:B------:R-:W-:Y:S02]  /*d130*/  I2FP.F32.U32 R64, R66 ;  /* 0x0000004200407245 */ /* 0x000fe40000201000 */
[C---:B------:R-:W-:Y:S02]  /*d140*/  SHF.L.U32 R66, R52.reuse, 0x10, RZ ;  /* 0x0000001034427819 */ /* 0x040fe400000006ff */
        /* <DEDUP_REMOVED lines=9> */
.L_x_1761:
[----:B------:R-:W-:Y:S05]  /*d1e0*/  BSYNC.RECONVERGENT B1 ;  /* 0x0000000000017941 */ /* 0x000fea0003800200 */
.L_x_1760:
        /* <DEDUP_REMOVED lines=22> */
.L_x_1771:
        /* <DEDUP_REMOVED lines=13> */
.L_x_1773:
[----:B------:R-:W-:Y:S05]  /*d420*/  BSYNC.RECONVERGENT B3 ;  /* 0x0000000000037941 */ /* 0x000fea0003800200 */
.L_x_1772:
        /* <DEDUP_REMOVED lines=39> */
[----:B------:R-:W-:Y:S02]  /*d6a0*/  IMAD.MOV.U32 R52, RZ, RZ, R64 ;  /* 0x000000ffff347224 */ /* 0x000fe400078e0040 */
[----:B------:R-:W-:Y:S01]  /*d6b0*/  HFMA2 R64, -RZ, RZ, 0, 0 ;  /* 0x00000000ff407431 */ /* 0x000fe200000001ff */
[----:B------:R-:W-:Y:S01]  /*d6c0*/  LOP3.LUT R98, R98, UR32, R65, 0x96, !PT ;  /* 0x0000002062627c12 */ /* 0x000fe2000f8e9641 */
[----:B------:R-:W-:-:S07]  /*d6d0*/  IMAD.MOV.U32 R66, RZ, RZ, R118 ;  /* 0x000000ffff427224 */ /* 0x000fce00078e0076 */
.L_x_1770:
[----:B------:R-:W-:Y:S05]  /*d6e0*/  BSYNC.RECONVERGENT B2 ;  /* 0x0000000000027941 */ /* 0x000fea0003800200 */
.L_x_1769:
        /* <DEDUP_REMOVED lines=11> */
.L_x_1768:
[----:B------:R-:W-:Y:S05]  /*d7a0*/  BSYNC.RECONVERGENT B1 ;  /* 0x0000000000017941 */ /* 0x000fea0003800200 */
.L_x_1767:
        /* <DEDUP_REMOVED lines=23> */
.L_x_1778:
        /* <DEDUP_REMOVED lines=13> */
.L_x_1780:
[----:B------:R-:W-:Y:S05]  /*d9f0*/  BSYNC.RECONVERGENT B3 ;  /* 0x0000000000037941 */ /* 0x000fea0003800200 */
.L_x_1779:
        /* <DEDUP_REMOVED lines=43> */
.L_x_1777:
[----:B------:R-:W-:Y:S05]  /*dcb0*/  BSYNC.RECONVERGENT B2 ;  /* 0x0000000000027941 */ /* 0x000fea0003800200 */
.L_x_1776:
[----:B-----5:R-:W-:Y:S01]  /*dcc0*/  PRMT R53, R49, 0x7632, R53 ;  /* 0x0000763231357816 */ /* 0x020fe20000000035 */
[----:B------:R-:W-:Y:S01]  /*dcd0*/  HFMA2 R67, -RZ, RZ, 0.1171875, 0 ;  /* 0x2f800000ff437431 */ /* 0x000fe200000001ff */
[----:B------:R-:W-:-:S03]  /*dce0*/  I2FP.F32.U32 R52, R66 ;  /* 0x0000004200347245 */ /* 0x000fc60000201000 */
[C---:B------:R-:W-:Y:S01]  /*dcf0*/  IMAD.U32 R64, R53.reuse, 0x10000, RZ ;  /* 0x0001000035407824 */ /* 0x040fe200078e00ff */
        /* <DEDUP_REMOVED lines=9> */
.L_x_1775:
[----:B------:R-:W-:Y:S05]  /*dd90*/  BSYNC.RECONVERGENT B1 ;  /* 0x0000000000017941 */ /* 0x000fea0003800200 */
.L_x_1774:
        /* <DEDUP_REMOVED lines=22> */
.L_x_1785:
        /* <DEDUP_REMOVED lines=13> */
.L_x_1787:
[----:B------:R-:W-:Y:S05]  /*dfd0*/  BSYNC.RECONVERGENT B3 ;  /* 0x0000000000037941 */ /* 0x000fea0003800200 */
.L_x_1786:
        /* <DEDUP_REMOVED lines=43> */
.L_x_1784:
[----:B------:R-:W-:Y:S05]  /*e290*/  BSYNC.RECONVERGENT B2 ;  /* 0x0000000000027941 */ /* 0x000fea0003800200 */
.L_x_1783:
[----:B------:R-:W-:Y:S01]  /*e2a0*/  I2FP.F32.U32 R53, R53 ;  /* 0x0000003500357245 */ /* 0x000fe20000201000 */
[----:B------:R-:W-:Y:S01]  /*e2b0*/  IMAD.MOV.U32 R64, RZ, RZ, 0x2f800000 ;  /* 0x2f800000ff407424 */ /* 0x000fe200078e00ff */
[----:B-----5:R-:W-:-:S03]  /*e2c0*/  SHF.L.U32 R65, R50, 0x10, RZ ;  /* 0x0000001032417819 */ /* 0x020fc600000006ff */
        /* <DEDUP_REMOVED lines=8> */
.L_x_1782:
[----:B------:R-:W-:Y:S05]  /*e350*/  BSYNC.RECONVERGENT B1 ;  /* 0x0000000000017941 */ /* 0x000fea0003800200 */
.L_x_1781:
        /* <DEDUP_REMOVED lines=23> */
.L_x_1792:
        /* <DEDUP_REMOVED lines=13> */
.L_x_1794:
[----:B------:R-:W-:Y:S05]  /*e5a0*/  BSYNC.RECONVERGENT B3 ;  /* 0x0000000000037941 */ /* 0x000fea0003800200 */
.L_x_1793:
        /* <DEDUP_REMOVED lines=42> */
.L_x_1791:
[----:B------:R-:W-:Y:S05]  /*e850*/  BSYNC.RECONVERGENT B2 ;  /* 0x0000000000027941 */ /* 0x000fea0003800200 */
.L_x_1790:
        /* <DEDUP_REMOVED lines=13> */
.L_x_1789:
[----:B------:R-:W-:Y:S05]  /*e930*/  BSYNC.RECONVERGENT B1 ;  /* 0x0000000000017941 */ /* 0x000fea0003800200 */
.L_x_1788:
        /* <DEDUP_REMOVED lines=22> */
.L_x_1799:
        /* <DEDUP_REMOVED lines=13> */
.L_x_1801:
[----:B------:R-:W-:Y:S05]  /*eb70*/  BSYNC.RECONVERGENT B3 ;  /* 0x0000000000037941 */ /* 0x000fea0003800200 */
.L_x_1800:
        /* <DEDUP_REMOVED lines=43> */
.L_x_1798:
[----:B------:R-:W-:Y:S05]  /*ee30*/  BSYNC.RECONVERGENT B2 ;  /* 0x0000000000027941 */ /* 0x000fea0003800200 */
.L_x_1797:
        /* <DEDUP_REMOVED lines=11> */
.L_x_1796:
[----:B------:R-:W-:Y:S05]  /*eef0*/  BSYNC.RECONVERGENT B1 ;  /* 0x0000000000017941 */ /* 0x000fea0003800200 */
.L_x_1795:
        /* <DEDUP_REMOVED lines=23> */
.L_x_1806:
        /* <DEDUP_REMOVED lines=13> */
.L_x_1808:
[----:B------:R-:W-:Y:S05]  /*f140*/  BSYNC.RECONVERGENT B3 ;  /* 0x0000000000037941 */ /* 0x000fea0003800200 */
.L_x_1807:
        /* <DEDUP_REMOVED lines=42> */
[----:B------:R-:W-:-:S07]  /*f3f0*/  IMAD.MOV.U32 R53, RZ, RZ, R54 ;  /* 0x000000ffff357224 */ /* 0x000fce00078e0036 */
.L_x_1805:
[----:B------:R-:W-:Y:S05]  /*f400*/  BSYNC.RECONVERGENT B2 ;  /* 0x0000000000027941 */ /* 0x000fea0003800200 */
.L_x_1804:
[----:B-----5:R-:W-:Y:S02]  /*f410*/  PRMT R54, R51, 0x7632, R54 ;  /* 0x0000763233367816 */ /* 0x020fe40000000036 */
        /* <DEDUP_REMOVED lines=12> */
.L_x_1803:
[----:B------:R-:W-:Y:S05]  /*f4e0*/  BSYNC.RECONVERGENT B1 ;  /* 0x0000000000017941 */ /* 0x000fea0003800200 */
.L_x_1802:
[----:B------:R-:W-:Y:S02]  /*f4f0*/  F2FP.BF16.F32.PACK_AB R65, RZ, R120 ;  /* 0x00000078ff41723e */ /* 0x000fe400000010ff */
[----:B------:R-:W-:Y:S02]  /*f500*/  PRMT R54, R132, 0x5410, R133 ;  /* 0x0000541084367816 */ /* 0x000fe40000000085 */
[----:B------:R-:W-:Y:S02]  /*f510*/  PRMT R53, R129, 0x5410, R131 ;  /* 0x0000541081357816 */ /* 0x000fe40000000083 */
[----:B------:R-:W-:Y:S02]  /*f520*/  PRMT R52, R126, 0x5410, R128 ;  /* 0x000054107e347816 */ /* 0x000fe40000000080 */
[----:B------:R-:W-:Y:S01]  /*f530*/  PRMT R55, R130, 0x5410, R65 ;  /* 0x0000541082377816 */ /* 0x000fe20000000041 */
[----:B------:R-:W-:Y:S06]  /*f540*/  BRA `(.L_x_1809) ;  /* 0x0000002800e47947 */ /* 0x000fec0003800000 */
.L_x_1752:
        /* <DEDUP_REMOVED lines=21> */
.L_x_1814:
        /* <DEDUP_REMOVED lines=13> */
.L_x_1816:
[----:B------:R-:W-:Y:S05]  /*f770*/  BSYNC.RECONVERGENT B3 ;  /* 0x0000000000037941 */ /* 0x000fea0003800200 */
.L_x_1815:
        /* <DEDUP_REMOVED lines=41> */
.L_x_1813:
[----:B------:R-:W-:Y:S05]  /*fa10*/  BSYNC.RECONVERGENT B2 ;  /* 0x0000000000027941 */ /* 0x000fea0003800200 */
.L_x_1812:
        /* <DEDUP_REMOVED lines=9> */
.L_x_1811:
[----:B------:R-:W-:Y:S05]  /*fab0*/  BSYNC.RECONVERGENT B1 ;  /* 0x0000000000017941 */ /* 0x000fea0003800200 */
.L_x_1810:
        /* <DEDUP_REMOVED lines=18> */
.L_x_1821:
        /* <DEDUP_REMOVED lines=13> */
.L_x_1823:
[----:B------:R-:W-:Y:S05]  /*fcb0*/  BSYNC.RECONVERGENT B3 ;  /* 0x0000000000037941 */ /* 0x000fea0003800200 */
.L_x_1822:
        /* <DEDUP_REMOVED lines=42> */
.L_x_1820:
[----:B------:R-:W-:Y:S05]  /*ff60*/  BSYNC.RECONVERGENT B2 ;  /* 0x0000000000027941 */ /* 0x000fea0003800200 */
.L_x_1819:
[----:B------:R-:W-:Y:S01]  /*ff70*/  I2FP.F32.U32 R52, R54 ;  /* 0x0000003600347245 */ /* 0x000fe20000201000 */
[----:B------:R-:W-:Y:S01]  /*ff80*/  HFMA2 R55, -RZ, RZ, 0.1171875, 0 ;  /* 0x2f800000ff377431 */ /* 0x000fe200000001ff */
[----:B-----5:R-:W-:-:S04]  /*ff90*/  PRMT R54, R48, 0x7632, R54 ;  /* 0x0000763230367816 */ /* 0x020fc80000000036 */
[----:B------:R-:W-:Y:S01]  /*ffa0*/  FFMA.FTZ R52, R52, R55, 1.1641532182693481445e-10 ;  /* 0x2f00000034347423 */ /* 0x000fe20000010037 */
[----:B------:R-:W-:-:S04]  /*ffb0*/  IMAD.U32 R54, R54, 0x10000, RZ ;  /* 0x0001000036367824 */ /* 0x000fc800078e00ff */
[----:B------:R-:W-:Y:S01]  /*ffc0*/  FMUL.FTZ R54, R54, UR13 ;  /* 0x0000000d36367c20 */ /* 0x000fe20008410000 */
[----:B------:R-:W-:-:S03]  /*ffd0*/  FSETP.GTU.FTZ.AND P3, PT, R52, UR5, PT ;  /* 0x0000000534007c0b */ /* 0x000fc6000bf7c000 */
[----:B------:R-:W-:Y:S01]  /*ffe0*/  FMUL.FTZ R54, R54, UR12 ;  /* 0x0000000c36367c20 */ /* 0x000fe20008410000 */
[----:B------:R-:W-:-:S04]  /*fff0*/  SEL R92, RZ, 0x1, P3 ;  /* 0x00000001ff5c7807 */ /* 0x000fc80001800000 */
[----:B------:R-:W-:-:S07]  /*10000*/  FSEL R113, R54, RZ, !P3 ;  /* 0x000000ff36717208 */ /* 0x000fce0005800000 */
.L_x_1818:
[----:B------:R-:W-:Y:S05]  /*10010*/  BSYNC.RECONVERGENT B1 ;  /* 0x0000000000017941 */ /* 0x000fea0003800200 */
.L_x_1817:
        /* <DEDUP_REMOVED lines=18> */
.L_x_1828:
        /* <DEDUP_REMOVED lines=13> */
.L_x_1830:
[----:B------:R-:W-:Y:S05]  /*10210*/  BSYNC.RECONVERGENT B3 ;  /* 0x0000000000037941 */ /* 0x000fea0003800200 */
.L_x_1829:
        /* <DEDUP_REMOVED lines=40> */
[----:B------:R-:W-:Y:S01]  /*104a0*/  IMAD.MOV.U32 R134, RZ, RZ, R52 ;  /* 0x000000ffff867224 */ /* 0x000fe200078e0034 */
[----:B------:R-:W-:Y:S01]  /*104b0*/  LOP3.LUT R98, R98, UR32, R53, 0x96, !PT ;  /* 0x0000002062627c12 */ /* 0x000fe2000f8e9635 */
[----:B------:R-:W-:-:S07]  /*104c0*/  IMAD.MOV.U32 R52, RZ, RZ, RZ ;  /* 0x000000ffff347224 */ /* 0x000fce00078e00ff */
.L_x_1827:
[----:B------:R-:W-:Y:S05]  /*104d0*/  BSYNC.RECONVERGENT B2 ;  /* 0x0000000000027941 */ /* 0x000fea0003800200 */
.L_x_1826:
        /* <DEDUP_REMOVED lines=9> */
.L_x_1825:
[----:B------:R-:W-:Y:S05]  /*10570*/  BSYNC.RECONVERGENT B1 ;  /* 0x0000000000017941 */ /* 0x000fea0003800200 */
.L_x_1824:
        /* <DEDUP_REMOVED lines=18> */
.L_x_1835:
        /* <DEDUP_REMOVED lines=13> */
.L_x_1837:
[----:B------:R-:W-:Y:S05]  /*10770*/  BSYNC.RECONVERGENT B3 ;  /* 0x0000000000037941 */ /* 0x000fea0003800200 */
.L_x_1836:
        /* <DEDUP_REMOVED lines=43> */
.L_x_1834:
[----:B------:R-:W-:Y:S05]  /*10a30*/  BSYNC.RECONVERGENT B2 ;  /* 0x0000000000027941 */ /* 0x000fea0003800200 */
.L_x_1833:
        /* <DEDUP_REMOVED lines=10> */
.L_x_1832:
[----:B------:R-:W-:Y:S05]  /*10ae0*/  BSYNC.RECONVERGENT B1 ;  /* 0x0000000000017941 */ /* 0x000fea0003800200 */
.L_x_1831:
        /* <DEDUP_REMOVED lines=18> */
.L_x_1842:
        /* <DEDUP_REMOVED lines=13> */
.L_x_1844:
[----:B------:R-:W-:Y:S05]  /*10ce0*/  BSYNC.RECONVERGENT B3 ;  /* 0x0000000000037941 */ /* 0x000fea0003800200 */
.L_x_1843:
        /* <DEDUP_REMOVED lines=43> */
.L_x_1841:
[----:B------:R-:W-:Y:S05]  /*10fa0*/  BSYNC.RECONVERGENT B2 ;  /* 0x0000000000027941 */ /* 0x000fea0003800200 */
.L_x_1840:
        /* <DEDUP_REMOVED lines=9> */
.L_x_1839:
[----:B------:R-:W-:Y:S05]  /*11040*/  BSYNC.RECONVERGENT B1 ;  /* 0x0000000000017941 */ /* 0x000fea0003800200 */
.L_x_1838:
        /* <DEDUP_REMOVED lines=18> */
.L_x_1849:
        /* <DEDUP_REMOVED lines=13> */
.L_x_1851:
[----:B------:R-:W-:Y:S05]  /*11240*/  BSYNC.RECONVERGENT B3 ;  /* 0x0000000000037941 */ /* 0x000fea0003800200 */
.L_x_1850:
        /* <DEDUP_REMOVED lines=40> */
[----:B------:R-:W-:Y:S01]  /*114d0*/  LOP3.LUT R98, R98, UR32, R53, 0x96, !PT ;  /* 0x0000002062627c12 */ /* 0x000fe2000f8e9635 */
[----:B------:R-:W-:Y:S01]  /*114e0*/  IMAD.MOV.U32 R53, RZ, RZ, RZ ;  /* 0x000000ffff357224 */ /* 0x000fe200078e00ff */
[----:B------:R-:W-:-:S07]  /*114f0*/  MOV R134, R52 ;  /* 0x0000003400867202 */ /* 0x000fce0000000f00 */
.L_x_1848:
[----:B------:R-:W-:Y:S05]  /*11500*/  BSYNC.RECONVERGENT B2 ;  /* 0x0000000000027941 */ /* 0x000fea0003800200 */
.L_x_1847:
        /* <DEDUP_REMOVED lines=10> */
.L_x_1846:
[----:B------:R-:W-:Y:S05]  /*115b0*/  BSYNC.RECONVERGENT B1 ;  /* 0x0000000000017941 */ /* 0x000fea0003800200 */
.L_x_1845:
        /* <DEDUP_REMOVED lines=18> */
.L_x_1856:
        /* <DEDUP_REMOVED lines=13> */
.L_x_1858:
[----:B------:R-:W-:Y:S05]  /*117b0*/  BSYNC.RECONVERGENT B3 ;  /* 0x0000000000037941 */ /* 0x000fea0003800200 */
.L_x_1857:
        /* <DEDUP_REMOVED lines=40> */
[----:B------:R-:W-:Y:S02]  /*11a40*/  IMAD.MOV.U32 R134, RZ, RZ, R52 ;  /* 0x000000ffff867224 */ /* 0x000fe400078e0034 */
[----:B------:R-:W-:Y:S01]  /*11a50*/  HFMA2 R52, -RZ, RZ, 0, 0 ;  /* 0x00000000ff347431 */ /* 0x000fe200000001ff */
[----:B------:R-:W-:-:S07]  /*11a60*/  LOP3.LUT R98, R98, UR32, R53, 0x96, !PT ;  /* 0x0000002062627c12 */ /* 0x000fce000f8e9635 */
.L_x_1855:
[----:B------:R-:W-:Y:S05]  /*11a70*/  BSYNC.RECONVERGENT B2 ;  /* 0x0000000000027941 */ /* 0x000fea0003800200 */
.L_x_1854:
        /* <DEDUP_REMOVED lines=9> */
.L_x_1853:
[----:B------:R-:W-:Y:S05]  /*11b10*/  BSYNC.RECONVERGENT B1 ;  /* 0x0000000000017941 */ /* 0x000fea0003800200 */
.L_x_1852:
        /* <DEDUP_REMOVED lines=18> */
.L_x_1863:
        /* <DEDUP_REMOVED lines=13> */
.L_x_1865:
[----:B------:R-:W-:Y:S05]  /*11d10*/  BSYNC.RECONVERGENT B3 ;  /* 0x0000000000037941 */ /* 0x000fea0003800200 */
.L_x_1864:
        /* <DEDUP_REMOVED lines=43> */
.L_x_1862:
[----:B------:R-:W-:Y:S05]  /*11fd0*/  BSYNC.RECONVERGENT B2 ;  /* 0x0000000000027941 */ /* 0x000fea0003800200 */
.L_x_1861:
        /* <DEDUP_REMOVED lines=10> */
.L_x_1860:
[----:B------:R-:W-:Y:S05]  /*12080*/  BSYNC.RECONVERGENT B1 ;  /* 0x0000000000017941 */ /* 0x000fea0003800200 */
.L_x_1859:
[----:B------:R-:W-:Y:S02]  /*12090*/  F2FP.BF16.F32.PACK_AB R55, RZ, R120 ;  /* 0x00000078ff37723e */ /* 0x000fe400000010ff */
[----:B------:R-:W-:Y:S02]  /*120a0*/  PRMT R54, R133, 0x5410, R132 ;  /* 0x0000541085367816 */ /* 0x000fe40000000084 */
[----:B------:R-:W-:Y:S02]  /*120b0*/  PRMT R53, R131, 0x5410, R130 ;  /* 0x0000541083357816 */ /* 0x000fe40000000082 */
[----:B------:R-:W-:Y:S02]  /*120c0*/  PRMT R52, R129, 0x5410, R128 ;  /* 0x0000541081347816 */ /* 0x000fe40000000080 */
[----:B------:R-:W-:-:S07]  /*120d0*/  PRMT R55, R126, 0x5410, R55 ;  /* 0x000054107e377816 */ /* 0x000fce0000000037 */
.L_x_1809:
        /* <DEDUP_REMOVED lines=25> */
.L_x_1867:
[----:B------:R-:W-:Y:S05]  /*12270*/  BSYNC.RECONVERGENT B1 ;  /* 0x0000000000017941 */ /* 0x000fea0003800200 */
.L_x_1866:
[----:B------:R-:W-:Y:S04]  /*12280*/  BSSY.RECONVERGENT B1, `(.L_x_1868) ;  /* 0x0000005000017945 */ /* 0x000fe80003800200 */
[----:B------:R-:W-:Y:S05]  /*12290*/  @!P1 BRA `(.L_x_1869) ;  /* 0x00000000000c9947 */ /* 0x000fea0003800000 */
[----:B-----5:R-:W2:Y:S02]  /*122a0*/  LDC.64 R48, c[0x0][0x390] ;  /* 0x0000e400ff307b82 */ /* 0x020ea40000000a00 */
[----:B--2---:R-:W-:-:S06]  /*122b0*/  IMAD.WIDE.U32 R48, R124, 0x10, R48 ;  /* 0x000000107c307825 */ /* 0x004fcc00078e0030 */
[----:B------:R-:W5:Y:S02]  /*122c0*/  LDG.E.128 R48, desc[UR8][R48.64] ;  /* 0x0000000830307981 */ /* 0x000f64000c1e1d00 */
.L_x_1869:
[----:B------:R-:W-:Y:S05]  /*122d0*/  BSYNC.RECONVERGENT B1 ;  /* 0x0000000000017941 */ /* 0x000fea0003800200 */
.L_x_1868:
[----:B------:R-:W-:Y:S01]  /*122e0*/  IADD3 R125, PT, PT, R125, 0x60, RZ ;  /* 0x000000607d7d7810 */ /* 0x000fe20007ffe0ff */
        /* <DEDUP_REMOVED lines=26> */
.L_x_1875:
        /* <DEDUP_REMOVED lines=13> */
.L_x_1877:
[----:B------:R-:W-:Y:S05]  /*12560*/  BSYNC.RECONVERGENT B3 ;  /* 0x0000000000037941 */ /* 0x000fea0003800200 */
.L_x_1876:
        /* <DEDUP_REMOVED lines=42> */
.L_x_1874:
[----:B------:R-:W-:Y:S05]  /*12810*/  BSYNC.RECONVERGENT B2 ;  /* 0x0000000000027941 */ /* 0x000fea0003800200 */
.L_x_1873:
        /* <DEDUP_REMOVED lines=11> */
.L_x_1872:
[----:B------:R-:W-:Y:S05]  /*128d0*/  BSYNC.RECONVERGENT B1 ;  /* 0x0000000000017941 */ /* 0x000fea0003800200 */
.L_x_1871:
        /* <DEDUP_REMOVED lines=23> */
.L_x_1882:
        /* <DEDUP_REMOVED lines=13> */
.L_x_1884:
[----:B------:R-:W-:Y:S05]  /*12b20*/  BSYNC.RECONVERGENT B3 ;  /* 0x0000000000037941 */ /* 0x000fea0003800200 */
.L_x_1883:
        /* <DEDUP_REMOVED lines=42> */
.L_x_1881:
[----:B------:R-:W-:Y:S05]  /*12dd0*/  BSYNC.RECONVERGENT B2 ;  /* 0x0000000000027941 */ /* 0x000fea0003800200 */
.L_x_1880:
        /* <DEDUP_REMOVED lines=13> */
.L_x_1879:
[----:B------:R-:W-:Y:S05]  /*12eb0*/  BSYNC.RECONVERGENT B1 ;  /* 0x0000000000017941 */ /* 0x000fea0003800200 */
.L_x_1878:
        /* <DEDUP_REMOVED lines=22> */
.L_x_1889:
        /* <DEDUP_REMOVED lines=13> */
.L_x_1891:
[----:B------:R-:W-:Y:S05]  /*130f0*/  BSYNC.RECONVERGENT B3 ;  /* 0x0000000000037941 */ /* 0x000fea0003800200 */
.L_x_1890:
        /* <DEDUP_REMOVED lines=43> */
.L_x_1888:
[----:B------:R-:W-:Y:S05]  /*133b0*/  BSYNC.RECONVERGENT B2 ;  /* 0x0000000000027941 */ /* 0x000fea0003800200 */
.L_x_1887:
[----:B------:R-:W-:Y:S01]  /*133c0*/  I2FP.F32.U32 R65, R66 ;  /* 0x0000004200417245 */ /* 0x000fe20000201000 */
[----:B------:R-:W-:Y:S02]  /*133d0*/  HFMA2 R66, -RZ, RZ, 0.1171875, 0 ;  /* 0x2f800000ff427431 */ /* 0x000fe400000001ff */
[----:B-----5:R-:W-:-:S03]  /*133e0*/  IMAD.U32 R67, R49, 0x10000, RZ ;  /* 0x0001000031437824 */ /* 0x020fc600078e00ff */
[----:B------:R-:W-:Y:S01]  /*133f0*/  FFMA.FTZ R65, R65, R66, 1.1641532182693481445e-10 ;  /* 0x2f00000041417423 */ /* 0x000fe20000010042 */
[----:B------:R-:W-:-:S04]  /*13400*/  FMUL.FTZ R67, R67, UR13 ;  /* 0x0000000d43437c20 */ /* 0x000fc80008410000 */
[----:B------:R-:W-:Y:S01]  /*13410*/  FMUL.FTZ R67, R67, UR12 ;  /* 0x0000000c43437c20 */ /* 0x000fe20008410000 */
[----:B------:R-:W-:Y:S02]  /*13420*/  FSETP.GTU.FTZ.AND P3, PT, R65, UR5, PT ;  /* 0x0000000541007c0b */ /* 0x000fe4000bf7c000 */
[----:B------:R-:W-:Y:S02]  /*13430*/  SHF.L.U32 R65, R53, 0x10, RZ ;  /* 0x0000001035417819 */ /* 0x000fe400000006ff */
[----:B------:R-:W-:Y:S02]  /*13440*/  FSEL R126, R67, RZ, !P3 ;  /* 0x000000ff437e7208 */ /* 0x000fe40005800000 */
[----:B------:R-:W-:-:S03]  /*13450*/  SEL R93, RZ, 0x1, P3 ;  /* 0x00000001ff5d7807 */ /* 0x000fc60001800000 */
[----:B------:R-:W-:-:S07]  /*13460*/  FADD.FTZ R126, R65, R126 ;  /* 0x0000007e417e7221 */ /* 0x000fce0000010000 */
.L_x_1886:
[----:B------:R-:W-:Y:S05]  /*13470*/  BSYNC.RECONVERGENT B1 ;  /* 0x0000000000017941 */ /* 0x000fea0003800200 */
.L_x_1885:
        /* <DEDUP_REMOVED lines=23> */
.L_x_1896:
        /* <DEDUP_REMOVED lines=13> */
.L_x_1898:
[----:B------:R-:W-:Y:S05]  /*136c0*/  BSYNC.RECONVERGENT B3 ;  /* 0x0000000000037941 */ /* 0x000fea0003800200 */
.L_x_1897:
        /* <DEDUP_REMOVED lines=39> */
[----:B------:R-:W-:Y:S01]  /*13940*/  MOV R112, R64 ;  /* 0x0000004000707202 */ /* 0x000fe20000000f00 */
[----:B------:R-:W-:Y:S01]  /*13950*/  IMAD.MOV.U32 R66, RZ, RZ, R52 ;  /* 0x000000ffff427224 */ /* 0x000fe200078e0034 */
[----:B------:R-:W-:-:S07]  /*13960*/  LOP3.LUT R98, R98, UR32, R129, 0x96, !PT ;  /* 0x0000002062627c12 */ /* 0x000fce000f8e9681 */
.L_x_1895:
[----:B------:R-:W-:Y:S05]  /*13970*/  BSYNC.RECONVERGENT B2 ;  /* 0x0000000000027941 */ /* 0x000fea0003800200 */
.L_x_1894:
        /* <DEDUP_REMOVED lines=13> */
.L_x_1893:
[----:B------:R-:W-:Y:S05]  /*13a50*/  BSYNC.RECONVERGENT B1 ;  /* 0x0000000000017941 */ /* 0x000fea0003800200 */
.L_x_1892:
        /* <DEDUP_REMOVED lines=22> */
.L_x_1903:
        /* <DEDUP_REMOVED lines=13> */
.L_x_1905:
[----:B------:R-:W-:Y:S05]  /*13c90*/  BSYNC.RECONVERGENT B3 ;  /* 0x0000000000037941 */ /* 0x000fea0003800200 */
.L_x_1904:
        /* <DEDUP_REMOVED lines=41> */
[----:B------:R-:W-:Y:S01]  /*13f30*/  LOP3.LUT R98, R98, UR32, R53, 0x96, !PT ;  /* 0x0000002062627c12 */ /* 0x000fe2000f8e9635 */
[----:B------:R-:W-:-:S07]  /*13f40*/  IMAD.MOV.U32 R53, RZ, RZ, R128 ;  /* 0x000000ffff357224 */ /* 0x000fce00078e0080 */
.L_x_1902:
[----:B------:R-:W-:Y:S05]  /*13f50*/  BSYNC.RECONVERGENT B2 ;  /* 0x0000000000027941 */ /* 0x000fea0003800200 */
.L_x_1901:
        /* <DEDUP_REMOVED lines=11> */
.L_x_1900:
[----:B------:R-:W-:Y:S05]  /*14010*/  BSYNC.RECONVERGENT B1 ;  /* 0x0000000000017941 */ /* 0x000fea0003800200 */
.L_x_1899:
        /* <DEDUP_REMOVED lines=23> */
.L_x_1910:
        /* <DEDUP_REMOVED lines=13> */
.L_x_1912:
[----:B------:R-:W-:Y:S05]  /*14260*/  BSYNC.RECONVERGENT B3 ;  /* 0x0000000000037941 */ /* 0x000fea0003800200 */
.L_x_1911:
        /* <DEDUP_REMOVED lines=43> */
.L_x_1909:
[----:B------:R-:W-:Y:S05]  /*14520*/  BSYNC.RECONVERGENT B2 ;  /* 0x0000000000027941 */ /* 0x000fea0003800200 */
.L_x_1908:
        /* <DEDUP_REMOVED lines=13> */
.L_x_1907:
[----:B------:R-:W-:Y:S05]  /*14600*/  BSYNC.RECONVERGENT B1 ;  /* 0x0000000000017941 */ /* 0x000fea0003800200 */
.L_x_1906:
        /* <DEDUP_REMOVED lines=22> */
.L_x_1917:
        /* <DEDUP_REMOVED lines=13> */
.L_x_1919:
[----:B------:R-:W-:Y:S05]  /*14840*/  BSYNC.RECONVERGENT B3 ;  /* 0x0000000000037941 */ /* 0x000fea0003800200 */
.L_x_1918:
        /* <DEDUP_REMOVED lines=43> */
.L_x_1916:
[----:B------:R-:W-:Y:S05]  /*14b00*/  BSYNC.RECONVERGENT B2 ;  /* 0x0000000000027941 */ /* 0x000fea0003800200 */
.L_x_1915:
        /* <DEDUP_REMOVED lines=11> */
.L_x_1914:
[----:B------:R-:W-:Y:S05]  /*14bc0*/  BSYNC.RECONVERGENT B1 ;  /* 0x0000000000017941 */ /* 0x000fea0003800200 */
.L_x_1913:
        /* <DEDUP_REMOVED lines=23> */
.L_x_1924:
        /* <DEDUP_REMOVED lines=13> */
.L_x_1926:
[----:B------:R-:W-:Y:S05]  /*14e10*/  BSYNC.RECONVERGENT B3 ;  /* 0x0000000000037941 */ /* 0x000fea0003800200 */
.L_x_1925:
        /* <DEDUP_REMOVED lines=43> */
.L_x_1923:
[----:B------:R-:W-:Y:S05]  /*150d0*/  BSYNC.RECONVERGENT B2 ;  /* 0x0000000000027941 */ /* 0x000fea0003800200 */
.L_x_1922:
[----:B-----5:R-:W-:Y:S02]  /*150e0*/  PRMT R54, R51, 0x7632, R54 ;  /* 0x0000763233367816 */ /* 0x020fe40000000036 */
        /* <DEDUP_REMOVED lines=12> */
.L_x_1921:
[----:B------:R-:W-:Y:S05]  /*151b0*/  BSYNC.RECONVERGENT B1 ;  /* 0x0000000000017941 */ /* 0x000fea0003800200 */
.L_x_1920:
[----:B------:R-:W-:Y:S02]  /*151c0*/  F2FP.BF16.F32.PACK_AB R67, RZ, R66 ;  /* 0x00000042ff43723e */ /* 0x000fe400000010ff */
[----:B------:R-:W-:Y:S02]  /*151d0*/  PRMT R54, R136, 0x5410, R137 ;  /* 0x0000541088367816 */ /* 0x000fe40000000089 */
[----:B------:R-:W-:Y:S02]  /*151e0*/  PRMT R53, R133, 0x5410, R135 ;  /* 0x0000541085357816 */ /* 0x000fe40000000087 */
[----:B------:R-:W-:Y:S02]  /*151f0*/  PRMT R52, R130, 0x5410, R131 ;  /* 0x0000541082347816 */ /* 0x000fe40000000083 */
[----:B------:R-:W-:Y:S01]  /*15200*/  PRMT R55, R134, 0x5410, R67 ;  /* 0x0000541086377816 */ /* 0x000fe20000000043 */
[----:B------:R-:W-:Y:S06]  /*15210*/  BRA `(.L_x_1927) ;  /* 0x0000002800ec7947 */ /* 0x000fec0003800000 */
.L_x_1870:
[----:B------:R-:W-:Y:S01]  /*15220*/  BSSY.RECONVERGENT B1, `(.L_x_1928) ;  /* 0x0000057000017945 */ /* 0x000fe20003800200 */
[----:B------:R-:W-:Y:S01]  /*15230*/  MOV R123, RZ ;  /* 0x000000ff007b7202 */ /* 0x000fe20000000f00 */
[----:B------:R-:W-:Y:S01]  /*15240*/  IMAD.MOV.U32 R138, RZ, RZ, R134 ;  /* 0x000000ffff8a7224 */ /* 0x000fe200078e0086 */
[----:B01----:R-:W-:Y:S01]  /*15250*/  MOV R52, R135 ;  /* 0x0000008700347202 */ /* 0x003fe20000000f00 */
        /* <DEDUP_REMOVED lines=17> */
.L_x_1932:
        /* <DEDUP_REMOVED lines=13> */
.L_x_1934:
[----:B------:R-:W-:Y:S05]  /*15440*/  BSYNC.RECONVERGENT B3 ;  /* 0x0000000000037941 */ /* 0x000fea0003800200 */
.L_x_1933:
        /* <DEDUP_REMOVED lines=42> */
.L_x_1931:
[----:B------:R-:W-:Y:S05]  /*156f0*/  BSYNC.RECONVERGENT B2 ;  /* 0x0000000000027941 */ /* 0x000fea0003800200 */
.L_x_1930:
        /* <DEDUP_REMOVED lines=9> */
.L_x_1929:
[----:B------:R-:W-:Y:S05]  /*15790*/  BSYNC.RECONVERGENT B1 ;  /* 0x0000000000017941 */ /* 0x000fea0003800200 */
.L_x_1928:
        /* <DEDUP_REMOVED lines=18> */
.L_x_1939:
        /* <DEDUP_REMOVED lines=13> */
.L_x_1941:
[----:B------:R-:W-:Y:S05]  /*15990*/  BSYNC.RECONVERGENT B3 ;  /* 0x0000000000037941 */ /* 0x000fea0003800200 */
.L_x_1940:
        /* <DEDUP_REMOVED lines=43> */
.L_x_1938:
[----:B------:R-:W-:Y:S05]  /*15c50*/  BSYNC.RECONVERGENT B2 ;  /* 0x0000000000027941 */ /* 0x000fea0003800200 */
.L_x_1937:
[----:B------:R-:W-:Y:S01]  /*15c60*/  I2FP.F32.U32 R52, R54 ;  /* 0x0000003600347245 */ /* 0x000fe20000201000 */
[----:B------:R-:W-:Y:S01]  /*15c70*/  IMAD.MOV.U32 R55, RZ, RZ, 0x2f800000 ;  /* 0x2f800000ff377424 */ /* 0x000fe200078e00ff */
[----:B-----5:R-:W-:-:S03]  /*15c80*/  PRMT R54, R48, 0x7632, R54 ;  /* 0x0000763230367816 */ /* 0x020fc60000000036 */
[----:B------:R-:W-:Y:S01]  /*15c90*/  FFMA.FTZ R52, R52, R55, 1.1641532182693481445e-10 ;  /* 0x2f00000034347423 */ /* 0x000fe20000010037 */
[----:B------:R-:W-:-:S04]  /*15ca0*/  SHF.L.U32 R54, R54, 0x10, RZ ;  /* 0x0000001036367819 */ /* 0x000fc800000006ff */
[----:B------:R-:W-:Y:S01]  /*15cb0*/  FSETP.GTU.FTZ.AND P0, PT, R52, UR5, PT ;  /* 0x0000000534007c0b */ /* 0x000fe2000bf1c000 */
[----:B------:R-:W-:-:S03]  /*15cc0*/  FMUL.FTZ R54, R54, UR13 ;  /* 0x0000000d36367c20 */ /* 0x000fc60008410000 */
[----:B------:R-:W-:Y:S01]  /*15cd0*/  SEL R92, RZ, 0x1, P0 ;  /* 0x00000001ff5c7807 */ /* 0x000fe20000000000 */
[----:B------:R-:W-:-:S05]  /*15ce0*/  FMUL.FTZ R54, R54, UR12 ;  /* 0x0000000c36367c20 */ /* 0x000fca0008410000 */
[----:B------:R-:W-:-:S07]  /*15cf0*/  FSEL R122, R54, RZ, !P0 ;  /* 0x000000ff367a7208 */ /* 0x000fce0004000000 */
.L_x_1936:
[----:B------:R-:W-:Y:S05]  /*15d00*/  BSYNC.RECONVERGENT B1 ;  /* 0x0000000000017941 */ /* 0x000fea0003800200 */
.L_x_1935:
        /* <DEDUP_REMOVED lines=18> */
.L_x_1946:
        /* <DEDUP_REMOVED lines=13> */
.L_x_1948:
[----:B------:R-:W-:Y:S05]  /*15f00*/  BSYNC.RECONVERGENT B3 ;  /* 0x0000000000037941 */ /* 0x000fea0003800200 */
.L_x_1947:
        /* <DEDUP_REMOVED lines=40> */
[----:B------:R-:W-:Y:S01]  /*16190*/  MOV R138, R52 ;  /* 0x00000034008a7202 */ /* 0x000fe20000000f00 */
[----:B------:R-:W-:Y:S01]  /*161a0*/  IMAD.MOV.U32 R52, RZ, RZ, RZ ;  /* 0x000000ffff347224 */ /* 0x000fe200078e00ff */
[----:B------:R-:W-:-:S07]  /*161b0*/  LOP3.LUT R98, R98, UR32, R53, 0x96, !PT ;  /* 0x0000002062627c12 */ /* 0x000fce000f8e9635 */
.L_x_1945:
[----:B------:R-:W-:Y:S05]  /*161c0*/  BSYNC.RECONVERGENT B2 ;  /* 0x0000000000027941 */ /* 0x000fea0003800200 */
.L_x_1944:
        /* <DEDUP_REMOVED lines=9> */
.L_x_1943:
[----:B------:R-:W-:Y:S05]  /*16260*/  BSYNC.RECONVERGENT B1 ;  /* 0x0000000000017941 */ /* 0x000fea0003800200 */
.L_x_1942:
        /* <DEDUP_REMOVED lines=18> */
.L_x_1953:
        /* <DEDUP_REMOVED lines=13> */
.L_x_1955:
[----:B------:R-:W-:Y:S05]  /*16460*/  BSYNC.RECONVERGENT B3 ;  /* 0x0000000000037941 */ /* 0x000fea0003800200 */
.L_x_1954:
        /* <DEDUP_REMOVED lines=43> */
.L_x_1952:
[----:B------:R-:W-:Y:S05]  /*16720*/  BSYNC.RECONVERGENT B2 ;  /* 0x0000000000027941 */ /* 0x000fea0003800200 */
.L_x_1951:
        /* <DEDUP_REMOVED lines=10> */
.L_x_1950:
[----:B------:R-:W-:Y:S05]  /*167d0*/  BSYNC.RECONVERGENT B1 ;  /* 0x0000000000017941 */ /* 0x000fea0003800200 */
.L_x_1949:
        /* <DEDUP_REMOVED lines=18> */
.L_x_1960:
        /* <DEDUP_REMOVED lines=13> */
.L_x_1962:
[----:B------:R-:W-:Y:S05]  /*169d0*/  BSYNC.RECONVERGENT B3 ;  /* 0x0000000000037941 */ /* 0x000fea0003800200 */
.L_x_1961:
        /* <DEDUP_REMOVED lines=43> */
.L_x_1959:
[----:B------:R-:W-:Y:S05]  /*16c90*/  BSYNC.RECONVERGENT B2 ;  /* 0x0000000000027941 */ /* 0x000fea0003800200 */
.L_x_1958:
        /* <DEDUP_REMOVED lines=9> */
.L_x_1957:
[----:B------:R-:W-:Y:S05]  /*16d30*/  BSYNC.RECONVERGENT B1 ;  /* 0x0000000000017941 */ /* 0x000fea0003800200 */
.L_x_1956:
        /* <DEDUP_REMOVED lines=18> */
.L_x_1967:
        /* <DEDUP_REMOVED lines=13> */
.L_x_1969:
[----:B------:R-:W-:Y:S05]  /*16f30*/  BSYNC.RECONVERGENT B3 ;  /* 0x0000000000037941 */ /* 0x000fea0003800200 */
.L_x_1968:
        /* <DEDUP_REMOVED lines=43> */
.L_x_1966:
[----:B------:R-:W-:Y:S05]  /*171f0*/  BSYNC.RECONVERGENT B2 ;  /* 0x0000000000027941 */ /* 0x000fea0003800200 */
.L_x_1965:
        /* <DEDUP_REMOVED lines=10> */
.L_x_1964:
[----:B------:R-:W-:Y:S05]  /*172a0*/  BSYNC.RECONVERGENT B1 ;  /* 0x0000000000017941 */ /* 0x000fea0003800200 */
.L_x_1963:
        /* <DEDUP_REMOVED lines=18> */
.L_x_1974:
        /* <DEDUP_REMOVED lines=13> */
.L_x_1976:
[----:B------:R-:W-:Y:S05]  /*174a0*/  BSYNC.RECONVERGENT B3 ;  /* 0x0000000000037941 */ /* 0x000fea0003800200 */
.L_x_1975:
        /* <DEDUP_REMOVED lines=43> */
.L_x_1973:
[----:B------:R-:W-:Y:S05]  /*17760*/  BSYNC.RECONVERGENT B2 ;  /* 0x0000000000027941 */ /* 0x000fea0003800200 */
.L_x_1972:
        /* <DEDUP_REMOVED lines=9> */
.L_x_1971:
[----:B------:R-:W-:Y:S05]  /*17800*/  BSYNC.RECONVERGENT B1 ;  /* 0x0000000000017941 */ /* 0x000fea0003800200 */
.L_x_1970:
        /* <DEDUP_REMOVED lines=18> */
.L_x_1981:
        /* <DEDUP_REMOVED lines=13> */
.L_x_1983:
[----:B------:R-:W-:Y:S05]  /*17a00*/  BSYNC.RECONVERGENT B3 ;  /* 0x0000000000037941 */ /* 0x000fea0003800200 */
.L_x_1982:
        /* <DEDUP_REMOVED lines=43> */
.L_x_1980:
[----:B------:R-:W-:Y:S05]  /*17cc0*/  BSYNC.RECONVERGENT B2 ;  /* 0x0000000000027941 */ /* 0x000fea0003800200 */
.L_x_1979:
        /* <DEDUP_REMOVED lines=10> */
.L_x_1978:
[----:B------:R-:W-:Y:S05]  /*17d70*/  BSYNC.RECONVERGENT B1 ;  /* 0x0000000000017941 */ /* 0x000fea0003800200 */
.L_x_1977:
[----:B------:R-:W-:Y:S02]  /*17d80*/  F2FP.BF16.F32.PACK_AB R65, RZ, R66 ;  /* 0x00000042ff41723e */ /* 0x000fe400000010ff */
[----:B------:R-:W-:Y:S02]  /*17d90*/  PRMT R54, R136, 0x5410, R137 ;  /* 0x0000541088367816 */ /* 0x000fe40000000089 */
[----:B------:R-:W-:Y:S02]  /*17da0*/  PRMT R53, R134, 0x5410, R135 ;  /* 0x0000541086357816 */ /* 0x000fe40000000087 */
[----:B------:R-:W-:Y:S02]  /*17db0*/  PRMT R52, R133, 0x5410, R131 ;  /* 0x0000541085347816 */ /* 0x000fe40000000083 */
[----:B------:R-:W-:-:S07]  /*17dc0*/  PRMT R55, R130, 0x5410, R65 ;  /* 0x0000541082377816 */ /* 0x000fce0000000041 */
.L_x_1927:
[----:B------:R-:W-:Y:S01]  /*17dd0*/  FADD.FTZ R65, RZ, R59 ;  /* 0x0000003bff417221 */ /* 0x000fe20000010000 */
[----:B------:R-:W-:Y:S01]  /*17de0*/  IMAD.WIDE.U32 R56, R125, 0x10, R56 ;  /* 0x000000107d387825 */ /* 0x000fe200078e0038 */
[----:B------:R-:W-:Y:S01]  /*17df0*/  BSSY.RECONVERGENT B1, `(.L_x_1984) ;  /* 0x0000036000017945 */ /* 0x000fe20003800200 */
        /* <DEDUP_REMOVED lines=32> */
[----:B0-----:R-:W-:Y:S06]  /*18000*/  @!P1 BRA `(.L_x_1985) ;  /* 0x0000000000509947 */ /* 0x001fec0003800000 */
[----:B------:R-:W-:Y:S01]  /*18010*/  IMAD.U32 R55, R97, 0x10000, RZ ;  /* 0x0001000061377824 */ /* 0x000fe200078e00ff */
        /* <DEDUP_REMOVED lines=19> */
.L_x_1985:
[----:B------:R-:W-:Y:S05]  /*18150*/  BSYNC.RECONVERGENT B1 ;  /* 0x0000000000017941 */ /* 0x000fea0003800200 */
.L_x_1984:
[----:B------:R-:W-:Y:S01]  /*18160*/  UMOV UR4, 0xffffffff ;  /* 0xffffffff00047882 */ /* 0x000fe20000000000 */
[----:B------:R-:W-:Y:S02]  /*18170*/  FADD.FTZ R67, R67, R66 ;  /* 0x0000004243437221 */ /* 0x000fe40000010000 */
[----:B------:R-:W-:Y:S05]  /*18180*/  BRA.DIV UR4, `(.L_x_1986) ;  /* 0x0000001204b47947 */ /* 0x000fea000b800000 */
[----:B0-----:R-:W0:Y:S01]  /*18190*/  SHFL.BFLY PT, R52, R67, 0x1, 0x1f ;  /* 0x0c201f0043347f89 */ /* 0x001e2200000e0000 */
        /* <DEDUP_REMOVED lines=84> */
.L_x_2001:
        /* <DEDUP_REMOVED lines=17> */
[----:B------:R-:W-:Y:S02]  /*187f0*/  FSEL R57, R57, RZ, !P2 ;  /* 0x000000ff39397208 */ /* 0x000fe40005000000 */
        /* <DEDUP_REMOVED lines=77> */
[----:B------:R-:W-:Y:S01]  /*18cd0*/  SHF.L.U32 R124, R36, 0x10, RZ ;  /* 0x00000010247c7819 */ /* 0x000fe200000006ff */
[----:B------:R-:W-:Y:S01]  /*18ce0*/  FFMA.FTZ R56, R118, R123, R125 ;  /* 0x0000007b76387223 */ /* 0x000fe2000001007d */
[----:B------:R-:W-:Y:S02]  /*18cf0*/  IMAD.U32 R122, R10, 0x10000, RZ ;  /* 0x000100000a7a7824 */ /* 0x000fe400078e00ff */
[----:B------:R-:W-:Y:S01]  /*18d00*/  FFMA.FTZ R59, R120, R127, R129 ;  /* 0x0000007f783b7223 */ /* 0x000fe20000010081 */
[----:B------:R-:W-:Y:S01]  /*18d10*/  SHF.L.U32 R123, R84, 0x10, RZ ;  /* 0x00000010547b7819 */ /* 0x000fe200000006ff */
[----:B------:R-:W-:Y:S01]  /*18d20*/  IMAD.U32 R121, R85, 0x10000, RZ ;  /* 0x0001000055797824 */ /* 0x000fe200078e00ff */
[----:B------:R-:W-:Y:S01]  /*18d30*/  SHF.L.U32 R120, R82, 0x10, RZ ;  /* 0x0000001052787819 */ /* 0x000fe200000006ff */
[----:B------:R-:W-:-:S02]  /*18d40*/  IMAD.U32 R118, R83, 0x10000, RZ ;  /* 0x0001000053767824 */ /* 0x000fc400078e00ff */
[----:B------:R-:W-:Y:S01]  /*18d50*/  FFMA.FTZ R109, R109, R122, R124 ;  /* 0x0000007a6d6d7223 */ /* 0x000fe2000001007c */
[----:B------:R-:W-:Y:S01]  /*18d60*/  SHF.L.U32 R124, R78, 0x10, RZ ;  /* 0x000000104e7c7819 */ /* 0x000fe200000006ff */
[----:B------:R-:W-:Y:S01]  /*18d70*/  FFMA.FTZ R108, R108, R121, R123 ;  /* 0x000000796c6c7223 */ /* 0x000fe2000001007b */
[----:B------:R-:W-:Y:S01]  /*18d80*/  SHF.L.U32 R127, R35, 0x10, RZ ;  /* 0x00000010237f7819 */ /* 0x000fe200000006ff */
[----:B------:R-:W-:Y:S01]  /*18d90*/  IMAD.U32 R122, R79, 0x10000, RZ ;  /* 0x000100004f7a7824 */ /* 0x000fe200078e00ff */
[----:B------:R-:W-:Y:S01]  /*18da0*/  SHF.L.U32 R131, R80, 0x10, RZ ;  /* 0x0000001050837819 */ /* 0x000fe200000006ff */
[----:B------:R-:W-:Y:S02]  /*18db0*/  IMAD.U32 R125, R9, 0x10000, RZ ;  /* 0x00010000097d7824 */ /* 0x000fe400078e00ff */
        /* <DEDUP_REMOVED lines=10> */
[----:B------:R-:W-:Y:S01]  /*18e60*/  FFMA.FTZ R110, R110, R125, R127 ;  /* 0x0000007d6e6e7223 */ /* 0x000fe2000001007f */
[----:B------:R-:W-:Y:S01]  /*18e70*/  IMAD.U32 R130, R13, 0x10000, RZ ;  /* 0x000100000d827824 */ /* 0x000fe200078e00ff */
[----:B------:R-:W-:Y:S01]  /*18e80*/  SHF.L.U32 R124, R40, 0x10, RZ ;  /* 0x00000010287c7819 */ /* 0x000fe200000006ff */
[----:B------:R-:W-:Y:S01]  /*18e90*/  FFMA.FTZ R114, R114, R129, R131 ;  /* 0x0000008172727223 */ /* 0x000fe20000010083 */
[----:B------:R-:W-:Y:S01]  /*18ea0*/  FFMA.FTZ R115, R115, R126, R128 ;  /* 0x0000007e73737223 */ /* 0x000fe20000010080 */
[----:B------:R-:W-:Y:S01]  /*18eb0*/  FFMA.FTZ R116, R116, R121, R123 ;  /* 0x0000007974747223 */ /* 0x000fe2000001007b */
[----:B------:R-:W-:Y:S01]  /*18ec0*/  IMAD.U32 R122, R14, 0x10000, RZ ;  /* 0x000100000e7a7824 */ /* 0x000fe200078e00ff */
[----:B------:R-:W-:Y:S01]  /*18ed0*/  SHF.L.U32 R125, R72, 0x10, RZ ;  /* 0x00000010487d7819 */ /* 0x000fe200000006ff */
[----:B------:R-:W-:Y:S01]  /*18ee0*/  FFMA.FTZ R118, R107, R118, R120 ;  /* 0x000000766b767223 */ /* 0x000fe20000010078 */
[----:B------:R-:W-:Y:S01]  /*18ef0*/  IMAD.U32 R123, R73, 0x10000, RZ ;  /* 0x00010000497b7824 */ /* 0x000fe200078e00ff */
[----:B------:R-:W-:Y:S01]  /*18f00*/  SHF.L.U32 R128, R41, 0x10, RZ ;  /* 0x0000001029807819 */ /* 0x000fe200000006ff */
[----:B------:R-:W-:Y:S01]  /*18f10*/  IMAD.U32 R126, R15, 0x10000, RZ ;  /* 0x000100000f7e7824 */ /* 0x000fe200078e00ff */
[----:B------:R-:W-:Y:S01]  /*18f20*/  SHF.L.U32 R129, R70, 0x10, RZ ;  /* 0x0000001046817819 */ /* 0x000fe200000006ff */
[----:B------:R-:W-:Y:S01]  /*18f30*/  IMAD.U32 R127, R71, 0x10000, RZ ;  /* 0x00010000477f7824 */ /* 0x000fe200078e00ff */
[----:B------:R-:W-:Y:S01]  /*18f40*/  SHF.L.U32 R107, R74, 0x10, RZ ;  /* 0x000000104a6b7819 */ /* 0x000fe200000006ff */
[----:B------:R-:W-:Y:S01]  /*18f50*/  FFMA.FTZ R120, R117, R130, R132 ;  /* 0x0000008275787223 */ /* 0x000fe20000010084 */
[----:B------:R-:W-:-:S02]  /*18f60*/  IMAD.U32 R121, R75, 0x10000, RZ ;  /* 0x000100004b797824 */ /* 0x000fc400078e00ff */
[----:B------:R-:W-:Y:S01]  /*18f70*/  FFMA.FTZ R117, R105, R122, R124 ;  /* 0x0000007a69757223 */ /* 0x000fe2000001007c */
[----:B------:R-:W-:Y:S01]  /*18f80*/  FFMA.FTZ R122, R104, R123, R125 ;  /* 0x0000007b687a7223 */ /* 0x000fe2000001007d */
        /* <DEDUP_REMOVED lines=12> */
[----:B------:R-:W-:Y:S02]  /*19050*/  IMAD.U32 R106, R17, 0x10000, RZ ;  /* 0x00010000116a7824 */ /* 0x000fe400078e00ff */
[----:B------:R-:W-:Y:S01]  /*19060*/  FFMA.FTZ R66, R66, R107, R127 ;  /* 0x0000006b42427223 */ /* 0x000fe2000001007f */
[----:B------:R-:W0:Y:S01]  /*19070*/  LDC.64 R100, c[0x0][0x428] ;  /* 0x00010a00ff647b82 */ /* 0x000e220000000a00 */
[----:B------:R-:W-:Y:S01]  /*19080*/  SHF.L.U32 R107, R45, 0x10, RZ ;  /* 0x000000102d6b7819 */ /* 0x000fe200000006ff */
[----:B------:R-:W-:Y:S01]  /*19090*/  IMAD.U32 R105, R19, 0x10000, RZ ;  /* 0x0001000013697824 */ /* 0x000fe200078e00ff */
[----:B------:R-:W-:Y:S01]  /*190a0*/  SHF.L.U32 R131, R44, 0x10, RZ ;  /* 0x000000102c837819 */ /* 0x000fe200000006ff */
[----:B------:R-:W-:Y:S02]  /*190b0*/  IMAD.U32 R129, R18, 0x10000, RZ ;  /* 0x0001000012817824 */ /* 0x000fe400078e00ff */
[----:B------:R-:W-:Y:S01]  /*190c0*/  FFMA.FTZ R67, R67, R106, R128 ;  /* 0x0000006a43437223 */ /* 0x000fe20000010080 */
[----:B------:R-:W-:Y:S01]  /*190d0*/  FFMA.FTZ R128, R58, R105, R107 ;  /* 0x000000693a807223 */ /* 0x000fe2000001006b */
[----:B------:R-:W-:Y:S01]  /*190e0*/  SHF.L.U32 R103, R28, 0x10, RZ ;  /* 0x000000101c677819 */ /* 0x000fe200000006ff */
[----:B------:R-:W-:Y:S01]  /*190f0*/  FFMA.FTZ R64, R64, R129, R131 ;  /* 0x0000008140407223 */ /* 0x000fe20000010083 */
[----:B------:R-:W-:Y:S01]  /*19100*/  SHF.R.S32.HI R58, RZ, 0x1f, R61 ;  /* 0x0000001fff3a7819 */ /* 0x000fe2000001143d */
[----:B------:R-:W-:Y:S01]  /*19110*/  IMAD.U32 R127, R29, 0x10000, RZ ;  /* 0x000100001d7f7824 */ /* 0x000fe200078e00ff */
[----:B------:R-:W-:Y:S01]  /*19120*/  SHF.L.U32 R131, R26, 0x10, RZ ;  /* 0x000000101a837819 */ /* 0x000fe200000006ff */
[----:B------:R-:W-:Y:S01]  /*19130*/  IMAD.U32 R129, R27, 0x10000, RZ ;  /* 0x000100001b817824 */ /* 0x000fe200078e00ff */
[----:B------:R-:W-:Y:S01]  /*19140*/  LEA.HI R61, R58, R61, RZ, 0x3 ;  /* 0x0000003d3a3d7211 */ /* 0x000fe200078f18ff */
[----:B------:R-:W-:Y:S01]  /*19150*/  FFMA.FTZ R127, R62, R127, R103 ;  /* 0x0000007f3e7f7223 */ /* 0x000fe20000010067 */
[----:B------:R-:W-:Y:S01]  /*19160*/  SHF.L.U32 R102, R46, 0x10, RZ ;  /* 0x000000102e667819 */ /* 0x000fe200000006ff */
[----:B------:R-:W-:Y:S01]  /*19170*/  IMAD.U32 R62, R20, 0x10000, RZ ;  /* 0x00010000143e7824 */ /* 0x000fe200078e00ff */
[----:B------:R-:W-:Y:S01]  /*19180*/  SHF.L.U32 R105, R24, 0x10, RZ ;  /* 0x0000001018697819 */ /* 0x000fe200000006ff */
[----:B------:R-:W-:Y:S01]  /*19190*/  FFMA.FTZ R129, R60, R129, R131 ;  /* 0x000000813c817223 */ /* 0x000fe20000010083 */
[----:B------:R-:W-:Y:S01]  /*191a0*/  IMAD.U32 R103, R25, 0x10000, RZ ;  /* 0x0001000019677824 */ /* 0x000fe200078e00ff */
[----:B------:R-:W-:Y:S01]  /*191b0*/  SHF.L.U32 R60, R47, 0x10, RZ ;  /* 0x000000102f3c7819 */ /* 0x000fe200000006ff */
[----:B------:R-:W-:Y:S01]  /*191c0*/  IMAD.U32 R58, R21, 0x10000, RZ ;  /* 0x00010000153a7824 */ /* 0x000fe200078e00ff */
[----:B------:R-:W-:Y:S01]  /*191d0*/  LEA.HI.SX32 R61, R61, R0, 0x1d ;  /* 0x000000003d3d7211 */ /* 0x000fe200078feaff */
[----:B------:R-:W-:Y:S01]  /*191e0*/  FFMA.FTZ R130, R55, R62, R102 ;  /* 0x0000003e37827223 */ /* 0x000fe20000010066 */
[----:B------:R-:W-:Y:S01]  /*191f0*/  FFMA.FTZ R131, R54, R103, R105 ;  /* 0x0000006736837223 */ /* 0x000fe20000010069 */
[----:B------:R-:W-:Y:S01]  /*19200*/  SHF.L.U32 R62, R22, 0x10, RZ ;  /* 0x00000010163e7819 */ /* 0x000fe200000006ff */
[----:B------:R-:W-:Y:S01]  /*19210*/  IMAD.U32 R54, R23, 0x10000, RZ ;  /* 0x0001000017367824 */ /* 0x000fe200078e00ff */
[----:B------:R-:W-:Y:S01]  /*19220*/  IADD3 R103, PT, PT, R61, 0x40, RZ ;  /* 0x000000403d677810 */ /* 0x000fe20007ffe0ff */
[----:B------:R-:W-:Y:S01]  /*19230*/  FFMA.FTZ R132, R53, R58, R60 ;  /* 0x0000003a35847223 */ /* 0x000fe2000001003c */
[----:B------:R-:W-:-:S02]  /*19240*/  VIADD R105, R61, 0x20 ;  /* 0x000000203d697836 */ /* 0x000fc40000000000 */
[----:B------:R-:W-:Y:S01]  /*19250*/  FFMA.FTZ R65, R65, R54, R62 ;  /* 0x0000003641417223 */ /* 0x000fe2000001003e */
[----:B------:R-:W-:Y:S01]  /*19260*/  VIADD R53, R61, 0x60 ;  /* 0x000000603d357836 */ /* 0x000fe20000000000 */
[----:B------:R-:W-:Y:S01]  /*19270*/  F2FP.BF16.F32.PACK_AB R55, R111, R110 ;  /* 0x0000006e6f37723e */ /* 0x000fe200000010ff */
[--C-:B0-----:R-:W-:Y:S01]  /*19280*/  IMAD.WIDE.U32 R106, R61, 0x10, R100.reuse ;  /* 0x000000103d6a7825 */ /* 0x101fe200078e0064 */
[----:B------:R-:W-:Y:S02]  /*19290*/  F2FP.BF16.F32.PACK_AB R54, R108, R63 ;  /* 0x0000003f6c36723e */ /* 0x000fe400000010ff */
[----:B------:R-:W-:Y:S01]  /*192a0*/  F2FP.BF16.F32.PACK_AB R52, R57, R52 ;  /* 0x000000343934723e */ /* 0x000fe200000010ff */
[--C-:B------:R-:W-:Y:S01]  /*192b0*/  IMAD.WIDE.U32 R104, R105, 0x10, R100.reuse ;  /* 0x0000001069687825 */ /* 0x100fe200078e0064 */
[----:B------:R-:W-:Y:S02]  /*192c0*/  F2FP.BF16.F32.PACK_AB R58, R116, R115 ;  /* 0x00000073743a723e */ /* 0x000fe400000010ff */
[----:B------:R-:W-:Y:S01]  /*192d0*/  F2FP.BF16.F32.PACK_AB R57, R113, R118 ;  /* 0x000000767139723e */ /* 0x000fe200000010ff */
[----:B------:R-:W-:Y:S01]  /*192e0*/  IMAD.WIDE.U32 R102, R103, 0x10, R100 ;  /* 0x0000001067667825 */ /* 0x000fe200078e0064 */
[----:B------:R-:W-:-:S02]  /*192f0*/  F2FP.BF16.F32.PACK_AB R63, R66, R67 ;  /* 0x00000043423f723e */ /* 0x000fc400000010ff */
[----:B------:R-:W-:Y:S01]  /*19300*/  F2FP.BF16.F32.PACK_AB R62, R126, R125 ;  /* 0x0000007d7e3e723e */ /* 0x000fe200000010ff */
[----:B------:R-:W-:Y:S01]  /*19310*/  IMAD.WIDE.U32 R100, R53, 0x10, R100 ;  /* 0x0000001035647825 */ /* 0x000fe200078e0064 */
[----:B------:R-:W-:Y:S02]  /*19320*/  F2FP.BF16.F32.PACK_AB R53, R59, R56 ;  /* 0x000000383b35723e */ /* 0x000fe400000010ff */
[----:B------:R-:W-:Y:S02]  /*19330*/  F2FP.BF16.F32.PACK_AB R59, R121, R120 ;  /* 0x00000078793b723e */ /* 0x000fe400000010ff */
[----:B------:R-:W-:Y:S01]  /*19340*/  F2FP.BF16.F32.PACK_AB R56, R114, R109 ;  /* 0x0000006d7238723e */ /* 0x000fe200000010ff */
[----:B------:R1:W-:Y:S01]  /*19350*/  STG.E.128 desc[UR8][R106.64], R52 ;  /* 0x000000346a007986 */ /* 0x0003e2000c101d08 */
        /* <DEDUP_REMOVED lines=9> */
.L_x_1988:
[----:B------:R-:W-:Y:S05]  /*193f0*/  BSYNC.RECONVERGENT B1 ;  /* 0x0000000000017941 */ /* 0x000fea0003800200 */
.L_x_1987:
[----:B-1----:R-:W1:Y:S02]  /*19400*/  LDC.64 R52, c[0x0][0x380] ;  /* 0x0000e000ff347b82 */ /* 0x002e640000000a00 */
[----:B-1----:R-:W-:-:S04]  /*19410*/  LEA R2, R52, R2, 0x2 ;  /* 0x0000000234027211 */ /* 0x002fc800078e10ff */
[----:B------:R-:W-:-:S13]  /*19420*/  ISETP.GE.AND P0, PT, R2, R53, PT ;  /* 0x000000350200720c */ /* 0x000fda0003f06270 */
[----:B------:R-:W-:Y:S05]  /*19430*/  @!P0 BRA `(.L_x_1989) ;  /* 0xfffffe7800288947 */ /* 0x000fea000383ffff */
[----:B------:R-:W-:Y:S05]  /*19440*/  BSYNC B0 ;  /* 0x0000000000007941 */ /* 0x000fea0003800000 */
.L_x_1515:
[----:B------:R-:W-:Y:S05]  /*19450*/  EXIT ;  /* 0x000000000000794d */ /* 0x000fea0003800000 */
.L_x_1986:
[----:B------:R-:W-:Y:S01]  /*19460*/  HFMA2 R130, -RZ, RZ, 0, 1.847743988037109375e-06 ;  /* 0x0000001fff827431 */ /* 0x000fe200000001ff */
[----:B------:R-:W-:Y:S01]  /*19470*/  BSSY B1, `(.L_x_1990) ;  /* 0x0000006000017945 */ /* 0x000fe20003800000 */
[----:B------:R-:W-:Y:S02]  /*19480*/  IMAD.MOV.U32 R125, RZ, RZ, 0x1 ;  /* 0x00000001ff7d7424 */ /* 0x000fe400078e00ff */
[----:B------:R-:W-:-:S07]  /*19490*/  IMAD.MOV.U32 R124, RZ, RZ, -0x1 ;  /* 0xffffffffff7c7424 */ /* 0x000fce00078e00ff */
[----:B0----5:R-:W-:Y:S05]  /*194a0*/  WARPSYNC.COLLECTIVE R124, `(.L_x_1991) ;  /* 0x000000007c087348 */ /* 0x021fea0003c00000 */
[----:B------:R1:W2:Y:S02]  /*194b0*/  SHFL.BFLY P1, R65, R67, R125, R130 ;  /* 0x0c00007d43417389 */ /* 0x0002a40000020082 */
[----:B012--5:R-:W-:Y:S05]  /*194c0*/  ENDCOLLECTIVE ;  /* 0x000000000000791b */ /* 0x027fea0003800000 */
.L_x_1991:
[----:B------:R-:W-:Y:S05]  /*194d0*/  BSYNC B1 ;  /* 0x0000000000017941 */ /* 0x000fea0003800000 */
.L_x_1990:
[----:B------:R-:W-:Y:S01]  /*194e0*/  MOV R52, R65 ;  /* 0x0000004100347202 */ /* 0x000fe20000000f00 */
[----:B------:R-:W-:Y:S02]  /*194f0*/  HFMA2 R125, -RZ, RZ, 0, 1.1920928955078125e-07 ;  /* 0x00000002ff7d7431 */ /* 0x000fe400000001ff */
[----:B------:R-:W-:Y:S01]  /*19500*/  IMAD.MOV.U32 R130, RZ, RZ, 0x1f ;  /* 0x0000001fff827424 */ /* 0x000fe200078e00ff */
[----:B------:R-:W-:Y:S01]  /*19510*/  MOV R124, 0xffffffff ;  /* 0xffffffff007c7802 */ /* 0x000fe20000000f00 */
[----:B------:R-:W0:Y:S01]  /*19520*/  LDC R56, c[0x0][0x400] ;  /* 0x00010000ff387b82 */ /* 0x000e220000000800 */
[----:B------:R-:W-:-:S04]  /*19530*/  FADD.FTZ R53, R67, R52 ;  /* 0x0000003443357221 */ /* 0x000fc80000010000 */
[----:B------:R-:W-:-:S07]  /*19540*/  IMAD.MOV.U32 R67, RZ, RZ, R53 ;  /* 0x000000ffff437224 */ /* 0x000fce00078e0035 */
[----:B0-----:R-:W-:Y:S05]  /*19550*/  WARPSYNC.COLLECTIVE R124, `(.L_x_1992) ;  /* 0x000000007c087348 */ /* 0x001fea0003c00000 */
[----:B------:R1:W2:Y:S02]  /*19560*/  SHFL.BFLY P1, R65, R67, R125, R130 ;  /* 0x0c00007d43417389 */ /* 0x0002a40000020082 */
[----:B012---:R-:W-:Y:S05]  /*19570*/  ENDCOLLECTIVE ;  /* 0x000000000000791b */ /* 0x007fea0003800000 */
.L_x_1992:
[----:B------:R-:W-:Y:S02]  /*19580*/  IMAD.MOV.U32 R125, RZ, RZ, 0x4 ;  /* 0x00000004ff7d7424 */ /* 0x000fe400078e00ff */
[----:B------:R-:W-:-:S04]  /*19590*/  IMAD.MOV.U32 R52, RZ, RZ, R65 ;  /* 0x000000ffff347224 */ /* 0x000fc800078e0041 */
[----:B------:R-:W-:-:S05]  /*195a0*/  FADD.FTZ R54, R53, R52 ;  /* 0x0000003435367221 */ /* 0x000fca0000010000 */
[----:B------:R-:W-:-:S07]  /*195b0*/  MOV R67, R54 ;  /* 0x0000003600437202 */ /* 0x000fce0000000f00 */
[----:B------:R-:W-:Y:S05]  /*195c0*/  WARPSYNC.COLLECTIVE R124, `(.L_x_1993) ;  /* 0x000000007c087348 */ /* 0x000fea0003c00000 */
[----:B------:R0:W1:Y:S02]  /*195d0*/  SHFL.BFLY P1, R65, R67, R125, R130 ;  /* 0x0c00007d43417389 */ /* 0x0000640000020082 */
[----:B01----:R-:W-:Y:S05]  /*195e0*/  ENDCOLLECTIVE ;  /* 0x000000000000791b */ /* 0x003fea0003800000 */
.L_x_1993:
[----:B------:R-:W-:Y:S01]  /*195f0*/  HFMA2 R125, -RZ, RZ, 0, 4.76837158203125e-07 ;  /* 0x00000008ff7d7431 */ /* 0x000fe200000001ff */
[----:B------:R-:W-:-:S05]  /*19600*/  MOV R55, R65 ;  /* 0x0000004100377202 */ /* 0x000fca0000000f00 */
[----:B------:R-:W-:-:S04]  /*19610*/  FADD.FTZ R55, R54, R55 ;  /* 0x0000003736377221 */ /* 0x000fc80000010000 */
[----:B------:R-:W-:-:S07]  /*19620*/  IMAD.MOV.U32 R67, RZ, RZ, R55 ;  /* 0x000000ffff437224 */ /* 0x000fce00078e0037 */
[----:B------:R-:W-:Y:S05]  /*19630*/  WARPSYNC.COLLECTIVE R124, `(.L_x_1994) ;  /* 0x000000007c087348 */ /* 0x000fea0003c00000 */
[----:B------:R0:W1:Y:S02]  /*19640*/  SHFL.BFLY P1, R65, R67, R125, R130 ;  /* 0x0c00007d43417389 */ /* 0x0000640000020082 */
[----:B01----:R-:W-:Y:S05]  /*19650*/  ENDCOLLECTIVE ;  /* 0x000000000000791b */ /* 0x003fea0003800000 */
.L_x_1994:
[----:B------:R-:W-:Y:S02]  /*19660*/  IMAD.MOV.U32 R125, RZ, RZ, 0x10 ;  /* 0x00000010ff7d7424 */ /* 0x000fe400078e00ff */
[----:B------:R-:W-:-:S04]  /*19670*/  IMAD.MOV.U32 R52, RZ, RZ, R65 ;  /* 0x000000ffff347224 */ /* 0x000fc800078e0041 */
[----:B------:R-:W-:-:S05]  /*19680*/  FADD.FTZ R64, R55, R52 ;  /* 0x0000003437407221 */ /* 0x000fca0000010000 */
[----:B------:R-:W-:-:S07]  /*19690*/  MOV R67, R64 ;  /* 0x0000004000437202 */ /* 0x000fce0000000f00 */
[----:B------:R-:W-:Y:S05]  /*196a0*/  WARPSYNC.COLLECTIVE R124, `(.L_x_1995) ;  /* 0x000000007c087348 */ /* 0x000fea0003c00000 */
[----:B------:R0:W1:Y:S02]  /*196b0*/  SHFL.BFLY P1, R65, R67, R125, R130 ;  /* 0x0c00007d43417389 */ /* 0x0000640000020082 */
[----:B01----:R-:W-:Y:S05]  /*196c0*/  ENDCOLLECTIVE ;  /* 0x000000000000791b */ /* 0x003fea0003800000 */
.L_x_1995:
        /* <DEDUP_REMOVED lines=72> */
.L_x_1996:
[----:B------:R-:W-:Y:S02]  /*19b50*/  IMAD.MOV.U32 R125, RZ, RZ, 0x2 ;  /* 0x00000002ff7d7424 */ /* 0x000fe400078e00ff */
[----:B------:R-:W-:-:S04]  /*19b60*/  IMAD.MOV.U32 R53, RZ, RZ, R65 ;  /* 0x000000ffff357224 */ /* 0x000fc800078e0041 */
[----:B------:R-:W-:-:S05]  /*19b70*/  FADD.FTZ R53, R52, R53 ;  /* 0x0000003534357221 */ /* 0x000fca0000010000 */
[----:B------:R-:W-:-:S07]  /*19b80*/  MOV R67, R53 ;  /* 0x0000003500437202 */ /* 0x000fce0000000f00 */
[----:B------:R-:W-:Y:S05]  /*19b90*/  WARPSYNC.COLLECTIVE R124, `(.L_x_1997) ;  /* 0x000000007c087348 */ /* 0x000fea0003c00000 */
[----:B------:R0:W1:Y:S02]  /*19ba0*/  SHFL.BFLY P1, R65, R67, R125, R130 ;  /* 0x0c00007d43417389 */ /* 0x0000640000020082 */
[----:B01----:R-:W-:Y:S05]  /*19bb0*/  ENDCOLLECTIVE ;  /* 0x000000000000791b */ /* 0x003fea0003800000 */
.L_x_1997:
[----:B------:R-:W-:Y:S01]  /*19bc0*/  HFMA2 R125, -RZ, RZ, 0, 2.384185791015625e-07 ;  /* 0x00000004ff7d7431 */ /* 0x000fe200000001ff */
[----:B------:R-:W-:-:S05]  /*19bd0*/  MOV R54, R65 ;  /* 0x0000004100367202 */ /* 0x000fca0000000f00 */
[----:B------:R-:W-:-:S04]  /*19be0*/  FADD.FTZ R54, R53, R54 ;  /* 0x0000003635367221 */ /* 0x000fc80000010000 */
[----:B------:R-:W-:-:S07]  /*19bf0*/  IMAD.MOV.U32 R67, RZ, RZ, R54 ;  /* 0x000000ffff437224 */ /* 0x000fce00078e0036 */
[----:B------:R-:W-:Y:S05]  /*19c00*/  WARPSYNC.COLLECTIVE R124, `(.L_x_1998) ;  /* 0x000000007c087348 */ /* 0x000fea0003c00000 */
[----:B------:R0:W1:Y:S02]  /*19c10*/  SHFL.BFLY P1, R65, R67, R125, R130 ;  /* 0x0c00007d43417389 */ /* 0x0000640000020082 */
[----:B01----:R-:W-:Y:S05]  /*19c20*/  ENDCOLLECTIVE ;  /* 0x000000000000791b */ /* 0x003fea0003800000 */
.L_x_1998:
[----:B------:R-:W-:Y:S02]  /*19c30*/  IMAD.MOV.U32 R125, RZ, RZ, 0x8 ;  /* 0x00000008ff7d7424 */ /* 0x000fe400078e00ff */
[----:B------:R-:W-:-:S04]  /*19c40*/  IMAD.MOV.U32 R55, RZ, RZ, R65 ;  /* 0x000000ffff377224 */ /* 0x000fc800078e0041 */
[----:B------:R-:W-:-:S05]  /*19c50*/  FADD.FTZ R55, R54, R55 ;  /* 0x0000003736377221 */ /* 0x000fca0000010000 */
[----:B------:R-:W-:-:S07]  /*19c60*/  MOV R67, R55 ;  /* 0x0000003700437202 */ /* 0x000fce0000000f00 */
[----:B------:R-:W-:Y:S05]  /*19c70*/  WARPSYNC.COLLECTIVE R124, `(.L_x_1999) ;  /* 0x000000007c087348 */ /* 0x000fea0003c00000 */
[----:B------:R0:W1:Y:S02]  /*19c80*/  SHFL.BFLY P1, R65, R67, R125, R130 ;  /* 0x0c00007d43417389 */ /* 0x0000640000020082 */
[----:B01----:R-:W-:Y:S05]  /*19c90*/  ENDCOLLECTIVE ;  /* 0x000000000000791b */ /* 0x003fea0003800000 */
.L_x_1999:
[----:B------:R-:W-:Y:S01]  /*19ca0*/  HFMA2 R125, -RZ, RZ, 0, 9.5367431640625e-07 ;  /* 0x00000010ff7d7431 */ /* 0x000fe200000001ff */
[----:B------:R-:W-:-:S05]  /*19cb0*/  MOV R64, R65 ;  /* 0x0000004100407202 */ /* 0x000fca0000000f00 */
[----:B------:R-:W-:-:S04]  /*19cc0*/  FADD.FTZ R64, R55, R64 ;  /* 0x0000004037407221 */ /* 0x000fc80000010000 */
[----:B------:R-:W-:-:S07]  /*19cd0*/  IMAD.MOV.U32 R67, RZ, RZ, R64 ;  /* 0x000000ffff437224 */ /* 0x000fce00078e0040 */
[----:B------:R-:W-:Y:S05]  /*19ce0*/  WARPSYNC.COLLECTIVE R124, `(.L_x_2000) ;  /* 0x000000007c087348 */ /* 0x000fea0003c00000 */
[----:B------:R0:W1:Y:S02]  /*19cf0*/  SHFL.BFLY P1, R65, R67, R125, R130 ;  /* 0x0c00007d43417389 */ /* 0x0000640000020082 */
[----:B01----:R-:W-:Y:S05]  /*19d00*/  ENDCOLLECTIVE ;  /* 0x000000000000791b */ /* 0x003fea0003800000 */
.L_x_2000:
[----:B------:R-:W-:Y:S05]  /*19d10*/  BRA `(.L_x_2001) ;  /* 0xffffffe800707947 */ /* 0x000fea000383ffff */
.L_x_2002:
        /* <DEDUP_REMOVED lines=14> */
.L_x_37239:


//--------------------- .text._ZN10layer_norm13ln_fwd_kernelINS_13Kernel_traitsI13__nv_bfloat16S2_S2_S2_fjLj1024ELj1ELj4ELj1ELj16ENS_18Kernel_traits_baseILj1024ES2_S2_S2_S2_fjLj128EEEEELb1ELb1ELb0ELb0EEEvNS_9FwdParamsE --------------------------
	.section	.text._ZN10layer_norm13ln_fwd_kernelINS_13Kernel_traitsI13__nv_bfloat16S2_S2_S2_fjLj1024ELj1ELj4ELj1ELj16ENS_18Kernel_traits_baseILj1024ES2_S2_S2_S2_fjLj128EEEEELb1ELb1ELb0ELb0EEEvNS_9FwdParamsE,"ax",@progbits
	.align	128
        .global         _ZN10layer_norm13ln_fwd_kernelINS_13Kernel_traitsI13__nv_bfloat16S2_S2_S2_fjLj1024ELj1ELj4ELj1ELj16ENS_18Kernel_traits_baseILj1024ES2_S2_S2_S2_fjLj128EEEEELb1ELb1ELb0ELb0EEEvNS_9FwdParamsE
        .type           _ZN10layer_norm13ln_fwd_kernelINS_13Kernel_traitsI13__nv_bfloat16S2_S2_S2_fjLj1024ELj1ELj4ELj1ELj16ENS_18Kernel_traits_baseILj1024ES2_S2_S2_S2_fjLj128EEEEELb1ELb1ELb0ELb0EEEvNS_9FwdParamsE,@function
        .size           _ZN10layer_norm13ln_fwd_kernelINS_13Kernel_traitsI13__nv_bfloat16S2_S2_S2_fjLj1024ELj1ELj4ELj1ELj16ENS_18Kernel_traits_baseILj1024ES2_S2_S2_S2_fjLj128EEEEELb1ELb1ELb0ELb0EEEvNS_9FwdParamsE,(.L_x_37240 - _ZN10layer_norm13ln_fwd_kernelINS_13Kernel_traitsI13__nv_bfloat16S2_S2_S2_fjLj1024ELj1ELj4ELj1ELj16ENS_18Kernel_traits_baseILj1024ES2_S2_S2_S2_fjLj128EEEEELb1ELb1ELb0ELb0EEEvNS_9FwdParamsE)
        .other          _ZN10layer_norm13ln_fwd_kernelINS_13Kernel_traitsI13__nv_bfloat16S2_S2_S2_fjLj1024ELj1ELj4ELj1ELj16ENS_18Kernel_traits_baseILj1024ES2_S2_S2_S2_fjLj128EEEEELb1ELb1ELb0ELb0EEEvNS_9FwdParamsE,@"STO_CUDA_ENTRY STV_DEFAULT"
_ZN10layer_norm13ln_fwd_kernelINS_13Kernel_traitsI13__nv_bfloat16S2_S2_S2_fjLj1024ELj1ELj4ELj1ELj16ENS_18Kernel_traits_baseILj1024ES2_S2_S2_S2_fjLj128EEEEELb1ELb1ELb0ELb0EEEvNS_9FwdParamsE:
.text._ZN10layer_norm13ln_fwd_kernelINS_13Kernel_traitsI13__nv_bfloat16S2_S2_S2_fjLj1024ELj1ELj4ELj1ELj16ENS_18Kernel_traits_baseILj1024ES2_S2_S2_S2_fjLj128EEEEELb1ELb1ELb0ELb0EEEvNS_9FwdParamsE:
[----:B------:R-:W-:Y:S01]  /*0000*/  LDC R1, c[0x0][0x37c] ;  /* 0x0000df00ff017b82 */ /* 0x000fe20000000800 */
[----:B------:R-:W0:Y:S01]  /*0010*/  LDCU.U8 UR8, c[0x0][0x464] ;  /* 0x00008c80ff0877ac */ /* 0x000e220008000000 */
[----:B------:R-:W1:Y:S01]  /*0020*/  LDCU.64 UR4, c[0x0][0x450] ;  /* 0x00008a00ff0477ac */ /* 0x000e620008000a00 */
[----:B------:R-:W2:Y:S05]  /*0030*/  LDCU.64 UR6, c[0x0][0x358] ;  /* 0x00006b00ff0677ac */ /* 0x000eaa0008000a00 */
[----:B------:R-:W3:Y:S08]  /*0040*/  LDC R88, c[0x0][0x458] ;  /* 0x00011600ff587b82 */ /* 0x000ef00000000800 */
[----:B------:R-:W3:Y:S01]  /*0050*/  LDC R89, c[0x0][0x45c] ;  /* 0x00011700ff597b82 */ /* 0x000ee20000000800 */
[----:B0-----:R-:W-:Y:S01]  /*0060*/  ISETP.NE.AND P0, PT, RZ, UR8, PT ;  /* 0x00000008ff007c0c */ /* 0x001fe2000bf05270 */
[----:B------:R-:W0:Y:S01]  /*0070*/  LDCU.64 UR18, c[0x0][0x438] ;  /* 0x00008700ff1277ac */ /* 0x000e220008000a00 */
[----:B-1----:R-:W-:-:S02]  /*0080*/  IMAD.U32 R2, RZ, RZ, UR4 ;  /* 0x00000004ff027e24 */ /* 0x002fc4000f8e00ff */
[----:B------:R-:W-:Y:S01]  /*0090*/  IMAD.U32 R3, RZ, RZ, UR5 ;  /* 0x00000005ff037e24 */ /* 0x000fe2000f8e00ff */
[----:B------:R-:W1:Y:S02]  /*00a0*/  S2R R93, SR_TID.X ;  /* 0x00000000005d7919 */ /* 0x000e640000002100 */
[----:B------:R-:W4:Y:S06]  /*00b0*/  LDC R9, c[0x0][0x388] ;  /* 0x0000e200ff097b82 */ /* 0x000f2c0000000800 */
[----:B--2---:R-:W2:Y:S02]  /*00c0*/  @P0 LDG.E.64 R2, desc[UR6][R2.64] ;  /* 0x0000000602020981 */ /* 0x004ea4000c1e1b00 */
[----:B------:R-:W5:Y:S02]  /*00d0*/  @P0 LDC R7, c[0x0][0x460] ;  /* 0x00011800ff070b82 */ /* 0x000f640000000800 */
[----:B---3--:R-:W5:Y:S06]  /*00e0*/  @P0 LDG.E.64 R4, desc[UR6][R88.64] ;  /* 0x0000000658040981 */ /* 0x008f6c000c1e1b00 */
[----:B------:R-:W3:Y:S01]  /*00f0*/  S2UR UR9, SR_CTAID.X ;  /* 0x00000000000979c3 */ /* 0x000ee20000002500 */
[----:B0-----:R-:W-:Y:S01]  /*0100*/  UISETP.NE.U32.AND UP0, UPT, UR18, URZ, UPT ;  /* 0x000000ff1200728c */ /* 0x001fe2000bf05070 */
[----:B------:R-:W-:Y:S03]  /*0110*/  BSSY.RECONVERGENT B0, `(.L_x_2003) ;  /* 0x000007c000007945 */ /* 0x000fe60003800200 */
[----:B------:R-:W-:Y:S01]  /*0120*/  UISETP.NE.AND.EX UP0, UPT, UR19, URZ, UPT, UP0 ;  /* 0x000000ff1300728c */ /* 0x000fe2000bf05300 */
[----:B----4-:R-:W-:-:S04]  /*0130*/  SHF.R.S32.HI R0, RZ, 0x1f, R9 ;  /* 0x0000001fff007819 */ /* 0x010fc80000011409 */
[----:B------:R-:W-:Y:S02]  /*0140*/  LEA.HI R0, R0, R9, RZ, 0x3 ;  /* 0x0000000900007211 */ /* 0x000fe400078f18ff */
[----:B-1----:R-:W-:Y:S01]  /*0150*/  LOP3.LUT R23, R93, 0x1f, RZ, 0xc0, !PT ;  /* 0x0000001f5d177812 */ /* 0x002fe200078ec0ff */
[----:B---3--:R-:W-:Y:S01]  /*0160*/  USHF.L.U32 UR8, UR9, 0x2, URZ ;  /* 0x0000000209087899 */ /* 0x008fe200080006ff */
[----:B--2---:R-:W-:Y:S02]  /*0170*/  @P0 R2UR UR4, R2 ;  /* 0x00000000020402ca */ /* 0x004fe400000e0000 */
[----:B------:R-:W0:Y:S01]  /*0180*/  LDC R2, c[0x0][0x360] ;  /* 0x0000d800ff027b82 */ /* 0x000e220000000800 */
[----:B------:R-:W-:Y:S02]  /*0190*/  @P0 R2UR UR5, R3 ;  /* 0x00000000030502ca */ /* 0x000fe400000e0000 */
[----:B------:R-:W-:-:S04]  /*01a0*/  LOP3.LUT R3, R23, 0x1f, RZ, 0x3c, !PT ;  /* 0x0000001f17037812 */ /* 0x000fc800078e3cff */
[----:B------:R-:W-:Y:S02]  /*01b0*/  LEA.HI.SX32 R94, R0, R3, 0x1d ;  /* 0x00000003005e7211 */ /* 0x000fe400078feaff */
[----:B-----5:R-:W-:Y:S02]  /*01c0*/  @P0 IADD3 R88, P1, PT, R4, R7, RZ ;  /* 0x0000000704580210 */ /* 0x020fe40007f3e0ff */
[----:B------:R-:W-:Y:S02]  /*01d0*/  UIADD3 UR10, UPT, UPT, UR4, -0x61c88647, URZ ;  /* 0x9e3779b9040a7890 */ /* 0x000fe4000fffe0ff */
[----:B------:R-:W-:Y:S01]  /*01e0*/  @P0 IADD3.X R89, PT, PT, RZ, R5, RZ, P1, !PT ;  /* 0x00000005ff590210 */ /* 0x000fe20000ffe4ff */
[----:B------:R-:W-:Y:S02]  /*01f0*/  UIADD3 UR18, UPT, UPT, UR5, -0x4498517b, URZ ;  /* 0xbb67ae8505127890 */ /* 0x000fe4000fffe0ff */
[----:B------:R-:W-:Y:S01]  /*0200*/  UIADD3 UR20, UPT, UPT, UR4, 0x3c6ef372, URZ ;  /* 0x3c6ef37204147890 */ /* 0x000fe2000fffe0ff */
[--C-:B------:R-:W-:Y:S01]  /*0210*/  SHF.R.U64 R92, R88, 0x2, R89.reuse ;  /* 0x00000002585c7819 */ /* 0x100fe20000001259 */
[----:B------:R-:W-:Y:S01]  /*0220*/  UIADD3 UR11, UPT, UPT, UR5, 0x76cf5d0a, URZ ;  /* 0x76cf5d0a050b7890 */ /* 0x000fe2000fffe0ff */
[----:B------:R-:W-:Y:S01]  /*0230*/  SHF.R.U32.HI R91, RZ, 0x2, R89 ;  /* 0x00000002ff5b7819 */ /* 0x000fe20000011659 */
[----:B------:R-:W-:-:S02]  /*0240*/  UIADD3 UR12, UPT, UPT, UR4, -0x255992d5, URZ ;  /* 0xdaa66d2b040c7890 */ /* 0x000fc4000fffe0ff */
[----:B------:R-:W-:Y:S01]  /*0250*/  UIADD3 UR13, UPT, UPT, UR5, 0x32370b8f, URZ ;  /* 0x32370b8f050d7890 */ /* 0x000fe2000fffe0ff */
[--C-:B0-----:R-:W-:Y:S01]  /*0260*/  IMAD R95, R2, UR9, R93.reuse ;  /* 0x00000009025f7c24 */ /* 0x101fe2000f8e025d */
[----:B------:R-:W-:Y:S01]  /*0270*/  SHF.R.U32.HI R93, RZ, 0x5, R93 ;  /* 0x00000005ff5d7819 */ /* 0x000fe2000001165d */
[----:B------:R-:W-:Y:S02]  /*0280*/  UIADD3 UR21, UPT, UPT, UR4, 0x78dde6e4, URZ ;  /* 0x78dde6e404157890 */ /* 0x000fe4000fffe0ff */
[----:B------:R-:W-:Y:S01]  /*0290*/  UIADD3 UR14, UPT, UPT, UR5, -0x126145ec, URZ ;  /* 0xed9eba14050e7890 */ /* 0x000fe2000fffe0ff */
[----:B------:R-:W-:Y:S01]  /*02a0*/  LOP3.LUT R93, R93, UR8, RZ, 0xfc, !PT ;  /* 0x000000085d5d7c12 */ /* 0x000fe2000f8efcff */
[----:B------:R-:W-:Y:S02]  /*02b0*/  UIADD3 UR15, UPT, UPT, UR4, 0x1715609d, URZ ;  /* 0x1715609d040f7890 */ /* 0x000fe4000fffe0ff */
[----:B------:R-:W-:Y:S02]  /*02c0*/  UIADD3 UR22, UPT, UPT, UR5, -0x56f99767, URZ ;  /* 0xa906689905167890 */ /* 0x000fe4000fffe0ff */
[----:B------:R-:W-:-:S02]  /*02d0*/  UIADD3 UR23, UPT, UPT, UR4, -0x4ab325aa, URZ ;  /* 0xb54cda5604177890 */ /* 0x000fc4000fffe0ff */
[----:B------:R-:W-:Y:S02]  /*02e0*/  UIADD3 UR24, UPT, UPT, UR5, 0x646e171e, URZ ;  /* 0x646e171e05187890 */ /* 0x000fe4000fffe0ff */
[----:B------:R-:W-:Y:S02]  /*02f0*/  UIADD3 UR25, UPT, UPT, UR4, 0x5384540f, URZ ;  /* 0x5384540f04197890 */ /* 0x000fe4000fffe0ff */
[----:B------:R-:W-:Y:S02]  /*0300*/  UIADD3 UR26, UPT, UPT, UR5, 0x1fd5c5a3, URZ ;  /* 0x1fd5c5a3051a7890 */ /* 0x000fe4000fffe0ff */
[----:B------:R-:W-:Y:S02]  /*0310*/  UIADD3 UR16, UPT, UPT, UR4, -0xe443238, URZ ;  /* 0xf1bbcdc804107890 */ /* 0x000fe4000fffe0ff */
[----:B------:R-:W-:Y:S02]  /*0320*/  UIADD3 UR17, UPT, UPT, UR5, -0x24c28bd8, URZ ;  /* 0xdb3d742805117890 */ /* 0x000fe4000fffe0ff */
[----:B------:R-:W-:-:S02]  /*0330*/  UIADD3 UR27, UPT, UPT, UR4, -0x700cb87f, URZ ;  /* 0x8ff34781041b7890 */ /* 0x000fc4000fffe0ff */
[----:B------:R-:W-:Y:S01]  /*0340*/  UIADD3 UR28, UPT, UPT, UR5, -0x695add53, URZ ;  /* 0x96a522ad051c7890 */ /* 0x000fe2000fffe0ff */
[----:B------:R-:W-:Y:S11]  /*0350*/  BRA.U !UP0, `(.L_x_2004) ;  /* 0x0000000108b47547 */ /* 0x000ff6000b800000 */
[C---:B------:R-:W-:Y:S02]  /*0360*/  ISETP.GE.U32.AND P0, PT, R94.reuse, 0x20, PT ;  /* 0x000000205e00780c */ /* 0x040fe40003f06070 */
[C---:B------:R-:W-:Y:S02]  /*0370*/  ISETP.GE.U32.AND P1, PT, R94.reuse, 0x40, PT ;  /* 0x000000405e00780c */ /* 0x040fe40003f26070 */
[----:B------:R-:W-:-:S09]  /*0380*/  ISETP.GE.U32.AND P2, PT, R94, 0x60, PT ;  /* 0x000000605e00780c */ /* 0x000fd20003f46070 */
[----:B------:R-:W0:Y:S08]  /*0390*/  @P0 LDC.64 R2, c[0x0][0x3d0] ;  /* 0x0000f400ff020b82 */ /* 0x000e300000000a00 */
        /* <DEDUP_REMOVED lines=10> */
[----:B------:R-:W-:-:S04]  /*0440*/  @P0 LOP3.LUT R23, R23, 0x20, RZ, 0xfc, !PT ;  /* 0x0000002017170812 */ /* 0x000fc800078efcff */
[----:B------:R0:W5:Y:S02]  /*0450*/  @P0 LDG.E.128 R68, desc[UR6][R6.64] ;  /* 0x0000000606440981 */ /* 0x000164000c1e1d00 */
[----:B------:R-:W2:Y:S01]  /*0460*/  @P2 LDC.64 R14, c[0x0][0x3d0] ;  /* 0x0000f400ff0e2b82 */ /* 0x000ea20000000a00 */
[----:B---3--:R-:W-:-:S05]  /*0470*/  @P1 IMAD.WIDE.U32 R8, R23, 0x10, R8 ;  /* 0x0000001017081825 */ /* 0x008fca00078e0008 */
[----:B------:R0:W5:Y:S02]  /*0480*/  @P1 LDG.E.128 R64, desc[UR6][R8.64] ;  /* 0x0000000608401981 */ /* 0x000164000c1e1d00 */
[----:B------:R-:W3:Y:S01]  /*0490*/  @P2 LDC.64 R16, c[0x0][0x438] ;  /* 0x00010e00ff102b82 */ /* 0x000ee20000000a00 */
[----:B----4-:R-:W-:-:S05]  /*04a0*/  @P1 IMAD.WIDE.U32 R10, R23, 0x10, R10 ;  /* 0x00000010170a1825 */ /* 0x010fca00078e000a */
[----:B------:R0:W5:Y:S02]  /*04b0*/  @P1 LD.E.128 R60, desc[UR6][R10.64] ;  /* 0x000000060a3c1980 */ /* 0x000164000c101d00 */
[----:B------:R-:W4:Y:S01]  /*04c0*/  @P2 LDC.64 R18, c[0x0][0x3e8] ;  /* 0x0000fa00ff122b82 */ /* 0x000f220000000a00 */
[----:B-1----:R-:W-:-:S04]  /*04d0*/  @P1 IMAD.WIDE.U32 R12, R23, 0x10, R12 ;  /* 0x00000010170c1825 */ /* 0x002fc800078e000c */
[----:B------:R-:W-:Y:S01]  /*04e0*/  @P1 VIADD R23, R23, 0x20 ;  /* 0x0000002017171836 */ /* 0x000fe20000000000 */
[----:B------:R0:W5:Y:S03]  /*04f0*/  @P1 LDG.E.128 R56, desc[UR6][R12.64] ;  /* 0x000000060c381981 */ /* 0x000166000c1e1d00 */
[----:B--2---:R-:W-:-:S05]  /*0500*/  @P2 IMAD.WIDE.U32 R14, R23, 0x10, R14 ;  /* 0x00000010170e2825 */ /* 0x004fca00078e000e */
[----:B------:R0:W5:Y:S01]  /*0510*/  @P2 LDG.E.128 R52, desc[UR6][R14.64] ;  /* 0x000000060e342981 */ /* 0x000162000c1e1d00 */
[----:B---3--:R-:W-:-:S05]  /*0520*/  @P2 IMAD.WIDE.U32 R16, R23, 0x10, R16 ;  /* 0x0000001017102825 */ /* 0x008fca00078e0010 */
[----:B------:R0:W5:Y:S01]  /*0530*/  @P2 LD.E.128 R48, desc[UR6][R16.64] ;  /* 0x0000000610302980 */ /* 0x000162000c101d00 */
[----:B----4-:R-:W-:-:S05]  /*0540*/  @P2 IMAD.WIDE.U32 R18, R23, 0x10, R18 ;  /* 0x0000001017122825 */ /* 0x010fca00078e0012 */
[----:B------:R0:W5:Y:S01]  /*0550*/  @P2 LDG.E.128 R44, desc[UR6][R18.64] ;  /* 0x00000006122c2981 */ /* 0x000162000c1e1d00 */
[----:B------:R-:W-:Y:S01]  /*0560*/  ISETP.GE.U32.AND P0, PT, R94, 0x80, PT ;  /* 0x000000805e00780c */ /* 0x000fe20003f06070 */
[----:B------:R-:W-:-:S12]  /*0570*/  @P2 VIADD R23, R23, 0x20 ;  /* 0x0000002017172836 */ /* 0x000fd80000000000 */
        /* <DEDUP_REMOVED lines=11> */
.L_x_2004:
[C---:B------:R-:W-:Y:S02]  /*0630*/  ISETP.GE.U32.AND P0, PT, R94.reuse, 0x20, PT ;  /* 0x000000205e00780c */ /* 0x040fe40003f06070 */
[C---:B------:R-:W-:Y:S02]  /*0640*/  ISETP.GE.U32.AND P1, PT, R94.reuse, 0x40, PT ;  /* 0x000000405e00780c */ /* 0x040fe40003f26070 */
[C---:B------:R-:W-:Y:S02]  /*0650*/  ISETP.GE.U32.AND P2, PT, R94.reuse, 0x60, PT ;  /* 0x000000605e00780c */ /* 0x040fe40003f46070 */
[----:B------:R-:W-:-:S07]  /*0660*/  ISETP.GE.U32.AND P3, PT, R94, 0x80, PT ;  /* 0x000000805e00780c */ /* 0x000fce0003f66070 */
[----:B------:R-:W0:Y:S08]  /*0670*/  @P0 LDC.64 R2, c[0x0][0x3d0] ;  /* 0x0000f400ff020b82 */ /* 0x000e300000000a00 */
[----:B------:R-:W1:Y:S08]  /*0680*/  @P0 LDC.64 R4, c[0x0][0x3e8] ;  /* 0x0000fa00ff040b82 */ /* 0x000e700000000a00 */
[----:B------:R-:W2:Y:S08]  /*0690*/  @P1 LDC.64 R10, c[0x0][0x3d0] ;  /* 0x0000f400ff0a1b82 */ /* 0x000eb00000000a00 */
[----:B------:R-:W3:Y:S01]  /*06a0*/  @P1 LDC.64 R12, c[0x0][0x3e8] ;  /* 0x0000fa00ff0c1b82 */ /* 0x000ee20000000a00 */
[----:B0-----:R-:W-:-:S05]  /*06b0*/  @P0 IMAD.WIDE.U32 R6, R23, 0x10, R2 ;  /* 0x0000001017060825 */ /* 0x001fca00078e0002 */
[----:B------:R0:W5:Y:S02]  /*06c0*/  @P0 LDG.E.128 R76, desc[UR6][R6.64] ;  /* 0x00000006064c0981 */ /* 0x000164000c1e1d00 */
[----:B------:R-:W4:Y:S01]  /*06d0*/  @P2 LDC.64 R14, c[0x0][0x3d0] ;  /* 0x0000f400ff0e2b82 */ /* 0x000f220000000a00 */
[C---:B-1----:R-:W-:Y:S01]  /*06e0*/  @P0 IMAD.WIDE.U32 R8, R23.reuse, 0x10, R4 ;  /* 0x0000001017080825 */ /* 0x042fe200078e0004 */
[----:B------:R-:W-:-:S04]  /*06f0*/  @P0 LOP3.LUT R23, R23, 0x20, RZ, 0xfc, !PT ;  /* 0x0000002017170812 */ /* 0x000fc800078efcff */
        /* <DEDUP_REMOVED lines=11> */
[----:B-1----:R-:W-:-:S04]  /*07b0*/  @P2 IMAD.WIDE.U32 R16, R23, 0x10, R16 ;  /* 0x0000001017102825 */ /* 0x002fc800078e0010 */
[----:B------:R-:W-:Y:S01]  /*07c0*/  @P2 VIADD R23, R23, 0x20 ;  /* 0x0000002017172836 */ /* 0x000fe20000000000 */
[----:B------:R0:W5:Y:S03]  /*07d0*/  @P2 LDG.E.128 R44, desc[UR6][R16.64] ;  /* 0x00000006102c2981 */ /* 0x000166000c1e1d00 */
[----:B--2---:R-:W-:-:S05]  /*07e0*/  @P3 IMAD.WIDE.U32 R2, R23, 0x10, R18 ;  /* 0x0000001017023825 */ /* 0x004fca00078e0012 */
[----:B------:R0:W5:Y:S01]  /*07f0*/  @P3 LDG.E.128 R40, desc[UR6][R2.64] ;  /* 0x0000000602283981 */ /* 0x000162000c1e1d00 */
[----:B---3--:R-:W-:-:S05]  /*0800*/  @P3 IMAD.WIDE.U32 R4, R23, 0x10, R20 ;  /* 0x0000001017043825 */ /* 0x008fca00078e0014 */
[----:B------:R0:W5:Y:S01]  /*0810*/  @P3 LDG.E.128 R32, desc[UR6][R4.64] ;  /* 0x0000000604203981 */ /* 0x000162000c1e1d00 */
[----:B------:R-:W-:Y:S02]  /*0820*/  HFMA2 R62, -RZ, RZ, 0, 0 ;  /* 0x00000000ff3e7431 */ /* 0x000fe400000001ff */
[----:B------:R-:W-:Y:S01]  /*0830*/  IMAD.MOV.U32 R50, RZ, RZ, RZ ;  /* 0x000000ffff327224 */ /* 0x000fe200078e00ff */
[----:B------:R-:W-:Y:S02]  /*0840*/  CS2R R48, SRZ ;  /* 0x0000000000307805 */ /* 0x000fe4000001ff00 */
[----:B------:R-:W-:Y:S01]  /*0850*/  CS2R R60, SRZ ;  /* 0x00000000003c7805 */ /* 0x000fe2000001ff00 */
[----:B------:R-:W-:Y:S01]  /*0860*/  IMAD.MOV.U32 R74, RZ, RZ, RZ ;  /* 0x000000ffff4a7224 */ /* 0x000fe200078e00ff */
[----:B------:R-:W-:Y:S02]  /*0870*/  CS2R R72, SRZ ;  /* 0x0000000000487805 */ /* 0x000fe4000001ff00 */
[----:B------:R-:W-:-:S02]  /*0880*/  @P3 CS2R R38, SRZ ;  /* 0x0000000000263805 */ /* 0x000fc4000001ff00 */
[----:B------:R-:W-:Y:S01]  /*0890*/  @P3 CS2R R36, SRZ ;  /* 0x0000000000243805 */ /* 0x000fe2000001ff00 */
[----:B------:R-:W-:Y:S01]  /*08a0*/  @P0 IMAD.MOV.U32 R75, RZ, RZ, RZ ;  /* 0x000000ffff4b0224 */ /* 0x000fe200078e00ff */
[----:B------:R-:W-:Y:S01]  /*08b0*/  @P1 MOV R63, RZ ;  /* 0x000000ff003f1202 */ /* 0x000fe20000000f00 */
[----:B0-----:R-:W-:-:S07]  /*08c0*/  @P2 IMAD.MOV.U32 R51, RZ, RZ, RZ ;  /* 0x000000ffff332224 */ /* 0x001fce00078e00ff */
.L_x_2005:
[----:B------:R-:W-:Y:S05]  /*08d0*/  BSYNC.RECONVERGENT B0 ;  /* 0x0000000000007941 */ /* 0x000fea0003800200 */
.L_x_2003:
[----:B------:R-:W0:Y:S02]  /*08e0*/  LDCU UR8, c[0x0][0x384] ;  /* 0x00007080ff0877ac */ /* 0x000e240008000800 */
[----:B0-----:R-:W-:-:S13]  /*08f0*/  ISETP.GE.AND P0, PT, R93, UR8, PT ;  /* 0x000000085d007c0c */ /* 0x001fda000bf06270 */
[----:B------:R-:W-:Y:S05]  /*0900*/  @P0 EXIT ;  /* 0x000000000000094d */ /* 0x000fea0003800000 */
[----:B------:R-:W-:Y:S01]  /*0910*/  IMAD.HI.U32 R0, R95, -0x326172a9, RZ ;  /* 0xcd9e8d575f007827 */ /* 0x000fe200078e00ff */
[----:B------:R-:W0:Y:S01]  /*0920*/  LDCU.64 UR8, c[0x0][0x3e0] ;  /* 0x00007c00ff0877ac */ /* 0x000e220008000a00 */
[----:B------:R-:W-:Y:S01]  /*0930*/  BSSY B0, `(.L_x_2006) ;  /* 0x00019e6000007945 */ /* 0x000fe20003800000 */
[----:B------:R-:W-:Y:S01]  /*0940*/  LOP3.LUT R88, R88, 0x3, RZ, 0xc0, !PT ;  /* 0x0000000358587812 */ /* 0x000fe200078ec0ff */
[----:B------:R-:W-:Y:S01]  /*0950*/  IMAD.HI.U32 R2, R92, -0x2daee0ad, RZ ;  /* 0xd2511f535c027827 */ /* 0x000fe200078e00ff */
[----:B------:R-:W-:Y:S01]  /*0960*/  LOP3.LUT R0, R91, UR4, R0, 0x96, !PT ;  /* 0x000000045b007c12 */ /* 0x000fe2000f8e9600 */
[----:B------:R-:W1:Y:S01]  /*0970*/  LDCU.U8 UR19, c[0x0][0x410] ;  /* 0x00008200ff1377ac */ /* 0x000e620008000000 */
[----:B-----5:R-:W-:Y:S01]  /*0980*/  PRMT R87, R51, 0x7632, R87 ;  /* 0x0000763233577816 */ /* 0x020fe20000000057 */
[----:B------:R-:W-:Y:S01]  /*0990*/  IMAD R4, R95, -0x326172a9, RZ ;  /* 0xcd9e8d575f047824 */ /* 0x000fe200078e02ff */
[----:B------:R-:W-:Y:S01]  /*09a0*/  LOP3.LUT R2, R2, UR5, RZ, 0x3c, !PT ;  /* 0x0000000502027c12 */ /* 0x000fe2000f8e3cff */
[----:B------:R-:W-:Y:S01]  /*09b0*/  IMAD R6, R92, -0x2daee0ad, RZ ;  /* 0xd2511f535c067824 */ /* 0x000fe200078e02ff */
[----:B------:R-:W-:Y:S01]  /*09c0*/  PRMT R86, R55, 0x7632, R86 ;  /* 0x0000763237567816 */ /* 0x000fe20000000056 */
[----:B------:R-:W-:Y:S01]  /*09d0*/  IMAD.HI.U32 R5, R0, -0x2daee0ad, RZ ;  /* 0xd2511f5300057827 */ /* 0x000fe200078e00ff */
[----:B------:R-:W-:-:S02]  /*09e0*/  PRMT R85, R63, 0x7632, R85 ;  /* 0x000076323f557816 */ /* 0x000fc40000000055 */
[----:B------:R-:W-:Y:S01]  /*09f0*/  PRMT R84, R67, 0x7632, R84 ;  /* 0x0000763243547816 */ /* 0x000fe20000000054 */
[----:B------:R-:W-:Y:S01]  /*0a00*/  IMAD.HI.U32 R3, R2, -0x326172a9, RZ ;  /* 0xcd9e8d5702037827 */ /* 0x000fe200078e00ff */
[----:B------:R-:W-:Y:S01]  /*0a10*/  LOP3.LUT R5, R6, UR18, R5, 0x96, !PT ;  /* 0x0000001206057c12 */ /* 0x000fe2000f8e9605 */
[----:B------:R-:W2:Y:S01]  /*0a20*/  LDCU UR18, c[0x0][0x388] ;  /* 0x00007100ff1277ac */ /* 0x000ea20008000800 */
[----:B------:R-:W-:Y:S01]  /*0a30*/  PRMT R27, R64, 0x7632, R27 ;  /* 0x00007632401b7816 */ /* 0x000fe2000000001b */
[----:B------:R-:W-:Y:S01]  /*0a40*/  IMAD R7, R2, -0x326172a9, RZ ;  /* 0xcd9e8d5702077824 */ /* 0x000fe200078e02ff */
[----:B------:R-:W-:Y:S01]  /*0a50*/  LOP3.LUT R3, R4, UR10, R3, 0x96, !PT ;  /* 0x0000000a04037c12 */ /* 0x000fe2000f8e9603 */
[----:B------:R-:W-:Y:S01]  /*0a60*/  IMAD R9, R0, -0x2daee0ad, RZ ;  /* 0xd2511f5300097824 */ /* 0x000fe200078e02ff */
[----:B0-----:R-:W-:Y:S01]  /*0a70*/  UISETP.NE.U32.AND UP0, UPT, UR8, URZ, UPT ;  /* 0x000000ff0800728c */ /* 0x001fe2000bf05070 */
[----:B------:R-:W-:Y:S01]  /*0a80*/  IMAD.HI.U32 R0, R5, -0x326172a9, RZ ;  /* 0xcd9e8d5705007827 */ /* 0x000fe200078e00ff */
[----:B------:R-:W-:-:S02]  /*0a90*/  PRMT R26, R75, 0x7632, R26 ;  /* 0x000076324b1a7816 */ /* 0x000fc4000000001a */
[----:B------:R-:W-:Y:S01]  /*0aa0*/  PRMT R25, R79, 0x7632, R25 ;  /* 0x000076324f197816 */ /* 0x000fe20000000019 */
        /* <DEDUP_REMOVED lines=9> */
[----:B------:R-:W-:Y:S01]  /*0b40*/  PRMT R22, R73, 0x7632, R22 ;  /* 0x0000763249167816 */ /* 0x000fe20000000016 */
[----:B------:R-:W0:Y:S01]  /*0b50*/  LDCU UR20, c[0x0][0x448] ;  /* 0x00008900ff1477ac */ /* 0x000e220008000800 */
[----:B------:R-:W-:Y:S01]  /*0b60*/  PRMT R21, R77, 0x7632, R21 ;  /* 0x000076324d157816 */ /* 0x000fe20000000015 */
[----:B------:R-:W-:Y:S01]  /*0b70*/  IMAD.HI.U32 R3, R2, -0x326172a9, RZ ;  /* 0xcd9e8d5702037827 */ /* 0x000fe200078e00ff */
[----:B------:R-:W-:Y:S01]  /*0b80*/  LOP3.LUT R5, R6, UR13, R5, 0x96, !PT ;  /* 0x0000000d06057c12 */ /* 0x000fe2000f8e9605 */
[----:B------:R-:W3:Y:S01]  /*0b90*/  LDCU.64 UR8, c[0x0][0x3a0] ;  /* 0x00007400ff0877ac */ /* 0x000ee20008000a00 */
        /* <DEDUP_REMOVED lines=35> */
[----:B------:R-:W-:Y:S02]  /*0dd0*/  LOP3.LUT R5, R6, UR26, R5, 0x96, !PT ;  /* 0x0000001a06057c12 */ /* 0x000fe4000f8e9605 */
[----:B------:R-:W-:Y:S01]  /*0de0*/  PRMT R6, R71, 0x7632, R6 ;  /* 0x0000763247067816 */ /* 0x000fe20000000006 */
[----:B------:R-:W-:Y:S01]  /*0df0*/  IMAD R7, R2, -0x326172a9, RZ ;  /* 0xcd9e8d5702077824 */ /* 0x000fe200078e02ff */
[----:B------:R-:W-:Y:S01]  /*0e00*/  LOP3.LUT R3, R4, UR25, R3, 0x96, !PT ;  /* 0x0000001904037c12 */ /* 0x000fe2000f8e9603 */
[----:B------:R-:W-:Y:S01]  /*0e10*/  IMAD R9, R0, -0x2daee0ad, RZ ;  /* 0xd2511f5300097824 */ /* 0x000fe200078e02ff */
[----:B------:R-:W-:Y:S01]  /*0e20*/  PRMT R4, R69, 0x7632, R4 ;  /* 0x0000763245047816 */ /* 0x000fe20000000004 */
        /* <DEDUP_REMOVED lines=9> */
[----:B------:R-:W-:-:S03]  /*0ec0*/  PRMT R5, R70, 0x7632, R5 ;  /* 0x0000763246057816 */ /* 0x000fc60000000005 */
[----:B------:R-:W-:Y:S01]  /*0ed0*/  IMAD.HI.U32 R89, R28, -0x326172a9, RZ ;  /* 0xcd9e8d571c597827 */ /* 0x000fe200078e00ff */
[----:B------:R-:W-:Y:S02]  /*0ee0*/  LOP3.LUT R90, R3, UR28, R90, 0x96, !PT ;  /* 0x0000001c035a7c12 */ /* 0x000fe4000f8e965a */
[----:B------:R-:W-:Y:S01]  /*0ef0*/  PRMT R3, R68, 0x7632, R3 ;  /* 0x0000763244037816 */ /* 0x000fe20000000003 */
[----:B------:R-:W-:Y:S01]  /*0f00*/  IMAD R132, R0, -0x2daee0ad, RZ ;  /* 0xd2511f5300847824 */ /* 0x000fe200078e02ff */
[----:B------:R-:W-:Y:S01]  /*0f10*/  LOP3.LUT R89, R2, UR27, R89, 0x96, !PT ;  /* 0x0000001b02597c12 */ /* 0x000fe2000f8e9659 */
[----:B------:R-:W-:Y:S02]  /*0f20*/  IMAD.MOV.U32 R2, RZ, RZ, RZ ;  /* 0x000000ffff027224 */ /* 0x000fe400078e00ff */
[----:B0123--:R-:W-:-:S07]  /*0f30*/  IMAD R0, R28, -0x326172a9, RZ ;  /* 0xcd9e8d571c007824 */ /* 0x00ffce00078e02ff */
.L_x_2351:
[----:B------:R-:W0:Y:S01]  /*0f40*/  @UP0 LDCU.64 UR22, c[0x0][0x3e0] ;  /* 0x00007c00ff1607ac */ /* 0x000e220008000a00 */
[----:B------:R-:W-:Y:S01]  /*0f50*/  PLOP3.LUT P0, PT, PT, PT, UP0, 0x80, 0x8 ;  /* 0x000000000008781c */ /* 0x000fe20003f0f008 */
[----:B------:R-:W-:Y:S01]  /*0f60*/  HFMA2 R80, -RZ, RZ, 0, 1.1920928955078125e-07 ;  /* 0x00000002ff507431 */ /* 0x000fe200000001ff */
[----:B------:R-:W-:-:S11]  /*0f70*/  PLOP3.LUT P1, PT, PT, PT, UP0, 0x80, 0x8 ;  /* 0x000000000008781c */ /* 0x000fd60003f2f008 */
[----:B0-----:R-:W-:-:S06]  /*0f80*/  @P0 IMAD.WIDE R80, R93, R80, UR22 ;  /* 0x000000165d500e25 */ /* 0x001fcc000f8e0250 */
[----:B------:R-:W2:Y:S01]  /*0f90*/  @P1 LDG.E.U16 R80, desc[UR6][R80.64] ;  /* 0x0000000650501981 */ /* 0x000ea2000c1e1500 */
[----:B------:R-:W-:Y:S01]  /*0fa0*/  IMAD R82, R93, UR18, RZ ;  /* 0x000000125d527c24 */ /* 0x000fe2000f8e02ff */
[----:B------:R-:W-:Y:S01]  /*0fb0*/  ISETP.GE.U32.AND P2, PT, R94, 0x20, PT ;  /* 0x000000205e00780c */ /* 0x000fe20003f46070 */
[----:B------:R-:W-:Y:S01]  /*0fc0*/  BSSY.RECONVERGENT B1, `(.L_x_2007) ;  /* 0x000060b000017945 */ /* 0x000fe20003800200 */
[----:B------:R-:W0:Y:S01]  /*0fd0*/  S2R R129, SR_TID.X ;  /* 0x0000000000817919 */ /* 0x000e220000002100 */
[----:B------:R-:W-:Y:S01]  /*0fe0*/  PLOP3.LUT P0, PT, PT, PT, UP0, 0x80, 0x8 ;  /* 0x000000000008781c */ /* 0x000fe20003f0f008 */
[----:B------:R-:W-:Y:S01]  /*0ff0*/  IMAD.MOV.U32 R131, RZ, RZ, 0x3f800000 ;  /* 0x3f800000ff837424 */ /* 0x000fe200078e00ff */
[----:B------:R-:W-:Y:S02]  /*1000*/  SHF.R.S32.HI R83, RZ, 0x1f, R82 ;  /* 0x0000001fff537819 */ /* 0x000fe40000011452 */
[----:B------:R-:W-:Y:S02]  /*1010*/  P2R R130, PR, RZ, 0x4 ;  /* 0x00000004ff827803 */ /* 0x000fe40000000000 */
[----:B------:R-:W-:-:S02]  /*1020*/  LEA.HI R83, R83, R82, RZ, 0x3 ;  /* 0x0000005253537211 */ /* 0x000fc400078f18ff */
[----:B0-----:R-:W-:-:S04]  /*1030*/  LOP3.LUT R128, R129, 0x1f, RZ, 0xc0, !PT ;  /* 0x0000001f81807812 */ /* 0x001fc800078ec0ff */
[----:B------:R-:W-:-:S04]  /*1040*/  LEA.HI.SX32 R128, R83, R128, 0x1d ;  /* 0x0000008053807211 */ /* 0x000fc800078feaff */
[----:B------:R-:W-:Y:S01]  /*1050*/  MOV R136, R128 ;  /* 0x0000008000887202 */ /* 0x000fe20000000f00 */
[----:B--2---:R-:W-:Y:S01]  /*1060*/  @P0 IMAD.U32 R131, R80, 0x10000, RZ ;  /* 0x0001000050830824 */ /* 0x004fe200078e00ff */
        /* <DEDUP_REMOVED lines=16> */
[----:B------:R-:W-:-:S05]  /*1170*/  IMAD.MOV.U32 R99, RZ, RZ, 0x2 ;  /* 0x00000002ff637424 */ /* 0x000fca00078e00ff */
[----:B------:R-:W-:-:S05]  /*1180*/  VIADDMNMX.U32 R98, R88, 0xfffffffe, R99, PT ;  /* 0xfffffffe58627846 */ /* 0x000fca0003800063 */
[----:B------:R-:W-:-:S04]  /*1190*/  IMAD.SHL.U32 R104, R98, 0x4, RZ ;  /* 0x0000000462687824 */ /* 0x000fc800078e00ff */
[----:B------:R-:W0:Y:S02]  /*11a0*/  LDC R98, c[0x2][R104] ;  /* 0x0080000068627b82 */ /* 0x000e240000000800 */
[----:B0-----:R-:W-:-:S04]  /*11b0*/  SHF.R.S32.HI R99, RZ, 0x1f, R98 ;  /* 0x0000001fff637819 */ /* 0x001fc80000011462 */
.L_x_37076:
[----:B------:R-:W-:Y:S05]  /*11c0*/  BRX R98 -0x11d0                                        (*"BRANCH_TARGETS .L_x_37077,.L_x_37078,.L_x_37079"*) ;  /* 0xffffffec628c7949 */ /* 0x000fea000383ffff */
.L_x_37079:
[----:B------:R-:W-:Y:S01]  /*11d0*/  IADD3 R98, PT, PT, R88, 0x1, RZ ;  /* 0x0000000158627810 */ /* 0x000fe20007ffe0ff */
[----:B------:R-:W-:Y:S02]  /*11e0*/  IMAD.MOV.U32 R134, RZ, RZ, R132 ;  /* 0x000000ffff867224 */ /* 0x000fe400078e0084 */
[----:B------:R-:W-:Y:S01]  /*11f0*/  IMAD.MOV.U32 R99, RZ, RZ, R89 ;  /* 0x000000ffff637224 */ /* 0x000fe200078e0059 */
[----:B------:R-:W-:Y:S06]  /*1200*/  BRA `(.L_x_2011) ;  /* 0x0000000400187947 */ /* 0x000fec0003800000 */
.L_x_37077:
[----:B------:R-:W-:Y:S01]  /*1210*/  MOV R134, R132 ;  /* 0x0000008400867202 */ /* 0x000fe20000000f00 */
[----:B------:R-:W-:Y:S02]  /*1220*/  IMAD.MOV.U32 R98, RZ, RZ, 0x3 ;  /* 0x00000003ff627424 */ /* 0x000fe400078e00ff */
[----:B------:R-:W-:Y:S01]  /*1230*/  IMAD.MOV.U32 R99, RZ, RZ, R90 ;  /* 0x000000ffff637224 */ /* 0x000fe200078e005a */
[----:B------:R-:W-:Y:S06]  /*1240*/  BRA `(.L_x_2011) ;  /* 0x0000000400087947 */ /* 0x000fec0003800000 */
.L_x_37078:
        /* <DEDUP_REMOVED lines=13> */
.L_x_2013:
[----:B------:R-:W-:Y:S05]  /*1320*/  BSYNC.RECONVERGENT B3 ;  /* 0x0000000000037941 */ /* 0x000fea0003800200 */
.L_x_2012:
[----:B------:R-:W-:Y:S01]  /*1330*/  IMAD.WIDE.U32 R88, R95, -0x326172a9, RZ ;  /* 0xcd9e8d575f587825 */ /* 0x000fe200078e00ff */
[----:B------:R-:W-:Y:S01]  /*1340*/  LOP3.LUT R98, R2, UR5, R105, 0x96, !PT ;  /* 0x0000000502627c12 */ /* 0x000fe2000f8e9669 */
[----:B------:R-:W-:Y:S02]  /*1350*/  UIADD3 UR21, UPT, UPT, UR5, -0x4498517b, URZ ;  /* 0xbb67ae8505157890 */ /* 0x000fe4000fffe0ff */
[----:B------:R-:W-:Y:S01]  /*1360*/  UIADD3 UR22, UPT, UPT, UR5, 0x646e171e, URZ ;  /* 0x646e171e05167890 */ /* 0x000fe2000fffe0ff */
[----:B------:R-:W-:Y:S01]  /*1370*/  LOP3.LUT R112, R91, UR4, R89, 0x96, !PT ;  /* 0x000000045b707c12 */ /* 0x000fe2000f8e9659 */
[----:B------:R-:W-:-:S04]  /*1380*/  IMAD.WIDE.U32 R98, R98, -0x326172a9, RZ ;  /* 0xcd9e8d5762627825 */ /* 0x000fc800078e00ff */
[----:B------:R-:W-:Y:S01]  /*1390*/  IMAD.WIDE.U32 R112, R112, -0x2daee0ad, RZ ;  /* 0xd2511f5370707825 */ /* 0x000fe200078e00ff */
[----:B------:R-:W-:-:S04]  /*13a0*/  LOP3.LUT R105, R88, UR10, R99, 0x96, !PT ;  /* 0x0000000a58697c12 */ /* 0x000fc8000f8e9663 */
[----:B------:R-:W-:Y:S01]  /*13b0*/  LOP3.LUT R88, R104, UR21, R113, 0x96, !PT ;  /* 0x0000001568587c12 */ /* 0x000fe2000f8e9671 */
[----:B------:R-:W-:Y:S01]  /*13c0*/  IMAD.WIDE.U32 R104, R105, -0x2daee0ad, RZ ;  /* 0xd2511f5369687825 */ /* 0x000fe200078e00ff */
[----:B------:R-:W-:-:S03]  /*13d0*/  UIADD3 UR21, UPT, UPT, UR4, 0x3c6ef372, URZ ;  /* 0x3c6ef37204157890 */ /* 0x000fc6000fffe0ff */
        /* <DEDUP_REMOVED lines=13> */
[----:B------:R-:W-:-:S03]  /*14b0*/  UIADD3 UR21, UPT, UPT, UR5, -0x56f99767, URZ ;  /* 0xa906689905157890 */ /* 0x000fc6000fffe0ff */
[----:B------:R-:W-:Y:S01]  /*14c0*/  IMAD.WIDE.U32 R112, R112, -0x2daee0ad, RZ ;  /* 0xd2511f5370707825 */ /* 0x000fe200078e00ff */
[----:B------:R-:W-:-:S04]  /*14d0*/  LOP3.LUT R105, R88, UR15, R99, 0x96, !PT ;  /* 0x0000000f58697c12 */ /* 0x000fc8000f8e9663 */
[----:B------:R-:W-:Y:S01]  /*14e0*/  LOP3.LUT R88, R104, UR21, R113, 0x96, !PT ;  /* 0x0000001568587c12 */ /* 0x000fe2000f8e9671 */
[----:B------:R-:W-:Y:S01]  /*14f0*/  IMAD.WIDE.U32 R104, R105, -0x2daee0ad, RZ ;  /* 0xd2511f5369687825 */ /* 0x000fe200078e00ff */
[----:B------:R-:W-:-:S03]  /*1500*/  UIADD3 UR21, UPT, UPT, UR4, -0x4ab325aa, URZ ;  /* 0xb54cda5604157890 */ /* 0x000fc6000fffe0ff */
[----:B------:R-:W-:Y:S01]  /*1510*/  IMAD.WIDE.U32 R88, R88, -0x326172a9, RZ ;  /* 0xcd9e8d5758587825 */ /* 0x000fe200078e00ff */
[----:B------:R-:W-:Y:S01]  /*1520*/  LOP3.LUT R99, R112, UR22, R105, 0x96, !PT ;  /* 0x0000001670637c12 */ /* 0x000fe2000f8e9669 */
[----:B------:R-:W-:-:S03]  /*1530*/  UIADD3 UR22, UPT, UPT, UR5, 0x1fd5c5a3, URZ ;  /* 0x1fd5c5a305167890 */ /* 0x000fc6000fffe0ff */
[----:B------:R-:W-:Y:S01]  /*1540*/  LOP3.LUT R112, R98, UR21, R89, 0x96, !PT ;  /* 0x0000001562707c12 */ /* 0x000fe2000f8e9659 */
[----:B------:R-:W-:Y:S01]  /*1550*/  UIADD3 UR21, UPT, UPT, UR4, 0x5384540f, URZ ;  /* 0x5384540f04157890 */ /* 0x000fe2000fffe0ff */
[----:B------:R-:W-:-:S04]  /*1560*/  IMAD.WIDE.U32 R98, R99, -0x326172a9, RZ ;  /* 0xcd9e8d5763627825 */ /* 0x000fc800078e00ff */
[----:B------:R-:W-:Y:S01]  /*1570*/  IMAD.WIDE.U32 R112, R112, -0x2daee0ad, RZ ;  /* 0xd2511f5370707825 */ /* 0x000fe200078e00ff */
[----:B------:R-:W-:Y:S01]  /*1580*/  LOP3.LUT R88, R88, UR21, R99, 0x96, !PT ;  /* 0x0000001558587c12 */ /* 0x000fe2000f8e9663 */
[----:B------:R-:W-:-:S03]  /*1590*/  UIADD3 UR21, UPT, UPT, UR4, -0x700cb87f, URZ ;  /* 0x8ff3478104157890 */ /* 0x000fc6000fffe0ff */
[----:B------:R-:W-:Y:S01]  /*15a0*/  LOP3.LUT R104, R104, UR22, R113, 0x96, !PT ;  /* 0x0000001668687c12 */ /* 0x000fe2000f8e9671 */
[----:B------:R-:W-:Y:S01]  /*15b0*/  IMAD.WIDE.U32 R88, R88, -0x2daee0ad, RZ ;  /* 0xd2511f5358587825 */ /* 0x000fe200078e00ff */
[----:B------:R-:W-:-:S03]  /*15c0*/  UIADD3 UR22, UPT, UPT, UR5, -0x695add53, URZ ;  /* 0x96a522ad05167890 */ /* 0x000fc6000fffe0ff */
        /* <DEDUP_REMOVED lines=10> */
.L_x_2011:
[----:B------:R-:W-:Y:S05]  /*1670*/  BSYNC.RECONVERGENT B2 ;  /* 0x0000000000027941 */ /* 0x000fea0003800200 */
.L_x_2010:
[----:B------:R-:W0:Y:S01]  /*1680*/  LDC R137, c[0x0][0x408] ;  /* 0x00010200ff897b82 */ /* 0x000e220000000800 */
[----:B------:R-:W-:Y:S01]  /*1690*/  I2FP.F32.U32 R99, R99 ;  /* 0x0000006300637245 */ /* 0x000fe20000201000 */
[----:B------:R-:W-:Y:S01]  /*16a0*/  IMAD.MOV.U32 R122, RZ, RZ, 0x2f800000 ;  /* 0x2f800000ff7a7424 */ /* 0x000fe200078e00ff */
[----:B------:R-:W-:Y:S01]  /*16b0*/  ISETP.NE.AND P1, PT, R98, 0x1, PT ;  /* 0x000000016200780c */ /* 0x000fe20003f25270 */
[----:B-----5:R-:W-:Y:S01]  /*16c0*/  IMAD.U32 R88, R80, 0x10000, RZ ;  /* 0x0001000050587824 */ /* 0x020fe200078e00ff */
[----:B------:R-:W-:Y:S01]  /*16d0*/  BSSY.RECONVERGENT B2, `(.L_x_2014) ;  /* 0x000005b000027945 */ /* 0x000fe20003800200 */
[----:B------:R-:W-:Y:S01]  /*16e0*/  FFMA.FTZ R99, R99, R122, 1.1641532182693481445e-10 ;  /* 0x2f00000063637423 */ /* 0x000fe2000001007a */
[----:B------:R-:W-:Y:S01]  /*16f0*/  IMAD.U32 R105, R28, 0x10000, RZ ;  /* 0x000100001c697824 */ /* 0x000fe200078e00ff */
[----:B------:R-:W1:Y:S01]  /*1700*/  LDC R136, c[0x0][0x404] ;  /* 0x00010100ff887b82 */ /* 0x000e620000000800 */
[----:B------:R-:W-:Y:S01]  /*1710*/  FMUL.FTZ R88, R88, R131 ;  /* 0x0000008358587220 */ /* 0x000fe20000410000 */
[----:B------:R-:W-:Y:S01]  /*1720*/  PRMT R80, R80, 0x7632, R80 ;  /* 0x0000763250507816 */ /* 0x000fe20000000050 */
[----:B------:R-:W-:-:S02]  /*1730*/  IMAD.MOV.U32 R104, RZ, RZ, 0x2 ;  /* 0x00000002ff687424 */ /* 0x000fc400078e00ff */
[----:B0-----:R-:W-:Y:S01]  /*1740*/  FMUL.FTZ R88, R88, R137 ;  /* 0x0000008958587220 */ /* 0x001fe20000410000 */
[----:B-1----:R-:W-:Y:S02]  /*1750*/  FSETP.GTU.FTZ.AND P0, PT, R99, R136, PT ;  /* 0x000000886300720b */ /* 0x002fe40003f1c000 */
[----:B------:R-:W-:Y:S02]  /*1760*/  SHF.L.U32 R99, R68, 0x10, RZ ;  /* 0x0000001044637819 */ /* 0x000fe400000006ff */
[----:B------:R-:W-:Y:S02]  /*1770*/  FSEL R88, R88, RZ, !P0 ;  /* 0x000000ff58587208 */ /* 0x000fe40004000000 */
[----:B------:R-:W-:-:S03]  /*1780*/  PLOP3.LUT P0, PT, P0, PT, PT, 0x8, 0x80 ;  /* 0x000000000080781c */ /* 0x000fc6000070e170 */
[----:B------:R-:W-:Y:S01]  /*1790*/  FFMA.FTZ R99, R88, R99, R105 ;  /* 0x0000006358637223 */ /* 0x000fe20000010069 */
        /* <DEDUP_REMOVED lines=11> */
.L_x_2016:
        /* <DEDUP_REMOVED lines=13> */
.L_x_2018:
[----:B------:R-:W-:Y:S05]  /*1920*/  BSYNC.RECONVERGENT B3 ;  /* 0x0000000000037941 */ /* 0x000fea0003800200 */
.L_x_2017:
        /* <DEDUP_REMOVED lines=53> */
.L_x_2015:
[----:B------:R-:W-:Y:S05]  /*1c80*/  BSYNC.RECONVERGENT B2 ;  /* 0x0000000000027941 */ /* 0x000fea0003800200 */
.L_x_2014:
[----:B------:R-:W-:Y:S01]  /*1c90*/  I2FP.F32.U32 R105, R88 ;  /* 0x0000005800697245 */ /* 0x000fe20000201000 */
[----:B------:R-:W-:Y:S01]  /*1ca0*/  IMAD.U32 R80, R80, 0x10000, RZ ;  /* 0x0001000050507824 */ /* 0x000fe200078e00ff */
[----:B------:R-:W-:Y:S01]  /*1cb0*/  ISETP.NE.AND P1, PT, R104, 0x1, PT ;  /* 0x000000016800780c */ /* 0x000fe20003f25270 */
[----:B------:R-:W-:Y:S01]  /*1cc0*/  BSSY.RECONVERGENT B2, `(.L_x_2019) ;  /* 0x0000059000027945 */ /* 0x000fe20003800200 */
[----:B------:R-:W-:Y:S01]  /*1cd0*/  PRMT R88, R28, 0x7632, R88 ;  /* 0x000076321c587816 */ /* 0x000fe20000000058 */
[----:B------:R-:W-:Y:S01]  /*1ce0*/  FFMA.FTZ R105, R105, R122, 1.1641532182693481445e-10 ;  /* 0x2f00000069697423 */ /* 0x000fe2000001007a */
[----:B------:R-:W-:Y:S02]  /*1cf0*/  FMUL.FTZ R80, R80, R131 ;  /* 0x0000008350507220 */ /* 0x000fe40000410000 */
[----:B------:R-:W-:Y:S01]  /*1d00*/  SHF.L.U32 R113, R88, 0x10, RZ ;  /* 0x0000001058717819 */ /* 0x000fe200000006ff */
[----:B------:R-:W-:Y:S02]  /*1d10*/  IMAD.MOV.U32 R88, RZ, RZ, 0x2 ;  /* 0x00000002ff587424 */ /* 0x000fe400078e00ff */
[----:B------:R-:W-:Y:S01]  /*1d20*/  FMUL.FTZ R80, R80, R137 ;  /* 0x0000008950507220 */ /* 0x000fe20000410000 */
[----:B------:R-:W-:Y:S01]  /*1d30*/  FSETP.GTU.FTZ.AND P0, PT, R105, R136, PT ;  /* 0x000000886900720b */ /* 0x000fe20003f1c000 */
[----:B------:R-:W-:-:S03]  /*1d40*/  IMAD.U32 R105, R3, 0x10000, RZ ;  /* 0x0001000003697824 */ /* 0x000fc600078e00ff */
[----:B------:R-:W-:Y:S02]  /*1d50*/  FSEL R80, R80, RZ, !P0 ;  /* 0x000000ff50507208 */ /* 0x000fe40004000000 */
[----:B------:R-:W-:-:S03]  /*1d60*/  PLOP3.LUT P0, PT, P0, PT, PT, 0x8, 0x80 ;  /* 0x000000000080781c */ /* 0x000fc6000070e170 */
[----:B------:R-:W-:Y:S01]  /*1d70*/  FFMA.FTZ R98, R80, R105, R113 ;  /* 0x0000006950627223 */ /* 0x000fe20000010071 */
        /* <DEDUP_REMOVED lines=10> */
.L_x_2021:
        /* <DEDUP_REMOVED lines=13> */
.L_x_2023:
[----:B------:R-:W-:Y:S05]  /*1ef0*/  BSYNC.RECONVERGENT B3 ;  /* 0x0000000000037941 */ /* 0x000fea0003800200 */
.L_x_2022:
[----:B------:R-:W-:Y:S01]  /*1f00*/  IMAD.WIDE.U32 R88, R95, -0x326172a9, RZ ;  /* 0xcd9e8d575f587825 */ /* 0x000fe200078e00ff */
[----:B------:R-:W-:Y:S01]  /*1f10*/  LOP3.LUT R104, R2, UR5, R133, 0x96, !PT ;  /* 0x0000000502687c12 */ /* 0x000fe2000f8e9685 */
[----:B------:R-:W-:Y:S01]  /*1f20*/  UIADD3 UR21, UPT, UPT, UR5, -0x4498517b, URZ ;  /* 0xbb67ae8505157890 */ /* 0x000fe2000fffe0ff */
[----:B------:R-:W-:Y:S01]  /*1f30*/  MOV R80, R134 ;  /* 0x0000008600507202 */ /* 0x000fe20000000f00 */
        /* <DEDUP_REMOVED lines=49> */
.L_x_2020:
[----:B------:R-:W-:Y:S05]  /*2250*/  BSYNC.RECONVERGENT B2 ;  /* 0x0000000000027941 */ /* 0x000fea0003800200 */
.L_x_2019:
[----:B------:R-:W-:Y:S01]  /*2260*/  I2FP.F32.U32 R105, R80 ;  /* 0x0000005000697245 */ /* 0x000fe20000201000 */
[----:B------:R-:W-:Y:S01]  /*2270*/  IMAD.U32 R113, R29, 0x10000, RZ ;  /* 0x000100001d717824 */ /* 0x000fe200078e00ff */
[----:B------:R-:W-:Y:S01]  /*2280*/  SHF.L.U32 R80, R81, 0x10, RZ ;  /* 0x0000001051507819 */ /* 0x000fe200000006ff */
[----:B------:R-:W-:Y:S01]  /*2290*/  BSSY.RECONVERGENT B2, `(.L_x_2024) ;  /* 0x0000059000027945 */ /* 0x000fe20003800200 */
[----:B------:R-:W-:Y:S01]  /*22a0*/  ISETP.NE.AND P2, PT, R88, 0x1, PT ;  /* 0x000000015800780c */ /* 0x000fe20003f45270 */
[----:B------:R-:W-:Y:S01]  /*22b0*/  FFMA.FTZ R105, R105, R122, 1.1641532182693481445e-10 ;  /* 0x2f00000069697423 */ /* 0x000fe2000001007a */
[----:B------:R-:W-:Y:S02]  /*22c0*/  HFMA2 R112, -RZ, RZ, 0, 1.1920928955078125e-07 ;  /* 0x00000002ff707431 */ /* 0x000fe400000001ff */
[----:B------:R-:W-:Y:S01]  /*22d0*/  FMUL.FTZ R80, R80, R131 ;  /* 0x0000008350507220 */ /* 0x000fe20000410000 */
[----:B------:R-:W-:Y:S01]  /*22e0*/  PRMT R104, R81, 0x7632, R104 ;  /* 0x0000763251687816 */ /* 0x000fe20000000068 */
[----:B------:R-:W-:Y:S01]  /*22f0*/  IMAD.MOV.U32 R81, RZ, RZ, R0 ;  /* 0x000000ffff517224 */ /* 0x000fe200078e0000 */
[----:B------:R-:W-:Y:S01]  /*2300*/  FSETP.GTU.FTZ.AND P1, PT, R105, R136, PT ;  /* 0x000000886900720b */ /* 0x000fe20003f3c000 */
[----:B------:R-:W-:Y:S01]  /*2310*/  FMUL.FTZ R80, R80, R137 ;  /* 0x0000008950507220 */ /* 0x000fe20000410000 */
[----:B------:R-:W-:-:S04]  /*2320*/  IMAD.U32 R105, R69, 0x10000, RZ ;  /* 0x0001000045697824 */ /* 0x000fc800078e00ff */
[----:B------:R-:W-:Y:S02]  /*2330*/  FSEL R80, R80, RZ, !P1 ;  /* 0x000000ff50507208 */ /* 0x000fe40004800000 */
[----:B------:R-:W-:-:S03]  /*2340*/  PLOP3.LUT P1, PT, P1, PT, PT, 0x8, 0x80 ;  /* 0x000000000080781c */ /* 0x000fc60000f2e170 */
[----:B------:R-:W-:Y:S01]  /*2350*/  FFMA.FTZ R105, R80, R105, R113 ;  /* 0x0000006950697223 */ /* 0x000fe20000010071 */
        /* <DEDUP_REMOVED lines=9> */
.L_x_2026:
        /* <DEDUP_REMOVED lines=13> */
.L_x_2028:
[----:B------:R-:W-:Y:S05]  /*24c0*/  BSYNC.RECONVERGENT B3 ;  /* 0x0000000000037941 */ /* 0x000fea0003800200 */
.L_x_2027:
        /* <DEDUP_REMOVED lines=53> */
.L_x_2025:
[----:B------:R-:W-:Y:S05]  /*2820*/  BSYNC.RECONVERGENT B2 ;  /* 0x0000000000027941 */ /* 0x000fea0003800200 */
.L_x_2024:
[----:B------:R-:W-:Y:S01]  /*2830*/  I2FP.F32.U32 R81, R81 ;  /* 0x0000005100517245 */ /* 0x000fe20000201000 */
[----:B------:R-:W-:Y:S01]  /*2840*/  IMAD.U32 R104, R104, 0x10000, RZ ;  /* 0x0001000068687824 */ /* 0x000fe200078e00ff */
[----:B------:R-:W-:Y:S01]  /*2850*/  ISETP.NE.AND P3, PT, R112, 0x1, PT ;  /* 0x000000017000780c */ /* 0x000fe20003f65270 */
[----:B------:R-:W-:Y:S01]  /*2860*/  BSSY.RECONVERGENT B2, `(.L_x_2029) ;  /* 0x0000059000027945 */ /* 0x000fe20003800200 */
[----:B------:R-:W-:Y:S01]  /*2870*/  PRMT R80, R29, 0x7632, R80 ;  /* 0x000076321d507816 */ /* 0x000fe20000000050 */
[----:B------:R-:W-:Y:S01]  /*2880*/  FFMA.FTZ R81, R81, R122, 1.1641532182693481445e-10 ;  /* 0x2f00000051517423 */ /* 0x000fe2000001007a */
[----:B------:R-:W-:Y:S01]  /*2890*/  FMUL.FTZ R104, R104, R131 ;  /* 0x0000008368687220 */ /* 0x000fe20000410000 */
[----:B------:R-:W-:Y:S02]  /*28a0*/  IMAD.MOV.U32 R88, RZ, RZ, 0x2 ;  /* 0x00000002ff587424 */ /* 0x000fe400078e00ff */
[----:B------:R-:W-:Y:S02]  /*28b0*/  IMAD.U32 R113, R80, 0x10000, RZ ;  /* 0x0001000050717824 */ /* 0x000fe400078e00ff */
[----:B------:R-:W-:Y:S01]  /*28c0*/  FMUL.FTZ R104, R104, R137 ;  /* 0x0000008968687220 */ /* 0x000fe20000410000 */
[----:B------:R-:W-:-:S02]  /*28d0*/  FSETP.GTU.FTZ.AND P2, PT, R81, R136, PT ;  /* 0x000000885100720b */ /* 0x000fc40003f5c000 */
[----:B------:R-:W-:Y:S02]  /*28e0*/  SHF.L.U32 R81, R4, 0x10, RZ ;  /* 0x0000001004517819 */ /* 0x000fe400000006ff */
[----:B------:R-:W-:Y:S02]  /*28f0*/  FSEL R104, R104, RZ, !P2 ;  /* 0x000000ff68687208 */ /* 0x000fe40005000000 */
[----:B------:R-:W-:-:S03]  /*2900*/  PLOP3.LUT P2, PT, P2, PT, PT, 0x8, 0x80 ;  /* 0x000000000080781c */ /* 0x000fc6000174e170 */
[----:B------:R-:W-:Y:S01]  /*2910*/  FFMA.FTZ R104, R104, R81, R113 ;  /* 0x0000005168687223 */ /* 0x000fe20000010071 */
        /* <DEDUP_REMOVED lines=10> */
.L_x_2031:
        /* <DEDUP_REMOVED lines=13> */
.L_x_2033:
[----:B------:R-:W-:Y:S05]  /*2a90*/  BSYNC.RECONVERGENT B3 ;  /* 0x0000000000037941 */ /* 0x000fea0003800200 */
.L_x_2032:
        /* <DEDUP_REMOVED lines=50> */
[----:B------:R-:W-:Y:S02]  /*2dc0*/  HFMA2 R88, -RZ, RZ, 0, 0 ;  /* 0x00000000ff587431 */ /* 0x000fe400000001ff */
[----:B------:R-:W-:Y:S02]  /*2dd0*/  IMAD.MOV.U32 R81, RZ, RZ, R134 ;  /* 0x000000ffff517224 */ /* 0x000fe400078e0086 */
[----:B------:R-:W-:-:S07]  /*2de0*/  IMAD.MOV.U32 R134, RZ, RZ, R80 ;  /* 0x000000ffff867224 */ /* 0x000fce00078e0050 */
.L_x_2030:
[----:B------:R-:W-:Y:S05]  /*2df0*/  BSYNC.RECONVERGENT B2 ;  /* 0x0000000000027941 */ /* 0x000fea0003800200 */
.L_x_2029:
        /* <DEDUP_REMOVED lines=25> */
.L_x_2036:
        /* <DEDUP_REMOVED lines=13> */
.L_x_2038:
[----:B------:R-:W-:Y:S05]  /*3060*/  BSYNC.RECONVERGENT B3 ;  /* 0x0000000000037941 */ /* 0x000fea0003800200 */
.L_x_2037:
        /* <DEDUP_REMOVED lines=53> */
.L_x_2035:
[----:B------:R-:W-:Y:S05]  /*33c0*/  BSYNC.RECONVERGENT B2 ;  /* 0x0000000000027941 */ /* 0x000fea0003800200 */
.L_x_2034:
        /* <DEDUP_REMOVED lines=9> */
[----:B------:R-:W-:Y:S02]  /*3460*/  IMAD.U32 R81, R5, 0x10000, RZ ;  /* 0x0001000005517824 */ /* 0x000fe400078e00ff */
[----:B------:R-:W-:Y:S02]  /*3470*/  IMAD.U32 R123, R80, 0x10000, RZ ;  /* 0x00010000507b7824 */ /* 0x000fe400078e00ff */
[----:B------:R-:W-:Y:S02]  /*3480*/  FSEL R82, R82, RZ, !P4 ;  /* 0x000000ff52527208 */ /* 0x000fe40006000000 */
[----:B------:R-:W-:-:S03]  /*3490*/  PLOP3.LUT P4, PT, P4, PT, PT, 0x8, 0x80 ;  /* 0x000000000080781c */ /* 0x000fc6000278e170 */
[----:B------:R-:W-:Y:S01]  /*34a0*/  FFMA.FTZ R112, R82, R81, R123 ;  /* 0x0000005152707223 */ /* 0x000fe2000001007b */
[----:B------:R-:W-:Y:S02]  /*34b0*/  HFMA2 R82, -RZ, RZ, 0, 1.1920928955078125e-07 ;  /* 0x00000002ff527431 */ /* 0x000fe400000001ff */
        /* <DEDUP_REMOVED lines=10> */
.L_x_2041:
        /* <DEDUP_REMOVED lines=13> */
.L_x_2043:
[----:B------:R-:W-:Y:S05]  /*3630*/  BSYNC.RECONVERGENT B3 ;  /* 0x0000000000037941 */ /* 0x000fea0003800200 */
.L_x_2042:
[----:B------:R-:W-:Y:S01]  /*3640*/  IMAD.WIDE.U32 R88, R95, -0x326172a9, RZ ;  /* 0xcd9e8d575f587825 */ /* 0x000fe200078e00ff */
[----:B------:R-:W-:Y:S01]  /*3650*/  LOP3.LUT R80, R2, UR5, R139, 0x96, !PT ;  /* 0x0000000502507c12 */ /* 0x000fe2000f8e968b */
[----:B------:R-:W-:Y:S02]  /*3660*/  UIADD3 UR21, UPT, UPT, UR5, -0x4498517b, URZ ;  /* 0xbb67ae8505157890 */ /* 0x000fe4000fffe0ff */
[----:B------:R-:W-:Y:S01]  /*3670*/  UIADD3 UR22, UPT, UPT, UR5, 0x646e171e, URZ ;  /* 0x646e171e05167890 */ /* 0x000fe2000fffe0ff */
[----:B------:R-:W-:Y:S01]  /*3680*/  LOP3.LUT R132, R91, UR4, R89, 0x96, !PT ;  /* 0x000000045b847c12 */ /* 0x000fe2000f8e9659 */
[----:B------:R-:W-:-:S04]  /*3690*/  IMAD.WIDE.U32 R80, R80, -0x326172a9, RZ ;  /* 0xcd9e8d5750507825 */ /* 0x000fc800078e00ff */
[----:B------:R-:W-:Y:S01]  /*36a0*/  IMAD.WIDE.U32 R132, R132, -0x2daee0ad, RZ ;  /* 0xd2511f5384847825 */ /* 0x000fe200078e00ff */
[----:B------:R-:W-:-:S03]  /*36b0*/  LOP3.LUT R139, R88, UR10, R81, 0x96, !PT ;  /* 0x0000000a588b7c12 */ /* 0x000fc6000f8e9651 */
[----:B------:R-:W-:Y:S01]  /*36c0*/  IMAD.MOV.U32 R82, RZ, RZ, RZ ;  /* 0x000000ffff527224 */ /* 0x000fe200078e00ff */
        /* <DEDUP_REMOVED lines=44> */
.L_x_2040:
[----:B------:R-:W-:Y:S05]  /*3990*/  BSYNC.RECONVERGENT B2 ;  /* 0x0000000000027941 */ /* 0x000fea0003800200 */
.L_x_2039:
[----:B------:R-:W-:Y:S01]  /*39a0*/  I2FP.F32.U32 R81, R81 ;  /* 0x0000005100517245 */ /* 0x000fe20000201000 */
[----:B------:R-:W-:Y:S01]  /*39b0*/  IMAD.U32 R80, R83, 0x10000, RZ ;  /* 0x0001000053507824 */ /* 0x000fe200078e00ff */
[----:B------:R-:W-:Y:S01]  /*39c0*/  ISETP.NE.AND P6, PT, R82, 0x1, PT ;  /* 0x000000015200780c */ /* 0x000fe20003fc5270 */
[----:B------:R-:W-:Y:S01]  /*39d0*/  IMAD.U32 R133, R31, 0x10000, RZ ;  /* 0x000100001f857824 */ /* 0x000fe200078e00ff */
[----:B------:R-:W-:Y:S01]  /*39e0*/  SHF.L.U32 R123, R71, 0x10, RZ ;  /* 0x00000010477b7819 */ /* 0x000fe200000006ff */
[----:B------:R-:W-:Y:S01]  /*39f0*/  FFMA.FTZ R81, R81, R122, 1.1641532182693481445e-10 ;  /* 0x2f00000051517423 */ /* 0x000fe2000001007a */
[----:B------:R-:W-:Y:S01]  /*3a00*/  FMUL.FTZ R80, R80, R131 ;  /* 0x0000008350507220 */ /* 0x000fe20000410000 */
[----:B------:R-:W-:Y:S01]  /*3a10*/  BSSY.RECONVERGENT B2, `(.L_x_2044) ;  /* 0x0000057000027945 */ /* 0x000fe20003800200 */
[----:B------:R-:W-:Y:S01]  /*3a20*/  PRMT R138, R83, 0x7632, R138 ;  /* 0x00007632538a7816 */ /* 0x000fe2000000008a */
[----:B------:R-:W-:Y:S02]  /*3a30*/  IMAD.MOV.U32 R88, RZ, RZ, 0x2 ;  /* 0x00000002ff587424 */ /* 0x000fe400078e00ff */
[----:B------:R-:W-:Y:S01]  /*3a40*/  FMUL.FTZ R80, R80, R137 ;  /* 0x0000008950507220 */ /* 0x000fe20000410000 */
[----:B------:R-:W-:-:S02]  /*3a50*/  FSETP.GTU.FTZ.AND P5, PT, R81, R136, PT ;  /* 0x000000885100720b */ /* 0x000fc40003fbc000 */
[----:B------:R-:W-:Y:S02]  /*3a60*/  MOV R81, R0 ;  /* 0x0000000000517202 */ /* 0x000fe40000000f00 */
        /* <DEDUP_REMOVED lines=12> */
.L_x_2046:
        /* <DEDUP_REMOVED lines=15> */
.L_x_2048:
[----:B------:R-:W-:Y:S05]  /*3c20*/  BSYNC.RECONVERGENT B3 ;  /* 0x0000000000037941 */ /* 0x000fea0003800200 */
.L_x_2047:
        /* <DEDUP_REMOVED lines=53> */
.L_x_2045:
[----:B------:R-:W-:Y:S05]  /*3f80*/  BSYNC.RECONVERGENT B2 ;  /* 0x0000000000027941 */ /* 0x000fea0003800200 */
.L_x_2044:
[----:B------:R-:W-:Y:S01]  /*3f90*/  I2FP.F32.U32 R81, R81 ;  /* 0x0000005100517245 */ /* 0x000fe20000201000 */
[----:B------:R-:W-:Y:S01]  /*3fa0*/  IMAD.U32 R138, R138, 0x10000, RZ ;  /* 0x000100008a8a7824 */ /* 0x000fe200078e00ff */
[----:B------:R-:W-:Y:S01]  /*3fb0*/  PRMT R80, R31, 0x7632, R80 ;  /* 0x000076321f507816 */ /* 0x000fe20000000050 */
[----:B------:R-:W-:Y:S01]  /*3fc0*/  IMAD.U32 R83, R6, 0x10000, RZ ;  /* 0x0001000006537824 */ /* 0x000fe200078e00ff */
[----:B------:R-:W-:Y:S01]  /*3fd0*/  F2FP.BF16.F32.PACK_AB R82, R112, R113 ;  /* 0x000000717052723e */ /* 0x000fe200000010ff */
[----:B------:R-:W-:Y:S01]  /*3fe0*/  FMUL.FTZ R138, R138, R131 ;  /* 0x000000838a8a7220 */ /* 0x000fe20000410000 */
[----:B------:R-:W-:Y:S01]  /*3ff0*/  FFMA.FTZ R81, R81, R122, 1.1641532182693481445e-10 ;  /* 0x2f00000051517423 */ /* 0x000fe2000001007a */
[----:B------:R-:W-:Y:S02]  /*4000*/  SHF.L.U32 R133, R80, 0x10, RZ ;  /* 0x0000001050857819 */ /* 0x000fe400000006ff */
[----:B------:R-:W-:Y:S01]  /*4010*/  FMUL.FTZ R138, R138, R137 ;  /* 0x000000898a8a7220 */ /* 0x000fe20000410000 */
[----:B------:R-:W-:-:S02]  /*4020*/  F2FP.BF16.F32.PACK_AB R80, R98, R99 ;  /* 0x000000636250723e */ /* 0x000fc400000010ff */
[----:B------:R-:W-:Y:S02]  /*4030*/  FSETP.GTU.FTZ.AND P6, PT, R81, R136, PT ;  /* 0x000000885100720b */ /* 0x000fe40003fdc000 */
[----:B------:R-:W-:Y:S02]  /*4040*/  F2FP.BF16.F32.PACK_AB R81, R104, R105 ;  /* 0x000000696851723e */ /* 0x000fe400000010ff */
[----:B------:R-:W-:Y:S02]  /*4050*/  FSEL R138, R138, RZ, !P6 ;  /* 0x000000ff8a8a7208 */ /* 0x000fe40007000000 */
[----:B------:R-:W-:-:S03]  /*4060*/  PLOP3.LUT P6, PT, P6, PT, PT, 0x8, 0x80 ;  /* 0x000000000080781c */ /* 0x000fc600037ce170 */
[----:B------:R-:W-:-:S05]  /*4070*/  FFMA.FTZ R122, R138, R83, R133 ;  /* 0x000000538a7a7223 */ /* 0x000fca0000010085 */
[----:B------:R-:W-:Y:S01]  /*4080*/  F2FP.BF16.F32.PACK_AB R83, R122, R123 ;  /* 0x0000007b7a53723e */ /* 0x000fe200000010ff */
[----:B------:R-:W-:Y:S06]  /*4090*/  BRA `(.L_x_2049) ;  /* 0x0000002c00a07947 */ /* 0x000fec0003800000 */
.L_x_2009:
        /* <DEDUP_REMOVED lines=16> */
.L_x_2052:
        /* <DEDUP_REMOVED lines=13> */
.L_x_2054:
[----:B------:R-:W-:Y:S05]  /*4270*/  BSYNC.RECONVERGENT B3 ;  /* 0x0000000000037941 */ /* 0x000fea0003800200 */
.L_x_2053:
        /* <DEDUP_REMOVED lines=52> */
.L_x_2051:
[----:B------:R-:W-:Y:S05]  /*45c0*/  BSYNC.RECONVERGENT B2 ;  /* 0x0000000000027941 */ /* 0x000fea0003800200 */
.L_x_2050:
[----:B------:R-:W0:Y:S01]  /*45d0*/  LDC R137, c[0x0][0x408] ;  /* 0x00010200ff897b82 */ /* 0x000e220000000800 */
[----:B------:R-:W-:Y:S01]  /*45e0*/  I2FP.F32.U32 R99, R98 ;  /* 0x0000006200637245 */ /* 0x000fe20000201000 */
[----:B------:R-:W-:Y:S01]  /*45f0*/  IMAD.MOV.U32 R122, RZ, RZ, 0x2f800000 ;  /* 0x2f800000ff7a7424 */ /* 0x000fe200078e00ff */
[----:B-----5:R-:W-:Y:S01]  /*4600*/  SHF.L.U32 R88, R80, 0x10, RZ ;  /* 0x0000001050587819 */ /* 0x020fe200000006ff */
[----:B------:R-:W-:Y:S01]  /*4610*/  IMAD.U32 R98, R68, 0x10000, RZ ;  /* 0x0001000044627824 */ /* 0x000fe200078e00ff */
[----:B------:R-:W-:Y:S01]  /*4620*/  ISETP.NE.AND P1, PT, R104, 0x1, PT ;  /* 0x000000016800780c */ /* 0x000fe20003f25270 */
[----:B------:R-:W-:Y:S01]  /*4630*/  FFMA.FTZ R99, R99, R122, 1.1641532182693481445e-10 ;  /* 0x2f00000063637423 */ /* 0x000fe2000001007a */
[----:B------:R-:W-:Y:S01]  /*4640*/  BSSY.RECONVERGENT B2, `(.L_x_2055) ;  /* 0x0000058000027945 */ /* 0x000fe20003800200 */
[----:B------:R-:W1:Y:S01]  /*4650*/  LDC R136, c[0x0][0x404] ;  /* 0x00010100ff887b82 */ /* 0x000e620000000800 */
[----:B------:R-:W-:Y:S01]  /*4660*/  FMUL.FTZ R88, R88, R131 ;  /* 0x0000008358587220 */ /* 0x000fe20000410000 */
[----:B------:R-:W-:Y:S01]  /*4670*/  PRMT R80, R80, 0x7632, R80 ;  /* 0x0000763250507816 */ /* 0x000fe20000000050 */
[----:B------:R-:W-:-:S02]  /*4680*/  IMAD.MOV.U32 R112, RZ, RZ, 0x2 ;  /* 0x00000002ff707424 */ /* 0x000fc400078e00ff */
[----:B0-----:R-:W-:Y:S01]  /*4690*/  FMUL.FTZ R88, R88, R137 ;  /* 0x0000008958587220 */ /* 0x001fe20000410000 */
[----:B-1----:R-:W-:-:S04]  /*46a0*/  FSETP.GTU.FTZ.AND P0, PT, R99, R136, PT ;  /* 0x000000886300720b */ /* 0x002fc80003f1c000 */
[----:B------:R-:W-:Y:S02]  /*46b0*/  FSEL R99, R88, RZ, !P0 ;  /* 0x000000ff58637208 */ /* 0x000fe40004000000 */
[----:B------:R-:W-:Y:S02]  /*46c0*/  PLOP3.LUT P0, PT, P0, PT, PT, 0x8, 0x80 ;  /* 0x000000000080781c */ /* 0x000fe4000070e170 */
[----:B------:R-:W-:Y:S01]  /*46d0*/  MOV R88, R0 ;  /* 0x0000000000587202 */ /* 0x000fe20000000f00 */
[----:B------:R-:W-:Y:S01]  /*46e0*/  FMUL.FTZ R99, R99, R98 ;  /* 0x0000006263637220 */ /* 0x000fe20000410000 */
        /* <DEDUP_REMOVED lines=10> */
.L_x_2057:
        /* <DEDUP_REMOVED lines=13> */
.L_x_2059:
[----:B------:R-:W-:Y:S05]  /*4860*/  BSYNC.RECONVERGENT B3 ;  /* 0x0000000000037941 */ /* 0x000fea0003800200 */
.L_x_2058:
        /* <DEDUP_REMOVED lines=53> */
.L_x_2056:
[----:B------:R-:W-:Y:S05]  /*4bc0*/  BSYNC.RECONVERGENT B2 ;  /* 0x0000000000027941 */ /* 0x000fea0003800200 */
.L_x_2055:
        /* <DEDUP_REMOVED lines=12> */
[----:B------:R-:W-:Y:S01]  /*4c90*/  FMUL.FTZ R98, R80, R105 ;  /* 0x0000006950627220 */ /* 0x000fe20000410000 */
        /* <DEDUP_REMOVED lines=10> */
.L_x_2062:
        /* <DEDUP_REMOVED lines=13> */
.L_x_2064:
[----:B------:R-:W-:Y:S05]  /*4e10*/  BSYNC.RECONVERGENT B3 ;  /* 0x0000000000037941 */ /* 0x000fea0003800200 */
.L_x_2063:
        /* <DEDUP_REMOVED lines=8> */
[----:B------:R-:W-:Y:S01]  /*4ea0*/  IMAD.MOV.U32 R80, RZ, RZ, R134 ;  /* 0x000000ffff507224 */ /* 0x000fe200078e0086 */
        /* <DEDUP_REMOVED lines=44> */
.L_x_2061:
[----:B------:R-:W-:Y:S05]  /*5170*/  BSYNC.RECONVERGENT B2 ;  /* 0x0000000000027941 */ /* 0x000fea0003800200 */
.L_x_2060:
        /* <DEDUP_REMOVED lines=8> */
[----:B------:R-:W-:Y:S02]  /*5200*/  IMAD.MOV.U32 R81, RZ, RZ, R0 ;  /* 0x000000ffff517224 */ /* 0x000fe400078e0000 */
[----:B------:R-:W-:Y:S01]  /*5210*/  FMUL.FTZ R80, R80, R137 ;  /* 0x0000008950507220 */ /* 0x000fe20000410000 */
[----:B------:R-:W-:-:S04]  /*5220*/  FSETP.GTU.FTZ.AND P1, PT, R105, R136, PT ;  /* 0x000000886900720b */ /* 0x000fc80003f3c000 */
[----:B------:R-:W-:Y:S01]  /*5230*/  FSEL R105, R80, RZ, !P1 ;  /* 0x000000ff50697208 */ /* 0x000fe20004800000 */
[----:B------:R-:W-:Y:S01]  /*5240*/  IMAD.MOV.U32 R80, RZ, RZ, 0x2 ;  /* 0x00000002ff507424 */ /* 0x000fe200078e00ff */
[----:B------:R-:W-:-:S03]  /*5250*/  PLOP3.LUT P1, PT, P1, PT, PT, 0x8, 0x80 ;  /* 0x000000000080781c */ /* 0x000fc60000f2e170 */
[----:B------:R-:W-:Y:S01]  /*5260*/  FMUL.FTZ R105, R105, R88 ;  /* 0x0000005869697220 */ /* 0x000fe20000410000 */
        /* <DEDUP_REMOVED lines=9> */
.L_x_2067:
        /* <DEDUP_REMOVED lines=13> */
.L_x_2069:
[----:B------:R-:W-:Y:S05]  /*53d0*/  BSYNC.RECONVERGENT B3 ;  /* 0x0000000000037941 */ /* 0x000fea0003800200 */
.L_x_2068:
        /* <DEDUP_REMOVED lines=53> */
.L_x_2066:
[----:B------:R-:W-:Y:S05]  /*5730*/  BSYNC.RECONVERGENT B2 ;  /* 0x0000000000027941 */ /* 0x000fea0003800200 */
.L_x_2065:
        /* <DEDUP_REMOVED lines=12> */
[----:B------:R-:W-:Y:S01]  /*5800*/  FMUL.FTZ R104, R104, R81 ;  /* 0x0000005168687220 */ /* 0x000fe20000410000 */
        /* <DEDUP_REMOVED lines=10> */
.L_x_2072:
        /* <DEDUP_REMOVED lines=13> */
.L_x_2074:
[----:B------:R-:W-:Y:S05]  /*5980*/  BSYNC.RECONVERGENT B3 ;  /* 0x0000000000037941 */ /* 0x000fea0003800200 */
.L_x_2073:
        /* <DEDUP_REMOVED lines=53> */
.L_x_2071:
[----:B------:R-:W-:Y:S05]  /*5ce0*/  BSYNC.RECONVERGENT B2 ;  /* 0x0000000000027941 */ /* 0x000fea0003800200 */
.L_x_2070:
[----:B------:R-:W-:Y:S01]  /*5cf0*/  I2FP.F32.U32 R81, R81 ;  /* 0x0000005100517245 */ /* 0x000fe20000201000 */
[----:B------:R-:W-:Y:S01]  /*5d00*/  IMAD.U32 R80, R82, 0x10000, RZ ;  /* 0x0001000052507824 */ /* 0x000fe200078e00ff */
[----:B------:R-:W-:Y:S01]  /*5d10*/  ISETP.NE.AND P4, PT, R112, 0x1, PT ;  /* 0x000000017000780c */ /* 0x000fe20003f85270 */
[----:B------:R-:W-:Y:S01]  /*5d20*/  IMAD.U32 R88, R70, 0x10000, RZ ;  /* 0x0001000046587824 */ /* 0x000fe200078e00ff */
[----:B------:R-:W-:Y:S01]  /*5d30*/  BSSY.RECONVERGENT B2, `(.L_x_2075) ;  /* 0x0000057000027945 */ /* 0x000fe20003800200 */
[----:B------:R-:W-:Y:S01]  /*5d40*/  FFMA.FTZ R81, R81, R122, 1.1641532182693481445e-10 ;  /* 0x2f00000051517423 */ /* 0x000fe2000001007a */
[----:B------:R-:W-:Y:S01]  /*5d50*/  FMUL.FTZ R80, R80, R131 ;  /* 0x0000008350507220 */ /* 0x000fe20000410000 */
[----:B------:R-:W-:-:S03]  /*5d60*/  PRMT R82, R82, 0x7632, R82 ;  /* 0x0000763252527816 */ /* 0x000fc60000000052 */
[----:B------:R-:W-:Y:S01]  /*5d70*/  FMUL.FTZ R80, R80, R137 ;  /* 0x0000008950507220 */ /* 0x000fe20000410000 */
[----:B------:R-:W-:Y:S01]  /*5d80*/  FSETP.GTU.FTZ.AND P3, PT, R81, R136, PT ;  /* 0x000000885100720b */ /* 0x000fe20003f7c000 */
[----:B------:R-:W-:-:S03]  /*5d90*/  IMAD.MOV.U32 R81, RZ, RZ, R0 ;  /* 0x000000ffff517224 */ /* 0x000fc600078e0000 */
[----:B------:R-:W-:Y:S01]  /*5da0*/  FSEL R113, R80, RZ, !P3 ;  /* 0x000000ff50717208 */ /* 0x000fe20005800000 */
[----:B------:R-:W-:Y:S01]  /*5db0*/  HFMA2 R80, -RZ, RZ, 0, 1.1920928955078125e-07 ;  /* 0x00000002ff507431 */ /* 0x000fe200000001ff */
[----:B------:R-:W-:-:S03]  /*5dc0*/  PLOP3.LUT P3, PT, P3, PT, PT, 0x8, 0x80 ;  /* 0x000000000080781c */ /* 0x000fc60001f6e170 */
[----:B------:R-:W-:Y:S01]  /*5dd0*/  FMUL.FTZ R113, R113, R88 ;  /* 0x0000005871717220 */ /* 0x000fe20000410000 */
        /* <DEDUP_REMOVED lines=9> */
.L_x_2077:
        /* <DEDUP_REMOVED lines=13> */
.L_x_2079:
[----:B------:R-:W-:Y:S05]  /*5f40*/  BSYNC.RECONVERGENT B3 ;  /* 0x0000000000037941 */ /* 0x000fea0003800200 */
.L_x_2078:
        /* <DEDUP_REMOVED lines=53> */
.L_x_2076:
[----:B------:R-:W-:Y:S05]  /*62a0*/  BSYNC.RECONVERGENT B2 ;  /* 0x0000000000027941 */ /* 0x000fea0003800200 */
.L_x_2075:
        /* <DEDUP_REMOVED lines=23> */
.L_x_2082:
        /* <DEDUP_REMOVED lines=13> */
.L_x_2084:
[----:B------:R-:W-:Y:S05]  /*64f0*/  BSYNC.RECONVERGENT B3 ;  /* 0x0000000000037941 */ /* 0x000fea0003800200 */
.L_x_2083:
        /* <DEDUP_REMOVED lines=53> */
.L_x_2081:
[----:B------:R-:W-:Y:S05]  /*6850*/  BSYNC.RECONVERGENT B2 ;  /* 0x0000000000027941 */ /* 0x000fea0003800200 */
.L_x_2080:
[----:B------:R-:W-:Y:S01]  /*6860*/  I2FP.F32.U32 R81, R81 ;  /* 0x0000005100517245 */ /* 0x000fe20000201000 */
[----:B------:R-:W-:Y:S01]  /*6870*/  IMAD.U32 R82, R71, 0x10000, RZ ;  /* 0x0001000047527824 */ /* 0x000fe200078e00ff */
[----:B------:R-:W-:Y:S01]  /*6880*/  SHF.L.U32 R80, R83, 0x10, RZ ;  /* 0x0000001053507819 */ /* 0x000fe200000006ff */
[----:B------:R-:W-:Y:S01]  /*6890*/  BSSY.RECONVERGENT B2, `(.L_x_2085) ;  /* 0x000005a000027945 */ /* 0x000fe20003800200 */
[----:B------:R-:W-:Y:S01]  /*68a0*/  ISETP.NE.AND P6, PT, R132, 0x1, PT ;  /* 0x000000018400780c */ /* 0x000fe20003fc5270 */
[----:B------:R-:W-:Y:S01]  /*68b0*/  FFMA.FTZ R81, R81, R122, 1.1641532182693481445e-10 ;  /* 0x2f00000051517423 */ /* 0x000fe2000001007a */
[----:B------:R-:W-:Y:S01]  /*68c0*/  PRMT R138, R83, 0x7632, R138 ;  /* 0x00007632538a7816 */ /* 0x000fe2000000008a */
[----:B------:R-:W-:Y:S01]  /*68d0*/  FMUL.FTZ R80, R80, R131 ;  /* 0x0000008350507220 */ /* 0x000fe20000410000 */
[----:B------:R-:W-:Y:S02]  /*68e0*/  IMAD.MOV.U32 R88, RZ, RZ, 0x2 ;  /* 0x00000002ff587424 */ /* 0x000fe400078e00ff */
[----:B------:R-:W-:Y:S01]  /*68f0*/  FSETP.GTU.FTZ.AND P5, PT, R81, R136, PT ;  /* 0x000000885100720b */ /* 0x000fe20003fbc000 */
[----:B------:R-:W-:Y:S01]  /*6900*/  FMUL.FTZ R80, R80, R137 ;  /* 0x0000008950507220 */ /* 0x000fe20000410000 */
[----:B------:R-:W-:-:S04]  /*6910*/  MOV R81, R0 ;  /* 0x0000000000517202 */ /* 0x000fc80000000f00 */
[----:B------:R-:W-:Y:S02]  /*6920*/  FSEL R123, R80, RZ, !P5 ;  /* 0x000000ff507b7208 */ /* 0x000fe40006800000 */
[----:B------:R-:W-:-:S03]  /*6930*/  PLOP3.LUT P5, PT, P5, PT, PT, 0x8, 0x80 ;  /* 0x000000000080781c */ /* 0x000fc60002fae170 */
[----:B------:R-:W-:Y:S01]  /*6940*/  FMUL.FTZ R123, R123, R82 ;  /* 0x000000527b7b7220 */ /* 0x000fe20000410000 */
        /* <DEDUP_REMOVED lines=9> */
.L_x_2087:
        /* <DEDUP_REMOVED lines=15> */
.L_x_2089:
[----:B------:R-:W-:Y:S05]  /*6ad0*/  BSYNC.RECONVERGENT B3 ;  /* 0x0000000000037941 */ /* 0x000fea0003800200 */
.L_x_2088:
        /* <DEDUP_REMOVED lines=53> */
.L_x_2086:
[----:B------:R-:W-:Y:S05]  /*6e30*/  BSYNC.RECONVERGENT B2 ;  /* 0x0000000000027941 */ /* 0x000fea0003800200 */
.L_x_2085:
[----:B------:R-:W-:Y:S01]  /*6e40*/  I2FP.F32.U32 R81, R81 ;  /* 0x0000005100517245 */ /* 0x000fe20000201000 */
[----:B------:R-:W-:Y:S01]  /*6e50*/  IMAD.U32 R138, R138, 0x10000, RZ ;  /* 0x000100008a8a7824 */ /* 0x000fe200078e00ff */
[----:B------:R-:W-:Y:S01]  /*6e60*/  F2FP.BF16.F32.PACK_AB R82, R112, R113 ;  /* 0x000000717052723e */ /* 0x000fe200000010ff */
[----:B------:R-:W-:Y:S01]  /*6e70*/  IMAD.U32 R83, R6, 0x10000, RZ ;  /* 0x0001000006537824 */ /* 0x000fe200078e00ff */
[----:B------:R-:W-:Y:S01]  /*6e80*/  F2FP.BF16.F32.PACK_AB R80, R98, R99 ;  /* 0x000000636250723e */ /* 0x000fe200000010ff */
[----:B------:R-:W-:Y:S01]  /*6e90*/  FFMA.FTZ R81, R81, R122, 1.1641532182693481445e-10 ;  /* 0x2f00000051517423 */ /* 0x000fe2000001007a */
[----:B------:R-:W-:-:S04]  /*6ea0*/  FMUL.FTZ R138, R138, R131 ;  /* 0x000000838a8a7220 */ /* 0x000fc80000410000 */
[----:B------:R-:W-:Y:S01]  /*6eb0*/  FMUL.FTZ R138, R138, R137 ;  /* 0x000000898a8a7220 */ /* 0x000fe20000410000 */
[----:B------:R-:W-:Y:S02]  /*6ec0*/  FSETP.GTU.FTZ.AND P6, PT, R81, R136, PT ;  /* 0x000000885100720b */ /* 0x000fe40003fdc000 */
[----:B------:R-:W-:Y:S02]  /*6ed0*/  F2FP.BF16.F32.PACK_AB R81, R104, R105 ;  /* 0x000000696851723e */ /* 0x000fe400000010ff */
[----:B------:R-:W-:Y:S02]  /*6ee0*/  FSEL R138, R138, RZ, !P6 ;  /* 0x000000ff8a8a7208 */ /* 0x000fe40007000000 */
[----:B------:R-:W-:-:S03]  /*6ef0*/  PLOP3.LUT P6, PT, P6, PT, PT, 0x8, 0x80 ;  /* 0x000000000080781c */ /* 0x000fc600037ce170 */
[----:B------:R-:W-:-:S05]  /*6f00*/  FMUL.FTZ R122, R138, R83 ;  /* 0x000000538a7a7220 */ /* 0x000fca0000410000 */
[----:B------:R-:W-:-:S07]  /*6f10*/  F2FP.BF16.F32.PACK_AB R83, R122, R123 ;  /* 0x0000007b7a53723e */ /* 0x000fce00000010ff */
.L_x_2049:
[----:B------:R-:W0:Y:S01]  /*6f20*/  LDC.64 R136, c[0x0][0x3a8] ;  /* 0x0000ea00ff887b82 */ /* 0x000e220000000a00 */
[----:B------:R-:W-:Y:S02]  /*6f30*/  SEL R142, RZ, 0x1000000, !P6 ;  /* 0x01000000ff8e7807 */ /* 0x000fe40007000000 */
[----:B------:R-:W-:Y:S02]  /*6f40*/  SEL R140, RZ, 0x10000, !P5 ;  /* 0x00010000ff8c7807 */ /* 0x000fe40006800000 */
[----:B------:R-:W-:Y:S02]  /*6f50*/  SEL R141, RZ, 0x100, !P4 ;  /* 0x00000100ff8d7807 */ /* 0x000fe40006000000 */
[----:B------:R-:W-:Y:S01]  /*6f60*/  ISETP.NE.AND P6, PT, R135, RZ, PT ;  /* 0x000000ff8700720c */ /* 0x000fe20003fc5270 */
        /* <DEDUP_REMOVED lines=10> */
[----:B------:R-:W-:-:S03]  /*7010*/  LOP3.LUT R138, R135, R138, RZ, 0xfc, !PT ;  /* 0x0000008a878a7212 */ /* 0x000fc600078efcff */
[C---:B------:R-:W-:Y:S01]  /*7020*/  VIADD R136, R128.reuse, 0x20 ;  /* 0x0000002080887836 */ /* 0x040fe20000000000 */
[----:B------:R0:W-:Y:S01]  /*7030*/  STG.E.128 desc[UR6][R140.64], R80 ;  /* 0x000000508c007986 */ /* 0x0001e2000c101d06 */
[----:B-1----:R-:W-:Y:S01]  /*7040*/  IMAD.WIDE.U32 R142, R128, 0x8, R132 ;  /* 0x00000008808e7825 */ /* 0x002fe200078e0084 */
[----:B------:R-:W-:-:S04]  /*7050*/  MOV R132, R134 ;  /* 0x0000008600847202 */ /* 0x000fc80000000f00 */
[----:B------:R0:W-:Y:S03]  /*7060*/  STG.E.64 desc[UR6][R142.64], R138 ;  /* 0x0000008a8e007986 */ /* 0x0001e6000c101b06 */
.L_x_2008:
[----:B------:R-:W-:Y:S05]  /*7070*/  BSYNC.RECONVERGENT B1 ;  /* 0x0000000000017941 */ /* 0x000fea0003800200 */
.L_x_2007:
[----:B------:R-:W-:Y:S01]  /*7080*/  ISETP.GE.U32.AND P0, PT, R94, 0x40, PT ;  /* 0x000000405e00780c */ /* 0x000fe20003f06070 */
[----:B------:R-:W-:Y:S03]  /*7090*/  BSSY.RECONVERGENT B1, `(.L_x_2090) ;  /* 0x00005fe000017945 */ /* 0x000fe60003800200 */
[----:B------:R-:W-:-:S09]  /*70a0*/  P2R R134, PR, RZ, 0x1 ;  /* 0x00000001ff867803 */ /* 0x000fd20000000000 */
[----:B------:R-:W-:Y:S05]  /*70b0*/  @!P0 BRA `(.L_x_2091) ;  /* 0x0000005c00ec8947 */ /* 0x000fea0003800000 */
[----:B------:R-:W-:Y:S01]  /*70c0*/  ISETP.NE.U32.AND P0, PT, RZ, UR8, PT ;  /* 0x00000008ff007c0c */ /* 0x000fe2000bf05070 */
[----:B0-----:R-:W0:Y:S03]  /*70d0*/  LDC.64 R80, c[0x0][0x390] ;  /* 0x0000e400ff507b82 */ /* 0x001e260000000a00 */
[----:B------:R-:W-:-:S13]  /*70e0*/  ISETP.NE.AND.EX P0, PT, RZ, UR9, PT, P0 ;  /* 0x00000009ff007c0c */ /* 0x000fda000bf05300 */
[----:B------:R-:W1:Y:S01]  /*70f0*/  @P0 LDC.64 R96, c[0x0][0x3a0] ;  /* 0x0000e800ff600b82 */ /* 0x000e620000000a00 */
[----:B0-----:R-:W-:-:S06]  /*7100*/  IMAD.WIDE.U32 R80, R136, 0x10, R80 ;  /* 0x0000001088507825 */ /* 0x001fcc00078e0050 */
[----:B------:R-:W5:Y:S01]  /*7110*/  LDG.E.128 R80, desc[UR6][R80.64] ;  /* 0x0000000650507981 */ /* 0x000f62000c1e1d00 */
[----:B-1----:R-:W-:-:S05]  /*7120*/  @P0 IMAD.WIDE.U32 R96, R136, 0x10, R96 ;  /* 0x0000001088600825 */ /* 0x002fca00078e0060 */
[----:B------:R0:W5:Y:S01]  /*7130*/  @P0 LDG.E.128 R28, desc[UR6][R96.64] ;  /* 0x00000006601c0981 */ /* 0x000162000c1e1d00 */
[----:B------:R-:W-:Y:S05]  /*7140*/  @!P0 BRA `(.L_x_2092) ;  /* 0x0000002c00d48947 */ /* 0x000fea0003800000 */
[----:B------:R-:W-:Y:S01]  /*7150*/  ISETP.NE.AND P0, PT, R88, 0x1, PT ;  /* 0x000000015800780c */ /* 0x000fe20003f05270 */
[----:B------:R-:W-:Y:S01]  /*7160*/  BSSY.RECONVERGENT B2, `(.L_x_2093) ;  /* 0x0000051000027945 */ /* 0x000fe20003800200 */
[----:B------:R-:W-:Y:S01]  /*7170*/  IMAD.MOV.U32 R106, RZ, RZ, 0x2 ;  /* 0x00000002ff6a7424 */ /* 0x000fe200078e00ff */
[----:B0-----:R-:W-:Y:S01]  /*7180*/  MOV R96, R0 ;  /* 0x0000000000607202 */ /* 0x001fe20000000f00 */
        /* <DEDUP_REMOVED lines=12> */
.L_x_2095:
        /* <DEDUP_REMOVED lines=13> */
.L_x_2097:
[----:B------:R-:W-:Y:S05]  /*7320*/  BSYNC.RECONVERGENT B3 ;  /* 0x0000000000037941 */ /* 0x000fea0003800200 */
.L_x_2096:
        /* <DEDUP_REMOVED lines=52> */
.L_x_2094:
[----:B------:R-:W-:Y:S05]  /*7670*/  BSYNC.RECONVERGENT B2 ;  /* 0x0000000000027941 */ /* 0x000fea0003800200 */
.L_x_2093:
[----:B------:R-:W0:Y:S01]  /*7680*/  LDC R139, c[0x0][0x408] ;  /* 0x00010200ff8b7b82 */ /* 0x000e220000000800 */
[----:B------:R-:W-:Y:S01]  /*7690*/  I2FP.F32.U32 R97, R96 ;  /* 0x0000006000617245 */ /* 0x000fe20000201000 */
[----:B------:R-:W-:Y:S02]  /*76a0*/  HFMA2 R120, -RZ, RZ, 0.1171875, 0 ;  /* 0x2f800000ff787431 */ /* 0x000fe400000001ff */
[----:B-----5:R-:W-:Y:S01]  /*76b0*/  IMAD.U32 R96, R80, 0x10000, RZ ;  /* 0x0001000050607824 */ /* 0x020fe200078e00ff */
[----:B------:R-:W-:Y:S01]  /*76c0*/  ISETP.NE.AND P1, PT, R106, 0x1, PT ;  /* 0x000000016a00780c */ /* 0x000fe20003f25270 */
[----:B------:R-:W-:Y:S01]  /*76d0*/  BSSY.RECONVERGENT B2, `(.L_x_2098) ;  /* 0x000005b000027945 */ /* 0x000fe20003800200 */
[----:B------:R-:W-:Y:S01]  /*76e0*/  SHF.L.U32 R107, R28, 0x10, RZ ;  /* 0x000000101c6b7819 */ /* 0x000fe200000006ff */
[----:B------:R-:W-:Y:S01]  /*76f0*/  FFMA.FTZ R88, R97, R120, 1.1641532182693481445e-10 ;  /* 0x2f00000061587423 */ /* 0x000fe20000010078 */
[----:B------:R-:W1:Y:S01]  /*7700*/  LDC R137, c[0x0][0x404] ;  /* 0x00010100ff897b82 */ /* 0x000e620000000800 */
[----:B------:R-:W-:Y:S01]  /*7710*/  FMUL.FTZ R96, R96, R131 ;  /* 0x0000008360607220 */ /* 0x000fe20000410000 */
[----:B------:R-:W-:Y:S01]  /*7720*/  IMAD.U32 R97, R56, 0x10000, RZ ;  /* 0x0001000038617824 */ /* 0x000fe200078e00ff */
[----:B------:R-:W-:Y:S01]  /*7730*/  PRMT R80, R80, 0x7632, R80 ;  /* 0x0000763250507816 */ /* 0x000fe20000000050 */
[----:B------:R-:W-:-:S02]  /*7740*/  IMAD.MOV.U32 R114, RZ, RZ, 0x2 ;  /* 0x00000002ff727424 */ /* 0x000fc400078e00ff */
[----:B0-----:R-:W-:Y:S01]  /*7750*/  FMUL.FTZ R96, R96, R139 ;  /* 0x0000008b60607220 */ /* 0x001fe20000410000 */
[----:B-1----:R-:W-:Y:S01]  /*7760*/  FSETP.GTU.FTZ.AND P0, PT, R88, R137, PT ;  /* 0x000000895800720b */ /* 0x002fe20003f1c000 */
[----:B------:R-:W-:-:S03]  /*7770*/  IMAD.MOV.U32 R88, RZ, RZ, R0 ;  /* 0x000000ffff587224 */ /* 0x000fc600078e0000 */
[----:B------:R-:W-:Y:S02]  /*7780*/  FSEL R96, R96, RZ, !P0 ;  /* 0x000000ff60607208 */ /* 0x000fe40004000000 */
[----:B------:R-:W-:-:S03]  /*7790*/  PLOP3.LUT P0, PT, P0, PT, PT, 0x8, 0x80 ;  /* 0x000000000080781c */ /* 0x000fc6000070e170 */
[----:B------:R-:W-:Y:S01]  /*77a0*/  FFMA.FTZ R97, R96, R97, R107 ;  /* 0x0000006160617223 */ /* 0x000fe2000001006b */
[----:B------:R-:W-:Y:S01]  /*77b0*/  P2R R135, PR, RZ, 0x1 ;  /* 0x00000001ff877803 */ /* 0x000fe20000000000 */
        /* <DEDUP_REMOVED lines=9> */
.L_x_2100:
        /* <DEDUP_REMOVED lines=13> */
.L_x_2102:
[----:B------:R-:W-:Y:S05]  /*7920*/  BSYNC.RECONVERGENT B3 ;  /* 0x0000000000037941 */ /* 0x000fea0003800200 */
.L_x_2101:
        /* <DEDUP_REMOVED lines=53> */
.L_x_2099:
[----:B------:R-:W-:Y:S05]  /*7c80*/  BSYNC.RECONVERGENT B2 ;  /* 0x0000000000027941 */ /* 0x000fea0003800200 */
.L_x_2098:
[----:B------:R-:W-:Y:S01]  /*7c90*/  I2FP.F32.U32 R107, R88 ;  /* 0x00000058006b7245 */ /* 0x000fe20000201000 */
[----:B------:R-:W-:Y:S01]  /*7ca0*/  BSSY.RECONVERGENT B2, `(.L_x_2103) ;  /* 0x000005b000027945 */ /* 0x000fe20003800200 */
[----:B------:R-:W-:Y:S01]  /*7cb0*/  SHF.L.U32 R88, R80, 0x10, RZ ;  /* 0x0000001050587819 */ /* 0x000fe200000006ff */
[----:B------:R-:W-:Y:S01]  /*7cc0*/  HFMA2 R121, -RZ, RZ, 0, 1.1920928955078125e-07 ;  /* 0x00000002ff797431 */ /* 0x000fe200000001ff */
[----:B------:R-:W-:Y:S01]  /*7cd0*/  ISETP.NE.AND P1, PT, R114, 0x1, PT ;  /* 0x000000017200780c */ /* 0x000fe20003f25270 */
[----:B------:R-:W-:Y:S01]  /*7ce0*/  FFMA.FTZ R80, R107, R120, 1.1641532182693481445e-10 ;  /* 0x2f0000006b507423 */ /* 0x000fe20000010078 */
[----:B------:R-:W-:Y:S01]  /*7cf0*/  PRMT R96, R28, 0x7632, R96 ;  /* 0x000076321c607816 */ /* 0x000fe20000000060 */
[----:B------:R-:W-:Y:S01]  /*7d00*/  FMUL.FTZ R88, R88, R131 ;  /* 0x0000008358587220 */ /* 0x000fe20000410000 */
[----:B------:R-:W-:Y:S02]  /*7d10*/  IMAD.U32 R107, R7, 0x10000, RZ ;  /* 0x00010000076b7824 */ /* 0x000fe400078e00ff */
[----:B------:R-:W-:Y:S01]  /*7d20*/  FSETP.GTU.FTZ.AND P0, PT, R80, R137, PT ;  /* 0x000000895000720b */ /* 0x000fe20003f1c000 */
[----:B------:R-:W-:Y:S01]  /*7d30*/  FMUL.FTZ R88, R88, R139 ;  /* 0x0000008b58587220 */ /* 0x000fe20000410000 */
[----:B------:R-:W-:-:S02]  /*7d40*/  IMAD.U32 R115, R96, 0x10000, RZ ;  /* 0x0001000060737824 */ /* 0x000fc400078e00ff */
[----:B------:R-:W-:Y:S02]  /*7d50*/  IMAD.MOV.U32 R80, RZ, RZ, R0 ;  /* 0x000000ffff507224 */ /* 0x000fe400078e0000 */
        /* <DEDUP_REMOVED lines=12> */
.L_x_2105:
        /* <DEDUP_REMOVED lines=13> */
.L_x_2107:
[----:B------:R-:W-:Y:S05]  /*7ef0*/  BSYNC.RECONVERGENT B3 ;  /* 0x0000000000037941 */ /* 0x000fea0003800200 */
.L_x_2106:
        /* <DEDUP_REMOVED lines=53> */
.L_x_2104:
[----:B------:R-:W-:Y:S05]  /*8250*/  BSYNC.RECONVERGENT B2 ;  /* 0x0000000000027941 */ /* 0x000fea0003800200 */
.L_x_2103:
[----:B------:R-:W-:Y:S01]  /*8260*/  I2FP.F32.U32 R107, R80 ;  /* 0x00000050006b7245 */ /* 0x000fe20000201000 */
[----:B------:R-:W-:Y:S01]  /*8270*/  IMAD.U32 R88, R81, 0x10000, RZ ;  /* 0x0001000051587824 */ /* 0x000fe200078e00ff */
[----:B------:R-:W-:Y:S01]  /*8280*/  ISETP.NE.AND P2, PT, R121, 0x1, PT ;  /* 0x000000017900780c */ /* 0x000fe20003f45270 */
[----:B------:R-:W-:Y:S01]  /*8290*/  IMAD.U32 R115, R29, 0x10000, RZ ;  /* 0x000100001d737824 */ /* 0x000fe200078e00ff */
[----:B------:R-:W-:Y:S01]  /*82a0*/  BSSY.RECONVERGENT B2, `(.L_x_2108) ;  /* 0x0000058000027945 */ /* 0x000fe20003800200 */
[----:B------:R-:W-:Y:S01]  /*82b0*/  FFMA.FTZ R80, R107, R120, 1.1641532182693481445e-10 ;  /* 0x2f0000006b507423 */ /* 0x000fe20000010078 */
[----:B------:R-:W-:Y:S01]  /*82c0*/  FMUL.FTZ R88, R88, R131 ;  /* 0x0000008358587220 */ /* 0x000fe20000410000 */
[----:B------:R-:W-:Y:S01]  /*82d0*/  SHF.L.U32 R107, R57, 0x10, RZ ;  /* 0x00000010396b7819 */ /* 0x000fe200000006ff */
[----:B------:R-:W-:Y:S02]  /*82e0*/  IMAD.MOV.U32 R114, RZ, RZ, 0x2 ;  /* 0x00000002ff727424 */ /* 0x000fe400078e00ff */
[----:B------:R-:W-:Y:S01]  /*82f0*/  FMUL.FTZ R88, R88, R139 ;  /* 0x0000008b58587220 */ /* 0x000fe20000410000 */
[----:B------:R-:W-:-:S04]  /*8300*/  FSETP.GTU.FTZ.AND P1, PT, R80, R137, PT ;  /* 0x000000895000720b */ /* 0x000fc80003f3c000 */
[----:B------:R-:W-:Y:S02]  /*8310*/  FSEL R88, R88, RZ, !P1 ;  /* 0x000000ff58587208 */ /* 0x000fe40004800000 */
[----:B------:R-:W-:-:S03]  /*8320*/  PLOP3.LUT P1, PT, P1, PT, PT, 0x8, 0x80 ;  /* 0x000000000080781c */ /* 0x000fc60000f2e170 */
[----:B------:R-:W-:Y:S01]  /*8330*/  FFMA.FTZ R106, R88, R107, R115 ;  /* 0x0000006b586a7223 */ /* 0x000fe20000010073 */
[----:B------:R-:W-:Y:S02]  /*8340*/  PRMT R107, R81, 0x7632, R107 ;  /* 0x00007632516b7816 */ /* 0x000fe4000000006b */
        /* <DEDUP_REMOVED lines=10> */
.L_x_2110:
        /* <DEDUP_REMOVED lines=13> */
.L_x_2112:
[----:B------:R-:W-:Y:S05]  /*84c0*/  BSYNC.RECONVERGENT B3 ;  /* 0x0000000000037941 */ /* 0x000fea0003800200 */
.L_x_2111:
        /* <DEDUP_REMOVED lines=53> */
.L_x_2109:
[----:B------:R-:W-:Y:S05]  /*8820*/  BSYNC.RECONVERGENT B2 ;  /* 0x0000000000027941 */ /* 0x000fea0003800200 */
.L_x_2108:
        /* <DEDUP_REMOVED lines=25> */
.L_x_2115:
        /* <DEDUP_REMOVED lines=13> */
.L_x_2117:
[----:B------:R-:W-:Y:S05]  /*8a90*/  BSYNC.RECONVERGENT B3 ;  /* 0x0000000000037941 */ /* 0x000fea0003800200 */
.L_x_2116:
        /* <DEDUP_REMOVED lines=53> */
.L_x_2114:
[----:B------:R-:W-:Y:S05]  /*8df0*/  BSYNC.RECONVERGENT B2 ;  /* 0x0000000000027941 */ /* 0x000fea0003800200 */
.L_x_2113:
[----:B------:R-:W-:Y:S01]  /*8e00*/  I2FP.F32.U32 R81, R81 ;  /* 0x0000005100517245 */ /* 0x000fe20000201000 */
[----:B------:R-:W-:Y:S01]  /*8e10*/  IMAD.U32 R115, R30, 0x10000, RZ ;  /* 0x000100001e737824 */ /* 0x000fe200078e00ff */
[----:B------:R-:W-:Y:S01]  /*8e20*/  SHF.L.U32 R88, R82, 0x10, RZ ;  /* 0x0000001052587819 */ /* 0x000fe200000006ff */
[----:B------:R-:W-:Y:S01]  /*8e30*/  BSSY.RECONVERGENT B2, `(.L_x_2118) ;  /* 0x0000059000027945 */ /* 0x000fe20003800200 */
[----:B------:R-:W-:Y:S01]  /*8e40*/  ISETP.NE.AND P4, PT, R121, 0x1, PT ;  /* 0x000000017900780c */ /* 0x000fe20003f85270 */
[----:B------:R-:W-:Y:S01]  /*8e50*/  FFMA.FTZ R80, R81, R120, 1.1641532182693481445e-10 ;  /* 0x2f00000051507423 */ /* 0x000fe20000010078 */
[----:B------:R-:W-:Y:S02]  /*8e60*/  IMAD.U32 R81, R58, 0x10000, RZ ;  /* 0x000100003a517824 */ /* 0x000fe400078e00ff */
[----:B------:R-:W-:Y:S01]  /*8e70*/  FMUL.FTZ R88, R88, R131 ;  /* 0x0000008358587220 */ /* 0x000fe20000410000 */
[----:B------:R-:W-:Y:S01]  /*8e80*/  HFMA2 R132, -RZ, RZ, 0, 1.1920928955078125e-07 ;  /* 0x00000002ff847431 */ /* 0x000fe200000001ff */
[----:B------:R-:W-:-:S02]  /*8e90*/  PRMT R82, R82, 0x7632, R82 ;  /* 0x0000763252527816 */ /* 0x000fc40000000052 */
[----:B------:R-:W-:Y:S01]  /*8ea0*/  FMUL.FTZ R88, R88, R139 ;  /* 0x0000008b58587220 */ /* 0x000fe20000410000 */
[----:B------:R-:W-:-:S04]  /*8eb0*/  FSETP.GTU.FTZ.AND P3, PT, R80, R137, PT ;  /* 0x000000895000720b */ /* 0x000fc80003f7c000 */
        /* <DEDUP_REMOVED lines=13> */
.L_x_2120:
        /* <DEDUP_REMOVED lines=13> */
.L_x_2122:
[----:B------:R-:W-:Y:S05]  /*9060*/  BSYNC.RECONVERGENT B3 ;  /* 0x0000000000037941 */ /* 0x000fea0003800200 */
.L_x_2121:
        /* <DEDUP_REMOVED lines=53> */
.L_x_2119:
[----:B------:R-:W-:Y:S05]  /*93c0*/  BSYNC.RECONVERGENT B2 ;  /* 0x0000000000027941 */ /* 0x000fea0003800200 */
.L_x_2118:
[----:B------:R-:W-:Y:S01]  /*93d0*/  I2FP.F32.U32 R81, R81 ;  /* 0x0000005100517245 */ /* 0x000fe20000201000 */
[----:B------:R-:W-:Y:S01]  /*93e0*/  IMAD.U32 R82, R82, 0x10000, RZ ;  /* 0x0001000052527824 */ /* 0x000fe200078e00ff */
[----:B------:R-:W-:Y:S01]  /*93f0*/  ISETP.NE.AND P5, PT, R132, 0x1, PT ;  /* 0x000000018400780c */ /* 0x000fe20003fa5270 */
[----:B------:R-:W-:Y:S01]  /*9400*/  BSSY.RECONVERGENT B2, `(.L_x_2123) ;  /* 0x0000059000027945 */ /* 0x000fe20003800200 */
[----:B------:R-:W-:Y:S01]  /*9410*/  PRMT R88, R30, 0x7632, R88 ;  /* 0x000076321e587816 */ /* 0x000fe20000000058 */
[----:B------:R-:W-:Y:S01]  /*9420*/  FFMA.FTZ R80, R81, R120, 1.1641532182693481445e-10 ;  /* 0x2f00000051507423 */ /* 0x000fe20000010078 */
[----:B------:R-:W-:Y:S01]  /*9430*/  FMUL.FTZ R82, R82, R131 ;  /* 0x0000008352527220 */ /* 0x000fe20000410000 */
        /* <DEDUP_REMOVED lines=18> */
.L_x_2125:
        /* <DEDUP_REMOVED lines=13> */
.L_x_2127:
[----:B------:R-:W-:Y:S05]  /*9630*/  BSYNC.RECONVERGENT B3 ;  /* 0x0000000000037941 */ /* 0x000fea0003800200 */
.L_x_2126:
        /* <DEDUP_REMOVED lines=48> */
[----:B------:R-:W-:Y:S01]  /*9940*/  HFMA2 R133, -RZ, RZ, 0, 0 ;  /* 0x00000000ff857431 */ /* 0x000fe200000001ff */
[----:B------:R-:W-:Y:S02]  /*9950*/  MOV R0, R132 ;  /* 0x0000008400007202 */ /* 0x000fe40000000f00 */
[----:B------:R-:W-:Y:S01]  /*9960*/  LOP3.LUT R90, R88, UR22, R81, 0x96, !PT ;  /* 0x00000016585a7c12 */ /* 0x000fe2000f8e9651 */
[----:B------:R-:W-:Y:S02]  /*9970*/  IMAD.MOV.U32 R81, RZ, RZ, R138 ;  /* 0x000000ffff517224 */ /* 0x000fe400078e008a */
[----:B------:R-:W-:-:S07]  /*9980*/  IMAD.MOV.U32 R138, RZ, RZ, R80 ;  /* 0x000000ffff8a7224 */ /* 0x000fce00078e0050 */
.L_x_2124:
[----:B------:R-:W-:Y:S05]  /*9990*/  BSYNC.RECONVERGENT B2 ;  /* 0x0000000000027941 */ /* 0x000fea0003800200 */
.L_x_2123:
        /* <DEDUP_REMOVED lines=8> */
[----:B------:R-:W-:Y:S01]  /*9a20*/  IMAD.MOV.U32 R88, RZ, RZ, 0x2 ;  /* 0x00000002ff587424 */ /* 0x000fe200078e00ff */
[----:B------:R-:W-:Y:S01]  /*9a30*/  PRMT R140, R83, 0x7632, R140 ;  /* 0x00007632538c7816 */ /* 0x000fe2000000008c */
        /* <DEDUP_REMOVED lines=15> */
.L_x_2130:
        /* <DEDUP_REMOVED lines=15> */
.L_x_2132:
[----:B------:R-:W-:Y:S05]  /*9c20*/  BSYNC.RECONVERGENT B3 ;  /* 0x0000000000037941 */ /* 0x000fea0003800200 */
.L_x_2131:
        /* <DEDUP_REMOVED lines=53> */
.L_x_2129:
[----:B------:R-:W-:Y:S05]  /*9f80*/  BSYNC.RECONVERGENT B2 ;  /* 0x0000000000027941 */ /* 0x000fea0003800200 */
.L_x_2128:
[----:B------:R-:W-:Y:S02]  /*9f90*/  SHF.L.U32 R140, R140, 0x10, RZ ;  /* 0x000000108c8c7819 */ /* 0x000fe400000006ff */
[----:B------:R-:W-:Y:S02]  /*9fa0*/  I2FP.F32.U32 R81, R81 ;  /* 0x0000005100517245 */ /* 0x000fe40000201000 */
[----:B------:R-:W-:Y:S01]  /*9fb0*/  PRMT R80, R31, 0x7632, R80 ;  /* 0x000076321f507816 */ /* 0x000fe20000000050 */
[----:B------:R-:W-:Y:S01]  /*9fc0*/  FMUL.FTZ R140, R140, R131 ;  /* 0x000000838c8c7220 */ /* 0x000fe20000410000 */
[----:B------:R-:W-:Y:S01]  /*9fd0*/  F2FP.BF16.F32.PACK_AB R82, R115, R114 ;  /* 0x000000727352723e */ /* 0x000fe200000010ff */
[----:B------:R-:W-:Y:S01]  /*9fe0*/  FFMA.FTZ R120, R81, R120, 1.1641532182693481445e-10 ;  /* 0x2f00000051787423 */ /* 0x000fe20000010078 */
[----:B------:R-:W-:Y:S02]  /*9ff0*/  IMAD.U32 R81, R10, 0x10000, RZ ;  /* 0x000100000a517824 */ /* 0x000fe400078e00ff */
[----:B------:R-:W-:Y:S01]  /*a000*/  FMUL.FTZ R140, R140, R139 ;  /* 0x0000008b8c8c7220 */ /* 0x000fe20000410000 */
[----:B------:R-:W-:Y:S01]  /*a010*/  IMAD.U32 R83, R80, 0x10000, RZ ;  /* 0x0001000050537824 */ /* 0x000fe200078e00ff */
[----:B------:R-:W-:-:S02]  /*a020*/  F2FP.BF16.F32.PACK_AB R80, R96, R97 ;  /* 0x000000616050723e */ /* 0x000fc400000010ff */
[----:B------:R-:W-:-:S04]  /*a030*/  FSETP.GTU.FTZ.AND P6, PT, R120, R137, PT ;  /* 0x000000897800720b */ /* 0x000fc80003fdc000 */
[----:B------:R-:W-:Y:S02]  /*a040*/  FSEL R140, R140, RZ, !P6 ;  /* 0x000000ff8c8c7208 */ /* 0x000fe40007000000 */
[----:B------:R-:W-:-:S03]  /*a050*/  PLOP3.LUT P6, PT, P6, PT, PT, 0x8, 0x80 ;  /* 0x000000000080781c */ /* 0x000fc600037ce170 */
[----:B------:R-:W-:Y:S01]  /*a060*/  FFMA.FTZ R120, R140, R81, R83 ;  /* 0x000000518c787223 */ /* 0x000fe20000010053 */
[----:B------:R-:W-:-:S04]  /*a070*/  F2FP.BF16.F32.PACK_AB R81, R107, R106 ;  /* 0x0000006a6b51723e */ /* 0x000fc800000010ff */
[----:B------:R-:W-:Y:S01]  /*a080*/  F2FP.BF16.F32.PACK_AB R83, R120, R121 ;  /* 0x000000797853723e */ /* 0x000fe200000010ff */
[----:B------:R-:W-:Y:S06]  /*a090*/  BRA `(.L_x_2133) ;  /* 0x0000002c00a07947 */ /* 0x000fec0003800000 */
.L_x_2092:
[----:B------:R-:W-:Y:S01]  /*a0a0*/  ISETP.NE.AND P0, PT, R88, 0x1, PT ;  /* 0x000000015800780c */ /* 0x000fe20003f05270 */
[----:B------:R-:W-:Y:S01]  /*a0b0*/  BSSY.RECONVERGENT B2, `(.L_x_2134) ;  /* 0x0000051000027945 */ /* 0x000fe20003800200 */
[----:B------:R-:W-:Y:S02]  /*a0c0*/  HFMA2 R106, -RZ, RZ, 0, 1.1920928955078125e-07 ;  /* 0x00000002ff6a7431 */ /* 0x000fe400000001ff */
[----:B0-----:R-:W-:Y:S02]  /*a0d0*/  IMAD.MOV.U32 R96, RZ, RZ, R0 ;  /* 0x000000ffff607224 */ /* 0x001fe400078e0000 */
        /* <DEDUP_REMOVED lines=12> */
.L_x_2136:
        /* <DEDUP_REMOVED lines=13> */
.L_x_2138:
[----:B------:R-:W-:Y:S05]  /*a270*/  BSYNC.RECONVERGENT B3 ;  /* 0x0000000000037941 */ /* 0x000fea0003800200 */
.L_x_2137:
        /* <DEDUP_REMOVED lines=52> */
.L_x_2135:
[----:B------:R-:W-:Y:S05]  /*a5c0*/  BSYNC.RECONVERGENT B2 ;  /* 0x0000000000027941 */ /* 0x000fea0003800200 */
.L_x_2134:
[----:B------:R-:W0:Y:S01]  /*a5d0*/  LDC R139, c[0x0][0x408] ;  /* 0x00010200ff8b7b82 */ /* 0x000e220000000800 */
[----:B------:R-:W-:Y:S01]  /*a5e0*/  I2FP.F32.U32 R97, R96 ;  /* 0x0000006000617245 */ /* 0x000fe20000201000 */
[----:B------:R-:W-:Y:S01]  /*a5f0*/  IMAD.MOV.U32 R120, RZ, RZ, 0x2f800000 ;  /* 0x2f800000ff787424 */ /* 0x000fe200078e00ff */
[----:B------:R-:W-:Y:S01]  /*a600*/  ISETP.NE.AND P1, PT, R106, 0x1, PT ;  /* 0x000000016a00780c */ /* 0x000fe20003f25270 */
[C---:B-----5:R-:W-:Y:S01]  /*a610*/  IMAD.U32 R96, R80.reuse, 0x10000, RZ ;  /* 0x0001000050607824 */ /* 0x060fe200078e00ff */
[----:B------:R-:W-:Y:S01]  /*a620*/  BSSY.RECONVERGENT B2, `(.L_x_2139) ;  /* 0x000005a000027945 */ /* 0x000fe20003800200 */
[----:B------:R-:W-:Y:S01]  /*a630*/  FFMA.FTZ R88, R97, R120, 1.1641532182693481445e-10 ;  /* 0x2f00000061587423 */ /* 0x000fe20000010078 */
[----:B------:R-:W-:Y:S01]  /*a640*/  PRMT R80, R80, 0x7632, R80 ;  /* 0x0000763250507816 */ /* 0x000fe20000000050 */
[----:B------:R-:W1:Y:S01]  /*a650*/  LDC R137, c[0x0][0x404] ;  /* 0x00010100ff897b82 */ /* 0x000e620000000800 */
[----:B------:R-:W-:Y:S01]  /*a660*/  FMUL.FTZ R96, R96, R131 ;  /* 0x0000008360607220 */ /* 0x000fe20000410000 */
[----:B------:R-:W-:-:S03]  /*a670*/  IMAD.MOV.U32 R114, RZ, RZ, 0x2 ;  /* 0x00000002ff727424 */ /* 0x000fc600078e00ff */
[----:B0-----:R-:W-:Y:S01]  /*a680*/  FMUL.FTZ R96, R96, R139 ;  /* 0x0000008b60607220 */ /* 0x001fe20000410000 */
[----:B-1----:R-:W-:Y:S02]  /*a690*/  FSETP.GTU.FTZ.AND P0, PT, R88, R137, PT ;  /* 0x000000895800720b */ /* 0x002fe40003f1c000 */
[----:B------:R-:W-:Y:S02]  /*a6a0*/  SHF.L.U32 R88, R56, 0x10, RZ ;  /* 0x0000001038587819 */ /* 0x000fe400000006ff */
[----:B------:R-:W-:Y:S02]  /*a6b0*/  FSEL R97, R96, RZ, !P0 ;  /* 0x000000ff60617208 */ /* 0x000fe40004000000 */
[----:B------:R-:W-:-:S03]  /*a6c0*/  PLOP3.LUT P0, PT, P0, PT, PT, 0x8, 0x80 ;  /* 0x000000000080781c */ /* 0x000fc6000070e170 */
[----:B------:R-:W-:Y:S01]  /*a6d0*/  FMUL.FTZ R97, R88, R97 ;  /* 0x0000006158617220 */ /* 0x000fe20000410000 */
[----:B------:R-:W-:Y:S01]  /*a6e0*/  P2R R135, PR, RZ, 0x1 ;  /* 0x00000001ff877803 */ /* 0x000fe20000000000 */
[----:B------:R-:W-:Y:S01]  /*a6f0*/  IMAD.MOV.U32 R88, RZ, RZ, R0 ;  /* 0x000000ffff587224 */ /* 0x000fe200078e0000 */
[----:B------:R-:W-:Y:S07]  /*a700*/  @!P1 BRA `(.L_x_2140) ;  /* 0x00000004002c9947 */ /* 0x000fee0003800000 */
        /* <DEDUP_REMOVED lines=8> */
.L_x_2141:
        /* <DEDUP_REMOVED lines=13> */
.L_x_2143:
[----:B------:R-:W-:Y:S05]  /*a860*/  BSYNC.RECONVERGENT B3 ;  /* 0x0000000000037941 */ /* 0x000fea0003800200 */
.L_x_2142:
        /* <DEDUP_REMOVED lines=53> */
.L_x_2140:
[----:B------:R-:W-:Y:S05]  /*abc0*/  BSYNC.RECONVERGENT B2 ;  /* 0x0000000000027941 */ /* 0x000fea0003800200 */
.L_x_2139:
[----:B------:R-:W-:Y:S01]  /*abd0*/  I2FP.F32.U32 R107, R88 ;  /* 0x00000058006b7245 */ /* 0x000fe20000201000 */
[----:B------:R-:W-:Y:S01]  /*abe0*/  BSSY.RECONVERGENT B2, `(.L_x_2144) ;  /* 0x0000059000027945 */ /* 0x000fe20003800200 */
[----:B------:R-:W-:Y:S01]  /*abf0*/  SHF.L.U32 R88, R80, 0x10, RZ ;  /* 0x0000001050587819 */ /* 0x000fe200000006ff */
[----:B------:R-:W-:Y:S01]  /*ac00*/  IMAD.MOV.U32 R115, RZ, RZ, 0x2 ;  /* 0x00000002ff737424 */ /* 0x000fe200078e00ff */
[----:B------:R-:W-:Y:S01]  /*ac10*/  ISETP.NE.AND P1, PT, R114, 0x1, PT ;  /* 0x000000017200780c */ /* 0x000fe20003f25270 */
[----:B------:R-:W-:Y:S01]  /*ac20*/  FFMA.FTZ R80, R107, R120, 1.1641532182693481445e-10 ;  /* 0x2f0000006b507423 */ /* 0x000fe20000010078 */
[----:B------:R-:W-:Y:S02]  /*ac30*/  IMAD.U32 R107, R7, 0x10000, RZ ;  /* 0x00010000076b7824 */ /* 0x000fe400078e00ff */
[----:B------:R-:W-:Y:S02]  /*ac40*/  FMUL.FTZ R88, R88, R131 ;  /* 0x0000008358587220 */ /* 0x000fe40000410000 */
[----:B------:R-:W-:-:S02]  /*ac50*/  FSETP.GTU.FTZ.AND P0, PT, R80, R137, PT ;  /* 0x000000895000720b */ /* 0x000fc40003f1c000 */
        /* <DEDUP_REMOVED lines=14> */
.L_x_2146:
        /* <DEDUP_REMOVED lines=13> */
.L_x_2148:
[----:B------:R-:W-:Y:S05]  /*ae10*/  BSYNC.RECONVERGENT B3 ;  /* 0x0000000000037941 */ /* 0x000fea0003800200 */
.L_x_2147:
        /* <DEDUP_REMOVED lines=53> */
.L_x_2145:
[----:B------:R-:W-:Y:S05]  /*b170*/  BSYNC.RECONVERGENT B2 ;  /* 0x0000000000027941 */ /* 0x000fea0003800200 */
.L_x_2144:
        /* <DEDUP_REMOVED lines=9> */
[----:B------:R-:W-:-:S04]  /*b210*/  FSETP.GTU.FTZ.AND P1, PT, R80, R137, PT ;  /* 0x000000895000720b */ /* 0x000fc80003f3c000 */
[----:B------:R-:W-:Y:S02]  /*b220*/  FSEL R106, R88, RZ, !P1 ;  /* 0x000000ff586a7208 */ /* 0x000fe40004800000 */
[----:B------:R-:W-:-:S03]  /*b230*/  PLOP3.LUT P1, PT, P1, PT, PT, 0x8, 0x80 ;  /* 0x000000000080781c */ /* 0x000fc60000f2e170 */
[----:B------:R-:W-:Y:S01]  /*b240*/  FMUL.FTZ R106, R107, R106 ;  /* 0x0000006a6b6a7220 */ /* 0x000fe20000410000 */
[----:B------:R-:W-:Y:S01]  /*b250*/  PRMT R107, R81, 0x7632, R107 ;  /* 0x00007632516b7816 */ /* 0x000fe2000000006b */
[----:B------:R-:W-:Y:S01]  /*b260*/  IMAD.MOV.U32 R81, RZ, RZ, R0 ;  /* 0x000000ffff517224 */ /* 0x000fe200078e0000 */
[----:B------:R-:W-:Y:S07]  /*b270*/  @!P2 BRA `(.L_x_2150) ;  /* 0x00000004002ca947 */ /* 0x000fee0003800000 */
        /* <DEDUP_REMOVED lines=8> */
.L_x_2151:
        /* <DEDUP_REMOVED lines=13> */
.L_x_2153:
[----:B------:R-:W-:Y:S05]  /*b3d0*/  BSYNC.RECONVERGENT B3 ;  /* 0x0000000000037941 */ /* 0x000fea0003800200 */
.L_x_2152:
        /* <DEDUP_REMOVED lines=53> */
.L_x_2150:
[----:B------:R-:W-:Y:S05]  /*b730*/  BSYNC.RECONVERGENT B2 ;  /* 0x0000000000027941 */ /* 0x000fea0003800200 */
.L_x_2149:
[----:B------:R-:W-:Y:S01]  /*b740*/  I2FP.F32.U32 R81, R81 ;  /* 0x0000005100517245 */ /* 0x000fe20000201000 */
[----:B------:R-:W-:Y:S01]  /*b750*/  IMAD.U32 R88, R107, 0x10000, RZ ;  /* 0x000100006b587824 */ /* 0x000fe200078e00ff */
[----:B------:R-:W-:Y:S01]  /*b760*/  ISETP.NE.AND P3, PT, R114, 0x1, PT ;  /* 0x000000017200780c */ /* 0x000fe20003f65270 */
[----:B------:R-:W-:Y:S01]  /*b770*/  BSSY.RECONVERGENT B2, `(.L_x_2154) ;  /* 0x0000057000027945 */ /* 0x000fe20003800200 */
[----:B------:R-:W-:Y:S01]  /*b780*/  SHF.L.U32 R107, R8, 0x10, RZ ;  /* 0x00000010086b7819 */ /* 0x000fe200000006ff */
[----:B------:R-:W-:Y:S01]  /*b790*/  FFMA.FTZ R80, R81, R120, 1.1641532182693481445e-10 ;  /* 0x2f00000051507423 */ /* 0x000fe20000010078 */
[----:B------:R-:W-:Y:S01]  /*b7a0*/  FMUL.FTZ R88, R88, R131 ;  /* 0x0000008358587220 */ /* 0x000fe20000410000 */
[----:B------:R-:W-:Y:S02]  /*b7b0*/  IMAD.MOV.U32 R115, RZ, RZ, 0x2 ;  /* 0x00000002ff737424 */ /* 0x000fe400078e00ff */
[----:B------:R-:W-:Y:S02]  /*b7c0*/  IMAD.MOV.U32 R81, RZ, RZ, R0 ;  /* 0x000000ffff517224 */ /* 0x000fe400078e0000 */
[----:B------:R-:W-:Y:S01]  /*b7d0*/  FMUL.FTZ R88, R88, R139 ;  /* 0x0000008b58587220 */ /* 0x000fe20000410000 */
[----:B------:R-:W-:-:S04]  /*b7e0*/  FSETP.GTU.FTZ.AND P2, PT, R80, R137, PT ;  /* 0x000000895000720b */ /* 0x000fc80003f5c000 */
[----:B------:R-:W-:Y:S02]  /*b7f0*/  FSEL R88, R88, RZ, !P2 ;  /* 0x000000ff58587208 */ /* 0x000fe40005000000 */
        /* <DEDUP_REMOVED lines=11> */
.L_x_2156:
        /* <DEDUP_REMOVED lines=13> */
.L_x_2158:
[----:B------:R-:W-:Y:S05]  /*b980*/  BSYNC.RECONVERGENT B3 ;  /* 0x0000000000037941 */ /* 0x000fea0003800200 */
.L_x_2157:
        /* <DEDUP_REMOVED lines=53> */
.L_x_2155:
[----:B------:R-:W-:Y:S05]  /*bce0*/  BSYNC.RECONVERGENT B2 ;  /* 0x0000000000027941 */ /* 0x000fea0003800200 */
.L_x_2154:
        /* <DEDUP_REMOVED lines=9> */
[----:B------:R-:W-:-:S05]  /*bd80*/  FMUL.FTZ R88, R88, R139 ;  /* 0x0000008b58587220 */ /* 0x000fca0000410000 */
[----:B------:R-:W-:Y:S01]  /*bd90*/  FSEL R114, R88, RZ, !P3 ;  /* 0x000000ff58727208 */ /* 0x000fe20005800000 */
[----:B------:R-:W-:Y:S01]  /*bda0*/  IMAD.MOV.U32 R88, RZ, RZ, 0x2 ;  /* 0x00000002ff587424 */ /* 0x000fe200078e00ff */
        /* <DEDUP_REMOVED lines=12> */
.L_x_2161:
        /* <DEDUP_REMOVED lines=13> */
.L_x_2163:
[----:B------:R-:W-:Y:S05]  /*bf40*/  BSYNC.RECONVERGENT B3 ;  /* 0x0000000000037941 */ /* 0x000fea0003800200 */
.L_x_2162:
        /* <DEDUP_REMOVED lines=53> */
.L_x_2160:
[----:B------:R-:W-:Y:S05]  /*c2a0*/  BSYNC.RECONVERGENT B2 ;  /* 0x0000000000027941 */ /* 0x000fea0003800200 */
.L_x_2159:
[----:B------:R-:W-:Y:S01]  /*c2b0*/  I2FP.F32.U32 R81, R81 ;  /* 0x0000005100517245 */ /* 0x000fe20000201000 */
[----:B------:R-:W-:Y:S01]  /*c2c0*/  IMAD.U32 R82, R82, 0x10000, RZ ;  /* 0x0001000052527824 */ /* 0x000fe200078e00ff */
[----:B------:R-:W-:Y:S01]  /*c2d0*/  ISETP.NE.AND P5, PT, R88, 0x1, PT ;  /* 0x000000015800780c */ /* 0x000fe20003fa5270 */
[----:B------:R-:W-:Y:S01]  /*c2e0*/  IMAD.U32 R115, R9, 0x10000, RZ ;  /* 0x0001000009737824 */ /* 0x000fe200078e00ff */
[----:B------:R-:W-:Y:S01]  /*c2f0*/  BSSY.RECONVERGENT B2, `(.L_x_2164) ;  /* 0x0000056000027945 */ /* 0x000fe20003800200 */
[----:B------:R-:W-:Y:S01]  /*c300*/  FFMA.FTZ R80, R81, R120, 1.1641532182693481445e-10 ;  /* 0x2f00000051507423 */ /* 0x000fe20000010078 */
[----:B------:R-:W-:Y:S01]  /*c310*/  FMUL.FTZ R82, R82, R131 ;  /* 0x0000008352527220 */ /* 0x000fe20000410000 */
[----:B------:R-:W-:Y:S01]  /*c320*/  MOV R132, 0x2 ;  /* 0x0000000200847802 */ /* 0x000fe20000000f00 */
        /* <DEDUP_REMOVED lines=15> */
.L_x_2166:
        /* <DEDUP_REMOVED lines=13> */
.L_x_2168:
[----:B------:R-:W-:Y:S05]  /*c4f0*/  BSYNC.RECONVERGENT B3 ;  /* 0x0000000000037941 */ /* 0x000fea0003800200 */
.L_x_2167:
        /* <DEDUP_REMOVED lines=53> */
.L_x_2165:
[----:B------:R-:W-:Y:S05]  /*c850*/  BSYNC.RECONVERGENT B2 ;  /* 0x0000000000027941 */ /* 0x000fea0003800200 */
.L_x_2164:
        /* <DEDUP_REMOVED lines=11> */
[----:B------:R-:W-:Y:S02]  /*c910*/  FSEL R121, R82, RZ, !P5 ;  /* 0x000000ff52797208 */ /* 0x000fe40006800000 */
[----:B------:R-:W-:-:S03]  /*c920*/  PLOP3.LUT P5, PT, P5, PT, PT, 0x8, 0x80 ;  /* 0x000000000080781c */ /* 0x000fc60002fae170 */
[----:B------:R-:W-:Y:S01]  /*c930*/  FMUL.FTZ R121, R88, R121 ;  /* 0x0000007958797220 */ /* 0x000fe20000410000 */
        /* <DEDUP_REMOVED lines=10> */
.L_x_2171:
        /* <DEDUP_REMOVED lines=15> */
.L_x_2173:
[----:B------:R-:W-:Y:S05]  /*cad0*/  BSYNC.RECONVERGENT B3 ;  /* 0x0000000000037941 */ /* 0x000fea0003800200 */
.L_x_2172:
        /* <DEDUP_REMOVED lines=53> */
.L_x_2170:
[----:B------:R-:W-:Y:S05]  /*ce30*/  BSYNC.RECONVERGENT B2 ;  /* 0x0000000000027941 */ /* 0x000fea0003800200 */
.L_x_2169:
[----:B------:R-:W-:Y:S02]  /*ce40*/  I2FP.F32.U32 R81, R81 ;  /* 0x0000005100517245 */ /* 0x000fe40000201000 */
[----:B------:R-:W-:Y:S02]  /*ce50*/  SHF.L.U32 R140, R140, 0x10, RZ ;  /* 0x000000108c8c7819 */ /* 0x000fe400000006ff */
[----:B------:R-:W-:Y:S01]  /*ce60*/  F2FP.BF16.F32.PACK_AB R82, R115, R114 ;  /* 0x000000727352723e */ /* 0x000fe200000010ff */
[----:B------:R-:W-:Y:S01]  /*ce70*/  FFMA.FTZ R120, R81, R120, 1.1641532182693481445e-10 ;  /* 0x2f00000051787423 */ /* 0x000fe20000010078 */
[----:B------:R-:W-:Y:S02]  /*ce80*/  IMAD.U32 R81, R10, 0x10000, RZ ;  /* 0x000100000a517824 */ /* 0x000fe400078e00ff */
[----:B------:R-:W-:Y:S01]  /*ce90*/  FMUL.FTZ R140, R140, R131 ;  /* 0x000000838c8c7220 */ /* 0x000fe20000410000 */
[----:B------:R-:W-:Y:S02]  /*cea0*/  F2FP.BF16.F32.PACK_AB R80, R96, R97 ;  /* 0x000000616050723e */ /* 0x000fe400000010ff */
[----:B------:R-:W-:Y:S01]  /*ceb0*/  FSETP.GTU.FTZ.AND P6, PT, R120, R137, PT ;  /* 0x000000897800720b */ /* 0x000fe20003fdc000 */
[----:B------:R-:W-:-:S05]  /*cec0*/  FMUL.FTZ R140, R140, R139 ;  /* 0x0000008b8c8c7220 */ /* 0x000fca0000410000 */
[----:B------:R-:W-:Y:S02]  /*ced0*/  FSEL R140, R140, RZ, !P6 ;  /* 0x000000ff8c8c7208 */ /* 0x000fe40007000000 */
[----:B------:R-:W-:-:S03]  /*cee0*/  PLOP3.LUT P6, PT, P6, PT, PT, 0x8, 0x80 ;  /* 0x000000000080781c */ /* 0x000fc600037ce170 */
[----:B------:R-:W-:Y:S01]  /*cef0*/  FMUL.FTZ R120, R81, R140 ;  /* 0x0000008c51787220 */ /* 0x000fe20000410000 */
[----:B------:R-:W-:-:S04]  /*cf00*/  F2FP.BF16.F32.PACK_AB R81, R107, R106 ;  /* 0x0000006a6b51723e */ /* 0x000fc800000010ff */
[----:B------:R-:W-:-:S07]  /*cf10*/  F2FP.BF16.F32.PACK_AB R83, R120, R121 ;  /* 0x000000797853723e */ /* 0x000fce00000010ff */
.L_x_2133:
[----:B------:R-:W0:Y:S01]  /*cf20*/  LDC.64 R140, c[0x0][0x3a8] ;  /* 0x0000ea00ff8c7b82 */ /* 0x000e220000000a00 */
[----:B------:R-:W-:Y:S02]  /*cf30*/  SEL R143, RZ, 0x1000000, !P6 ;  /* 0x01000000ff8f7807 */ /* 0x000fe40007000000 */
[----:B------:R-:W-:Y:S02]  /*cf40*/  ISETP.NE.AND P6, PT, R135, RZ, PT ;  /* 0x000000ff8700720c */ /* 0x000fe40003fc5270 */
[----:B------:R-:W-:Y:S02]  /*cf50*/  SEL R139, RZ, 0x10000, !P5 ;  /* 0x00010000ff8b7807 */ /* 0x000fe40006800000 */
        /* <DEDUP_REMOVED lines=11> */
[----:B------:R-:W-:-:S04]  /*d010*/  LOP3.LUT R142, R135, R142, RZ, 0xfc, !PT ;  /* 0x0000008e878e7212 */ /* 0x000fc800078efcff */
[----:B------:R2:W-:Y:S01]  /*d020*/  STG.E.128 desc[UR6][R140.64], R80 ;  /* 0x000000508c007986 */ /* 0x0005e2000c101d06 */
[C---:B-1----:R-:W-:Y:S01]  /*d030*/  IMAD.WIDE.U32 R144, R136.reuse, 0x8, R132 ;  /* 0x0000000888907825 */ /* 0x042fe200078e0084 */
[----:B------:R-:W-:-:S03]  /*d040*/  IADD3 R136, PT, PT, R136, 0x20, RZ ;  /* 0x0000002088887810 */ /* 0x000fc60007ffe0ff */
[----:B------:R-:W-:Y:S01]  /*d050*/  IMAD.MOV.U32 R132, RZ, RZ, R138 ;  /* 0x000000ffff847224 */ /* 0x000fe200078e008a */
[----:B------:R2:W-:Y:S06]  /*d060*/  STG.E.64 desc[UR6][R144.64], R142 ;  /* 0x0000008e90007986 */ /* 0x0005ec000c101b06 */
.L_x_2091:
[----:B------:R-:W-:Y:S05]  /*d070*/  BSYNC.RECONVERGENT B1 ;  /* 0x0000000000017941 */ /* 0x000fea0003800200 */
.L_x_2090:
[----:B------:R-:W-:Y:S01]  /*d080*/  ISETP.GE.U32.AND P0, PT, R94, 0x60, PT ;  /* 0x000000605e00780c */ /* 0x000fe20003f06070 */
[----:B------:R-:W-:Y:S03]  /*d090*/  BSSY.RECONVERGENT B1, `(.L_x_2174) ;  /* 0x00005fe000017945 */ /* 0x000fe60003800200 */
[----:B------:R-:W-:-:S09]  /*d0a0*/  P2R R135, PR, RZ, 0x1 ;  /* 0x00000001ff877803 */ /* 0x000fd20000000000 */
[----:B------:R-:W-:Y:S05]  /*d0b0*/  @!P0 BRA `(.L_x_2175) ;  /* 0x0000005c00ec8947 */ /* 0x000fea0003800000 */
[----:B------:R-:W-:Y:S01]  /*d0c0*/  ISETP.NE.U32.AND P0, PT, RZ, UR8, PT ;  /* 0x00000008ff007c0c */ /* 0x000fe2000bf05070 */
[----:B0-2---:R-:W0:Y:S03]  /*d0d0*/  LDC.64 R80, c[0x0][0x390] ;  /* 0x0000e400ff507b82 */ /* 0x005e260000000a00 */
        /* <DEDUP_REMOVED lines=10> */
[----:B------:R-:W-:Y:S01]  /*d180*/  MOV R138, R132 ;  /* 0x00000084008a7202 */ /* 0x000fe20000000f00 */
[----:B0-----:R-:W-:-:S09]  /*d190*/  IMAD.MOV.U32 R100, RZ, RZ, R0 ;  /* 0x000000ffff647224 */ /* 0x001fd200078e0000 */
        /* <DEDUP_REMOVED lines=11> */
.L_x_2179:
        /* <DEDUP_REMOVED lines=13> */
.L_x_2181:
[----:B------:R-:W-:Y:S05]  /*d320*/  BSYNC.RECONVERGENT B3 ;  /* 0x0000000000037941 */ /* 0x000fea0003800200 */
.L_x_2180:
        /* <DEDUP_REMOVED lines=52> */
.L_x_2178:
[----:B------:R-:W-:Y:S05]  /*d670*/  BSYNC.RECONVERGENT B2 ;  /* 0x0000000000027941 */ /* 0x000fea0003800200 */
.L_x_2177:
[----:B------:R-:W0:Y:S01]  /*d680*/  LDC R140, c[0x0][0x408] ;  /* 0x00010200ff8c7b82 */ /* 0x000e220000000800 */
[----:B------:R-:W-:Y:S01]  /*d690*/  I2FP.F32.U32 R88, R100 ;  /* 0x0000006400587245 */ /* 0x000fe20000201000 */
[----:B------:R-:W-:Y:S01]  /*d6a0*/  IMAD.MOV.U32 R125, RZ, RZ, 0x2f800000 ;  /* 0x2f800000ff7d7424 */ /* 0x000fe200078e00ff */
[----:B-----5:R-:W-:Y:S01]  /*d6b0*/  SHF.L.U32 R100, R80, 0x10, RZ ;  /* 0x0000001050647819 */ /* 0x020fe200000006ff */
[----:B------:R-:W-:Y:S01]  /*d6c0*/  IMAD.U32 R109, R44, 0x10000, RZ ;  /* 0x000100002c6d7824 */ /* 0x000fe200078e00ff */
[----:B------:R-:W-:Y:S01]  /*d6d0*/  ISETP.NE.AND P1, PT, R108, 0x1, PT ;  /* 0x000000016c00780c */ /* 0x000fe20003f25270 */
[----:B------:R-:W-:Y:S01]  /*d6e0*/  FFMA.FTZ R88, R88, R125, 1.1641532182693481445e-10 ;  /* 0x2f00000058587423 */ /* 0x000fe2000001007d */
[----:B------:R-:W-:Y:S01]  /*d6f0*/  IMAD.U32 R117, R28, 0x10000, RZ ;  /* 0x000100001c757824 */ /* 0x000fe200078e00ff */
[----:B------:R-:W1:Y:S01]  /*d700*/  LDC R139, c[0x0][0x404] ;  /* 0x00010100ff8b7b82 */ /* 0x000e620000000800 */
[----:B------:R-:W-:Y:S01]  /*d710*/  FMUL.FTZ R101, R100, R131 ;  /* 0x0000008364657220 */ /* 0x000fe20000410000 */
[----:B------:R-:W-:Y:S01]  /*d720*/  BSSY.RECONVERGENT B2, `(.L_x_2182) ;  /* 0x0000056000027945 */ /* 0x000fe20003800200 */
[----:B------:R-:W-:-:S02]  /*d730*/  PRMT R80, R80, 0x7632, R80 ;  /* 0x0000763250507816 */ /* 0x000fc40000000050 */
[----:B0-----:R-:W-:Y:S01]  /*d740*/  FMUL.FTZ R101, R101, R140 ;  /* 0x0000008c65657220 */ /* 0x001fe20000410000 */
[----:B-1----:R-:W-:Y:S01]  /*d750*/  FSETP.GTU.FTZ.AND P0, PT, R88, R139, PT ;  /* 0x0000008b5800720b */ /* 0x002fe20003f1c000 */
[----:B------:R-:W-:-:S03]  /*d760*/  IMAD.MOV.U32 R88, RZ, RZ, R0 ;  /* 0x000000ffff587224 */ /* 0x000fc600078e0000 */
[----:B------:R-:W-:Y:S02]  /*d770*/  FSEL R100, R101, RZ, !P0 ;  /* 0x000000ff65647208 */ /* 0x000fe40004000000 */
[----:B------:R-:W-:-:S03]  /*d780*/  PLOP3.LUT P0, PT, P0, PT, PT, 0x8, 0x80 ;  /* 0x000000000080781c */ /* 0x000fc6000070e170 */
[----:B------:R-:W-:Y:S01]  /*d790*/  FFMA.FTZ R100, R100, R109, R117 ;  /* 0x0000006d64647223 */ /* 0x000fe20000010075 */
[----:B------:R-:W-:Y:S01]  /*d7a0*/  HFMA2 R109, -RZ, RZ, 0, 1.1920928955078125e-07 ;  /* 0x00000002ff6d7431 */ /* 0x000fe200000001ff */
[----:B------:R-:W-:Y:S01]  /*d7b0*/  P2R R137, PR, RZ, 0x1 ;  /* 0x00000001ff897803 */ /* 0x000fe20000000000 */
        /* <DEDUP_REMOVED lines=9> */
.L_x_2184:
        /* <DEDUP_REMOVED lines=13> */
.L_x_2186:
[----:B------:R-:W-:Y:S05]  /*d920*/  BSYNC.RECONVERGENT B3 ;  /* 0x0000000000037941 */ /* 0x000fea0003800200 */
.L_x_2185:
        /* <DEDUP_REMOVED lines=53> */
.L_x_2183:
[----:B------:R-:W-:Y:S05]  /*dc80*/  BSYNC.RECONVERGENT B2 ;  /* 0x0000000000027941 */ /* 0x000fea0003800200 */
.L_x_2182:
        /* <DEDUP_REMOVED lines=25> */
.L_x_2189:
        /* <DEDUP_REMOVED lines=13> */
.L_x_2191:
[----:B------:R-:W-:Y:S05]  /*def0*/  BSYNC.RECONVERGENT B3 ;  /* 0x0000000000037941 */ /* 0x000fea0003800200 */
.L_x_2190:
        /* <DEDUP_REMOVED lines=53> */
.L_x_2188:
[----:B------:R-:W-:Y:S05]  /*e250*/  BSYNC.RECONVERGENT B2 ;  /* 0x0000000000027941 */ /* 0x000fea0003800200 */
.L_x_2187:
[----:B------:R-:W-:Y:S01]  /*e260*/  I2FP.F32.U32 R80, R80 ;  /* 0x0000005000507245 */ /* 0x000fe20000201000 */
[----:B------:R-:W-:Y:S01]  /*e270*/  IMAD.U32 R88, R81, 0x10000, RZ ;  /* 0x0001000051587824 */ /* 0x000fe200078e00ff */
[----:B------:R-:W-:Y:S01]  /*e280*/  ISETP.NE.AND P2, PT, R116, 0x1, PT ;  /* 0x000000017400780c */ /* 0x000fe20003f45270 */
[----:B------:R-:W-:Y:S01]  /*e290*/  IMAD.U32 R117, R45, 0x10000, RZ ;  /* 0x000100002d757824 */ /* 0x000fe200078e00ff */
[----:B------:R-:W-:Y:S01]  /*e2a0*/  SHF.L.U32 R133, R29, 0x10, RZ ;  /* 0x000000101d857819 */ /* 0x000fe200000006ff */
[----:B------:R-:W-:Y:S01]  /*e2b0*/  FFMA.FTZ R80, R80, R125, 1.1641532182693481445e-10 ;  /* 0x2f00000050507423 */ /* 0x000fe2000001007d */
[----:B------:R-:W-:Y:S01]  /*e2c0*/  FMUL.FTZ R109, R88, R131 ;  /* 0x00000083586d7220 */ /* 0x000fe20000410000 */
[----:B------:R-:W-:Y:S03]  /*e2d0*/  BSSY.RECONVERGENT B2, `(.L_x_2192) ;  /* 0x0000055000027945 */ /* 0x000fe60003800200 */
[----:B------:R-:W-:Y:S01]  /*e2e0*/  FMUL.FTZ R109, R109, R140 ;  /* 0x0000008c6d6d7220 */ /* 0x000fe20000410000 */
[----:B------:R-:W-:-:S04]  /*e2f0*/  FSETP.GTU.FTZ.AND P1, PT, R80, R139, PT ;  /* 0x0000008b5000720b */ /* 0x000fc80003f3c000 */
[----:B------:R-:W-:Y:S02]  /*e300*/  FSEL R108, R109, RZ, !P1 ;  /* 0x000000ff6d6c7208 */ /* 0x000fe40004800000 */
[----:B------:R-:W-:Y:S01]  /*e310*/  PRMT R109, R81, 0x7632, R109 ;  /* 0x00007632516d7816 */ /* 0x000fe2000000006d */
[----:B------:R-:W-:Y:S01]  /*e320*/  IMAD.MOV.U32 R81, RZ, RZ, R0 ;  /* 0x000000ffff517224 */ /* 0x000fe200078e0000 */
[----:B------:R-:W-:Y:S01]  /*e330*/  PLOP3.LUT P1, PT, P1, PT, PT, 0x8, 0x80 ;  /* 0x000000000080781c */ /* 0x000fe20000f2e170 */
[----:B------:R-:W-:Y:S01]  /*e340*/  FFMA.FTZ R108, R108, R117, R133 ;  /* 0x000000756c6c7223 */ /* 0x000fe20000010085 */
[----:B------:R-:W-:Y:S01]  /*e350*/  IMAD.MOV.U32 R117, RZ, RZ, 0x2 ;  /* 0x00000002ff757424 */ /* 0x000fe200078e00ff */
        /* <DEDUP_REMOVED lines=9> */
.L_x_2194:
        /* <DEDUP_REMOVED lines=13> */
.L_x_2196:
[----:B------:R-:W-:Y:S05]  /*e4c0*/  BSYNC.RECONVERGENT B3 ;  /* 0x0000000000037941 */ /* 0x000fea0003800200 */
.L_x_2195:
        /* <DEDUP_REMOVED lines=53> */
.L_x_2193:
[----:B------:R-:W-:Y:S05]  /*e820*/  BSYNC.RECONVERGENT B2 ;  /* 0x0000000000027941 */ /* 0x000fea0003800200 */
.L_x_2192:
[----:B------:R-:W-:Y:S01]  /*e830*/  I2FP.F32.U32 R80, R81 ;  /* 0x0000005100507245 */ /* 0x000fe20000201000 */
[----:B------:R-:W-:Y:S01]  /*e840*/  BSSY.RECONVERGENT B2, `(.L_x_2197) ;  /* 0x000005b000027945 */ /* 0x000fe20003800200 */
[----:B------:R-:W-:Y:S01]  /*e850*/  SHF.L.U32 R88, R109, 0x10, RZ ;  /* 0x000000106d587819 */ /* 0x000fe200000006ff */
[----:B------:R-:W-:Y:S01]  /*e860*/  HFMA2 R124, -RZ, RZ, 0, 1.1920928955078125e-07 ;  /* 0x00000002ff7c7431 */ /* 0x000fe200000001ff */
[----:B------:R-:W-:Y:S01]  /*e870*/  ISETP.NE.AND P3, PT, R117, 0x1, PT ;  /* 0x000000017500780c */ /* 0x000fe20003f65270 */
[----:B------:R-:W-:Y:S02]  /*e880*/  FFMA.FTZ R80, R80, R125, 1.1641532182693481445e-10 ;  /* 0x2f00000050507423 */ /* 0x000fe4000001007d */
[----:B------:R-:W-:Y:S01]  /*e890*/  FMUL.FTZ R81, R88, R131 ;  /* 0x0000008358517220 */ /* 0x000fe20000410000 */
[----:B------:R-:W-:Y:S02]  /*e8a0*/  PRMT R88, R29, 0x7632, R88 ;  /* 0x000076321d587816 */ /* 0x000fe40000000058 */
[----:B------:R-:W-:Y:S01]  /*e8b0*/  FSETP.GTU.FTZ.AND P2, PT, R80, R139, PT ;  /* 0x0000008b5000720b */ /* 0x000fe20003f5c000 */
[----:B------:R-:W-:Y:S01]  /*e8c0*/  FMUL.FTZ R81, R81, R140 ;  /* 0x0000008c51517220 */ /* 0x000fe20000410000 */
[----:B------:R-:W-:-:S02]  /*e8d0*/  IMAD.U32 R80, R12, 0x10000, RZ ;  /* 0x000100000c507824 */ /* 0x000fc400078e00ff */
[----:B------:R-:W-:Y:S02]  /*e8e0*/  IMAD.U32 R88, R88, 0x10000, RZ ;  /* 0x0001000058587824 */ /* 0x000fe400078e00ff */
        /* <DEDUP_REMOVED lines=13> */
.L_x_2199:
        /* <DEDUP_REMOVED lines=13> */
.L_x_2201:
[----:B------:R-:W-:Y:S05]  /*ea90*/  BSYNC.RECONVERGENT B3 ;  /* 0x0000000000037941 */ /* 0x000fea0003800200 */
.L_x_2200:
        /* <DEDUP_REMOVED lines=53> */
.L_x_2198:
[----:B------:R-:W-:Y:S05]  /*edf0*/  BSYNC.RECONVERGENT B2 ;  /* 0x0000000000027941 */ /* 0x000fea0003800200 */
.L_x_2197:
[----:B------:R-:W-:Y:S01]  /*ee00*/  I2FP.F32.U32 R80, R81 ;  /* 0x0000005100507245 */ /* 0x000fe20000201000 */
[----:B------:R-:W-:Y:S01]  /*ee10*/  IMAD.U32 R88, R82, 0x10000, RZ ;  /* 0x0001000052587824 */ /* 0x000fe200078e00ff */
[----:B------:R-:W-:Y:S01]  /*ee20*/  ISETP.NE.AND P4, PT, R124, 0x1, PT ;  /* 0x000000017c00780c */ /* 0x000fe20003f85270 */
[----:B------:R-:W-:Y:S01]  /*ee30*/  BSSY.RECONVERGENT B2, `(.L_x_2202) ;  /* 0x0000059000027945 */ /* 0x000fe20003800200 */
[----:B------:R-:W-:Y:S01]  /*ee40*/  SHF.L.U32 R116, R46, 0x10, RZ ;  /* 0x000000102e747819 */ /* 0x000fe200000006ff */
[----:B------:R-:W-:Y:S01]  /*ee50*/  FFMA.FTZ R80, R80, R125, 1.1641532182693481445e-10 ;  /* 0x2f00000050507423 */ /* 0x000fe2000001007d */
[----:B------:R-:W-:Y:S01]  /*ee60*/  FMUL.FTZ R81, R88, R131 ;  /* 0x0000008358517220 */ /* 0x000fe20000410000 */
[----:B------:R-:W-:Y:S01]  /*ee70*/  IMAD.U32 R88, R30, 0x10000, RZ ;  /* 0x000100001e587824 */ /* 0x000fe200078e00ff */
[----:B------:R-:W-:Y:S01]  /*ee80*/  PRMT R82, R82, 0x7632, R82 ;  /* 0x0000763252527816 */ /* 0x000fe20000000052 */
[----:B------:R-:W-:Y:S02]  /*ee90*/  IMAD.MOV.U32 R132, RZ, RZ, 0x2 ;  /* 0x00000002ff847424 */ /* 0x000fe400078e00ff */
[----:B------:R-:W-:Y:S01]  /*eea0*/  FMUL.FTZ R81, R81, R140 ;  /* 0x0000008c51517220 */ /* 0x000fe20000410000 */
[----:B------:R-:W-:-:S04]  /*eeb0*/  FSETP.GTU.FTZ.AND P3, PT, R80, R139, PT ;  /* 0x0000008b5000720b */ /* 0x000fc80003f7c000 */
        /* <DEDUP_REMOVED lines=13> */
.L_x_2204:
        /* <DEDUP_REMOVED lines=13> */
.L_x_2206:
[----:B------:R-:W-:Y:S05]  /*f060*/  BSYNC.RECONVERGENT B3 ;  /* 0x0000000000037941 */ /* 0x000fea0003800200 */
.L_x_2205:
        /* <DEDUP_REMOVED lines=53> */
.L_x_2203:
[----:B------:R-:W-:Y:S05]  /*f3c0*/  BSYNC.RECONVERGENT B2 ;  /* 0x0000000000027941 */ /* 0x000fea0003800200 */
.L_x_2202:
[----:B------:R-:W-:Y:S01]  /*f3d0*/  I2FP.F32.U32 R80, R81 ;  /* 0x0000005100507245 */ /* 0x000fe20000201000 */
[----:B------:R-:W-:Y:S01]  /*f3e0*/  IMAD.U32 R82, R82, 0x10000, RZ ;  /* 0x0001000052527824 */ /* 0x000fe200078e00ff */
[----:B------:R-:W-:Y:S01]  /*f3f0*/  ISETP.NE.AND P5, PT, R132, 0x1, PT ;  /* 0x000000018400780c */ /* 0x000fe20003fa5270 */
[----:B------:R-:W-:Y:S01]  /*f400*/  BSSY.RECONVERGENT B2, `(.L_x_2207) ;  /* 0x0000059000027945 */ /* 0x000fe20003800200 */
[----:B------:R-:W-:Y:S01]  /*f410*/  PRMT R88, R30, 0x7632, R88 ;  /* 0x000076321e587816 */ /* 0x000fe20000000058 */
[----:B------:R-:W-:Y:S01]  /*f420*/  FFMA.FTZ R80, R80, R125, 1.1641532182693481445e-10 ;  /* 0x2f00000050507423 */ /* 0x000fe2000001007d */
[----:B------:R-:W-:Y:S01]  /*f430*/  FMUL.FTZ R81, R82, R131 ;  /* 0x0000008352517220 */ /* 0x000fe20000410000 */
[----:B------:R-:W-:Y:S01]  /*f440*/  IMAD.U32 R82, R13, 0x10000, RZ ;  /* 0x000100000d527824 */ /* 0x000fe200078e00ff */
[----:B------:R-:W-:Y:S01]  /*f450*/  SHF.L.U32 R88, R88, 0x10, RZ ;  /* 0x0000001058587819 */ /* 0x000fe200000006ff */
[----:B------:R-:W-:Y:S02]  /*f460*/  IMAD.MOV.U32 R133, RZ, RZ, 0x2 ;  /* 0x00000002ff857424 */ /* 0x000fe400078e00ff */
        /* <DEDUP_REMOVED lines=15> */
.L_x_2209:
        /* <DEDUP_REMOVED lines=13> */
.L_x_2211:
[----:B------:R-:W-:Y:S05]  /*f630*/  BSYNC.RECONVERGENT B3 ;  /* 0x0000000000037941 */ /* 0x000fea0003800200 */
.L_x_2210:
        /* <DEDUP_REMOVED lines=53> */
.L_x_2208:
[----:B------:R-:W-:Y:S05]  /*f990*/  BSYNC.RECONVERGENT B2 ;  /* 0x0000000000027941 */ /* 0x000fea0003800200 */
.L_x_2207:
        /* <DEDUP_REMOVED lines=8> */
[----:B------:R-:W-:Y:S01]  /*fa20*/  IMAD.U32 R82, R31, 0x10000, RZ ;  /* 0x000100001f527824 */ /* 0x000fe200078e00ff */
        /* <DEDUP_REMOVED lines=16> */
.L_x_2214:
        /* <DEDUP_REMOVED lines=15> */
.L_x_2216:
[----:B------:R-:W-:Y:S05]  /*fc20*/  BSYNC.RECONVERGENT B3 ;  /* 0x0000000000037941 */ /* 0x000fea0003800200 */
.L_x_2215:
        /* <DEDUP_REMOVED lines=53> */
.L_x_2213:
[----:B------:R-:W-:Y:S05]  /*ff80*/  BSYNC.RECONVERGENT B2 ;  /* 0x0000000000027941 */ /* 0x000fea0003800200 */
.L_x_2212:
[----:B------:R-:W-:Y:S01]  /*ff90*/  I2FP.F32.U32 R80, R81 ;  /* 0x0000005100507245 */ /* 0x000fe20000201000 */
[----:B------:R-:W-:Y:S01]  /*ffa0*/  IMAD.U32 R82, R141, 0x10000, RZ ;  /* 0x000100008d527824 */ /* 0x000fe200078e00ff */
[----:B------:R-:W-:-:S03]  /*ffb0*/  PRMT R83, R31, 0x7632, R83 ;  /* 0x000076321f537816 */ /* 0x000fc60000000053 */
[----:B------:R-:W-:Y:S01]  /*ffc0*/  FMUL.FTZ R81, R82, R131 ;  /* 0x0000008352517220 */ /* 0x000fe20000410000 */
[----:B------:R-:W-:Y:S01]  /*ffd0*/  FFMA.FTZ R80, R80, R125, 1.1641532182693481445e-10 ;  /* 0x2f00000050507423 */ /* 0x000fe2000001007d */
[----:B------:R-:W-:Y:S01]  /*ffe0*/  SHF.L.U32 R82, R14, 0x10, RZ ;  /* 0x000000100e527819 */ /* 0x000fe200000006ff */
[----:B------:R-:W-:Y:S02]  /*fff0*/  IMAD.U32 R132, R83, 0x10000, RZ ;  /* 0x0001000053847824 */ /* 0x000fe400078e00ff */
[----:B------:R-:W-:Y:S01]  /*10000*/  FMUL.FTZ R81, R81, R140 ;  /* 0x0000008c51517220 */ /* 0x000fe20000410000 */
[----:B------:R-:W-:Y:S02]  /*10010*/  FSETP.GTU.FTZ.AND P6, PT, R80, R139, PT ;  /* 0x0000008b5000720b */ /* 0x000fe40003fdc000 */
[----:B------:R-:W-:Y:S02]  /*10020*/  F2FP.BF16.F32.PACK_AB R80, R101, R100 ;  /* 0x000000646550723e */ /* 0x000fe400000010ff */
[----:B------:R-:W-:-:S02]  /*10030*/  FSEL R81, R81, RZ, !P6 ;  /* 0x000000ff51517208 */ /* 0x000fc40007000000 */
[----:B------:R-:W-:-:S03]  /*10040*/  PLOP3.LUT P6, PT, P6, PT, PT, 0x8, 0x80 ;  /* 0x000000000080781c */ /* 0x000fc600037ce170 */
[----:B------:R-:W-:Y:S01]  /*10050*/  FFMA.FTZ R125, R81, R82, R132 ;  /* 0x00000052517d7223 */ /* 0x000fe20000010084 */
[----:B------:R-:W-:Y:S02]  /*10060*/  F2FP.BF16.F32.PACK_AB R82, R117, R116 ;  /* 0x000000747552723e */ /* 0x000fe400000010ff */
[----:B------:R-:W-:Y:S02]  /*10070*/  F2FP.BF16.F32.PACK_AB R81, R109, R108 ;  /* 0x0000006c6d51723e */ /* 0x000fe400000010ff */
[----:B------:R-:W-:Y:S01]  /*10080*/  F2FP.BF16.F32.PACK_AB R83, R125, R124 ;  /* 0x0000007c7d53723e */ /* 0x000fe200000010ff */
[----:B------:R-:W-:Y:S06]  /*10090*/  BRA `(.L_x_2217) ;  /* 0x0000002c00a07947 */ /* 0x000fec0003800000 */
.L_x_2176:
        /* <DEDUP_REMOVED lines=16> */
.L_x_2220:
        /* <DEDUP_REMOVED lines=13> */
.L_x_2222:
[----:B------:R-:W-:Y:S05]  /*10270*/  BSYNC.RECONVERGENT B3 ;  /* 0x0000000000037941 */ /* 0x000fea0003800200 */
.L_x_2221:
        /* <DEDUP_REMOVED lines=52> */
.L_x_2219:
[----:B------:R-:W-:Y:S05]  /*105c0*/  BSYNC.RECONVERGENT B2 ;  /* 0x0000000000027941 */ /* 0x000fea0003800200 */
.L_x_2218:
[----:B------:R-:W0:Y:S01]  /*105d0*/  LDC R140, c[0x0][0x408] ;  /* 0x00010200ff8c7b82 */ /* 0x000e220000000800 */
[----:B------:R-:W-:Y:S01]  /*105e0*/  I2FP.F32.U32 R88, R100 ;  /* 0x0000006400587245 */ /* 0x000fe20000201000 */
[----:B------:R-:W-:Y:S02]  /*105f0*/  HFMA2 R125, -RZ, RZ, 0.1171875, 0 ;  /* 0x2f800000ff7d7431 */ /* 0x000fe400000001ff */
[----:B-----5:R-:W-:Y:S01]  /*10600*/  IMAD.U32 R100, R80, 0x10000, RZ ;  /* 0x0001000050647824 */ /* 0x020fe200078e00ff */
[----:B------:R-:W-:Y:S01]  /*10610*/  ISETP.NE.AND P1, PT, R108, 0x1, PT ;  /* 0x000000016c00780c */ /* 0x000fe20003f25270 */
[----:B------:R-:W-:Y:S01]  /*10620*/  BSSY.RECONVERGENT B2, `(.L_x_2223) ;  /* 0x000005a000027945 */ /* 0x000fe20003800200 */
[----:B------:R-:W-:Y:S02]  /*10630*/  HFMA2 R109, -RZ, RZ, 0, 1.1920928955078125e-07 ;  /* 0x00000002ff6d7431 */ /* 0x000fe400000001ff */
[----:B------:R-:W-:Y:S01]  /*10640*/  FFMA.FTZ R88, R88, R125, 1.1641532182693481445e-10 ;  /* 0x2f00000058587423 */ /* 0x000fe2000001007d */
[----:B------:R-:W1:Y:S01]  /*10650*/  LDC R139, c[0x0][0x404] ;  /* 0x00010100ff8b7b82 */ /* 0x000e620000000800 */
[----:B------:R-:W-:Y:S01]  /*10660*/  FMUL.FTZ R101, R100, R131 ;  /* 0x0000008364657220 */ /* 0x000fe20000410000 */
[----:B------:R-:W-:-:S03]  /*10670*/  PRMT R80, R80, 0x7632, R80 ;  /* 0x0000763250507816 */ /* 0x000fc60000000050 */
[----:B0-----:R-:W-:Y:S01]  /*10680*/  FMUL.FTZ R100, R101, R140 ;  /* 0x0000008c65647220 */ /* 0x001fe20000410000 */
[----:B------:R-:W-:Y:S01]  /*10690*/  IMAD.U32 R101, R44, 0x10000, RZ ;  /* 0x000100002c657824 */ /* 0x000fe200078e00ff */
[----:B-1----:R-:W-:Y:S01]  /*106a0*/  FSETP.GTU.FTZ.AND P0, PT, R88, R139, PT ;  /* 0x0000008b5800720b */ /* 0x002fe20003f1c000 */
[----:B------:R-:W-:-:S03]  /*106b0*/  IMAD.MOV.U32 R88, RZ, RZ, R0 ;  /* 0x000000ffff587224 */ /* 0x000fc600078e0000 */
[----:B------:R-:W-:Y:S02]  /*106c0*/  FSEL R100, R100, RZ, !P0 ;  /* 0x000000ff64647208 */ /* 0x000fe40004000000 */
[----:B------:R-:W-:-:S03]  /*106d0*/  PLOP3.LUT P0, PT, P0, PT, PT, 0x8, 0x80 ;  /* 0x000000000080781c */ /* 0x000fc6000070e170 */
[----:B------:R-:W-:Y:S01]  /*106e0*/  FMUL.FTZ R100, R101, R100 ;  /* 0x0000006465647220 */ /* 0x000fe20000410000 */
        /* <DEDUP_REMOVED lines=10> */
.L_x_2225:
        /* <DEDUP_REMOVED lines=13> */
.L_x_2227:
[----:B------:R-:W-:Y:S05]  /*10860*/  BSYNC.RECONVERGENT B3 ;  /* 0x0000000000037941 */ /* 0x000fea0003800200 */
.L_x_2226:
        /* <DEDUP_REMOVED lines=53> */
.L_x_2224:
[----:B------:R-:W-:Y:S05]  /*10bc0*/  BSYNC.RECONVERGENT B2 ;  /* 0x0000000000027941 */ /* 0x000fea0003800200 */
.L_x_2223:
[----:B------:R-:W-:Y:S01]  /*10bd0*/  I2FP.F32.U32 R88, R88 ;  /* 0x0000005800587245 */ /* 0x000fe20000201000 */
[----:B------:R-:W-:Y:S01]  /*10be0*/  IMAD.U32 R80, R80, 0x10000, RZ ;  /* 0x0001000050507824 */ /* 0x000fe200078e00ff */
[----:B------:R-:W-:Y:S01]  /*10bf0*/  ISETP.NE.AND P1, PT, R109, 0x1, PT ;  /* 0x000000016d00780c */ /* 0x000fe20003f25270 */
[----:B------:R-:W-:Y:S01]  /*10c00*/  BSSY.RECONVERGENT B2, `(.L_x_2228) ;  /* 0x0000057000027945 */ /* 0x000fe20003800200 */
[----:B------:R-:W-:Y:S02]  /*10c10*/  IMAD.MOV.U32 R116, RZ, RZ, 0x2 ;  /* 0x00000002ff747424 */ /* 0x000fe400078e00ff */
[----:B------:R-:W-:Y:S01]  /*10c20*/  FFMA.FTZ R88, R88, R125, 1.1641532182693481445e-10 ;  /* 0x2f00000058587423 */ /* 0x000fe2000001007d */
[----:B------:R-:W-:Y:S01]  /*10c30*/  FMUL.FTZ R101, R80, R131 ;  /* 0x0000008350657220 */ /* 0x000fe20000410000 */
[----:B------:R-:W-:-:S03]  /*10c40*/  SHF.L.U32 R80, R11, 0x10, RZ ;  /* 0x000000100b507819 */ /* 0x000fc600000006ff */
[----:B------:R-:W-:Y:S01]  /*10c50*/  FMUL.FTZ R101, R101, R140 ;  /* 0x0000008c65657220 */ /* 0x000fe20000410000 */
[----:B------:R-:W-:-:S04]  /*10c60*/  FSETP.GTU.FTZ.AND P0, PT, R88, R139, PT ;  /* 0x0000008b5800720b */ /* 0x000fc80003f1c000 */
        /* <DEDUP_REMOVED lines=13> */
.L_x_2230:
        /* <DEDUP_REMOVED lines=13> */
.L_x_2232:
[----:B------:R-:W-:Y:S05]  /*10e10*/  BSYNC.RECONVERGENT B3 ;  /* 0x0000000000037941 */ /* 0x000fea0003800200 */
.L_x_2231:
        /* <DEDUP_REMOVED lines=53> */
.L_x_2229:
[----:B------:R-:W-:Y:S05]  /*11170*/  BSYNC.RECONVERGENT B2 ;  /* 0x0000000000027941 */ /* 0x000fea0003800200 */
.L_x_2228:
        /* <DEDUP_REMOVED lines=24> */
.L_x_2235:
        /* <DEDUP_REMOVED lines=13> */
.L_x_2237:
[----:B------:R-:W-:Y:S05]  /*113d0*/  BSYNC.RECONVERGENT B3 ;  /* 0x0000000000037941 */ /* 0x000fea0003800200 */
.L_x_2236:
        /* <DEDUP_REMOVED lines=53> */
.L_x_2234:
[----:B------:R-:W-:Y:S05]  /*11730*/  BSYNC.RECONVERGENT B2 ;  /* 0x0000000000027941 */ /* 0x000fea0003800200 */
.L_x_2233:
        /* <DEDUP_REMOVED lines=23> */
.L_x_2240:
        /* <DEDUP_REMOVED lines=13> */
.L_x_2242:
[----:B------:R-:W-:Y:S05]  /*11980*/  BSYNC.RECONVERGENT B3 ;  /* 0x0000000000037941 */ /* 0x000fea0003800200 */
.L_x_2241:
        /* <DEDUP_REMOVED lines=53> */
.L_x_2239:
[----:B------:R-:W-:Y:S05]  /*11ce0*/  BSYNC.RECONVERGENT B2 ;  /* 0x0000000000027941 */ /* 0x000fea0003800200 */
.L_x_2238:
        /* <DEDUP_REMOVED lines=8> */
[----:B------:R-:W-:Y:S02]  /*11d70*/  IMAD.MOV.U32 R88, RZ, RZ, 0x2 ;  /* 0x00000002ff587424 */ /* 0x000fe400078e00ff */
[----:B------:R-:W-:Y:S01]  /*11d80*/  FMUL.FTZ R81, R81, R140 ;  /* 0x0000008c51517220 */ /* 0x000fe20000410000 */
[----:B------:R-:W-:-:S04]  /*11d90*/  FSETP.GTU.FTZ.AND P3, PT, R80, R139, PT ;  /* 0x0000008b5000720b */ /* 0x000fc80003f7c000 */
[----:B------:R-:W-:Y:S01]  /*11da0*/  FSEL R116, R81, RZ, !P3 ;  /* 0x000000ff51747208 */ /* 0x000fe20005800000 */
[----:B------:R-:W-:Y:S01]  /*11db0*/  IMAD.MOV.U32 R81, RZ, RZ, R0 ;  /* 0x000000ffff517224 */ /* 0x000fe200078e0000 */
        /* <DEDUP_REMOVED lines=11> */
.L_x_2245:
        /* <DEDUP_REMOVED lines=13> */
.L_x_2247:
[----:B------:R-:W-:Y:S05]  /*11f40*/  BSYNC.RECONVERGENT B3 ;  /* 0x0000000000037941 */ /* 0x000fea0003800200 */
.L_x_2246:
        /* <DEDUP_REMOVED lines=53> */
.L_x_2244:
[----:B------:R-:W-:Y:S05]  /*122a0*/  BSYNC.RECONVERGENT B2 ;  /* 0x0000000000027941 */ /* 0x000fea0003800200 */
.L_x_2243:
[----:B------:R-:W-:Y:S01]  /*122b0*/  I2FP.F32.U32 R80, R81 ;  /* 0x0000005100507245 */ /* 0x000fe20000201000 */
[----:B------:R-:W-:Y:S01]  /*122c0*/  BSSY.RECONVERGENT B2, `(.L_x_2248) ;  /* 0x0000059000027945 */ /* 0x000fe20003800200 */
[----:B------:R-:W-:Y:S01]  /*122d0*/  SHF.L.U32 R82, R82, 0x10, RZ ;  /* 0x0000001052527819 */ /* 0x000fe200000006ff */
[----:B------:R-:W-:Y:S01]  /*122e0*/  IMAD.MOV.U32 R132, RZ, RZ, 0x2 ;  /* 0x00000002ff847424 */ /* 0x000fe200078e00ff */
[----:B------:R-:W-:Y:S01]  /*122f0*/  ISETP.NE.AND P5, PT, R88, 0x1, PT ;  /* 0x000000015800780c */ /* 0x000fe20003fa5270 */
[----:B------:R-:W-:Y:S02]  /*12300*/  FFMA.FTZ R80, R80, R125, 1.1641532182693481445e-10 ;  /* 0x2f00000050507423 */ /* 0x000fe4000001007d */
[----:B------:R-:W-:Y:S01]  /*12310*/  FMUL.FTZ R81, R82, R131 ;  /* 0x0000008352517220 */ /* 0x000fe20000410000 */
[----:B------:R-:W-:Y:S02]  /*12320*/  IMAD.U32 R82, R13, 0x10000, RZ ;  /* 0x000100000d527824 */ /* 0x000fe400078e00ff */
[----:B------:R-:W-:Y:S01]  /*12330*/  FSETP.GTU.FTZ.AND P4, PT, R80, R139, PT ;  /* 0x0000008b5000720b */ /* 0x000fe20003f9c000 */
[----:B------:R-:W-:-:S05]  /*12340*/  FMUL.FTZ R81, R81, R140 ;  /* 0x0000008c51517220 */ /* 0x000fca0000410000 */
        /* <DEDUP_REMOVED lines=13> */
.L_x_2250:
        /* <DEDUP_REMOVED lines=13> */
.L_x_2252:
[----:B------:R-:W-:Y:S05]  /*124f0*/  BSYNC.RECONVERGENT B3 ;  /* 0x0000000000037941 */ /* 0x000fea0003800200 */
.L_x_2251:
        /* <DEDUP_REMOVED lines=53> */
.L_x_2249:
[----:B------:R-:W-:Y:S05]  /*12850*/  BSYNC.RECONVERGENT B2 ;  /* 0x0000000000027941 */ /* 0x000fea0003800200 */
.L_x_2248:
        /* <DEDUP_REMOVED lines=8> */
[----:B------:R-:W-:Y:S01]  /*128e0*/  MOV R88, 0x2 ;  /* 0x0000000200587802 */ /* 0x000fe20000000f00 */
        /* <DEDUP_REMOVED lines=15> */
.L_x_2255:
        /* <DEDUP_REMOVED lines=15> */
.L_x_2257:
[----:B------:R-:W-:Y:S05]  /*12ad0*/  BSYNC.RECONVERGENT B3 ;  /* 0x0000000000037941 */ /* 0x000fea0003800200 */
.L_x_2256:
        /* <DEDUP_REMOVED lines=47> */
[----:B------:R-:W-:Y:S02]  /*12dd0*/  MOV R0, R88 ;  /* 0x0000005800007202 */ /* 0x000fe40000000f00 */
[----:B------:R-:W-:Y:S01]  /*12de0*/  LOP3.LUT R89, R132, UR21, R89, 0x96, !PT ;  /* 0x0000001584597c12 */ /* 0x000fe2000f8e9659 */
[----:B------:R-:W-:Y:S01]  /*12df0*/  IMAD.MOV.U32 R88, RZ, RZ, RZ ;  /* 0x000000ffff587224 */ /* 0x000fe200078e00ff */
[----:B------:R-:W-:Y:S01]  /*12e00*/  LOP3.LUT R90, R82, UR22, R81, 0x96, !PT ;  /* 0x00000016525a7c12 */ /* 0x000fe2000f8e9651 */
[----:B------:R-:W-:Y:S01]  /*12e10*/  IMAD.MOV.U32 R81, RZ, RZ, R138 ;  /* 0x000000ffff517224 */ /* 0x000fe200078e008a */
[----:B------:R-:W-:-:S07]  /*12e20*/  MOV R138, R80 ;  /* 0x00000050008a7202 */ /* 0x000fce0000000f00 */
.L_x_2254:
[----:B------:R-:W-:Y:S05]  /*12e30*/  BSYNC.RECONVERGENT B2 ;  /* 0x0000000000027941 */ /* 0x000fea0003800200 */
.L_x_2253:
[----:B------:R-:W-:Y:S02]  /*12e40*/  I2FP.F32.U32 R80, R81 ;  /* 0x0000005100507245 */ /* 0x000fe40000201000 */
[----:B------:R-:W-:-:S03]  /*12e50*/  SHF.L.U32 R82, R141, 0x10, RZ ;  /* 0x000000108d527819 */ /* 0x000fc600000006ff */
[----:B------:R-:W-:Y:S02]  /*12e60*/  FFMA.FTZ R80, R80, R125, 1.1641532182693481445e-10 ;  /* 0x2f00000050507423 */ /* 0x000fe4000001007d */
[----:B------:R-:W-:Y:S01]  /*12e70*/  FMUL.FTZ R81, R82, R131 ;  /* 0x0000008352517220 */ /* 0x000fe20000410000 */
[----:B------:R-:W-:Y:S02]  /*12e80*/  IMAD.U32 R82, R14, 0x10000, RZ ;  /* 0x000100000e527824 */ /* 0x000fe400078e00ff */
[----:B------:R-:W-:Y:S01]  /*12e90*/  FSETP.GTU.FTZ.AND P6, PT, R80, R139, PT ;  /* 0x0000008b5000720b */ /* 0x000fe20003fdc000 */
[----:B------:R-:W-:Y:S01]  /*12ea0*/  FMUL.FTZ R81, R81, R140 ;  /* 0x0000008c51517220 */ /* 0x000fe20000410000 */
[----:B------:R-:W-:-:S04]  /*12eb0*/  F2FP.BF16.F32.PACK_AB R80, R101, R100 ;  /* 0x000000646550723e */ /* 0x000fc800000010ff */
[----:B------:R-:W-:Y:S02]  /*12ec0*/  FSEL R81, R81, RZ, !P6 ;  /* 0x000000ff51517208 */ /* 0x000fe40007000000 */
[----:B------:R-:W-:-:S03]  /*12ed0*/  PLOP3.LUT P6, PT, P6, PT, PT, 0x8, 0x80 ;  /* 0x000000000080781c */ /* 0x000fc600037ce170 */
[----:B------:R-:W-:Y:S01]  /*12ee0*/  FMUL.FTZ R125, R82, R81 ;  /* 0x00000051527d7220 */ /* 0x000fe20000410000 */
[----:B------:R-:W-:Y:S02]  /*12ef0*/  F2FP.BF16.F32.PACK_AB R82, R117, R116 ;  /* 0x000000747552723e */ /* 0x000fe400000010ff */
[----:B------:R-:W-:Y:S02]  /*12f00*/  F2FP.BF16.F32.PACK_AB R81, R109, R108 ;  /* 0x0000006c6d51723e */ /* 0x000fe400000010ff */
[----:B------:R-:W-:-:S07]  /*12f10*/  F2FP.BF16.F32.PACK_AB R83, R125, R124 ;  /* 0x0000007c7d53723e */ /* 0x000fce00000010ff */
.L_x_2217:
        /* <DEDUP_REMOVED lines=16> */
[----:B------:R-:W-:Y:S02]  /*13020*/  MOV R132, R138 ;  /* 0x0000008a00847202 */ /* 0x000fe40000000f00 */
[----:B------:R3:W-:Y:S01]  /*13030*/  STG.E.128 desc[UR6][R142.64], R80 ;  /* 0x000000508e007986 */ /* 0x0007e2000c101d06 */
[----:B-1----:R-:W-:-:S04]  /*13040*/  IMAD.WIDE.U32 R140, R136, 0x8, R140 ;  /* 0x00000008888c7825 */ /* 0x002fc800078e008c */
[----:B------:R-:W-:Y:S01]  /*13050*/  VIADD R136, R136, 0x20 ;  /* 0x0000002088887836 */ /* 0x000fe20000000000 */
[----:B------:R3:W-:Y:S06]  /*13060*/  STG.E.64 desc[UR6][R140.64], R144 ;  /* 0x000000908c007986 */ /* 0x0007ec000c101b06 */
.L_x_2175:
[----:B------:R-:W-:Y:S05]  /*13070*/  BSYNC.RECONVERGENT B1 ;  /* 0x0000000000017941 */ /* 0x000fea0003800200 */
.L_x_2174:
[----:B------:R-:W-:Y:S01]  /*13080*/  ISETP.GE.U32.AND P0, PT, R94, 0x80, PT ;  /* 0x000000805e00780c */ /* 0x000fe20003f06070 */
[----:B------:R-:W-:-:S12]  /*13090*/  BSSY.RECONVERGENT B1, `(.L_x_2258) ;  /* 0x00005ff000017945 */ /* 0x000fd80003800200 */
[----:B------:R-:W-:Y:S05]  /*130a0*/  @!P0 BRA `(.L_x_2259) ;  /* 0x0000005c00f48947 */ /* 0x000fea0003800000 */
[----:B------:R-:W-:Y:S01]  /*130b0*/  ISETP.NE.U32.AND P1, PT, RZ, UR8, PT ;  /* 0x00000008ff007c0c */ /* 0x000fe2000bf25070 */
[----:B0-23--:R-:W0:Y:S03]  /*130c0*/  LDC.64 R80, c[0x0][0x390] ;  /* 0x0000e400ff507b82 */ /* 0x00de260000000a00 */
        /* <DEDUP_REMOVED lines=9> */
[----:B------:R-:W-:Y:S02]  /*13160*/  HFMA2 R110, -RZ, RZ, 0, 1.1920928955078125e-07 ;  /* 0x00000002ff6e7431 */ /* 0x000fe400000001ff */
[----:B0-----:R-:W-:Y:S01]  /*13170*/  IMAD.MOV.U32 R102, RZ, RZ, R0 ;  /* 0x000000ffff667224 */ /* 0x001fe200078e0000 */
        /* <DEDUP_REMOVED lines=12> */
.L_x_2263:
        /* <DEDUP_REMOVED lines=13> */
.L_x_2265:
[----:B------:R-:W-:Y:S05]  /*13310*/  BSYNC.RECONVERGENT B3 ;  /* 0x0000000000037941 */ /* 0x000fea0003800200 */
.L_x_2264:
        /* <DEDUP_REMOVED lines=52> */
.L_x_2262:
[----:B------:R-:W-:Y:S05]  /*13660*/  BSYNC.RECONVERGENT B2 ;  /* 0x0000000000027941 */ /* 0x000fea0003800200 */
.L_x_2261:
[----:B------:R-:W0:Y:S01]  /*13670*/  LDC R141, c[0x0][0x408] ;  /* 0x00010200ff8d7b82 */ /* 0x000e220000000800 */
[----:B------:R-:W-:Y:S01]  /*13680*/  I2FP.F32.U32 R88, R102 ;  /* 0x0000006600587245 */ /* 0x000fe20000201000 */
[----:B------:R-:W-:Y:S01]  /*13690*/  IMAD.MOV.U32 R127, RZ, RZ, 0x2f800000 ;  /* 0x2f800000ff7f7424 */ /* 0x000fe200078e00ff */
[----:B-----5:R-:W-:Y:S01]  /*136a0*/  SHF.L.U32 R102, R80, 0x10, RZ ;  /* 0x0000001050667819 */ /* 0x020fe200000006ff */
[----:B------:R-:W-:Y:S01]  /*136b0*/  BSSY.RECONVERGENT B2, `(.L_x_2266) ;  /* 0x000005c000027945 */ /* 0x000fe20003800200 */
[----:B------:R-:W-:Y:S01]  /*136c0*/  ISETP.NE.AND P2, PT, R110, 0x1, PT ;  /* 0x000000016e00780c */ /* 0x000fe20003f45270 */
[----:B------:R-:W-:Y:S01]  /*136d0*/  FFMA.FTZ R103, R88, R127, 1.1641532182693481445e-10 ;  /* 0x2f00000058677423 */ /* 0x000fe2000001007f */
[----:B------:R-:W-:Y:S01]  /*136e0*/  SHF.L.U32 R111, R28, 0x10, RZ ;  /* 0x000000101c6f7819 */ /* 0x000fe200000006ff */
[----:B------:R-:W1:Y:S01]  /*136f0*/  LDC R140, c[0x0][0x404] ;  /* 0x00010100ff8c7b82 */ /* 0x000e620000000800 */
[----:B------:R-:W-:Y:S01]  /*13700*/  FMUL.FTZ R102, R102, R131 ;  /* 0x0000008366667220 */ /* 0x000fe20000410000 */
[----:B------:R-:W-:Y:S01]  /*13710*/  PRMT R80, R80, 0x7632, R80 ;  /* 0x0000763250507816 */ /* 0x000fe20000000050 */
[----:B------:R-:W-:Y:S01]  /*13720*/  IMAD.MOV.U32 R118, RZ, RZ, 0x2 ;  /* 0x00000002ff767424 */ /* 0x000fe200078e00ff */
[----:B------:R-:W-:Y:S01]  /*13730*/  MOV R88, R0 ;  /* 0x0000000000587202 */ /* 0x000fe20000000f00 */
[----:B0-----:R-:W-:Y:S01]  /*13740*/  FMUL.FTZ R102, R102, R141 ;  /* 0x0000008d66667220 */ /* 0x001fe20000410000 */
[----:B-1----:R-:W-:Y:S01]  /*13750*/  FSETP.GTU.FTZ.AND P1, PT, R103, R140, PT ;  /* 0x0000008c6700720b */ /* 0x002fe20003f3c000 */
[----:B------:R-:W-:-:S03]  /*13760*/  IMAD.U32 R103, R32, 0x10000, RZ ;  /* 0x0001000020677824 */ /* 0x000fc600078e00ff */
        /* <DEDUP_REMOVED lines=13> */
.L_x_2268:
        /* <DEDUP_REMOVED lines=13> */
.L_x_2270:
[----:B------:R-:W-:Y:S05]  /*13910*/  BSYNC.RECONVERGENT B3 ;  /* 0x0000000000037941 */ /* 0x000fea0003800200 */
.L_x_2269:
        /* <DEDUP_REMOVED lines=53> */
.L_x_2267:
[----:B------:R-:W-:Y:S05]  /*13c70*/  BSYNC.RECONVERGENT B2 ;  /* 0x0000000000027941 */ /* 0x000fea0003800200 */
.L_x_2266:
        /* <DEDUP_REMOVED lines=10> */
[----:B------:R-:W-:Y:S01]  /*13d20*/  SHF.L.U32 R111, R88, 0x10, RZ ;  /* 0x00000010586f7819 */ /* 0x000fe200000006ff */
[----:B------:R-:W-:-:S03]  /*13d30*/  IMAD.U32 R103, R15, 0x10000, RZ ;  /* 0x000100000f677824 */ /* 0x000fc600078e00ff */
        /* <DEDUP_REMOVED lines=14> */
.L_x_2273:
        /* <DEDUP_REMOVED lines=13> */
.L_x_2275:
[----:B------:R-:W-:Y:S05]  /*13ef0*/  BSYNC.RECONVERGENT B3 ;  /* 0x0000000000037941 */ /* 0x000fea0003800200 */
.L_x_2274:
        /* <DEDUP_REMOVED lines=53> */
.L_x_2272:
[----:B------:R-:W-:Y:S05]  /*14250*/  BSYNC.RECONVERGENT B2 ;  /* 0x0000000000027941 */ /* 0x000fea0003800200 */
.L_x_2271:
[----:B------:R-:W-:Y:S01]  /*14260*/  I2FP.F32.U32 R80, R80 ;  /* 0x0000005000507245 */ /* 0x000fe20000201000 */
[----:B------:R-:W-:Y:S01]  /*14270*/  BSSY.RECONVERGENT B2, `(.L_x_2276) ;  /* 0x000005b000027945 */ /* 0x000fe20003800200 */
[----:B------:R-:W-:Y:S01]  /*14280*/  SHF.L.U32 R88, R81, 0x10, RZ ;  /* 0x0000001051587819 */ /* 0x000fe200000006ff */
[----:B------:R-:W-:Y:S01]  /*14290*/  IMAD.MOV.U32 R132, RZ, RZ, 0x2 ;  /* 0x00000002ff847424 */ /* 0x000fe200078e00ff */
[----:B------:R-:W-:Y:S01]  /*142a0*/  ISETP.NE.AND P2, PT, R126, 0x1, PT ;  /* 0x000000017e00780c */ /* 0x000fe20003f45270 */
[----:B------:R-:W-:Y:S01]  /*142b0*/  FFMA.FTZ R111, R80, R127, 1.1641532182693481445e-10 ;  /* 0x2f000000506f7423 */ /* 0x000fe2000001007f */
[----:B------:R-:W-:Y:S01]  /*142c0*/  SHF.L.U32 R119, R29, 0x10, RZ ;  /* 0x000000101d777819 */ /* 0x000fe200000006ff */
[----:B------:R-:W-:-:S03]  /*142d0*/  FMUL.FTZ R88, R88, R131 ;  /* 0x0000008358587220 */ /* 0x000fc60000410000 */
[----:B------:R-:W-:Y:S01]  /*142e0*/  FSETP.GTU.FTZ.AND P1, PT, R111, R140, PT ;  /* 0x0000008c6f00720b */ /* 0x000fe20003f3c000 */
[----:B------:R-:W-:Y:S01]  /*142f0*/  FMUL.FTZ R88, R88, R141 ;  /* 0x0000008d58587220 */ /* 0x000fe20000410000 */
[----:B------:R-:W-:-:S04]  /*14300*/  IMAD.U32 R111, R33, 0x10000, RZ ;  /* 0x00010000216f7824 */ /* 0x000fc800078e00ff */
        /* <DEDUP_REMOVED lines=14> */
.L_x_2278:
        /* <DEDUP_REMOVED lines=13> */
.L_x_2280:
[----:B------:R-:W-:Y:S05]  /*144c0*/  BSYNC.RECONVERGENT B3 ;  /* 0x0000000000037941 */ /* 0x000fea0003800200 */
.L_x_2279:
        /* <DEDUP_REMOVED lines=50> */
[----:B------:R-:W-:Y:S01]  /*147f0*/  LOP3.LUT R90, R88, UR22, R81, 0x96, !PT ;  /* 0x00000016585a7c12 */ /* 0x000fe2000f8e9651 */
[----:B------:R-:W-:Y:S01]  /*14800*/  IMAD.MOV.U32 R81, RZ, RZ, R138 ;  /* 0x000000ffff517224 */ /* 0x000fe200078e008a */
[----:B------:R-:W-:-:S07]  /*14810*/  MOV R138, R80 ;  /* 0x00000050008a7202 */ /* 0x000fce0000000f00 */
.L_x_2277:
[----:B------:R-:W-:Y:S05]  /*14820*/  BSYNC.RECONVERGENT B2 ;  /* 0x0000000000027941 */ /* 0x000fea0003800200 */
.L_x_2276:
[----:B------:R-:W-:Y:S01]  /*14830*/  I2FP.F32.U32 R80, R81 ;  /* 0x0000005100507245 */ /* 0x000fe20000201000 */
[----:B------:R-:W-:Y:S01]  /*14840*/  BSSY.RECONVERGENT B2, `(.L_x_2281) ;  /* 0x000005b000027945 */ /* 0x000fe20003800200 */
[----:B------:R-:W-:Y:S01]  /*14850*/  SHF.L.U32 R88, R111, 0x10, RZ ;  /* 0x000000106f587819 */ /* 0x000fe200000006ff */
[----:B------:R-:W-:Y:S01]  /*14860*/  IMAD.U32 R111, R16, 0x10000, RZ ;  /* 0x00010000106f7824 */ /* 0x000fe200078e00ff */
[----:B------:R-:W-:Y:S01]  /*14870*/  ISETP.NE.AND P3, PT, R132, 0x1, PT ;  /* 0x000000018400780c */ /* 0x000fe20003f65270 */
[----:B------:R-:W-:Y:S01]  /*14880*/  FFMA.FTZ R81, R80, R127, 1.1641532182693481445e-10 ;  /* 0x2f00000050517423 */ /* 0x000fe2000001007f */
[----:B------:R-:W-:Y:S01]  /*14890*/  PRMT R118, R29, 0x7632, R118 ;  /* 0x000076321d767816 */ /* 0x000fe20000000076 */
[----:B------:R-:W-:Y:S01]  /*148a0*/  FMUL.FTZ R88, R88, R131 ;  /* 0x0000008358587220 */ /* 0x000fe20000410000 */
[----:B------:R-:W-:Y:S02]  /*148b0*/  IMAD.MOV.U32 R126, RZ, RZ, 0x2 ;  /* 0x00000002ff7e7424 */ /* 0x000fe400078e00ff */
[----:B------:R-:W-:Y:S01]  /*148c0*/  FSETP.GTU.FTZ.AND P2, PT, R81, R140, PT ;  /* 0x0000008c5100720b */ /* 0x000fe20003f5c000 */
[----:B------:R-:W-:Y:S01]  /*148d0*/  FMUL.FTZ R88, R88, R141 ;  /* 0x0000008d58587220 */ /* 0x000fe20000410000 */
[----:B------:R-:W-:-:S02]  /*148e0*/  SHF.L.U32 R119, R118, 0x10, RZ ;  /* 0x0000001076777819 */ /* 0x000fc400000006ff */
        /* <DEDUP_REMOVED lines=13> */
.L_x_2283:
        /* <DEDUP_REMOVED lines=13> */
.L_x_2285:
[----:B------:R-:W-:Y:S05]  /*14a90*/  BSYNC.RECONVERGENT B3 ;  /* 0x0000000000037941 */ /* 0x000fea0003800200 */
.L_x_2284:
        /* <DEDUP_REMOVED lines=53> */
.L_x_2282:
[----:B------:R-:W-:Y:S05]  /*14df0*/  BSYNC.RECONVERGENT B2 ;  /* 0x0000000000027941 */ /* 0x000fea0003800200 */
.L_x_2281:
[----:B------:R-:W-:Y:S01]  /*14e00*/  I2FP.F32.U32 R80, R81 ;  /* 0x0000005100507245 */ /* 0x000fe20000201000 */
[----:B------:R-:W-:Y:S01]  /*14e10*/  IMAD.U32 R119, R34, 0x10000, RZ ;  /* 0x0001000022777824 */ /* 0x000fe200078e00ff */
[----:B------:R-:W-:Y:S01]  /*14e20*/  SHF.L.U32 R88, R82, 0x10, RZ ;  /* 0x0000001052587819 */ /* 0x000fe200000006ff */
[----:B------:R-:W-:Y:S01]  /*14e30*/  BSSY.RECONVERGENT B2, `(.L_x_2286) ;  /* 0x0000059000027945 */ /* 0x000fe20003800200 */
[----:B------:R-:W-:Y:S01]  /*14e40*/  ISETP.NE.AND P4, PT, R126, 0x1, PT ;  /* 0x000000017e00780c */ /* 0x000fe20003f85270 */
[----:B------:R-:W-:Y:S01]  /*14e50*/  FFMA.FTZ R81, R80, R127, 1.1641532182693481445e-10 ;  /* 0x2f00000050517423 */ /* 0x000fe2000001007f */
[----:B------:R-:W-:Y:S01]  /*14e60*/  SHF.L.U32 R133, R30, 0x10, RZ ;  /* 0x000000101e857819 */ /* 0x000fe200000006ff */
[----:B------:R-:W-:Y:S01]  /*14e70*/  FMUL.FTZ R88, R88, R131 ;  /* 0x0000008358587220 */ /* 0x000fe20000410000 */
[----:B------:R-:W-:Y:S01]  /*14e80*/  PRMT R82, R82, 0x7632, R82 ;  /* 0x0000763252527816 */ /* 0x000fe20000000052 */
[----:B------:R-:W-:Y:S01]  /*14e90*/  IMAD.MOV.U32 R132, RZ, RZ, 0x2 ;  /* 0x00000002ff847424 */ /* 0x000fe200078e00ff */
[----:B------:R-:W-:Y:S01]  /*14ea0*/  FSETP.GTU.FTZ.AND P3, PT, R81, R140, PT ;  /* 0x0000008c5100720b */ /* 0x000fe20003f7c000 */
[----:B------:R-:W-:Y:S01]  /*14eb0*/  FMUL.FTZ R88, R88, R141 ;  /* 0x0000008d58587220 */ /* 0x000fe20000410000 */
[----:B------:R-:W-:-:S04]  /*14ec0*/  MOV R81, R0 ;  /* 0x0000000000517202 */ /* 0x000fc80000000f00 */
        /* <DEDUP_REMOVED lines=12> */
.L_x_2288:
        /* <DEDUP_REMOVED lines=13> */
.L_x_2290:
[----:B------:R-:W-:Y:S05]  /*15060*/  BSYNC.RECONVERGENT B3 ;  /* 0x0000000000037941 */ /* 0x000fea0003800200 */
.L_x_2289:
        /* <DEDUP_REMOVED lines=53> */
.L_x_2287:
[----:B------:R-:W-:Y:S05]  /*153c0*/  BSYNC.RECONVERGENT B2 ;  /* 0x0000000000027941 */ /* 0x000fea0003800200 */
.L_x_2286:
        /* <DEDUP_REMOVED lines=25> */
.L_x_2293:
        /* <DEDUP_REMOVED lines=13> */
.L_x_2295:
[----:B------:R-:W-:Y:S05]  /*15630*/  BSYNC.RECONVERGENT B3 ;  /* 0x0000000000037941 */ /* 0x000fea0003800200 */
.L_x_2294:
        /* <DEDUP_REMOVED lines=53> */
.L_x_2292:
[----:B------:R-:W-:Y:S05]  /*15990*/  BSYNC.RECONVERGENT B2 ;  /* 0x0000000000027941 */ /* 0x000fea0003800200 */
.L_x_2291:
        /* <DEDUP_REMOVED lines=25> */
.L_x_2298:
        /* <DEDUP_REMOVED lines=15> */
.L_x_2300:
[----:B------:R-:W-:Y:S05]  /*15c20*/  BSYNC.RECONVERGENT B3 ;  /* 0x0000000000037941 */ /* 0x000fea0003800200 */
.L_x_2299:
        /* <DEDUP_REMOVED lines=53> */
.L_x_2297:
[----:B------:R-:W-:Y:S05]  /*15f80*/  BSYNC.RECONVERGENT B2 ;  /* 0x0000000000027941 */ /* 0x000fea0003800200 */
.L_x_2296:
[----:B------:R-:W-:Y:S02]  /*15f90*/  SHF.L.U32 R142, R142, 0x10, RZ ;  /* 0x000000108e8e7819 */ /* 0x000fe400000006ff */
[----:B------:R-:W-:Y:S01]  /*15fa0*/  I2FP.F32.U32 R80, R81 ;  /* 0x0000005100507245 */ /* 0x000fe20000201000 */
[----:B------:R-:W-:Y:S01]  /*15fb0*/  IMAD.U32 R81, R18, 0x10000, RZ ;  /* 0x0001000012517824 */ /* 0x000fe200078e00ff */
[----:B------:R-:W-:Y:S01]  /*15fc0*/  PRMT R82, R31, 0x7632, R82 ;  /* 0x000076321f527816 */ /* 0x000fe20000000052 */
[----:B------:R-:W-:Y:S02]  /*15fd0*/  FMUL.FTZ R142, R142, R131 ;  /* 0x000000838e8e7220 */ /* 0x000fe40000410000 */
[----:B------:R-:W-:Y:S01]  /*15fe0*/  FFMA.FTZ R127, R80, R127, 1.1641532182693481445e-10 ;  /* 0x2f000000507f7423 */ /* 0x000fe2000001007f */
[----:B------:R-:W-:Y:S01]  /*15ff0*/  SHF.L.U32 R83, R82, 0x10, RZ ;  /* 0x0000001052537819 */ /* 0x000fe200000006ff */
[----:B------:R-:W-:Y:S01]  /*16000*/  FMUL.FTZ R142, R142, R141 ;  /* 0x0000008d8e8e7220 */ /* 0x000fe20000410000 */
[----:B------:R-:W-:-:S02]  /*16010*/  F2FP.BF16.F32.PACK_AB R82, R119, R118 ;  /* 0x000000767752723e */ /* 0x000fc400000010ff */
[----:B------:R-:W-:Y:S02]  /*16020*/  FSETP.GTU.FTZ.AND P6, PT, R127, R140, PT ;  /* 0x0000008c7f00720b */ /* 0x000fe40003fdc000 */
[----:B------:R-:W-:Y:S02]  /*16030*/  F2FP.BF16.F32.PACK_AB R80, R103, R102 ;  /* 0x000000666750723e */ /* 0x000fe400000010ff */
[----:B------:R-:W-:Y:S02]  /*16040*/  FSEL R142, R142, RZ, !P6 ;  /* 0x000000ff8e8e7208 */ /* 0x000fe40007000000 */
[----:B------:R-:W-:-:S03]  /*16050*/  PLOP3.LUT P6, PT, P6, PT, PT, 0x8, 0x80 ;  /* 0x000000000080781c */ /* 0x000fc600037ce170 */
[----:B------:R-:W-:Y:S01]  /*16060*/  FFMA.FTZ R127, R142, R81, R83 ;  /* 0x000000518e7f7223 */ /* 0x000fe20000010053 */
[----:B------:R-:W-:-:S04]  /*16070*/  F2FP.BF16.F32.PACK_AB R81, R111, R110 ;  /* 0x0000006e6f51723e */ /* 0x000fc800000010ff */
[----:B------:R-:W-:Y:S01]  /*16080*/  F2FP.BF16.F32.PACK_AB R83, R127, R126 ;  /* 0x0000007e7f53723e */ /* 0x000fe200000010ff */
[----:B------:R-:W-:Y:S06]  /*16090*/  BRA `(.L_x_2301) ;  /* 0x0000002c00a47947 */ /* 0x000fec0003800000 */
.L_x_2260:
        /* <DEDUP_REMOVED lines=16> */
.L_x_2304:
        /* <DEDUP_REMOVED lines=13> */
.L_x_2306:
[----:B------:R-:W-:Y:S05]  /*16270*/  BSYNC.RECONVERGENT B3 ;  /* 0x0000000000037941 */ /* 0x000fea0003800200 */
.L_x_2305:
        /* <DEDUP_REMOVED lines=52> */
.L_x_2303:
[----:B------:R-:W-:Y:S05]  /*165c0*/  BSYNC.RECONVERGENT B2 ;  /* 0x0000000000027941 */ /* 0x000fea0003800200 */
.L_x_2302:
[----:B------:R-:W0:Y:S01]  /*165d0*/  LDC R141, c[0x0][0x408] ;  /* 0x00010200ff8d7b82 */ /* 0x000e220000000800 */
[----:B------:R-:W-:Y:S01]  /*165e0*/  I2FP.F32.U32 R88, R102 ;  /* 0x0000006600587245 */ /* 0x000fe20000201000 */
[----:B------:R-:W-:Y:S02]  /*165f0*/  HFMA2 R127, -RZ, RZ, 0.1171875, 0 ;  /* 0x2f800000ff7f7431 */ /* 0x000fe400000001ff */
[----:B-----5:R-:W-:Y:S01]  /*16600*/  IMAD.U32 R102, R80, 0x10000, RZ ;  /* 0x0001000050667824 */ /* 0x020fe200078e00ff */
[----:B------:R-:W-:Y:S01]  /*16610*/  ISETP.NE.AND P2, PT, R110, 0x1, PT ;  /* 0x000000016e00780c */ /* 0x000fe20003f45270 */
[----:B------:R-:W-:Y:S01]  /*16620*/  BSSY.RECONVERGENT B2, `(.L_x_2307) ;  /* 0x000005a000027945 */ /* 0x000fe20003800200 */
[----:B------:R-:W-:Y:S01]  /*16630*/  PRMT R80, R80, 0x7632, R80 ;  /* 0x0000763250507816 */ /* 0x000fe20000000050 */
[----:B------:R-:W-:Y:S01]  /*16640*/  FFMA.FTZ R103, R88, R127, 1.1641532182693481445e-10 ;  /* 0x2f00000058677423 */ /* 0x000fe2000001007f */
[----:B------:R-:W1:Y:S01]  /*16650*/  LDC R140, c[0x0][0x404] ;  /* 0x00010100ff8c7b82 */ /* 0x000e620000000800 */
[----:B------:R-:W-:Y:S01]  /*16660*/  FMUL.FTZ R102, R102, R131 ;  /* 0x0000008366667220 */ /* 0x000fe20000410000 */
[----:B------:R-:W-:Y:S01]  /*16670*/  IMAD.MOV.U32 R111, RZ, RZ, 0x2 ;  /* 0x00000002ff6f7424 */ /* 0x000fe200078e00ff */
[----:B------:R-:W-:-:S02]  /*16680*/  MOV R88, R0 ;  /* 0x0000000000587202 */ /* 0x000fc40000000f00 */
[----:B0-----:R-:W-:Y:S01]  /*16690*/  FMUL.FTZ R102, R102, R141 ;  /* 0x0000008d66667220 */ /* 0x001fe20000410000 */
[----:B-1----:R-:W-:Y:S02]  /*166a0*/  FSETP.GTU.FTZ.AND P1, PT, R103, R140, PT ;  /* 0x0000008c6700720b */ /* 0x002fe40003f3c000 */
[----:B------:R-:W-:Y:S02]  /*166b0*/  SHF.L.U32 R103, R32, 0x10, RZ ;  /* 0x0000001020677819 */ /* 0x000fe400000006ff */
        /* <DEDUP_REMOVED lines=13> */
.L_x_2309:
        /* <DEDUP_REMOVED lines=13> */
.L_x_2311:
[----:B------:R-:W-:Y:S05]  /*16860*/  BSYNC.RECONVERGENT B3 ;  /* 0x0000000000037941 */ /* 0x000fea0003800200 */
.L_x_2310:
        /* <DEDUP_REMOVED lines=53> */
.L_x_2308:
[----:B------:R-:W-:Y:S05]  /*16bc0*/  BSYNC.RECONVERGENT B2 ;  /* 0x0000000000027941 */ /* 0x000fea0003800200 */
.L_x_2307:
        /* <DEDUP_REMOVED lines=24> */
.L_x_2314:
        /* <DEDUP_REMOVED lines=13> */
.L_x_2316:
[----:B------:R-:W-:Y:S05]  /*16e20*/  BSYNC.RECONVERGENT B3 ;  /* 0x0000000000037941 */ /* 0x000fea0003800200 */
.L_x_2315:
        /* <DEDUP_REMOVED lines=53> */
.L_x_2313:
[----:B------:R-:W-:Y:S05]  /*17180*/  BSYNC.RECONVERGENT B2 ;  /* 0x0000000000027941 */ /* 0x000fea0003800200 */
.L_x_2312:
        /* <DEDUP_REMOVED lines=24> */
.L_x_2319:
        /* <DEDUP_REMOVED lines=13> */
.L_x_2321:
[----:B------:R-:W-:Y:S05]  /*173e0*/  BSYNC.RECONVERGENT B3 ;  /* 0x0000000000037941 */ /* 0x000fea0003800200 */
.L_x_2320:
        /* <DEDUP_REMOVED lines=53> */
.L_x_2318:
[----:B------:R-:W-:Y:S05]  /*17740*/  BSYNC.RECONVERGENT B2 ;  /* 0x0000000000027941 */ /* 0x000fea0003800200 */
.L_x_2317:
[----:B------:R-:W-:Y:S01]  /*17750*/  I2FP.F32.U32 R80, R81 ;  /* 0x0000005100507245 */ /* 0x000fe20000201000 */
[----:B------:R-:W-:Y:S01]  /*17760*/  BSSY.RECONVERGENT B2, `(.L_x_2322) ;  /* 0x0000059000027945 */ /* 0x000fe20003800200 */
[----:B------:R-:W-:Y:S01]  /*17770*/  SHF.L.U32 R88, R111, 0x10, RZ ;  /* 0x000000106f587819 */ /* 0x000fe200000006ff */
[----:B------:R-:W-:Y:S01]  /*17780*/  IMAD.U32 R111, R16, 0x10000, RZ ;  /* 0x00010000106f7824 */ /* 0x000fe200078e00ff */
[----:B------:R-:W-:Y:S01]  /*17790*/  ISETP.NE.AND P3, PT, R119, 0x1, PT ;  /* 0x000000017700780c */ /* 0x000fe20003f65270 */
[----:B------:R-:W-:Y:S01]  /*177a0*/  FFMA.FTZ R81, R80, R127, 1.1641532182693481445e-10 ;  /* 0x2f00000050517423 */ /* 0x000fe2000001007f */
[----:B------:R-:W-:Y:S02]  /*177b0*/  HFMA2 R126, -RZ, RZ, 0, 1.1920928955078125e-07 ;  /* 0x00000002ff7e7431 */ /* 0x000fe400000001ff */
[----:B------:R-:W-:Y:S02]  /*177c0*/  FMUL.FTZ R88, R88, R131 ;  /* 0x0000008358587220 */ /* 0x000fe40000410000 */
[----:B------:R-:W-:-:S02]  /*177d0*/  FSETP.GTU.FTZ.AND P2, PT, R81, R140, PT ;  /* 0x0000008c5100720b */ /* 0x000fc40003f5c000 */
[----:B------:R-:W-:Y:S01]  /*177e0*/  FMUL.FTZ R88, R88, R141 ;  /* 0x0000008d58587220 */ /* 0x000fe20000410000 */
[----:B------:R-:W-:-:S04]  /*177f0*/  IMAD.MOV.U32 R81, RZ, RZ, R0 ;  /* 0x000000ffff517224 */ /* 0x000fc800078e0000 */
        /* <DEDUP_REMOVED lines=12> */
.L_x_2324:
        /* <DEDUP_REMOVED lines=13> */
.L_x_2326:
[----:B------:R-:W-:Y:S05]  /*17990*/  BSYNC.RECONVERGENT B3 ;  /* 0x0000000000037941 */ /* 0x000fea0003800200 */
.L_x_2325:
[----:B------:R-:W-:Y:S01]  /*179a0*/  IMAD.WIDE.U32 R88, R95, -0x326172a9, RZ ;  /* 0xcd9e8d575f587825 */ /* 0x000fe200078e00ff */
[----:B------:R-:W-:Y:S01]  /*179b0*/  LOP3.LUT R80, R2, UR5, R133, 0x96, !PT ;  /* 0x0000000502507c12 */ /* 0x000fe2000f8e9685 */
[----:B------:R-:W-:Y:S02]  /*179c0*/  UIADD3 UR21, UPT, UPT, UR5, -0x4498517b, URZ ;  /* 0xbb67ae8505157890 */ /* 0x000fe4000fffe0ff */
[----:B------:R-:W-:Y:S01]  /*179d0*/  HFMA2 R126, -RZ, RZ, 0, 0 ;  /* 0x00000000ff7e7431 */ /* 0x000fe200000001ff */
        /* <DEDUP_REMOVED lines=49> */
.L_x_2323:
[----:B------:R-:W-:Y:S05]  /*17cf0*/  BSYNC.RECONVERGENT B2 ;  /* 0x0000000000027941 */ /* 0x000fea0003800200 */
.L_x_2322:
[----:B------:R-:W-:Y:S01]  /*17d00*/  I2FP.F32.U32 R80, R81 ;  /* 0x0000005100507245 */ /* 0x000fe20000201000 */
[----:B------:R-:W-:Y:S01]  /*17d10*/  IMAD.U32 R88, R82, 0x10000, RZ ;  /* 0x0001000052587824 */ /* 0x000fe200078e00ff */
[----:B------:R-:W-:Y:S01]  /*17d20*/  ISETP.NE.AND P4, PT, R126, 0x1, PT ;  /* 0x000000017e00780c */ /* 0x000fe20003f85270 */
[----:B------:R-:W-:Y:S01]  /*17d30*/  BSSY.RECONVERGENT B2, `(.L_x_2327) ;  /* 0x0000058000027945 */ /* 0x000fe20003800200 */
[----:B------:R-:W-:Y:S01]  /*17d40*/  SHF.L.U32 R119, R34, 0x10, RZ ;  /* 0x0000001022777819 */ /* 0x000fe200000006ff */
[----:B------:R-:W-:Y:S01]  /*17d50*/  FFMA.FTZ R81, R80, R127, 1.1641532182693481445e-10 ;  /* 0x2f00000050517423 */ /* 0x000fe2000001007f */
[----:B------:R-:W-:Y:S01]  /*17d60*/  FMUL.FTZ R88, R88, R131 ;  /* 0x0000008358587220 */ /* 0x000fe20000410000 */
[----:B------:R-:W-:-:S03]  /*17d70*/  PRMT R82, R82, 0x7632, R82 ;  /* 0x0000763252527816 */ /* 0x000fc60000000052 */
[----:B------:R-:W-:Y:S01]  /*17d80*/  FMUL.FTZ R88, R88, R141 ;  /* 0x0000008d58587220 */ /* 0x000fe20000410000 */
[----:B------:R-:W-:Y:S02]  /*17d90*/  FSETP.GTU.FTZ.AND P3, PT, R81, R140, PT ;  /* 0x0000008c5100720b */ /* 0x000fe40003f7c000 */
[----:B------:R-:W-:Y:S02]  /*17da0*/  MOV R81, R0 ;  /* 0x0000000000517202 */ /* 0x000fe40000000f00 */
        /* <DEDUP_REMOVED lines=13> */
.L_x_2329:
        /* <DEDUP_REMOVED lines=13> */
.L_x_2331:
[----:B------:R-:W-:Y:S05]  /*17f50*/  BSYNC.RECONVERGENT B3 ;  /* 0x0000000000037941 */ /* 0x000fea0003800200 */
.L_x_2330:
        /* <DEDUP_REMOVED lines=53> */
.L_x_2328:
[----:B------:R-:W-:Y:S05]  /*182b0*/  BSYNC.RECONVERGENT B2 ;  /* 0x0000000000027941 */ /* 0x000fea0003800200 */
.L_x_2327:
[----:B------:R-:W-:Y:S01]  /*182c0*/  I2FP.F32.U32 R80, R81 ;  /* 0x0000005100507245 */ /* 0x000fe20000201000 */
[----:B------:R-:W-:Y:S01]  /*182d0*/  IMAD.U32 R119, R17, 0x10000, RZ ;  /* 0x0001000011777824 */ /* 0x000fe200078e00ff */
[----:B------:R-:W-:Y:S01]  /*182e0*/  SHF.L.U32 R82, R82, 0x10, RZ ;  /* 0x0000001052527819 */ /* 0x000fe200000006ff */
[----:B------:R-:W-:Y:S01]  /*182f0*/  BSSY.RECONVERGENT B2, `(.L_x_2332) ;  /* 0x0000057000027945 */ /* 0x000fe20003800200 */
        /* <DEDUP_REMOVED lines=19> */
.L_x_2334:
        /* <DEDUP_REMOVED lines=13> */
.L_x_2336:
[----:B------:R-:W-:Y:S05]  /*18500*/  BSYNC.RECONVERGENT B3 ;  /* 0x0000000000037941 */ /* 0x000fea0003800200 */
.L_x_2335:
        /* <DEDUP_REMOVED lines=53> */
.L_x_2333:
[----:B------:R-:W-:Y:S05]  /*18860*/  BSYNC.RECONVERGENT B2 ;  /* 0x0000000000027941 */ /* 0x000fea0003800200 */
.L_x_2332:
        /* <DEDUP_REMOVED lines=10> */
[----:B------:R-:W-:-:S02]  /*18910*/  FSETP.GTU.FTZ.AND P5, PT, R81, R140, PT ;  /* 0x0000008c5100720b */ /* 0x000fc40003fbc000 */
[----:B------:R-:W-:Y:S02]  /*18920*/  MOV R81, R0 ;  /* 0x0000000000517202 */ /* 0x000fe40000000f00 */
        /* <DEDUP_REMOVED lines=12> */
.L_x_2339:
        /* <DEDUP_REMOVED lines=15> */
.L_x_2341:
[----:B------:R-:W-:Y:S05]  /*18ae0*/  BSYNC.RECONVERGENT B3 ;  /* 0x0000000000037941 */ /* 0x000fea0003800200 */
.L_x_2340:
        /* <DEDUP_REMOVED lines=53> */
.L_x_2338:
[----:B------:R-:W-:Y:S05]  /*18e40*/  BSYNC.RECONVERGENT B2 ;  /* 0x0000000000027941 */ /* 0x000fea0003800200 */
.L_x_2337:
        /* <DEDUP_REMOVED lines=8> */
[----:B------:R-:W-:-:S05]  /*18ed0*/  FMUL.FTZ R142, R142, R141 ;  /* 0x0000008d8e8e7220 */ /* 0x000fca0000410000 */
[----:B------:R-:W-:Y:S02]  /*18ee0*/  FSEL R142, R142, RZ, !P6 ;  /* 0x000000ff8e8e7208 */ /* 0x000fe40007000000 */
[----:B------:R-:W-:-:S03]  /*18ef0*/  PLOP3.LUT P6, PT, P6, PT, PT, 0x8, 0x80 ;  /* 0x000000000080781c */ /* 0x000fc600037ce170 */
[----:B------:R-:W-:Y:S01]  /*18f00*/  FMUL.FTZ R127, R81, R142 ;  /* 0x0000008e517f7220 */ /* 0x000fe20000410000 */
[----:B------:R-:W-:-:S04]  /*18f10*/  F2FP.BF16.F32.PACK_AB R81, R111, R110 ;  /* 0x0000006e6f51723e */ /* 0x000fc800000010ff */
[----:B------:R-:W-:-:S07]  /*18f20*/  F2FP.BF16.F32.PACK_AB R83, R127, R126 ;  /* 0x0000007e7f53723e */ /* 0x000fce00000010ff */
.L_x_2301:
[----:B------:R-:W0:Y:S01]  /*18f30*/  LDC.64 R140, c[0x0][0x3a8] ;  /* 0x0000ea00ff8c7b82 */ /* 0x000e220000000a00 */
[----:B------:R-:W-:Y:S02]  /*18f40*/  SEL R143, RZ, 0x10000, !P5 ;  /* 0x00010000ff8f7807 */ /* 0x000fe40006800000 */
[----:B------:R-:W-:Y:S02]  /*18f50*/  ISETP.NE.AND P5, PT, R139, RZ, PT ;  /* 0x000000ff8b00720c */ /* 0x000fe40003fa5270 */
[----:B------:R-:W-:Y:S02]  /*18f60*/  SEL R145, RZ, 0x1000000, !P6 ;  /* 0x01000000ff917807 */ /* 0x000fe40007000000 */
[----:B------:R-:W-:Y:S01]  /*18f70*/  ISETP.NE.AND P6, PT, R137, RZ, PT ;  /* 0x000000ff8900720c */ /* 0x000fe20003fc5270 */
[----:B------:R-:W1:Y:S01]  /*18f80*/  LDC.64 R132, c[0x0][0x3b0] ;  /* 0x0000ec00ff847b82 */ /* 0x000e620000000a00 */
[----:B------:R-:W-:Y:S02]  /*18f90*/  SEL R144, RZ, 0x100, !P4 ;  /* 0x00000100ff907807 */ /* 0x000fe40006000000 */
[----:B------:R-:W-:-:S02]  /*18fa0*/  SEL R137, RZ, 0x1000000, !P2 ;  /* 0x01000000ff897807 */ /* 0x000fc40005000000 */
[----:B------:R-:W-:Y:S02]  /*18fb0*/  SEL R142, RZ, 0x10000, !P1 ;  /* 0x00010000ff8e7807 */ /* 0x000fe40004800000 */
[----:B------:R-:W-:Y:S02]  /*18fc0*/  SEL R131, RZ, 0x100, !P5 ;  /* 0x00000100ff837807 */ /* 0x000fe40006800000 */
[----:B------:R-:W-:Y:S02]  /*18fd0*/  LOP3.LUT R144, R144, R145, R143, 0xfe, !PT ;  /* 0x0000009190907212 */ /* 0x000fe400078efe8f */
[----:B------:R-:W-:Y:S02]  /*18fe0*/  LOP3.LUT R131, R131, R137, R142, 0xfe, !PT ;  /* 0x0000008983837212 */ /* 0x000fe400078efe8e */
[----:B------:R-:W-:Y:S02]  /*18ff0*/  SEL R143, RZ, 0x1, !P3 ;  /* 0x00000001ff8f7807 */ /* 0x000fe40005800000 */
[----:B------:R-:W-:Y:S01]  /*19000*/  SEL R142, RZ, 0x1, !P6 ;  /* 0x00000001ff8e7807 */ /* 0x000fe20007000000 */
[----:B0-----:R-:W-:Y:S01]  /*19010*/  IMAD.WIDE.U32 R140, R136, 0x10, R140 ;  /* 0x00000010888c7825 */ /* 0x001fe200078e008c */
[----:B------:R-:W-:-:S02]  /*19020*/  LOP3.LUT R143, R144, R143, RZ, 0xfc, !PT ;  /* 0x0000008f908f7212 */ /* 0x000fc400078efcff */
[----:B------:R-:W-:Y:S02]  /*19030*/  LOP3.LUT R142, R131, R142, RZ, 0xfc, !PT ;  /* 0x0000008e838e7212 */ /* 0x000fe400078efcff */
[----:B------:R4:W-:Y:S01]  /*19040*/  STG.E.128 desc[UR6][R140.64], R80 ;  /* 0x000000508c007986 */ /* 0x0009e2000c101d06 */
[----:B-1----:R-:W-:Y:S01]  /*19050*/  IMAD.WIDE.U32 R136, R136, 0x8, R132 ;  /* 0x0000000888887825 */ /* 0x002fe200078e0084 */
[----:B------:R-:W-:-:S04]  /*19060*/  MOV R132, R138 ;  /* 0x0000008a00847202 */ /* 0x000fc80000000f00 */
[----:B------:R4:W-:Y:S03]  /*19070*/  STG.E.64 desc[UR6][R136.64], R142 ;  /* 0x0000008e88007986 */ /* 0x0009e6000c101b06 */
.L_x_2259:
[----:B------:R-:W-:Y:S05]  /*19080*/  BSYNC.RECONVERGENT B1 ;  /* 0x0000000000017941 */ /* 0x000fea0003800200 */
.L_x_2258:
[----:B0-234-:R-:W-:Y:S01]  /*19090*/  FADD.FTZ R81, RZ, R99 ;  /* 0x00000063ff517221 */ /* 0x01dfe20000010000 */
[----:B------:R-:W-:Y:S01]  /*190a0*/  ISETP.NE.AND P6, PT, R130, RZ, PT ;  /* 0x000000ff8200720c */ /* 0x000fe20003fc5270 */
[----:B------:R-:W-:Y:S01]  /*190b0*/  UMOV UR21, 0xffffffff ;  /* 0xffffffff00157882 */ /* 0x000fe20000000000 */
[----:B------:R-:W-:Y:S01]  /*190c0*/  ISETP.GT.U32.AND P1, PT, R94, 0x3f, PT ;  /* 0x0000003f5e00780c */ /* 0x000fe20003f24070 */
[----:B------:R-:W-:Y:S01]  /*190d0*/  FADD.FTZ R80, R98, R81 ;  /* 0x0000005162507221 */ /* 0x000fe20000010000 */
[C---:B------:R-:W-:Y:S02]  /*190e0*/  ISETP.GT.U32.AND P2, PT, R94.reuse, 0x5f, PT ;  /* 0x0000005f5e00780c */ /* 0x040fe40003f44070 */
[----:B------:R-:W-:Y:S01]  /*190f0*/  ISETP.GT.U32.AND P3, PT, R94, 0x7f, PT ;  /* 0x0000007f5e00780c */ /* 0x000fe20003f64070 */
[----:B------:R-:W-:Y:S01]  /*19100*/  FADD.FTZ R81, R105, R80 ;  /* 0x0000005069517221 */ /* 0x000fe20000010000 */
[----:B------:R-:W-:-:S03]  /*19110*/  LOP3.LUT P4, RZ, R129, 0x1f, RZ, 0xc0, !PT ;  /* 0x0000001f81ff7812 */ /* 0x000fc6000788c0ff */
        /* <DEDUP_REMOVED lines=117> */
.L_x_2363:
[C---:B------:R-:W-:Y:S01]  /*19870*/  FMUL.FTZ R136, R131.reuse, R131 ;  /* 0x0000008383887220 */ /* 0x040fe20000410000 */
[----:B------:R-:W-:Y:S01]  /*19880*/  ISETP.NE.AND P1, PT, RZ, UR19, PT ;  /* 0x00000013ff007c0c */ /* 0x000fe2000bf25270 */
[----:B01----:R-:W-:Y:S01]  /*19890*/  FADD.FTZ R130, R130, R133 ;  /* 0x0000008582827221 */ /* 0x003fe20000010000 */
[----:B------:R-:W0:Y:S01]  /*198a0*/  @!P4 LDC.64 R82, c[0x0][0x3c0] ;  /* 0x0000f000ff52cb82 */ /* 0x000e220000000a00 */
[----:B------:R-:W-:Y:S01]  /*198b0*/  BSSY.RECONVERGENT B1, `(.L_x_2343) ;  /* 0x000003c000017945 */ /* 0x000fe20003800200 */
[----:B------:R-:W-:Y:S01]  /*198c0*/  FSEL R136, R136, RZ, P1 ;  /* 0x000000ff88887208 */ /* 0x000fe20000800000 */
[----:B------:R-:W-:Y:S01]  /*198d0*/  FFMA.FTZ R129, R130, R129, UR20 ;  /* 0x0000001482817e23 */ /* 0x000fe20008010081 */
[----:B------:R-:W-:-:S03]  /*198e0*/  FSEL R133, R131, RZ, !P1 ;  /* 0x000000ff83857208 */ /* 0x000fc60004800000 */
[----:B------:R-:W-:Y:S01]  /*198f0*/  FADD.FTZ R129, R129, R136 ;  /* 0x0000008881817221 */ /* 0x000fe20000010000 */
[----:B------:R-:W1:Y:S05]  /*19900*/  @!P4 LDC.64 R80, c[0x0][0x3c8] ;  /* 0x0000f200ff50cb82 */ /* 0x000e6a0000000a00 */
[----:B------:R-:W2:Y:S01]  /*19910*/  MUFU.RSQ R129, R129 ;  /* 0x0000008100817308 */ /* 0x000ea20000001400 */
[----:B0-----:R-:W-:-:S05]  /*19920*/  @!P4 IMAD.WIDE R82, R93, 0x4, R82 ;  /* 0x000000045d52c825 */ /* 0x001fca00078e0252 */
[----:B------:R0:W-:Y:S01]  /*19930*/  @!P4 STG.E desc[UR6][R82.64], R131 ;  /* 0x000000835200c986 */ /* 0x0001e2000c101906 */
[----:B-1----:R-:W-:-:S05]  /*19940*/  @!P4 IMAD.WIDE R80, R93, 0x4, R80 ;  /* 0x000000045d50c825 */ /* 0x002fca00078e0250 */
[----:B--2---:R0:W-:Y:S01]  /*19950*/  @!P4 STG.E desc[UR6][R80.64], R129 ;  /* 0x000000815000c986 */ /* 0x0041e2000c101906 */
[----:B------:R-:W-:Y:S05]  /*19960*/  @!P6 BRA `(.L_x_2344) ;  /* 0x0000000000c0e947 */ /* 0x000fea0003800000 */
[--C-:B------:R-:W-:Y:S01]  /*19970*/  FADD.FTZ R130, R113, -R133.reuse ;  /* 0x8000008571827221 */ /* 0x100fe20000010000 */
[--C-:B0-----:R-:W-:Y:S01]  /*19980*/  FADD.FTZ R82, R105, -R133.reuse ;  /* 0x8000008569527221 */ /* 0x101fe20000010000 */
[----:B------:R-:W-:Y:S01]  /*19990*/  IMAD.U32 R131, R77, 0x10000, RZ ;  /* 0x000100004d837824 */ /* 0x000fe200078e00ff */
[----:B------:R-:W-:Y:S01]  /*199a0*/  SHF.L.U32 R137, R73, 0x10, RZ ;  /* 0x0000001049897819 */ /* 0x000fe200000006ff */
[----:B------:R-:W-:Y:S01]  /*199b0*/  FADD.FTZ R136, R123, -R133 ;  /* 0x800000857b887221 */ /* 0x000fe20000010000 */
[----:B------:R-:W-:Y:S01]  /*199c0*/  SHF.L.U32 R141, R74, 0x10, RZ ;  /* 0x000000104a8d7819 */ /* 0x000fe200000006ff */
[C---:B------:R-:W-:Y:S01]  /*199d0*/  FMUL.FTZ R130, R129.reuse, R130 ;  /* 0x0000008281827220 */ /* 0x040fe20000410000 */
[----:B------:R-:W-:Y:S02]  /*199e0*/  IMAD.U32 R139, R78, 0x10000, RZ ;  /* 0x000100004e8b7824 */ /* 0x000fe400078e00ff */
[C---:B------:R-:W-:Y:S01]  /*199f0*/  FMUL.FTZ R82, R129.reuse, R82 ;  /* 0x0000005281527220 */ /* 0x040fe20000410000 */
[----:B------:R-:W-:Y:S01]  /*19a00*/  FMUL.FTZ R138, R129, R136 ;  /* 0x00000088818a7220 */ /* 0x000fe20000410000 */
        /* <DEDUP_REMOVED lines=38> */
.L_x_2344:
[----:B------:R-:W-:Y:S05]  /*19c70*/  BSYNC.RECONVERGENT B1 ;  /* 0x0000000000017941 */ /* 0x000fea0003800200 */
.L_x_2343:
[----:B------:R-:W-:Y:S01]  /*19c80*/  ISETP.NE.AND P1, PT, R134, RZ, PT ;  /* 0x000000ff8600720c */ /* 0x000fe20003f25270 */
[----:B------:R-:W-:-:S12]  /*19c90*/  BSSY.RECONVERGENT B1, `(.L_x_2345) ;  /* 0x0000037000017945 */ /* 0x000fd80003800200 */
[----:B------:R-:W-:Y:S05]  /*19ca0*/  @!P1 BRA `(.L_x_2346) ;  /* 0x0000000000d49947 */ /* 0x000fea0003800000 */
[--C-:B01----:R-:W-:Y:S01]  /*19cb0*/  FADD.FTZ R80, R97, -R133.reuse ;  /* 0x8000008561507221 */ /* 0x103fe20000010000 */
[--C-:B------:R-:W-:Y:S01]  /*19cc0*/  FADD.FTZ R130, R114, -R133.reuse ;  /* 0x8000008572827221 */ /* 0x100fe20000010000 */
[----:B------:R-:W-:Y:S01]  /*19cd0*/  FADD.FTZ R82, R106, -R133 ;  /* 0x800000856a527221 */ /* 0x000fe20000010000 */
[----:B------:R-:W-:Y:S01]  /*19ce0*/  SHF.L.U32 R81, R64, 0x10, RZ ;  /* 0x0000001040517819 */ /* 0x000fe200000006ff */
[----:B------:R-:W-:Y:S01]  /*19cf0*/  IMAD.U32 R83, R60, 0x10000, RZ ;  /* 0x000100003c537824 */ /* 0x000fe200078e00ff */
[----:B------:R-:W-:Y:S01]  /*19d00*/  SHF.L.U32 R131, R65, 0x10, RZ ;  /* 0x0000001041837819 */ /* 0x000fe200000006ff */
[C---:B------:R-:W-:Y:S01]  /*19d10*/  FMUL.FTZ R80, R129.reuse, R80 ;  /* 0x0000005081507220 */ /* 0x040fe20000410000 */
[----:B------:R-:W-:Y:S01]  /*19d20*/  SHF.L.U32 R139, R66, 0x10, RZ ;  /* 0x00000010428b7819 */ /* 0x000fe200000006ff */
[----:B------:R-:W-:Y:S01]  /*19d30*/  FMUL.FTZ R130, R129, R130 ;  /* 0x0000008281827220 */ /* 0x000fe20000410000 */
[----:B------:R-:W-:Y:S02]  /*19d40*/  IMAD.U32 R137, R61, 0x10000, RZ ;  /* 0x000100003d897824 */ /* 0x000fe400078e00ff */
[----:B------:R-:W-:Y:S01]  /*19d50*/  FMUL.FTZ R82, R129, R82 ;  /* 0x0000005281527220 */ /* 0x000fe20000410000 */
[----:B------:R-:W-:-:S02]  /*19d60*/  IMAD.U32 R141, R62, 0x10000, RZ ;  /* 0x000100003e8d7824 */ /* 0x000fc400078e00ff */
[----:B------:R-:W-:Y:S01]  /*19d70*/  FFMA.FTZ R80, R80, R81, R83 ;  /* 0x0000005150507223 */ /* 0x000fe20000010053 */
[----:B------:R-:W-:Y:S01]  /*19d80*/  FADD.FTZ R134, R121, -R133 ;  /* 0x8000008579867221 */ /* 0x000fe20000010000 */
[----:B------:R-:W-:Y:S01]  /*19d90*/  FFMA.FTZ R81, R82, R131, R137 ;  /* 0x0000008352517223 */ /* 0x000fe20000010089 */
[----:B------:R-:W-:Y:S01]  /*19da0*/  FFMA.FTZ R136, R130, R139, R141 ;  /* 0x0000008b82887223 */ /* 0x000fe2000001008d */
[----:B------:R-:W-:Y:S01]  /*19db0*/  SHF.L.U32 R143, R67, 0x10, RZ ;  /* 0x00000010438f7819 */ /* 0x000fe200000006ff */
[----:B------:R-:W0:Y:S01]  /*19dc0*/  LDC.64 R130, c[0x0][0x428] ;  /* 0x00010a00ff827b82 */ /* 0x000e220000000a00 */
[----:B------:R-:W-:Y:S02]  /*19dd0*/  IMAD.U32 R145, R63, 0x10000, RZ ;  /* 0x000100003f917824 */ /* 0x000fe400078e00ff */
[----:B------:R-:W-:Y:S01]  /*19de0*/  FMUL.FTZ R134, R129, R134 ;  /* 0x0000008681867220 */ /* 0x000fe20000410000 */
[----:B------:R-:W-:Y:S01]  /*19df0*/  PRMT R137, R60, 0x7632, R137 ;  /* 0x000076323c897816 */ /* 0x000fe20000000089 */
[----:B------:R-:W-:Y:S01]  /*19e00*/  FADD.FTZ R82, R96, -R133 ;  /* 0x8000008560527221 */ /* 0x000fe20000010000 */
[----:B------:R-:W-:Y:S01]  /*19e10*/  PRMT R139, R65, 0x7632, R139 ;  /* 0x00007632418b7816 */ /* 0x000fe2000000008b */
[----:B------:R-:W-:Y:S01]  /*19e20*/  FFMA.FTZ R140, R134, R143, R145 ;  /* 0x0000008f868c7223 */ /* 0x000fe20000010091 */
[----:B------:R-:W-:Y:S01]  /*19e30*/  PRMT R141, R61, 0x7632, R141 ;  /* 0x000076323d8d7816 */ /* 0x000fe2000000008d */
[----:B------:R-:W-:Y:S01]  /*19e40*/  FADD.FTZ R134, R107, -R133 ;  /* 0x800000856b867221 */ /* 0x000fe20000010000 */
[----:B------:R-:W-:Y:S01]  /*19e50*/  PRMT R143, R66, 0x7632, R143 ;  /* 0x00007632428f7816 */ /* 0x000fe2000000008f */
[----:B------:R-:W-:Y:S01]  /*19e60*/  FADD.FTZ R138, R115, -R133 ;  /* 0x80000085738a7221 */ /* 0x000fe20000010000 */
[----:B------:R-:W-:Y:S01]  /*19e70*/  PRMT R145, R62, 0x7632, R145 ;  /* 0x000076323e917816 */ /* 0x000fe20000000091 */
[----:B------:R-:W-:Y:S01]  /*19e80*/  FADD.FTZ R142, R120, -R133 ;  /* 0x80000085788e7221 */ /* 0x000fe20000010000 */
        /* <DEDUP_REMOVED lines=15> */
[----:B------:R-:W-:Y:S01]  /*19f80*/  FFMA.FTZ R137, R82, R83, R137 ;  /* 0x0000005352897223 */ /* 0x000fe20000010089 */
[----:B0-----:R-:W-:Y:S01]  /*19f90*/  IMAD.WIDE.U32 R130, R128, 0x10, R130 ;  /* 0x0000001080827825 */ /* 0x001fe200078e0082 */
[----:B------:R-:W-:Y:S02]  /*19fa0*/  F2FP.BF16.F32.PACK_AB R83, R147, R140 ;  /* 0x0000008c9353723e */ /* 0x000fe400000010ff */
[----:B------:R-:W-:-:S02]  /*19fb0*/  F2FP.BF16.F32.PACK_AB R82, R143, R136 ;  /* 0x000000888f52723e */ /* 0x000fc400000010ff */
[----:B------:R-:W-:Y:S02]  /*19fc0*/  F2FP.BF16.F32.PACK_AB R81, R134, R81 ;  /* 0x000000518651723e */ /* 0x000fe400000010ff */
[----:B------:R-:W-:Y:S02]  /*19fd0*/  F2FP.BF16.F32.PACK_AB R80, R137, R80 ;  /* 0x000000508950723e */ /* 0x000fe400000010ff */
[----:B------:R-:W-:-:S03]  /*19fe0*/  IADD3 R128, PT, PT, R128, 0x20, RZ ;  /* 0x0000002080807810 */ /* 0x000fc60007ffe0ff */
[----:B------:R2:W-:Y:S04]  /*19ff0*/  STG.E.128 desc[UR6][R130.64], R80 ;  /* 0x0000005082007986 */ /* 0x0005e8000c101d06 */
.L_x_2346:
[----:B------:R-:W-:Y:S05]  /*1a000*/  BSYNC.RECONVERGENT B1 ;  /* 0x0000000000017941 */ /* 0x000fea0003800200 */
.L_x_2345:
[----:B------:R-:W-:Y:S01]  /*1a010*/  ISETP.NE.AND P1, PT, R135, RZ, PT ;  /* 0x000000ff8700720c */ /* 0x000fe20003f25270 */
[----:B------:R-:W-:-:S12]  /*1a020*/  BSSY.RECONVERGENT B1, `(.L_x_2347) ;  /* 0x0000038000017945 */ /* 0x000fd80003800200 */
[----:B------:R-:W-:Y:S05]  /*1a030*/  @!P1 BRA `(.L_x_2348) ;  /* 0x0000000000d89947 */ /* 0x000fea0003800000 */
[--C-:B012---:R-:W-:Y:S01]  /*1a040*/  FADD.FTZ R80, R100, -R133.reuse ;  /* 0x8000008564507221 */ /* 0x107fe20000010000 */
        /* <DEDUP_REMOVED lines=10> */
[----:B------:R-:W-:Y:S01]  /*1a0f0*/  FMUL.FTZ R82, R129, R82 ;  /* 0x0000005281527220 */ /* 0x000fe20000410000 */
        /* <DEDUP_REMOVED lines=18> */
[----:B------:R-:W-:Y:S01]  /*1a220*/  PRMT R143, R50, 0x7632, R143 ;  /* 0x00007632328f7816 */ /* 0x000fe2000000008f */
[----:B------:R-:W-:Y:S01]  /*1a230*/  IMAD.U32 R145, R86, 0x10000, RZ ;  /* 0x0001000056917824 */ /* 0x000fe200078e00ff */
[----:B------:R-:W-:Y:S01]  /*1a240*/  SHF.L.U32 R147, R87, 0x10, RZ ;  /* 0x0000001057937819 */ /* 0x000fe200000006ff */
[----:B------:R-:W-:Y:S01]  /*1a250*/  IMAD.U32 R83, R83, 0x10000, RZ ;  /* 0x0001000053537824 */ /* 0x000fe200078e00ff */
[----:B------:R-:W-:Y:S01]  /*1a260*/  SHF.L.U32 R135, R135, 0x10, RZ ;  /* 0x0000001087877819 */ /* 0x000fe200000006ff */
[----:B------:R-:W-:Y:S01]  /*1a270*/  IMAD.U32 R137, R137, 0x10000, RZ ;  /* 0x0001000089897824 */ /* 0x000fe200078e00ff */
[----:B------:R-:W-:Y:S01]  /*1a280*/  SHF.L.U32 R139, R139, 0x10, RZ ;  /* 0x000000108b8b7819 */ /* 0x000fe200000006ff */
[----:B------:R-:W-:Y:S01]  /*1a290*/  IMAD.U32 R141, R141, 0x10000, RZ ;  /* 0x000100008d8d7824 */ /* 0x000fe200078e00ff */
[----:B------:R-:W-:Y:S01]  /*1a2a0*/  SHF.L.U32 R143, R143, 0x10, RZ ;  /* 0x000000108f8f7819 */ /* 0x000fe200000006ff */
        /* <DEDUP_REMOVED lines=15> */
.L_x_2348:
[----:B------:R-:W-:Y:S05]  /*1a3a0*/  BSYNC.RECONVERGENT B1 ;  /* 0x0000000000017941 */ /* 0x000fea0003800200 */
.L_x_2347:
[----:B------:R-:W-:Y:S04]  /*1a3b0*/  BSSY.RECONVERGENT B1, `(.L_x_2349) ;  /* 0x0000039000017945 */ /* 0x000fe80003800200 */
[----:B------:R-:W-:Y:S05]  /*1a3c0*/  @!P0 BRA `(.L_x_2350) ;  /* 0x0000000000dc8947 */ /* 0x000fea0003800000 */
[--C-:B0123--:R-:W-:Y:S01]  /*1a3d0*/  FADD.FTZ R80, R102, -R133.reuse ;  /* 0x8000008566507221 */ /* 0x10ffe20000010000 */
[--C-:B------:R-:W-:Y:S01]  /*1a3e0*/  FADD.FTZ R82, R103, -R133.reuse ;  /* 0x8000008567527221 */ /* 0x100fe20000010000 */
[--C-:B------:R-:W-:Y:S01]  /*1a3f0*/  FADD.FTZ R130, R110, -R133.reuse ;  /* 0x800000856e827221 */ /* 0x100fe20000010000 */
[--C-:B------:R-:W-:Y:S01]  /*1a400*/  FADD.FTZ R136, R111, -R133.reuse ;  /* 0x800000856f887221 */ /* 0x100fe20000010000 */
[--C-:B------:R-:W-:Y:S01]  /*1a410*/  FADD.FTZ R138, R118, -R133.reuse ;  /* 0x80000085768a7221 */ /* 0x100fe20000010000 */
[--C-:B------:R-:W-:Y:S01]  /*1a420*/  FADD.FTZ R140, R119, -R133.reuse ;  /* 0x80000085778c7221 */ /* 0x100fe20000010000 */
[--C-:B------:R-:W-:Y:S01]  /*1a430*/  FADD.FTZ R142, R126, -R133.reuse ;  /* 0x800000857e8e7221 */ /* 0x100fe20000010000 */
[----:B------:R-:W-:Y:S01]  /*1a440*/  FADD.FTZ R144, R127, -R133 ;  /* 0x800000857f907221 */ /* 0x000fe20000010000 */
[----:B------:R-:W-:Y:S01]  /*1a450*/  SHF.L.U32 R81, R40, 0x10, RZ ;  /* 0x0000001028517819 */ /* 0x000fe200000006ff */
[----:B------:R-:W-:Y:S01]  /*1a460*/  FMUL.FTZ R80, R129, R80 ;  /* 0x0000005081507220 */ /* 0x000fe20000410000 */
[----:B------:R-:W-:-:S02]  /*1a470*/  IMAD.U32 R133, R36, 0x10000, RZ ;  /* 0x0001000024857824 */ /* 0x000fc400078e00ff */
[C---:B------:R-:W-:Y:S01]  /*1a480*/  FMUL.FTZ R134, R129.reuse, R130 ;  /* 0x0000008281867220 */ /* 0x040fe20000410000 */
[----:B------:R-:W-:Y:S01]  /*1a490*/  SHF.L.U32 R139, R42, 0x10, RZ ;  /* 0x000000102a8b7819 */ /* 0x000fe200000006ff */
[----:B------:R-:W-:Y:S02]  /*1a4a0*/  IMAD.U32 R141, R38, 0x10000, RZ ;  /* 0x00010000268d7824 */ /* 0x000fe400078e00ff */
[----:B------:R-:W-:Y:S01]  /*1a4b0*/  FFMA.FTZ R130, R80, R81, R133 ;  /* 0x0000005150827223 */ /* 0x000fe20000010085 */
[C---:B------:R-:W-:Y:S01]  /*1a4c0*/  FMUL.FTZ R138, R129.reuse, R138 ;  /* 0x0000008a818a7220 */ /* 0x040fe20000410000 */
[----:B------:R-:W0:Y:S01]  /*1a4d0*/  LDC.64 R80, c[0x0][0x428] ;  /* 0x00010a00ff507b82 */ /* 0x000e220000000a00 */
[C---:B------:R-:W-:Y:S01]  /*1a4e0*/  FMUL.FTZ R131, R129.reuse, R140 ;  /* 0x0000008c81837220 */ /* 0x040fe20000410000 */
[C---:B------:R-:W-:Y:S01]  /*1a4f0*/  FMUL.FTZ R143, R129.reuse, R142 ;  /* 0x0000008e818f7220 */ /* 0x040fe20000410000 */
[C---:B------:R-:W-:Y:S01]  /*1a500*/  FMUL.FTZ R82, R129.reuse, R82 ;  /* 0x0000005281527220 */ /* 0x040fe20000410000 */
[C---:B------:R-:W-:Y:S01]  /*1a510*/  FMUL.FTZ R83, R129.reuse, R136 ;  /* 0x0000008881537220 */ /* 0x040fe20000410000 */
[----:B------:R-:W-:Y:S01]  /*1a520*/  FMUL.FTZ R145, R129, R144 ;  /* 0x0000009081917220 */ /* 0x000fe20000410000 */
[----:B------:R-:W-:Y:S01]  /*1a530*/  FFMA.FTZ R139, R138, R139, R141 ;  /* 0x0000008b8a8b7223 */ /* 0x000fe2000001008d */
[----:B------:R-:W-:Y:S01]  /*1a540*/  PRMT R140, R42, 0x7632, R140 ;  /* 0x000076322a8c7816 */ /* 0x000fe2000000008c */
[----:B------:R-:W-:Y:S01]  /*1a550*/  IMAD.U32 R137, R37, 0x10000, RZ ;  /* 0x0001000025897824 */ /* 0x000fe200078e00ff */
[----:B------:R-:W-:Y:S01]  /*1a560*/  PRMT R142, R38, 0x7632, R142 ;  /* 0x00007632268e7816 */ /* 0x000fe2000000008e */
[----:B------:R-:W-:Y:S01]  /*1a570*/  IMAD.U32 R146, R39, 0x10000, RZ ;  /* 0x0001000027927824 */ /* 0x000fe200078e00ff */
[----:B------:R-:W-:-:S02]  /*1a580*/  PRMT R129, R40, 0x7632, R129 ;  /* 0x0000763228817816 */ /* 0x000fc40000000081 */
[----:B------:R-:W-:Y:S01]  /*1a590*/  PRMT R133, R36, 0x7632, R133 ;  /* 0x0000763224857816 */ /* 0x000fe20000000085 */
[----:B------:R-:W-:Y:S01]  /*1a5a0*/  IMAD.U32 R142, R142, 0x10000, RZ ;  /* 0x000100008e8e7824 */ /* 0x000fe200078e00ff */
[----:B------:R-:W-:Y:S02]  /*1a5b0*/  PRMT R136, R41, 0x7632, R136 ;  /* 0x0000763229887816 */ /* 0x000fe40000000088 */
[----:B------:R-:W-:Y:S01]  /*1a5c0*/  PRMT R138, R37, 0x7632, R138 ;  /* 0x00007632258a7816 */ /* 0x000fe2000000008a */
[----:B------:R-:W-:Y:S01]  /*1a5d0*/  IMAD.U32 R133, R133, 0x10000, RZ ;  /* 0x0001000085857824 */ /* 0x000fe200078e00ff */
[----:B------:R-:W-:Y:S01]  /*1a5e0*/  PRMT R148, R43, 0x7632, R148 ;  /* 0x000076322b947816 */ /* 0x000fe20000000094 */
[----:B------:R-:W-:Y:S01]  /*1a5f0*/  IMAD.U32 R136, R136, 0x10000, RZ ;  /* 0x0001000088887824 */ /* 0x000fe200078e00ff */
[----:B------:R-:W-:Y:S02]  /*1a600*/  PRMT R150, R39, 0x7632, R150 ;  /* 0x0000763227967816 */ /* 0x000fe40000000096 */
[----:B------:R-:W-:Y:S01]  /*1a610*/  SHF.L.U32 R140, R140, 0x10, RZ ;  /* 0x000000108c8c7819 */ /* 0x000fe200000006ff */
[----:B------:R-:W-:Y:S01]  /*1a620*/  IMAD.U32 R148, R148, 0x10000, RZ ;  /* 0x0001000094947824 */ /* 0x000fe200078e00ff */
        /* <DEDUP_REMOVED lines=9> */
[----:B0-----:R-:W-:-:S04]  /*1a6c0*/  IMAD.WIDE.U32 R128, R128, 0x10, R80 ;  /* 0x0000001080807825 */ /* 0x001fc800078e0050 */
[----:B------:R-:W-:Y:S01]  /*1a6d0*/  FFMA.FTZ R148, R145, R148, R150 ;  /* 0x0000009491947223 */ /* 0x000fe20000010096 */
[----:B------:R-:W-:Y:S01]  /*1a6e0*/  F2FP.BF16.F32.PACK_AB R82, R140, R139 ;  /* 0x0000008b8c52723e */ /* 0x000fe200000010ff */
[----:B------:R-:W-:Y:S01]  /*1a6f0*/  FFMA.FTZ R131, R83, R136, R138 ;  /* 0x0000008853837223 */ /* 0x000fe2000001008a */
[----:B------:R-:W-:Y:S02]  /*1a700*/  F2FP.BF16.F32.PACK_AB R80, R133, R130 ;  /* 0x000000828550723e */ /* 0x000fe400000010ff */
[----:B------:R-:W-:Y:S02]  /*1a710*/  F2FP.BF16.F32.PACK_AB R83, R148, R143 ;  /* 0x0000008f9453723e */ /* 0x000fe400000010ff */
[----:B------:R-:W-:-:S05]  /*1a720*/  F2FP.BF16.F32.PACK_AB R81, R131, R134 ;  /* 0x000000868351723e */ /* 0x000fca00000010ff */
[----:B------:R4:W-:Y:S02]  /*1a730*/  STG.E.128 desc[UR6][R128.64], R80 ;  /* 0x0000005080007986 */ /* 0x0009e4000c101d06 */
.L_x_2350:
[----:B------:R-:W-:Y:S05]  /*1a740*/  BSYNC.RECONVERGENT B1 ;  /* 0x0000000000017941 */ /* 0x000fea0003800200 */
.L_x_2349:
[----:B01234-:R-:W0:Y:S02]  /*1a750*/  LDC.64 R80, c[0x0][0x380] ;  /* 0x0000e000ff507b82 */ /* 0x01fe240000000a00 */
[----:B0-----:R-:W-:-:S04]  /*1a760*/  LEA R93, R80, R93, 0x2 ;  /* 0x0000005d505d7211 */ /* 0x001fc800078e10ff */
[----:B------:R-:W-:-:S13]  /*1a770*/  ISETP.GE.AND P0, PT, R93, R81, PT ;  /* 0x000000515d00720c */ /* 0x000fda0003f06270 */
[----:B------:R-:W-:Y:S05]  /*1a780*/  @!P0 BRA `(.L_x_2351) ;  /* 0xfffffe6400ec8947 */ /* 0x000fea000383ffff */
[----:B------:R-:W-:Y:S05]  /*1a790*/  BSYNC B0 ;  /* 0x0000000000007941 */ /* 0x000fea0003800000 */
.L_x_2006:
[----:B------:R-:W-:Y:S05]  /*1a7a0*/  EXIT ;  /* 0x000000000000794d */ /* 0x000fea0003800000 */
.L_x_2342:
        /* <DEDUP_REMOVED lines=8> */
.L_x_2353:
[----:B------:R-:W-:Y:S05]  /*1a830*/  BSYNC B1 ;  /* 0x0000000000017941 */ /* 0x000fea0003800000 */
.L_x_2352:
[----:B------:R-:W-:Y:S02]  /*1a840*/  IMAD.MOV.U32 R80, RZ, RZ, R137 ;  /* 0x000000ffff507224 */ /* 0x000fe400078e0089 */
[----:B------:R-:W-:Y:S02]  /*1a850*/  HFMA2 R141, -RZ, RZ, 0, 1.847743988037109375e-06 ;  /* 0x0000001fff8d7431 */ /* 0x000fe400000001ff */
[----:B------:R-:W-:Y:S02]  /*1a860*/  IMAD.MOV.U32 R138, RZ, RZ, 0x2 ;  /* 0x00000002ff8a7424 */ /* 0x000fe400078e00ff */
[----:B------:R-:W-:Y:S01]  /*1a870*/  FADD.FTZ R82, R81, R80 ;  /* 0x0000005051527221 */ /* 0x000fe20000010000 */
[----:B------:R-:W-:-:S04]  /*1a880*/  IMAD.MOV.U32 R136, RZ, RZ, -0x1 ;  /* 0xffffffffff887424 */ /* 0x000fc800078e00ff */
[----:B------:R-:W-:-:S07]  /*1a890*/  MOV R139, R82 ;  /* 0x00000052008b7202 */ /* 0x000fce0000000f00 */
[----:B------:R-:W-:Y:S05]  /*1a8a0*/  WARPSYNC.COLLECTIVE R136, `(.L_x_2354) ;  /* 0x0000000088087348 */ /* 0x000fea0003c00000 */
[----:B------:R0:W1:Y:S02]  /*1a8b0*/  SHFL.BFLY P5, R137, R139, R138, R141 ;  /* 0x0c00008a8b897389 */ /* 0x00006400000a008d */
[----:B01----:R-:W-:Y:S05]  /*1a8c0*/  ENDCOLLECTIVE ;  /* 0x000000000000791b */ /* 0x003fea0003800000 */
.L_x_2354:
[----:B------:R-:W-:Y:S01]  /*1a8d0*/  HFMA2 R138, -RZ, RZ, 0, 2.384185791015625e-07 ;  /* 0x00000004ff8a7431 */ /* 0x000fe200000001ff */
[----:B------:R-:W-:-:S05]  /*1a8e0*/  MOV R83, R137 ;  /* 0x0000008900537202 */ /* 0x000fca0000000f00 */
[----:B------:R-:W-:-:S04]  /*1a8f0*/  FADD.FTZ R83, R82, R83 ;  /* 0x0000005352537221 */ /* 0x000fc80000010000 */
[----:B------:R-:W-:-:S07]  /*1a900*/  IMAD.MOV.U32 R139, RZ, RZ, R83 ;  /* 0x000000ffff8b7224 */ /* 0x000fce00078e0053 */
[----:B------:R-:W-:Y:S05]  /*1a910*/  WARPSYNC.COLLECTIVE R136, `(.L_x_2355) ;  /* 0x0000000088087348 */ /* 0x000fea0003c00000 */
[----:B------:R0:W1:Y:S02]  /*1a920*/  SHFL.BFLY P5, R137, R139, R138, R141 ;  /* 0x0c00008a8b897389 */ /* 0x00006400000a008d */
[----:B01----:R-:W-:Y:S05]  /*1a930*/  ENDCOLLECTIVE ;  /* 0x000000000000791b */ /* 0x003fea0003800000 */
.L_x_2355:
[----:B------:R-:W-:Y:S02]  /*1a940*/  IMAD.MOV.U32 R138, RZ, RZ, 0x8 ;  /* 0x00000008ff8a7424 */ /* 0x000fe400078e00ff */
[----:B------:R-:W-:-:S04]  /*1a950*/  IMAD.MOV.U32 R80, RZ, RZ, R137 ;  /* 0x000000ffff507224 */ /* 0x000fc800078e0089 */
[----:B------:R-:W-:-:S05]  /*1a960*/  FADD.FTZ R130, R83, R80 ;  /* 0x0000005053827221 */ /* 0x000fca0000010000 */
[----:B------:R-:W-:-:S07]  /*1a970*/  MOV R139, R130 ;  /* 0x00000082008b7202 */ /* 0x000fce0000000f00 */
[----:B------:R-:W-:Y:S05]  /*1a980*/  WARPSYNC.COLLECTIVE R136, `(.L_x_2356) ;  /* 0x0000000088087348 */ /* 0x000fea0003c00000 */
[----:B------:R0:W1:Y:S02]  /*1a990*/  SHFL.BFLY P5, R137, R139, R138, R141 ;  /* 0x0c00008a8b897389 */ /* 0x00006400000a008d */
[----:B01----:R-:W-:Y:S05]  /*1a9a0*/  ENDCOLLECTIVE ;  /* 0x000000000000791b */ /* 0x003fea0003800000 */
.L_x_2356:
        /* <DEDUP_REMOVED lines=8> */
.L_x_2357:
        /* <DEDUP_REMOVED lines=73> */
.L_x_2358:
[----:B------:R-:W-:Y:S01]  /*1aec0*/  HFMA2 R138, -RZ, RZ, 0, 1.1920928955078125e-07 ;  /* 0x00000002ff8a7431 */ /* 0x000fe200000001ff */
[----:B------:R-:W-:-:S05]  /*1aed0*/  MOV R81, R137 ;  /* 0x0000008900517202 */ /* 0x000fca0000000f00 */
[----:B------:R-:W-:-:S04]  /*1aee0*/  FADD.FTZ R81, R80, R81 ;  /* 0x0000005150517221 */ /* 0x000fc80000010000 */
[----:B------:R-:W-:-:S07]  /*1aef0*/  IMAD.MOV.U32 R139, RZ, RZ, R81 ;  /* 0x000000ffff8b7224 */ /* 0x000fce00078e0051 */
[----:B------:R-:W-:Y:S05]  /*1af00*/  WARPSYNC.COLLECTIVE R136, `(.L_x_2359) ;  /* 0x0000000088087348 */ /* 0x000fea0003c00000 */
[----:B------:R0:W1:Y:S02]  /*1af10*/  SHFL.BFLY P5, R137, R139, R138, R141 ;  /* 0x0c00008a8b897389 */ /* 0x00006400000a008d */
[----:B01----:R-:W-:Y:S05]  /*1af20*/  ENDCOLLECTIVE ;  /* 0x000000000000791b */ /* 0x003fea0003800000 */
.L_x_2359:
[----:B------:R-:W-:Y:S02]  /*1af30*/  IMAD.MOV.U32 R138, RZ, RZ, 0x4 ;  /* 0x00000004ff8a7424 */ /* 0x000fe400078e00ff */
[----:B------:R-:W-:-:S04]  /*1af40*/  IMAD.MOV.U32 R82, RZ, RZ, R137 ;  /* 0x000000ffff527224 */ /* 0x000fc800078e0089 */
[----:B------:R-:W-:-:S05]  /*1af50*/  FADD.FTZ R82, R81, R82 ;  /* 0x0000005251527221 */ /* 0x000fca0000010000 */
[----:B------:R-:W-:-:S07]  /*1af60*/  MOV R139, R82 ;  /* 0x00000052008b7202 */ /* 0x000fce0000000f00 */
[----:B------:R-:W-:Y:S05]  /*1af70*/  WARPSYNC.COLLECTIVE R136, `(.L_x_2360) ;  /* 0x0000000088087348 */ /* 0x000fea0003c00000 */
[----:B------:R0:W1:Y:S02]  /*1af80*/  SHFL.BFLY P5, R137, R139, R138, R141 ;  /* 0x0c00008a8b897389 */ /* 0x00006400000a008d */
[----:B01----:R-:W-:Y:S05]  /*1af90*/  ENDCOLLECTIVE ;  /* 0x000000000000791b */ /* 0x003fea0003800000 */
.L_x_2360:
[----:B------:R-:W-:Y:S01]  /*1afa0*/  HFMA2 R138, -RZ, RZ, 0, 4.76837158203125e-07 ;  /* 0x00000008ff8a7431 */ /* 0x000fe200000001ff */
[----:B------:R-:W-:-:S05]  /*1afb0*/  MOV R83, R137 ;  /* 0x0000008900537202 */ /* 0x000fca0000000f00 */
[----:B------:R-:W-:-:S04]  /*1afc0*/  FADD.FTZ R83, R82, R83 ;  /* 0x0000005352537221 */ /* 0x000fc80000010000 */
[----:B------:R-:W-:-:S07]  /*1afd0*/  IMAD.MOV.U32 R139, RZ, RZ, R83 ;  /* 0x000000ffff8b7224 */ /* 0x000fce00078e0053 */
[----:B------:R-:W-:Y:S05]  /*1afe0*/  WARPSYNC.COLLECTIVE R136, `(.L_x_2361) ;  /* 0x0000000088087348 */ /* 0x000fea0003c00000 */
[----:B------:R0:W1:Y:S02]  /*1aff0*/  SHFL.BFLY P5, R137, R139, R138, R141 ;  /* 0x0c00008a8b897389 */ /* 0x00006400000a008d */
[----:B01----:R-:W-:Y:S05]  /*1b000*/  ENDCOLLECTIVE ;  /* 0x000000000000791b */ /* 0x003fea0003800000 */
.L_x_2361:
[----:B------:R-:W-:Y:S02]  /*1b010*/  IMAD.MOV.U32 R138, RZ, RZ, 0x10 ;  /* 0x00000010ff8a7424 */ /* 0x000fe400078e00ff */
[----:B------:R-:W-:-:S04]  /*1b020*/  IMAD.MOV.U32 R130, RZ, RZ, R137 ;  /* 0x000000ffff827224 */ /* 0x000fc800078e0089 */
[----:B------:R-:W-:-:S05]  /*1b030*/  FADD.FTZ R130, R83, R130 ;  /* 0x0000008253827221 */ /* 0x000fca0000010000 */
[----:B------:R-:W-:-:S07]  /*1b040*/  MOV R139, R130 ;  /* 0x00000082008b7202 */ /* 0x000fce0000000f00 */
[----:B------:R-:W-:Y:S05]  /*1b050*/  WARPSYNC.COLLECTIVE R136, `(.L_x_2362) ;  /* 0x0000000088087348 */ /* 0x000fea0003c00000 */
[----:B------:R0:W1:Y:S02]  /*1b060*/  SHFL.BFLY P5, R137, R139, R138, R141 ;  /* 0x0c00008a8b897389 */ /* 0x00006400000a008d */
[----:B01----:R-:W-:Y:S05]  /*1b070*/  ENDCOLLECTIVE ;  /* 0x000000000000791b */ /* 0x003fea0003800000 */
.L_x_2362:
[----:B------:R-:W-:Y:S01]  /*1b080*/  MOV R133, R137 ;  /* 0x0000008900857202 */ /* 0x000fe20000000f00 */
[----:B------:R-:W-:Y:S06]  /*1b090*/  BRA `(.L_x_2363) ;  /* 0xffffffe400f47947 */ /* 0x000fec000383ffff */
.L_x_2364:
        /* <DEDUP_REMOVED lines=14> */
.L_x_37240:


//--------------------- .text._ZN10layer_norm13ln_fwd_kernelINS_13Kernel_traitsI13__nv_bfloat16S2_S2_S2_fjLj1024ELj1ELj4ELj1ELj16ENS_18Kernel_traits_baseILj1024ES2_S2_S2_S2_fjLj128EEEEELb1ELb1ELb0ELb1EEEvNS_9FwdParamsE --------------------------
	.section	.text._ZN10layer_norm13ln_fwd_kernelINS_13Kernel_traitsI13__nv_bfloat16S2_S2_S2_fjLj1024ELj1ELj4ELj1ELj16ENS_18Kernel_traits_baseILj1024ES2_S2_S2_S2_fjLj128EEEEELb1ELb1ELb0ELb1EEEvNS_9FwdParamsE,"ax",@progbits
	.align	128
        .global         _ZN10layer_norm13ln_fwd_kernelINS_13Kernel_traitsI13__nv_bfloat16S2_S2_S2_fjLj1024ELj1ELj4ELj1ELj16ENS_18Kernel_traits_baseILj1024ES2_S2_S2_S2_fjLj128EEEEELb1ELb1ELb0ELb1EEEvNS_9FwdParamsE
        .type           _ZN10layer_norm13ln_fwd_kernelINS_13Kernel_traitsI13__nv_bfloat16S2_S2_S2_fjLj1024ELj1ELj4ELj1ELj16ENS_18Kernel_traits_baseILj1024ES2_S2_S2_S2_fjLj128EEEEELb1ELb1ELb0ELb1EEEvNS_9FwdParamsE,@function
        .size           _ZN10layer_norm13ln_fwd_kernelINS_13Kernel_traitsI13__nv_bfloat16S2_S2_S2_fjLj1024ELj1ELj4ELj1ELj16ENS_18Kernel_traits_baseILj1024ES2_S2_S2_S2_fjLj128EEEEELb1ELb1ELb0ELb1EEEvNS_9FwdParamsE,(.L_x_37241 - _ZN10layer_norm13ln_fwd_kernelINS_13Kernel_traitsI13__nv_bfloat16S2_S2_S2_fjLj1024ELj1ELj4ELj1ELj16ENS_18Kernel_traits_baseILj1024ES2_S2_S2_S2_fjLj128EEEEELb1ELb1ELb0ELb1EEEvNS_9FwdParamsE)
        .other          _ZN10layer_norm13ln_fwd_kernelINS_13Kernel_traitsI13__nv_bfloat16S2_S2_S2_fjLj1024ELj1ELj4ELj1ELj16ENS_18Kernel_traits_baseILj1024ES2_S2_S2_S2_fjLj128EEEEELb1ELb1ELb0ELb1EEEvNS_9FwdParamsE,@"STO_CUDA_ENTRY STV_DEFAULT"
_ZN10layer_norm13ln_fwd_kernelINS_13Kernel_traitsI13__nv_bfloat16S2_S2_S2_fjLj1024ELj1ELj4ELj1ELj16ENS_18Kernel_traits_baseILj1024ES2_S2_S2_S2_fjLj128EEEEELb1ELb1ELb0ELb1EEEvNS_9FwdParamsE:
.text._ZN10layer_norm13ln_fwd_kernelINS_13Kernel_traitsI13__nv_bfloat16S2_S2_S2_fjLj1024ELj1ELj4ELj1ELj16ENS_18Kernel_traits_baseILj1024ES2_S2_S2_S2_fjLj128EEEEELb1ELb1ELb0ELb1EEEvNS_9FwdParamsE:
[----:B------:R-:W-:Y:S01]  /*0000*/  LDC R1, c[0x0][0x37c] ;  /* 0x0000df00ff017b82 */ /* 0x000fe20000000800 */
[----:B------:R-:W0:Y:S07]  /*0010*/  LDCU.U8 UR4, c[0x0][0x464] ;  /* 0x00008c80ff0477ac */ /* 0x000e2e0008000000 */
[----:B------:R-:W1:Y:S01]  /*0020*/  LDC R140, c[0x0][0x458] ;  /* 0x00011600ff8c7b82 */ /* 0x000e620000000800 */
[----:B------:R-:W2:Y:S01]  /*0030*/  S2R R30, SR_TID.X ;  /* 0x00000000001e7919 */ /* 0x000ea20000002100 */
[----:B------:R-:W3:Y:S01]  /*0040*/  LDCU.64 UR6, c[0x0][0x450] ;  /* 0x00008a00ff0677ac */ /* 0x000ee20008000a00 */
[----:B------:R-:W1:Y:S05]  /*0050*/  LDCU.64 UR8, c[0x0][0x358] ;  /* 0x00006b00ff0877ac */ /* 0x000e6a0008000a00 */
[----:B------:R-:W1:Y:S01]  /*0060*/  LDC R141, c[0x0][0x45c] ;  /* 0x00011700ff8d7b82 */ /* 0x000e620000000800 */
[----:B------:R-:W4:Y:S07]  /*0070*/  LDCU UR10, c[0x0][0x384] ;  /* 0x00007080ff0a77ac */ /* 0x000f2e0008000800 */
[----:B------:R-:W4:Y:S01]  /*0080*/  LDC.64 R18, c[0x0][0x3d0] ;  /* 0x0000f400ff127b82 */ /* 0x000f220000000a00 */
[----:B0-----:R-:W-:Y:S01]  /*0090*/  ISETP.NE.AND P1, PT, RZ, UR4, PT ;  /* 0x00000004ff007c0c */ /* 0x001fe2000bf25270 */
[----:B------:R-:W0:Y:S06]  /*00a0*/  LDCU.64 UR4, c[0x0][0x438] ;  /* 0x00008700ff0477ac */ /* 0x000e2c0008000a00 */
[----:B------:R-:W4:Y:S01]  /*00b0*/  LDC.64 R22, c[0x0][0x3e8] ;  /* 0x0000fa00ff167b82 */ /* 0x000f220000000a00 */
[----:B---3--:R-:W-:-:S02]  /*00c0*/  IMAD.U32 R2, RZ, RZ, UR6 ;  /* 0x00000006ff027e24 */ /* 0x008fc4000f8e00ff */
[----:B------:R-:W-:-:S03]  /*00d0*/  IMAD.U32 R3, RZ, RZ, UR7 ;  /* 0x00000007ff037e24 */ /* 0x000fc6000f8e00ff */
[----:B-1----:R-:W3:Y:S01]  /*00e0*/  @P1 LDG.E.64 R16, desc[UR8][R140.64] ;  /* 0x000000088c101981 */ /* 0x002ee2000c1e1b00 */
[----:B--2---:R-:W-:Y:S02]  /*00f0*/  LOP3.LUT R25, R30, 0x1f, RZ, 0xc0, !PT ;  /* 0x0000001f1e197812 */ /* 0x004fe400078ec0ff */
[----:B0-----:R-:W-:Y:S01]  /*0100*/  ISETP.NE.U32.AND P0, PT, RZ, UR4, PT ;  /* 0x00000004ff007c0c */ /* 0x001fe2000bf05070 */
[----:B------:R-:W2:Y:S03]  /*0110*/  @P1 LDG.E.64 R2, desc[UR8][R2.64] ;  /* 0x0000000802021981 */ /* 0x000ea6000c1e1b00 */
[----:B------:R-:W-:Y:S01]  /*0120*/  ISETP.NE.AND.EX P0, PT, RZ, UR5, PT, P0 ;  /* 0x00000005ff007c0c */ /* 0x000fe2000bf05300 */
[----:B----4-:R-:W-:-:S05]  /*0130*/  IMAD.WIDE.U32 R18, R25, 0x10, R18 ;  /* 0x0000001019127825 */ /* 0x010fca00078e0012 */
[----:B------:R-:W4:Y:S01]  /*0140*/  LDG.E.128 R68, desc[UR8][R18.64] ;  /* 0x0000000812447981 */ /* 0x000f22000c1e1d00 */
[C---:B------:R-:W-:Y:S01]  /*0150*/  IMAD.WIDE.U32 R22, R25.reuse, 0x10, R22 ;  /* 0x0000001019167825 */ /* 0x040fe200078e0016 */
[----:B------:R-:W0:Y:S02]  /*0160*/  S2UR UR5, SR_CTAID.X ;  /* 0x00000000000579c3 */ /* 0x000e240000002500 */
[----:B------:R-:W5:Y:S04]  /*0170*/  LDG.E.128 R8, desc[UR8][R18.64+0x200] ;  /* 0x0002000812087981 */ /* 0x000f68000c1e1d00 */
[----:B------:R-:W4:Y:S02]  /*0180*/  LDG.E.128 R12, desc[UR8][R22.64] ;  /* 0x00000008160c7981 */ /* 0x000f24000c1e1d00 */
[----:B------:R-:W1:Y:S02]  /*0190*/  @P0 LDC.64 R20, c[0x0][0x438] ;  /* 0x00010e00ff140b82 */ /* 0x000e640000000a00 */
[----:B------:R-:W5:Y:S04]  /*01a0*/  LDG.E.128 R60, desc[UR8][R18.64+0x400] ;  /* 0x00040008123c7981 */ /* 0x000f68000c1e1d00 */
[----:B------:R0:W5:Y:S04]  /*01b0*/  LDG.E.128 R52, desc[UR8][R18.64+0x600] ;  /* 0x0006000812347981 */ /* 0x000168000c1e1d00 */
[----:B------:R-:W5:Y:S04]  /*01c0*/  LDG.E.128 R4, desc[UR8][R22.64+0x200] ;  /* 0x0002000816047981 */ /* 0x000f68000c1e1d00 */
[----:B------:R-:W5:Y:S04]  /*01d0*/  LDG.E.128 R56, desc[UR8][R22.64+0x400] ;  /* 0x0004000816387981 */ /* 0x000f68000c1e1d00 */
[----:B------:R0:W5:Y:S01]  /*01e0*/  LDG.E.128 R48, desc[UR8][R22.64+0x600] ;  /* 0x0006000816307981 */ /* 0x000162000c1e1d00 */
[----:B-1----:R-:W-:Y:S01]  /*01f0*/  @P0 IMAD.WIDE.U32 R20, R25, 0x10, R20 ;  /* 0x0000001019140825 */ /* 0x002fe200078e0014 */
[----:B0-----:R-:W0:Y:S04]  /*0200*/  LDC R19, c[0x0][0x360] ;  /* 0x0000d800ff137b82 */ /* 0x001e280000000800 */
[----:B------:R1:W5:Y:S04]  /*0210*/  @P0 LDG.E.128 R44, desc[UR8][R20.64] ;  /* 0x00000008142c0981 */ /* 0x000368000c1e1d00 */
[----:B------:R1:W5:Y:S01]  /*0220*/  @P0 LDG.E.128 R40, desc[UR8][R20.64+0x200] ;  /* 0x0002000814280981 */ /* 0x000362000c1e1d00 */
[----:B------:R-:W3:Y:S03]  /*0230*/  @P1 LDC R25, c[0x0][0x460] ;  /* 0x00011800ff191b82 */ /* 0x000ee60000000800 */
[----:B------:R1:W5:Y:S04]  /*0240*/  @P0 LDG.E.128 R36, desc[UR8][R20.64+0x400] ;  /* 0x0004000814240981 */ /* 0x000368000c1e1d00 */
[----:B------:R1:W5:Y:S01]  /*0250*/  @P0 LDG.E.128 R32, desc[UR8][R20.64+0x600] ;  /* 0x0006000814200981 */ /* 0x000362000c1e1d00 */
[----:B------:R-:W-:-:S02]  /*0260*/  USHF.L.U32 UR4, UR5, 0x2, URZ ;  /* 0x0000000205047899 */ /* 0x000fc400080006ff */
[--C-:B0-----:R-:W-:Y:S01]  /*0270*/  IMAD R23, R19, UR5, R30.reuse ;  /* 0x0000000513177c24 */ /* 0x101fe2000f8e021e */
[----:B------:R-:W-:-:S04]  /*0280*/  SHF.R.U32.HI R30, RZ, 0x5, R30 ;  /* 0x00000005ff1e7819 */ /* 0x000fc8000001161e */
[----:B------:R-:W-:Y:S02]  /*0290*/  LOP3.LUT R30, R30, UR4, RZ, 0xfc, !PT ;  /* 0x000000041e1e7c12 */ /* 0x000fe4000f8efcff */
[----:B---3--:R-:W-:-:S04]  /*02a0*/  @P1 IADD3 R140, P2, PT, R16, R25, RZ ;  /* 0x00000019108c1210 */ /* 0x008fc80007f5e0ff */
[----:B------:R-:W-:Y:S02]  /*02b0*/  @P1 IADD3.X R141, PT, PT, RZ, R17, RZ, P2, !PT ;  /* 0x00000011ff8d1210 */ /* 0x000fe400017fe4ff */
[----:B--2---:R-:W-:Y:S02]  /*02c0*/  @P1 R2UR UR6, R2 ;  /* 0x00000000020612ca */ /* 0x004fe400000e0000 */
[----:B------:R-:W-:Y:S02]  /*02d0*/  @P1 R2UR UR7, R3 ;  /* 0x00000000030712ca */ /* 0x000fe400000e0000 */
[----:B------:R-:W-:Y:S01]  /*02e0*/  ISETP.GE.AND P1, PT, R30, UR10, PT ;  /* 0x0000000a1e007c0c */ /* 0x000fe2000bf26270 */
[----:B----4-:R-:W-:Y:S01]  /*02f0*/  @P0 IMAD.MOV.U32 R31, RZ, RZ, R69 ;  /* 0x000000ffff1f0224 */ /* 0x010fe200078e0045 */
[----:B------:R-:W-:Y:S01]  /*0300*/  @P0 MOV R29, R70 ;  /* 0x00000046001d0202 */ /* 0x000fe20000000f00 */
[----:B------:R-:W-:Y:S02]  /*0310*/  @P0 IMAD.MOV.U32 R28, RZ, RZ, R71 ;  /* 0x000000ffff1c0224 */ /* 0x000fe400078e0047 */
[----:B------:R-:W-:-:S02]  /*0320*/  @!P0 IMAD.MOV.U32 R31, RZ, RZ, R69 ;  /* 0x000000ffff1f8224 */ /* 0x000fc400078e0045 */
[----:B------:R-:W-:Y:S02]  /*0330*/  @!P0 IMAD.MOV.U32 R29, RZ, RZ, R70 ;  /* 0x000000ffff1d8224 */ /* 0x000fe400078e0046 */
[----:B------:R-:W-:Y:S01]  /*0340*/  @P0 IMAD.MOV.U32 R27, RZ, RZ, R12 ;  /* 0x000000ffff1b0224 */ /* 0x000fe200078e000c */
[----:B------:R-:W-:Y:S01]  /*0350*/  @P0 MOV R26, R13 ;  /* 0x0000000d001a0202 */ /* 0x000fe20000000f00 */
[----:B------:R-:W-:Y:S01]  /*0360*/  @!P0 IMAD.MOV.U32 R28, RZ, RZ, R71 ;  /* 0x000000ffff1c8224 */ /* 0x000fe200078e0047 */
[----:B------:R-:W-:Y:S01]  /*0370*/  @!P0 MOV R27, R12 ;  /* 0x0000000c001b8202 */ /* 0x000fe20000000f00 */
[----:B------:R-:W-:Y:S02]  /*0380*/  @!P0 IMAD.MOV.U32 R26, RZ, RZ, R13 ;  /* 0x000000ffff1a8224 */ /* 0x000fe400078e000d */
[----:B------:R-:W-:Y:S01]  /*0390*/  @P0 IMAD.MOV.U32 R25, RZ, RZ, R14 ;  /* 0x000000ffff190224 */ /* 0x000fe200078e000e */
[----:B-1----:R-:W-:Y:S06]  /*03a0*/  @P1 EXIT ;  /* 0x000000000000194d */ /* 0x002fec0003800000 */
[--C-:B------:R-:W-:Y:S01]  /*03b0*/  SHF.R.U64 R24, R140, 0x2, R141.reuse ;  /* 0x000000028c187819 */ /* 0x100fe2000000128d */
[----:B------:R-:W-:Y:S01]  /*03c0*/  IMAD.HI.U32 R3, R23, -0x326172a9, RZ ;  /* 0xcd9e8d5717037827 */ /* 0x000fe200078e00ff */
[----:B------:R-:W-:Y:S01]  /*03d0*/  SHF.R.U32.HI R20, RZ, 0x2, R141 ;  /* 0x00000002ff147819 */ /* 0x000fe2000001168d */
[----:B------:R-:W-:Y:S01]  /*03e0*/  UIADD3 UR5, UPT, UPT, UR7, -0x4498517b, URZ ;  /* 0xbb67ae8507057890 */ /* 0x000fe2000fffe0ff */
[-C--:B-----5:R-:W-:Y:S01]  /*03f0*/  @P0 MOV R19, R9.reuse ;  /* 0x0000000900130202 */ /* 0x0a0fe20000000f00 */
[----:B------:R-:W-:Y:S01]  /*0400*/  IMAD.HI.U32 R0, R24, -0x2daee0ad, RZ ;  /* 0xd2511f5318007827 */ /* 0x000fe200078e00ff */
[----:B------:R-:W-:Y:S01]  /*0410*/  LOP3.LUT R3, R20, UR6, R3, 0x96, !PT ;  /* 0x0000000614037c12 */ /* 0x000fe2000f8e9603 */
[----:B------:R-:W-:Y:S01]  /*0420*/  UIADD3 UR4, UPT, UPT, UR6, -0x61c88647, URZ ;  /* 0x9e3779b906047890 */ /* 0x000fe2000fffe0ff */
[----:B------:R-:W-:Y:S01]  /*0430*/  @!P0 MOV R19, R9 ;  /* 0x0000000900138202 */ /* 0x000fe20000000f00 */
[----:B------:R-:W-:Y:S01]  /*0440*/  IMAD R17, R24, -0x2daee0ad, RZ ;  /* 0xd2511f5318117824 */ /* 0x000fe200078e02ff */
[----:B------:R-:W-:Y:S01]  /*0450*/  LOP3.LUT R0, R0, UR7, RZ, 0x3c, !PT ;  /* 0x0000000700007c12 */ /* 0x000fe2000f8e3cff */
[----:B------:R-:W-:Y:S01]  /*0460*/  IMAD.HI.U32 R12, R3, -0x2daee0ad, RZ ;  /* 0xd2511f53030c7827 */ /* 0x000fe200078e00ff */
[----:B------:R-:W-:Y:S01]  /*0470*/  UIADD3 UR15, UPT, UPT, UR6, 0x3c6ef372, URZ ;  /* 0x3c6ef372060f7890 */ /* 0x000fe2000fffe0ff */
[-C--:B------:R-:W-:Y:S01]  /*0480*/  @P0 MOV R16, R4.reuse ;  /* 0x0000000400100202 */ /* 0x080fe20000000f00 */
[----:B------:R-:W-:Y:S01]  /*0490*/  UIADD3 UR16, UPT, UPT, UR6, 0x78dde6e4, URZ ;  /* 0x78dde6e406107890 */ /* 0x000fe2000fffe0ff */
[----:B------:R-:W-:Y:S01]  /*04a0*/  IMAD R13, R23, -0x326172a9, RZ ;  /* 0xcd9e8d57170d7824 */ /* 0x000fe200078e02ff */
[----:B------:R-:W-:Y:S01]  /*04b0*/  LOP3.LUT R12, R17, UR5, R12, 0x96, !PT ;  /* 0x00000005110c7c12 */ /* 0x000fe2000f8e960c */
[C---:B------:R-:W-:Y:S01]  /*04c0*/  IMAD.HI.U32 R2, R0.reuse, -0x326172a9, RZ ;  /* 0xcd9e8d5700027827 */ /* 0x040fe200078e00ff */
[----:B------:R-:W-:Y:S01]  /*04d0*/  @!P0 MOV R16, R4 ;  /* 0x0000000400108202 */ /* 0x000fe20000000f00 */
[----:B------:R-:W-:Y:S01]  /*04e0*/  UIADD3 UR5, UPT, UPT, UR7, 0x32370b8f, URZ ;  /* 0x32370b8f07057890 */ /* 0x000fe2000fffe0ff */
[----:B------:R-:W-:Y:S01]  /*04f0*/  @!P0 MOV R25, R14 ;  /* 0x0000000e00198202 */ /* 0x000fe20000000f00 */
[----:B------:R-:W-:Y:S01]  /*0500*/  @P0 IMAD.MOV.U32 R21, RZ, RZ, R8 ;  /* 0x000000ffff150224 */ /* 0x000fe200078e0008 */
[----:B------:R-:W-:Y:S01]  /*0510*/  LOP3.LUT R2, R13, UR4, R2, 0x96, !PT ;  /* 0x000000040d027c12 */ /* 0x000fe2000f8e9602 */
[----:B------:R-:W-:Y:S01]  /*0520*/  @!P0 IMAD.MOV.U32 R21, RZ, RZ, R8 ;  /* 0x000000ffff158224 */ /* 0x000fe200078e0008 */
[----:B------:R-:W-:Y:S01]  /*0530*/  UIADD3 UR4, UPT, UPT, UR7, 0x76cf5d0a, URZ ;  /* 0x76cf5d0a07047890 */ /* 0x000fe2000fffe0ff */
[----:B------:R-:W-:Y:S01]  /*0540*/  IMAD R9, R0, -0x326172a9, RZ ;  /* 0xcd9e8d5700097824 */ /* 0x000fe200078e02ff */
[----:B------:R-:W-:Y:S01]  /*0550*/  UIADD3 UR17, UPT, UPT, UR7, -0x126145ec, URZ ;  /* 0xed9eba1407117890 */ /* 0x000fe2000fffe0ff */
[----:B------:R-:W-:Y:S01]  /*0560*/  IMAD R8, R3, -0x2daee0ad, RZ ;  /* 0xd2511f5303087824 */ /* 0x000fe200078e02ff */
[----:B------:R-:W-:Y:S01]  /*0570*/  UIADD3 UR18, UPT, UPT, UR6, 0x1715609d, URZ ;  /* 0x1715609d06127890 */ /* 0x000fe2000fffe0ff */
[----:B------:R-:W-:Y:S01]  /*0580*/  IMAD.HI.U32 R0, R12, -0x326172a9, RZ ;  /* 0xcd9e8d570c007827 */ /* 0x000fe200078e00ff */
[----:B------:R-:W-:Y:S01]  /*0590*/  UIADD3 UR19, UPT, UPT, UR7, -0x56f99767, URZ ;  /* 0xa906689907137890 */ /* 0x000fe2000fffe0ff */
[-C--:B------:R-:W-:Y:S01]  /*05a0*/  @P0 MOV R13, R7.reuse ;  /* 0x00000007000d0202 */ /* 0x080fe20000000f00 */
[----:B------:R-:W-:Y:S01]  /*05b0*/  UIADD3 UR20, UPT, UPT, UR6, 0x5384540f, URZ ;  /* 0x5384540f06147890 */ /* 0x000fe2000fffe0ff */
[----:B------:R-:W-:Y:S01]  /*05c0*/  IMAD.HI.U32 R3, R2, -0x2daee0ad, RZ ;  /* 0xd2511f5302037827 */ /* 0x000fe200078e00ff */
[----:B------:R-:W-:Y:S01]  /*05d0*/  LOP3.LUT R0, R9, UR15, R0, 0x96, !PT ;  /* 0x0000000f09007c12 */ /* 0x000fe2000f8e9600 */
[----:B------:R-:W-:Y:S01]  /*05e0*/  UIADD3 UR21, UPT, UPT, UR7, 0x1fd5c5a3, URZ ;  /* 0x1fd5c5a307157890 */ /* 0x000fe2000fffe0ff */
[----:B------:R-:W-:Y:S01]  /*05f0*/  @!P0 MOV R13, R7 ;  /* 0x00000007000d8202 */ /* 0x000fe20000000f00 */
[----:B------:R-:W-:Y:S01]  /*0600*/  @P0 IMAD.MOV.U32 R17, RZ, RZ, R11 ;  /* 0x000000ffff110224 */ /* 0x000fe200078e000b */
[----:B------:R-:W-:Y:S01]  /*0610*/  LOP3.LUT R3, R8, UR4, R3, 0x96, !PT ;  /* 0x0000000408037c12 */ /* 0x000fe2000f8e9603 */
[----:B------:R-:W-:Y:S01]  /*0620*/  @!P0 IMAD.MOV.U32 R17, RZ, RZ, R11 ;  /* 0x000000ffff118224 */ /* 0x000fe200078e000b */
[----:B------:R-:W-:Y:S01]  /*0630*/  UIADD3 UR4, UPT, UPT, UR6, -0x255992d5, URZ ;  /* 0xdaa66d2b06047890 */ /* 0x000fe2000fffe0ff */
[----:B------:R-:W-:Y:S01]  /*0640*/  IMAD R11, R2, -0x2daee0ad, RZ ;  /* 0xd2511f53020b7824 */ /* 0x000fe200078e02ff */
[-C--:B------:R-:W-:Y:S01]  /*0650*/  @P0 MOV R7, R57.reuse ;  /* 0x0000003900070202 */ /* 0x080fe20000000f00 */
[----:B------:R-:W-:Y:S01]  /*0660*/  IMAD.HI.U32 R4, R0, -0x2daee0ad, RZ ;  /* 0xd2511f5300047827 */ /* 0x000fe200078e00ff */
[----:B------:R-:W-:Y:S01]  /*0670*/  @!P0 MOV R7, R57 ;  /* 0x0000003900078202 */ /* 0x000fe20000000f00 */
[----:B------:R-:W-:Y:S01]  /*0680*/  UIADD3 UR23, UPT, UPT, UR7, -0x24c28bd8, URZ ;  /* 0xdb3d742807177890 */ /* 0x000fe2000fffe0ff */
[----:B------:R-:W-:Y:S01]  /*0690*/  @P0 MOV R71, R51 ;  /* 0x0000003300470202 */ /* 0x000fe20000000f00 */
[----:B------:R-:W-:Y:S01]  /*06a0*/  IMAD R9, R12, -0x326172a9, RZ ;  /* 0xcd9e8d570c097824 */ /* 0x000fe200078e02ff */
[----:B------:R-:W-:Y:S01]  /*06b0*/  LOP3.LUT R4, R11, UR5, R4, 0x96, !PT ;  /* 0x000000050b047c12 */ /* 0x000fe2000f8e9604 */
[----:B------:R-:W-:Y:S01]  /*06c0*/  IMAD.HI.U32 R2, R3, -0x326172a9, RZ ;  /* 0xcd9e8d5703027827 */ /* 0x000fe200078e00ff */
[----:B------:R-:W-:Y:S01]  /*06d0*/  UIADD3 UR5, UPT, UPT, UR7, 0x646e171e, URZ ;  /* 0x646e171e07057890 */ /* 0x000fe2000fffe0ff */
[----:B------:R-:W-:Y:S01]  /*06e0*/  @!P0 CS2R R46, SRZ ;  /* 0x00000000002e8805 */ /* 0x000fe2000001ff00 */
[----:B------:R-:W-:Y:S01]  /*06f0*/  UIADD3 UR22, UPT, UPT, UR6, -0xe443238, URZ ;  /* 0xf1bbcdc806167890 */ /* 0x000fe2000fffe0ff */
[--C-:B------:R-:W-:Y:S01]  /*0700*/  @P0 IMAD.MOV.U32 R22, RZ, RZ, R15.reuse ;  /* 0x000000ffff160224 */ /* 0x100fe200078e000f */
[----:B------:R-:W-:Y:S01]  /*0710*/  LOP3.LUT R2, R9, UR4, R2, 0x96, !PT ;  /* 0x0000000409027c12 */ /* 0x000fe2000f8e9602 */
[--C-:B------:R-:W-:Y:S01]  /*0720*/  @P0 IMAD.MOV.U32 R14, RZ, RZ, R6.reuse ;  /* 0x000000ffff0e0224 */ /* 0x100fe200078e0006 */
[----:B------:R-:W-:Y:S01]  /*0730*/  UIADD3 UR4, UPT, UPT, UR6, -0x4ab325aa, URZ ;  /* 0xb54cda5606047890 */ /* 0x000fe2000fffe0ff */
[----:B------:R-:W-:Y:S01]  /*0740*/  @!P0 IMAD.MOV.U32 R22, RZ, RZ, R15 ;  /* 0x000000ffff168224 */ /* 0x000fe200078e000f */
[----:B------:R-:W-:Y:S01]  /*0750*/  UIADD3 UR10, UPT, UPT, UR7, -0x695add53, URZ ;  /* 0x96a522ad070a7890 */ /* 0x000fe2000fffe0ff */
[----:B------:R-:W-:Y:S01]  /*0760*/  @!P0 IMAD.MOV.U32 R14, RZ, RZ, R6 ;  /* 0x000000ffff0e8224 */ /* 0x000fe200078e0006 */
[----:B------:R-:W-:Y:S01]  /*0770*/  UIADD3 UR24, UPT, UPT, UR6, -0x700cb87f, URZ ;  /* 0x8ff3478106187890 */ /* 0x000fe2000fffe0ff */
[--C-:B------:R-:W-:Y:S01]  /*0780*/  @P0 IMAD.MOV.U32 R15, RZ, RZ, R5.reuse ;  /* 0x000000ffff0f0224 */ /* 0x100fe200078e0005 */
[----:B------:R-:W-:Y:S01]  /*0790*/  @!P0 CS2R R44, SRZ ;  /* 0x00000000002c8805 */ /* 0x000fe2000001ff00 */
[----:B------:R-:W-:Y:S01]  /*07a0*/  IMAD R6, R0, -0x2daee0ad, RZ ;  /* 0xd2511f5300067824 */ /* 0x000fe200078e02ff */
[----:B------:R-:W-:Y:S01]  /*07b0*/  @!P0 CS2R R42, SRZ ;  /* 0x00000000002a8805 */ /* 0x000fe2000001ff00 */
[----:B------:R-:W-:Y:S01]  /*07c0*/  @!P0 IMAD.MOV.U32 R15, RZ, RZ, R5 ;  /* 0x000000ffff0f8224 */ /* 0x000fe200078e0005 */
[----:B------:R-:W-:Y:S01]  /*07d0*/  @!P0 CS2R R40, SRZ ;  /* 0x0000000000288805 */ /* 0x000fe2000001ff00 */
[----:B------:R-:W-:Y:S01]  /*07e0*/  IMAD R3, R3, -0x326172a9, RZ ;  /* 0xcd9e8d5703037824 */ /* 0x000fe200078e02ff */
[----:B------:R-:W-:Y:S01]  /*07f0*/  @!P0 CS2R R36, SRZ ;  /* 0x0000000000248805 */ /* 0x000fe2000001ff00 */
[----:B------:R-:W-:Y:S01]  /*0800*/  IMAD.HI.U32 R0, R4, -0x326172a9, RZ ;  /* 0xcd9e8d5704007827 */ /* 0x000fe200078e00ff */
[----:B------:R-:W-:-:S03]  /*0810*/  @P0 MOV R70, R48 ;  /* 0x0000003000460202 */ /* 0x000fc60000000f00 */
[----:B------:R-:W-:Y:S01]  /*0820*/  HFMA2 R73, -RZ, RZ, 0, 0 ;  /* 0x00000000ff497431 */ /* 0x000fe200000001ff */
[----:B------:R-:W-:Y:S01]  /*0830*/  @!P0 MOV R70, R48 ;  /* 0x0000003000468202 */ /* 0x000fe20000000f00 */
[----:B------:R-:W-:Y:S01]  /*0840*/  IMAD.HI.U32 R5, R2, -0x2daee0ad, RZ ;  /* 0xd2511f5302057827 */ /* 0x000fe200078e00ff */
[----:B------:R-:W-:Y:S01]  /*0850*/  LOP3.LUT R0, R3, UR16, R0, 0x96, !PT ;  /* 0x0000001003007c12 */ /* 0x000fe2000f8e9600 */
[----:B------:R-:W-:Y:S01]  /*0860*/  BSSY B0, `(.L_x_2365) ;  /* 0x00016f5000007945 */ /* 0x000fe20003800000 */
[----:B------:R-:W-:Y:S01]  /*0870*/  @!P0 CS2R R38, SRZ ;  /* 0x0000000000268805 */ /* 0x000fe2000001ff00 */
[----:B------:R-:W-:Y:S01]  /*0880*/  @P0 IMAD.MOV.U32 R11, RZ, RZ, R61 ;  /* 0x000000ffff0b0224 */ /* 0x000fe200078e003d */
[----:B------:R-:W-:Y:S01]  /*0890*/  LOP3.LUT R3, R6, UR17, R5, 0x96, !PT ;  /* 0x0000001106037c12 */ /* 0x000fe2000f8e9605 */
[----:B------:R-:W-:Y:S01]  /*08a0*/  @!P0 IMAD.MOV.U32 R11, RZ, RZ, R61 ;  /* 0x000000ffff0b8224 */ /* 0x000fe200078e003d */
[----:B------:R-:W-:Y:S01]  /*08b0*/  @!P0 CS2R R34, SRZ ;  /* 0x0000000000228805 */ /* 0x000fe2000001ff00 */
[----:B------:R-:W-:Y:S01]  /*08c0*/  IMAD R61, R2, -0x2daee0ad, RZ ;  /* 0xd2511f53023d7824 */ /* 0x000fe200078e02ff */
[----:B------:R-:W-:Y:S01]  /*08d0*/  @!P0 CS2R R32, SRZ ;  /* 0x0000000000208805 */ /* 0x000fe2000001ff00 */
[----:B------:R-:W-:Y:S01]  /*08e0*/  IMAD R5, R4, -0x326172a9, RZ ;  /* 0xcd9e8d5704057824 */ /* 0x000fe200078e02ff */
[----:B------:R-:W-:Y:S01]  /*08f0*/  LOP3.LUT R140, R140, 0x3, RZ, 0xc0, !PT ;  /* 0x000000038c8c7812 */ /* 0x000fe200078ec0ff */
[----:B------:R-:W-:Y:S01]  /*0900*/  IMAD.HI.U32 R2, R3, -0x326172a9, RZ ;  /* 0xcd9e8d5703027827 */ /* 0x000fe200078e00ff */
[----:B------:R-:W-:Y:S01]  /*0910*/  PRMT R109, R36, 0x7632, R109 ;  /* 0x00007632246d7816 */ /* 0x000fe2000000006d */
[----:B------:R-:W0:Y:S01]  /*0920*/  LDCU UR25, c[0x0][0x404] ;  /* 0x00008080ff1977ac */ /* 0x000e220008000800 */
[----:B------:R-:W-:Y:S01]  /*0930*/  PRMT R107, R43, 0x7632, R107 ;  /* 0x000076322b6b7816 */ /* 0x000fe2000000006b */
[----:B------:R-:W-:Y:S01]  /*0940*/  IMAD.HI.U32 R4, R0, -0x2daee0ad, RZ ;  /* 0xd2511f5300047827 */ /* 0x000fe200078e00ff */
[----:B------:R-:W-:Y:S01]  /*0950*/  PRMT R106, R17, 0x7632, R106 ;  /* 0x00007632116a7816 */ /* 0x000fe2000000006a */
[----:B------:R-:W1:Y:S01]  /*0960*/  LDCU UR26, c[0x0][0x408] ;  /* 0x00008100ff1a77ac */ /* 0x000e620008000800 */
[----:B------:R-:W-:Y:S01]  /*0970*/  PRMT R105, R42, 0x7632, R105 ;  /* 0x000076322a697816 */ /* 0x000fe20000000069 */
[----:B------:R-:W-:Y:S01]  /*0980*/  @P0 IMAD.MOV.U32 R8, RZ, RZ, R56 ;  /* 0x000000ffff080224 */ /* 0x000fe200078e0038 */
[----:B------:R-:W-:Y:S01]  /*0990*/  LOP3.LUT R61, R61, UR19, R4, 0x96, !PT ;  /* 0x000000133d3d7c12 */ /* 0x000fe2000f8e9604 */
[----:B------:R-:W-:Y:S01]  /*09a0*/  @!P0 IMAD.MOV.U32 R8, RZ, RZ, R56 ;  /* 0x000000ffff088224 */ /* 0x000fe200078e0038 */
[----:B------:R-:W-:Y:S01]  /*09b0*/  LOP3.LUT R56, R5, UR18, R2, 0x96, !PT ;  /* 0x0000001205387c12 */ /* 0x000fe2000f8e9602 */
[----:B------:R-:W-:Y:S01]  /*09c0*/  IMAD R57, R0, -0x2daee0ad, RZ ;  /* 0xd2511f5300397824 */ /* 0x000fe200078e02ff */
[-C--:B------:R-:W-:Y:S01]  /*09d0*/  @P0 MOV R4, R52.reuse ;  /* 0x0000003400040202 */ /* 0x080fe20000000f00 */
[----:B------:R-:W-:Y:S01]  /*09e0*/  IMAD R3, R3, -0x326172a9, RZ ;  /* 0xcd9e8d5703037824 */ /* 0x000fe200078e02ff */
[----:B------:R-:W-:Y:S01]  /*09f0*/  @!P0 MOV R4, R52 ;  /* 0x0000003400048202 */ /* 0x000fe20000000f00 */
[----:B------:R-:W-:Y:S01]  /*0a00*/  IMAD.HI.U32 R2, R56, -0x2daee0ad, RZ ;  /* 0xd2511f5338027827 */ /* 0x000fe200078e00ff */
[----:B------:R-:W-:Y:S01]  /*0a10*/  PRMT R103, R41, 0x7632, R103 ;  /* 0x0000763229677816 */ /* 0x000fe20000000067 */
[----:B------:R-:W2:Y:S01]  /*0a20*/  LDCU UR12, c[0x0][0x388] ;  /* 0x00007100ff0c77ac */ /* 0x000ea20008000800 */
[----:B------:R-:W-:Y:S01]  /*0a30*/  PRMT R102, R19, 0x7632, R102 ;  /* 0x0000763213667816 */ /* 0x000fe20000000066 */
[----:B------:R-:W-:Y:S01]  /*0a40*/  IMAD.HI.U32 R0, R61, -0x326172a9, RZ ;  /* 0xcd9e8d573d007827 */ /* 0x000fe200078e00ff */
[----:B------:R-:W-:Y:S01]  /*0a50*/  LOP3.LUT R57, R57, UR5, R2, 0x96, !PT ;  /* 0x0000000539397c12 */ /* 0x000fe2000f8e9602 */
[----:B------:R-:W3:Y:S01]  /*0a60*/  LDCU.U8 UR13, c[0x0][0x410] ;  /* 0x00008200ff0d77ac */ /* 0x000ee20008000000 */
[----:B------:R-:W-:Y:S01]  /*0a70*/  PRMT R99, R40, 0x7632, R99 ;  /* 0x0000763228637816 */ /* 0x000fe20000000063 */
[--C-:B------:R-:W-:Y:S01]  /*0a80*/  @P0 IMAD.MOV.U32 R5, RZ, RZ, R59.reuse ;  /* 0x000000ffff050224 */ /* 0x100fe200078e003b */
[----:B------:R-:W-:Y:S01]  /*0a90*/  LOP3.LUT R52, R3, UR4, R0, 0x96, !PT ;  /* 0x0000000403347c12 */ /* 0x000fe2000f8e9600 */
[----:B------:R-:W-:Y:S01]  /*0aa0*/  @!P0 IMAD.MOV.U32 R5, RZ, RZ, R59 ;  /* 0x000000ffff058224 */ /* 0x000fe200078e003b */
[----:B------:R-:W4:Y:S01]  /*0ab0*/  LDCU.64 UR4, c[0x0][0x3e0] ;  /* 0x00007c00ff0477ac */ /* 0x000f220008000a00 */
[----:B------:R-:W-:Y:S01]  /*0ac0*/  IMAD R61, R61, -0x326172a9, RZ ;  /* 0xcd9e8d573d3d7824 */ /* 0x000fe200078e02ff */
[----:B------:R-:W-:Y:S01]  /*0ad0*/  PRMT R98, R21, 0x7632, R98 ;  /* 0x0000763215627816 */ /* 0x000fe20000000062 */
[----:B------:R-:W-:Y:S01]  /*0ae0*/  IMAD.HI.U32 R0, R57, -0x326172a9, RZ ;  /* 0xcd9e8d5739007827 */ /* 0x000fe200078e00ff */
[----:B------:R-:W-:Y:S01]  /*0af0*/  PRMT R97, R47, 0x7632, R97 ;  /* 0x000076322f617816 */ /* 0x000fe20000000061 */
[----:B------:R-:W0:Y:S01]  /*0b00*/  LDCU UR14, c[0x0][0x448] ;  /* 0x00008900ff0e77ac */ /* 0x000e220008000800 */
[----:B------:R-:W-:Y:S01]  /*0b10*/  PRMT R96, R28, 0x7632, R96 ;  /* 0x000076321c607816 */ /* 0x000fe20000000060 */
[----:B------:R-:W-:Y:S01]  /*0b20*/  IMAD R59, R56, -0x2daee0ad, RZ ;  /* 0xd2511f53383b7824 */ /* 0x000fe200078e02ff */
[----:B------:R-:W-:Y:S01]  /*0b30*/  LOP3.LUT R61, R61, UR20, R0, 0x96, !PT ;  /* 0x000000143d3d7c12 */ /* 0x000fe2000f8e9600 */
[----:B------:R-:W-:Y:S01]  /*0b40*/  IMAD.HI.U32 R56, R52, -0x2daee0ad, RZ ;  /* 0xd2511f5334387827 */ /* 0x000fe200078e00ff */
[----:B------:R-:W-:-:S02]  /*0b50*/  PRMT R95, R46, 0x7632, R95 ;  /* 0x000076322e5f7816 */ /* 0x000fc4000000005f */
[----:B------:R-:W-:Y:S01]  /*0b60*/  PRMT R94, R29, 0x7632, R94 ;  /* 0x000076321d5e7816 */ /* 0x000fe2000000005e */
[----:B------:R-:W-:Y:S01]  /*0b70*/  @P0 IMAD.MOV.U32 R3, RZ, RZ, R53 ;  /* 0x000000ffff030224 */ /* 0x000fe200078e0035 */
[----:B------:R-:W-:Y:S01]  /*0b80*/  LOP3.LUT R56, R59, UR21, R56, 0x96, !PT ;  /* 0x000000153b387c12 */ /* 0x000fe2000f8e9638 */
[--C-:B------:R-:W-:Y:S01]  /*0b90*/  @P0 IMAD.MOV.U32 R2, RZ, RZ, R54.reuse ;  /* 0x000000ffff020224 */ /* 0x100fe200078e0036 */
[----:B------:R-:W-:Y:S01]  /*0ba0*/  @!P0 MOV R3, R53 ;  /* 0x0000003500038202 */ /* 0x000fe20000000f00 */
[----:B------:R-:W-:Y:S01]  /*0bb0*/  @!P0 IMAD.MOV.U32 R2, RZ, RZ, R54 ;  /* 0x000000ffff028224 */ /* 0x000fe200078e0036 */
[----:B----4-:R-:W-:Y:S01]  /*0bc0*/  UISETP.NE.U32.AND UP0, UPT, UR4, URZ, UPT ;  /* 0x000000ff0400728c */ /* 0x010fe2000bf05070 */
[----:B------:R-:W-:Y:S01]  /*0bd0*/  IMAD R54, R52, -0x2daee0ad, RZ ;  /* 0xd2511f5334367824 */ /* 0x000fe200078e02ff */
[----:B------:R-:W-:Y:S01]  /*0be0*/  PRMT R93, R45, 0x7632, R93 ;  /* 0x000076322d5d7816 */ /* 0x000fe2000000005d */
[----:B------:R-:W-:Y:S01]  /*0bf0*/  IMAD.HI.U32 R53, R61, -0x2daee0ad, RZ ;  /* 0xd2511f533d357827 */ /* 0x000fe200078e00ff */
[----:B------:R-:W-:Y:S01]  /*0c00*/  PRMT R92, R31, 0x7632, R92 ;  /* 0x000076321f5c7816 */ /* 0x000fe2000000005c */
[----:B------:R-:W-:Y:S01]  /*0c10*/  UISETP.NE.AND.EX UP0, UPT, UR5, URZ, UPT, UP0 ;  /* 0x000000ff0500728c */ /* 0x000fe2000bf05300 */
        /* <DEDUP_REMOVED lines=8> */
[----:B------:R-:W-:Y:S01]  /*0ca0*/  @P0 IMAD.MOV.U32 R12, RZ, RZ, R60 ;  /* 0x000000ffff0c0224 */ /* 0x000fe200078e003c */
[----:B------:R-:W-:Y:S01]  /*0cb0*/  PRMT R85, R5, 0x7632, R85 ;  /* 0x0000763205557816 */ /* 0x000fe20000000055 */
[----:B------:R-:W-:Y:S01]  /*0cc0*/  @P0 IMAD.MOV.U32 R6, RZ, RZ, R58 ;  /* 0x000000ffff060224 */ /* 0x000fe200078e003a */
[----:B------:R-:W-:Y:S01]  /*0cd0*/  PRMT R83, R7, 0x7632, R83 ;  /* 0x0000763207537816 */ /* 0x000fe20000000053 */
[----:B------:R-:W-:Y:S01]  /*0ce0*/  @P0 IMAD.MOV.U32 R69, RZ, RZ, R49 ;  /* 0x000000ffff450224 */ /* 0x000fe200078e0031 */
[----:B------:R-:W-:Y:S01]  /*0cf0*/  PRMT R82, R8, 0x7632, R82 ;  /* 0x0000763208527816 */ /* 0x000fe20000000052 */
[----:B------:R-:W-:Y:S01]  /*0d00*/  @P0 IMAD.MOV.U32 R72, RZ, RZ, R50 ;  /* 0x000000ffff480224 */ /* 0x000fe200078e0032 */
[----:B------:R-:W-:Y:S01]  /*0d10*/  PRMT R81, R13, 0x7632, R81 ;  /* 0x000076320d517816 */ /* 0x000fe20000000051 */
[----:B------:R-:W-:Y:S01]  /*0d20*/  @!P0 IMAD.MOV.U32 R18, RZ, RZ, R10 ;  /* 0x000000ffff128224 */ /* 0x000fe200078e000a */
[-C--:B------:R-:W-:Y:S01]  /*0d30*/  @P0 MOV R10, R62.reuse ;  /* 0x0000003e000a0202 */ /* 0x080fe20000000f00 */
[----:B------:R-:W-:Y:S01]  /*0d40*/  @!P0 IMAD.MOV.U32 R12, RZ, RZ, R60 ;  /* 0x000000ffff0c8224 */ /* 0x000fe200078e003c */
[----:B------:R-:W-:Y:S01]  /*0d50*/  @!P0 MOV R10, R62 ;  /* 0x0000003e000a8202 */ /* 0x000fe20000000f00 */
[----:B------:R-:W-:Y:S01]  /*0d60*/  @!P0 IMAD.MOV.U32 R6, RZ, RZ, R58 ;  /* 0x000000ffff068224 */ /* 0x000fe200078e003a */
[----:B------:R-:W-:Y:S01]  /*0d70*/  PRMT R104, R18, 0x7632, R104 ;  /* 0x0000763212687816 */ /* 0x000fe20000000068 */
[----:B------:R-:W-:Y:S01]  /*0d80*/  @!P0 IMAD.MOV.U32 R69, RZ, RZ, R49 ;  /* 0x000000ffff458224 */ /* 0x000fe200078e0031 */
[----:B------:R-:W-:Y:S01]  /*0d90*/  PRMT R108, R12, 0x7632, R108 ;  /* 0x000076320c6c7816 */ /* 0x000fe2000000006c */
[----:B------:R-:W-:Y:S01]  /*0da0*/  IMAD R56, R56, -0x326172a9, RZ ;  /* 0xcd9e8d5738387824 */ /* 0x000fe200078e02ff */
[----:B------:R-:W-:Y:S01]  /*0db0*/  PRMT R84, R6, 0x7632, R84 ;  /* 0x0000763206547816 */ /* 0x000fe20000000054 */
[----:B------:R-:W-:Y:S01]  /*0dc0*/  IMAD.HI.U32 R111, R53, -0x326172a9, RZ ;  /* 0xcd9e8d57356f7827 */ /* 0x000fe200078e00ff */
[----:B------:R-:W-:-:S02]  /*0dd0*/  PRMT R87, R69, 0x7632, R87 ;  /* 0x0000763245577816 */ /* 0x000fc40000000057 */
[----:B------:R-:W-:Y:S01]  /*0de0*/  PRMT R80, R14, 0x7632, R80 ;  /* 0x000076320e507816 */ /* 0x000fe20000000050 */
[----:B------:R-:W-:Y:S01]  /*0df0*/  @!P0 IMAD.MOV.U32 R72, RZ, RZ, R50 ;  /* 0x000000ffff488224 */ /* 0x000fe200078e0032 */
[----:B------:R-:W-:Y:S01]  /*0e00*/  LOP3.LUT R111, R56, UR24, R111, 0x96, !PT ;  /* 0x00000018386f7c12 */ /* 0x000fe2000f8e966f */
[----:B------:R-:W-:Y:S01]  /*0e10*/  @!P0 IMAD.MOV.U32 R71, RZ, RZ, R51 ;  /* 0x000000ffff478224 */ /* 0x000fe200078e0033 */
[----:B------:R-:W-:Y:S01]  /*0e20*/  PRMT R79, R15, 0x7632, R79 ;  /* 0x000076320f4f7816 */ /* 0x000fe2000000004f */
[----:B------:R-:W-:Y:S01]  /*0e30*/  IMAD R61, R61, -0x2daee0ad, RZ ;  /* 0xd2511f533d3d7824 */ /* 0x000fe200078e02ff */
[----:B------:R-:W-:Y:S01]  /*0e40*/  PRMT R88, R72, 0x7632, R88 ;  /* 0x0000763248587816 */ /* 0x000fe20000000058 */
[----:B------:R-:W-:Y:S01]  /*0e50*/  IMAD.HI.U32 R112, R52, -0x2daee0ad, RZ ;  /* 0xd2511f5334707827 */ /* 0x000fe200078e00ff */
[----:B------:R-:W-:Y:S02]  /*0e60*/  PRMT R89, R71, 0x7632, R89 ;  /* 0x0000763247597816 */ /* 0x000fe40000000059 */
[----:B------:R-:W-:Y:S01]  /*0e70*/  PRMT R78, R16, 0x7632, R78 ;  /* 0x00007632104e7816 */ /* 0x000fe2000000004e */
[----:B------:R-:W-:Y:S01]  /*0e80*/  @P0 IMAD.MOV.U32 R9, RZ, RZ, R63 ;  /* 0x000000ffff090224 */ /* 0x000fe200078e003f */
[----:B------:R-:W-:Y:S01]  /*0e90*/  PRMT R77, R22, 0x7632, R77 ;  /* 0x00007632164d7816 */ /* 0x000fe2000000004d */
[----:B------:R-:W-:Y:S01]  /*0ea0*/  @P0 IMAD.MOV.U32 R0, RZ, RZ, R55 ;  /* 0x000000ffff000224 */ /* 0x000fe200078e0037 */
[----:B------:R-:W-:Y:S01]  /*0eb0*/  PRMT R76, R25, 0x7632, R76 ;  /* 0x00007632194c7816 */ /* 0x000fe2000000004c */
[----:B------:R-:W-:Y:S01]  /*0ec0*/  @!P0 IMAD.MOV.U32 R9, RZ, RZ, R63 ;  /* 0x000000ffff098224 */ /* 0x000fe200078e003f */
[----:B------:R-:W-:Y:S01]  /*0ed0*/  PRMT R75, R26, 0x7632, R75 ;  /* 0x000076321a4b7816 */ /* 0x000fe2000000004b */
[----:B------:R-:W-:Y:S01]  /*0ee0*/  @!P0 IMAD.MOV.U32 R0, RZ, RZ, R55 ;  /* 0x000000ffff008224 */ /* 0x000fe200078e0037 */
[----:B------:R-:W-:Y:S01]  /*0ef0*/  PRMT R74, R27, 0x7632, R74 ;  /* 0x000076321b4a7816 */ /* 0x000fe2000000004a */
[----:B------:R-:W-:Y:S01]  /*0f00*/  IMAD R114, R52, -0x2daee0ad, RZ ;  /* 0xd2511f5334727824 */ /* 0x000fe200078e02ff */
[----:B------:R-:W-:Y:S01]  /*0f10*/  LOP3.LUT R112, R61, UR10, R112, 0x96, !PT ;  /* 0x0000000a3d707c12 */ /* 0x000fe2000f8e9670 */
[----:B------:R-:W-:Y:S01]  /*0f20*/  IMAD R110, R53, -0x326172a9, RZ ;  /* 0xcd9e8d57356e7824 */ /* 0x000fe200078e02ff */
[----:B0123--:R-:W4:Y:S06]  /*0f30*/  LDCU.64 UR10, c[0x0][0x3a0] ;  /* 0x00007400ff0a77ac */ /* 0x00ff2c0008000a00 */
.L_x_2694:
[----:B-1----:R-:W0:Y:S01]  /*0f40*/  S2R R64, SR_TID.X ;  /* 0x0000000000407919 */ /* 0x002e220000002100 */
[----:B------:R-:W1:Y:S01]  /*0f50*/  @UP0 LDCU.64 UR4, c[0x0][0x3e0] ;  /* 0x00007c00ff0407ac */ /* 0x000e620008000a00 */
[----:B------:R-:W2:Y:S01]  /*0f60*/  LDC.64 R148, c[0x0][0x390] ;  /* 0x0000e400ff947b82 */ /* 0x000ea20000000a00 */
[----:B------:R-:W-:Y:S01]  /*0f70*/  IMAD R52, R30, UR12, RZ ;  /* 0x0000000c1e347c24 */ /* 0x000fe2000f8e02ff */
[----:B------:R-:W-:Y:S02]  /*0f80*/  PLOP3.LUT P0, PT, PT, PT, UP0, 0x80, 0x8 ;  /* 0x000000000008781c */ /* 0x000fe40003f0f008 */
[----:B------:R-:W-:Y:S02]  /*0f90*/  PLOP3.LUT P1, PT, PT, PT, UP0, 0x80, 0x8 ;  /* 0x000000000008781c */ /* 0x000fe40003f2f008 */
[----:B------:R-:W-:-:S04]  /*0fa0*/  SHF.R.S32.HI R53, RZ, 0x1f, R52 ;  /* 0x0000001fff357819 */ /* 0x000fc80000011434 */
[----:B------:R-:W-:Y:S01]  /*0fb0*/  LEA.HI R53, R53, R52, RZ, 0x3 ;  /* 0x0000003435357211 */ /* 0x000fe200078f18ff */
[----:B-1----:R-:W-:Y:S02]  /*0fc0*/  IMAD.U32 R56, RZ, RZ, UR4 ;  /* 0x00000004ff387e24 */ /* 0x002fe4000f8e00ff */
[----:B------:R-:W-:Y:S02]  /*0fd0*/  IMAD.U32 R57, RZ, RZ, UR5 ;  /* 0x00000005ff397e24 */ /* 0x000fe4000f8e00ff */
[----:B------:R-:W-:-:S06]  /*0fe0*/  @P0 IMAD.WIDE R56, R30, 0x2, R56 ;  /* 0x000000021e380825 */ /* 0x000fcc00078e0238 */
[----:B------:R-:W3:Y:S01]  /*0ff0*/  @P1 LDG.E.U16 R56, desc[UR8][R56.64] ;  /* 0x0000000838381981 */ /* 0x000ee2000c1e1500 */
[----:B0-----:R-:W-:-:S04]  /*1000*/  LOP3.LUT R52, R64, 0x1f, RZ, 0xc0, !PT ;  /* 0x0000001f40347812 */ /* 0x001fc800078ec0ff */
[----:B------:R-:W-:-:S05]  /*1010*/  LEA.HI.SX32 R65, R53, R52, 0x1d ;  /* 0x0000003435417211 */ /* 0x000fca00078feaff */
[----:B--2---:R-:W-:-:S06]  /*1020*/  IMAD.WIDE.U32 R52, R65, 0x10, R148 ;  /* 0x0000001041347825 */ /* 0x004fcc00078e0094 */
[----:B------:R-:W5:Y:S01]  /*1030*/  LDG.E.128 R52, desc[UR8][R52.64] ;  /* 0x0000000834347981 */ /* 0x000f62000c1e1d00 */
[----:B----4-:R-:W-:Y:S01]  /*1040*/  ISETP.NE.U32.AND P0, PT, RZ, UR10, PT ;  /* 0x0000000aff007c0c */ /* 0x010fe2000bf05070 */
[----:B------:R-:W-:Y:S01]  /*1050*/  IMAD.U32 R126, RZ, RZ, UR6 ;  /* 0x00000006ff7e7e24 */ /* 0x000fe2000f8e00ff */
[----:B------:R-:W-:Y:S01]  /*1060*/  PLOP3.LUT P1, PT, PT, PT, UP0, 0x80, 0x8 ;  /* 0x000000000008781c */ /* 0x000fe20003f2f008 */
[----:B------:R-:W-:Y:S01]  /*1070*/  IMAD.U32 R129, RZ, RZ, UR6 ;  /* 0x00000006ff817e24 */ /* 0x000fe2000f8e00ff */
[----:B------:R-:W-:Y:S01]  /*1080*/  ISETP.NE.AND.EX P0, PT, RZ, UR11, PT, P0 ;  /* 0x0000000bff007c0c */ /* 0x000fe2000bf05300 */
[----:B------:R-:W-:Y:S01]  /*1090*/  IMAD.U32 R127, RZ, RZ, UR7 ;  /* 0x00000007ff7f7e24 */ /* 0x000fe2000f8e00ff */
[----:B------:R-:W-:Y:S01]  /*10a0*/  MOV R124, UR7 ;  /* 0x00000007007c7c02 */ /* 0x000fe20008000f00 */
[----:B------:R-:W-:Y:S01]  /*10b0*/  IMAD.U32 R122, RZ, RZ, UR6 ;  /* 0x00000006ff7a7e24 */ /* 0x000fe2000f8e00ff */
[----:B------:R-:W-:Y:S01]  /*10c0*/  MOV R125, UR7 ;  /* 0x00000007007d7c02 */ /* 0x000fe20008000f00 */
[----:B------:R-:W-:Y:S01]  /*10d0*/  IMAD.U32 R123, RZ, RZ, UR7 ;  /* 0x00000007ff7b7e24 */ /* 0x000fe2000f8e00ff */
[----:B------:R-:W-:Y:S01]  /*10e0*/  MOV R121, UR7 ;  /* 0x0000000700797c02 */ /* 0x000fe20008000f00 */
[----:B------:R-:W-:Y:S01]  /*10f0*/  IMAD.MOV.U32 R128, RZ, RZ, 0x2f800000 ;  /* 0x2f800000ff807424 */ /* 0x000fe200078e00ff */
[----:B------:R-:W-:Y:S01]  /*1100*/  MOV R130, 0x3f800000 ;  /* 0x3f80000000827802 */ /* 0x000fe20000000f00 */
[----:B------:R-:W-:Y:S01]  /*1110*/  VIADD R126, R126, 0xdaa66d2b ;  /* 0xdaa66d2b7e7e7836 */ /* 0x000fe20000000000 */
[----:B------:R-:W-:Y:S01]  /*1120*/  IADD3 R124, PT, PT, R124, 0x646e171e, RZ ;  /* 0x646e171e7c7c7810 */ /* 0x000fe20007ffe0ff */
[----:B------:R-:W-:Y:S01]  /*1130*/  VIADD R129, R129, 0x9e3779b9 ;  /* 0x9e3779b981817836 */ /* 0x000fe20000000000 */
[----:B------:R-:W-:Y:S01]  /*1140*/  IADD3 R125, PT, PT, R125, 0x76cf5d0a, RZ ;  /* 0x76cf5d0a7d7d7810 */ /* 0x000fe20007ffe0ff */
[----:B------:R-:W-:Y:S01]  /*1150*/  VIADD R127, R127, 0x96a522ad ;  /* 0x96a522ad7f7f7836 */ /* 0x000fe20000000000 */
[----:B------:R-:W-:Y:S01]  /*1160*/  IADD3 R121, PT, PT, R121, 0x32370b8f, RZ ;  /* 0x32370b8f79797810 */ /* 0x000fe20007ffe0ff */
[----:B------:R-:W-:-:S02]  /*1170*/  VIADD R122, R122, 0xb54cda56 ;  /* 0xb54cda567a7a7836 */ /* 0x000fc40000000000 */
[----:B------:R-:W-:Y:S02]  /*1180*/  VIADD R123, R123, 0xbb67ae85 ;  /* 0xbb67ae857b7b7836 */ /* 0x000fe40000000000 */
[----:B---3--:R-:W-:Y:S01]  /*1190*/  @P1 IMAD.U32 R130, R56, 0x10000, RZ ;  /* 0x0001000038821824 */ /* 0x008fe200078e00ff */
[----:B------:R-:W-:Y:S06]  /*11a0*/  @!P0 BRA `(.L_x_2366) ;  /* 0x0000002800908947 */ /* 0x000fec0003800000 */
        /* <DEDUP_REMOVED lines=14> */
.L_x_37080:
[----:B------:R-:W-:Y:S05]  /*1290*/  BRX R56 -0x12a0                                        (*"BRANCH_TARGETS .L_x_37081,.L_x_37082,.L_x_37083"*) ;  /* 0xffffffec38587949 */ /* 0x000fea000383ffff */
.L_x_37083:
[----:B------:R-:W-:Y:S01]  /*12a0*/  IADD3 R56, PT, PT, R140, 0x1, RZ ;  /* 0x000000018c387810 */ /* 0x000fe20007ffe0ff */
[----:B------:R-:W-:Y:S02]  /*12b0*/  IMAD.MOV.U32 R132, RZ, RZ, R114 ;  /* 0x000000ffff847224 */ /* 0x000fe400078e0072 */
[----:B------:R-:W-:Y:S01]  /*12c0*/  IMAD.MOV.U32 R57, RZ, RZ, R111 ;  /* 0x000000ffff397224 */ /* 0x000fe200078e006f */
[----:B------:R-:W-:Y:S06]  /*12d0*/  BRA `(.L_x_2368) ;  /* 0x0000000000ec7947 */ /* 0x000fec0003800000 */
.L_x_37081:
[----:B------:R-:W-:Y:S01]  /*12e0*/  MOV R132, R114 ;  /* 0x0000007200847202 */ /* 0x000fe20000000f00 */
[----:B------:R-:W-:Y:S02]  /*12f0*/  IMAD.MOV.U32 R56, RZ, RZ, 0x3 ;  /* 0x00000003ff387424 */ /* 0x000fe400078e00ff */
[----:B------:R-:W-:Y:S01]  /*1300*/  IMAD.MOV.U32 R57, RZ, RZ, R112 ;  /* 0x000000ffff397224 */ /* 0x000fe200078e0070 */
[----:B------:R-:W-:Y:S06]  /*1310*/  BRA `(.L_x_2368) ;  /* 0x0000000000dc7947 */ /* 0x000fec0003800000 */
.L_x_37082:
        /* <DEDUP_REMOVED lines=13> */
.L_x_2370:
[----:B------:R-:W-:Y:S05]  /*13f0*/  BSYNC.RECONVERGENT B2 ;  /* 0x0000000000027941 */ /* 0x000fea0003800200 */
.L_x_2369:
[----:B------:R-:W-:Y:S01]  /*1400*/  IMAD.WIDE.U32 R56, R23, -0x326172a9, RZ ;  /* 0xcd9e8d5717387825 */ /* 0x000fe200078e00ff */
[----:B------:R-:W-:-:S04]  /*1410*/  LOP3.LUT R58, R73, UR7, R63, 0x96, !PT ;  /* 0x00000007493a7c12 */ /* 0x000fc8000f8e963f */
[----:B------:R-:W-:Y:S01]  /*1420*/  LOP3.LUT R60, R20, UR6, R57, 0x96, !PT ;  /* 0x00000006143c7c12 */ /* 0x000fe2000f8e9639 */
[----:B------:R-:W-:-:S04]  /*1430*/  IMAD.WIDE.U32 R58, R58, -0x326172a9, RZ ;  /* 0xcd9e8d573a3a7825 */ /* 0x000fc800078e00ff */
[----:B------:R-:W-:Y:S01]  /*1440*/  IMAD.WIDE.U32 R60, R60, -0x2daee0ad, RZ ;  /* 0xd2511f533c3c7825 */ /* 0x000fe200078e00ff */
[----:B------:R-:W-:-:S04]  /*1450*/  LOP3.LUT R63, R129, R56, R59, 0x96, !PT ;  /* 0x00000038813f7212 */ /* 0x000fc800078e963b */
[----:B------:R-:W-:Y:S01]  /*1460*/  LOP3.LUT R56, R123, R62, R61, 0x96, !PT ;  /* 0x0000003e7b387212 */ /* 0x000fe200078e963d */
[----:B------:R-:W-:-:S04]  /*1470*/  IMAD.WIDE.U32 R62, R63, -0x2daee0ad, RZ ;  /* 0xd2511f533f3e7825 */ /* 0x000fc800078e00ff */
[----:B------:R-:W-:Y:S01]  /*1480*/  IMAD.WIDE.U32 R56, R56, -0x326172a9, RZ ;  /* 0xcd9e8d5738387825 */ /* 0x000fe200078e00ff */
[----:B------:R-:W-:-:S04]  /*1490*/  LOP3.LUT R59, R125, R60, R63, 0x96, !PT ;  /* 0x0000003c7d3b7212 */ /* 0x000fc800078e963f */
[----:B------:R-:W-:Y:S01]  /*14a0*/  LOP3.LUT R60, R58, UR15, R57, 0x96, !PT ;  /* 0x0000000f3a3c7c12 */ /* 0x000fe2000f8e9639 */
[----:B------:R-:W-:-:S04]  /*14b0*/  IMAD.WIDE.U32 R58, R59, -0x326172a9, RZ ;  /* 0xcd9e8d573b3a7825 */ /* 0x000fc800078e00ff */
[----:B------:R-:W-:Y:S01]  /*14c0*/  IMAD.WIDE.U32 R60, R60, -0x2daee0ad, RZ ;  /* 0xd2511f533c3c7825 */ /* 0x000fe200078e00ff */
[----:B------:R-:W-:-:S04]  /*14d0*/  LOP3.LUT R63, R126, R56, R59, 0x96, !PT ;  /* 0x000000387e3f7212 */ /* 0x000fc800078e963b */
[----:B------:R-:W-:Y:S01]  /*14e0*/  LOP3.LUT R56, R121, R62, R61, 0x96, !PT ;  /* 0x0000003e79387212 */ /* 0x000fe200078e963d */
        /* <DEDUP_REMOVED lines=24> */
[----:B------:R-:W-:Y:S01]  /*1670*/  LOP3.LUT R112, R127, R112, R133, 0x96, !PT ;  /* 0x000000707f707212 */ /* 0x000fe200078e9685 */
[----:B------:R-:W-:-:S07]  /*1680*/  IMAD.MOV.U32 R56, RZ, RZ, RZ ;  /* 0x000000ffff387224 */ /* 0x000fce00078e00ff */
.L_x_2368:
[----:B------:R-:W-:Y:S05]  /*1690*/  BSYNC.RECONVERGENT B1 ;  /* 0x0000000000017941 */ /* 0x000fea0003800200 */
.L_x_2367:
[----:B------:R-:W-:Y:S01]  /*16a0*/  I2FP.F32.U32 R57, R57 ;  /* 0x0000003900397245 */ /* 0x000fe20000201000 */
[----:B------:R-:W-:Y:S01]  /*16b0*/  IMAD.U32 R120, RZ, RZ, UR26 ;  /* 0x0000001aff787e24 */ /* 0x000fe2000f8e00ff */
[----:B-----5:R-:W-:Y:S01]  /*16c0*/  SHF.L.U32 R59, R52, 0x10, RZ ;  /* 0x00000010343b7819 */ /* 0x020fe200000006ff */
[----:B------:R-:W-:Y:S01]  /*16d0*/  IMAD.U32 R119, RZ, RZ, UR25 ;  /* 0x00000019ff777e24 */ /* 0x000fe2000f8e00ff */
[----:B------:R-:W-:Y:S01]  /*16e0*/  ISETP.NE.AND P2, PT, R56, 0x1, PT ;  /* 0x000000013800780c */ /* 0x000fe20003f45270 */
[----:B------:R-:W-:Y:S01]  /*16f0*/  FFMA.FTZ R58, R57, R128, 1.1641532182693481445e-10 ;  /* 0x2f000000393a7423 */ /* 0x000fe20000010080 */
[----:B------:R-:W-:Y:S02]  /*1700*/  IMAD.U32 R60, R48, 0x10000, RZ ;  /* 0x00010000303c7824 */ /* 0x000fe400078e00ff */
[----:B------:R-:W-:Y:S01]  /*1710*/  FMUL.FTZ R59, R59, R130 ;  /* 0x000000823b3b7220 */ /* 0x000fe20000410000 */
[----:B------:R-:W-:Y:S01]  /*1720*/  BSSY.RECONVERGENT B1, `(.L_x_2371) ;  /* 0x000004c000017945 */ /* 0x000fe20003800200 */
[----:B------:R-:W-:-:S02]  /*1730*/  PRMT R52, R52, 0x7632, R52 ;  /* 0x0000763234347816 */ /* 0x000fc40000000034 */
[----:B------:R-:W-:Y:S01]  /*1740*/  FMUL.FTZ R59, R59, R120 ;  /* 0x000000783b3b7220 */ /* 0x000fe20000410000 */
[----:B------:R-:W-:Y:S02]  /*1750*/  FSETP.GTU.FTZ.AND P1, PT, R58, R119, PT ;  /* 0x000000773a00720b */ /* 0x000fe40003f3c000 */
[----:B------:R-:W-:Y:S02]  /*1760*/  SHF.L.U32 R58, R27, 0x10, RZ ;  /* 0x000000101b3a7819 */ /* 0x000fe400000006ff */
[----:B------:R-:W-:Y:S02]  /*1770*/  FSEL R59, R59, RZ, !P1 ;  /* 0x000000ff3b3b7208 */ /* 0x000fe40004800000 */
[----:B------:R-:W-:Y:S02]  /*1780*/  PLOP3.LUT P1, PT, P1, PT, PT, 0x8, 0x80 ;  /* 0x000000000080781c */ /* 0x000fe40000f2e170 */
[----:B------:R-:W-:Y:S01]  /*1790*/  MOV R57, R110 ;  /* 0x0000006e00397202 */ /* 0x000fe20000000f00 */
[----:B------:R-:W-:Y:S01]  /*17a0*/  FFMA.FTZ R67, R59, R58, R60 ;  /* 0x0000003a3b437223 */ /* 0x000fe2000001003c */
[----:B------:R-:W-:Y:S01]  /*17b0*/  P2R R60, PR, RZ, 0x2 ;  /* 0x00000002ff3c7803 */ /* 0x000fe20000000000 */
[----:B------:R-:W-:Y:S01]  /*17c0*/  IMAD.MOV.U32 R58, RZ, RZ, 0x2 ;  /* 0x00000002ff3a7424 */ /* 0x000fe200078e00ff */
        /* <DEDUP_REMOVED lines=9> */
.L_x_2373:
        /* <DEDUP_REMOVED lines=13> */
.L_x_2375:
[----:B------:R-:W-:Y:S05]  /*1930*/  BSYNC.RECONVERGENT B2 ;  /* 0x0000000000027941 */ /* 0x000fea0003800200 */
.L_x_2374:
        /* <DEDUP_REMOVED lines=39> */
[----:B------:R-:W-:Y:S02]  /*1bb0*/  LOP3.LUT R112, R127, R112, R57, 0x96, !PT ;  /* 0x000000707f707212 */ /* 0x000fe400078e9639 */
[----:B------:R-:W-:Y:S01]  /*1bc0*/  MOV R57, R132 ;  /* 0x0000008400397202 */ /* 0x000fe20000000f00 */
[----:B------:R-:W-:-:S07]  /*1bd0*/  IMAD.MOV.U32 R132, RZ, RZ, R56 ;  /* 0x000000ffff847224 */ /* 0x000fce00078e0038 */
.L_x_2372:
[----:B------:R-:W-:Y:S05]  /*1be0*/  BSYNC.RECONVERGENT B1 ;  /* 0x0000000000017941 */ /* 0x000fea0003800200 */
.L_x_2371:
        /* <DEDUP_REMOVED lines=8> */
[----:B------:R-:W-:Y:S02]  /*1c70*/  HFMA2 R62, -RZ, RZ, 0, 1.1920928955078125e-07 ;  /* 0x00000002ff3e7431 */ /* 0x000fe400000001ff */
[----:B------:R-:W-:Y:S01]  /*1c80*/  FSETP.GTU.FTZ.AND P1, PT, R52, R119, PT ;  /* 0x000000773400720b */ /* 0x000fe20003f3c000 */
[----:B------:R-:W-:Y:S01]  /*1c90*/  FMUL.FTZ R59, R59, R120 ;  /* 0x000000783b3b7220 */ /* 0x000fe20000410000 */
[----:B------:R-:W-:-:S02]  /*1ca0*/  IMAD.U32 R56, R56, 0x10000, RZ ;  /* 0x0001000038387824 */ /* 0x000fc400078e00ff */
[----:B------:R-:W-:Y:S02]  /*1cb0*/  IMAD.MOV.U32 R52, RZ, RZ, R110 ;  /* 0x000000ffff347224 */ /* 0x000fe400078e006e */
        /* <DEDUP_REMOVED lines=13> */
.L_x_2378:
        /* <DEDUP_REMOVED lines=13> */
.L_x_2380:
[----:B------:R-:W-:Y:S05]  /*1e60*/  BSYNC.RECONVERGENT B2 ;  /* 0x0000000000027941 */ /* 0x000fea0003800200 */
.L_x_2379:
[----:B------:R-:W-:Y:S01]  /*1e70*/  IMAD.WIDE.U32 R58, R23, -0x326172a9, RZ ;  /* 0xcd9e8d57173a7825 */ /* 0x000fe200078e00ff */
[----:B------:R-:W-:-:S03]  /*1e80*/  LOP3.LUT R56, R73, UR7, R101, 0x96, !PT ;  /* 0x0000000749387c12 */ /* 0x000fc6000f8e9665 */
[----:B------:R-:W-:Y:S01]  /*1e90*/  IMAD.MOV.U32 R52, RZ, RZ, R132 ;  /* 0x000000ffff347224 */ /* 0x000fe200078e0084 */
        /* <DEDUP_REMOVED lines=38> */
[----:B------:R-:W-:-:S07]  /*2100*/  LOP3.LUT R112, R127, R112, R57, 0x96, !PT ;  /* 0x000000707f707212 */ /* 0x000fce00078e9639 */
.L_x_2377:
[----:B------:R-:W-:Y:S05]  /*2110*/  BSYNC.RECONVERGENT B1 ;  /* 0x0000000000017941 */ /* 0x000fea0003800200 */
.L_x_2376:
        /* <DEDUP_REMOVED lines=14> */
[----:B------:R-:W-:Y:S01]  /*2200*/  FFMA.FTZ R101, R59, R52, R56 ;  /* 0x000000343b657223 */ /* 0x000fe20000010038 */
        /* <DEDUP_REMOVED lines=10> */
.L_x_2383:
        /* <DEDUP_REMOVED lines=13> */
.L_x_2385:
[----:B------:R-:W-:Y:S05]  /*2380*/  BSYNC.RECONVERGENT B2 ;  /* 0x0000000000027941 */ /* 0x000fea0003800200 */
.L_x_2384:
        /* <DEDUP_REMOVED lines=39> */
[----:B------:R-:W-:Y:S01]  /*2600*/  LOP3.LUT R112, R127, R112, R53, 0x96, !PT ;  /* 0x000000707f707212 */ /* 0x000fe200078e9635 */
[----:B------:R-:W-:Y:S01]  /*2610*/  IMAD.MOV.U32 R53, RZ, RZ, R132 ;  /* 0x000000ffff357224 */ /* 0x000fe200078e0084 */
[----:B------:R-:W-:-:S07]  /*2620*/  MOV R132, R52 ;  /* 0x0000003400847202 */ /* 0x000fce0000000f00 */
.L_x_2382:
[----:B------:R-:W-:Y:S05]  /*2630*/  BSYNC.RECONVERGENT B1 ;  /* 0x0000000000017941 */ /* 0x000fea0003800200 */
.L_x_2381:
        /* <DEDUP_REMOVED lines=10> */
[----:B------:R-:W-:Y:S01]  /*26e0*/  FSETP.GTU.FTZ.AND P2, PT, R52, R119, PT ;  /* 0x000000773400720b */ /* 0x000fe20003f5c000 */
[----:B------:R-:W-:Y:S01]  /*26f0*/  IMAD.U32 R52, R53, 0x10000, RZ ;  /* 0x0001000035347824 */ /* 0x000fe200078e00ff */
[----:B------:R-:W-:-:S02]  /*2700*/  MOV R53, R110 ;  /* 0x0000006e00357202 */ /* 0x000fc40000000f00 */
        /* <DEDUP_REMOVED lines=12> */
.L_x_2388:
        /* <DEDUP_REMOVED lines=13> */
.L_x_2390:
[----:B------:R-:W-:Y:S05]  /*28a0*/  BSYNC.RECONVERGENT B2 ;  /* 0x0000000000027941 */ /* 0x000fea0003800200 */
.L_x_2389:
        /* <DEDUP_REMOVED lines=39> */
[----:B------:R-:W-:Y:S02]  /*2b20*/  LOP3.LUT R112, R127, R112, R53, 0x96, !PT ;  /* 0x000000707f707212 */ /* 0x000fe400078e9635 */
[----:B------:R-:W-:Y:S01]  /*2b30*/  MOV R53, R132 ;  /* 0x0000008400357202 */ /* 0x000fe20000000f00 */
[----:B------:R-:W-:-:S07]  /*2b40*/  IMAD.MOV.U32 R132, RZ, RZ, R52 ;  /* 0x000000ffff847224 */ /* 0x000fce00078e0034 */
.L_x_2387:
[----:B------:R-:W-:Y:S05]  /*2b50*/  BSYNC.RECONVERGENT B1 ;  /* 0x0000000000017941 */ /* 0x000fea0003800200 */
.L_x_2386:
        /* <DEDUP_REMOVED lines=8> */
[----:B------:R-:W-:Y:S02]  /*2be0*/  IMAD.MOV.U32 R53, RZ, RZ, R110 ;  /* 0x000000ffff357224 */ /* 0x000fe400078e006e */
[----:B------:R-:W-:Y:S01]  /*2bf0*/  FSETP.GTU.FTZ.AND P3, PT, R52, R119, PT ;  /* 0x000000773400720b */ /* 0x000fe20003f7c000 */
[----:B------:R-:W-:Y:S01]  /*2c00*/  FMUL.FTZ R57, R57, R120 ;  /* 0x0000007839397220 */ /* 0x000fe20000410000 */
[----:B------:R-:W-:-:S04]  /*2c10*/  IMAD.U32 R52, R25, 0x10000, RZ ;  /* 0x0001000019347824 */ /* 0x000fc800078e00ff */
[----:B------:R-:W-:Y:S02]  /*2c20*/  FSEL R57, R57, RZ, !P3 ;  /* 0x000000ff39397208 */ /* 0x000fe40005800000 */
[----:B------:R-:W-:-:S03]  /*2c30*/  PLOP3.LUT P3, PT, P3, PT, PT, 0x8, 0x80 ;  /* 0x000000000080781c */ /* 0x000fc60001f6e170 */
[----:B------:R-:W-:Y:S01]  /*2c40*/  FFMA.FTZ R115, R57, R52, R56 ;  /* 0x0000003439737223 */ /* 0x000fe20000010038 */
        /* <DEDUP_REMOVED lines=10> */
.L_x_2393:
        /* <DEDUP_REMOVED lines=13> */
.L_x_2395:
[----:B------:R-:W-:Y:S05]  /*2dc0*/  BSYNC.RECONVERGENT B2 ;  /* 0x0000000000027941 */ /* 0x000fea0003800200 */
.L_x_2394:
        /* <DEDUP_REMOVED lines=39> */
[----:B------:R-:W-:Y:S01]  /*3040*/  LOP3.LUT R112, R127, R112, R53, 0x96, !PT ;  /* 0x000000707f707212 */ /* 0x000fe200078e9635 */
[----:B------:R-:W-:Y:S02]  /*3050*/  IMAD.MOV.U32 R53, RZ, RZ, R132 ;  /* 0x000000ffff357224 */ /* 0x000fe400078e0084 */
[----:B------:R-:W-:-:S07]  /*3060*/  IMAD.MOV.U32 R132, RZ, RZ, R52 ;  /* 0x000000ffff847224 */ /* 0x000fce00078e0034 */
.L_x_2392:
[----:B------:R-:W-:Y:S05]  /*3070*/  BSYNC.RECONVERGENT B1 ;  /* 0x0000000000017941 */ /* 0x000fea0003800200 */
.L_x_2391:
[----:B------:R-:W-:Y:S01]  /*3080*/  I2FP.F32.U32 R53, R53 ;  /* 0x0000003500357245 */ /* 0x000fe20000201000 */
[----:B------:R-:W-:Y:S01]  /*3090*/  IMAD.U32 R57, R54, 0x10000, RZ ;  /* 0x0001000036397824 */ /* 0x000fe200078e00ff */
[----:B------:R-:W-:Y:S01]  /*30a0*/  ISETP.NE.AND P5, PT, R56, 0x1, PT ;  /* 0x000000013800780c */ /* 0x000fe20003fa5270 */
[----:B------:R-:W-:Y:S01]  /*30b0*/  BSSY.RECONVERGENT B1, `(.L_x_2396) ;  /* 0x000004e000017945 */ /* 0x000fe20003800200 */
[----:B------:R-:W-:Y:S02]  /*30c0*/  IMAD.MOV.U32 R58, RZ, RZ, 0x2 ;  /* 0x00000002ff3a7424 */ /* 0x000fe400078e00ff */
[----:B------:R-:W-:Y:S01]  /*30d0*/  FFMA.FTZ R52, R53, R128, 1.1641532182693481445e-10 ;  /* 0x2f00000035347423 */ /* 0x000fe20000010080 */
[----:B------:R-:W-:Y:S01]  /*30e0*/  FMUL.FTZ R57, R57, R130 ;  /* 0x0000008239397220 */ /* 0x000fe20000410000 */
[----:B------:R-:W-:-:S03]  /*30f0*/  PRMT R53, R50, 0x7632, R53 ;  /* 0x0000763232357816 */ /* 0x000fc60000000035 */
[----:B------:R-:W-:Y:S01]  /*3100*/  FMUL.FTZ R57, R57, R120 ;  /* 0x0000007839397220 */ /* 0x000fe20000410000 */
[----:B------:R-:W-:Y:S01]  /*3110*/  FSETP.GTU.FTZ.AND P4, PT, R52, R119, PT ;  /* 0x000000773400720b */ /* 0x000fe20003f9c000 */
[----:B------:R-:W-:Y:S01]  /*3120*/  IMAD.U32 R52, R76, 0x10000, RZ ;  /* 0x000100004c347824 */ /* 0x000fe200078e00ff */
[----:B------:R-:W-:Y:S01]  /*3130*/  SHF.L.U32 R54, R53, 0x10, RZ ;  /* 0x0000001035367819 */ /* 0x000fe200000006ff */
[----:B------:R-:W-:Y:S01]  /*3140*/  IMAD.MOV.U32 R53, RZ, RZ, R110 ;  /* 0x000000ffff357224 */ /* 0x000fe200078e006e */
[----:B------:R-:W-:Y:S02]  /*3150*/  FSEL R57, R57, RZ, !P4 ;  /* 0x000000ff39397208 */ /* 0x000fe40006000000 */
[----:B------:R-:W-:-:S03]  /*3160*/  PLOP3.LUT P4, PT, P4, PT, PT, 0x8, 0x80 ;  /* 0x000000000080781c */ /* 0x000fc6000278e170 */
[----:B------:R-:W-:Y:S01]  /*3170*/  FFMA.FTZ R113, R57, R52, R54 ;  /* 0x0000003439717223 */ /* 0x000fe20000010036 */
        /* <DEDUP_REMOVED lines=9> */
.L_x_2398:
        /* <DEDUP_REMOVED lines=13> */
.L_x_2400:
[----:B------:R-:W-:Y:S05]  /*32e0*/  BSYNC.RECONVERGENT B2 ;  /* 0x0000000000027941 */ /* 0x000fea0003800200 */
.L_x_2399:
        /* <DEDUP_REMOVED lines=42> */
.L_x_2397:
[----:B------:R-:W-:Y:S05]  /*3590*/  BSYNC.RECONVERGENT B1 ;  /* 0x0000000000017941 */ /* 0x000fea0003800200 */
.L_x_2396:
        /* <DEDUP_REMOVED lines=25> */
.L_x_2403:
        /* <DEDUP_REMOVED lines=15> */
.L_x_2405:
[----:B------:R-:W-:Y:S05]  /*3820*/  BSYNC.RECONVERGENT B2 ;  /* 0x0000000000027941 */ /* 0x000fea0003800200 */
.L_x_2404:
[----:B------:R-:W-:Y:S01]  /*3830*/  IMAD.WIDE.U32 R54, R23, -0x326172a9, RZ ;  /* 0xcd9e8d5717367825 */ /* 0x000fe200078e00ff */
[----:B------:R-:W-:-:S03]  /*3840*/  LOP3.LUT R52, R73, UR7, R57, 0x96, !PT ;  /* 0x0000000749347c12 */ /* 0x000fc6000f8e9639 */
[----:B------:R-:W-:Y:S01]  /*3850*/  IMAD.MOV.U32 R131, RZ, RZ, RZ ;  /* 0x000000ffff837224 */ /* 0x000fe200078e00ff */
        /* <DEDUP_REMOVED lines=36> */
[----:B------:R-:W-:Y:S02]  /*3aa0*/  LOP3.LUT R112, R127, R54, R53, 0x96, !PT ;  /* 0x000000367f707212 */ /* 0x000fe400078e9635 */
[----:B------:R-:W-:Y:S01]  /*3ab0*/  MOV R53, R132 ;  /* 0x0000008400357202 */ /* 0x000fe20000000f00 */
[----:B------:R-:W-:-:S07]  /*3ac0*/  IMAD.MOV.U32 R132, RZ, RZ, R52 ;  /* 0x000000ffff847224 */ /* 0x000fce00078e0034 */
.L_x_2402:
[----:B------:R-:W-:Y:S05]  /*3ad0*/  BSYNC.RECONVERGENT B1 ;  /* 0x0000000000017941 */ /* 0x000fea0003800200 */
.L_x_2401:
[----:B------:R-:W-:Y:S01]  /*3ae0*/  I2FP.F32.U32 R53, R53 ;  /* 0x0000003500357245 */ /* 0x000fe20000201000 */
[----:B------:R-:W-:Y:S01]  /*3af0*/  IMAD.U32 R116, R77, 0x10000, RZ ;  /* 0x000100004d747824 */ /* 0x000fe200078e00ff */
[----:B------:R-:W-:Y:S02]  /*3b00*/  SHF.L.U32 R55, R62, 0x10, RZ ;  /* 0x000000103e377819 */ /* 0x000fe400000006ff */
[----:B------:R-:W-:Y:S01]  /*3b10*/  PRMT R54, R51, 0x7632, R54 ;  /* 0x0000763233367816 */ /* 0x000fe20000000036 */
[----:B------:R-:W-:Y:S01]  /*3b20*/  FFMA.FTZ R52, R53, R128, 1.1641532182693481445e-10 ;  /* 0x2f00000035347423 */ /* 0x000fe20000010080 */
[----:B------:R-:W-:Y:S01]  /*3b30*/  F2FP.BF16.F32.PACK_AB R53, R100, R101 ;  /* 0x000000656435723e */ /* 0x000fe200000010ff */
[----:B------:R-:W-:Y:S02]  /*3b40*/  FMUL.FTZ R55, R55, R130 ;  /* 0x0000008237377220 */ /* 0x000fe40000410000 */
[----:B------:R-:W-:Y:S01]  /*3b50*/  IMAD.U32 R54, R54, 0x10000, RZ ;  /* 0x0001000036367824 */ /* 0x000fe200078e00ff */
[----:B------:R-:W-:Y:S01]  /*3b60*/  FSETP.GTU.FTZ.AND P6, PT, R52, R119, PT ;  /* 0x000000773400720b */ /* 0x000fe20003fdc000 */
[----:B------:R-:W-:Y:S01]  /*3b70*/  FMUL.FTZ R55, R55, R120 ;  /* 0x0000007837377220 */ /* 0x000fe20000410000 */
[----:B------:R-:W-:-:S04]  /*3b80*/  F2FP.BF16.F32.PACK_AB R52, R66, R67 ;  /* 0x000000434234723e */ /* 0x000fc800000010ff */
[----:B------:R-:W-:Y:S02]  /*3b90*/  FSEL R55, R55, RZ, !P6 ;  /* 0x000000ff37377208 */ /* 0x000fe40007000000 */
[----:B------:R-:W-:-:S03]  /*3ba0*/  PLOP3.LUT P6, PT, P6, PT, PT, 0x8, 0x80 ;  /* 0x000000000080781c */ /* 0x000fc600037ce170 */
[----:B------:R-:W-:Y:S01]  /*3bb0*/  FFMA.FTZ R116, R55, R116, R54 ;  /* 0x0000007437747223 */ /* 0x000fe20000010036 */
[----:B------:R-:W-:-:S04]  /*3bc0*/  F2FP.BF16.F32.PACK_AB R54, R113, R115 ;  /* 0x000000737136723e */ /* 0x000fc800000010ff */
[----:B------:R-:W-:Y:S01]  /*3bd0*/  F2FP.BF16.F32.PACK_AB R55, R116, R118 ;  /* 0x000000767437723e */ /* 0x000fe200000010ff */
[----:B------:R-:W-:Y:S06]  /*3be0*/  BRA `(.L_x_2406) ;  /* 0x0000002800407947 */ /* 0x000fec0003800000 */
.L_x_2366:
        /* <DEDUP_REMOVED lines=16> */
.L_x_2409:
        /* <DEDUP_REMOVED lines=13> */
.L_x_2411:
[----:B------:R-:W-:Y:S05]  /*3dc0*/  BSYNC.RECONVERGENT B2 ;  /* 0x0000000000027941 */ /* 0x000fea0003800200 */
.L_x_2410:
        /* <DEDUP_REMOVED lines=41> */
.L_x_2408:
[----:B------:R-:W-:Y:S05]  /*4060*/  BSYNC.RECONVERGENT B1 ;  /* 0x0000000000017941 */ /* 0x000fea0003800200 */
.L_x_2407:
        /* <DEDUP_REMOVED lines=8> */
[----:B------:R-:W-:Y:S01]  /*40f0*/  PRMT R52, R52, 0x7632, R52 ;  /* 0x0000763234347816 */ /* 0x000fe20000000034 */
[----:B------:R-:W-:Y:S01]  /*4100*/  IMAD.MOV.U32 R57, RZ, RZ, R110 ;  /* 0x000000ffff397224 */ /* 0x000fe200078e006e */
[----:B------:R-:W-:Y:S01]  /*4110*/  FSETP.GTU.FTZ.AND P1, PT, R56, R119, PT ;  /* 0x000000773800720b */ /* 0x000fe20003f3c000 */
[----:B------:R-:W-:Y:S01]  /*4120*/  FMUL.FTZ R59, R59, R120 ;  /* 0x000000783b3b7220 */ /* 0x000fe20000410000 */
[----:B------:R-:W-:-:S04]  /*4130*/  SHF.L.U32 R56, R27, 0x10, RZ ;  /* 0x000000101b387819 */ /* 0x000fc800000006ff */
[----:B------:R-:W-:Y:S02]  /*4140*/  FSEL R67, R59, RZ, !P1 ;  /* 0x000000ff3b437208 */ /* 0x000fe40004800000 */
[----:B------:R-:W-:-:S03]  /*4150*/  PLOP3.LUT P1, PT, P1, PT, PT, 0x8, 0x80 ;  /* 0x000000000080781c */ /* 0x000fc60000f2e170 */
[----:B------:R-:W-:Y:S01]  /*4160*/  FMUL.FTZ R67, R67, R56 ;  /* 0x0000003843437220 */ /* 0x000fe20000410000 */
[----:B------:R-:W-:Y:S01]  /*4170*/  P2R R60, PR, RZ, 0x2 ;  /* 0x00000002ff3c7803 */ /* 0x000fe20000000000 */
[----:B------:R-:W-:Y:S01]  /*4180*/  IMAD.MOV.U32 R56, RZ, RZ, 0x2 ;  /* 0x00000002ff387424 */ /* 0x000fe200078e00ff */
        /* <DEDUP_REMOVED lines=9> */
.L_x_2414:
        /* <DEDUP_REMOVED lines=13> */
.L_x_2416:
[----:B------:R-:W-:Y:S05]  /*42f0*/  BSYNC.RECONVERGENT B2 ;  /* 0x0000000000027941 */ /* 0x000fea0003800200 */
.L_x_2415:
        /* <DEDUP_REMOVED lines=38> */
[----:B------:R-:W-:Y:S01]  /*4560*/  LOP3.LUT R112, R127, R112, R57, 0x96, !PT ;  /* 0x000000707f707212 */ /* 0x000fe200078e9639 */
[----:B------:R-:W-:Y:S01]  /*4570*/  IMAD.MOV.U32 R57, RZ, RZ, R132 ;  /* 0x000000ffff397224 */ /* 0x000fe200078e0084 */
[----:B------:R-:W-:Y:S01]  /*4580*/  MOV R132, R56 ;  /* 0x0000003800847202 */ /* 0x000fe20000000f00 */
[----:B------:R-:W-:-:S07]  /*4590*/  IMAD.MOV.U32 R56, RZ, RZ, RZ ;  /* 0x000000ffff387224 */ /* 0x000fce00078e00ff */
.L_x_2413:
[----:B------:R-:W-:Y:S05]  /*45a0*/  BSYNC.RECONVERGENT B1 ;  /* 0x0000000000017941 */ /* 0x000fea0003800200 */
.L_x_2412:
[----:B------:R-:W-:Y:S01]  /*45b0*/  I2FP.F32.U32 R57, R57 ;  /* 0x0000003900397245 */ /* 0x000fe20000201000 */
[----:B------:R-:W-:Y:S01]  /*45c0*/  IMAD.U32 R59, R52, 0x10000, RZ ;  /* 0x00010000343b7824 */ /* 0x000fe200078e00ff */
[----:B------:R-:W-:Y:S01]  /*45d0*/  ISETP.NE.AND P2, PT, R56, 0x1, PT ;  /* 0x000000013800780c */ /* 0x000fe20003f45270 */
[----:B------:R-:W-:Y:S01]  /*45e0*/  BSSY.RECONVERGENT B1, `(.L_x_2417) ;  /* 0x000004d000017945 */ /* 0x000fe20003800200 */
[----:B------:R-:W-:Y:S01]  /*45f0*/  SHF.L.U32 R66, R74, 0x10, RZ ;  /* 0x000000104a427819 */ /* 0x000fe200000006ff */
[----:B------:R-:W-:Y:S01]  /*4600*/  FFMA.FTZ R52, R57, R128, 1.1641532182693481445e-10 ;  /* 0x2f00000039347423 */ /* 0x000fe20000010080 */
[----:B------:R-:W-:Y:S01]  /*4610*/  FMUL.FTZ R59, R59, R130 ;  /* 0x000000823b3b7220 */ /* 0x000fe20000410000 */
[----:B------:R-:W-:-:S03]  /*4620*/  IMAD.MOV.U32 R58, RZ, RZ, 0x2 ;  /* 0x00000002ff3a7424 */ /* 0x000fc600078e00ff */
[----:B------:R-:W-:Y:S01]  /*4630*/  FMUL.FTZ R59, R59, R120 ;  /* 0x000000783b3b7220 */ /* 0x000fe20000410000 */
[----:B------:R-:W-:Y:S01]  /*4640*/  FSETP.GTU.FTZ.AND P1, PT, R52, R119, PT ;  /* 0x000000773400720b */ /* 0x000fe20003f3c000 */
        /* <DEDUP_REMOVED lines=14> */
.L_x_2419:
        /* <DEDUP_REMOVED lines=13> */
.L_x_2421:
[----:B------:R-:W-:Y:S05]  /*4800*/  BSYNC.RECONVERGENT B2 ;  /* 0x0000000000027941 */ /* 0x000fea0003800200 */
.L_x_2420:
        /* <DEDUP_REMOVED lines=41> */
[----:B------:R-:W-:-:S07]  /*4aa0*/  MOV R132, R56 ;  /* 0x0000003800847202 */ /* 0x000fce0000000f00 */
.L_x_2418:
[----:B------:R-:W-:Y:S05]  /*4ab0*/  BSYNC.RECONVERGENT B1 ;  /* 0x0000000000017941 */ /* 0x000fea0003800200 */
.L_x_2417:
[----:B------:R-:W-:Y:S01]  /*4ac0*/  I2FP.F32.U32 R57, R52 ;  /* 0x0000003400397245 */ /* 0x000fe20000201000 */
[C---:B------:R-:W-:Y:S01]  /*4ad0*/  IMAD.U32 R59, R53.reuse, 0x10000, RZ ;  /* 0x00010000353b7824 */ /* 0x040fe200078e00ff */
[----:B------:R-:W-:Y:S01]  /*4ae0*/  ISETP.NE.AND P2, PT, R58, 0x1, PT ;  /* 0x000000013a00780c */ /* 0x000fe20003f45270 */
[----:B------:R-:W-:Y:S01]  /*4af0*/  BSSY.RECONVERGENT B1, `(.L_x_2422) ;  /* 0x000004d000017945 */ /* 0x000fe20003800200 */
[----:B------:R-:W-:Y:S01]  /*4b00*/  PRMT R100, R53, 0x7632, R100 ;  /* 0x0000763235647816 */ /* 0x000fe20000000064 */
[----:B------:R-:W-:Y:S01]  /*4b10*/  FFMA.FTZ R52, R57, R128, 1.1641532182693481445e-10 ;  /* 0x2f00000039347423 */ /* 0x000fe20000010080 */
[----:B------:R-:W-:Y:S01]  /*4b20*/  FMUL.FTZ R59, R59, R130 ;  /* 0x000000823b3b7220 */ /* 0x000fe20000410000 */
[----:B------:R-:W-:Y:S02]  /*4b30*/  IMAD.MOV.U32 R56, RZ, RZ, 0x2 ;  /* 0x00000002ff387424 */ /* 0x000fe400078e00ff */
[----:B------:R-:W-:Y:S02]  /*4b40*/  IMAD.MOV.U32 R53, RZ, RZ, R110 ;  /* 0x000000ffff357224 */ /* 0x000fe400078e006e */
[----:B------:R-:W-:Y:S01]  /*4b50*/  FMUL.FTZ R59, R59, R120 ;  /* 0x000000783b3b7220 */ /* 0x000fe20000410000 */
[----:B------:R-:W-:-:S02]  /*4b60*/  FSETP.GTU.FTZ.AND P1, PT, R52, R119, PT ;  /* 0x000000773400720b */ /* 0x000fc40003f3c000 */
[----:B------:R-:W-:Y:S02]  /*4b70*/  SHF.L.U32 R52, R26, 0x10, RZ ;  /* 0x000000101a347819 */ /* 0x000fe400000006ff */
        /* <DEDUP_REMOVED lines=12> */
.L_x_2424:
        /* <DEDUP_REMOVED lines=13> */
.L_x_2426:
[----:B------:R-:W-:Y:S05]  /*4d10*/  BSYNC.RECONVERGENT B2 ;  /* 0x0000000000027941 */ /* 0x000fea0003800200 */
.L_x_2425:
        /* <DEDUP_REMOVED lines=42> */
.L_x_2423:
[----:B------:R-:W-:Y:S05]  /*4fc0*/  BSYNC.RECONVERGENT B1 ;  /* 0x0000000000017941 */ /* 0x000fea0003800200 */
.L_x_2422:
        /* <DEDUP_REMOVED lines=23> */
.L_x_2429:
        /* <DEDUP_REMOVED lines=13> */
.L_x_2431:
[----:B------:R-:W-:Y:S05]  /*5210*/  BSYNC.RECONVERGENT B2 ;  /* 0x0000000000027941 */ /* 0x000fea0003800200 */
.L_x_2430:
        /* <DEDUP_REMOVED lines=39> */
[----:B------:R-:W-:Y:S01]  /*5490*/  LOP3.LUT R112, R127, R112, R53, 0x96, !PT ;  /* 0x000000707f707212 */ /* 0x000fe200078e9635 */
[----:B------:R-:W-:Y:S01]  /*54a0*/  IMAD.MOV.U32 R53, RZ, RZ, R132 ;  /* 0x000000ffff357224 */ /* 0x000fe200078e0084 */
[----:B------:R-:W-:-:S07]  /*54b0*/  MOV R132, R52 ;  /* 0x0000003400847202 */ /* 0x000fce0000000f00 */
.L_x_2428:
[----:B------:R-:W-:Y:S05]  /*54c0*/  BSYNC.RECONVERGENT B1 ;  /* 0x0000000000017941 */ /* 0x000fea0003800200 */
.L_x_2427:
        /* <DEDUP_REMOVED lines=24> */
.L_x_2434:
        /* <DEDUP_REMOVED lines=13> */
.L_x_2436:
[----:B------:R-:W-:Y:S05]  /*5720*/  BSYNC.RECONVERGENT B2 ;  /* 0x0000000000027941 */ /* 0x000fea0003800200 */
.L_x_2435:
        /* <DEDUP_REMOVED lines=42> */
.L_x_2433:
[----:B------:R-:W-:Y:S05]  /*59d0*/  BSYNC.RECONVERGENT B1 ;  /* 0x0000000000017941 */ /* 0x000fea0003800200 */
.L_x_2432:
[----:B------:R-:W-:Y:S01]  /*59e0*/  I2FP.F32.U32 R53, R53 ;  /* 0x0000003500357245 */ /* 0x000fe20000201000 */
[----:B------:R-:W-:Y:S01]  /*59f0*/  IMAD.U32 R57, R54, 0x10000, RZ ;  /* 0x0001000036397824 */ /* 0x000fe200078e00ff */
[----:B------:R-:W-:Y:S01]  /*5a00*/  ISETP.NE.AND P5, PT, R56, 0x1, PT ;  /* 0x000000013800780c */ /* 0x000fe20003fa5270 */
[----:B------:R-:W-:Y:S01]  /*5a10*/  BSSY.RECONVERGENT B1, `(.L_x_2437) ;  /* 0x000004c000017945 */ /* 0x000fe20003800200 */
[----:B------:R-:W-:Y:S02]  /*5a20*/  IMAD.MOV.U32 R54, RZ, RZ, 0x2 ;  /* 0x00000002ff367424 */ /* 0x000fe400078e00ff */
[----:B------:R-:W-:Y:S01]  /*5a30*/  FFMA.FTZ R52, R53, R128, 1.1641532182693481445e-10 ;  /* 0x2f00000035347423 */ /* 0x000fe20000010080 */
[----:B------:R-:W-:Y:S01]  /*5a40*/  FMUL.FTZ R57, R57, R130 ;  /* 0x0000008239397220 */ /* 0x000fe20000410000 */
[----:B------:R-:W-:-:S03]  /*5a50*/  IMAD.MOV.U32 R53, RZ, RZ, R110 ;  /* 0x000000ffff357224 */ /* 0x000fc600078e006e */
[----:B------:R-:W-:Y:S01]  /*5a60*/  FMUL.FTZ R57, R57, R120 ;  /* 0x0000007839397220 */ /* 0x000fe20000410000 */
[----:B------:R-:W-:Y:S02]  /*5a70*/  FSETP.GTU.FTZ.AND P4, PT, R52, R119, PT ;  /* 0x000000773400720b */ /* 0x000fe40003f9c000 */
        /* <DEDUP_REMOVED lines=13> */
.L_x_2439:
        /* <DEDUP_REMOVED lines=13> */
.L_x_2441:
[----:B------:R-:W-:Y:S05]  /*5c20*/  BSYNC.RECONVERGENT B2 ;  /* 0x0000000000027941 */ /* 0x000fea0003800200 */
.L_x_2440:
        /* <DEDUP_REMOVED lines=41> */
[----:B------:R-:W-:-:S07]  /*5ec0*/  MOV R132, R52 ;  /* 0x0000003400847202 */ /* 0x000fce0000000f00 */
.L_x_2438:
[----:B------:R-:W-:Y:S05]  /*5ed0*/  BSYNC.RECONVERGENT B1 ;  /* 0x0000000000017941 */ /* 0x000fea0003800200 */
.L_x_2437:
[----:B------:R-:W-:Y:S01]  /*5ee0*/  I2FP.F32.U32 R53, R53 ;  /* 0x0000003500357245 */ /* 0x000fe20000201000 */
[C---:B------:R-:W-:Y:S01]  /*5ef0*/  IMAD.U32 R57, R55.reuse, 0x10000, RZ ;  /* 0x0001000037397824 */ /* 0x040fe200078e00ff */
        /* <DEDUP_REMOVED lines=22> */
.L_x_2444:
        /* <DEDUP_REMOVED lines=15> */
.L_x_2446:
[----:B------:R-:W-:Y:S05]  /*6150*/  BSYNC.RECONVERGENT B2 ;  /* 0x0000000000027941 */ /* 0x000fea0003800200 */
.L_x_2445:
        /* <DEDUP_REMOVED lines=42> */
.L_x_2443:
[----:B------:R-:W-:Y:S05]  /*6400*/  BSYNC.RECONVERGENT B1 ;  /* 0x0000000000017941 */ /* 0x000fea0003800200 */
.L_x_2442:
[----:B------:R-:W-:Y:S01]  /*6410*/  I2FP.F32.U32 R53, R53 ;  /* 0x0000003500357245 */ /* 0x000fe20000201000 */
[----:B------:R-:W-:Y:S01]  /*6420*/  IMAD.U32 R55, R62, 0x10000, RZ ;  /* 0x000100003e377824 */ /* 0x000fe200078e00ff */
[----:B------:R-:W-:Y:S02]  /*6430*/  SHF.L.U32 R116, R77, 0x10, RZ ;  /* 0x000000104d747819 */ /* 0x000fe400000006ff */
[----:B------:R-:W-:Y:S01]  /*6440*/  F2FP.BF16.F32.PACK_AB R54, R113, R115 ;  /* 0x000000737136723e */ /* 0x000fe200000010ff */
[----:B------:R-:W-:Y:S01]  /*6450*/  FFMA.FTZ R52, R53, R128, 1.1641532182693481445e-10 ;  /* 0x2f00000035347423 */ /* 0x000fe20000010080 */
[----:B------:R-:W-:Y:S01]  /*6460*/  FMUL.FTZ R55, R55, R130 ;  /* 0x0000008237377220 */ /* 0x000fe20000410000 */
[----:B------:R-:W-:-:S03]  /*6470*/  F2FP.BF16.F32.PACK_AB R53, R100, R101 ;  /* 0x000000656435723e */ /* 0x000fc600000010ff */
[----:B------:R-:W-:Y:S01]  /*6480*/  FMUL.FTZ R55, R55, R120 ;  /* 0x0000007837377220 */ /* 0x000fe20000410000 */
[----:B------:R-:W-:Y:S02]  /*6490*/  FSETP.GTU.FTZ.AND P6, PT, R52, R119, PT ;  /* 0x000000773400720b */ /* 0x000fe40003fdc000 */
[----:B------:R-:W-:Y:S02]  /*64a0*/  F2FP.BF16.F32.PACK_AB R52, R66, R67 ;  /* 0x000000434234723e */ /* 0x000fe400000010ff */
[----:B------:R-:W-:Y:S02]  /*64b0*/  FSEL R55, R55, RZ, !P6 ;  /* 0x000000ff37377208 */ /* 0x000fe40007000000 */
[----:B------:R-:W-:-:S03]  /*64c0*/  PLOP3.LUT P6, PT, P6, PT, PT, 0x8, 0x80 ;  /* 0x000000000080781c */ /* 0x000fc600037ce170 */
[----:B------:R-:W-:-:S05]  /*64d0*/  FMUL.FTZ R116, R55, R116 ;  /* 0x0000007437747220 */ /* 0x000fca0000410000 */
[----:B------:R-:W-:-:S07]  /*64e0*/  F2FP.BF16.F32.PACK_AB R55, R116, R118 ;  /* 0x000000767437723e */ /* 0x000fce00000010ff */
.L_x_2406:
[----:B------:R-:W-:Y:S01]  /*64f0*/  SEL R59, RZ, 0x1000000, !P6 ;  /* 0x01000000ff3b7807 */ /* 0x000fe20007000000 */
[----:B------:R-:W0:Y:S01]  /*6500*/  LDC.64 R62, c[0x0][0x3b0] ;  /* 0x0000ec00ff3e7b82 */ /* 0x000e220000000a00 */
[----:B------:R-:W-:Y:S01]  /*6510*/  SEL R114, RZ, 0x10000, !P5 ;  /* 0x00010000ff727807 */ /* 0x000fe20006800000 */
[----:B------:R-:W-:Y:S01]  /*6520*/  VIADD R117, R65, 0x20 ;  /* 0x0000002041757836 */ /* 0x000fe20000000000 */
[----:B------:R-:W-:Y:S02]  /*6530*/  ISETP.NE.AND P6, PT, R60, RZ, PT ;  /* 0x000000ff3c00720c */ /* 0x000fe40003fc5270 */
[----:B------:R-:W-:Y:S02]  /*6540*/  ISETP.NE.AND P5, PT, R61, RZ, PT ;  /* 0x000000ff3d00720c */ /* 0x000fe40003fa5270 */
[----:B------:R-:W-:Y:S01]  /*6550*/  SEL R135, RZ, 0x100, !P4 ;  /* 0x00000100ff877807 */ /* 0x000fe20006000000 */
[----:B------:R-:W1:Y:S01]  /*6560*/  LDC.64 R60, c[0x0][0x3a8] ;  /* 0x0000ea00ff3c7b82 */ /* 0x000e620000000a00 */
[----:B------:R-:W-:-:S02]  /*6570*/  SEL R58, RZ, 0x1000000, !P2 ;  /* 0x01000000ff3a7807 */ /* 0x000fc40005000000 */
[----:B------:R-:W-:Y:S02]  /*6580*/  SEL R57, RZ, 0x10000, !P1 ;  /* 0x00010000ff397807 */ /* 0x000fe40004800000 */
[----:B------:R-:W-:Y:S02]  /*6590*/  SEL R56, RZ, 0x100, !P5 ;  /* 0x00000100ff387807 */ /* 0x000fe40006800000 */
[----:B------:R-:W-:Y:S01]  /*65a0*/  LOP3.LUT R135, R135, R59, R114, 0xfe, !PT ;  /* 0x0000003b87877212 */ /* 0x000fe200078efe72 */
[----:B------:R-:W2:Y:S01]  /*65b0*/  @P0 LDC.64 R136, c[0x0][0x3a0] ;  /* 0x0000e800ff880b82 */ /* 0x000ea20000000a00 */
[----:B------:R-:W-:Y:S02]  /*65c0*/  SEL R134, RZ, 0x1, !P3 ;  /* 0x00000001ff867807 */ /* 0x000fe40005800000 */
[----:B------:R-:W-:Y:S02]  /*65d0*/  LOP3.LUT R56, R56, R58, R57, 0xfe, !PT ;  /* 0x0000003a38387212 */ /* 0x000fe400078efe39 */
[----:B------:R-:W-:-:S02]  /*65e0*/  SEL R57, RZ, 0x1, !P6 ;  /* 0x00000001ff397807 */ /* 0x000fc40007000000 */
[----:B------:R-:W-:Y:S01]  /*65f0*/  LOP3.LUT R135, R135, R134, RZ, 0xfc, !PT ;  /* 0x0000008687877212 */ /* 0x000fe200078efcff */
[----:B0-----:R-:W-:Y:S01]  /*6600*/  IMAD.WIDE.U32 R138, R65, 0x8, R62 ;  /* 0x00000008418a7825 */ /* 0x001fe200078e003e */
[----:B------:R-:W-:-:S03]  /*6610*/  LOP3.LUT R134, R56, R57, RZ, 0xfc, !PT ;  /* 0x0000003938867212 */ /* 0x000fc600078efcff */
[----:B------:R-:W-:-:S04]  /*6620*/  IMAD.WIDE.U32 R56, R117, 0x10, R148 ;  /* 0x0000001075387825 */ /* 0x000fc800078e0094 */
[----:B-1----:R-:W-:-:S05]  /*6630*/  IMAD.WIDE.U32 R140, R65, 0x10, R60 ;  /* 0x00000010418c7825 */ /* 0x002fca00078e003c */
[----:B------:R0:W-:Y:S01]  /*6640*/  STG.E.128 desc[UR8][R140.64], R52 ;  /* 0x000000348c007986 */ /* 0x0001e2000c101d08 */
[----:B--2---:R-:W-:-:S03]  /*6650*/  @P0 IMAD.WIDE.U32 R136, R117, 0x10, R136 ;  /* 0x0000001075880825 */ /* 0x004fc600078e0088 */
[----:B------:R0:W-:Y:S04]  /*6660*/  STG.E.64 desc[UR8][R138.64], R134 ;  /* 0x000000868a007986 */ /* 0x0001e8000c101b08 */
[----:B------:R0:W5:Y:S04]  /*6670*/  @P0 LDG.E.128 R48, desc[UR8][R136.64] ;  /* 0x0000000888300981 */ /* 0x000168000c1e1d00 */
[----:B------:R-:W5:Y:S01]  /*6680*/  LDG.E.128 R56, desc[UR8][R56.64] ;  /* 0x0000000838387981 */ /* 0x000f62000c1e1d00 */
[----:B------:R-:W-:Y:S05]  /*6690*/  @!P0 BRA `(.L_x_2447) ;  /* 0x0000002800708947 */ /* 0x000fea0003800000 */
        /* <DEDUP_REMOVED lines=16> */
.L_x_2450:
        /* <DEDUP_REMOVED lines=13> */
.L_x_2452:
[----:B------:R-:W-:Y:S05]  /*6870*/  BSYNC.RECONVERGENT B2 ;  /* 0x0000000000027941 */ /* 0x000fea0003800200 */
.L_x_2451:
        /* <DEDUP_REMOVED lines=39> */
[----:B------:R-:W-:Y:S01]  /*6af0*/  IMAD.MOV.U32 R54, RZ, RZ, RZ ;  /* 0x000000ffff367224 */ /* 0x000fe200078e00ff */
[----:B------:R-:W-:Y:S01]  /*6b00*/  MOV R114, R52 ;  /* 0x0000003400727202 */ /* 0x000fe20000000f00 */
[----:B------:R-:W-:-:S07]  /*6b10*/  IMAD.MOV.U32 R52, RZ, RZ, R132 ;  /* 0x000000ffff347224 */ /* 0x000fce00078e0084 */
.L_x_2449:
[----:B------:R-:W-:Y:S05]  /*6b20*/  BSYNC.RECONVERGENT B1 ;  /* 0x0000000000017941 */ /* 0x000fea0003800200 */
.L_x_2448:
[----:B------:R-:W-:Y:S01]  /*6b30*/  I2FP.F32.U32 R53, R52 ;  /* 0x0000003400357245 */ /* 0x000fe20000201000 */
[----:B------:R-:W-:Y:S01]  /*6b40*/  IMAD.U32 R132, R16, 0x10000, RZ ;  /* 0x0001000010847824 */ /* 0x000fe200078e00ff */
[----:B-----5:R-:W-:Y:S01]  /*6b50*/  SHF.L.U32 R55, R56, 0x10, RZ ;  /* 0x0000001038377819 */ /* 0x020fe200000006ff */
        /* <DEDUP_REMOVED lines=23> */
.L_x_2455:
        /* <DEDUP_REMOVED lines=13> */
.L_x_2457:
[----:B------:R-:W-:Y:S05]  /*6da0*/  BSYNC.RECONVERGENT B2 ;  /* 0x0000000000027941 */ /* 0x000fea0003800200 */
.L_x_2456:
[----:B------:R-:W-:Y:S01]  /*6db0*/  IMAD.WIDE.U32 R54, R23, -0x326172a9, RZ ;  /* 0xcd9e8d5717367825 */ /* 0x000fe200078e00ff */
[----:B------:R-:W-:-:S03]  /*6dc0*/  LOP3.LUT R52, R73, UR7, R135, 0x96, !PT ;  /* 0x0000000749347c12 */ /* 0x000fc6000f8e9687 */
[----:B------:R-:W-:Y:S01]  /*6dd0*/  HFMA2 R133, -RZ, RZ, 0, 0 ;  /* 0x00000000ff857431 */ /* 0x000fe200000001ff */
        /* <DEDUP_REMOVED lines=37> */
[----:B------:R-:W-:Y:S02]  /*7030*/  IMAD.MOV.U32 R53, RZ, RZ, R114 ;  /* 0x000000ffff357224 */ /* 0x000fe400078e0072 */
[----:B------:R-:W-:-:S07]  /*7040*/  IMAD.MOV.U32 R114, RZ, RZ, R52 ;  /* 0x000000ffff727224 */ /* 0x000fce00078e0034 */
.L_x_2454:
[----:B------:R-:W-:Y:S05]  /*7050*/  BSYNC.RECONVERGENT B1 ;  /* 0x0000000000017941 */ /* 0x000fea0003800200 */
.L_x_2453:
[----:B------:R-:W-:Y:S01]  /*7060*/  I2FP.F32.U32 R53, R53 ;  /* 0x0000003500357245 */ /* 0x000fe20000201000 */
[----:B------:R-:W-:Y:S01]  /*7070*/  IMAD.U32 R55, R56, 0x10000, RZ ;  /* 0x0001000038377824 */ /* 0x000fe200078e00ff */
[----:B------:R-:W-:Y:S01]  /*7080*/  ISETP.NE.AND P2, PT, R133, 0x1, PT ;  /* 0x000000018500780c */ /* 0x000fe20003f45270 */
[----:B------:R-:W-:Y:S02]  /*7090*/  BSSY.RECONVERGENT B1, `(.L_x_2458) ;  /* 0x000004f000017945 */ /* 0x000fe40003800200 */
        /* <DEDUP_REMOVED lines=11> */
[----:B------:R-:W-:Y:S01]  /*7150*/  IMAD.MOV.U32 R54, RZ, RZ, 0x2 ;  /* 0x00000002ff367424 */ /* 0x000fe200078e00ff */
[----:B------:R-:W-:Y:S01]  /*7160*/  P2R R140, PR, RZ, 0x2 ;  /* 0x00000002ff8c7803 */ /* 0x000fe20000000000 */
        /* <DEDUP_REMOVED lines=9> */
.L_x_2460:
        /* <DEDUP_REMOVED lines=13> */
.L_x_2462:
[----:B------:R-:W-:Y:S05]  /*72d0*/  BSYNC.RECONVERGENT B2 ;  /* 0x0000000000027941 */ /* 0x000fea0003800200 */
.L_x_2461:
        /* <DEDUP_REMOVED lines=42> */
.L_x_2459:
[----:B------:R-:W-:Y:S05]  /*7580*/  BSYNC.RECONVERGENT B1 ;  /* 0x0000000000017941 */ /* 0x000fea0003800200 */
.L_x_2458:
        /* <DEDUP_REMOVED lines=8> */
[----:B------:R-:W-:Y:S01]  /*7610*/  MOV R53, R110 ;  /* 0x0000006e00357202 */ /* 0x000fe20000000f00 */
        /* <DEDUP_REMOVED lines=16> */
.L_x_2465:
        /* <DEDUP_REMOVED lines=13> */
.L_x_2467:
[----:B------:R-:W-:Y:S05]  /*77f0*/  BSYNC.RECONVERGENT B2 ;  /* 0x0000000000027941 */ /* 0x000fea0003800200 */
.L_x_2466:
        /* <DEDUP_REMOVED lines=42> */
.L_x_2464:
[----:B------:R-:W-:Y:S05]  /*7aa0*/  BSYNC.RECONVERGENT B1 ;  /* 0x0000000000017941 */ /* 0x000fea0003800200 */
.L_x_2463:
        /* <DEDUP_REMOVED lines=11> */
[----:B------:R-:W-:Y:S01]  /*7b60*/  FSEL R133, R133, RZ, !P2 ;  /* 0x000000ff85857208 */ /* 0x000fe20005000000 */
[----:B------:R-:W-:Y:S01]  /*7b70*/  IMAD.MOV.U32 R53, RZ, RZ, R110 ;  /* 0x000000ffff357224 */ /* 0x000fe200078e006e */
        /* <DEDUP_REMOVED lines=12> */
.L_x_2470:
        /* <DEDUP_REMOVED lines=13> */
.L_x_2472:
[----:B------:R-:W-:Y:S05]  /*7d10*/  BSYNC.RECONVERGENT B2 ;  /* 0x0000000000027941 */ /* 0x000fea0003800200 */
.L_x_2471:
        /* <DEDUP_REMOVED lines=39> */
[----:B------:R-:W-:Y:S02]  /*7f90*/  HFMA2 R54, -RZ, RZ, 0, 0 ;  /* 0x00000000ff367431 */ /* 0x000fe400000001ff */
[----:B------:R-:W-:Y:S02]  /*7fa0*/  IMAD.MOV.U32 R53, RZ, RZ, R114 ;  /* 0x000000ffff357224 */ /* 0x000fe400078e0072 */
[----:B------:R-:W-:-:S07]  /*7fb0*/  IMAD.MOV.U32 R114, RZ, RZ, R52 ;  /* 0x000000ffff727224 */ /* 0x000fce00078e0034 */
.L_x_2469:
[----:B------:R-:W-:Y:S05]  /*7fc0*/  BSYNC.RECONVERGENT B1 ;  /* 0x0000000000017941 */ /* 0x000fea0003800200 */
.L_x_2468:
        /* <DEDUP_REMOVED lines=10> */
[----:B------:R-:W-:Y:S01]  /*8070*/  FSETP.GTU.FTZ.AND P3, PT, R52, R119, PT ;  /* 0x000000773400720b */ /* 0x000fe20003f7c000 */
[----:B------:R-:W-:Y:S01]  /*8080*/  IMAD.MOV.U32 R53, RZ, RZ, R110 ;  /* 0x000000ffff357224 */ /* 0x000fe200078e006e */
[----:B------:R-:W-:-:S02]  /*8090*/  SHF.L.U32 R52, R50, 0x10, RZ ;  /* 0x0000001032347819 */ /* 0x000fc400000006ff */
        /* <DEDUP_REMOVED lines=12> */
.L_x_2475:
        /* <DEDUP_REMOVED lines=13> */
.L_x_2477:
[----:B------:R-:W-:Y:S05]  /*8230*/  BSYNC.RECONVERGENT B2 ;  /* 0x0000000000027941 */ /* 0x000fea0003800200 */
.L_x_2476:
        /* <DEDUP_REMOVED lines=42> */
.L_x_2474:
[----:B------:R-:W-:Y:S05]  /*84e0*/  BSYNC.RECONVERGENT B1 ;  /* 0x0000000000017941 */ /* 0x000fea0003800200 */
.L_x_2473:
        /* <DEDUP_REMOVED lines=11> */
[----:B------:R-:W-:Y:S02]  /*85a0*/  SHF.L.U32 R52, R80, 0x10, RZ ;  /* 0x0000001050347819 */ /* 0x000fe400000006ff */
[----:B------:R-:W-:Y:S02]  /*85b0*/  FSEL R55, R55, RZ, !P4 ;  /* 0x000000ff37377208 */ /* 0x000fe40006000000 */
[----:B------:R-:W-:Y:S02]  /*85c0*/  MOV R53, R110 ;  /* 0x0000006e00357202 */ /* 0x000fe40000000f00 */
[----:B------:R-:W-:Y:S01]  /*85d0*/  PLOP3.LUT P4, PT, P4, PT, PT, 0x8, 0x80 ;  /* 0x000000000080781c */ /* 0x000fe2000278e170 */
[----:B------:R-:W-:Y:S01]  /*85e0*/  FFMA.FTZ R135, R55, R52, R54 ;  /* 0x0000003437877223 */ /* 0x000fe20000010036 */
[----:B------:R-:W-:Y:S11]  /*85f0*/  @!P5 BRA `(.L_x_2479) ;  /* 0x000000040000d947 */ /* 0x000ff60003800000 */
        /* <DEDUP_REMOVED lines=8> */
.L_x_2480:
        /* <DEDUP_REMOVED lines=13> */
.L_x_2482:
[----:B------:R-:W-:Y:S05]  /*8750*/  BSYNC.RECONVERGENT B2 ;  /* 0x0000000000027941 */ /* 0x000fea0003800200 */
.L_x_2481:
        /* <DEDUP_REMOVED lines=42> */
.L_x_2479:
[----:B------:R-:W-:Y:S05]  /*8a00*/  BSYNC.RECONVERGENT B1 ;  /* 0x0000000000017941 */ /* 0x000fea0003800200 */
.L_x_2478:
[----:B------:R-:W-:Y:S01]  /*8a10*/  I2FP.F32.U32 R53, R53 ;  /* 0x0000003500357245 */ /* 0x000fe20000201000 */
[----:B------:R-:W-:Y:S01]  /*8a20*/  IMAD.U32 R54, R13, 0x10000, RZ ;  /* 0x000100000d367824 */ /* 0x000fe200078e00ff */
[----:B------:R-:W-:Y:S01]  /*8a30*/  SHF.L.U32 R55, R59, 0x10, RZ ;  /* 0x000000103b377819 */ /* 0x000fe200000006ff */
[----:B------:R-:W-:Y:S01]  /*8a40*/  IMAD.U32 R56, R51, 0x10000, RZ ;  /* 0x0001000033387824 */ /* 0x000fe200078e00ff */
[----:B------:R-:W-:Y:S01]  /*8a50*/  ISETP.NE.AND P6, PT, R57, 0x1, PT ;  /* 0x000000013900780c */ /* 0x000fe20003fc5270 */
[----:B------:R-:W-:Y:S01]  /*8a60*/  FFMA.FTZ R52, R53, R128, 1.1641532182693481445e-10 ;  /* 0x2f00000035347423 */ /* 0x000fe20000010080 */
[----:B------:R-:W-:Y:S01]  /*8a70*/  BSSY.RECONVERGENT B1, `(.L_x_2483) ;  /* 0x000004d000017945 */ /* 0x000fe20003800200 */
[----:B------:R-:W-:Y:S01]  /*8a80*/  FMUL.FTZ R55, R55, R130 ;  /* 0x0000008237377220 */ /* 0x000fe20000410000 */
[----:B------:R-:W-:Y:S01]  /*8a90*/  HFMA2 R144, -RZ, RZ, 0, 1.1920928955078125e-07 ;  /* 0x00000002ff907431 */ /* 0x000fe200000001ff */
[----:B------:R-:W-:Y:S01]  /*8aa0*/  PRMT R138, R59, 0x7632, R138 ;  /* 0x000076323b8a7816 */ /* 0x000fe2000000008a */
[----:B------:R-:W-:-:S02]  /*8ab0*/  IMAD.MOV.U32 R53, RZ, RZ, R110 ;  /* 0x000000ffff357224 */ /* 0x000fc400078e006e */
[----:B------:R-:W-:Y:S01]  /*8ac0*/  FMUL.FTZ R55, R55, R120 ;  /* 0x0000007837377220 */ /* 0x000fe20000410000 */
[----:B------:R-:W-:-:S04]  /*8ad0*/  FSETP.GTU.FTZ.AND P5, PT, R52, R119, PT ;  /* 0x000000773400720b */ /* 0x000fc80003fbc000 */
        /* <DEDUP_REMOVED lines=12> */
.L_x_2485:
        /* <DEDUP_REMOVED lines=15> */
.L_x_2487:
[----:B------:R-:W-:Y:S05]  /*8c90*/  BSYNC.RECONVERGENT B2 ;  /* 0x0000000000027941 */ /* 0x000fea0003800200 */
.L_x_2486:
        /* <DEDUP_REMOVED lines=42> */
.L_x_2484:
[----:B------:R-:W-:Y:S05]  /*8f40*/  BSYNC.RECONVERGENT B1 ;  /* 0x0000000000017941 */ /* 0x000fea0003800200 */
.L_x_2483:
[----:B------:R-:W-:Y:S01]  /*8f50*/  I2FP.F32.U32 R53, R53 ;  /* 0x0000003500357245 */ /* 0x000fe20000201000 */
[----:B------:R-:W-:Y:S01]  /*8f60*/  IMAD.U32 R55, R138, 0x10000, RZ ;  /* 0x000100008a377824 */ /* 0x000fe200078e00ff */
[----:B------:R-:W-:Y:S01]  /*8f70*/  PRMT R54, R51, 0x7632, R54 ;  /* 0x0000763233367816 */ /* 0x000fe20000000036 */
[----:B------:R-:W-:Y:S02]  /*8f80*/  IMAD.U32 R138, R81, 0x10000, RZ ;  /* 0x00010000518a7824 */ /* 0x000fe400078e00ff */
[----:B------:R-:W-:Y:S01]  /*8f90*/  FFMA.FTZ R52, R53, R128, 1.1641532182693481445e-10 ;  /* 0x2f00000035347423 */ /* 0x000fe20000010080 */
[----:B------:R-:W-:Y:S01]  /*8fa0*/  FMUL.FTZ R55, R55, R130 ;  /* 0x0000008237377220 */ /* 0x000fe20000410000 */
[----:B------:R-:W-:Y:S02]  /*8fb0*/  SHF.L.U32 R54, R54, 0x10, RZ ;  /* 0x0000001036367819 */ /* 0x000fe400000006ff */
[----:B------:R-:W-:Y:S01]  /*8fc0*/  F2FP.BF16.F32.PACK_AB R53, R133, R134 ;  /* 0x000000868535723e */ /* 0x000fe200000010ff */
[----:B------:R-:W-:Y:S01]  /*8fd0*/  FMUL.FTZ R55, R55, R120 ;  /* 0x0000007837377220 */ /* 0x000fe20000410000 */
[----:B------:R-:W-:-:S02]  /*8fe0*/  FSETP.GTU.FTZ.AND P6, PT, R52, R119, PT ;  /* 0x000000773400720b */ /* 0x000fc40003fdc000 */
[----:B------:R-:W-:Y:S02]  /*8ff0*/  F2FP.BF16.F32.PACK_AB R52, R131, R132 ;  /* 0x000000848334723e */ /* 0x000fe400000010ff */
[----:B------:R-:W-:Y:S02]  /*9000*/  FSEL R55, R55, RZ, !P6 ;  /* 0x000000ff37377208 */ /* 0x000fe40007000000 */
[----:B------:R-:W-:-:S03]  /*9010*/  PLOP3.LUT P6, PT, P6, PT, PT, 0x8, 0x80 ;  /* 0x000000000080781c */ /* 0x000fc600037ce170 */
[----:B------:R-:W-:Y:S01]  /*9020*/  FFMA.FTZ R138, R55, R138, R54 ;  /* 0x0000008a378a7223 */ /* 0x000fe20000010036 */
[----:B------:R-:W-:-:S04]  /*9030*/  F2FP.BF16.F32.PACK_AB R54, R135, R136 ;  /* 0x000000888736723e */ /* 0x000fc800000010ff */
[----:B------:R-:W-:Y:S01]  /*9040*/  F2FP.BF16.F32.PACK_AB R55, R138, R139 ;  /* 0x0000008b8a37723e */ /* 0x000fe200000010ff */
[----:B------:R-:W-:Y:S06]  /*9050*/  BRA `(.L_x_2488) ;  /* 0x00000028003c7947 */ /* 0x000fec0003800000 */
.L_x_2447:
        /* <DEDUP_REMOVED lines=16> */
.L_x_2491:
        /* <DEDUP_REMOVED lines=13> */
.L_x_2493:
[----:B------:R-:W-:Y:S05]  /*9230*/  BSYNC.RECONVERGENT B2 ;  /* 0x0000000000027941 */ /* 0x000fea0003800200 */
.L_x_2492:
        /* <DEDUP_REMOVED lines=40> */
[----:B------:R-:W-:Y:S01]  /*94c0*/  IMAD.MOV.U32 R54, RZ, RZ, RZ ;  /* 0x000000ffff367224 */ /* 0x000fe200078e00ff */
[----:B------:R-:W-:-:S07]  /*94d0*/  MOV R52, R132 ;  /* 0x0000008400347202 */ /* 0x000fce0000000f00 */
.L_x_2490:
[----:B------:R-:W-:Y:S05]  /*94e0*/  BSYNC.RECONVERGENT B1 ;  /* 0x0000000000017941 */ /* 0x000fea0003800200 */
.L_x_2489:
[----:B------:R-:W-:Y:S01]  /*94f0*/  I2FP.F32.U32 R53, R52 ;  /* 0x0000003400357245 */ /* 0x000fe20000201000 */
[----:B-----5:R-:W-:Y:S01]  /*9500*/  IMAD.U32 R55, R56, 0x10000, RZ ;  /* 0x0001000038377824 */ /* 0x020fe200078e00ff */
        /* <DEDUP_REMOVED lines=23> */
.L_x_2496:
        /* <DEDUP_REMOVED lines=13> */
.L_x_2498:
[----:B------:R-:W-:Y:S05]  /*9750*/  BSYNC.RECONVERGENT B2 ;  /* 0x0000000000027941 */ /* 0x000fea0003800200 */
.L_x_2497:
        /* <DEDUP_REMOVED lines=42> */
.L_x_2495:
[----:B------:R-:W-:Y:S05]  /*9a00*/  BSYNC.RECONVERGENT B1 ;  /* 0x0000000000017941 */ /* 0x000fea0003800200 */
.L_x_2494:
        /* <DEDUP_REMOVED lines=24> */
.L_x_2501:
        /* <DEDUP_REMOVED lines=13> */
.L_x_2503:
[----:B------:R-:W-:Y:S05]  /*9c60*/  BSYNC.RECONVERGENT B2 ;  /* 0x0000000000027941 */ /* 0x000fea0003800200 */
.L_x_2502:
        /* <DEDUP_REMOVED lines=42> */
.L_x_2500:
[----:B------:R-:W-:Y:S05]  /*9f10*/  BSYNC.RECONVERGENT B1 ;  /* 0x0000000000017941 */ /* 0x000fea0003800200 */
.L_x_2499:
[----:B------:R-:W-:Y:S01]  /*9f20*/  I2FP.F32.U32 R53, R53 ;  /* 0x0000003500357245 */ /* 0x000fe20000201000 */
[C---:B------:R-:W-:Y:S01]  /*9f30*/  IMAD.U32 R55, R57.reuse, 0x10000, RZ ;  /* 0x0001000039377824 */ /* 0x040fe200078e00ff */
[----:B------:R-:W-:Y:S01]  /*9f40*/  ISETP.NE.AND P2, PT, R54, 0x1, PT ;  /* 0x000000013600780c */ /* 0x000fe20003f45270 */
[----:B------:R-:W-:Y:S01]  /*9f50*/  BSSY.RECONVERGENT B1, `(.L_x_2504) ;  /* 0x000004d000017945 */ /* 0x000fe20003800200 */
[----:B------:R-:W-:Y:S01]  /*9f60*/  PRMT R133, R57, 0x7632, R133 ;  /* 0x0000763239857816 */ /* 0x000fe20000000085 */
[----:B------:R-:W-:Y:S01]  /*9f70*/  FFMA.FTZ R52, R53, R128, 1.1641532182693481445e-10 ;  /* 0x2f00000035347423 */ /* 0x000fe20000010080 */
[----:B------:R-:W-:Y:S01]  /*9f80*/  FMUL.FTZ R55, R55, R130 ;  /* 0x0000008237377220 */ /* 0x000fe20000410000 */
[----:B------:R-:W-:-:S03]  /*9f90*/  SHF.L.U32 R53, R15, 0x10, RZ ;  /* 0x000000100f357819 */ /* 0x000fc600000006ff */
[----:B------:R-:W-:Y:S01]  /*9fa0*/  FMUL.FTZ R55, R55, R120 ;  /* 0x0000007837377220 */ /* 0x000fe20000410000 */
[----:B------:R-:W-:-:S04]  /*9fb0*/  FSETP.GTU.FTZ.AND P1, PT, R52, R119, PT ;  /* 0x000000773400720b */ /* 0x000fc80003f3c000 */
[----:B------:R-:W-:Y:S01]  /*9fc0*/  FSEL R134, R55, RZ, !P1 ;  /* 0x000000ff37867208 */ /* 0x000fe20004800000 */
[----:B------:R-:W-:Y:S01]  /*9fd0*/  IMAD.MOV.U32 R55, RZ, RZ, 0x2 ;  /* 0x00000002ff377424 */ /* 0x000fe200078e00ff */
        /* <DEDUP_REMOVED lines=12> */
.L_x_2506:
        /* <DEDUP_REMOVED lines=13> */
.L_x_2508:
[----:B------:R-:W-:Y:S05]  /*a170*/  BSYNC.RECONVERGENT B2 ;  /* 0x0000000000027941 */ /* 0x000fea0003800200 */
.L_x_2507:
        /* <DEDUP_REMOVED lines=42> */
.L_x_2505:
[----:B------:R-:W-:Y:S05]  /*a420*/  BSYNC.RECONVERGENT B1 ;  /* 0x0000000000017941 */ /* 0x000fea0003800200 */
.L_x_2504:
        /* <DEDUP_REMOVED lines=23> */
.L_x_2511:
        /* <DEDUP_REMOVED lines=13> */
.L_x_2513:
[----:B------:R-:W-:Y:S05]  /*a670*/  BSYNC.RECONVERGENT B2 ;  /* 0x0000000000027941 */ /* 0x000fea0003800200 */
.L_x_2512:
        /* <DEDUP_REMOVED lines=42> */
.L_x_2510:
[----:B------:R-:W-:Y:S05]  /*a920*/  BSYNC.RECONVERGENT B1 ;  /* 0x0000000000017941 */ /* 0x000fea0003800200 */
.L_x_2509:
        /* <DEDUP_REMOVED lines=24> */
.L_x_2516:
        /* <DEDUP_REMOVED lines=13> */
.L_x_2518:
[----:B------:R-:W-:Y:S05]  /*ab80*/  BSYNC.RECONVERGENT B2 ;  /* 0x0000000000027941 */ /* 0x000fea0003800200 */
.L_x_2517:
        /* <DEDUP_REMOVED lines=42> */
.L_x_2515:
[----:B------:R-:W-:Y:S05]  /*ae30*/  BSYNC.RECONVERGENT B1 ;  /* 0x0000000000017941 */ /* 0x000fea0003800200 */
.L_x_2514:
        /* <DEDUP_REMOVED lines=23> */
.L_x_2521:
        /* <DEDUP_REMOVED lines=13> */
.L_x_2523:
[----:B------:R-:W-:Y:S05]  /*b080*/  BSYNC.RECONVERGENT B2 ;  /* 0x0000000000027941 */ /* 0x000fea0003800200 */
.L_x_2522:
        /* <DEDUP_REMOVED lines=42> */
.L_x_2520:
[----:B------:R-:W-:Y:S05]  /*b330*/  BSYNC.RECONVERGENT B1 ;  /* 0x0000000000017941 */ /* 0x000fea0003800200 */
.L_x_2519:
        /* <DEDUP_REMOVED lines=11> */
[----:B------:R-:W-:-:S03]  /*b3f0*/  IMAD.MOV.U32 R53, RZ, RZ, R110 ;  /* 0x000000ffff357224 */ /* 0x000fc600078e006e */
        /* <DEDUP_REMOVED lines=12> */
.L_x_2526:
        /* <DEDUP_REMOVED lines=15> */
.L_x_2528:
[----:B------:R-:W-:Y:S05]  /*b5b0*/  BSYNC.RECONVERGENT B2 ;  /* 0x0000000000027941 */ /* 0x000fea0003800200 */
.L_x_2527:
        /* <DEDUP_REMOVED lines=42> */
.L_x_2525:
[----:B------:R-:W-:Y:S05]  /*b860*/  BSYNC.RECONVERGENT B1 ;  /* 0x0000000000017941 */ /* 0x000fea0003800200 */
.L_x_2524:
        /* <DEDUP_REMOVED lines=14> */
.L_x_2488:
[----:B------:R-:W0:Y:S01]  /*b950*/  @P0 LDC.64 R142, c[0x0][0x3a0] ;  /* 0x0000e800ff8e0b82 */ /* 0x000e220000000a00 */
[----:B------:R-:W-:Y:S01]  /*b960*/  SEL R146, RZ, 0x10000, !P5 ;  /* 0x00010000ff927807 */ /* 0x000fe20006800000 */
[----:B------:R-:W-:Y:S01]  /*b970*/  IMAD.WIDE.U32 R150, R117, 0x10, R60 ;  /* 0x0000001075967825 */ /* 0x000fe200078e003c */
[----:B------:R-:W-:Y:S02]  /*b980*/  ISETP.NE.AND P5, PT, R140, RZ, PT ;  /* 0x000000ff8c00720c */ /* 0x000fe40003fa5270 */
[----:B------:R-:W-:Y:S02]  /*b990*/  SEL R59, RZ, 0x1000000, !P6 ;  /* 0x01000000ff3b7807 */ /* 0x000fe40007000000 */
[----:B------:R-:W-:Y:S01]  /*b9a0*/  SEL R141, RZ, 0x100, !P4 ;  /* 0x00000100ff8d7807 */ /* 0x000fe20006000000 */
[----:B------:R1:W-:Y:S01]  /*b9b0*/  STG.E.128 desc[UR8][R150.64], R52 ;  /* 0x0000003496007986 */ /* 0x0003e2000c101d08 */
[----:B------:R-:W-:Y:S02]  /*b9c0*/  SEL R58, RZ, 0x1000000, !P2 ;  /* 0x01000000ff3a7807 */ /* 0x000fe40005000000 */
[----:B------:R-:W-:-:S02]  /*b9d0*/  SEL R57, RZ, 0x10000, !P1 ;  /* 0x00010000ff397807 */ /* 0x000fc40004800000 */
[----:B------:R-:W-:Y:S02]  /*b9e0*/  SEL R56, RZ, 0x100, !P5 ;  /* 0x00000100ff387807 */ /* 0x000fe40006800000 */
[----:B------:R-:W-:Y:S01]  /*b9f0*/  ISETP.NE.AND P6, PT, R137, RZ, PT ;  /* 0x000000ff8900720c */ /* 0x000fe20003fc5270 */
[----:B------:R-:W-:Y:S01]  /*ba00*/  VIADD R137, R65, 0x40 ;  /* 0x0000004041897836 */ /* 0x000fe20000000000 */
[----:B------:R-:W-:Y:S01]  /*ba10*/  LOP3.LUT R141, R141, R59, R146, 0xfe, !PT ;  /* 0x0000003b8d8d7212 */ /* 0x000fe200078efe92 */
[----:B------:R-:W-:Y:S01]  /*ba20*/  IMAD.WIDE.U32 R146, R117, 0x8, R62 ;  /* 0x0000000875927825 */ /* 0x000fe200078e003e */
[----:B------:R-:W-:Y:S02]  /*ba30*/  SEL R140, RZ, 0x1, !P3 ;  /* 0x00000001ff8c7807 */ /* 0x000fe40005800000 */
[----:B------:R-:W-:Y:S02]  /*ba40*/  LOP3.LUT R56, R56, R58, R57, 0xfe, !PT ;  /* 0x0000003a38387212 */ /* 0x000fe400078efe39 */
[----:B------:R-:W-:Y:S01]  /*ba50*/  SEL R57, RZ, 0x1, !P6 ;  /* 0x00000001ff397807 */ /* 0x000fe20007000000 */
[----:B0-----:R-:W-:Y:S01]  /*ba60*/  @P0 IMAD.WIDE.U32 R142, R137, 0x10, R142 ;  /* 0x00000010898e0825 */ /* 0x001fe200078e008e */
[----:B------:R-:W-:-:S02]  /*ba70*/  LOP3.LUT R141, R141, R140, RZ, 0xfc, !PT ;  /* 0x0000008c8d8d7212 */ /* 0x000fc400078efcff */
[----:B------:R-:W-:Y:S01]  /*ba80*/  LOP3.LUT R140, R56, R57, RZ, 0xfc, !PT ;  /* 0x00000039388c7212 */ /* 0x000fe200078efcff */
[----:B------:R-:W-:-:S04]  /*ba90*/  IMAD.WIDE.U32 R56, R137, 0x10, R148 ;  /* 0x0000001089387825 */ /* 0x000fc800078e0094 */
[----:B------:R1:W-:Y:S04]  /*baa0*/  STG.E.64 desc[UR8][R146.64], R140 ;  /* 0x0000008c92007986 */ /* 0x0003e8000c101b08 */
[----:B------:R1:W5:Y:S04]  /*bab0*/  @P0 LDG.E.128 R48, desc[UR8][R142.64] ;  /* 0x000000088e300981 */ /* 0x000368000c1e1d00 */
[----:B------:R-:W5:Y:S01]  /*bac0*/  LDG.E.128 R56, desc[UR8][R56.64] ;  /* 0x0000000838387981 */ /* 0x000f62000c1e1d00 */
[----:B------:R-:W-:Y:S05]  /*bad0*/  @!P0 BRA `(.L_x_2529) ;  /* 0x00000028006c8947 */ /* 0x000fea0003800000 */
[----:B------:R-:W-:Y:S01]  /*bae0*/  ISETP.NE.AND P1, PT, R144, 0x1, PT ;  /* 0x000000019000780c */ /* 0x000fe20003f25270 */
[----:B------:R-:W-:Y:S01]  /*baf0*/  BSSY.RECONVERGENT B1, `(.L_x_2530) ;  /* 0x0000046000017945 */ /* 0x000fe20003800200 */
[----:B-1----:R-:W-:Y:S01]  /*bb00*/  IMAD.MOV.U32 R54, RZ, RZ, 0x2 ;  /* 0x00000002ff367424 */ /* 0x002fe200078e00ff */
        /* <DEDUP_REMOVED lines=13> */
.L_x_2532:
        /* <DEDUP_REMOVED lines=13> */
.L_x_2534:
[----:B------:R-:W-:Y:S05]  /*bcb0*/  BSYNC.RECONVERGENT B2 ;  /* 0x0000000000027941 */ /* 0x000fea0003800200 */
.L_x_2533:
        /* <DEDUP_REMOVED lines=41> */
.L_x_2531:
[----:B------:R-:W-:Y:S05]  /*bf50*/  BSYNC.RECONVERGENT B1 ;  /* 0x0000000000017941 */ /* 0x000fea0003800200 */
.L_x_2530:
[----:B------:R-:W-:Y:S01]  /*bf60*/  I2FP.F32.U32 R53, R52 ;  /* 0x0000003400357245 */ /* 0x000fe20000201000 */
[----:B-----5:R-:W-:Y:S01]  /*bf70*/  IMAD.U32 R55, R56, 0x10000, RZ ;  /* 0x0001000038377824 */ /* 0x020fe200078e00ff */
[----:B------:R-:W-:Y:S01]  /*bf80*/  ISETP.NE.AND P2, PT, R54, 0x1, PT ;  /* 0x000000013600780c */ /* 0x000fe20003f45270 */
[----:B------:R-:W-:Y:S01]  /*bf90*/  BSSY.RECONVERGENT B1, `(.L_x_2535) ;  /* 0x000004f000017945 */ /* 0x000fe20003800200 */
[----:B------:R-:W-:Y:S01]  /*bfa0*/  SHF.L.U32 R142, R8, 0x10, RZ ;  /* 0x00000010088e7819 */ /* 0x000fe200000006ff */
[----:B------:R-:W-:Y:S01]  /*bfb0*/  FFMA.FTZ R52, R53, R128, 1.1641532182693481445e-10 ;  /* 0x2f00000035347423 */ /* 0x000fe20000010080 */
[----:B------:R-:W-:Y:S01]  /*bfc0*/  FMUL.FTZ R55, R55, R130 ;  /* 0x0000008237377220 */ /* 0x000fe20000410000 */
[----:B------:R-:W-:Y:S01]  /*bfd0*/  PRMT R56, R56, 0x7632, R56 ;  /* 0x0000763238387816 */ /* 0x000fe20000000038 */
[----:B------:R-:W-:Y:S01]  /*bfe0*/  IMAD.MOV.U32 R143, RZ, RZ, 0x2 ;  /* 0x00000002ff8f7424 */ /* 0x000fe200078e00ff */
[----:B------:R-:W-:Y:S01]  /*bff0*/  MOV R53, R110 ;  /* 0x0000006e00357202 */ /* 0x000fe20000000f00 */
[----:B------:R-:W-:Y:S01]  /*c000*/  FMUL.FTZ R55, R55, R120 ;  /* 0x0000007837377220 */ /* 0x000fe20000410000 */
[----:B------:R-:W-:Y:S01]  /*c010*/  FSETP.GTU.FTZ.AND P1, PT, R52, R119, PT ;  /* 0x000000773400720b */ /* 0x000fe20003f3c000 */
        /* <DEDUP_REMOVED lines=14> */
.L_x_2537:
        /* <DEDUP_REMOVED lines=13> */
.L_x_2539:
[----:B------:R-:W-:Y:S05]  /*c1d0*/  BSYNC.RECONVERGENT B2 ;  /* 0x0000000000027941 */ /* 0x000fea0003800200 */
.L_x_2538:
        /* <DEDUP_REMOVED lines=42> */
.L_x_2536:
[----:B------:R-:W-:Y:S05]  /*c480*/  BSYNC.RECONVERGENT B1 ;  /* 0x0000000000017941 */ /* 0x000fea0003800200 */
.L_x_2535:
        /* <DEDUP_REMOVED lines=26> */
.L_x_2542:
        /* <DEDUP_REMOVED lines=13> */
.L_x_2544:
[----:B------:R-:W-:Y:S05]  /*c700*/  BSYNC.RECONVERGENT B2 ;  /* 0x0000000000027941 */ /* 0x000fea0003800200 */
.L_x_2543:
        /* <DEDUP_REMOVED lines=42> */
.L_x_2541:
[----:B------:R-:W-:Y:S05]  /*c9b0*/  BSYNC.RECONVERGENT B1 ;  /* 0x0000000000017941 */ /* 0x000fea0003800200 */
.L_x_2540:
        /* <DEDUP_REMOVED lines=8> */
[----:B------:R-:W-:Y:S02]  /*ca40*/  IMAD.MOV.U32 R53, RZ, RZ, R110 ;  /* 0x000000ffff357224 */ /* 0x000fe400078e006e */
[----:B------:R-:W-:Y:S01]  /*ca50*/  FMUL.FTZ R55, R55, R120 ;  /* 0x0000007837377220 */ /* 0x000fe20000410000 */
[----:B------:R-:W-:-:S02]  /*ca60*/  FSETP.GTU.FTZ.AND P1, PT, R52, R119, PT ;  /* 0x000000773400720b */ /* 0x000fc40003f3c000 */
[----:B------:R-:W-:Y:S02]  /*ca70*/  SHF.L.U32 R52, R49, 0x10, RZ ;  /* 0x0000001031347819 */ /* 0x000fe400000006ff */
        /* <DEDUP_REMOVED lines=13> */
.L_x_2547:
        /* <DEDUP_REMOVED lines=13> */
.L_x_2549:
[----:B------:R-:W-:Y:S05]  /*cc20*/  BSYNC.RECONVERGENT B2 ;  /* 0x0000000000027941 */ /* 0x000fea0003800200 */
.L_x_2548:
        /* <DEDUP_REMOVED lines=42> */
.L_x_2546:
[----:B------:R-:W-:Y:S05]  /*ced0*/  BSYNC.RECONVERGENT B1 ;  /* 0x0000000000017941 */ /* 0x000fea0003800200 */
.L_x_2545:
        /* <DEDUP_REMOVED lines=13> */
[----:B------:R-:W-:Y:S02]  /*cfb0*/  PLOP3.LUT P2, PT, P2, PT, PT, 0x8, 0x80 ;  /* 0x000000000080781c */ /* 0x000fe4000174e170 */
[----:B------:R-:W-:Y:S01]  /*cfc0*/  MOV R53, R110 ;  /* 0x0000006e00357202 */ /* 0x000fe20000000f00 */
        /* <DEDUP_REMOVED lines=10> */
.L_x_2552:
        /* <DEDUP_REMOVED lines=13> */
.L_x_2554:
[----:B------:R-:W-:Y:S05]  /*d140*/  BSYNC.RECONVERGENT B2 ;  /* 0x0000000000027941 */ /* 0x000fea0003800200 */
.L_x_2553:
        /* <DEDUP_REMOVED lines=42> */
.L_x_2551:
[----:B------:R-:W-:Y:S05]  /*d3f0*/  BSYNC.RECONVERGENT B1 ;  /* 0x0000000000017941 */ /* 0x000fea0003800200 */
.L_x_2550:
        /* <DEDUP_REMOVED lines=25> */
.L_x_2557:
        /* <DEDUP_REMOVED lines=13> */
.L_x_2559:
[----:B------:R-:W-:Y:S05]  /*d660*/  BSYNC.RECONVERGENT B2 ;  /* 0x0000000000027941 */ /* 0x000fea0003800200 */
.L_x_2558:
        /* <DEDUP_REMOVED lines=42> */
.L_x_2556:
[----:B------:R-:W-:Y:S05]  /*d910*/  BSYNC.RECONVERGENT B1 ;  /* 0x0000000000017941 */ /* 0x000fea0003800200 */
.L_x_2555:
        /* <DEDUP_REMOVED lines=25> */
.L_x_2562:
        /* <DEDUP_REMOVED lines=13> */
.L_x_2564:
[----:B------:R-:W-:Y:S05]  /*db80*/  BSYNC.RECONVERGENT B2 ;  /* 0x0000000000027941 */ /* 0x000fea0003800200 */
.L_x_2563:
        /* <DEDUP_REMOVED lines=42> */
.L_x_2561:
[----:B------:R-:W-:Y:S05]  /*de30*/  BSYNC.RECONVERGENT B1 ;  /* 0x0000000000017941 */ /* 0x000fea0003800200 */
.L_x_2560:
[----:B------:R-:W-:Y:S01]  /*de40*/  I2FP.F32.U32 R53, R53 ;  /* 0x0000003500357245 */ /* 0x000fe20000201000 */
[----:B------:R-:W-:Y:S01]  /*de50*/  IMAD.U32 R55, R59, 0x10000, RZ ;  /* 0x000100003b377824 */ /* 0x000fe200078e00ff */
[----:B------:R-:W-:Y:S01]  /*de60*/  ISETP.NE.AND P6, PT, R57, 0x1, PT ;  /* 0x000000013900780c */ /* 0x000fe20003fc5270 */
[----:B------:R-:W-:Y:S01]  /*de70*/  BSSY.RECONVERGENT B1, `(.L_x_2565) ;  /* 0x0000050000017945 */ /* 0x000fe20003800200 */
[----:B------:R-:W-:Y:S01]  /*de80*/  SHF.L.U32 R146, R5, 0x10, RZ ;  /* 0x0000001005927819 */ /* 0x000fe200000006ff */
[----:B------:R-:W-:Y:S01]  /*de90*/  FMUL.FTZ R55, R55, R130 ;  /* 0x0000008237377220 */ /* 0x000fe20000410000 */
[----:B------:R-:W-:Y:S01]  /*dea0*/  FFMA.FTZ R52, R53, R128, 1.1641532182693481445e-10 ;  /* 0x2f00000035347423 */ /* 0x000fe20000010080 */
[----:B------:R-:W-:Y:S01]  /*deb0*/  PRMT R59, R59, 0x7632, R59 ;  /* 0x000076323b3b7816 */ /* 0x000fe2000000003b */
[----:B------:R-:W-:Y:S02]  /*dec0*/  IMAD.MOV.U32 R56, RZ, RZ, 0x2 ;  /* 0x00000002ff387424 */ /* 0x000fe400078e00ff */
[----:B------:R-:W-:Y:S01]  /*ded0*/  FMUL.FTZ R55, R55, R120 ;  /* 0x0000007837377220 */ /* 0x000fe20000410000 */
[----:B------:R-:W-:-:S02]  /*dee0*/  MOV R53, R110 ;  /* 0x0000006e00357202 */ /* 0x000fc40000000f00 */
[----:B------:R-:W-:Y:S01]  /*def0*/  FSETP.GTU.FTZ.AND P5, PT, R52, R119, PT ;  /* 0x000000773400720b */ /* 0x000fe20003fbc000 */
[----:B------:R-:W-:-:S03]  /*df00*/  IMAD.U32 R52, R51, 0x10000, RZ ;  /* 0x0001000033347824 */ /* 0x000fc600078e00ff */
        /* <DEDUP_REMOVED lines=12> */
.L_x_2567:
        /* <DEDUP_REMOVED lines=15> */
.L_x_2569:
[----:B------:R-:W-:Y:S05]  /*e0c0*/  BSYNC.RECONVERGENT B2 ;  /* 0x0000000000027941 */ /* 0x000fea0003800200 */
.L_x_2568:
[----:B------:R-:W-:Y:S01]  /*e0d0*/  LOP3.LUT R56, R73, UR7, R55, 0x96, !PT ;  /* 0x0000000749387c12 */ /* 0x000fe2000f8e9637 */
[----:B------:R-:W-:-:S04]  /*e0e0*/  IMAD.WIDE.U32 R52, R23, -0x326172a9, RZ ;  /* 0xcd9e8d5717347825 */ /* 0x000fc800078e00ff */
[----:B------:R-:W-:Y:S01]  /*e0f0*/  IMAD.WIDE.U32 R56, R56, -0x326172a9, RZ ;  /* 0xcd9e8d5738387825 */ /* 0x000fe200078e00ff */
[----:B------:R-:W-:-:S04]  /*e100*/  LOP3.LUT R53, R20, UR6, R53, 0x96, !PT ;  /* 0x0000000614357c12 */ /* 0x000fc8000f8e9635 */
[----:B------:R-:W-:Y:S01]  /*e110*/  LOP3.LUT R55, R129, R52, R57, 0x96, !PT ;  /* 0x0000003481377212 */ /* 0x000fe200078e9639 */
[----:B------:R-:W-:-:S05]  /*e120*/  IMAD.WIDE.U32 R52, R53, -0x2daee0ad, RZ ;  /* 0xd2511f5335347825 */ /* 0x000fca00078e00ff */
[----:B------:R-:W-:Y:S01]  /*e130*/  LOP3.LUT R53, R123, R54, R53, 0x96, !PT ;  /* 0x000000367b357212 */ /* 0x000fe200078e9635 */
[----:B------:R-:W-:-:S05]  /*e140*/  IMAD.WIDE.U32 R54, R55, -0x2daee0ad, RZ ;  /* 0xd2511f5337367825 */ /* 0x000fca00078e00ff */
[----:B------:R-:W-:Y:S01]  /*e150*/  LOP3.LUT R57, R125, R52, R55, 0x96, !PT ;  /* 0x000000347d397212 */ /* 0x000fe200078e9637 */
[----:B------:R-:W-:-:S05]  /*e160*/  IMAD.WIDE.U32 R52, R53, -0x326172a9, RZ ;  /* 0xcd9e8d5735347825 */ /* 0x000fca00078e00ff */
[----:B------:R-:W-:Y:S01]  /*e170*/  LOP3.LUT R53, R56, UR15, R53, 0x96, !PT ;  /* 0x0000000f38357c12 */ /* 0x000fe2000f8e9635 */
[----:B------:R-:W-:-:S05]  /*e180*/  IMAD.WIDE.U32 R56, R57, -0x326172a9, RZ ;  /* 0xcd9e8d5739387825 */ /* 0x000fca00078e00ff */
[----:B------:R-:W-:Y:S01]  /*e190*/  LOP3.LUT R55, R126, R52, R57, 0x96, !PT ;  /* 0x000000347e377212 */ /* 0x000fe200078e9639 */
[----:B------:R-:W-:-:S05]  /*e1a0*/  IMAD.WIDE.U32 R52, R53, -0x2daee0ad, RZ ;  /* 0xd2511f5335347825 */ /* 0x000fca00078e00ff */
[----:B------:R-:W-:Y:S01]  /*e1b0*/  LOP3.LUT R53, R121, R54, R53, 0x96, !PT ;  /* 0x0000003679357212 */ /* 0x000fe200078e9635 */
        /* <DEDUP_REMOVED lines=18> */
[----:B------:R-:W-:-:S04]  /*e2e0*/  IMAD.WIDE.U32 R52, R53, -0x326172a9, RZ ;  /* 0xcd9e8d5735347825 */ /* 0x000fc800078e00ff */
[----:B------:R-:W-:Y:S01]  /*e2f0*/  IMAD.WIDE.U32 R110, R110, -0x326172a9, RZ ;  /* 0xcd9e8d576e6e7825 */ /* 0x000fe200078e00ff */
[----:B------:R-:W-:-:S03]  /*e300*/  LOP3.LUT R53, R56, UR22, R53, 0x96, !PT ;  /* 0x0000001638357c12 */ /* 0x000fc6000f8e9635 */
[----:B------:R-:W-:Y:S01]  /*e310*/  IMAD.MOV.U32 R56, RZ, RZ, RZ ;  /* 0x000000ffff387224 */ /* 0x000fe200078e00ff */
[----:B------:R-:W-:Y:S01]  /*e320*/  LOP3.LUT R111, R52, UR24, R111, 0x96, !PT ;  /* 0x00000018346f7c12 */ /* 0x000fe2000f8e966f */
[----:B------:R-:W-:-:S05]  /*e330*/  IMAD.WIDE.U32 R52, R53, -0x2daee0ad, RZ ;  /* 0xd2511f5335347825 */ /* 0x000fca00078e00ff */
[----:B------:R-:W-:Y:S02]  /*e340*/  LOP3.LUT R112, R127, R54, R53, 0x96, !PT ;  /* 0x000000367f707212 */ /* 0x000fe400078e9635 */
[----:B------:R-:W-:Y:S01]  /*e350*/  MOV R53, R140 ;  /* 0x0000008c00357202 */ /* 0x000fe20000000f00 */
[----:B------:R-:W-:-:S07]  /*e360*/  IMAD.MOV.U32 R140, RZ, RZ, R52 ;  /* 0x000000ffff8c7224 */ /* 0x000fce00078e0034 */
.L_x_2566:
[----:B------:R-:W-:Y:S05]  /*e370*/  BSYNC.RECONVERGENT B1 ;  /* 0x0000000000017941 */ /* 0x000fea0003800200 */
.L_x_2565:
[----:B------:R-:W-:Y:S02]  /*e380*/  I2FP.F32.U32 R53, R53 ;  /* 0x0000003500357245 */ /* 0x000fe40000201000 */
[----:B------:R-:W-:-:S03]  /*e390*/  SHF.L.U32 R59, R59, 0x10, RZ ;  /* 0x000000103b3b7819 */ /* 0x000fc600000006ff */
[----:B------:R-:W-:Y:S01]  /*e3a0*/  FFMA.FTZ R52, R53, R128, 1.1641532182693481445e-10 ;  /* 0x2f00000035347423 */ /* 0x000fe20000010080 */
[----:B------:R-:W-:Y:S01]  /*e3b0*/  PRMT R53, R51, 0x7632, R53 ;  /* 0x0000763233357816 */ /* 0x000fe20000000035 */
[----:B------:R-:W-:-:S03]  /*e3c0*/  FMUL.FTZ R59, R59, R130 ;  /* 0x000000823b3b7220 */ /* 0x000fc60000410000 */
[----:B------:R-:W-:Y:S01]  /*e3d0*/  FSETP.GTU.FTZ.AND P6, PT, R52, R119, PT ;  /* 0x000000773400720b */ /* 0x000fe20003fdc000 */
[----:B------:R-:W-:Y:S01]  /*e3e0*/  FMUL.FTZ R59, R59, R120 ;  /* 0x000000783b3b7220 */ /* 0x000fe20000410000 */
[----:B------:R-:W-:Y:S01]  /*e3f0*/  IMAD.U32 R54, R53, 0x10000, RZ ;  /* 0x0001000035367824 */ /* 0x000fe200078e00ff */
[----:B------:R-:W-:Y:S01]  /*e400*/  F2FP.BF16.F32.PACK_AB R53, R143, R144 ;  /* 0x000000908f35723e */ /* 0x000fe200000010ff */
[----:B------:R-:W-:Y:S02]  /*e410*/  IMAD.U32 R52, R85, 0x10000, RZ ;  /* 0x0001000055347824 */ /* 0x000fe400078e00ff */
[----:B------:R-:W-:Y:S02]  /*e420*/  FSEL R59, R59, RZ, !P6 ;  /* 0x000000ff3b3b7208 */ /* 0x000fe40007000000 */
[----:B------:R-:W-:-:S03]  /*e430*/  PLOP3.LUT P6, PT, P6, PT, PT, 0x8, 0x80 ;  /* 0x000000000080781c */ /* 0x000fc600037ce170 */
[----:B------:R-:W-:Y:S01]  /*e440*/  FFMA.FTZ R59, R59, R52, R54 ;  /* 0x000000343b3b7223 */ /* 0x000fe20000010036 */
[----:B------:R-:W-:Y:S02]  /*e450*/  F2FP.BF16.F32.PACK_AB R54, R58, R145 ;  /* 0x000000913a36723e */ /* 0x000fe400000010ff */
[----:B------:R-:W-:Y:S02]  /*e460*/  F2FP.BF16.F32.PACK_AB R52, R141, R142 ;  /* 0x0000008e8d34723e */ /* 0x000fe400000010ff */
[----:B------:R-:W-:Y:S01]  /*e470*/  F2FP.BF16.F32.PACK_AB R55, R59, R146 ;  /* 0x000000923b37723e */ /* 0x000fe200000010ff */
[----:B------:R-:W-:Y:S06]  /*e480*/  BRA `(.L_x_2570) ;  /* 0x0000002800387947 */ /* 0x000fec0003800000 */
.L_x_2529:
[----:B------:R-:W-:Y:S01]  /*e490*/  ISETP.NE.AND P1, PT, R144, 0x1, PT ;  /* 0x000000019000780c */ /* 0x000fe20003f25270 */
[----:B------:R-:W-:Y:S01]  /*e4a0*/  BSSY.RECONVERGENT B1, `(.L_x_2571) ;  /* 0x0000046000017945 */ /* 0x000fe20003800200 */
[----:B-1----:R-:W-:Y:S02]  /*e4b0*/  HFMA2 R54, -RZ, RZ, 0, 1.1920928955078125e-07 ;  /* 0x00000002ff367431 */ /* 0x002fe400000001ff */
        /* <DEDUP_REMOVED lines=13> */
.L_x_2573:
        /* <DEDUP_REMOVED lines=13> */
.L_x_2575:
[----:B------:R-:W-:Y:S05]  /*e660*/  BSYNC.RECONVERGENT B2 ;  /* 0x0000000000027941 */ /* 0x000fea0003800200 */
.L_x_2574:
        /* <DEDUP_REMOVED lines=40> */
[----:B------:R-:W-:-:S07]  /*e8f0*/  IMAD.MOV.U32 R52, RZ, RZ, R114 ;  /* 0x000000ffff347224 */ /* 0x000fce00078e0072 */
.L_x_2572:
[----:B------:R-:W-:Y:S05]  /*e900*/  BSYNC.RECONVERGENT B1 ;  /* 0x0000000000017941 */ /* 0x000fea0003800200 */
.L_x_2571:
[----:B------:R-:W-:Y:S01]  /*e910*/  I2FP.F32.U32 R53, R52 ;  /* 0x0000003400357245 */ /* 0x000fe20000201000 */
[----:B------:R-:W-:Y:S01]  /*e920*/  BSSY.RECONVERGENT B1, `(.L_x_2576) ;  /* 0x0000050000017945 */ /* 0x000fe20003800200 */
[----:B-----5:R-:W-:Y:S01]  /*e930*/  SHF.L.U32 R55, R56, 0x10, RZ ;  /* 0x0000001038377819 */ /* 0x020fe200000006ff */
[----:B------:R-:W-:Y:S01]  /*e940*/  IMAD.MOV.U32 R143, RZ, RZ, 0x2 ;  /* 0x00000002ff8f7424 */ /* 0x000fe200078e00ff */
[----:B------:R-:W-:Y:S01]  /*e950*/  ISETP.NE.AND P2, PT, R54, 0x1, PT ;  /* 0x000000013600780c */ /* 0x000fe20003f45270 */
[----:B------:R-:W-:Y:S01]  /*e960*/  FFMA.FTZ R52, R53, R128, 1.1641532182693481445e-10 ;  /* 0x2f00000035347423 */ /* 0x000fe20000010080 */
[----:B------:R-:W-:Y:S02]  /*e970*/  IMAD.U32 R53, R8, 0x10000, RZ ;  /* 0x0001000008357824 */ /* 0x000fe400078e00ff */
[----:B------:R-:W-:Y:S01]  /*e980*/  FMUL.FTZ R55, R55, R130 ;  /* 0x0000008237377220 */ /* 0x000fe20000410000 */
[----:B------:R-:W-:Y:S02]  /*e990*/  PRMT R56, R56, 0x7632, R56 ;  /* 0x0000763238387816 */ /* 0x000fe40000000038 */
[----:B------:R-:W-:Y:S01]  /*e9a0*/  FSETP.GTU.FTZ.AND P1, PT, R52, R119, PT ;  /* 0x000000773400720b */ /* 0x000fe20003f3c000 */
[----:B------:R-:W-:-:S05]  /*e9b0*/  FMUL.FTZ R55, R55, R120 ;  /* 0x0000007837377220 */ /* 0x000fca0000410000 */
[----:B------:R-:W-:Y:S02]  /*e9c0*/  FSEL R142, R55, RZ, !P1 ;  /* 0x000000ff378e7208 */ /* 0x000fe40004800000 */
[----:B------:R-:W-:-:S03]  /*e9d0*/  PLOP3.LUT P1, PT, P1, PT, PT, 0x8, 0x80 ;  /* 0x000000000080781c */ /* 0x000fc60000f2e170 */
[----:B------:R-:W-:Y:S01]  /*e9e0*/  FMUL.FTZ R142, R53, R142 ;  /* 0x0000008e358e7220 */ /* 0x000fe20000410000 */
        /* <DEDUP_REMOVED lines=11> */
.L_x_2578:
        /* <DEDUP_REMOVED lines=13> */
.L_x_2580:
[----:B------:R-:W-:Y:S05]  /*eb70*/  BSYNC.RECONVERGENT B2 ;  /* 0x0000000000027941 */ /* 0x000fea0003800200 */
.L_x_2579:
        /* <DEDUP_REMOVED lines=42> */
.L_x_2577:
[----:B------:R-:W-:Y:S05]  /*ee20*/  BSYNC.RECONVERGENT B1 ;  /* 0x0000000000017941 */ /* 0x000fea0003800200 */
.L_x_2576:
[----:B------:R-:W-:Y:S01]  /*ee30*/  I2FP.F32.U32 R53, R53 ;  /* 0x0000003500357245 */ /* 0x000fe20000201000 */
[----:B------:R-:W-:Y:S01]  /*ee40*/  BSSY.RECONVERGENT B1, `(.L_x_2581) ;  /* 0x000004f000017945 */ /* 0x000fe20003800200 */
[----:B------:R-:W-:Y:S01]  /*ee50*/  SHF.L.U32 R55, R56, 0x10, RZ ;  /* 0x0000001038377819 */ /* 0x000fe200000006ff */
[----:B------:R-:W-:Y:S01]  /*ee60*/  IMAD.MOV.U32 R54, RZ, RZ, 0x2 ;  /* 0x00000002ff367424 */ /* 0x000fe200078e00ff */
[----:B------:R-:W-:Y:S01]  /*ee70*/  ISETP.NE.AND P2, PT, R143, 0x1, PT ;  /* 0x000000018f00780c */ /* 0x000fe20003f45270 */
[----:B------:R-:W-:Y:S01]  /*ee80*/  FFMA.FTZ R52, R53, R128, 1.1641532182693481445e-10 ;  /* 0x2f00000035347423 */ /* 0x000fe20000010080 */
[----:B------:R-:W-:Y:S01]  /*ee90*/  MOV R53, R110 ;  /* 0x0000006e00357202 */ /* 0x000fe20000000f00 */
        /* <DEDUP_REMOVED lines=17> */
.L_x_2583:
        /* <DEDUP_REMOVED lines=13> */
.L_x_2585:
[----:B------:R-:W-:Y:S05]  /*f080*/  BSYNC.RECONVERGENT B2 ;  /* 0x0000000000027941 */ /* 0x000fea0003800200 */
.L_x_2584:
        /* <DEDUP_REMOVED lines=42> */
.L_x_2582:
[----:B------:R-:W-:Y:S05]  /*f330*/  BSYNC.RECONVERGENT B1 ;  /* 0x0000000000017941 */ /* 0x000fea0003800200 */
.L_x_2581:
        /* <DEDUP_REMOVED lines=24> */
.L_x_2588:
        /* <DEDUP_REMOVED lines=13> */
.L_x_2590:
[----:B------:R-:W-:Y:S05]  /*f590*/  BSYNC.RECONVERGENT B2 ;  /* 0x0000000000027941 */ /* 0x000fea0003800200 */
.L_x_2589:
        /* <DEDUP_REMOVED lines=42> */
.L_x_2587:
[----:B------:R-:W-:Y:S05]  /*f840*/  BSYNC.RECONVERGENT B1 ;  /* 0x0000000000017941 */ /* 0x000fea0003800200 */
.L_x_2586:
        /* <DEDUP_REMOVED lines=23> */
.L_x_2593:
        /* <DEDUP_REMOVED lines=13> */
.L_x_2595:
[----:B------:R-:W-:Y:S05]  /*fa90*/  BSYNC.RECONVERGENT B2 ;  /* 0x0000000000027941 */ /* 0x000fea0003800200 */
.L_x_2594:
        /* <DEDUP_REMOVED lines=42> */
.L_x_2592:
[----:B------:R-:W-:Y:S05]  /*fd40*/  BSYNC.RECONVERGENT B1 ;  /* 0x0000000000017941 */ /* 0x000fea0003800200 */
.L_x_2591:
[----:B------:R-:W-:Y:S01]  /*fd50*/  I2FP.F32.U32 R53, R53 ;  /* 0x0000003500357245 */ /* 0x000fe20000201000 */
[----:B------:R-:W-:Y:S01]  /*fd60*/  BSSY.RECONVERGENT B1, `(.L_x_2596) ;  /* 0x000004f000017945 */ /* 0x000fe20003800200 */
[----:B------:R-:W-:Y:S01]  /*fd70*/  SHF.L.U32 R55, R58, 0x10, RZ ;  /* 0x000000103a377819 */ /* 0x000fe200000006ff */
[----:B------:R-:W-:Y:S01]  /*fd80*/  IMAD.MOV.U32 R56, RZ, RZ, 0x2 ;  /* 0x00000002ff387424 */ /* 0x000fe200078e00ff */
[----:B------:R-:W-:Y:S01]  /*fd90*/  ISETP.NE.AND P4, PT, R54, 0x1, PT ;  /* 0x000000013600780c */ /* 0x000fe20003f85270 */
[----:B------:R-:W-:Y:S01]  /*fda0*/  FFMA.FTZ R52, R53, R128, 1.1641532182693481445e-10 ;  /* 0x2f00000035347423 */ /* 0x000fe20000010080 */
[----:B------:R-:W-:Y:S01]  /*fdb0*/  PRMT R58, R58, 0x7632, R58 ;  /* 0x000076323a3a7816 */ /* 0x000fe2000000003a */
[----:B------:R-:W-:Y:S01]  /*fdc0*/  FMUL.FTZ R55, R55, R130 ;  /* 0x0000008237377220 */ /* 0x000fe20000410000 */
[----:B------:R-:W-:Y:S02]  /*fdd0*/  MOV R53, R110 ;  /* 0x0000006e00357202 */ /* 0x000fe40000000f00 */
        /* <DEDUP_REMOVED lines=15> */
.L_x_2598:
        /* <DEDUP_REMOVED lines=8> */
[----:B------:R-:W-:Y:S01]  /*ff50*/  @!P4 MOV R20, RZ ;  /* 0x000000ff0014c202 */ /* 0x000fe20000000f00 */
[----:B------:R-:W-:-:S03]  /*ff60*/  @!P4 VIADD R52, R73, 0x1 ;  /* 0x000000014934c836 */ /* 0x000fc60000000000 */
[----:B------:R-:W-:-:S13]  /*ff70*/  ISETP.NE.AND P5, PT, R23, RZ, !P4 ;  /* 0x000000ff1700720c */ /* 0x000fda00067a5270 */
[----:B------:R-:W-:-:S05]  /*ff80*/  @P5 IADD3 R52, PT, PT, R73, RZ, RZ ;  /* 0x000000ff49345210 */ /* 0x000fca0007ffe0ff */
[----:B------:R-:W-:-:S07]  /*ff90*/  @!P4 IMAD.MOV.U32 R73, RZ, RZ, R52 ;  /* 0x000000ffff49c224 */ /* 0x000fce00078e0034 */
.L_x_2600:
[----:B------:R-:W-:Y:S05]  /*ffa0*/  BSYNC.RECONVERGENT B2 ;  /* 0x0000000000027941 */ /* 0x000fea0003800200 */
.L_x_2599:
        /* <DEDUP_REMOVED lines=42> */
.L_x_2597:
[----:B------:R-:W-:Y:S05]  /*10250*/  BSYNC.RECONVERGENT B1 ;  /* 0x0000000000017941 */ /* 0x000fea0003800200 */
.L_x_2596:
[----:B------:R-:W-:Y:S01]  /*10260*/  I2FP.F32.U32 R53, R53 ;  /* 0x0000003500357245 */ /* 0x000fe20000201000 */
[----:B------:R-:W-:Y:S01]  /*10270*/  BSSY.RECONVERGENT B1, `(.L_x_2601) ;  /* 0x000004e000017945 */ /* 0x000fe20003800200 */
[----:B------:R-:W-:Y:S01]  /*10280*/  SHF.L.U32 R55, R58, 0x10, RZ ;  /* 0x000000103a377819 */ /* 0x000fe200000006ff */
[----:B------:R-:W-:Y:S01]  /*10290*/  IMAD.U32 R58, R84, 0x10000, RZ ;  /* 0x00010000543a7824 */ /* 0x000fe200078e00ff */
[----:B------:R-:W-:Y:S01]  /*102a0*/  ISETP.NE.AND P5, PT, R56, 0x1, PT ;  /* 0x000000013800780c */ /* 0x000fe20003fa5270 */
[----:B------:R-:W-:Y:S01]  /*102b0*/  FFMA.FTZ R52, R53, R128, 1.1641532182693481445e-10 ;  /* 0x2f00000035347423 */ /* 0x000fe20000010080 */
[----:B------:R-:W-:Y:S02]  /*102c0*/  HFMA2 R54, -RZ, RZ, 0, 1.1920928955078125e-07 ;  /* 0x00000002ff367431 */ /* 0x000fe400000001ff */
[----:B------:R-:W-:Y:S01]  /*102d0*/  FMUL.FTZ R55, R55, R130 ;  /* 0x0000008237377220 */ /* 0x000fe20000410000 */
[----:B------:R-:W-:Y:S01]  /*102e0*/  IMAD.MOV.U32 R53, RZ, RZ, R110 ;  /* 0x000000ffff357224 */ /* 0x000fe200078e006e */
[----:B------:R-:W-:-:S02]  /*102f0*/  FSETP.GTU.FTZ.AND P4, PT, R52, R119, PT ;  /* 0x000000773400720b */ /* 0x000fc40003f9c000 */
[----:B------:R-:W-:-:S05]  /*10300*/  FMUL.FTZ R55, R55, R120 ;  /* 0x0000007837377220 */ /* 0x000fca0000410000 */
        /* <DEDUP_REMOVED lines=12> */
.L_x_2603:
        /* <DEDUP_REMOVED lines=13> */
.L_x_2605:
[----:B------:R-:W-:Y:S05]  /*104a0*/  BSYNC.RECONVERGENT B2 ;  /* 0x0000000000027941 */ /* 0x000fea0003800200 */
.L_x_2604:
        /* <DEDUP_REMOVED lines=42> */
.L_x_2602:
[----:B------:R-:W-:Y:S05]  /*10750*/  BSYNC.RECONVERGENT B1 ;  /* 0x0000000000017941 */ /* 0x000fea0003800200 */
.L_x_2601:
[----:B------:R-:W-:Y:S01]  /*10760*/  SHF.L.U32 R55, R59, 0x10, RZ ;  /* 0x000000103b377819 */ /* 0x000fe200000006ff */
[----:B------:R-:W-:Y:S01]  /*10770*/  BSSY.RECONVERGENT B1, `(.L_x_2606) ;  /* 0x0000051000017945 */ /* 0x000fe20003800200 */
[----:B------:R-:W-:Y:S01]  /*10780*/  I2FP.F32.U32 R53, R53 ;  /* 0x0000003500357245 */ /* 0x000fe20000201000 */
[----:B------:R-:W-:Y:S01]  /*10790*/  HFMA2 R56, -RZ, RZ, 0, 1.1920928955078125e-07 ;  /* 0x00000002ff387431 */ /* 0x000fe200000001ff */
[----:B------:R-:W-:Y:S01]  /*107a0*/  ISETP.NE.AND P6, PT, R54, 0x1, PT ;  /* 0x000000013600780c */ /* 0x000fe20003fc5270 */
[----:B------:R-:W-:Y:S01]  /*107b0*/  FMUL.FTZ R55, R55, R130 ;  /* 0x0000008237377220 */ /* 0x000fe20000410000 */
[----:B------:R-:W-:Y:S01]  /*107c0*/  PRMT R59, R59, 0x7632, R59 ;  /* 0x000076323b3b7816 */ /* 0x000fe2000000003b */
[----:B------:R-:W-:Y:S01]  /*107d0*/  FFMA.FTZ R52, R53, R128, 1.1641532182693481445e-10 ;  /* 0x2f00000035347423 */ /* 0x000fe20000010080 */
[----:B------:R-:W-:Y:S02]  /*107e0*/  IMAD.U32 R53, R5, 0x10000, RZ ;  /* 0x0001000005357824 */ /* 0x000fe400078e00ff */
[----:B------:R-:W-:-:S02]  /*107f0*/  FMUL.FTZ R55, R55, R120 ;  /* 0x0000007837377220 */ /* 0x000fc40000410000 */
        /* <DEDUP_REMOVED lines=14> */
.L_x_2608:
        /* <DEDUP_REMOVED lines=12> */
[----:B------:R-:W-:Y:S02]  /*109a0*/  @P0 IADD3 R53, PT, PT, R73, RZ, RZ ;  /* 0x000000ff49350210 */ /* 0x000fe40007ffe0ff */
[----:B------:R-:W-:Y:S02]  /*109b0*/  ISETP.NE.AND P0, PT, R52, RZ, PT ;  /* 0x000000ff3400720c */ /* 0x000fe40003f05270 */
[----:B------:R-:W-:-:S11]  /*109c0*/  @!P6 MOV R73, R53 ;  /* 0x000000350049e202 */ /* 0x000fd60000000f00 */
.L_x_2610:
[----:B------:R-:W-:Y:S05]  /*109d0*/  BSYNC.RECONVERGENT B2 ;  /* 0x0000000000027941 */ /* 0x000fea0003800200 */
.L_x_2609:
        /* <DEDUP_REMOVED lines=39> */
[----:B------:R-:W-:Y:S01]  /*10c50*/  LOP3.LUT R112, R127, R54, R53, 0x96, !PT ;  /* 0x000000367f707212 */ /* 0x000fe200078e9635 */
[----:B------:R-:W-:Y:S01]  /*10c60*/  IMAD.MOV.U32 R53, RZ, RZ, R140 ;  /* 0x000000ffff357224 */ /* 0x000fe200078e008c */
[----:B------:R-:W-:-:S07]  /*10c70*/  MOV R140, R52 ;  /* 0x00000034008c7202 */ /* 0x000fce0000000f00 */
.L_x_2607:
[----:B------:R-:W-:Y:S05]  /*10c80*/  BSYNC.RECONVERGENT B1 ;  /* 0x0000000000017941 */ /* 0x000fea0003800200 */
.L_x_2606:
[----:B------:R-:W-:Y:S02]  /*10c90*/  I2FP.F32.U32 R53, R53 ;  /* 0x0000003500357245 */ /* 0x000fe40000201000 */
[----:B------:R-:W-:Y:S02]  /*10ca0*/  SHF.L.U32 R59, R59, 0x10, RZ ;  /* 0x000000103b3b7819 */ /* 0x000fe400000006ff */
[----:B------:R-:W-:Y:S01]  /*10cb0*/  F2FP.BF16.F32.PACK_AB R54, R58, R145 ;  /* 0x000000913a36723e */ /* 0x000fe200000010ff */
[----:B------:R-:W-:Y:S01]  /*10cc0*/  FFMA.FTZ R52, R53, R128, 1.1641532182693481445e-10 ;  /* 0x2f00000035347423 */ /* 0x000fe20000010080 */
[----:B------:R-:W-:Y:S01]  /*10cd0*/  F2FP.BF16.F32.PACK_AB R53, R143, R144 ;  /* 0x000000908f35723e */ /* 0x000fe200000010ff */
[----:B------:R-:W-:-:S03]  /*10ce0*/  FMUL.FTZ R59, R59, R130 ;  /* 0x000000823b3b7220 */ /* 0x000fc60000410000 */
[----:B------:R-:W-:Y:S01]  /*10cf0*/  FSETP.GTU.FTZ.AND P6, PT, R52, R119, PT ;  /* 0x000000773400720b */ /* 0x000fe20003fdc000 */
[----:B------:R-:W-:Y:S01]  /*10d00*/  FMUL.FTZ R59, R59, R120 ;  /* 0x000000783b3b7220 */ /* 0x000fe20000410000 */
[----:B------:R-:W-:-:S04]  /*10d10*/  IMAD.U32 R52, R85, 0x10000, RZ ;  /* 0x0001000055347824 */ /* 0x000fc800078e00ff */
[----:B------:R-:W-:Y:S02]  /*10d20*/  FSEL R59, R59, RZ, !P6 ;  /* 0x000000ff3b3b7208 */ /* 0x000fe40007000000 */
[----:B------:R-:W-:-:S03]  /*10d30*/  PLOP3.LUT P6, PT, P6, PT, PT, 0x8, 0x80 ;  /* 0x000000000080781c */ /* 0x000fc600037ce170 */
[----:B------:R-:W-:Y:S01]  /*10d40*/  FMUL.FTZ R59, R52, R59 ;  /* 0x0000003b343b7220 */ /* 0x000fe20000410000 */
[----:B------:R-:W-:-:S04]  /*10d50*/  F2FP.BF16.F32.PACK_AB R52, R141, R142 ;  /* 0x0000008e8d34723e */ /* 0x000fc800000010ff */
[----:B------:R-:W-:-:S07]  /*10d60*/  F2FP.BF16.F32.PACK_AB R55, R59, R146 ;  /* 0x000000923b37723e */ /* 0x000fce00000010ff */
.L_x_2570:
[----:B------:R-:W0:Y:S01]  /*10d70*/  @P0 LDC.64 R150, c[0x0][0x3a0] ;  /* 0x0000e800ff960b82 */ /* 0x000e220000000a00 */
[----:B------:R-:W-:Y:S01]  /*10d80*/  SEL R152, RZ, 0x10000, !P5 ;  /* 0x00010000ff987807 */ /* 0x000fe20006800000 */
[----:B------:R-:W-:Y:S01]  /*10d90*/  IMAD.WIDE.U32 R154, R137, 0x10, R60 ;  /* 0x00000010899a7825 */ /* 0x000fe200078e003c */
[----:B------:R-:W-:Y:S02]  /*10da0*/  ISETP.NE.AND P5, PT, R147, RZ, PT ;  /* 0x000000ff9300720c */ /* 0x000fe40003fa5270 */
[----:B------:R-:W-:Y:S02]  /*10db0*/  SEL R156, RZ, 0x1000000, !P6 ;  /* 0x01000000ff9c7807 */ /* 0x000fe40007000000 */
[----:B------:R-:W-:Y:S01]  /*10dc0*/  ISETP.NE.AND P6, PT, R114, RZ, PT ;  /* 0x000000ff7200720c */ /* 0x000fe20003fc5270 */
[----:B------:R1:W-:Y:S01]  /*10dd0*/  STG.E.128 desc[UR8][R154.64], R52 ;  /* 0x000000349a007986 */ /* 0x0003e2000c101d08 */
[----:B------:R-:W-:Y:S02]  /*10de0*/  SEL R153, RZ, 0x100, !P4 ;  /* 0x00000100ff997807 */ /* 0x000fe40006000000 */
[----:B------:R-:W-:-:S02]  /*10df0*/  SEL R147, RZ, 0x1000000, !P2 ;  /* 0x01000000ff937807 */ /* 0x000fc40005000000 */
[----:B------:R-:W-:Y:S02]  /*10e00*/  SEL R114, RZ, 0x10000, !P1 ;  /* 0x00010000ff727807 */ /* 0x000fe40004800000 */
[----:B------:R-:W-:Y:S02]  /*10e10*/  SEL R57, RZ, 0x100, !P5 ;  /* 0x00000100ff397807 */ /* 0x000fe40006800000 */
[----:B------:R-:W-:Y:S02]  /*10e20*/  LOP3.LUT R153, R153, R156, R152, 0xfe, !PT ;  /* 0x0000009c99997212 */ /* 0x000fe400078efe98 */
[----:B------:R-:W-:Y:S02]  /*10e30*/  LOP3.LUT R57, R57, R147, R114, 0xfe, !PT ;  /* 0x0000009339397212 */ /* 0x000fe400078efe72 */
[----:B------:R-:W-:Y:S02]  /*10e40*/  SEL R152, RZ, 0x1, !P3 ;  /* 0x00000001ff987807 */ /* 0x000fe40005800000 */
[----:B------:R-:W-:-:S02]  /*10e50*/  IADD3 R147, PT, PT, R65, 0x60, RZ ;  /* 0x0000006041937810 */ /* 0x000fc40007ffe0ff */
[----:B------:R-:W-:Y:S01]  /*10e60*/  SEL R114, RZ, 0x1, !P6 ;  /* 0x00000001ff727807 */ /* 0x000fe20007000000 */
[----:B-1----:R-:W-:Y:S01]  /*10e70*/  IMAD.WIDE.U32 R154, R137, 0x8, R62 ;  /* 0x00000008899a7825 */ /* 0x002fe200078e003e */
[----:B------:R-:W-:Y:S02]  /*10e80*/  LOP3.LUT R153, R153, R152, RZ, 0xfc, !PT ;  /* 0x0000009899997212 */ /* 0x000fe400078efcff */
[----:B------:R-:W-:Y:S01]  /*10e90*/  LOP3.LUT R152, R57, R114, RZ, 0xfc, !PT ;  /* 0x0000007239987212 */ /* 0x000fe200078efcff */
[----:B------:R-:W-:-:S04]  /*10ea0*/  IMAD.WIDE.U32 R52, R147, 0x10, R148 ;  /* 0x0000001093347825 */ /* 0x000fc800078e0094 */
[----:B0-----:R-:W-:Y:S01]  /*10eb0*/  @P0 IMAD.WIDE.U32 R150, R147, 0x10, R150 ;  /* 0x0000001093960825 */ /* 0x001fe200078e0096 */
[----:B------:R0:W-:Y:S04]  /*10ec0*/  STG.E.64 desc[UR8][R154.64], R152 ;  /* 0x000000989a007986 */ /* 0x0001e8000c101b08 */
[----:B------:R0:W5:Y:S04]  /*10ed0*/  @P0 LDG.E.128 R48, desc[UR8][R150.64] ;  /* 0x0000000896300981 */ /* 0x000168000c1e1d00 */
[----:B------:R-:W5:Y:S01]  /*10ee0*/  LDG.E.128 R52, desc[UR8][R52.64] ;  /* 0x0000000834347981 */ /* 0x000f62000c1e1d00 */
[----:B------:R-:W-:Y:S05]  /*10ef0*/  @!P0 BRA `(.L_x_2611) ;  /* 0x00000028006c8947 */ /* 0x000fea0003800000 */
        /* <DEDUP_REMOVED lines=16> */
.L_x_2614:
[----:B------:R-:W-:Y:S01]  /*11000*/  IADD3 R24, PT, PT, R24, 0x1, RZ ;  /* 0x0000000118187810 */ /* 0x000fe20007ffe0ff */
[----:B------:R-:W-:Y:S03]  /*11010*/  BSSY.RECONVERGENT B2, `(.L_x_2615) ;  /* 0x000000c000027945 */ /* 0x000fe60003800200 */
[C---:B------:R-:W-:Y:S01]  /*11020*/  ISETP.NE.AND P0, PT, R24.reuse, RZ, PT ;  /* 0x000000ff1800720c */ /* 0x040fe20003f05270 */
[----:B0-----:R-:W-:-:S12]  /*11030*/  IMAD.WIDE.U32 R150, R24, -0x2daee0ad, RZ ;  /* 0xd2511f5318967825 */ /* 0x001fd800078e00ff */
        /* <DEDUP_REMOVED lines=9> */
.L_x_2616:
[----:B------:R-:W-:Y:S05]  /*110d0*/  BSYNC.RECONVERGENT B2 ;  /* 0x0000000000027941 */ /* 0x000fea0003800200 */
.L_x_2615:
        /* <DEDUP_REMOVED lines=42> */
.L_x_2613:
[----:B------:R-:W-:Y:S05]  /*11380*/  BSYNC.RECONVERGENT B1 ;  /* 0x0000000000017941 */ /* 0x000fea0003800200 */
.L_x_2612:
[----:B------:R-:W-:Y:S01]  /*11390*/  I2FP.F32.U32 R57, R57 ;  /* 0x0000003900397245 */ /* 0x000fe20000201000 */
[----:B0-----:R-:W-:Y:S01]  /*113a0*/  IMAD.U32 R150, R70, 0x10000, RZ ;  /* 0x0001000046967824 */ /* 0x001fe200078e00ff */
[----:B-----5:R-:W-:Y:S01]  /*113b0*/  SHF.L.U32 R149, R52, 0x10, RZ ;  /* 0x0000001034957819 */ /* 0x020fe200000006ff */
[----:B------:R-:W-:Y:S01]  /*113c0*/  BSSY.RECONVERGENT B1, `(.L_x_2617) ;  /* 0x000004f000017945 */ /* 0x000fe20003800200 */
[----:B------:R-:W-:Y:S01]  /*113d0*/  ISETP.NE.AND P1, PT, R148, 0x1, PT ;  /* 0x000000019400780c */ /* 0x000fe20003f25270 */
[----:B------:R-:W-:Y:S01]  /*113e0*/  FFMA.FTZ R56, R57, R128, 1.1641532182693481445e-10 ;  /* 0x2f00000039387423 */ /* 0x000fe20000010080 */
[----:B------:R-:W-:Y:S01]  /*113f0*/  PRMT R52, R52, 0x7632, R52 ;  /* 0x0000763234347816 */ /* 0x000fe20000000034 */
[----:B------:R-:W-:Y:S01]  /*11400*/  FMUL.FTZ R149, R149, R130 ;  /* 0x0000008295957220 */ /* 0x000fe20000410000 */
[----:B------:R-:W-:Y:S01]  /*11410*/  IMAD.MOV.U32 R140, RZ, RZ, 0x2 ;  /* 0x00000002ff8c7424 */ /* 0x000fe200078e00ff */
[----:B------:R-:W-:Y:S02]  /*11420*/  MOV R57, R110 ;  /* 0x0000006e00397202 */ /* 0x000fe40000000f00 */
[----:B------:R-:W-:Y:S01]  /*11430*/  FMUL.FTZ R149, R149, R120 ;  /* 0x0000007895957220 */ /* 0x000fe20000410000 */
[----:B------:R-:W-:-:S02]  /*11440*/  FSETP.GTU.FTZ.AND P0, PT, R56, R119, PT ;  /* 0x000000773800720b */ /* 0x000fc40003f1c000 */
[----:B------:R-:W-:Y:S02]  /*11450*/  SHF.L.U32 R56, R48, 0x10, RZ ;  /* 0x0000001030387819 */ /* 0x000fe400000006ff */
        /* <DEDUP_REMOVED lines=13> */
.L_x_2619:
        /* <DEDUP_REMOVED lines=13> */
.L_x_2621:
[----:B------:R-:W-:Y:S05]  /*11600*/  BSYNC.RECONVERGENT B2 ;  /* 0x0000000000027941 */ /* 0x000fea0003800200 */
.L_x_2620:
        /* <DEDUP_REMOVED lines=42> */
.L_x_2618:
[----:B------:R-:W-:Y:S05]  /*118b0*/  BSYNC.RECONVERGENT B1 ;  /* 0x0000000000017941 */ /* 0x000fea0003800200 */
.L_x_2617:
[----:B------:R-:W-:Y:S01]  /*118c0*/  I2FP.F32.U32 R57, R57 ;  /* 0x0000003900397245 */ /* 0x000fe20000201000 */
[----:B------:R-:W-:Y:S01]  /*118d0*/  IMAD.U32 R151, R52, 0x10000, RZ ;  /* 0x0001000034977824 */ /* 0x000fe200078e00ff */
[----:B------:R-:W-:Y:S01]  /*118e0*/  ISETP.NE.AND P1, PT, R140, 0x1, PT ;  /* 0x000000018c00780c */ /* 0x000fe20003f25270 */
[----:B------:R-:W-:Y:S01]  /*118f0*/  BSSY.RECONVERGENT B1, `(.L_x_2622) ;  /* 0x000004e000017945 */ /* 0x000fe20003800200 */
[----:B------:R-:W-:Y:S01]  /*11900*/  PRMT R56, R48, 0x7632, R56 ;  /* 0x0000763230387816 */ /* 0x000fe20000000038 */
[----:B------:R-:W-:Y:S01]  /*11910*/  FFMA.FTZ R52, R57, R128, 1.1641532182693481445e-10 ;  /* 0x2f00000039347423 */ /* 0x000fe20000010080 */
[----:B------:R-:W-:Y:S01]  /*11920*/  FMUL.FTZ R151, R151, R130 ;  /* 0x0000008297977220 */ /* 0x000fe20000410000 */
[----:B------:R-:W-:Y:S02]  /*11930*/  SHF.L.U32 R57, R86, 0x10, RZ ;  /* 0x0000001056397819 */ /* 0x000fe400000006ff */
[----:B------:R-:W-:Y:S02]  /*11940*/  IMAD.U32 R153, R56, 0x10000, RZ ;  /* 0x0001000038997824 */ /* 0x000fe400078e00ff */
[----:B------:R-:W-:Y:S01]  /*11950*/  FMUL.FTZ R151, R151, R120 ;  /* 0x0000007897977220 */ /* 0x000fe20000410000 */
[----:B------:R-:W-:Y:S01]  /*11960*/  FSETP.GTU.FTZ.AND P0, PT, R52, R119, PT ;  /* 0x000000773400720b */ /* 0x000fe20003f1c000 */
[----:B------:R-:W-:-:S02]  /*11970*/  HFMA2 R56, -RZ, RZ, 0, 1.1920928955078125e-07 ;  /* 0x00000002ff387431 */ /* 0x000fc400000001ff */
        /* <DEDUP_REMOVED lines=13> */
.L_x_2624:
        /* <DEDUP_REMOVED lines=13> */
.L_x_2626:
[----:B------:R-:W-:Y:S05]  /*11b20*/  BSYNC.RECONVERGENT B2 ;  /* 0x0000000000027941 */ /* 0x000fea0003800200 */
.L_x_2625:
[----:B------:R-:W-:Y:S01]  /*11b30*/  LOP3.LUT R110, R73, UR7, R153, 0x96, !PT ;  /* 0x00000007496e7c12 */ /* 0x000fe2000f8e9699 */
[----:B------:R-:W-:-:S04]  /*11b40*/  IMAD.WIDE.U32 R56, R23, -0x326172a9, RZ ;  /* 0xcd9e8d5717387825 */ /* 0x000fc800078e00ff */
[----:B------:R-:W-:Y:S01]  /*11b50*/  IMAD.WIDE.U32 R110, R110, -0x326172a9, RZ ;  /* 0xcd9e8d576e6e7825 */ /* 0x000fe200078e00ff */
[----:B------:R-:W-:-:S03]  /*11b60*/  LOP3.LUT R57, R20, UR6, R57, 0x96, !PT ;  /* 0x0000000614397c12 */ /* 0x000fc6000f8e9639 */
[----:B------:R-:W-:Y:S01]  /*11b70*/  IMAD.MOV.U32 R52, RZ, RZ, R114 ;  /* 0x000000ffff347224 */ /* 0x000fe200078e0072 */
        /* <DEDUP_REMOVED lines=33> */
[----:B------:R-:W-:-:S03]  /*11d90*/  IMAD.WIDE.U32 R56, R57, -0x2daee0ad, RZ ;  /* 0xd2511f5339387825 */ /* 0x000fc600078e00ff */
[----:B------:R-:W-:Y:S01]  /*11da0*/  MOV R114, R56 ;  /* 0x0000003800727202 */ /* 0x000fe20000000f00 */
[----:B------:R-:W-:Y:S01]  /*11db0*/  IMAD.MOV.U32 R56, RZ, RZ, RZ ;  /* 0x000000ffff387224 */ /* 0x000fe200078e00ff */
[----:B------:R-:W-:-:S07]  /*11dc0*/  LOP3.LUT R112, R127, R152, R57, 0x96, !PT ;  /* 0x000000987f707212 */ /* 0x000fce00078e9639 */
.L_x_2623:
[----:B------:R-:W-:Y:S05]  /*11dd0*/  BSYNC.RECONVERGENT B1 ;  /* 0x0000000000017941 */ /* 0x000fea0003800200 */
.L_x_2622:
        /* <DEDUP_REMOVED lines=25> */
.L_x_2629:
        /* <DEDUP_REMOVED lines=13> */
.L_x_2631:
[----:B------:R-:W-:Y:S05]  /*12040*/  BSYNC.RECONVERGENT B2 ;  /* 0x0000000000027941 */ /* 0x000fea0003800200 */
.L_x_2630:
[----:B------:R-:W-:Y:S01]  /*12050*/  LOP3.LUT R110, R73, UR7, R57, 0x96, !PT ;  /* 0x00000007496e7c12 */ /* 0x000fe2000f8e9639 */
[----:B------:R-:W-:-:S04]  /*12060*/  IMAD.WIDE.U32 R52, R23, -0x326172a9, RZ ;  /* 0xcd9e8d5717347825 */ /* 0x000fc800078e00ff */
[----:B------:R-:W-:Y:S02]  /*12070*/  HFMA2 R153, -RZ, RZ, 0, 0 ;  /* 0x00000000ff997431 */ /* 0x000fe400000001ff */
        /* <DEDUP_REMOVED lines=36> */
[----:B------:R-:W-:Y:S02]  /*122c0*/  LOP3.LUT R112, R127, R56, R53, 0x96, !PT ;  /* 0x000000387f707212 */ /* 0x000fe400078e9635 */
[----:B------:R-:W-:Y:S01]  /*122d0*/  MOV R53, R114 ;  /* 0x0000007200357202 */ /* 0x000fe20000000f00 */
[----:B------:R-:W-:-:S07]  /*122e0*/  IMAD.MOV.U32 R114, RZ, RZ, R52 ;  /* 0x000000ffff727224 */ /* 0x000fce00078e0034 */
.L_x_2628:
[----:B------:R-:W-:Y:S05]  /*122f0*/  BSYNC.RECONVERGENT B1 ;  /* 0x0000000000017941 */ /* 0x000fea0003800200 */
.L_x_2627:
[----:B------:R-:W-:Y:S01]  /*12300*/  I2FP.F32.U32 R53, R53 ;  /* 0x0000003500357245 */ /* 0x000fe20000201000 */
[----:B------:R-:W-:Y:S01]  /*12310*/  IMAD.U32 R57, R140, 0x10000, RZ ;  /* 0x000100008c397824 */ /* 0x000fe200078e00ff */
[----:B------:R-:W-:Y:S01]  /*12320*/  ISETP.NE.AND P3, PT, R153, 0x1, PT ;  /* 0x000000019900780c */ /* 0x000fe20003f65270 */
[----:B------:R-:W-:Y:S01]  /*12330*/  BSSY.RECONVERGENT B1, `(.L_x_2632) ;  /* 0x000004e000017945 */ /* 0x000fe20003800200 */
[----:B------:R-:W-:Y:S02]  /*12340*/  HFMA2 R140, -RZ, RZ, 0, 1.1920928955078125e-07 ;  /* 0x00000002ff8c7431 */ /* 0x000fe400000001ff */
[----:B------:R-:W-:Y:S01]  /*12350*/  FFMA.FTZ R52, R53, R128, 1.1641532182693481445e-10 ;  /* 0x2f00000035347423 */ /* 0x000fe20000010080 */
[----:B------:R-:W-:Y:S01]  /*12360*/  FMUL.FTZ R57, R57, R130 ;  /* 0x0000008239397220 */ /* 0x000fe20000410000 */
[----:B------:R-:W-:-:S03]  /*12370*/  IMAD.MOV.U32 R53, RZ, RZ, R110 ;  /* 0x000000ffff357224 */ /* 0x000fc600078e006e */
[----:B------:R-:W-:Y:S01]  /*12380*/  FSETP.GTU.FTZ.AND P2, PT, R52, R119, PT ;  /* 0x000000773400720b */ /* 0x000fe20003f5c000 */
[----:B------:R-:W-:Y:S01]  /*12390*/  FMUL.FTZ R57, R57, R120 ;  /* 0x0000007839397220 */ /* 0x000fe20000410000 */
[----:B------:R-:W-:-:S04]  /*123a0*/  PRMT R52, R49, 0x7632, R52 ;  /* 0x0000763231347816 */ /* 0x000fc80000000034 */
[----:B------:R-:W-:Y:S01]  /*123b0*/  SHF.L.U32 R56, R52, 0x10, RZ ;  /* 0x0000001034387819 */ /* 0x000fe200000006ff */
[----:B------:R-:W-:Y:S01]  /*123c0*/  IMAD.U32 R52, R87, 0x10000, RZ ;  /* 0x0001000057347824 */ /* 0x000fe200078e00ff */
        /* <DEDUP_REMOVED lines=12> */
.L_x_2634:
        /* <DEDUP_REMOVED lines=13> */
.L_x_2636:
[----:B------:R-:W-:Y:S05]  /*12560*/  BSYNC.RECONVERGENT B2 ;  /* 0x0000000000027941 */ /* 0x000fea0003800200 */
.L_x_2635:
[----:B------:R-:W-:Y:S01]  /*12570*/  LOP3.LUT R110, R73, UR7, R57, 0x96, !PT ;  /* 0x00000007496e7c12 */ /* 0x000fe2000f8e9639 */
[----:B------:R-:W-:-:S04]  /*12580*/  IMAD.WIDE.U32 R52, R23, -0x326172a9, RZ ;  /* 0xcd9e8d5717347825 */ /* 0x000fc800078e00ff */
[----:B------:R-:W-:Y:S01]  /*12590*/  IMAD.WIDE.U32 R110, R110, -0x326172a9, RZ ;  /* 0xcd9e8d576e6e7825 */ /* 0x000fe200078e00ff */
[----:B------:R-:W-:-:S03]  /*125a0*/  LOP3.LUT R53, R20, UR6, R53, 0x96, !PT ;  /* 0x0000000614357c12 */ /* 0x000fc6000f8e9635 */
[----:B------:R-:W-:Y:S01]  /*125b0*/  IMAD.MOV.U32 R140, RZ, RZ, RZ ;  /* 0x000000ffff8c7224 */ /* 0x000fe200078e00ff */
        /* <DEDUP_REMOVED lines=35> */
[----:B------:R-:W-:Y:S01]  /*127f0*/  IMAD.MOV.U32 R53, RZ, RZ, R114 ;  /* 0x000000ffff357224 */ /* 0x000fe200078e0072 */
[----:B------:R-:W-:-:S07]  /*12800*/  MOV R114, R52 ;  /* 0x0000003400727202 */ /* 0x000fce0000000f00 */
.L_x_2633:
[----:B------:R-:W-:Y:S05]  /*12810*/  BSYNC.RECONVERGENT B1 ;  /* 0x0000000000017941 */ /* 0x000fea0003800200 */
.L_x_2632:
        /* <DEDUP_REMOVED lines=25> */
.L_x_2639:
        /* <DEDUP_REMOVED lines=13> */
.L_x_2641:
[----:B------:R-:W-:Y:S05]  /*12a80*/  BSYNC.RECONVERGENT B2 ;  /* 0x0000000000027941 */ /* 0x000fea0003800200 */
.L_x_2640:
        /* <DEDUP_REMOVED lines=39> */
[----:B------:R-:W-:Y:S01]  /*12d00*/  HFMA2 R56, -RZ, RZ, 0, 0 ;  /* 0x00000000ff387431 */ /* 0x000fe200000001ff */
[----:B------:R-:W-:Y:S01]  /*12d10*/  MOV R53, R114 ;  /* 0x0000007200357202 */ /* 0x000fe20000000f00 */
[----:B------:R-:W-:-:S07]  /*12d20*/  IMAD.MOV.U32 R114, RZ, RZ, R52 ;  /* 0x000000ffff727224 */ /* 0x000fce00078e0034 */
.L_x_2638:
[----:B------:R-:W-:Y:S05]  /*12d30*/  BSYNC.RECONVERGENT B1 ;  /* 0x0000000000017941 */ /* 0x000fea0003800200 */
.L_x_2637:
[----:B------:R-:W-:Y:S01]  /*12d40*/  I2FP.F32.U32 R53, R53 ;  /* 0x0000003500357245 */ /* 0x000fe20000201000 */
[----:B------:R-:W-:Y:S01]  /*12d50*/  IMAD.U32 R57, R54, 0x10000, RZ ;  /* 0x0001000036397824 */ /* 0x000fe200078e00ff */
[----:B------:R-:W-:Y:S01]  /*12d60*/  ISETP.NE.AND P5, PT, R56, 0x1, PT ;  /* 0x000000013800780c */ /* 0x000fe20003fa5270 */
[----:B------:R-:W-:Y:S02]  /*12d70*/  BSSY.RECONVERGENT B1, `(.L_x_2642) ;  /* 0x000004e000017945 */ /* 0x000fe40003800200 */
        /* <DEDUP_REMOVED lines=21> */
.L_x_2644:
        /* <DEDUP_REMOVED lines=13> */
.L_x_2646:
[----:B------:R-:W-:Y:S05]  /*12fa0*/  BSYNC.RECONVERGENT B2 ;  /* 0x0000000000027941 */ /* 0x000fea0003800200 */
.L_x_2645:
        /* <DEDUP_REMOVED lines=42> */
.L_x_2643:
[----:B------:R-:W-:Y:S05]  /*13250*/  BSYNC.RECONVERGENT B1 ;  /* 0x0000000000017941 */ /* 0x000fea0003800200 */
.L_x_2642:
[----:B------:R-:W-:Y:S01]  /*13260*/  I2FP.F32.U32 R53, R53 ;  /* 0x0000003500357245 */ /* 0x000fe20000201000 */
[----:B------:R-:W-:Y:S01]  /*13270*/  BSSY.RECONVERGENT B1, `(.L_x_2647) ;  /* 0x0000052000017945 */ /* 0x000fe20003800200 */
[----:B------:R-:W-:Y:S01]  /*13280*/  SHF.L.U32 R57, R55, 0x10, RZ ;  /* 0x0000001037397819 */ /* 0x000fe200000006ff */
[----:B------:R-:W-:Y:S01]  /*13290*/  IMAD.MOV.U32 R140, RZ, RZ, 0x2 ;  /* 0x00000002ff8c7424 */ /* 0x000fe200078e00ff */
[----:B------:R-:W-:Y:S01]  /*132a0*/  ISETP.NE.AND P6, PT, R54, 0x1, PT ;  /* 0x000000013600780c */ /* 0x000fe20003fc5270 */
[----:B------:R-:W-:Y:S01]  /*132b0*/  FFMA.FTZ R52, R53, R128, 1.1641532182693481445e-10 ;  /* 0x2f00000035347423 */ /* 0x000fe20000010080 */
[----:B------:R-:W-:Y:S01]  /*132c0*/  SHF.L.U32 R56, R51, 0x10, RZ ;  /* 0x0000001033387819 */ /* 0x000fe200000006ff */
[----:B------:R-:W-:Y:S01]  /*132d0*/  FMUL.FTZ R57, R57, R130 ;  /* 0x0000008239397220 */ /* 0x000fe20000410000 */
[----:B------:R-:W-:Y:S02]  /*132e0*/  PRMT R156, R55, 0x7632, R156 ;  /* 0x00007632379c7816 */ /* 0x000fe4000000009c */
[----:B------:R-:W-:Y:S01]  /*132f0*/  FSETP.GTU.FTZ.AND P5, PT, R52, R119, PT ;  /* 0x000000773400720b */ /* 0x000fe20003fbc000 */
[----:B------:R-:W-:Y:S01]  /*13300*/  FMUL.FTZ R57, R57, R120 ;  /* 0x0000007839397220 */ /* 0x000fe20000410000 */
[----:B------:R-:W-:Y:S01]  /*13310*/  IMAD.U32 R52, R71, 0x10000, RZ ;  /* 0x0001000047347824 */ /* 0x000fe200078e00ff */
[----:B------:R-:W-:-:S03]  /*13320*/  MOV R53, R110 ;  /* 0x0000006e00357202 */ /* 0x000fc60000000f00 */
        /* <DEDUP_REMOVED lines=12> */
.L_x_2649:
[----:B------:R-:W-:Y:S01]  /*133f0*/  VIADD R24, R24, 0x1 ;  /* 0x0000000118187836 */ /* 0x000fe20000000000 */
[----:B------:R-:W-:Y:S04]  /*13400*/  BSSY.RECONVERGENT B2, `(.L_x_2650) ;  /* 0x000000d000027945 */ /* 0x000fe80003800200 */
[----:B------:R-:W-:-:S13]  /*13410*/  ISETP.NE.AND P6, PT, R24, RZ, PT ;  /* 0x000000ff1800720c */ /* 0x000fda0003fc5270 */
[----:B------:R-:W-:Y:S05]  /*13420*/  @P6 BRA `(.L_x_2651) ;  /* 0x0000000000286947 */ /* 0x000fea0003800000 */
[----:B------:R-:W-:Y:S02]  /*13430*/  IADD3 R20, PT, PT, R20, 0x1, RZ ;  /* 0x0000000114147810 */ /* 0x000fe40007ffe0ff */
[----:B------:R-:W-:Y:S02]  /*13440*/  P2R R52, PR, RZ, 0x1 ;  /* 0x00000001ff347803 */ /* 0x000fe40000000000 */
        /* <DEDUP_REMOVED lines=8> */
.L_x_2651:
[----:B------:R-:W-:Y:S05]  /*134d0*/  BSYNC.RECONVERGENT B2 ;  /* 0x0000000000027941 */ /* 0x000fea0003800200 */
.L_x_2650:
[----:B------:R-:W-:-:S04]  /*134e0*/  IMAD.WIDE.U32 R54, R23, -0x326172a9, RZ ;  /* 0xcd9e8d5717367825 */ /* 0x000fc800078e00ff */
[----:B------:R-:W-:Y:S02]  /*134f0*/  HFMA2 R140, -RZ, RZ, 0, 0 ;  /* 0x00000000ff8c7431 */ /* 0x000fe400000001ff */
[----:B------:R-:W-:Y:S01]  /*13500*/  IMAD.WIDE.U32 R56, R24, -0x2daee0ad, RZ ;  /* 0xd2511f5318387825 */ /* 0x000fe200078e00ff */
[----:B------:R-:W-:-:S04]  /*13510*/  LOP3.LUT R52, R20, UR6, R55, 0x96, !PT ;  /* 0x0000000614347c12 */ /* 0x000fc8000f8e9637 */
        /* <DEDUP_REMOVED lines=35> */
[----:B------:R-:W-:Y:S02]  /*13750*/  LOP3.LUT R112, R127, R56, R53, 0x96, !PT ;  /* 0x000000387f707212 */ /* 0x000fe400078e9635 */
[----:B------:R-:W-:Y:S01]  /*13760*/  MOV R53, R114 ;  /* 0x0000007200357202 */ /* 0x000fe20000000f00 */
[----:B------:R-:W-:Y:S01]  /*13770*/  IMAD.MOV.U32 R114, RZ, RZ, R52 ;  /* 0x000000ffff727224 */ /* 0x000fe200078e0034 */
[----:B------:R-:W-:-:S07]  /*13780*/  LOP3.LUT R111, R54, UR24, R111, 0x96, !PT ;  /* 0x00000018366f7c12 */ /* 0x000fce000f8e966f */
.L_x_2648:
[----:B------:R-:W-:Y:S05]  /*13790*/  BSYNC.RECONVERGENT B1 ;  /* 0x0000000000017941 */ /* 0x000fea0003800200 */
.L_x_2647:
[----:B------:R-:W-:Y:S01]  /*137a0*/  I2FP.F32.U32 R53, R53 ;  /* 0x0000003500357245 */ /* 0x000fe20000201000 */
[----:B------:R-:W-:Y:S01]  /*137b0*/  IMAD.U32 R55, R156, 0x10000, RZ ;  /* 0x000100009c377824 */ /* 0x000fe200078e00ff */
[----:B------:R-:W-:Y:S02]  /*137c0*/  PRMT R52, R51, 0x7632, R52 ;  /* 0x0000763233347816 */ /* 0x000fe40000000034 */
[----:B------:R-:W-:Y:S01]  /*137d0*/  F2FP.BF16.F32.PACK_AB R54, R153, R154 ;  /* 0x0000009a9936723e */ /* 0x000fe200000010ff */
[----:B------:R-:W-:Y:S01]  /*137e0*/  FMUL.FTZ R55, R55, R130 ;  /* 0x0000008237377220 */ /* 0x000fe20000410000 */
[----:B------:R-:W-:Y:S01]  /*137f0*/  FFMA.FTZ R128, R53, R128, 1.1641532182693481445e-10 ;  /* 0x2f00000035807423 */ /* 0x000fe20000010080 */
[----:B------:R-:W-:Y:S01]  /*13800*/  IMAD.U32 R52, R52, 0x10000, RZ ;  /* 0x0001000034347824 */ /* 0x000fe200078e00ff */
[----:B------:R-:W-:Y:S01]  /*13810*/  F2FP.BF16.F32.PACK_AB R53, R151, R152 ;  /* 0x000000989735723e */ /* 0x000fe200000010ff */
[----:B------:R-:W-:Y:S01]  /*13820*/  FMUL.FTZ R55, R55, R120 ;  /* 0x0000007837377220 */ /* 0x000fe20000410000 */
[----:B------:R-:W-:-:S02]  /*13830*/  SHF.L.U32 R120, R89, 0x10, RZ ;  /* 0x0000001059787819 */ /* 0x000fc400000006ff */
[----:B------:R-:W-:-:S04]  /*13840*/  FSETP.GTU.FTZ.AND P6, PT, R128, R119, PT ;  /* 0x000000778000720b */ /* 0x000fc80003fdc000 */
[----:B------:R-:W-:Y:S02]  /*13850*/  FSEL R55, R55, RZ, !P6 ;  /* 0x000000ff37377208 */ /* 0x000fe40007000000 */
[----:B------:R-:W-:-:S03]  /*13860*/  PLOP3.LUT P6, PT, P6, PT, PT, 0x8, 0x80 ;  /* 0x000000000080781c */ /* 0x000fc600037ce170 */
[----:B------:R-:W-:Y:S01]  /*13870*/  FFMA.FTZ R120, R55, R120, R52 ;  /* 0x0000007837787223 */ /* 0x000fe20000010034 */
[----:B------:R-:W-:-:S04]  /*13880*/  F2FP.BF16.F32.PACK_AB R52, R148, R150 ;  /* 0x000000969434723e */ /* 0x000fc800000010ff */
[----:B------:R-:W-:Y:S01]  /*13890*/  F2FP.BF16.F32.PACK_AB R55, R120, R155 ;  /* 0x0000009b7837723e */ /* 0x000fe200000010ff */
[----:B------:R-:W-:Y:S06]  /*138a0*/  BRA `(.L_x_2652) ;  /* 0x0000002800387947 */ /* 0x000fec0003800000 */
.L_x_2611:
        /* <DEDUP_REMOVED lines=16> */
.L_x_2655:
[----:B------:R-:W-:Y:S01]  /*139b0*/  VIADD R24, R24, 0x1 ;  /* 0x0000000118187836 */ /* 0x000fe20000000000 */
[----:B------:R-:W-:Y:S03]  /*139c0*/  BSSY.RECONVERGENT B2, `(.L_x_2656) ;  /* 0x000000c000027945 */ /* 0x000fe60003800200 */
[C---:B0-----:R-:W-:Y:S01]  /*139d0*/  IMAD.WIDE.U32 R150, R24.reuse, -0x2daee0ad, RZ ;  /* 0xd2511f5318967825 */ /* 0x041fe200078e00ff */
        /* <DEDUP_REMOVED lines=10> */
.L_x_2657:
[----:B------:R-:W-:Y:S05]  /*13a80*/  BSYNC.RECONVERGENT B2 ;  /* 0x0000000000027941 */ /* 0x000fea0003800200 */
.L_x_2656:
        /* <DEDUP_REMOVED lines=39> */
[----:B------:R-:W-:Y:S01]  /*13d00*/  HFMA2 R148, -RZ, RZ, 0, 0 ;  /* 0x00000000ff947431 */ /* 0x000fe200000001ff */
[----:B------:R-:W-:Y:S01]  /*13d10*/  MOV R114, R56 ;  /* 0x0000003800727202 */ /* 0x000fe20000000f00 */
[----:B------:R-:W-:-:S07]  /*13d20*/  IMAD.MOV.U32 R57, RZ, RZ, R140 ;  /* 0x000000ffff397224 */ /* 0x000fce00078e008c */
.L_x_2654:
[----:B------:R-:W-:Y:S05]  /*13d30*/  BSYNC.RECONVERGENT B1 ;  /* 0x0000000000017941 */ /* 0x000fea0003800200 */
.L_x_2653:
[----:B------:R-:W-:Y:S01]  /*13d40*/  I2FP.F32.U32 R57, R57 ;  /* 0x0000003900397245 */ /* 0x000fe20000201000 */
[----:B-----5:R-:W-:Y:S01]  /*13d50*/  IMAD.U32 R149, R52, 0x10000, RZ ;  /* 0x0001000034957824 */ /* 0x020fe200078e00ff */
[----:B------:R-:W-:Y:S01]  /*13d60*/  ISETP.NE.AND P1, PT, R148, 0x1, PT ;  /* 0x000000019400780c */ /* 0x000fe20003f25270 */
[----:B------:R-:W-:Y:S01]  /*13d70*/  BSSY.RECONVERGENT B1, `(.L_x_2658) ;  /* 0x000004e000017945 */ /* 0x000fe20003800200 */
[----:B------:R-:W-:Y:S01]  /*13d80*/  PRMT R52, R52, 0x7632, R52 ;  /* 0x0000763234347816 */ /* 0x000fe20000000034 */
[----:B------:R-:W-:Y:S01]  /*13d90*/  FFMA.FTZ R56, R57, R128, 1.1641532182693481445e-10 ;  /* 0x2f00000039387423 */ /* 0x000fe20000010080 */
[----:B------:R-:W-:Y:S01]  /*13da0*/  FMUL.FTZ R149, R149, R130 ;  /* 0x0000008295957220 */ /* 0x000fe20000410000 */
[----:B------:R-:W-:-:S03]  /*13db0*/  SHF.L.U32 R57, R70, 0x10, RZ ;  /* 0x0000001046397819 */ /* 0x000fc600000006ff */
[----:B------:R-:W-:Y:S01]  /*13dc0*/  FMUL.FTZ R149, R149, R120 ;  /* 0x0000007895957220 */ /* 0x000fe20000410000 */
[----:B------:R-:W-:Y:S01]  /*13dd0*/  FSETP.GTU.FTZ.AND P0, PT, R56, R119, PT ;  /* 0x000000773800720b */ /* 0x000fe20003f1c000 */
[----:B------:R-:W-:-:S03]  /*13de0*/  IMAD.MOV.U32 R56, RZ, RZ, 0x2 ;  /* 0x00000002ff387424 */ /* 0x000fc600078e00ff */
[----:B0-----:R-:W-:Y:S02]  /*13df0*/  FSEL R150, R149, RZ, !P0 ;  /* 0x000000ff95967208 */ /* 0x001fe40004000000 */
        /* <DEDUP_REMOVED lines=13> */
.L_x_2660:
        /* <DEDUP_REMOVED lines=13> */
.L_x_2662:
[----:B------:R-:W-:Y:S05]  /*13fa0*/  BSYNC.RECONVERGENT B2 ;  /* 0x0000000000027941 */ /* 0x000fea0003800200 */
.L_x_2661:
        /* <DEDUP_REMOVED lines=40> */
[----:B------:R-:W-:Y:S02]  /*14230*/  IMAD.MOV.U32 R114, RZ, RZ, R56 ;  /* 0x000000ffff727224 */ /* 0x000fe400078e0038 */
[----:B------:R-:W-:-:S07]  /*14240*/  HFMA2 R56, -RZ, RZ, 0, 0 ;  /* 0x00000000ff387431 */ /* 0x000fce00000001ff */
.L_x_2659:
[----:B------:R-:W-:Y:S05]  /*14250*/  BSYNC.RECONVERGENT B1 ;  /* 0x0000000000017941 */ /* 0x000fea0003800200 */
.L_x_2658:
        /* <DEDUP_REMOVED lines=9> */
[----:B------:R-:W-:Y:S02]  /*142f0*/  FSETP.GTU.FTZ.AND P0, PT, R52, R119, PT ;  /* 0x000000773400720b */ /* 0x000fe40003f1c000 */
        /* <DEDUP_REMOVED lines=13> */
.L_x_2665:
        /* <DEDUP_REMOVED lines=13> */
.L_x_2667:
[----:B------:R-:W-:Y:S05]  /*144a0*/  BSYNC.RECONVERGENT B2 ;  /* 0x0000000000027941 */ /* 0x000fea0003800200 */
.L_x_2666:
[----:B------:R-:W-:Y:S01]  /*144b0*/  LOP3.LUT R110, R73, UR7, R153, 0x96, !PT ;  /* 0x00000007496e7c12 */ /* 0x000fe2000f8e9699 */
[----:B------:R-:W-:Y:S01]  /*144c0*/  IMAD.WIDE.U32 R56, R23, -0x326172a9, RZ ;  /* 0xcd9e8d5717387825 */ /* 0x000fe200078e00ff */
[----:B------:R-:W-:-:S03]  /*144d0*/  MOV R52, R114 ;  /* 0x0000007200347202 */ /* 0x000fc60000000f00 */
        /* <DEDUP_REMOVED lines=33> */
[----:B------:R-:W-:Y:S01]  /*146f0*/  LOP3.LUT R57, R110, UR22, R57, 0x96, !PT ;  /* 0x000000166e397c12 */ /* 0x000fe2000f8e9639 */
[----:B------:R-:W-:-:S05]  /*14700*/  IMAD.WIDE.U32 R110, R111, -0x326172a9, RZ ;  /* 0xcd9e8d576f6e7825 */ /* 0x000fca00078e00ff */
[----:B------:R-:W-:Y:S01]  /*14710*/  LOP3.LUT R111, R56, UR24, R111, 0x96, !PT ;  /* 0x00000018386f7c12 */ /* 0x000fe2000f8e966f */
[----:B------:R-:W-:-:S04]  /*14720*/  IMAD.WIDE.U32 R56, R57, -0x2daee0ad, RZ ;  /* 0xd2511f5339387825 */ /* 0x000fc800078e00ff */
[----:B------:R-:W-:Y:S01]  /*14730*/  IMAD.MOV.U32 R114, RZ, RZ, R56 ;  /* 0x000000ffff727224 */ /* 0x000fe200078e0038 */
[----:B------:R-:W-:-:S07]  /*14740*/  LOP3.LUT R112, R127, R152, R57, 0x96, !PT ;  /* 0x000000987f707212 */ /* 0x000fce00078e9639 */
.L_x_2664:
[----:B------:R-:W-:Y:S05]  /*14750*/  BSYNC.RECONVERGENT B1 ;  /* 0x0000000000017941 */ /* 0x000fea0003800200 */
.L_x_2663:
        /* <DEDUP_REMOVED lines=8> */
[----:B------:R-:W-:Y:S01]  /*147e0*/  IMAD.MOV.U32 R56, RZ, RZ, 0x2 ;  /* 0x00000002ff387424 */ /* 0x000fe200078e00ff */
[----:B------:R-:W-:Y:S01]  /*147f0*/  MOV R53, R110 ;  /* 0x0000006e00357202 */ /* 0x000fe20000000f00 */
        /* <DEDUP_REMOVED lines=14> */
.L_x_2670:
        /* <DEDUP_REMOVED lines=13> */
.L_x_2672:
[----:B------:R-:W-:Y:S05]  /*149b0*/  BSYNC.RECONVERGENT B2 ;  /* 0x0000000000027941 */ /* 0x000fea0003800200 */
.L_x_2671:
        /* <DEDUP_REMOVED lines=42> */
.L_x_2669:
[----:B------:R-:W-:Y:S05]  /*14c60*/  BSYNC.RECONVERGENT B1 ;  /* 0x0000000000017941 */ /* 0x000fea0003800200 */
.L_x_2668:
[----:B------:R-:W-:Y:S01]  /*14c70*/  I2FP.F32.U32 R53, R53 ;  /* 0x0000003500357245 */ /* 0x000fe20000201000 */
[----:B------:R-:W-:Y:S01]  /*14c80*/  IMAD.U32 R57, R140, 0x10000, RZ ;  /* 0x000100008c397824 */ /* 0x000fe200078e00ff */
[----:B------:R-:W-:Y:S01]  /*14c90*/  ISETP.NE.AND P3, PT, R56, 0x1, PT ;  /* 0x000000013800780c */ /* 0x000fe20003f65270 */
[----:B------:R-:W-:Y:S01]  /*14ca0*/  BSSY.RECONVERGENT B1, `(.L_x_2673) ;  /* 0x000004c000017945 */ /* 0x000fe20003800200 */
[----:B------:R-:W-:Y:S02]  /*14cb0*/  IMAD.MOV.U32 R140, RZ, RZ, 0x2 ;  /* 0x00000002ff8c7424 */ /* 0x000fe400078e00ff */
[----:B------:R-:W-:Y:S01]  /*14cc0*/  FFMA.FTZ R52, R53, R128, 1.1641532182693481445e-10 ;  /* 0x2f00000035347423 */ /* 0x000fe20000010080 */
[----:B------:R-:W-:Y:S01]  /*14cd0*/  FMUL.FTZ R57, R57, R130 ;  /* 0x0000008239397220 */ /* 0x000fe20000410000 */
[----:B------:R-:W-:-:S03]  /*14ce0*/  MOV R53, R110 ;  /* 0x0000006e00357202 */ /* 0x000fc60000000f00 */
        /* <DEDUP_REMOVED lines=15> */
.L_x_2675:
        /* <DEDUP_REMOVED lines=13> */
.L_x_2677:
[----:B------:R-:W-:Y:S05]  /*14eb0*/  BSYNC.RECONVERGENT B2 ;  /* 0x0000000000027941 */ /* 0x000fea0003800200 */
.L_x_2676:
        /* <DEDUP_REMOVED lines=42> */
.L_x_2674:
[----:B------:R-:W-:Y:S05]  /*15160*/  BSYNC.RECONVERGENT B1 ;  /* 0x0000000000017941 */ /* 0x000fea0003800200 */
.L_x_2673:
        /* <DEDUP_REMOVED lines=24> */
.L_x_2680:
        /* <DEDUP_REMOVED lines=13> */
.L_x_2682:
[----:B------:R-:W-:Y:S05]  /*153c0*/  BSYNC.RECONVERGENT B2 ;  /* 0x0000000000027941 */ /* 0x000fea0003800200 */
.L_x_2681:
        /* <DEDUP_REMOVED lines=42> */
.L_x_2679:
[----:B------:R-:W-:Y:S05]  /*15670*/  BSYNC.RECONVERGENT B1 ;  /* 0x0000000000017941 */ /* 0x000fea0003800200 */
.L_x_2678:
        /* <DEDUP_REMOVED lines=23> */
.L_x_2685:
        /* <DEDUP_REMOVED lines=13> */
.L_x_2687:
[----:B------:R-:W-:Y:S05]  /*158c0*/  BSYNC.RECONVERGENT B2 ;  /* 0x0000000000027941 */ /* 0x000fea0003800200 */
.L_x_2686:
        /* <DEDUP_REMOVED lines=42> */
.L_x_2684:
[----:B------:R-:W-:Y:S05]  /*15b70*/  BSYNC.RECONVERGENT B1 ;  /* 0x0000000000017941 */ /* 0x000fea0003800200 */
.L_x_2683:
[----:B------:R-:W-:Y:S01]  /*15b80*/  I2FP.F32.U32 R53, R52 ;  /* 0x0000003400357245 */ /* 0x000fe20000201000 */
[C---:B------:R-:W-:Y:S01]  /*15b90*/  IMAD.U32 R57, R55.reuse, 0x10000, RZ ;  /* 0x0001000037397824 */ /* 0x040fe200078e00ff */
[----:B------:R-:W-:Y:S01]  /*15ba0*/  ISETP.NE.AND P6, PT, R54, 0x1, PT ;  /* 0x000000013600780c */ /* 0x000fe20003fc5270 */
[----:B------:R-:W-:Y:S01]  /*15bb0*/  BSSY.RECONVERGENT B1, `(.L_x_2688) ;  /* 0x000004f000017945 */ /* 0x000fe20003800200 */
[----:B------:R-:W-:Y:S01]  /*15bc0*/  PRMT R156, R55, 0x7632, R156 ;  /* 0x00007632379c7816 */ /* 0x000fe2000000009c */
[----:B------:R-:W-:Y:S01]  /*15bd0*/  FFMA.FTZ R52, R53, R128, 1.1641532182693481445e-10 ;  /* 0x2f00000035347423 */ /* 0x000fe20000010080 */
        /* <DEDUP_REMOVED lines=18> */
.L_x_2690:
        /* <DEDUP_REMOVED lines=14> */
.L_x_2692:
[----:B------:R-:W-:Y:S05]  /*15de0*/  BSYNC.RECONVERGENT B2 ;  /* 0x0000000000027941 */ /* 0x000fea0003800200 */
.L_x_2691:
        /* <DEDUP_REMOVED lines=29> */
[----:B------:R-:W-:-:S04]  /*15fc0*/  IMAD.WIDE.U32 R56, R57, -0x2daee0ad, RZ ;  /* 0xd2511f5339387825 */ /* 0x000fc800078e00ff */
[----:B------:R-:W-:Y:S01]  /*15fd0*/  IMAD.WIDE.U32 R110, R110, -0x326172a9, RZ ;  /* 0xcd9e8d576e6e7825 */ /* 0x000fe200078e00ff */
[----:B------:R-:W-:-:S04]  /*15fe0*/  LOP3.LUT R54, R54, UR21, R57, 0x96, !PT ;  /* 0x0000001536367c12 */ /* 0x000fc8000f8e9639 */
[----:B------:R-:W-:Y:S01]  /*15ff0*/  LOP3.LUT R111, R52, UR20, R111, 0x96, !PT ;  /* 0x00000014346f7c12 */ /* 0x000fe2000f8e966f */
[----:B------:R-:W-:-:S05]  /*16000*/  IMAD.WIDE.U32 R54, R54, -0x326172a9, RZ ;  /* 0xcd9e8d5736367825 */ /* 0x000fca00078e00ff */
[----:B------:R-:W-:Y:S01]  /*16010*/  LOP3.LUT R52, R110, UR22, R55, 0x96, !PT ;  /* 0x000000166e347c12 */ /* 0x000fe2000f8e9637 */
[----:B------:R-:W-:-:S04]  /*16020*/  IMAD.WIDE.U32 R110, R111, -0x2daee0ad, RZ ;  /* 0xd2511f536f6e7825 */ /* 0x000fc800078e00ff */
[----:B------:R-:W-:Y:S01]  /*16030*/  IMAD.WIDE.U32 R52, R52, -0x2daee0ad, RZ ;  /* 0xd2511f5334347825 */ /* 0x000fe200078e00ff */
[----:B------:R-:W-:-:S04]  /*16040*/  LOP3.LUT R111, R56, UR23, R111, 0x96, !PT ;  /* 0x00000017386f7c12 */ /* 0x000fc8000f8e966f */
[----:B------:R-:W-:Y:S01]  /*16050*/  LOP3.LUT R112, R127, R110, R53, 0x96, !PT ;  /* 0x0000006e7f707212 */ /* 0x000fe200078e9635 */
[----:B------:R-:W-:Y:S01]  /*16060*/  IMAD.WIDE.U32 R110, R111, -0x326172a9, RZ ;  /* 0xcd9e8d576f6e7825 */ /* 0x000fe200078e00ff */
[----:B------:R-:W-:-:S03]  /*16070*/  MOV R53, R114 ;  /* 0x0000007200357202 */ /* 0x000fc60000000f00 */
[----:B------:R-:W-:Y:S01]  /*16080*/  IMAD.MOV.U32 R114, RZ, RZ, R52 ;  /* 0x000000ffff727224 */ /* 0x000fe200078e0034 */
[----:B------:R-:W-:-:S07]  /*16090*/  LOP3.LUT R111, R54, UR24, R111, 0x96, !PT ;  /* 0x00000018366f7c12 */ /* 0x000fce000f8e966f */
.L_x_2689:
[----:B------:R-:W-:Y:S05]  /*160a0*/  BSYNC.RECONVERGENT B1 ;  /* 0x0000000000017941 */ /* 0x000fea0003800200 */
.L_x_2688:
        /* <DEDUP_REMOVED lines=11> */
[----:B------:R-:W-:Y:S01]  /*16160*/  FMUL.FTZ R120, R52, R55 ;  /* 0x0000003734787220 */ /* 0x000fe20000410000 */
[----:B------:R-:W-:-:S04]  /*16170*/  F2FP.BF16.F32.PACK_AB R52, R148, R150 ;  /* 0x000000969434723e */ /* 0x000fc800000010ff */
[----:B------:R-:W-:-:S07]  /*16180*/  F2FP.BF16.F32.PACK_AB R55, R120, R155 ;  /* 0x0000009b7837723e */ /* 0x000fce00000010ff */
.L_x_2652:
[----:B------:R-:W-:Y:S01]  /*16190*/  FADD.FTZ R57, RZ, R67 ;  /* 0x00000043ff397221 */ /* 0x000fe20000010000 */
[----:B------:R-:W-:Y:S01]  /*161a0*/  SEL R56, RZ, 0x1000000, !P6 ;  /* 0x01000000ff387807 */ /* 0x000fe20007000000 */
[----:B------:R-:W-:Y:S01]  /*161b0*/  IMAD.WIDE.U32 R60, R147, 0x10, R60 ;  /* 0x00000010933c7825 */ /* 0x000fe200078e003c */
[----:B------:R-:W-:-:S03]  /*161c0*/  SEL R126, RZ, 0x10000, !P5 ;  /* 0x00010000ff7e7807 */ /* 0x000fc60006800000 */
[----:B------:R-:W-:Y:S01]  /*161d0*/  FADD.FTZ R122, R57, R66 ;  /* 0x00000042397a7221 */ /* 0x000fe20000010000 */
[----:B------:R-:W-:Y:S01]  /*161e0*/  SEL R119, RZ, 0x100, !P4 ;  /* 0x00000100ff777807 */ /* 0x000fe20006000000 */
[----:B------:R-:W-:Y:S01]  /*161f0*/  IMAD.WIDE.U32 R62, R147, 0x8, R62 ;  /* 0x00000008933e7825 */ /* 0x000fe200078e003e */
[----:B------:R-:W-:-:S03]  /*16200*/  SEL R121, RZ, 0x1000000, !P2 ;  /* 0x01000000ff797807 */ /* 0x000fc60005000000 */
[----:B------:R-:W-:Y:S01]  /*16210*/  FADD.FTZ R57, R122, R101 ;  /* 0x000000657a397221 */ /* 0x000fe20000010000 */
[----:B------:R-:W-:Y:S01]  /*16220*/  LOP3.LUT R126, R119, R56, R126, 0xfe, !PT ;  /* 0x00000038777e7212 */ /* 0x000fe200078efe7e */
[----:B------:R0:W-:Y:S01]  /*16230*/  STG.E.128 desc[UR8][R60.64], R52 ;  /* 0x000000343c007986 */ /* 0x0001e2000c101d08 */
[----:B------:R-:W-:Y:S01]  /*16240*/  SEL R124, RZ, 0x10000, !P1 ;  /* 0x00010000ff7c7807 */ /* 0x000fe20004800000 */
[----:B------:R-:W-:Y:S01]  /*16250*/  FADD.FTZ R122, R57, R100 ;  /* 0x00000064397a7221 */ /* 0x000fe20000010000 */
[----:B------:R-:W-:Y:S01]  /*16260*/  ISETP.NE.AND P6, PT, R149, RZ, PT ;  /* 0x000000ff9500720c */ /* 0x000fe20003fc5270 */
[----:B------:R-:W-:Y:S01]  /*16270*/  UMOV UR4, 0xffffffff ;  /* 0xffffffff00047882 */ /* 0x000fe20000000000 */
[----:B------:R-:W-:Y:S01]  /*16280*/  SEL R123, RZ, 0x1, !P3 ;  /* 0x00000001ff7b7807 */ /* 0x000fe20005800000 */
[----:B------:R-:W-:Y:S01]  /*16290*/  FADD.FTZ R122, R122, R115 ;  /* 0x000000737a7a7221 */ /* 0x000fe20000010000 */
[----:B------:R-:W-:Y:S02]  /*162a0*/  PRMT R156, R33, 0x7632, R156 ;  /* 0x00007632219c7816 */ /* 0x000fe4000000009c */
[----:B------:R-:W-:Y:S01]  /*162b0*/  PRMT R149, R3, 0x7632, R149 ;  /* 0x0000763203957816 */ /* 0x000fe20000000095 */
[----:B------:R-:W-:Y:S01]  /*162c0*/  FADD.FTZ R57, R122, R113 ;  /* 0x000000717a397221 */ /* 0x000fe20000010000 */
[----:B------:R-:W-:-:S02]  /*162d0*/  PRMT R128, R39, 0x7632, R128 ;  /* 0x0000763227807816 */ /* 0x000fc40000000080 */
[----:B------:R-:W-:Y:S01]  /*162e0*/  PRMT R157, R38, 0x7632, R157 ;  /* 0x00007632269d7816 */ /* 0x000fe2000000009d */
[----:B------:R-:W-:Y:S01]  /*162f0*/  FADD.FTZ R57, R57, R118 ;  /* 0x0000007639397221 */ /* 0x000fe20000010000 */
[----:B------:R-:W-:Y:S02]  /*16300*/  PRMT R159, R37, 0x7632, R159 ;  /* 0x00007632259f7816 */ /* 0x000fe4000000009f */
[----:B------:R-:W-:Y:S01]  /*16310*/  PRMT R158, R11, 0x7632, R158 ;  /* 0x000076320b9e7816 */ /* 0x000fe2000000009e */
[----:B------:R-:W-:Y:S01]  /*16320*/  FADD.FTZ R57, R57, R116 ;  /* 0x0000007439397221 */ /* 0x000fe20000010000 */
[----:B0-----:R-:W-:Y:S02]  /*16330*/  PRMT R52, R32, 0x7632, R52 ;  /* 0x0000763220347816 */ /* 0x001fe40000000034 */
[----:B------:R-:W-:Y:S01]  /*16340*/  PRMT R55, R4, 0x7632, R55 ;  /* 0x0000763204377816 */ /* 0x000fe20000000037 */
[----:B------:R-:W-:Y:S01]  /*16350*/  FADD.FTZ R122, R57, R132 ;  /* 0x00000084397a7221 */ /* 0x000fe20000010000 */
[----:B------:R-:W-:-:S02]  /*16360*/  PRMT R54, R9, 0x7632, R54 ;  /* 0x0000763209367816 */ /* 0x000fc40000000036 */
[----:B------:R-:W-:Y:S01]  /*16370*/  PRMT R53, R10, 0x7632, R53 ;  /* 0x000076320a357816 */ /* 0x000fe20000000035 */
        /* <DEDUP_REMOVED lines=14> */
[----:B------:R-:W-:Y:S02]  /*16460*/  SEL R57, RZ, 0x100, !P0 ;  /* 0x00000100ff397807 */ /* 0x000fe40004000000 */
[----:B------:R-:W-:Y:S01]  /*16470*/  LOP3.LUT P0, RZ, R64, 0x1f, RZ, 0xc0, !PT ;  /* 0x0000001f40ff7812 */ /* 0x000fe2000780c0ff */
[----:B------:R-:W-:Y:S01]  /*16480*/  FADD.FTZ R119, R122, R59 ;  /* 0x0000003b7a777221 */ /* 0x000fe20000010000 */
[----:B------:R-:W-:Y:S02]  /*16490*/  LOP3.LUT R56, R57, R121, R124, 0xfe, !PT ;  /* 0x0000007939387212 */ /* 0x000fe400078efe7c */
[----:B------:R-:W-:Y:S01]  /*164a0*/  SEL R121, RZ, 0x1, !P6 ;  /* 0x00000001ff797807 */ /* 0x000fe20007000000 */
[----:B------:R-:W-:Y:S01]  /*164b0*/  FADD.FTZ R119, R119, R150 ;  /* 0x0000009677777221 */ /* 0x000fe20000010000 */
[----:B------:R-:W-:Y:S02]  /*164c0*/  LOP3.LUT R57, R126, R123, RZ, 0xfc, !PT ;  /* 0x0000007b7e397212 */ /* 0x000fe400078efcff */
[----:B------:R-:W-:Y:S01]  /*164d0*/  LOP3.LUT R56, R56, R121, RZ, 0xfc, !PT ;  /* 0x0000007938387212 */ /* 0x000fe200078efcff */
[----:B------:R-:W-:Y:S01]  /*164e0*/  FADD.FTZ R119, R119, R148 ;  /* 0x0000009477777221 */ /* 0x000fe20000010000 */
[----:B------:R-:W-:-:S02]  /*164f0*/  PRMT R64, R35, 0x7632, R64 ;  /* 0x0000763223407816 */ /* 0x000fc40000000040 */
[----:B------:R-:W-:Y:S01]  /*16500*/  PRMT R123, R2, 0x7632, R123 ;  /* 0x00007632027b7816 */ /* 0x000fe2000000007b */
[----:B------:R-:W-:Y:S01]  /*16510*/  FADD.FTZ R122, R119, R152 ;  /* 0x00000098777a7221 */ /* 0x000fe20000010000 */
[----:B------:R0:W-:Y:S01]  /*16520*/  STG.E.64 desc[UR8][R62.64], R56 ;  /* 0x000000383e007986 */ /* 0x0001e2000c101b08 */
[----:B------:R-:W-:Y:S02]  /*16530*/  PRMT R119, R0, 0x7632, R119 ;  /* 0x0000763200777816 */ /* 0x000fe40000000077 */
[----:B------:R-:W-:Y:S01]  /*16540*/  FADD.FTZ R121, R122, R151 ;  /* 0x000000977a797221 */ /* 0x000fe20000010000 */
[----:B------:R-:W-:-:S03]  /*16550*/  PRMT R122, R34, 0x7632, R122 ;  /* 0x00007632227a7816 */ /* 0x000fc6000000007a */
[----:B------:R-:W-:-:S04]  /*16560*/  FADD.FTZ R124, R121, R154 ;  /* 0x0000009a797c7221 */ /* 0x000fc80000010000 */
[----:B------:R-:W-:-:S04]  /*16570*/  FADD.FTZ R124, R124, R153 ;  /* 0x000000997c7c7221 */ /* 0x000fc80000010000 */
[----:B0-----:R-:W-:-:S04]  /*16580*/  FADD.FTZ R57, R124, R155 ;  /* 0x0000009b7c397221 */ /* 0x001fc80000010000 */
[----:B------:R-:W-:Y:S01]  /*16590*/  FADD.FTZ R56, R57, R120 ;  /* 0x0000007839387221 */ /* 0x000fe20000010000 */
[----:B------:R-:W-:Y:S06]  /*165a0*/  BRA.DIV UR4, `(.L_x_2693) ;  /* 0x0000001204887947 */ /* 0x000fec000b800000 */
        /* <DEDUP_REMOVED lines=8> */
[----:B-1----:R-:W-:-:S05]  /*16630*/  FADD.FTZ R124, R63, R124 ;  /* 0x0000007c3f7c7221 */ /* 0x002fca0000010000 */
        /* <DEDUP_REMOVED lines=76> */
.L_x_2706:
[----:B------:R-:W-:Y:S01]  /*16b00*/  FMUL.FTZ R56, R61, R61 ;  /* 0x0000003d3d387220 */ /* 0x000fe20000410000 */
[----:B------:R-:W-:Y:S01]  /*16b10*/  ISETP.NE.AND P1, PT, RZ, UR13, PT ;  /* 0x0000000dff007c0c */ /* 0x000fe2000bf25270 */
[----:B01----:R-:W-:Y:S01]  /*16b20*/  FADD.FTZ R62, R62, R125 ;  /* 0x0000007d3e3e7221 */ /* 0x003fe20000010000 */
[----:B------:R-:W-:Y:S01]  /*16b30*/  IMAD.U32 R63, R68, 0x10000, RZ ;  /* 0x00010000443f7824 */ /* 0x000fe200078e00ff */
[----:B------:R-:W-:Y:S01]  /*16b40*/  SHF.L.U32 R159, R159, 0x10, RZ ;  /* 0x000000109f9f7819 */ /* 0x000fe200000006ff */
[----:B------:R-:W-:Y:S01]  /*16b50*/  IMAD.U32 R127, R94, 0x10000, RZ ;  /* 0x000100005e7f7824 */ /* 0x000fe200078e00ff */
[----:B------:R-:W-:Y:S01]  /*16b60*/  FSEL R56, R56, RZ, P1 ;  /* 0x000000ff38387208 */ /* 0x000fe20000800000 */
[----:B------:R-:W-:Y:S01]  /*16b70*/  FFMA.FTZ R57, R62, R57, UR14 ;  /* 0x0000000e3e397e23 */ /* 0x000fe20008010039 */
[----:B------:R-:W-:Y:S01]  /*16b80*/  FSEL R125, R61, RZ, !P1 ;  /* 0x000000ff3d7d7208 */ /* 0x000fe20004800000 */
[----:B------:R-:W-:Y:S01]  /*16b90*/  IMAD.U32 R161, R96, 0x10000, RZ ;  /* 0x0001000060a17824 */ /* 0x000fe200078e00ff */
[----:B------:R-:W-:Y:S01]  /*16ba0*/  SHF.L.U32 R157, R157, 0x10, RZ ;  /* 0x000000109d9d7819 */ /* 0x000fe200000006ff */
[----:B------:R-:W-:Y:S01]  /*16bb0*/  FADD.FTZ R57, R57, R56 ;  /* 0x0000003839397221 */ /* 0x000fe20000010000 */
[----:B------:R-:W-:-:S02]  /*16bc0*/  IMAD.U32 R129, R104, 0x10000, RZ ;  /* 0x0001000068817824 */ /* 0x000fc400078e00ff */
[C---:B------:R-:W-:Y:S01]  /*16bd0*/  FADD.FTZ R56, -R125.reuse, R67 ;  /* 0x000000437d387221 */ /* 0x040fe20000010100 */
[----:B------:R-:W-:Y:S01]  /*16be0*/  SHF.L.U32 R67, R44, 0x10, RZ ;  /* 0x000000102c437819 */ /* 0x000fe200000006ff */
[----:B------:R-:W0:Y:S01]  /*16bf0*/  MUFU.RSQ R121, R57 ;  /* 0x0000003900797308 */ /* 0x000e220000001400 */
[C---:B------:R-:W-:Y:S01]  /*16c00*/  FADD.FTZ R66, -R125.reuse, R66 ;  /* 0x000000427d427221 */ /* 0x040fe20000010100 */
[C---:B------:R-:W-:Y:S01]  /*16c10*/  FADD.FTZ R60, -R125.reuse, R101 ;  /* 0x000000657d3c7221 */ /* 0x040fe20000010100 */
[C---:B------:R-:W-:Y:S01]  /*16c20*/  FADD.FTZ R100, -R125.reuse, R100 ;  /* 0x000000647d647221 */ /* 0x040fe20000010100 */
[----:B------:R-:W-:Y:S02]  /*16c30*/  IMAD.U32 R101, R92, 0x10000, RZ ;  /* 0x000100005c657824 */ /* 0x000fe400078e00ff */
        /* <DEDUP_REMOVED lines=9> */
[----:B------:R-:W-:-:S02]  /*16cd0*/  IMAD.U32 R141, R54, 0x10000, RZ ;  /* 0x00010000368d7824 */ /* 0x000fc400078e00ff */
[C---:B------:R-:W-:Y:S01]  /*16ce0*/  FADD.FTZ R146, -R125.reuse, R146 ;  /* 0x000000927d927221 */ /* 0x040fe20000010100 */
[C---:B------:R-:W-:Y:S01]  /*16cf0*/  FADD.FTZ R54, -R125.reuse, R59 ;  /* 0x0000003b7d367221 */ /* 0x040fe20000010100 */
[----:B------:R-:W-:Y:S01]  /*16d00*/  FADD.FTZ R150, -R125, R150 ;  /* 0x000000967d967221 */ /* 0x000fe20000010100 */
[C---:B0-----:R-:W-:Y:S01]  /*16d10*/  FMUL.FTZ R56, R121.reuse, R56 ;  /* 0x0000003879387220 */ /* 0x041fe20000410000 */
[C---:B------:R-:W-:Y:S01]  /*16d20*/  FMUL.FTZ R66, R121.reuse, R66 ;  /* 0x0000004279427220 */ /* 0x040fe20000410000 */
[C---:B------:R-:W-:Y:S01]  /*16d30*/  FMUL.FTZ R60, R121.reuse, R60 ;  /* 0x0000003c793c7220 */ /* 0x040fe20000410000 */
[----:B------:R-:W-:Y:S01]  /*16d40*/  FMUL.FTZ R100, R121, R100 ;  /* 0x0000006479647220 */ /* 0x000fe20000410000 */
[----:B------:R-:W-:Y:S01]  /*16d50*/  FFMA.FTZ R56, R56, R63, R67 ;  /* 0x0000003f38387223 */ /* 0x000fe20000010043 */
[----:B------:R-:W-:Y:S01]  /*16d60*/  SHF.L.U32 R67, R91, 0x10, RZ ;  /* 0x000000105b437819 */ /* 0x000fe200000006ff */
[----:B------:R-:W-:Y:S02]  /*16d70*/  IMAD.U32 R63, R90, 0x10000, RZ ;  /* 0x000100005a3f7824 */ /* 0x000fe400078e00ff */
[C---:B------:R-:W-:Y:S01]  /*16d80*/  FMUL.FTZ R118, R121.reuse, R118 ;  /* 0x0000007679767220 */ /* 0x040fe20000410000 */
[C---:B------:R-:W-:Y:S01]  /*16d90*/  FMUL.FTZ R116, R121.reuse, R116 ;  /* 0x0000007479747220 */ /* 0x040fe20000410000 */
[----:B------:R-:W-:Y:S01]  /*16da0*/  FMUL.FTZ R126, R121, R136 ;  /* 0x00000088797e7220 */ /* 0x000fe20000410000 */
[----:B------:R-:W-:Y:S01]  /*16db0*/  FFMA.FTZ R57, R66, R63, R67 ;  /* 0x0000003f42397223 */ /* 0x000fe20000010043 */
[----:B------:R-:W-:Y:S01]  /*16dc0*/  SHF.L.U32 R67, R45, 0x10, RZ ;  /* 0x000000102d437819 */ /* 0x000fe200000006ff */
[----:B------:R-:W-:-:S02]  /*16dd0*/  IMAD.U32 R63, R31, 0x10000, RZ ;  /* 0x000100001f3f7824 */ /* 0x000fc400078e00ff */
[----:B------:R-:W-:Y:S01]  /*16de0*/  FADD.FTZ R66, -R125, R113 ;  /* 0x000000717d427221 */ /* 0x000fe20000010100 */
[C---:B------:R-:W-:Y:S01]  /*16df0*/  FMUL.FTZ R113, R121.reuse, R134 ;  /* 0x0000008679717220 */ /* 0x040fe20000410000 */
[----:B------:R-:W-:Y:S01]  /*16e00*/  FMUL.FTZ R134, R121, R138 ;  /* 0x0000008a79867220 */ /* 0x000fe20000410000 */
[----:B------:R-:W-:Y:S01]  /*16e10*/  FFMA.FTZ R62, R60, R63, R67 ;  /* 0x0000003f3c3e7223 */ /* 0x000fe20000010043 */
[----:B------:R-:W-:Y:S01]  /*16e20*/  SHF.L.U32 R63, R93, 0x10, RZ ;  /* 0x000000105d3f7819 */ /* 0x000fe200000006ff */
[----:B------:R-:W-:Y:S01]  /*16e30*/  FADD.FTZ R60, -R125, R115 ;  /* 0x000000737d3c7221 */ /* 0x000fe20000010100 */
[----:B------:R-:W-:Y:S01]  /*16e40*/  SHF.L.U32 R67, R46, 0x10, RZ ;  /* 0x000000102e437819 */ /* 0x000fe200000006ff */
[----:B------:R-:W-:Y:S01]  /*16e50*/  FMUL.FTZ R66, R121, R66 ;  /* 0x0000004279427220 */ /* 0x000fe20000410000 */
[----:B------:R-:W-:Y:S01]  /*16e60*/  SHF.L.U32 R115, R103, 0x10, RZ ;  /* 0x0000001067737819 */ /* 0x000fe200000006ff */
[----:B------:R-:W-:Y:S01]  /*16e70*/  FFMA.FTZ R101, R100, R101, R63 ;  /* 0x0000006564657223 */ /* 0x000fe2000001003f */
[----:B------:R-:W-:Y:S01]  /*16e80*/  FMUL.FTZ R60, R121, R60 ;  /* 0x0000003c793c7220 */ /* 0x000fe20000410000 */
[----:B------:R-:W-:-:S02]  /*16e90*/  IMAD.U32 R63, R29, 0x10000, RZ ;  /* 0x000100001d3f7824 */ /* 0x000fc400078e00ff */
[C---:B------:R-:W-:Y:S01]  /*16ea0*/  FMUL.FTZ R124, R121.reuse, R124 ;  /* 0x0000007c797c7220 */ /* 0x040fe20000410000 */
[----:B------:R-:W-:Y:S01]  /*16eb0*/  SHF.L.U32 R59, R32, 0x10, RZ ;  /* 0x00000010203b7819 */ /* 0x000fe200000006ff */
[----:B------:R-:W-:Y:S01]  /*16ec0*/  FMUL.FTZ R54, R121, R54 ;  /* 0x0000003679367220 */ /* 0x000fe20000410000 */
[----:B------:R-:W-:Y:S01]  /*16ed0*/  FFMA.FTZ R100, R60, R63, R67 ;  /* 0x0000003f3c647223 */ /* 0x000fe20000010043 */
[----:B------:R-:W-:Y:S01]  /*16ee0*/  SHF.L.U32 R63, R95, 0x10, RZ ;  /* 0x000000105f3f7819 */ /* 0x000fe200000006ff */
[----:B------:R-:W-:Y:S01]  /*16ef0*/  FMUL.FTZ R60, R121, R132 ;  /* 0x00000084793c7220 */ /* 0x000fe20000410000 */
[----:B------:R-:W-:Y:S01]  /*16f00*/  SHF.L.U32 R67, R47, 0x10, RZ ;  /* 0x000000102f437819 */ /* 0x000fe200000006ff */
[----:B------:R-:W-:Y:S01]  /*16f10*/  FADD.FTZ R132, -R125, R143 ;  /* 0x0000008f7d847221 */ /* 0x000fe20000010100 */
[----:B------:R-:W-:Y:S02]  /*16f20*/  IMAD.U32 R143, R4, 0x10000, RZ ;  /* 0x00010000048f7824 */ /* 0x000fe400078e00ff */
[----:B------:R-:W-:Y:S01]  /*16f30*/  FFMA.FTZ R127, R66, R127, R63 ;  /* 0x0000007f427f7223 */ /* 0x000fe2000001003f */
[----:B------:R-:W-:-:S02]  /*16f40*/  IMAD.U32 R63, R28, 0x10000, RZ ;  /* 0x000100001c3f7824 */ /* 0x000fc400078e00ff */
[----:B------:R-:W-:Y:S01]  /*16f50*/  FADD.FTZ R66, -R125, R131 ;  /* 0x000000837d427221 */ /* 0x000fe20000010100 */
[----:B------:R-:W-:Y:S01]  /*16f60*/  SHF.L.U32 R131, R109, 0x10, RZ ;  /* 0x000000106d837819 */ /* 0x000fe200000006ff */
[----:B------:R-:W-:Y:S01]  /*16f70*/  FMUL.FTZ R132, R121, R132 ;  /* 0x0000008479847220 */ /* 0x000fe20000410000 */
[----:B------:R-:W-:Y:S01]  /*16f80*/  FFMA.FTZ R130, R118, R63, R67 ;  /* 0x0000003f76827223 */ /* 0x000fe20000010043 */
[----:B------:R-:W-:Y:S01]  /*16f90*/  SHF.L.U32 R63, R97, 0x10, RZ ;  /* 0x00000010613f7819 */ /* 0x000fe200000006ff */
[----:B------:R-:W-:Y:S01]  /*16fa0*/  FADD.FTZ R118, -R125, R133 ;  /* 0x000000857d767221 */ /* 0x000fe20000010100 */
[----:B------:R-:W-:Y:S01]  /*16fb0*/  SHF.L.U32 R67, R40, 0x10, RZ ;  /* 0x0000001028437819 */ /* 0x000fe200000006ff */
[----:B------:R-:W-:Y:S02]  /*16fc0*/  IMAD.U32 R133, R17, 0x10000, RZ ;  /* 0x0001000011857824 */ /* 0x000fe400078e00ff */
[----:B------:R-:W-:Y:S01]  /*16fd0*/  FADD.FTZ R58, -R125, R58 ;  /* 0x0000003a7d3a7221 */ /* 0x000fe20000010100 */
[----:B------:R-:W-:Y:S01]  /*16fe0*/  FFMA.FTZ R161, R116, R161, R63 ;  /* 0x000000a174a17223 */ /* 0x000fe2000001003f */
[----:B------:R-:W-:Y:S01]  /*16ff0*/  IMAD.U32 R63, R21, 0x10000, RZ ;  /* 0x00010000153f7824 */ /* 0x000fe200078e00ff */
[----:B------:R-:W-:Y:S01]  /*17000*/  SHF.L.U32 R116, R99, 0x10, RZ ;  /* 0x0000001063747819 */ /* 0x000fe200000006ff */
[C---:B------:R-:W-:Y:S01]  /*17010*/  FADD.FTZ R148, -R125.reuse, R148 ;  /* 0x000000947d947221 */ /* 0x040fe20000010100 */
[----:B------:R-:W-:Y:S01]  /*17020*/  FADD.FTZ R152, -R125, R152 ;  /* 0x000000987d987221 */ /* 0x000fe20000010100 */
[----:B------:R-:W-:Y:S01]  /*17030*/  FFMA.FTZ R60, R60, R63, R67 ;  /* 0x0000003f3c3c7223 */ /* 0x000fe20000010043 */
[----:B------:R-:W-:Y:S01]  /*17040*/  FMUL.FTZ R63, R121, R66 ;  /* 0x00000042793f7220 */ /* 0x000fe20000410000 */
[----:B------:R-:W-:-:S02]  /*17050*/  IMAD.U32 R66, R98, 0x10000, RZ ;  /* 0x0001000062427824 */ /* 0x000fc400078e00ff */
[----:B------:R-:W-:Y:S01]  /*17060*/  FMUL.FTZ R58, R121, R58 ;  /* 0x0000003a793a7220 */ /* 0x000fe20000410000 */
[----:B------:R-:W-:Y:S02]  /*17070*/  IMAD.U32 R67, R102, 0x10000, RZ ;  /* 0x0001000066437824 */ /* 0x000fe400078e00ff */
[----:B------:R-:W-:Y:S01]  /*17080*/  FADD.FTZ R138, -R125, R151 ;  /* 0x000000977d8a7221 */ /* 0x000fe20000010100 */
[----:B------:R-:W-:Y:S01]  /*17090*/  FFMA.FTZ R63, R63, R66, R116 ;  /* 0x000000423f3f7223 */ /* 0x000fe20000010074 */
[----:B------:R-:W-:Y:S01]  /*170a0*/  SHF.L.U32 R116, R41, 0x10, RZ ;  /* 0x0000001029747819 */ /* 0x000fe200000006ff */
[----:B------:R-:W-:Y:S02]  /*170b0*/  IMAD.U32 R66, R19, 0x10000, RZ ;  /* 0x0001000013427824 */ /* 0x000fe400078e00ff */
[----:B------:R-:W-:Y:S01]  /*170c0*/  FMUL.FTZ R148, R121, R148 ;  /* 0x0000009479947220 */ /* 0x000fe20000410000 */
[----:B------:R-:W-:Y:S01]  /*170d0*/  SHF.L.U32 R156, R156, 0x10, RZ ;  /* 0x000000109c9c7819 */ /* 0x000fe200000006ff */
[----:B------:R-:W-:Y:S01]  /*170e0*/  FADD.FTZ R154, -R125, R154 ;  /* 0x0000009a7d9a7221 */ /* 0x000fe20000010100 */
[----:B------:R-:W-:Y:S01]  /*170f0*/  FFMA.FTZ R113, R113, R66, R116 ;  /* 0x0000004271717223 */ /* 0x000fe20000010074 */
[----:B------:R-:W-:Y:S01]  /*17100*/  FMUL.FTZ R116, R121, R118 ;  /* 0x0000007679747220 */ /* 0x000fe20000410000 */
[C---:B------:R-:W-:Y:S01]  /*17110*/  FADD.FTZ R66, -R125.reuse, R135 ;  /* 0x000000877d427221 */ /* 0x040fe20000010100 */
[----:B------:R-:W-:Y:S01]  /*17120*/  FADD.FTZ R118, -R125, R139 ;  /* 0x0000008b7d767221 */ /* 0x000fe20000010100 */
[----:B------:R-:W-:-:S02]  /*17130*/  IMAD.U32 R135, R53, 0x10000, RZ ;  /* 0x0001000035877824 */ /* 0x000fc400078e00ff */
[----:B------:R-:W-:Y:S01]  /*17140*/  FFMA.FTZ R116, R116, R67, R115 ;  /* 0x0000004374747223 */ /* 0x000fe20000010073 */
[----:B------:R-:W-:Y:S01]  /*17150*/  SHF.L.U32 R115, R42, 0x10, RZ ;  /* 0x000000102a737819 */ /* 0x000fe200000006ff */
[----:B------:R-:W-:Y:S02]  /*17160*/  IMAD.U32 R67, R18, 0x10000, RZ ;  /* 0x0001000012437824 */ /* 0x000fe400078e00ff */
[C---:B------:R-:W-:Y:S01]  /*17170*/  FMUL.FTZ R66, R121.reuse, R66 ;  /* 0x0000004279427220 */ /* 0x040fe20000410000 */
[----:B------:R-:W-:Y:S01]  /*17180*/  FMUL.FTZ R118, R121, R118 ;  /* 0x0000007679767220 */ /* 0x000fe20000410000 */
[----:B------:R-:W-:Y:S02]  /*17190*/  IMAD.U32 R53, R10, 0x10000, RZ ;  /* 0x000100000a357824 */ /* 0x000fe400078e00ff */
[----:B------:R-:W-:Y:S01]  /*171a0*/  FFMA.FTZ R126, R126, R67, R115 ;  /* 0x000000437e7e7223 */ /* 0x000fe20000010073 */
[----:B------:R-:W-:Y:S01]  /*171b0*/  SHF.L.U32 R67, R105, 0x10, RZ ;  /* 0x0000001069437819 */ /* 0x000fe200000006ff */
[----:B------:R-:W-:Y:S01]  /*171c0*/  FFMA.FTZ R135, R58, R135, R157 ;  /* 0x000000873a877223 */ /* 0x000fe2000001009d */
[----:B------:R-:W-:Y:S01]  /*171d0*/  SHF.L.U32 R115, R107, 0x10, RZ ;  /* 0x000000106b737819 */ /* 0x000fe200000006ff */
[----:B------:R-:W-:Y:S01]  /*171e0*/  FADD.FTZ R58, -R125, R155 ;  /* 0x0000009b7d3a7221 */ /* 0x000fe20000010100 */
[----:B------:R-:W-:Y:S01]  /*171f0*/  SHF.L.U32 R139, R128, 0x10, RZ ;  /* 0x00000010808b7819 */ /* 0x000fe200000006ff */
[----:B------:R-:W-:Y:S01]  /*17200*/  FFMA.FTZ R129, R66, R129, R67 ;  /* 0x0000008142817223 */ /* 0x000fe20000010043 */
[----:B------:R-:W-:Y:S01]  /*17210*/  SHF.L.U32 R67, R43, 0x10, RZ ;  /* 0x000000102b437819 */ /* 0x000fe200000006ff */
[----:B------:R-:W-:-:S02]  /*17220*/  IMAD.U32 R66, R12, 0x10000, RZ ;  /* 0x000100000c427824 */ /* 0x000fc400078e00ff */
[C---:B------:R-:W-:Y:S01]  /*17230*/  FMUL.FTZ R128, R121.reuse, R150 ;  /* 0x0000009679807220 */ /* 0x040fe20000410000 */
[----:B------:R-:W-:Y:S01]  /*17240*/  FFMA.FTZ R141, R54, R141, R139 ;  /* 0x0000008d368d7223 */ /* 0x000fe2000001008b */
[----:B------:R-:W-:Y:S01]  /*17250*/  FMUL.FTZ R139, R121, R138 ;  /* 0x0000008a798b7220 */ /* 0x000fe20000410000 */
[----:B------:R-:W-:Y:S01]  /*17260*/  FFMA.FTZ R133, R118, R133, R67 ;  /* 0x0000008576857223 */ /* 0x000fe20000010043 */
[----:B------:R-:W-:Y:S01]  /*17270*/  IMAD.U32 R67, R106, 0x10000, RZ ;  /* 0x000100006a437824 */ /* 0x000fe200078e00ff */
[----:B------:R-:W-:Y:S01]  /*17280*/  SHF.L.U32 R118, R36, 0x10, RZ ;  /* 0x0000001024767819 */ /* 0x000fe200000006ff */
[----:B------:R-:W-:Y:S01]  /*17290*/  FFMA.FTZ R128, R128, R143, R59 ;  /* 0x0000008f80807223 */ /* 0x000fe2000001003b */
[----:B------:R-:W-:Y:S02]  /*172a0*/  IMAD.U32 R59, R55, 0x10000, RZ ;  /* 0x00010000373b7824 */ /* 0x000fe400078e00ff */
[----:B------:R-:W-:Y:S01]  /*172b0*/  FFMA.FTZ R134, R134, R67, R115 ;  /* 0x0000004386867223 */ /* 0x000fe20000010073 */
[----:B------:R-:W-:Y:S01]  /*172c0*/  FMUL.FTZ R115, R121, R142 ;  /* 0x0000008e79737220 */ /* 0x000fe20000410000 */
[----:B------:R-:W-:-:S02]  /*172d0*/  IMAD.U32 R67, R108, 0x10000, RZ ;  /* 0x000100006c437824 */ /* 0x000fc400078e00ff */
[----:B------:R-:W-:Y:S01]  /*172e0*/  FMUL.FTZ R142, R121, R146 ;  /* 0x00000092798e7220 */ /* 0x000fe20000410000 */
[----:B------:R-:W0:Y:S01]  /*172f0*/  @!P0 LDC.64 R54, c[0x0][0x3c0] ;  /* 0x0000f000ff368b82 */ /* 0x000e220000000a00 */
[----:B------:R-:W-:Y:S01]  /*17300*/  FFMA.FTZ R115, R115, R66, R118 ;  /* 0x0000004273737223 */ /* 0x000fe20000010076 */
[----:B------:R-:W-:Y:S01]  /*17310*/  FFMA.FTZ R124, R124, R67, R131 ;  /* 0x000000437c7c7223 */ /* 0x000fe20000010083 */
[----:B------:R-:W-:Y:S01]  /*17320*/  SHF.L.U32 R118, R37, 0x10, RZ ;  /* 0x0000001025767819 */ /* 0x000fe200000006ff */
[----:B------:R-:W-:Y:S01]  /*17330*/  FMUL.FTZ R131, R121, R144 ;  /* 0x0000009079837220 */ /* 0x000fe20000410000 */
[----:B------:R-:W-:Y:S01]  /*17340*/  IMAD.U32 R66, R11, 0x10000, RZ ;  /* 0x000100000b427824 */ /* 0x000fe200078e00ff */
[----:B------:R-:W-:Y:S01]  /*17350*/  SHF.L.U32 R144, R33, 0x10, RZ ;  /* 0x0000001021907819 */ /* 0x000fe200000006ff */
[----:B------:R-:W-:Y:S02]  /*17360*/  IMAD.U32 R67, R158, 0x10000, RZ ;  /* 0x000100009e437824 */ /* 0x000fe400078e00ff */
[----:B------:R-:W-:Y:S01]  /*17370*/  FMUL.FTZ R143, R121, R152 ;  /* 0x00000098798f7220 */ /* 0x000fe20000410000 */
[----:B------:R-:W-:Y:S01]  /*17380*/  FFMA.FTZ R131, R131, R66, R118 ;  /* 0x0000004283837223 */ /* 0x000fe20000010076 */
[----:B------:R-:W-:Y:S01]  /*17390*/  FADD.FTZ R66, -R125, R145 ;  /* 0x000000917d427221 */ /* 0x000fe20000010100 */
[----:B------:R-:W-:Y:S01]  /*173a0*/  FFMA.FTZ R132, R132, R67, R159 ;  /* 0x0000004384847223 */ /* 0x000fe2000001009f */
[----:B------:R-:W-:Y:S01]  /*173b0*/  SHF.L.U32 R67, R38, 0x10, RZ ;  /* 0x0000001026437819 */ /* 0x000fe200000006ff */
[----:B------:R-:W-:-:S02]  /*173c0*/  IMAD.U32 R146, R149, 0x10000, RZ ;  /* 0x0001000095927824 */ /* 0x000fc400078e00ff */
[----:B------:R-:W-:Y:S01]  /*173d0*/  FMUL.FTZ R66, R121, R66 ;  /* 0x0000004279427220 */ /* 0x000fe20000410000 */
[C---:B------:R-:W-:Y:S01]  /*173e0*/  FADD.FTZ R118, -R125.reuse, R153 ;  /* 0x000000997d767221 */ /* 0x040fe20000010100 */
[----:B------:R-:W-:Y:S01]  /*173f0*/  FADD.FTZ R138, -R125, R120 ;  /* 0x000000787d8a7221 */ /* 0x000fe20000010100 */
[----:B------:R-:W-:Y:S02]  /*17400*/  IMAD.U32 R153, R119, 0x10000, RZ ;  /* 0x0001000077997824 */ /* 0x000fe400078e00ff */
[----:B------:R-:W-:Y:S01]  /*17410*/  FFMA.FTZ R136, R66, R53, R67 ;  /* 0x0000003542887223 */ /* 0x000fe20000010043 */
[----:B------:R-:W-:Y:S01]  /*17420*/  SHF.L.U32 R67, R39, 0x10, RZ ;  /* 0x0000001027437819 */ /* 0x000fe200000006ff */
[----:B------:R-:W-:Y:S02]  /*17430*/  IMAD.U32 R53, R9, 0x10000, RZ ;  /* 0x0001000009357824 */ /* 0x000fe400078e00ff */
[----:B------:R-:W-:Y:S01]  /*17440*/  FFMA.FTZ R120, R139, R146, R156 ;  /* 0x000000928b787223 */ /* 0x000fe2000001009c */
[----:B------:R-:W-:Y:S01]  /*17450*/  IMAD.U32 R66, R3, 0x10000, RZ ;  /* 0x0001000003427824 */ /* 0x000fe200078e00ff */
[----:B------:R-:W-:Y:S01]  /*17460*/  SHF.L.U32 R151, R122, 0x10, RZ ;  /* 0x000000107a977819 */ /* 0x000fe200000006ff */
[----:B------:R-:W-:Y:S01]  /*17470*/  FFMA.FTZ R142, R142, R53, R67 ;  /* 0x000000358e8e7223 */ /* 0x000fe20000010043 */
[----:B------:R-:W-:Y:S01]  /*17480*/  SHF.L.U32 R67, R52, 0x10, RZ ;  /* 0x0000001034437819 */ /* 0x000fe200000006ff */
[----:B------:R-:W-:Y:S01]  /*17490*/  FFMA.FTZ R143, R143, R66, R144 ;  /* 0x000000428f8f7223 */ /* 0x000fe20000010090 */
[----:B------:R-:W1:Y:S01]  /*174a0*/  LDC.64 R52, c[0x0][0x428] ;  /* 0x00010a00ff347b82 */ /* 0x000e620000000a00 */
[----:B------:R-:W-:Y:S01]  /*174b0*/  SHF.L.U32 R155, R64, 0x10, RZ ;  /* 0x00000010409b7819 */ /* 0x000fe200000006ff */
[----:B------:R-:W-:-:S02]  /*174c0*/  IMAD.U32 R123, R123, 0x10000, RZ ;  /* 0x000100007b7b7824 */ /* 0x000fc400078e00ff */
[----:B------:R-:W-:Y:S01]  /*174d0*/  FFMA.FTZ R125, R148, R59, R67 ;  /* 0x0000003b947d7223 */ /* 0x000fe20000010043 */
[----:B------:R-:W-:Y:S01]  /*174e0*/  SHF.L.U32 R119, R34, 0x10, RZ ;  /* 0x0000001022777819 */ /* 0x000fe200000006ff */
[----:B------:R-:W-:Y:S01]  /*174f0*/  IMAD.U32 R59, R2, 0x10000, RZ ;  /* 0x00010000023b7824 */ /* 0x000fe200078e00ff */
[----:B------:R-:W-:Y:S01]  /*17500*/  SHF.L.U32 R145, R35, 0x10, RZ ;  /* 0x0000001023917819 */ /* 0x000fe200000006ff */
[----:B------:R-:W-:Y:S01]  /*17510*/  IMAD.U32 R139, R0, 0x10000, RZ ;  /* 0x00010000008b7824 */ /* 0x000fe200078e00ff */
[----:B------:R-:W2:Y:S01]  /*17520*/  @!P0 LDC.64 R66, c[0x0][0x3c8] ;  /* 0x0000f200ff428b82 */ /* 0x000ea20000000a00 */
        /* <DEDUP_REMOVED lines=8> */
[----:B0-----:R-:W-:Y:S01]  /*175b0*/  @!P0 IMAD.WIDE R148, R30, 0x4, R54 ;  /* 0x000000041e948825 */ /* 0x001fe200078e0236 */
[----:B------:R-:W-:-:S02]  /*175c0*/  F2FP.BF16.F32.PACK_AB R54, R127, R100 ;  /* 0x000000647f36723e */ /* 0x000fc400000010ff */
[----:B------:R-:W-:Y:S02]  /*175d0*/  F2FP.BF16.F32.PACK_AB R55, R161, R130 ;  /* 0x00000082a137723e */ /* 0x000fe400000010ff */
[----:B------:R0:W-:Y:S01]  /*175e0*/  @!P0 STG.E desc[UR8][R148.64], R61 ;  /* 0x0000003d94008986 */ /* 0x0001e2000c101908 */
[----:B------:R-:W-:Y:S01]  /*175f0*/  F2FP.BF16.F32.PACK_AB R59, R134, R133 ;  /* 0x00000085863b723e */ /* 0x000fe200000010ff */
[--C-:B-1----:R-:W-:Y:S01]  /*17600*/  IMAD.WIDE.U32 R118, R65, 0x10, R52.reuse ;  /* 0x0000001041767825 */ /* 0x102fe200078e0034 */
[----:B------:R-:W-:Y:S02]  /*17610*/  F2FP.BF16.F32.PACK_AB R58, R129, R126 ;  /* 0x0000007e813a723e */ /* 0x000fe400000010ff */
[----:B------:R-:W-:Y:S01]  /*17620*/  F2FP.BF16.F32.PACK_AB R65, R120, R143 ;  /* 0x0000008f7841723e */ /* 0x000fe200000010ff */
[----:B------:R-:W-:-:S04]  /*17630*/  IMAD.WIDE.U32 R122, R117, 0x10, R52 ;  /* 0x00000010757a7825 */ /* 0x000fc800078e0034 */
[----:B------:R-:W-:Y:S01]  /*17640*/  IMAD.WIDE.U32 R138, R137, 0x10, R52 ;  /* 0x00000010898a7825 */ /* 0x000fe200078e0034 */
[----:B0-----:R-:W-:-:S03]  /*17650*/  F2FP.BF16.F32.PACK_AB R61, R132, R131 ;  /* 0x00000083843d723e */ /* 0x001fc600000010ff */
[----:B------:R-:W-:Y:S01]  /*17660*/  IMAD.WIDE.U32 R144, R147, 0x10, R52 ;  /* 0x0000001093907825 */ /* 0x000fe200078e0034 */
[----:B------:R-:W-:Y:S02]  /*17670*/  F2FP.BF16.F32.PACK_AB R53, R101, R62 ;  /* 0x0000003e6535723e */ /* 0x000fe400000010ff */
[----:B------:R-:W0:Y:S01]  /*17680*/  LDC.64 R100, c[0x0][0x380] ;  /* 0x0000e000ff647b82 */ /* 0x000e220000000a00 */
[----:B------:R-:W-:Y:S02]  /*17690*/  F2FP.BF16.F32.PACK_AB R52, R57, R56 ;  /* 0x000000383934723e */ /* 0x000fe400000010ff */
[----:B------:R-:W-:Y:S01]  /*176a0*/  F2FP.BF16.F32.PACK_AB R57, R116, R113 ;  /* 0x000000717439723e */ /* 0x000fe200000010ff */
[----:B--2---:R-:W-:Y:S01]  /*176b0*/  @!P0 IMAD.WIDE R116, R30, 0x4, R66 ;  /* 0x000000041e748825 */ /* 0x004fe200078e0242 */
[----:B------:R-:W-:Y:S02]  /*176c0*/  F2FP.BF16.F32.PACK_AB R56, R63, R60 ;  /* 0x0000003c3f38723e */ /* 0x000fe400000010ff */
[----:B------:R-:W-:-:S02]  /*176d0*/  F2FP.BF16.F32.PACK_AB R63, R141, R142 ;  /* 0x0000008e8d3f723e */ /* 0x000fc400000010ff */
[----:B------:R-:W-:Y:S01]  /*176e0*/  F2FP.BF16.F32.PACK_AB R62, R135, R136 ;  /* 0x00000088873e723e */ /* 0x000fe200000010ff */
[----:B------:R1:W-:Y:S01]  /*176f0*/  @!P0 STG.E desc[UR8][R116.64], R121 ;  /* 0x0000007974008986 */ /* 0x0003e2000c101908 */
[----:B------:R-:W-:Y:S02]  /*17700*/  F2FP.BF16.F32.PACK_AB R60, R124, R115 ;  /* 0x000000737c3c723e */ /* 0x000fe400000010ff */
[----:B------:R-:W-:Y:S01]  /*17710*/  F2FP.BF16.F32.PACK_AB R66, R151, R64 ;  /* 0x000000409742723e */ /* 0x000fe200000010ff */
[----:B------:R1:W-:Y:S01]  /*17720*/  STG.E.128 desc[UR8][R118.64], R52 ;  /* 0x0000003476007986 */ /* 0x0003e2000c101d08 */
[----:B------:R-:W-:Y:S02]  /*17730*/  F2FP.BF16.F32.PACK_AB R67, R153, R146 ;  /* 0x000000929943723e */ /* 0x000fe400000010ff */
[----:B------:R-:W-:Y:S01]  /*17740*/  F2FP.BF16.F32.PACK_AB R64, R125, R128 ;  /* 0x000000807d40723e */ /* 0x000fe200000010ff */
[----:B------:R1:W-:Y:S04]  /*17750*/  STG.E.128 desc[UR8][R122.64], R56 ;  /* 0x000000387a007986 */ /* 0x0003e8000c101d08 */
[----:B------:R1:W-:Y:S01]  /*17760*/  STG.E.128 desc[UR8][R138.64], R60 ;  /* 0x0000003c8a007986 */ /* 0x0003e2000c101d08 */
[----:B0-----:R-:W-:-:S03]  /*17770*/  IMAD R30, R100, 0x4, R30 ;  /* 0x00000004641e7824 */ /* 0x001fc600078e021e */
[----:B------:R1:W-:Y:S02]  /*17780*/  STG.E.128 desc[UR8][R144.64], R64 ;  /* 0x0000004090007986 */ /* 0x0003e4000c101d08 */
[----:B------:R-:W-:-:S13]  /*17790*/  ISETP.GE.AND P0, PT, R30, R101, PT ;  /* 0x000000651e00720c */ /* 0x000fda0003f06270 */
[----:B------:R-:W-:Y:S05]  /*177a0*/  @!P0 BRA `(.L_x_2694) ;  /* 0xfffffe9400e48947 */ /* 0x000fea000383ffff */
[----:B------:R-:W-:Y:S05]  /*177b0*/  BSYNC B0 ;  /* 0x0000000000007941 */ /* 0x000fea0003800000 */
.L_x_2365:
[----:B------:R-:W-:Y:S05]  /*177c0*/  EXIT ;  /* 0x000000000000794d */ /* 0x000fea0003800000 */
.L_x_2693:
        /* <DEDUP_REMOVED lines=8> */
.L_x_2696:
[----:B------:R-:W-:Y:S05]  /*17850*/  BSYNC B1 ;  /* 0x0000000000017941 */ /* 0x000fea0003800000 */
.L_x_2695:
        /* <DEDUP_REMOVED lines=9> */
.L_x_2697:
[----:B------:R-:W-:Y:S02]  /*178f0*/  IMAD.MOV.U32 R129, RZ, RZ, 0x4 ;  /* 0x00000004ff817424 */ /* 0x000fe400078e00ff */
[----:B------:R-:W-:-:S04]  /*17900*/  IMAD.MOV.U32 R57, RZ, RZ, R125 ;  /* 0x000000ffff397224 */ /* 0x000fc800078e007d */
[----:B------:R-:W-:-:S05]  /*17910*/  FADD.FTZ R62, R60, R57 ;  /* 0x000000393c3e7221 */ /* 0x000fca0000010000 */
[----:B------:R-:W-:-:S07]  /*17920*/  MOV R127, R62 ;  /* 0x0000003e007f7202 */ /* 0x000fce0000000f00 */
[----:B------:R-:W-:Y:S05]  /*17930*/  WARPSYNC.COLLECTIVE R126, `(.L_x_2698) ;  /* 0x000000007e087348 */ /* 0x000fea0003c00000 */
[----:B------:R0:W1:Y:S02]  /*17940*/  SHFL.BFLY P1, R125, R127, R129, R130 ;  /* 0x0c0000817f7d7389 */ /* 0x0000640000020082 */
[----:B01----:R-:W-:Y:S05]  /*17950*/  ENDCOLLECTIVE ;  /* 0x000000000000791b */ /* 0x003fea0003800000 */
.L_x_2698:
[----:B------:R-:W-:Y:S01]  /*17960*/  HFMA2 R129, -RZ, RZ, 0, 4.76837158203125e-07 ;  /* 0x00000008ff817431 */ /* 0x000fe200000001ff */
[----:B------:R-:W-:-:S05]  /*17970*/  MOV R57, R125 ;  /* 0x0000007d00397202 */ /* 0x000fca0000000f00 */
[----:B------:R-:W-:Y:S02]  /*17980*/  FADD.FTZ R63, R62, R57 ;  /* 0x000000393e3f7221 */ /* 0x000fe40000010000 */
[----:B------:R-:W0:Y:S02]  /*17990*/  LDC R57, c[0x0][0x400] ;  /* 0x00010000ff397b82 */ /* 0x000e240000000800 */
[----:B------:R-:W-:-:S07]  /*179a0*/  IMAD.MOV.U32 R127, RZ, RZ, R63 ;  /* 0x000000ffff7f7224 */ /* 0x000fce00078e003f */
[----:B0-----:R-:W-:Y:S05]  /*179b0*/  WARPSYNC.COLLECTIVE R126, `(.L_x_2699) ;  /* 0x000000007e087348 */ /* 0x001fea0003c00000 */
[----:B------:R1:W2:Y:S02]  /*179c0*/  SHFL.BFLY P1, R125, R127, R129, R130 ;  /* 0x0c0000817f7d7389 */ /* 0x0002a40000020082 */
[----:B012---:R-:W-:Y:S05]  /*179d0*/  ENDCOLLECTIVE ;  /* 0x000000000000791b */ /* 0x007fea0003800000 */
.L_x_2699:
[----:B------:R-:W-:Y:S02]  /*179e0*/  IMAD.MOV.U32 R129, RZ, RZ, 0x10 ;  /* 0x00000010ff817424 */ /* 0x000fe400078e00ff */
[----:B------:R-:W-:-:S04]  /*179f0*/  IMAD.MOV.U32 R124, RZ, RZ, R125 ;  /* 0x000000ffff7c7224 */ /* 0x000fc800078e007d */
[----:B------:R-:W-:-:S05]  /*17a00*/  FADD.FTZ R124, R63, R124 ;  /* 0x0000007c3f7c7221 */ /* 0x000fca0000010000 */
[----:B------:R-:W-:-:S07]  /*17a10*/  MOV R127, R124 ;  /* 0x0000007c007f7202 */ /* 0x000fce0000000f00 */
[----:B------:R-:W-:Y:S05]  /*17a20*/  WARPSYNC.COLLECTIVE R126, `(.L_x_2700) ;  /* 0x000000007e087348 */ /* 0x000fea0003c00000 */
[----:B------:R0:W1:Y:S02]  /*17a30*/  SHFL.BFLY P1, R125, R127, R129, R130 ;  /* 0x0c0000817f7d7389 */ /* 0x0000640000020082 */
[----:B01----:R-:W-:Y:S05]  /*17a40*/  ENDCOLLECTIVE ;  /* 0x000000000000791b */ /* 0x003fea0003800000 */
.L_x_2700:
        /* <DEDUP_REMOVED lines=72> */
.L_x_2701:
[----:B------:R-:W-:Y:S02]  /*17ed0*/  IMAD.MOV.U32 R129, RZ, RZ, 0x2 ;  /* 0x00000002ff817424 */ /* 0x000fe400078e00ff */
[----:B------:R-:W-:-:S04]  /*17ee0*/  IMAD.MOV.U32 R63, RZ, RZ, R125 ;  /* 0x000000ffff3f7224 */ /* 0x000fc800078e007d */
[----:B------:R-:W-:-:S05]  /*17ef0*/  FADD.FTZ R63, R56, R63 ;  /* 0x0000003f383f7221 */ /* 0x000fca0000010000 */
[----:B------:R-:W-:-:S07]  /*17f00*/  MOV R127, R63 ;  /* 0x0000003f007f7202 */ /* 0x000fce0000000f00 */
[----:B------:R-:W-:Y:S05]  /*17f10*/  WARPSYNC.COLLECTIVE R126, `(.L_x_2702) ;  /* 0x000000007e087348 */ /* 0x000fea0003c00000 */
[----:B------:R0:W1:Y:S02]  /*17f20*/  SHFL.BFLY P1, R125, R127, R129, R130 ;  /* 0x0c0000817f7d7389 */ /* 0x0000640000020082 */
[----:B01----:R-:W-:Y:S05]  /*17f30*/  ENDCOLLECTIVE ;  /* 0x000000000000791b */ /* 0x003fea0003800000 */
.L_x_2702:
[----:B------:R-:W-:Y:S01]  /*17f40*/  HFMA2 R129, -RZ, RZ, 0, 2.384185791015625e-07 ;  /* 0x00000004ff817431 */ /* 0x000fe200000001ff */
[----:B------:R-:W-:-:S05]  /*17f50*/  MOV R60, R125 ;  /* 0x0000007d003c7202 */ /* 0x000fca0000000f00 */
[----:B------:R-:W-:-:S04]  /*17f60*/  FADD.FTZ R60, R63, R60 ;  /* 0x0000003c3f3c7221 */ /* 0x000fc80000010000 */
[----:B------:R-:W-:-:S07]  /*17f70*/  IMAD.MOV.U32 R127, RZ, RZ, R60 ;  /* 0x000000ffff7f7224 */ /* 0x000fce00078e003c */
[----:B------:R-:W-:Y:S05]  /*17f80*/  WARPSYNC.COLLECTIVE R126, `(.L_x_2703) ;  /* 0x000000007e087348 */ /* 0x000fea0003c00000 */
[----:B------:R0:W1:Y:S02]  /*17f90*/  SHFL.BFLY P1, R125, R127, R129, R130 ;  /* 0x0c0000817f7d7389 */ /* 0x0000640000020082 */
[----:B01----:R-:W-:Y:S05]  /*17fa0*/  ENDCOLLECTIVE ;  /* 0x000000000000791b */ /* 0x003fea0003800000 */
.L_x_2703:
[----:B------:R-:W-:Y:S02]  /*17fb0*/  IMAD.MOV.U32 R129, RZ, RZ, 0x8 ;  /* 0x00000008ff817424 */ /* 0x000fe400078e00ff */
[----:B------:R-:W-:-:S04]  /*17fc0*/  IMAD.MOV.U32 R121, RZ, RZ, R125 ;  /* 0x000000ffff797224 */ /* 0x000fc800078e007d */
[----:B------:R-:W-:-:S05]  /*17fd0*/  FADD.FTZ R121, R60, R121 ;  /* 0x000000793c797221 */ /* 0x000fca0000010000 */
[----:B------:R-:W-:-:S07]  /*17fe0*/  MOV R127, R121 ;  /* 0x00000079007f7202 */ /* 0x000fce0000000f00 */
[----:B------:R-:W-:Y:S05]  /*17ff0*/  WARPSYNC.COLLECTIVE R126, `(.L_x_2704) ;  /* 0x000000007e087348 */ /* 0x000fea0003c00000 */
[----:B------:R0:W1:Y:S02]  /*18000*/  SHFL.BFLY P1, R125, R127, R129, R130 ;  /* 0x0c0000817f7d7389 */ /* 0x0000640000020082 */
[----:B01----:R-:W-:Y:S05]  /*18010*/  ENDCOLLECTIVE ;  /* 0x000000000000791b */ /* 0x003fea0003800000 */
.L_x_2704:
[----:B------:R-:W-:Y:S01]  /*18020*/  HFMA2 R129, -RZ, RZ, 0, 9.5367431640625e-07 ;  /* 0x00000010ff817431 */ /* 0x000fe200000001ff */
[----:B------:R-:W-:-:S05]  /*18030*/  MOV R62, R125 ;  /* 0x0000007d003e7202 */ /* 0x000fca0000000f00 */
[----:B------:R-:W-:-:S04]  /*18040*/  FADD.FTZ R62, R121, R62 ;  /* 0x0000003e793e7221 */ /* 0x000fc80000010000 */
[----:B------:R-:W-:-:S07]  /*18050*/  IMAD.MOV.U32 R127, RZ, RZ, R62 ;  /* 0x000000ffff7f7224 */ /* 0x000fce00078e003e */
[----:B------:R-:W-:Y:S05]  /*18060*/  WARPSYNC.COLLECTIVE R126, `(.L_x_2705) ;  /* 0x000000007e087348 */ /* 0x000fea0003c00000 */
[----:B------:R0:W1:Y:S02]  /*18070*/  SHFL.BFLY P1, R125, R127, R129, R130 ;  /* 0x0c0000817f7d7389 */ /* 0x0000640000020082 */
[----:B01----:R-:W-:Y:S05]  /*18080*/  ENDCOLLECTIVE ;  /* 0x000000000000791b */ /* 0x003fea0003800000 */
.L_x_2705:
[----:B------:R-:W-:Y:S05]  /*18090*/  BRA `(.L_x_2706) ;  /* 0xffffffe800987947 */ /* 0x000fea000383ffff */
.L_x_2707:
        /* <DEDUP_REMOVED lines=14> */
.L_x_37241:


//--------------------- .text._ZN10layer_norm13ln_fwd_kernelINS_13Kernel_traitsI13__nv_bfloat16S2_S2_S2_fjLj1024ELj1ELj4ELj1ELj16ENS_18Kernel_traits_baseILj1024ES2_S2_S2_S2_fjLj128EEEEELb1ELb1ELb1ELb0EEEvNS_9FwdParamsE --------------------------
	.section	.text._ZN10layer_norm13ln_fwd_kernelINS_13Kernel_traitsI13__nv_bfloat16S2_S2_S2_fjLj1024ELj1ELj4ELj1ELj16ENS_18Kernel_traits_baseILj1024ES2_S2_S2_S2_fjLj128EEEEELb1ELb1ELb1ELb0EEEvNS_9FwdParamsE,"ax",@progbits
	.align	128
        .global         _ZN10layer_norm13ln_fwd_kernelINS_13Kernel_traitsI13__nv_bfloat16S2_S2_S2_fjLj1024ELj1ELj4ELj1ELj16ENS_18Kernel_traits_baseILj1024ES2_S2_S2_S2_fjLj128EEEEELb1ELb1ELb1ELb0EEEvNS_9FwdParamsE
        .type           _ZN10layer_norm13ln_fwd_kernelINS_13Kernel_traitsI13__nv_bfloat16S2_S2_S2_fjLj1024ELj1ELj4ELj1ELj16ENS_18Kernel_traits_baseILj1024ES2_S2_S2_S2_fjLj128EEEEELb1ELb1ELb1ELb0EEEvNS_9FwdParamsE,@function
        .size           _ZN10layer_norm13ln_fwd_kernelINS_13Kernel_traitsI13__nv_bfloat16S2_S2_S2_fjLj1024ELj1ELj4ELj1ELj16ENS_18Kernel_traits_baseILj1024ES2_S2_S2_S2_fjLj128EEEEELb1ELb1ELb1ELb0EEEvNS_9FwdParamsE,(.L_x_37242 - _ZN10layer_norm13ln_fwd_kernelINS_13Kernel_traitsI13__nv_bfloat16S2_S2_S2_fjLj1024ELj1ELj4ELj1ELj16ENS_18Kernel_traits_baseILj1024ES2_S2_S2_S2_fjLj128EEEEELb1ELb1ELb1ELb0EEEvNS_9FwdParamsE)
        .other          _ZN10layer_norm13ln_fwd_kernelINS_13Kernel_traitsI13__nv_bfloat16S2_S2_S2_fjLj1024ELj1ELj4ELj1ELj16ENS_18Kernel_traits_baseILj1024ES2_S2_S2_S2_fjLj128EEEEELb1ELb1ELb1ELb0EEEvNS_9FwdParamsE,@"STO_CUDA_ENTRY STV_DEFAULT"
_ZN10layer_norm13ln_fwd_kernelINS_13Kernel_traitsI13__nv_bfloat16S2_S2_S2_fjLj1024ELj1ELj4ELj1ELj16ENS_18Kernel_traits_baseILj1024ES2_S2_S2_S2_fjLj128EEEEELb1ELb1ELb1ELb0EEEvNS_9FwdParamsE:
.text._ZN10layer_norm13ln_fwd_kernelINS_13Kernel_traitsI13__nv_bfloat16S2_S2_S2_fjLj1024ELj1ELj4ELj1ELj16ENS_18Kernel_traits_baseILj1024ES2_S2_S2_S2_fjLj128EEEEELb1ELb1ELb1ELb0EEEvNS_9FwdParamsE:
        /* <DEDUP_REMOVED lines=14> */
[----:B------:R-:W0:Y:S03]  /*00e0*/  @P0 LDC R9, c[0x0][0x460] ;  /* 0x00011800ff090b82 */ /* 0x000e260000000800 */
[----:B----4-:R1:W0:Y:S01]  /*00f0*/  @P0 LDG.E.64 R6, desc[UR6][R2.64] ;  /* 0x0000000602060981 */ /* 0x010222000c1e1b00 */
[----:B------:R-:W-:Y:S01]  /*0100*/  UISETP.NE.U32.AND UP0, UPT, UR10, URZ, UPT ;  /* 0x000000ff0a00728c */ /* 0x000fe2000bf05070 */
[----:B------:R-:W-:Y:S03]  /*0110*/  BSSY.RECONVERGENT B0, `(.L_x_2708) ;  /* 0x000007e000007945 */ /* 0x000fe60003800200 */
[----:B------:R-:W3:Y:S01]  /*0120*/  S2UR UR9, SR_CTAID.X ;  /* 0x00000000000979c3 */ /* 0x000ee20000002500 */
[----:B-----5:R-:W-:Y:S01]  /*0130*/  LOP3.LUT R147, R146, 0x1f, RZ, 0xc0, !PT ;  /* 0x0000001f92937812 */ /* 0x020fe200078ec0ff */
[----:B------:R-:W-:Y:S01]  /*0140*/  UISETP.NE.AND.EX UP0, UPT, UR11, URZ, UPT, UP0 ;  /* 0x000000ff0b00728c */ /* 0x000fe2000bf05300 */
[----:B------:R-:W-:-:S03]  /*0150*/  SHF.R.S32.HI R0, RZ, 0x1f, R11 ;  /* 0x0000001fff007819 */ /* 0x000fc6000001140b */
[----:B-1----:R-:W-:Y:S01]  /*0160*/  IMAD.MOV.U32 R3, RZ, RZ, R147 ;  /* 0x000000ffff037224 */ /* 0x002fe200078e0093 */
[----:B------:R-:W-:Y:S01]  /*0170*/  LEA.HI R0, R0, R11, RZ, 0x3 ;  /* 0x0000000b00007211 */ /* 0x000fe200078f18ff */
[----:B------:R-:W1:Y:S01]  /*0180*/  LDC R145, c[0x0][0x360] ;  /* 0x0000d800ff917b82 */ /* 0x000e620000000800 */
[----:B---3--:R-:W-:Y:S02]  /*0190*/  USHF.L.U32 UR8, UR9, 0x2, URZ ;  /* 0x0000000209087899 */ /* 0x008fe400080006ff */
[--C-:B-1----:R-:W-:Y:S01]  /*01a0*/  IMAD R145, R145, UR9, R146.reuse ;  /* 0x0000000991917c24 */ /* 0x102fe2000f8e0292 */
[----:B------:R-:W-:-:S04]  /*01b0*/  SHF.R.U32.HI R146, RZ, 0x5, R146 ;  /* 0x00000005ff927819 */ /* 0x000fc80000011692 */
[----:B------:R-:W-:Y:S02]  /*01c0*/  LOP3.LUT R146, R146, UR8, RZ, 0xfc, !PT ;  /* 0x0000000892927c12 */ /* 0x000fe4000f8efcff */
[----:B--2---:R-:W-:Y:S02]  /*01d0*/  @P0 R2UR UR4, R4 ;  /* 0x00000000040402ca */ /* 0x004fe400000e0000 */
[----:B------:R-:W-:Y:S02]  /*01e0*/  @P0 R2UR UR5, R5 ;  /* 0x00000000050502ca */ /* 0x000fe400000e0000 */
[----:B0-----:R-:W-:Y:S02]  /*01f0*/  @P0 IADD3 R2, P1, PT, R6, R9, RZ ;  /* 0x0000000906020210 */ /* 0x001fe40007f3e0ff */
[----:B------:R-:W-:-:S03]  /*0200*/  LOP3.LUT R5, R3, 0x1f, RZ, 0x3c, !PT ;  /* 0x0000001f03057812 */ /* 0x000fc600078e3cff */
[----:B------:R-:W-:Y:S01]  /*0210*/  @P0 IMAD.X R143, RZ, RZ, R7, P1 ;  /* 0x000000ffff8f0224 */ /* 0x000fe200008e0607 */
[----:B------:R-:W-:-:S03]  /*0220*/  LEA.HI.SX32 R0, R0, R5, 0x1d ;  /* 0x0000000500007211 */ /* 0x000fc600078feaff */
[----:B------:R-:W-:Y:S01]  /*0230*/  UIADD3 UR10, UPT, UPT, UR4, -0x61c88647, URZ ;  /* 0x9e3779b9040a7890 */ /* 0x000fe2000fffe0ff */
[--C-:B------:R-:W-:Y:S01]  /*0240*/  SHF.R.U64 R144, R2, 0x2, R143.reuse ;  /* 0x0000000202907819 */ /* 0x100fe2000000128f */
[----:B------:R-:W-:Y:S01]  /*0250*/  UIADD3 UR12, UPT, UPT, UR5, -0x4498517b, URZ ;  /* 0xbb67ae85050c7890 */ /* 0x000fe2000fffe0ff */
[----:B------:R-:W-:Y:S01]  /*0260*/  SHF.R.U32.HI R143, RZ, 0x2, R143 ;  /* 0x00000002ff8f7819 */ /* 0x000fe2000001168f */
[----:B------:R-:W-:Y:S02]  /*0270*/  UIADD3 UR13, UPT, UPT, UR4, 0x3c6ef372, URZ ;  /* 0x3c6ef372040d7890 */ /* 0x000fe4000fffe0ff */
        /* <DEDUP_REMOVED lines=39> */
[C---:B-1----:R-:W-:Y:S01]  /*04f0*/  @P1 IMAD.WIDE.U32 R14, R3.reuse, 0x10, R14 ;  /* 0x00000010030e1825 */ /* 0x042fe200078e000e */
[----:B------:R-:W-:-:S04]  /*0500*/  @P1 IADD3 R3, PT, PT, R3, 0x20, RZ ;  /* 0x0000002003031810 */ /* 0x000fc80007ffe0ff */
[----:B------:R0:W5:Y:S01]  /*0510*/  @P1 LDG.E.128 R60, desc[UR6][R14.64] ;  /* 0x000000060e3c1981 */ /* 0x000162000c1e1d00 */
        /* <DEDUP_REMOVED lines=19> */
.L_x_2709:
        /* <DEDUP_REMOVED lines=18> */
[----:B---3--:R-:W-:-:S04]  /*0770*/  @P1 IMAD.WIDE.U32 R14, R3, 0x10, R14 ;  /* 0x00000010030e1825 */ /* 0x008fc800078e000e */
[----:B------:R-:W-:Y:S01]  /*0780*/  @P1 VIADD R3, R3, 0x20 ;  /* 0x0000002003031836 */ /* 0x000fe20000000000 */
[----:B------:R0:W5:Y:S02]  /*0790*/  @P1 LDG.E.128 R60, desc[UR6][R14.64] ;  /* 0x000000060e3c1981 */ /* 0x000164000c1e1d00 */
[----:B------:R-:W3:Y:S01]  /*07a0*/  @P3 LDC.64 R22, c[0x0][0x3e8] ;  /* 0x0000fa00ff163b82 */ /* 0x000ee20000000a00 */
[----:B----4-:R-:W-:-:S05]  /*07b0*/  @P2 IMAD.WIDE.U32 R16, R3, 0x10, R16 ;  /* 0x0000001003102825 */ /* 0x010fca00078e0010 */
        /* <DEDUP_REMOVED lines=19> */
.L_x_2710:
[----:B------:R-:W-:Y:S05]  /*08f0*/  BSYNC.RECONVERGENT B0 ;  /* 0x0000000000007941 */ /* 0x000fea0003800200 */
.L_x_2708:
[----:B------:R-:W0:Y:S02]  /*0900*/  LDCU UR8, c[0x0][0x384] ;  /* 0x00007080ff0877ac */ /* 0x000e240008000800 */
[----:B0-----:R-:W-:-:S13]  /*0910*/  ISETP.GE.AND P0, PT, R146, UR8, PT ;  /* 0x0000000892007c0c */ /* 0x001fda000bf06270 */
[----:B------:R-:W-:Y:S05]  /*0920*/  @P0 EXIT ;  /* 0x000000000000094d */ /* 0x000fea0003800000 */
[----:B------:R-:W-:Y:S01]  /*0930*/  IMAD.HI.U32 R4, R145, -0x326172a9, RZ ;  /* 0xcd9e8d5791047827 */ /* 0x000fe200078e00ff */
[----:B------:R-:W-:Y:S02]  /*0940*/  LOP3.LUT R2, R2, 0x3, RZ, 0xc0, !PT ;  /* 0x0000000302027812 */ /* 0x000fe400078ec0ff */
[----:B-----5:R-:W-:Y:S01]  /*0950*/  PRMT R142, R43, 0x7632, R142 ;  /* 0x000076322b8e7816 */ /* 0x020fe2000000008e */
[C---:B------:R-:W-:Y:S01]  /*0960*/  IMAD.HI.U32 R3, R144.reuse, -0x2daee0ad, RZ ;  /* 0xd2511f5390037827 */ /* 0x040fe200078e00ff */
[----:B------:R-:W-:Y:S02]  /*0970*/  LOP3.LUT R4, R143, UR4, R4, 0x96, !PT ;  /* 0x000000048f047c12 */ /* 0x000fe4000f8e9604 */
[----:B------:R-:W-:Y:S01]  /*0980*/  PRMT R141, R47, 0x7632, R141 ;  /* 0x000076322f8d7816 */ /* 0x000fe2000000008d */
[----:B------:R-:W-:Y:S01]  /*0990*/  IMAD R8, R144, -0x2daee0ad, RZ ;  /* 0xd2511f5390087824 */ /* 0x000fe200078e02ff */
[----:B------:R-:W-:Y:S01]  /*09a0*/  LOP3.LUT R3, R3, UR5, RZ, 0x3c, !PT ;  /* 0x0000000503037c12 */ /* 0x000fe2000f8e3cff */
[----:B------:R-:W-:Y:S01]  /*09b0*/  IMAD.HI.U32 R7, R4, -0x2daee0ad, RZ ;  /* 0xd2511f5304077827 */ /* 0x000fe200078e00ff */
[----:B------:R-:W-:-:S02]  /*09c0*/  PRMT R140, R42, 0x7632, R140 ;  /* 0x000076322a8c7816 */ /* 0x000fc4000000008c */
[----:B------:R-:W-:Y:S01]  /*09d0*/  PRMT R139, R46, 0x7632, R139 ;  /* 0x000076322e8b7816 */ /* 0x000fe2000000008b */
[----:B------:R-:W-:Y:S01]  /*09e0*/  IMAD R6, R145, -0x326172a9, RZ ;  /* 0xcd9e8d5791067824 */ /* 0x000fe200078e02ff */
[----:B------:R-:W-:Y:S01]  /*09f0*/  LOP3.LUT R7, R8, UR12, R7, 0x96, !PT ;  /* 0x0000000c08077c12 */ /* 0x000fe2000f8e9607 */
[----:B------:R-:W-:Y:S01]  /*0a00*/  IMAD.HI.U32 R5, R3, -0x326172a9, RZ ;  /* 0xcd9e8d5703057827 */ /* 0x000fe200078e00ff */
[----:B------:R-:W-:Y:S01]  /*0a10*/  PRMT R138, R55, 0x7632, R138 ;  /* 0x00007632378a7816 */ /* 0x000fe2000000008a */
[----:B------:R-:W0:Y:S01]  /*0a20*/  LDCU UR12, c[0x0][0x404] ;  /* 0x00008080ff0c77ac */ /* 0x000e220008000800 */
[----:B------:R-:W-:Y:S01]  /*0a30*/  PRMT R137, R59, 0x7632, R137 ;  /* 0x000076323b897816 */ /* 0x000fe20000000089 */
[----:B------:R-:W-:Y:S01]  /*0a40*/  IMAD R9, R4, -0x2daee0ad, RZ ;  /* 0xd2511f5304097824 */ /* 0x000fe200078e02ff */
[----:B------:R-:W-:Y:S01]  /*0a50*/  LOP3.LUT R5, R6, UR10, R5, 0x96, !PT ;  /* 0x0000000a06057c12 */ /* 0x000fe2000f8e9605 */
[----:B------:R-:W-:Y:S01]  /*0a60*/  IMAD R6, R3, -0x326172a9, RZ ;  /* 0xcd9e8d5703067824 */ /* 0x000fe200078e02ff */
[----:B------:R-:W-:Y:S01]  /*0a70*/  PRMT R136, R54, 0x7632, R136 ;  /* 0x0000763236887816 */ /* 0x000fe20000000088 */
[----:B------:R-:W-:Y:S01]  /*0a80*/  IMAD.HI.U32 R3, R7, -0x326172a9, RZ ;  /* 0xcd9e8d5707037827 */ /* 0x000fe200078e00ff */
[----:B------:R-:W-:Y:S01]  /*0a90*/  PRMT R11, R70, 0x7632, R11 ;  /* 0x00007632460b7816 */ /* 0x000fe2000000000b */
[----:B------:R-:W1:Y:S01]  /*0aa0*/  LDCU.64 UR10, c[0x0][0x3a0] ;  /* 0x00007400ff0a77ac */ /* 0x000e620008000a00 */
[----:B------:R-:W-:Y:S01]  /*0ab0*/  PRMT R12, R65, 0x7632, R12 ;  /* 0x00007632410c7816 */ /* 0x000fe2000000000c */
[----:B------:R-:W-:Y:S01]  /*0ac0*/  IMAD.HI.U32 R4, R5, -0x2daee0ad, RZ ;  /* 0xd2511f5305047827 */ /* 0x000fe200078e00ff */
[----:B------:R-:W-:Y:S01]  /*0ad0*/  LOP3.LUT R3, R6, UR13, R3, 0x96, !PT ;  /* 0x0000000d06037c12 */ /* 0x000fe2000f8e9603 */
[----:B------:R-:W2:Y:S01]  /*0ae0*/  LDCU.U8 UR13, c[0x0][0x410] ;  /* 0x00008200ff0d77ac */ /* 0x000ea20008000000 */
[----:B------:R-:W-:Y:S01]  /*0af0*/  PRMT R13, R69, 0x7632, R13 ;  /* 0x00007632450d7816 */ /* 0x000fe2000000000d */
[----:B------:R-:W-:Y:S01]  /*0b00*/  IMAD R6, R7, -0x326172a9, RZ ;  /* 0xcd9e8d5707067824 */ /* 0x000fe200078e02ff */
[----:B------:R-:W-:Y:S01]  /*0b10*/  LOP3.LUT R4, R9, UR14, R4, 0x96, !PT ;  /* 0x0000000e09047c12 */ /* 0x000fe2000f8e9604 */
[----:B------:R-:W-:Y:S01]  /*0b20*/  IMAD R8, R5, -0x2daee0ad, RZ ;  /* 0xd2511f5305087824 */ /* 0x000fe200078e02ff */
[----:B------:R-:W-:Y:S01]  /*0b30*/  PRMT R14, R79, 0x7632, R14 ;  /* 0x000076324f0e7816 */ /* 0x000fe2000000000e */
[----:B------:R-:W-:Y:S01]  /*0b40*/  IMAD.HI.U32 R7, R3, -0x2daee0ad, RZ ;  /* 0xd2511f5303077827 */ /* 0x000fe200078e00ff */
[----:B------:R-:W-:Y:S01]  /*0b50*/  PRMT R15, R83, 0x7632, R15 ;  /* 0x00007632530f7816 */ /* 0x000fe2000000000f */
[----:B------:R-:W3:Y:S01]  /*0b60*/  LDCU UR14, c[0x0][0x448] ;  /* 0x00008900ff0e77ac */ /* 0x000ee20008000800 */
        /* <DEDUP_REMOVED lines=16> */
[----:B------:R-:W-:Y:S01]  /*0c70*/  IMAD.HI.U32 R5, R3, -0x2daee0ad, RZ ;  /* 0xd2511f5303057827 */ /* 0x000fe200078e00ff */
[----:B------:R-:W-:Y:S02]  /*0c80*/  PRMT R22, R39, 0x7632, R22 ;  /* 0x0000763227167816 */ /* 0x000fe40000000016 */
[----:B------:R-:W-:Y:S01]  /*0c90*/  PRMT R23, R38, 0x7632, R23 ;  /* 0x0000763226177816 */ /* 0x000fe20000000017 */
[----:B------:R-:W-:Y:S01]  /*0ca0*/  IMAD R7, R7, -0x326172a9, RZ ;  /* 0xcd9e8d5707077824 */ /* 0x000fe200078e02ff */
[----:B------:R-:W-:Y:S01]  /*0cb0*/  LOP3.LUT R5, R8, UR20, R5, 0x96, !PT ;  /* 0x0000001408057c12 */ /* 0x000fe2000f8e9605 */
[----:B------:R-:W-:Y:S01]  /*0cc0*/  IMAD.HI.U32 R4, R6, -0x326172a9, RZ ;  /* 0xcd9e8d5706047827 */ /* 0x000fe200078e00ff */
[----:B------:R-:W-:-:S02]  /*0cd0*/  PRMT R24, R37, 0x7632, R24 ;  /* 0x0000763225187816 */ /* 0x000fc40000000018 */
        /* <DEDUP_REMOVED lines=28> */
[----:B------:R-:W-:Y:S01]  /*0ea0*/  LOP3.LUT R148, R8, UR9, R3, 0x96, !PT ;  /* 0x0000000908947c12 */ /* 0x000fe2000f8e9603 */
[----:B------:R-:W4:Y:S01]  /*0eb0*/  LDCU.64 UR8, c[0x0][0x408] ;  /* 0x00008100ff0877ac */ /* 0x000f220008000a00 */
[----:B------:R-:W-:Y:S01]  /*0ec0*/  PRMT R8, R67, 0x7632, R8 ;  /* 0x0000763243087816 */ /* 0x000fe20000000008 */
[----:B------:R-:W-:Y:S01]  /*0ed0*/  IMAD R3, R4, -0x2daee0ad, RZ ;  /* 0xd2511f5304037824 */ /* 0x000fe200078e02ff */
[----:B------:R-:W-:Y:S01]  /*0ee0*/  LOP3.LUT R96, R10, UR25, R5, 0x96, !PT ;  /* 0x000000190a607c12 */ /* 0x000fe2000f8e9605 */
[----:B------:R-:W-:Y:S01]  /*0ef0*/  IMAD.HI.U32 R4, R148, -0x2daee0ad, RZ ;  /* 0xd2511f5394047827 */ /* 0x000fe200078e00ff */
[----:B------:R-:W-:-:S03]  /*0f00*/  PRMT R10, R66, 0x7632, R10 ;  /* 0x00007632420a7816 */ /* 0x000fc6000000000a */
[----:B------:R-:W-:Y:S01]  /*0f10*/  IMAD R6, R6, -0x326172a9, RZ ;  /* 0xcd9e8d5706067824 */ /* 0x000fe200078e02ff */
[----:B------:R-:W-:Y:S01]  /*0f20*/  LOP3.LUT R4, R3, UR27, R4, 0x96, !PT ;  /* 0x0000001b03047c12 */ /* 0x000fe2000f8e9604 */
[----:B------:R-:W-:-:S04]  /*0f30*/  IMAD.HI.U32 R5, R96, -0x326172a9, RZ ;  /* 0xcd9e8d5760057827 */ /* 0x000fc800078e00ff */
[----:B------:R-:W-:Y:S01]  /*0f40*/  IMAD.MOV.U32 R94, RZ, RZ, RZ ;  /* 0x000000ffff5e7224 */ /* 0x000fe200078e00ff */
[--C-:B------:R-:W-:Y:S01]  /*0f50*/  LOP3.LUT R3, R6, UR26, R5.reuse, 0x96, !PT ;  /* 0x0000001a06037c12 */ /* 0x100fe2000f8e9605 */
[----:B------:R-:W-:Y:S01]  /*0f60*/  IMAD R148, R148, -0x2daee0ad, RZ ;  /* 0xd2511f5394947824 */ /* 0x000fe200078e02ff */
[----:B------:R-:W-:Y:S01]  /*0f70*/  PRMT R5, R58, 0x7632, R5 ;  /* 0x000076323a057816 */ /* 0x000fe20000000005 */
[----:B------:R-:W-:Y:S01]  /*0f80*/  IMAD R96, R96, -0x326172a9, RZ ;  /* 0xcd9e8d5760607824 */ /* 0x000fe200078e02ff */
[----:B01234-:R-:W-:-:S07]  /*0f90*/  PRMT R6, R53, 0x7632, R6 ;  /* 0x0000763235067816 */ /* 0x01ffce0000000006 */
.L_x_3192:
        /* <DEDUP_REMOVED lines=9> */
[----:B------:R-:W-:Y:S04]  /*1030*/  BSSY.RECONVERGENT B0, `(.L_x_2711) ;  /* 0x0000718000007945 */ /* 0x000fe80003800200 */
[----:B------:R-:W-:-:S04]  /*1040*/  SHF.R.S32.HI R87, RZ, 0x1f, R86 ;  /* 0x0000001fff577819 */ /* 0x000fc80000011456 */
[----:B------:R-:W-:Y:S02]  /*1050*/  LEA.HI R86, R87, R86, RZ, 0x3 ;  /* 0x0000005657567211 */ /* 0x000fe400078f18ff */
[----:B--2---:R-:W-:-:S13]  /*1060*/  ISETP.GE.AND P0, PT, R154, 0x1, PT ;  /* 0x000000019a00780c */ /* 0x004fda0003f06270 */
[----:B------:R-:W-:-:S04]  /*1070*/  @P0 VIADD R150, R154, 0xffffffff ;  /* 0xffffffff9a960836 */ /* 0x000fc80000000000 */
[----:B------:R-:W-:-:S05]  /*1080*/  @P0 IMAD R150, R150, R151, RZ ;  /* 0x0000009796960224 */ /* 0x000fca00078e02ff */
[----:B------:R-:W-:-:S04]  /*1090*/  @P0 SHF.R.S32.HI R153, RZ, 0x1f, R150 ;  /* 0x0000001fff990819 */ /* 0x000fc80000011496 */
[----:B------:R-:W-:Y:S01]  /*10a0*/  @P0 LEA.HI R152, R153, R150, RZ, 0x3 ;  /* 0x0000009699980211 */ /* 0x000fe200078f18ff */
[----:B------:R-:W-:-:S03]  /*10b0*/  HFMA2 R150, -RZ, RZ, 0, 0 ;  /* 0x00000000ff967431 */ /* 0x000fc600000001ff */
        /* <DEDUP_REMOVED lines=8> */
.L_x_2714:
[----:B------:R-:W-:Y:S05]  /*1140*/  BSYNC.RECONVERGENT B1 ;  /* 0x0000000000017941 */ /* 0x000fea0003800200 */
.L_x_2713:
        /* <DEDUP_REMOVED lines=28> */
.L_x_2720:
        /* <DEDUP_REMOVED lines=13> */
.L_x_2722:
[----:B------:R-:W-:Y:S05]  /*13e0*/  BSYNC.RECONVERGENT B3 ;  /* 0x0000000000037941 */ /* 0x000fea0003800200 */
.L_x_2721:
[----:B------:R-:W-:Y:S01]  /*13f0*/  IMAD.WIDE.U32 R2, R145, -0x326172a9, RZ ;  /* 0xcd9e8d5791027825 */ /* 0x000fe200078e00ff */
[----:B------:R-:W-:Y:S01]  /*1400*/  LOP3.LUT R84, R94, UR5, R87, 0x96, !PT ;  /* 0x000000055e547c12 */ /* 0x000fe2000f8e9657 */
[----:B------:R-:W-:Y:S02]  /*1410*/  UIADD3 UR15, UPT, UPT, UR4, -0x61c88647, URZ ;  /* 0x9e3779b9040f7890 */ /* 0x000fe4000fffe0ff */
[----:B------:R-:W-:Y:S01]  /*1420*/  UIADD3 UR16, UPT, UPT, UR5, -0x4498517b, URZ ;  /* 0xbb67ae8505107890 */ /* 0x000fe2000fffe0ff */
[----:B------:R-:W-:Y:S01]  /*1430*/  LOP3.LUT R96, R143, UR4, R3, 0x96, !PT ;  /* 0x000000048f607c12 */ /* 0x000fe2000f8e9603 */
[----:B------:R-:W-:-:S04]  /*1440*/  IMAD.WIDE.U32 R84, R84, -0x326172a9, RZ ;  /* 0xcd9e8d5754547825 */ /* 0x000fc800078e00ff */
        /* <DEDUP_REMOVED lines=8> */
[----:B------:R-:W-:-:S03]  /*14d0*/  UIADD3 UR16, UPT, UPT, UR5, 0x32370b8f, URZ ;  /* 0x32370b8f05107890 */ /* 0x000fc6000fffe0ff */
[----:B------:R-:W-:Y:S01]  /*14e0*/  LOP3.LUT R96, R84, UR15, R3, 0x96, !PT ;  /* 0x0000000f54607c12 */ /* 0x000fe2000f8e9603 */
[----:B------:R-:W-:Y:S01]  /*14f0*/  UIADD3 UR15, UPT, UPT, UR4, -0x255992d5, URZ ;  /* 0xdaa66d2b040f7890 */ /* 0x000fe2000fffe0ff */
        /* <DEDUP_REMOVED lines=9> */
[----:B------:R-:W-:-:S03]  /*1590*/  UIADD3 UR16, UPT, UPT, UR5, -0x56f99767, URZ ;  /* 0xa906689905107890 */ /* 0x000fc6000fffe0ff */
[----:B------:R-:W-:Y:S01]  /*15a0*/  LOP3.LUT R96, R84, UR15, R3, 0x96, !PT ;  /* 0x0000000f54607c12 */ /* 0x000fe2000f8e9603 */
[----:B------:R-:W-:Y:S01]  /*15b0*/  UIADD3 UR15, UPT, UPT, UR4, 0x1715609d, URZ ;  /* 0x1715609d040f7890 */ /* 0x000fe2000fffe0ff */
        /* <DEDUP_REMOVED lines=17> */
[----:B------:R-:W-:Y:S01]  /*16d0*/  UIADD3 UR16, UPT, UPT, UR5, -0x24c28bd8, URZ ;  /* 0xdb3d742805107890 */ /* 0x000fe2000fffe0ff */
        /* <DEDUP_REMOVED lines=8> */
[----:B------:R-:W-:-:S03]  /*1760*/  LOP3.LUT R3, R86, UR15, R97, 0x96, !PT ;  /* 0x0000000f56037c12 */ /* 0x000fc6000f8e9661 */
[----:B------:R-:W-:Y:S01]  /*1770*/  IMAD.MOV.U32 R100, RZ, RZ, R84 ;  /* 0x000000ffff647224 */ /* 0x000fe200078e0054 */
[----:B------:R-:W-:Y:S01]  /*1780*/  LOP3.LUT R4, R2, UR16, R85, 0x96, !PT ;  /* 0x0000001002047c12 */ /* 0x000fe2000f8e9655 */
[----:B------:R-:W-:Y:S01]  /*1790*/  IMAD.MOV.U32 R84, RZ, RZ, RZ ;  /* 0x000000ffff547224 */ /* 0x000fe200078e00ff */
[----:B------:R-:W-:-:S07]  /*17a0*/  MOV R85, R148 ;  /* 0x0000009400557202 */ /* 0x000fce0000000f00 */
.L_x_2719:
[----:B------:R-:W-:Y:S05]  /*17b0*/  BSYNC.RECONVERGENT B2 ;  /* 0x0000000000027941 */ /* 0x000fea0003800200 */
.L_x_2718:
[----:B------:R-:W-:Y:S01]  /*17c0*/  I2FP.F32.U32 R2, R85 ;  /* 0x0000005500027245 */ /* 0x000fe20000201000 */
[----:B------:R-:W-:Y:S01]  /*17d0*/  IMAD.MOV.U32 R87, RZ, RZ, 0x2f800000 ;  /* 0x2f800000ff577424 */ /* 0x000fe200078e00ff */
[----:B-----5:R-:W-:Y:S01]  /*17e0*/  SHF.L.U32 R85, R32, 0x10, RZ ;  /* 0x0000001020557819 */ /* 0x020fe200000006ff */
[----:B------:R-:W-:Y:S02]  /*17f0*/  IMAD.U32 R86, R28, 0x10000, RZ ;  /* 0x000100001c567824 */ /* 0x000fe400078e00ff */
[----:B------:R-:W-:Y:S02]  /*1800*/  FFMA.FTZ R2, R2, R87, 1.1641532182693481445e-10 ;  /* 0x2f00000002027423 */ /* 0x000fe40000010057 */
[----:B------:R-:W-:-:S03]  /*1810*/  FMUL.FTZ R85, R85, UR9 ;  /* 0x0000000955557c20 */ /* 0x000fc60008410000 */
[----:B------:R-:W-:Y:S01]  /*1820*/  FSETP.GTU.FTZ.AND P2, PT, R2, UR12, PT ;  /* 0x0000000c02007c0b */ /* 0x000fe2000bf5c000 */
[----:B------:R-:W-:Y:S01]  /*1830*/  FMUL.FTZ R85, R85, UR8 ;  /* 0x0000000855557c20 */ /* 0x000fe20008410000 */
[----:B------:R-:W-:Y:S02]  /*1840*/  IMAD.U32 R2, R72, 0x10000, RZ ;  /* 0x0001000048027824 */ /* 0x000fe400078e00ff */
[----:B------:R-:W-:Y:S02]  /*1850*/  SEL R97, RZ, 0x1, P2 ;  /* 0x00000001ff617807 */ /* 0x000fe40001000000 */
[----:B------:R-:W-:-:S05]  /*1860*/  FSEL R85, R85, RZ, !P2 ;  /* 0x000000ff55557208 */ /* 0x000fca0005000000 */
[----:B------:R-:W-:-:S07]  /*1870*/  FFMA.FTZ R95, R85, R2, R86 ;  /* 0x00000002555f7223 */ /* 0x000fce0000010056 */
.L_x_2717:
[----:B------:R-:W-:Y:S05]  /*1880*/  BSYNC.RECONVERGENT B1 ;  /* 0x0000000000017941 */ /* 0x000fea0003800200 */
.L_x_2716:
        /* <DEDUP_REMOVED lines=23> */
.L_x_2727:
        /* <DEDUP_REMOVED lines=13> */
.L_x_2729:
[----:B------:R-:W-:Y:S05]  /*1ad0*/  BSYNC.RECONVERGENT B3 ;  /* 0x0000000000037941 */ /* 0x000fea0003800200 */
.L_x_2728:
        /* <DEDUP_REMOVED lines=61> */
.L_x_2726:
[----:B------:R-:W-:Y:S05]  /*1eb0*/  BSYNC.RECONVERGENT B2 ;  /* 0x0000000000027941 */ /* 0x000fea0003800200 */
.L_x_2725:
[----:B-----5:R-:W-:Y:S02]  /*1ec0*/  PRMT R86, R32, 0x7632, R86 ;  /* 0x0000763220567816 */ /* 0x020fe40000000056 */
[----:B------:R-:W-:Y:S01]  /*1ed0*/  I2FP.F32.U32 R84, R85 ;  /* 0x0000005500547245 */ /* 0x000fe20000201000 */
[----:B------:R-:W-:Y:S01]  /*1ee0*/  IMAD.MOV.U32 R85, RZ, RZ, 0x2f800000 ;  /* 0x2f800000ff557424 */ /* 0x000fe200078e00ff */
[----:B------:R-:W-:Y:S02]  /*1ef0*/  SHF.L.U32 R86, R86, 0x10, RZ ;  /* 0x0000001056567819 */ /* 0x000fe400000006ff */
[----:B------:R-:W-:Y:S01]  /*1f00*/  PRMT R87, R28, 0x7632, R87 ;  /* 0x000076321c577816 */ /* 0x000fe20000000057 */
[----:B------:R-:W-:Y:S01]  /*1f10*/  FFMA.FTZ R84, R84, R85, 1.1641532182693481445e-10 ;  /* 0x2f00000054547423 */ /* 0x000fe20000010055 */
[----:B------:R-:W-:Y:S02]  /*1f20*/  IMAD.U32 R85, R93, 0x10000, RZ ;  /* 0x000100005d557824 */ /* 0x000fe400078e00ff */
[----:B------:R-:W-:Y:S01]  /*1f30*/  FMUL.FTZ R86, R86, UR9 ;  /* 0x0000000956567c20 */ /* 0x000fe20008410000 */
[----:B------:R-:W-:Y:S01]  /*1f40*/  IMAD.U32 R87, R87, 0x10000, RZ ;  /* 0x0001000057577824 */ /* 0x000fe200078e00ff */
[----:B------:R-:W-:-:S02]  /*1f50*/  FSETP.GTU.FTZ.AND P2, PT, R84, UR12, PT ;  /* 0x0000000c54007c0b */ /* 0x000fc4000bf5c000 */
[----:B------:R-:W-:Y:S02]  /*1f60*/  FMUL.FTZ R86, R86, UR8 ;  /* 0x0000000856567c20 */ /* 0x000fe40008410000 */
[----:B------:R-:W-:-:S03]  /*1f70*/  SEL R99, RZ, 0x1, P2 ;  /* 0x00000001ff637807 */ /* 0x000fc60001000000 */
[----:B------:R-:W-:-:S05]  /*1f80*/  FSEL R86, R86, RZ, !P2 ;  /* 0x000000ff56567208 */ /* 0x000fca0005000000 */
[----:B------:R-:W-:-:S07]  /*1f90*/  FFMA.FTZ R98, R86, R85, R87 ;  /* 0x0000005556627223 */ /* 0x000fce0000010057 */
.L_x_2724:
[----:B------:R-:W-:Y:S05]  /*1fa0*/  BSYNC.RECONVERGENT B1 ;  /* 0x0000000000017941 */ /* 0x000fea0003800200 */
.L_x_2723:
        /* <DEDUP_REMOVED lines=22> */
.L_x_2734:
        /* <DEDUP_REMOVED lines=13> */
.L_x_2736:
[----:B------:R-:W-:Y:S05]  /*21e0*/  BSYNC.RECONVERGENT B3 ;  /* 0x0000000000037941 */ /* 0x000fea0003800200 */
.L_x_2735:
        /* <DEDUP_REMOVED lines=61> */
.L_x_2733:
[----:B------:R-:W-:Y:S05]  /*25c0*/  BSYNC.RECONVERGENT B2 ;  /* 0x0000000000027941 */ /* 0x000fea0003800200 */
.L_x_2732:
        /* <DEDUP_REMOVED lines=12> */
.L_x_2731:
[----:B------:R-:W-:Y:S05]  /*2690*/  BSYNC.RECONVERGENT B1 ;  /* 0x0000000000017941 */ /* 0x000fea0003800200 */
.L_x_2730:
        /* <DEDUP_REMOVED lines=23> */
.L_x_2741:
        /* <DEDUP_REMOVED lines=13> */
.L_x_2743:
[----:B------:R-:W-:Y:S05]  /*28e0*/  BSYNC.RECONVERGENT B3 ;  /* 0x0000000000037941 */ /* 0x000fea0003800200 */
.L_x_2742:
        /* <DEDUP_REMOVED lines=61> */
.L_x_2740:
[----:B------:R-:W-:Y:S05]  /*2cc0*/  BSYNC.RECONVERGENT B2 ;  /* 0x0000000000027941 */ /* 0x000fea0003800200 */
.L_x_2739:
[----:B------:R-:W-:Y:S01]  /*2cd0*/  I2FP.F32.U32 R84, R85 ;  /* 0x0000005500547245 */ /* 0x000fe20000201000 */
[----:B------:R-:W-:Y:S01]  /*2ce0*/  IMAD.MOV.U32 R87, RZ, RZ, 0x2f800000 ;  /* 0x2f800000ff577424 */ /* 0x000fe200078e00ff */
[----:B-----5:R-:W-:Y:S02]  /*2cf0*/  PRMT R85, R33, 0x7632, R85 ;  /* 0x0000763221557816 */ /* 0x020fe40000000055 */
[----:B------:R-:W-:Y:S01]  /*2d00*/  PRMT R102, R73, 0x7632, R102 ;  /* 0x0000763249667816 */ /* 0x000fe20000000066 */
[----:B------:R-:W-:Y:S01]  /*2d10*/  FFMA.FTZ R84, R84, R87, 1.1641532182693481445e-10 ;  /* 0x2f00000054547423 */ /* 0x000fe20000010057 */
[----:B------:R-:W-:-:S03]  /*2d20*/  SHF.L.U32 R85, R85, 0x10, RZ ;  /* 0x0000001055557819 */ /* 0x000fc600000006ff */
[----:B------:R-:W-:Y:S01]  /*2d30*/  IMAD.U32 R102, R102, 0x10000, RZ ;  /* 0x0001000066667824 */ /* 0x000fe200078e00ff */
[----:B------:R-:W-:Y:S01]  /*2d40*/  FSETP.GTU.FTZ.AND P2, PT, R84, UR12, PT ;  /* 0x0000000c54007c0b */ /* 0x000fe2000bf5c000 */
[----:B------:R-:W-:Y:S01]  /*2d50*/  FMUL.FTZ R85, R85, UR9 ;  /* 0x0000000955557c20 */ /* 0x000fe20008410000 */
[----:B------:R-:W-:Y:S02]  /*2d60*/  PRMT R84, R29, 0x7632, R84 ;  /* 0x000076321d547816 */ /* 0x000fe40000000054 */
[----:B------:R-:W-:Y:S01]  /*2d70*/  SEL R103, RZ, 0x1, P2 ;  /* 0x00000001ff677807 */ /* 0x000fe20001000000 */
[----:B------:R-:W-:Y:S02]  /*2d80*/  FMUL.FTZ R85, R85, UR8 ;  /* 0x0000000855557c20 */ /* 0x000fe40008410000 */
[----:B------:R-:W-:-:S03]  /*2d90*/  IMAD.U32 R84, R84, 0x10000, RZ ;  /* 0x0001000054547824 */ /* 0x000fc600078e00ff */
[----:B------:R-:W-:-:S05]  /*2da0*/  FSEL R85, R85, RZ, !P2 ;  /* 0x000000ff55557208 */ /* 0x000fca0005000000 */
[----:B------:R-:W-:-:S07]  /*2db0*/  FFMA.FTZ R102, R85, R102, R84 ;  /* 0x0000006655667223 */ /* 0x000fce0000010054 */
.L_x_2738:
[----:B------:R-:W-:Y:S05]  /*2dc0*/  BSYNC.RECONVERGENT B1 ;  /* 0x0000000000017941 */ /* 0x000fea0003800200 */
.L_x_2737:
        /* <DEDUP_REMOVED lines=22> */
.L_x_2748:
        /* <DEDUP_REMOVED lines=13> */
.L_x_2750:
[----:B------:R-:W-:Y:S05]  /*3000*/  BSYNC.RECONVERGENT B3 ;  /* 0x0000000000037941 */ /* 0x000fea0003800200 */
.L_x_2749:
        /* <DEDUP_REMOVED lines=61> */
.L_x_2747:
[----:B------:R-:W-:Y:S05]  /*33e0*/  BSYNC.RECONVERGENT B2 ;  /* 0x0000000000027941 */ /* 0x000fea0003800200 */
.L_x_2746:
        /* <DEDUP_REMOVED lines=12> */
.L_x_2745:
[----:B------:R-:W-:Y:S05]  /*34b0*/  BSYNC.RECONVERGENT B1 ;  /* 0x0000000000017941 */ /* 0x000fea0003800200 */
.L_x_2744:
        /* <DEDUP_REMOVED lines=18> */
[----:B------:R-:W-:Y:S01]  /*35e0*/  @!P2 MOV R85, R4 ;  /* 0x000000040055a202 */ /* 0x000fe20000000f00 */
[----:B------:R-:W-:Y:S02]  /*35f0*/  @P2 VIADD R2, R84, 0x1 ;  /* 0x0000000154022836 */ /* 0x000fe40000000000 */
[----:B------:R-:W-:Y:S02]  /*3600*/  @P2 IMAD.MOV.U32 R110, RZ, RZ, R108 ;  /* 0x000000ffff6e2224 */ /* 0x000fe400078e006c */
[----:B------:R-:W-:Y:S01]  /*3610*/  @P2 IMAD.MOV.U32 R85, RZ, RZ, R3 ;  /* 0x000000ffff552224 */ /* 0x000fe200078e0003 */
[----:B------:R-:W-:Y:S06]  /*3620*/  BRA `(.L_x_2754) ;  /* 0x00000004002c7947 */ /* 0x000fec0003800000 */
.L_x_2755:
        /* <DEDUP_REMOVED lines=13> */
.L_x_2757:
[----:B------:R-:W-:Y:S05]  /*3700*/  BSYNC.RECONVERGENT B3 ;  /* 0x0000000000037941 */ /* 0x000fea0003800200 */
.L_x_2756:
[----:B------:R-:W-:Y:S01]  /*3710*/  LOP3.LUT R86, R94, UR5, R3, 0x96, !PT ;  /* 0x000000055e567c12 */ /* 0x000fe2000f8e9603 */
[----:B------:R-:W-:Y:S01]  /*3720*/  IMAD.WIDE.U32 R84, R145, -0x326172a9, RZ ;  /* 0xcd9e8d5791547825 */ /* 0x000fe200078e00ff */
[----:B------:R-:W-:-:S03]  /*3730*/  UIADD3 UR15, UPT, UPT, UR4, -0x61c88647, URZ ;  /* 0x9e3779b9040f7890 */ /* 0x000fc6000fffe0ff */
[----:B------:R-:W-:Y:S01]  /*3740*/  IMAD.WIDE.U32 R86, R86, -0x326172a9, RZ ;  /* 0xcd9e8d5756567825 */ /* 0x000fe200078e00ff */
[----:B------:R-:W-:-:S04]  /*3750*/  LOP3.LUT R85, R143, UR4, R85, 0x96, !PT ;  /* 0x000000048f557c12 */ /* 0x000fc8000f8e9655 */
[----:B------:R-:W-:Y:S01]  /*3760*/  LOP3.LUT R3, R84, UR15, R87, 0x96, !PT ;  /* 0x0000000f54037c12 */ /* 0x000fe2000f8e9657 */
[----:B------:R-:W-:Y:S01]  /*3770*/  UIADD3 UR15, UPT, UPT, UR5, -0x4498517b, URZ ;  /* 0xbb67ae85050f7890 */ /* 0x000fe2000fffe0ff */
[----:B------:R-:W-:-:S05]  /*3780*/  IMAD.WIDE.U32 R84, R85, -0x2daee0ad, RZ ;  /* 0xd2511f5355547825 */ /* 0x000fca00078e00ff */
[----:B------:R-:W-:Y:S01]  /*3790*/  LOP3.LUT R85, R2, UR15, R85, 0x96, !PT ;  /* 0x0000000f02557c12 */ /* 0x000fe2000f8e9655 */
[----:B------:R-:W-:Y:S01]  /*37a0*/  UIADD3 UR15, UPT, UPT, UR5, 0x76cf5d0a, URZ ;  /* 0x76cf5d0a050f7890 */ /* 0x000fe2000fffe0ff */
[----:B------:R-:W-:-:S05]  /*37b0*/  IMAD.WIDE.U32 R2, R3, -0x2daee0ad, RZ ;  /* 0xd2511f5303027825 */ /* 0x000fca00078e00ff */
[----:B------:R-:W-:Y:S01]  /*37c0*/  LOP3.LUT R87, R84, UR15, R3, 0x96, !PT ;  /* 0x0000000f54577c12 */ /* 0x000fe2000f8e9603 */
[----:B------:R-:W-:Y:S01]  /*37d0*/  UIADD3 UR15, UPT, UPT, UR4, 0x3c6ef372, URZ ;  /* 0x3c6ef372040f7890 */ /* 0x000fe2000fffe0ff */
[----:B------:R-:W-:-:S05]  /*37e0*/  IMAD.WIDE.U32 R84, R85, -0x326172a9, RZ ;  /* 0xcd9e8d5755547825 */ /* 0x000fca00078e00ff */
[----:B------:R-:W-:Y:S01]  /*37f0*/  LOP3.LUT R85, R86, UR15, R85, 0x96, !PT ;  /* 0x0000000f56557c12 */ /* 0x000fe2000f8e9655 */
[----:B------:R-:W-:Y:S01]  /*3800*/  UIADD3 UR15, UPT, UPT, UR4, -0x255992d5, URZ ;  /* 0xdaa66d2b040f7890 */ /* 0x000fe2000fffe0ff */
        /* <DEDUP_REMOVED lines=32> */
[----:B------:R-:W-:Y:S01]  /*3a10*/  UIADD3 UR15, UPT, UPT, UR4, -0xe443238, URZ ;  /* 0xf1bbcdc8040f7890 */ /* 0x000fe2000fffe0ff */
[----:B------:R-:W-:-:S05]  /*3a20*/  IMAD.WIDE.U32 R84, R85, -0x326172a9, RZ ;  /* 0xcd9e8d5755547825 */ /* 0x000fca00078e00ff */
[----:B------:R-:W-:Y:S01]  /*3a30*/  LOP3.LUT R85, R86, UR15, R85, 0x96, !PT ;  /* 0x0000000f56557c12 */ /* 0x000fe2000f8e9655 */
[----:B------:R-:W-:Y:S01]  /*3a40*/  UIADD3 UR15, UPT, UPT, UR4, -0x700cb87f, URZ ;  /* 0x8ff34781040f7890 */ /* 0x000fe2000fffe0ff */
[----:B------:R-:W-:-:S04]  /*3a50*/  IMAD.WIDE.U32 R86, R87, -0x326172a9, RZ ;  /* 0xcd9e8d5757567825 */ /* 0x000fc800078e00ff */
[----:B------:R-:W-:Y:S01]  /*3a60*/  IMAD.MOV.U32 R96, RZ, RZ, R86 ;  /* 0x000000ffff607224 */ /* 0x000fe200078e0056 */
[----:B------:R-:W-:Y:S01]  /*3a70*/  LOP3.LUT R3, R84, UR15, R87, 0x96, !PT ;  /* 0x0000000f54037c12 */ /* 0x000fe2000f8e9657 */
[----:B------:R-:W-:Y:S01]  /*3a80*/  UIADD3 UR15, UPT, UPT, UR5, -0x695add53, URZ ;  /* 0x96a522ad050f7890 */ /* 0x000fe2000fffe0ff */
[----:B------:R-:W-:-:S04]  /*3a90*/  IMAD.WIDE.U32 R84, R85, -0x2daee0ad, RZ ;  /* 0xd2511f5355547825 */ /* 0x000fc800078e00ff */
[----:B------:R-:W-:Y:S01]  /*3aa0*/  IMAD.MOV.U32 R110, RZ, RZ, R84 ;  /* 0x000000ffff6e7224 */ /* 0x000fe200078e0054 */
[----:B------:R-:W-:Y:S01]  /*3ab0*/  LOP3.LUT R4, R2, UR15, R85, 0x96, !PT ;  /* 0x0000000f02047c12 */ /* 0x000fe2000f8e9655 */
[----:B------:R-:W-:Y:S01]  /*3ac0*/  IMAD.MOV.U32 R2, RZ, RZ, RZ ;  /* 0x000000ffff027224 */ /* 0x000fe200078e00ff */
[----:B------:R-:W-:-:S07]  /*3ad0*/  MOV R85, R108 ;  /* 0x0000006c00557202 */ /* 0x000fce0000000f00 */
.L_x_2754:
[----:B------:R-:W-:Y:S05]  /*3ae0*/  BSYNC.RECONVERGENT B2 ;  /* 0x0000000000027941 */ /* 0x000fea0003800200 */
.L_x_2753:
[----:B-----5:R-:W-:Y:S02]  /*3af0*/  PRMT R86, R34, 0x7632, R86 ;  /* 0x0000763222567816 */ /* 0x020fe40000000056 */
[----:B------:R-:W-:Y:S01]  /*3b00*/  I2FP.F32.U32 R84, R85 ;  /* 0x0000005500547245 */ /* 0x000fe20000201000 */
[----:B------:R-:W-:Y:S01]  /*3b10*/  IMAD.MOV.U32 R85, RZ, RZ, 0x2f800000 ;  /* 0x2f800000ff557424 */ /* 0x000fe200078e00ff */
[----:B------:R-:W-:-:S03]  /*3b20*/  SHF.L.U32 R86, R86, 0x10, RZ ;  /* 0x0000001056567819 */ /* 0x000fc600000006ff */
[----:B------:R-:W-:Y:S01]  /*3b30*/  FFMA.FTZ R84, R84, R85, 1.1641532182693481445e-10 ;  /* 0x2f00000054547423 */ /* 0x000fe20000010055 */
[----:B------:R-:W-:Y:S02]  /*3b40*/  IMAD.U32 R85, R92, 0x10000, RZ ;  /* 0x000100005c557824 */ /* 0x000fe400078e00ff */
[----:B------:R-:W-:Y:S02]  /*3b50*/  FMUL.FTZ R86, R86, UR9 ;  /* 0x0000000956567c20 */ /* 0x000fe40008410000 */
[----:B------:R-:W-:Y:S02]  /*3b60*/  FSETP.GTU.FTZ.AND P2, PT, R84, UR12, PT ;  /* 0x0000000c54007c0b */ /* 0x000fe4000bf5c000 */
[----:B------:R-:W-:Y:S01]  /*3b70*/  FMUL.FTZ R86, R86, UR8 ;  /* 0x0000000856567c20 */ /* 0x000fe20008410000 */
[----:B------:R-:W-:Y:S02]  /*3b80*/  PRMT R84, R30, 0x7632, R84 ;  /* 0x000076321e547816 */ /* 0x000fe40000000054 */
[----:B------:R-:W-:-:S02]  /*3b90*/  SEL R107, RZ, 0x1, P2 ;  /* 0x00000001ff6b7807 */ /* 0x000fc40001000000 */
[----:B------:R-:W-:Y:S01]  /*3ba0*/  FSEL R86, R86, RZ, !P2 ;  /* 0x000000ff56567208 */ /* 0x000fe20005000000 */
[----:B------:R-:W-:-:S04]  /*3bb0*/  IMAD.U32 R87, R84, 0x10000, RZ ;  /* 0x0001000054577824 */ /* 0x000fc800078e00ff */
[----:B------:R-:W-:-:S07]  /*3bc0*/  FFMA.FTZ R106, R86, R85, R87 ;  /* 0x00000055566a7223 */ /* 0x000fce0000010057 */
.L_x_2752:
[----:B------:R-:W-:Y:S05]  /*3bd0*/  BSYNC.RECONVERGENT B1 ;  /* 0x0000000000017941 */ /* 0x000fea0003800200 */
.L_x_2751:
        /* <DEDUP_REMOVED lines=17> */
[----:B------:R-:W-:Y:S01]  /*3cf0*/  @P2 MOV R162, R110 ;  /* 0x0000006e00a22202 */ /* 0x000fe20000000f00 */
[----:B------:R-:W-:Y:S02]  /*3d00*/  @!P2 IMAD.MOV.U32 R85, RZ, RZ, R4 ;  /* 0x000000ffff55a224 */ /* 0x000fe400078e0004 */
[----:B------:R-:W-:Y:S02]  /*3d10*/  @P2 VIADD R84, R2, 0x1 ;  /* 0x0000000102542836 */ /* 0x000fe40000000000 */
[----:B------:R-:W-:Y:S01]  /*3d20*/  @P2 IMAD.MOV.U32 R85, RZ, RZ, R3 ;  /* 0x000000ffff552224 */ /* 0x000fe200078e0003 */
[----:B------:R-:W-:Y:S06]  /*3d30*/  BRA `(.L_x_2761) ;  /* 0x0000000400287947 */ /* 0x000fec0003800000 */
.L_x_2762:
        /* <DEDUP_REMOVED lines=13> */
.L_x_2764:
[----:B------:R-:W-:Y:S05]  /*3e10*/  BSYNC.RECONVERGENT B3 ;  /* 0x0000000000037941 */ /* 0x000fea0003800200 */
.L_x_2763:
        /* <DEDUP_REMOVED lines=53> */
[----:B------:R-:W-:Y:S01]  /*4170*/  IMAD.WIDE.U32 R162, R162, -0x2daee0ad, RZ ;  /* 0xd2511f53a2a27825 */ /* 0x000fe200078e00ff */
[----:B------:R-:W-:Y:S01]  /*4180*/  LOP3.LUT R3, R86, UR15, R85, 0x96, !PT ;  /* 0x0000000f56037c12 */ /* 0x000fe2000f8e9655 */
[----:B------:R-:W-:Y:S02]  /*4190*/  UIADD3 UR15, UPT, UPT, UR5, -0x695add53, URZ ;  /* 0x96a522ad050f7890 */ /* 0x000fe4000fffe0ff */
[----:B------:R-:W-:Y:S02]  /*41a0*/  IMAD.MOV.U32 R96, RZ, RZ, R84 ;  /* 0x000000ffff607224 */ /* 0x000fe400078e0054 */
[----:B------:R-:W-:Y:S02]  /*41b0*/  HFMA2 R84, -RZ, RZ, 0, 0 ;  /* 0x00000000ff547431 */ /* 0x000fe400000001ff */
[----:B------:R-:W-:Y:S01]  /*41c0*/  IMAD.MOV.U32 R85, RZ, RZ, R110 ;  /* 0x000000ffff557224 */ /* 0x000fe200078e006e */
[----:B------:R-:W-:-:S07]  /*41d0*/  LOP3.LUT R4, R2, UR15, R163, 0x96, !PT ;  /* 0x0000000f02047c12 */ /* 0x000fce000f8e96a3 */
.L_x_2761:
[----:B------:R-:W-:Y:S05]  /*41e0*/  BSYNC.RECONVERGENT B2 ;  /* 0x0000000000027941 */ /* 0x000fea0003800200 */
.L_x_2760:
[----:B------:R-:W-:Y:S01]  /*41f0*/  I2FP.F32.U32 R2, R85 ;  /* 0x0000005500027245 */ /* 0x000fe20000201000 */
[----:B------:R-:W-:Y:S01]  /*4200*/  IMAD.MOV.U32 R85, RZ, RZ, 0x2f800000 ;  /* 0x2f800000ff557424 */ /* 0x000fe200078e00ff */
[----:B------:R-:W-:-:S03]  /*4210*/  SHF.L.U32 R108, R75, 0x10, RZ ;  /* 0x000000104b6c7819 */ /* 0x000fc600000006ff */
[----:B------:R-:W-:Y:S01]  /*4220*/  FFMA.FTZ R2, R2, R85, 1.1641532182693481445e-10 ;  /* 0x2f00000002027423 */ /* 0x000fe20000010055 */
[----:B-----5:R-:W-:-:S04]  /*4230*/  IMAD.U32 R85, R35, 0x10000, RZ ;  /* 0x0001000023557824 */ /* 0x020fc800078e00ff */
[----:B------:R-:W-:Y:S01]  /*4240*/  FMUL.FTZ R85, R85, UR9 ;  /* 0x0000000955557c20 */ /* 0x000fe20008410000 */
[----:B------:R-:W-:Y:S01]  /*4250*/  FSETP.GTU.FTZ.AND P2, PT, R2, UR12, PT ;  /* 0x0000000c02007c0b */ /* 0x000fe2000bf5c000 */
[----:B------:R-:W-:Y:S02]  /*4260*/  IMAD.U32 R2, R31, 0x10000, RZ ;  /* 0x000100001f027824 */ /* 0x000fe400078e00ff */
[----:B------:R-:W-:Y:S01]  /*4270*/  FMUL.FTZ R85, R85, UR8 ;  /* 0x0000000855557c20 */ /* 0x000fe20008410000 */
[----:B------:R-:W-:-:S04]  /*4280*/  SEL R109, RZ, 0x1, P2 ;  /* 0x00000001ff6d7807 */ /* 0x000fc80001000000 */
[----:B------:R-:W-:-:S05]  /*4290*/  FSEL R85, R85, RZ, !P2 ;  /* 0x000000ff55557208 */ /* 0x000fca0005000000 */
[----:B------:R-:W-:-:S07]  /*42a0*/  FFMA.FTZ R108, R85, R108, R2 ;  /* 0x0000006c556c7223 */ /* 0x000fce0000010002 */
.L_x_2759:
[----:B------:R-:W-:Y:S05]  /*42b0*/  BSYNC.RECONVERGENT B1 ;  /* 0x0000000000017941 */ /* 0x000fea0003800200 */
.L_x_2758:
        /* <DEDUP_REMOVED lines=19> */
[----:B------:R-:W-:Y:S01]  /*43f0*/  @P1 IADD3 R2, PT, PT, R84, 0x1, RZ ;  /* 0x0000000154021810 */ /* 0x000fe20007ffe0ff */
[----:B------:R-:W-:Y:S02]  /*4400*/  @P1 IMAD.MOV.U32 R156, RZ, RZ, R162 ;  /* 0x000000ffff9c1224 */ /* 0x000fe400078e00a2 */
[----:B------:R-:W-:Y:S01]  /*4410*/  @P1 IMAD.MOV.U32 R85, RZ, RZ, R3 ;  /* 0x000000ffff551224 */ /* 0x000fe200078e0003 */
[----:B------:R-:W-:Y:S06]  /*4420*/  BRA `(.L_x_2768) ;  /* 0x0000000400287947 */ /* 0x000fec0003800000 */
.L_x_2769:
        /* <DEDUP_REMOVED lines=13> */
.L_x_2771:
[----:B------:R-:W-:Y:S05]  /*4500*/  BSYNC.RECONVERGENT B3 ;  /* 0x0000000000037941 */ /* 0x000fea0003800200 */
.L_x_2770:
        /* <DEDUP_REMOVED lines=55> */
[----:B------:R-:W-:Y:S01]  /*4880*/  UIADD3 UR15, UPT, UPT, UR5, -0x695add53, URZ ;  /* 0x96a522ad050f7890 */ /* 0x000fe2000fffe0ff */
[----:B------:R-:W-:Y:S01]  /*4890*/  MOV R96, R84 ;  /* 0x0000005400607202 */ /* 0x000fe20000000f00 */
[----:B------:R-:W-:-:S04]  /*48a0*/  IMAD.MOV.U32 R85, RZ, RZ, R162 ;  /* 0x000000ffff557224 */ /* 0x000fc800078e00a2 */
[----:B------:R-:W-:Y:S01]  /*48b0*/  LOP3.LUT R4, R2, UR15, R157, 0x96, !PT ;  /* 0x0000000f02047c12 */ /* 0x000fe2000f8e969d */
[----:B------:R-:W-:-:S07]  /*48c0*/  IMAD.MOV.U32 R2, RZ, RZ, RZ ;  /* 0x000000ffff027224 */ /* 0x000fce00078e00ff */
.L_x_2768:
[----:B------:R-:W-:Y:S05]  /*48d0*/  BSYNC.RECONVERGENT B2 ;  /* 0x0000000000027941 */ /* 0x000fea0003800200 */
.L_x_2767:
[----:B------:R-:W-:Y:S01]  /*48e0*/  I2FP.F32.U32 R84, R85 ;  /* 0x0000005500547245 */ /* 0x000fe20000201000 */
[----:B------:R-:W-:Y:S01]  /*48f0*/  HFMA2 R87, -RZ, RZ, 0.1171875, 0 ;  /* 0x2f800000ff577431 */ /* 0x000fe200000001ff */
[----:B-----5:R-:W-:Y:S02]  /*4900*/  PRMT R85, R35, 0x7632, R85 ;  /* 0x0000763223557816 */ /* 0x020fe40000000055 */
[----:B------:R-:W-:Y:S02]  /*4910*/  SHF.L.U32 R110, R91, 0x10, RZ ;  /* 0x000000105b6e7819 */ /* 0x000fe400000006ff */
[----:B------:R-:W-:Y:S01]  /*4920*/  FFMA.FTZ R84, R84, R87, 1.1641532182693481445e-10 ;  /* 0x2f00000054547423 */ /* 0x000fe20000010057 */
[----:B------:R-:W-:-:S04]  /*4930*/  IMAD.U32 R85, R85, 0x10000, RZ ;  /* 0x0001000055557824 */ /* 0x000fc800078e00ff */
[----:B------:R-:W-:Y:S01]  /*4940*/  FMUL.FTZ R85, R85, UR9 ;  /* 0x0000000955557c20 */ /* 0x000fe20008410000 */
[----:B------:R-:W-:Y:S02]  /*4950*/  FSETP.GTU.FTZ.AND P1, PT, R84, UR12, PT ;  /* 0x0000000c54007c0b */ /* 0x000fe4000bf3c000 */
[----:B------:R-:W-:Y:S01]  /*4960*/  PRMT R84, R31, 0x7632, R84 ;  /* 0x000076321f547816 */ /* 0x000fe20000000054 */
[----:B------:R-:W-:Y:S01]  /*4970*/  FMUL.FTZ R85, R85, UR8 ;  /* 0x0000000855557c20 */ /* 0x000fe20008410000 */
[----:B------:R-:W-:-:S03]  /*4980*/  SEL R111, RZ, 0x1, P1 ;  /* 0x00000001ff6f7807 */ /* 0x000fc60000800000 */
[----:B------:R-:W-:Y:S01]  /*4990*/  IMAD.U32 R84, R84, 0x10000, RZ ;  /* 0x0001000054547824 */ /* 0x000fe200078e00ff */
[----:B------:R-:W-:-:S05]  /*49a0*/  FSEL R85, R85, RZ, !P1 ;  /* 0x000000ff55557208 */ /* 0x000fca0004800000 */
[----:B------:R-:W-:-:S07]  /*49b0*/  FFMA.FTZ R110, R85, R110, R84 ;  /* 0x0000006e556e7223 */ /* 0x000fce0000010054 */
.L_x_2766:
[----:B------:R-:W-:Y:S05]  /*49c0*/  BSYNC.RECONVERGENT B1 ;  /* 0x0000000000017941 */ /* 0x000fea0003800200 */
.L_x_2765:
[----:B------:R-:W-:Y:S02]  /*49d0*/  F2FP.BF16.F32.PACK_AB R87, RZ, R110 ;  /* 0x0000006eff57723e */ /* 0x000fe400000010ff */
[----:B------:R-:W-:Y:S02]  /*49e0*/  PRMT R86, R160, 0x5410, R161 ;  /* 0x00005410a0567816 */ /* 0x000fe400000000a1 */
[----:B------:R-:W-:Y:S02]  /*49f0*/  PRMT R85, R159, 0x5410, R158 ;  /* 0x000054109f557816 */ /* 0x000fe4000000009e */
[----:B------:R-:W-:Y:S02]  /*4a00*/  PRMT R84, R155, 0x5410, R153 ;  /* 0x000054109b547816 */ /* 0x000fe40000000099 */
[----:B------:R-:W-:Y:S01]  /*4a10*/  PRMT R87, R148, 0x5410, R87 ;  /* 0x0000541094577816 */ /* 0x000fe20000000057 */
[----:B------:R-:W-:Y:S06]  /*4a20*/  BRA `(.L_x_2772) ;  /* 0x00000034006c7947 */ /* 0x000fec0003800000 */
.L_x_2715:
        /* <DEDUP_REMOVED lines=21> */
.L_x_2777:
        /* <DEDUP_REMOVED lines=13> */
.L_x_2779:
[----:B------:R-:W-:Y:S05]  /*4c50*/  BSYNC.RECONVERGENT B3 ;  /* 0x0000000000037941 */ /* 0x000fea0003800200 */
.L_x_2778:
        /* <DEDUP_REMOVED lines=56> */
[----:B------:R-:W-:Y:S02]  /*4fe0*/  HFMA2 R84, -RZ, RZ, 0, 0 ;  /* 0x00000000ff547431 */ /* 0x000fe400000001ff */
[----:B------:R-:W-:Y:S01]  /*4ff0*/  IMAD.MOV.U32 R85, RZ, RZ, R148 ;  /* 0x000000ffff557224 */ /* 0x000fe200078e0094 */
[----:B------:R-:W-:-:S07]  /*5000*/  LOP3.LUT R4, R2, UR16, R157, 0x96, !PT ;  /* 0x0000001002047c12 */ /* 0x000fce000f8e969d */
.L_x_2776:
[----:B------:R-:W-:Y:S05]  /*5010*/  BSYNC.RECONVERGENT B2 ;  /* 0x0000000000027941 */ /* 0x000fea0003800200 */
.L_x_2775:
        /* <DEDUP_REMOVED lines=10> */
[----:B------:R-:W-:-:S07]  /*50c0*/  FMUL.FTZ R95, R95, R2 ;  /* 0x000000025f5f7220 */ /* 0x000fce0000410000 */
.L_x_2774:
[----:B------:R-:W-:Y:S05]  /*50d0*/  BSYNC.RECONVERGENT B1 ;  /* 0x0000000000017941 */ /* 0x000fea0003800200 */
.L_x_2773:
[----:B------:R-:W-:Y:S01]  /*50e0*/  BSSY.RECONVERGENT B1, `(.L_x_2780) ;  /* 0x000006a000017945 */ /* 0x000fe20003800200 */
[----:B------:R-:W-:Y:S01]  /*50f0*/  F2FP.BF16.F32.PACK_AB R155, RZ, R95 ;  /* 0x0000005fff9b723e */ /* 0x000fe200000010ff */
[----:B------:R-:W-:Y:S02]  /*5100*/  IMAD.MOV.U32 R98, RZ, RZ, RZ ;  /* 0x000000ffff627224 */ /* 0x000fe400078e00ff */
[----:B------:R-:W-:Y:S01]  /*5110*/  IMAD.MOV.U32 R2, RZ, RZ, R84 ;  /* 0x000000ffff027224 */ /* 0x000fe200078e0054 */
[----:B------:R-:W-:Y:S06]  /*5120*/  @!P0 BRA `(.L_x_2781) ;  /* 0x0000000400948947 */ /* 0x000fec0003800000 */
[----:B------:R-:W-:Y:S01]  /*5130*/  ISETP.NE.AND P1, PT, R84, 0x1, PT ;  /* 0x000000015400780c */ /* 0x000fe20003f25270 */
[----:B------:R-:W-:Y:S01]  /*5140*/  BSSY.RECONVERGENT B2, `(.L_x_2782) ;  /* 0x0000057000027945 */ /* 0x000fe20003800200 */
[----:B------:R-:W-:Y:S01]  /*5150*/  MOV R2, 0x2 ;  /* 0x0000000200027802 */ /* 0x000fe20000000f00 */
[----:B------:R-:W-:-:S10]  /*5160*/  IMAD.MOV.U32 R85, RZ, RZ, R96 ;  /* 0x000000ffff557224 */ /* 0x000fd400078e0060 */
        /* <DEDUP_REMOVED lines=9> */
.L_x_2784:
        /* <DEDUP_REMOVED lines=13> */
.L_x_2786:
[----:B------:R-:W-:Y:S05]  /*52d0*/  BSYNC.RECONVERGENT B3 ;  /* 0x0000000000037941 */ /* 0x000fea0003800200 */
.L_x_2785:
        /* <DEDUP_REMOVED lines=61> */
.L_x_2783:
[----:B------:R-:W-:Y:S05]  /*56b0*/  BSYNC.RECONVERGENT B2 ;  /* 0x0000000000027941 */ /* 0x000fea0003800200 */
.L_x_2782:
        /* <DEDUP_REMOVED lines=11> */
[----:B------:R-:W-:-:S07]  /*5770*/  FMUL.FTZ R98, R86, R85 ;  /* 0x0000005556627220 */ /* 0x000fce0000410000 */
.L_x_2781:
[----:B------:R-:W-:Y:S05]  /*5780*/  BSYNC.RECONVERGENT B1 ;  /* 0x0000000000017941 */ /* 0x000fea0003800200 */
.L_x_2780:
        /* <DEDUP_REMOVED lines=18> */
.L_x_2791:
        /* <DEDUP_REMOVED lines=13> */
.L_x_2793:
[----:B------:R-:W-:Y:S05]  /*5980*/  BSYNC.RECONVERGENT B3 ;  /* 0x0000000000037941 */ /* 0x000fea0003800200 */
.L_x_2792:
        /* <DEDUP_REMOVED lines=61> */
.L_x_2790:
[----:B------:R-:W-:Y:S05]  /*5d60*/  BSYNC.RECONVERGENT B2 ;  /* 0x0000000000027941 */ /* 0x000fea0003800200 */
.L_x_2789:
        /* <DEDUP_REMOVED lines=10> */
[----:B------:R-:W-:-:S07]  /*5e10*/  FMUL.FTZ R100, R100, R85 ;  /* 0x0000005564647220 */ /* 0x000fce0000410000 */
.L_x_2788:
[----:B------:R-:W-:Y:S05]  /*5e20*/  BSYNC.RECONVERGENT B1 ;  /* 0x0000000000017941 */ /* 0x000fea0003800200 */
.L_x_2787:
        /* <DEDUP_REMOVED lines=18> */
.L_x_2798:
        /* <DEDUP_REMOVED lines=13> */
.L_x_2800:
[----:B------:R-:W-:Y:S05]  /*6020*/  BSYNC.RECONVERGENT B3 ;  /* 0x0000000000037941 */ /* 0x000fea0003800200 */
.L_x_2799:
        /* <DEDUP_REMOVED lines=61> */
.L_x_2797:
[----:B------:R-:W-:Y:S05]  /*6400*/  BSYNC.RECONVERGENT B2 ;  /* 0x0000000000027941 */ /* 0x000fea0003800200 */
.L_x_2796:
[----:B-----5:R-:W-:Y:S02]  /*6410*/  PRMT R86, R33, 0x7632, R86 ;  /* 0x0000763221567816 */ /* 0x020fe40000000056 */
[----:B------:R-:W-:Y:S01]  /*6420*/  I2FP.F32.U32 R84, R85 ;  /* 0x0000005500547245 */ /* 0x000fe20000201000 */
[----:B------:R-:W-:Y:S02]  /*6430*/  IMAD.MOV.U32 R85, RZ, RZ, 0x2f800000 ;  /* 0x2f800000ff557424 */ /* 0x000fe400078e00ff */
[----:B------:R-:W-:Y:S02]  /*6440*/  IMAD.U32 R86, R86, 0x10000, RZ ;  /* 0x0001000056567824 */ /* 0x000fe400078e00ff */
[----:B------:R-:W-:Y:S01]  /*6450*/  FFMA.FTZ R84, R84, R85, 1.1641532182693481445e-10 ;  /* 0x2f00000054547423 */ /* 0x000fe20000010055 */
[----:B------:R-:W-:Y:S01]  /*6460*/  PRMT R85, R73, 0x7632, R85 ;  /* 0x0000763249557816 */ /* 0x000fe20000000055 */
[----:B------:R-:W-:-:S03]  /*6470*/  FMUL.FTZ R86, R86, UR9 ;  /* 0x0000000956567c20 */ /* 0x000fc60008410000 */
[----:B------:R-:W-:Y:S01]  /*6480*/  FSETP.GTU.FTZ.AND P1, PT, R84, UR12, PT ;  /* 0x0000000c54007c0b */ /* 0x000fe2000bf3c000 */
[----:B------:R-:W-:Y:S01]  /*6490*/  FMUL.FTZ R86, R86, UR8 ;  /* 0x0000000856567c20 */ /* 0x000fe20008410000 */
[----:B------:R-:W-:Y:S02]  /*64a0*/  SHF.L.U32 R85, R85, 0x10, RZ ;  /* 0x0000001055557819 */ /* 0x000fe400000006ff */
[----:B------:R-:W-:Y:S02]  /*64b0*/  SEL R103, RZ, 0x1, P1 ;  /* 0x00000001ff677807 */ /* 0x000fe40000800000 */
[----:B------:R-:W-:-:S05]  /*64c0*/  FSEL R86, R86, RZ, !P1 ;  /* 0x000000ff56567208 */ /* 0x000fca0004800000 */
[----:B------:R-:W-:-:S07]  /*64d0*/  FMUL.FTZ R102, R86, R85 ;  /* 0x0000005556667220 */ /* 0x000fce0000410000 */
.L_x_2795:
[----:B------:R-:W-:Y:S05]  /*64e0*/  BSYNC.RECONVERGENT B1 ;  /* 0x0000000000017941 */ /* 0x000fea0003800200 */
.L_x_2794:
        /* <DEDUP_REMOVED lines=18> */
.L_x_2805:
        /* <DEDUP_REMOVED lines=13> */
.L_x_2807:
[----:B------:R-:W-:Y:S05]  /*66e0*/  BSYNC.RECONVERGENT B3 ;  /* 0x0000000000037941 */ /* 0x000fea0003800200 */
.L_x_2806:
        /* <DEDUP_REMOVED lines=61> */
.L_x_2804:
[----:B------:R-:W-:Y:S05]  /*6ac0*/  BSYNC.RECONVERGENT B2 ;  /* 0x0000000000027941 */ /* 0x000fea0003800200 */
.L_x_2803:
        /* <DEDUP_REMOVED lines=11> */
.L_x_2802:
[----:B------:R-:W-:Y:S05]  /*6b80*/  BSYNC.RECONVERGENT B1 ;  /* 0x0000000000017941 */ /* 0x000fea0003800200 */
.L_x_2801:
        /* <DEDUP_REMOVED lines=18> */
.L_x_2812:
        /* <DEDUP_REMOVED lines=13> */
.L_x_2814:
[----:B------:R-:W-:Y:S05]  /*6d80*/  BSYNC.RECONVERGENT B3 ;  /* 0x0000000000037941 */ /* 0x000fea0003800200 */
.L_x_2813:
        /* <DEDUP_REMOVED lines=56> */
[----:B------:R-:W-:-:S05]  /*7110*/  IMAD.WIDE.U32 R84, R85, -0x2daee0ad, RZ ;  /* 0xd2511f5355547825 */ /* 0x000fca00078e00ff */
[----:B------:R-:W-:Y:S01]  /*7120*/  LOP3.LUT R4, R2, UR15, R85, 0x96, !PT ;  /* 0x0000000f02047c12 */ /* 0x000fe2000f8e9655 */
[----:B------:R-:W-:Y:S01]  /*7130*/  IMAD.MOV.U32 R2, RZ, RZ, RZ ;  /* 0x000000ffff027224 */ /* 0x000fe200078e00ff */
[----:B------:R-:W-:Y:S01]  /*7140*/  MOV R85, R156 ;  /* 0x0000009c00557202 */ /* 0x000fe20000000f00 */
[----:B------:R-:W-:-:S07]  /*7150*/  IMAD.MOV.U32 R156, RZ, RZ, R84 ;  /* 0x000000ffff9c7224 */ /* 0x000fce00078e0054 */
.L_x_2811:
[----:B------:R-:W-:Y:S05]  /*7160*/  BSYNC.RECONVERGENT B2 ;  /* 0x0000000000027941 */ /* 0x000fea0003800200 */
.L_x_2810:
[----:B-----5:R-:W-:Y:S02]  /*7170*/  PRMT R86, R34, 0x7632, R86 ;  /* 0x0000763222567816 */ /* 0x020fe40000000056 */
        /* <DEDUP_REMOVED lines=11> */
.L_x_2809:
[----:B------:R-:W-:Y:S05]  /*7230*/  BSYNC.RECONVERGENT B1 ;  /* 0x0000000000017941 */ /* 0x000fea0003800200 */
.L_x_2808:
        /* <DEDUP_REMOVED lines=18> */
.L_x_2819:
        /* <DEDUP_REMOVED lines=13> */
.L_x_2821:
[----:B------:R-:W-:Y:S05]  /*7430*/  BSYNC.RECONVERGENT B3 ;  /* 0x0000000000037941 */ /* 0x000fea0003800200 */
.L_x_2820:
        /* <DEDUP_REMOVED lines=55> */
[----:B------:R-:W-:Y:S01]  /*77b0*/  MOV R96, R84 ;  /* 0x0000005400607202 */ /* 0x000fe20000000f00 */
[----:B------:R-:W-:-:S05]  /*77c0*/  IMAD.WIDE.U32 R84, R4, -0x2daee0ad, RZ ;  /* 0xd2511f5304547825 */ /* 0x000fca00078e00ff */
[----:B------:R-:W-:Y:S01]  /*77d0*/  LOP3.LUT R4, R2, UR15, R85, 0x96, !PT ;  /* 0x0000000f02047c12 */ /* 0x000fe2000f8e9655 */
[----:B------:R-:W-:Y:S02]  /*77e0*/  IMAD.MOV.U32 R85, RZ, RZ, R156 ;  /* 0x000000ffff557224 */ /* 0x000fe400078e009c */
[----:B------:R-:W-:Y:S02]  /*77f0*/  IMAD.MOV.U32 R156, RZ, RZ, R84 ;  /* 0x000000ffff9c7224 */ /* 0x000fe400078e0054 */
[----:B------:R-:W-:-:S07]  /*7800*/  HFMA2 R84, -RZ, RZ, 0, 0 ;  /* 0x00000000ff547431 */ /* 0x000fce00000001ff */
.L_x_2818:
[----:B------:R-:W-:Y:S05]  /*7810*/  BSYNC.RECONVERGENT B2 ;  /* 0x0000000000027941 */ /* 0x000fea0003800200 */
.L_x_2817:
[----:B------:R-:W-:Y:S01]  /*7820*/  I2FP.F32.U32 R2, R85 ;  /* 0x0000005500027245 */ /* 0x000fe20000201000 */
[----:B------:R-:W-:-:S04]  /*7830*/  IMAD.MOV.U32 R85, RZ, RZ, 0x2f800000 ;  /* 0x2f800000ff557424 */ /* 0x000fc800078e00ff */
[----:B------:R-:W-:Y:S01]  /*7840*/  FFMA.FTZ R2, R2, R85, 1.1641532182693481445e-10 ;  /* 0x2f00000002027423 */ /* 0x000fe20000010055 */
[----:B-----5:R-:W-:-:S04]  /*7850*/  IMAD.U32 R85, R35, 0x10000, RZ ;  /* 0x0001000023557824 */ /* 0x020fc800078e00ff */
[----:B------:R-:W-:Y:S01]  /*7860*/  FMUL.FTZ R85, R85, UR9 ;  /* 0x0000000955557c20 */ /* 0x000fe20008410000 */
[----:B------:R-:W-:-:S03]  /*7870*/  FSETP.GTU.FTZ.AND P1, PT, R2, UR12, PT ;  /* 0x0000000c02007c0b */ /* 0x000fc6000bf3c000 */
[----:B------:R-:W-:Y:S01]  /*7880*/  FMUL.FTZ R85, R85, UR8 ;  /* 0x0000000855557c20 */ /* 0x000fe20008410000 */
[----:B------:R-:W-:-:S04]  /*7890*/  SEL R109, RZ, 0x1, P1 ;  /* 0x00000001ff6d7807 */ /* 0x000fc80000800000 */
[----:B------:R-:W-:Y:S02]  /*78a0*/  FSEL R108, R85, RZ, !P1 ;  /* 0x000000ff556c7208 */ /* 0x000fe40004800000 */
[----:B------:R-:W-:-:S05]  /*78b0*/  SHF.L.U32 R85, R75, 0x10, RZ ;  /* 0x000000104b557819 */ /* 0x000fca00000006ff */
[----:B------:R-:W-:-:S07]  /*78c0*/  FMUL.FTZ R108, R108, R85 ;  /* 0x000000556c6c7220 */ /* 0x000fce0000410000 */
.L_x_2816:
[----:B------:R-:W-:Y:S05]  /*78d0*/  BSYNC.RECONVERGENT B1 ;  /* 0x0000000000017941 */ /* 0x000fea0003800200 */
.L_x_2815:
        /* <DEDUP_REMOVED lines=18> */
.L_x_2826:
        /* <DEDUP_REMOVED lines=13> */
.L_x_2828:
[----:B------:R-:W-:Y:S05]  /*7ad0*/  BSYNC.RECONVERGENT B3 ;  /* 0x0000000000037941 */ /* 0x000fea0003800200 */
.L_x_2827:
        /* <DEDUP_REMOVED lines=58> */
[----:B------:R-:W-:Y:S01]  /*7e80*/  IMAD.MOV.U32 R85, RZ, RZ, R156 ;  /* 0x000000ffff557224 */ /* 0x000fe200078e009c */
[----:B------:R-:W-:Y:S01]  /*7e90*/  MOV R156, R84 ;  /* 0x00000054009c7202 */ /* 0x000fe20000000f00 */
[----:B------:R-:W-:-:S07]  /*7ea0*/  IMAD.MOV.U32 R2, RZ, RZ, RZ ;  /* 0x000000ffff027224 */ /* 0x000fce00078e00ff */
.L_x_2825:
[----:B------:R-:W-:Y:S05]  /*7eb0*/  BSYNC.RECONVERGENT B2 ;  /* 0x0000000000027941 */ /* 0x000fea0003800200 */
.L_x_2824:
[----:B------:R-:W-:Y:S01]  /*7ec0*/  I2FP.F32.U32 R84, R85 ;  /* 0x0000005500547245 */ /* 0x000fe20000201000 */
[----:B------:R-:W-:Y:S01]  /*7ed0*/  IMAD.MOV.U32 R87, RZ, RZ, 0x2f800000 ;  /* 0x2f800000ff577424 */ /* 0x000fe200078e00ff */
[----:B-----5:R-:W-:Y:S01]  /*7ee0*/  PRMT R85, R35, 0x7632, R85 ;  /* 0x0000763223557816 */ /* 0x020fe20000000055 */
[----:B------:R-:W-:Y:S02]  /*7ef0*/  IMAD.U32 R110, R91, 0x10000, RZ ;  /* 0x000100005b6e7824 */ /* 0x000fe400078e00ff */
[----:B------:R-:W-:Y:S01]  /*7f00*/  FFMA.FTZ R84, R84, R87, 1.1641532182693481445e-10 ;  /* 0x2f00000054547423 */ /* 0x000fe20000010057 */
[----:B------:R-:W-:-:S04]  /*7f10*/  SHF.L.U32 R85, R85, 0x10, RZ ;  /* 0x0000001055557819 */ /* 0x000fc800000006ff */
[----:B------:R-:W-:Y:S01]  /*7f20*/  FSETP.GTU.FTZ.AND P1, PT, R84, UR12, PT ;  /* 0x0000000c54007c0b */ /* 0x000fe2000bf3c000 */
[----:B------:R-:W-:-:S03]  /*7f30*/  FMUL.FTZ R85, R85, UR9 ;  /* 0x0000000955557c20 */ /* 0x000fc60008410000 */
[----:B------:R-:W-:Y:S01]  /*7f40*/  SEL R111, RZ, 0x1, P1 ;  /* 0x00000001ff6f7807 */ /* 0x000fe20000800000 */
[----:B------:R-:W-:-:S05]  /*7f50*/  FMUL.FTZ R85, R85, UR8 ;  /* 0x0000000855557c20 */ /* 0x000fca0008410000 */
[----:B------:R-:W-:-:S05]  /*7f60*/  FSEL R85, R85, RZ, !P1 ;  /* 0x000000ff55557208 */ /* 0x000fca0004800000 */
[----:B------:R-:W-:-:S07]  /*7f70*/  FMUL.FTZ R110, R85, R110 ;  /* 0x0000006e556e7220 */ /* 0x000fce0000410000 */
.L_x_2823:
[----:B------:R-:W-:Y:S05]  /*7f80*/  BSYNC.RECONVERGENT B1 ;  /* 0x0000000000017941 */ /* 0x000fea0003800200 */
.L_x_2822:
[----:B------:R-:W-:Y:S02]  /*7f90*/  F2FP.BF16.F32.PACK_AB R87, RZ, R110 ;  /* 0x0000006eff57723e */ /* 0x000fe400000010ff */
[----:B------:R-:W-:Y:S02]  /*7fa0*/  PRMT R86, R159, 0x5410, R160 ;  /* 0x000054109f567816 */ /* 0x000fe400000000a0 */
[----:B------:R-:W-:Y:S02]  /*7fb0*/  PRMT R85, R157, 0x5410, R158 ;  /* 0x000054109d557816 */ /* 0x000fe4000000009e */
[----:B------:R-:W-:Y:S02]  /*7fc0*/  PRMT R84, R155, 0x5410, R153 ;  /* 0x000054109b547816 */ /* 0x000fe40000000099 */
[----:B------:R-:W-:-:S07]  /*7fd0*/  PRMT R87, R148, 0x5410, R87 ;  /* 0x0000541094577816 */ /* 0x000fce0000000057 */
.L_x_2772:
[----:B------:R-:W0:Y:S01]  /*7fe0*/  LDC.64 R158, c[0x0][0x3a8] ;  /* 0x0000ea00ff9e7b82 */ /* 0x000e220000000a00 */
[----:B------:R-:W-:Y:S01]  /*7ff0*/  BSSY.RECONVERGENT B1, `(.L_x_2829) ;  /* 0x0000019000017945 */ /* 0x000fe20003800200 */
[----:B------:R-:W-:Y:S02]  /*8000*/  IMAD.MOV.U32 R148, RZ, RZ, R156 ;  /* 0x000000ffff947224 */ /* 0x000fe400078e009c */
[----:B0-----:R-:W-:-:S05]  /*8010*/  IMAD.WIDE.U32 R158, R152, 0x10, R158 ;  /* 0x00000010989e7825 */ /* 0x001fca00078e009e */
[----:B------:R0:W-:Y:S01]  /*8020*/  STG.E.128 desc[UR6][R158.64], R84 ;  /* 0x000000549e007986 */ /* 0x0001e2000c101d06 */
[----:B------:R-:W-:Y:S05]  /*8030*/  @!P0 BRA `(.L_x_2830) ;  /* 0x0000000000508947 */ /* 0x000fea0003800000 */
[----:B0-----:R-:W-:Y:S02]  /*8040*/  SHF.L.U32 R84, R109, 0x10, RZ ;  /* 0x000000106d547819 */ /* 0x001fe400000006ff */
[----:B------:R-:W-:Y:S02]  /*8050*/  PRMT R86, R107, 0x7104, RZ ;  /* 0x000071046b567816 */ /* 0x000fe400000000ff */
[----:B------:R-:W-:Y:S02]  /*8060*/  LOP3.LUT R87, R84, 0xff0000, RZ, 0xc0, !PT ;  /* 0x00ff000054577812 */ /* 0x000fe400078ec0ff */
[----:B------:R-:W-:Y:S02]  /*8070*/  LOP3.LUT R84, R111, 0xffff, RZ, 0xc0, !PT ;  /* 0x0000ffff6f547812 */ /* 0x000fe400078ec0ff */
[----:B------:R-:W-:Y:S02]  /*8080*/  LOP3.LUT R158, R103, 0xff, RZ, 0xc0, !PT ;  /* 0x000000ff679e7812 */ /* 0x000fe400078ec0ff */
[----:B------:R-:W-:-:S02]  /*8090*/  PRMT R87, R87, 0x4210, R84 ;  /* 0x0000421057577816 */ /* 0x000fc40000000054 */
[----:B------:R-:W0:Y:S01]  /*80a0*/  LDC.64 R84, c[0x0][0x3b0] ;  /* 0x0000ec00ff547b82 */ /* 0x000e220000000a00 */
[----:B------:R-:W-:Y:S01]  /*80b0*/  LOP3.LUT R156, R101, 0xff, RZ, 0xc0, !PT ;  /* 0x000000ff659c7812 */ /* 0x000fe200078ec0ff */
[----:B------:R-:W-:Y:S01]  /*80c0*/  IMAD.WIDE.U32 R158, R158, 0x1000000, RZ ;  /* 0x010000009e9e7825 */ /* 0x000fe200078e00ff */
[----:B------:R-:W-:Y:S02]  /*80d0*/  LOP3.LUT R160, R87, 0xff00, R86, 0xf8, !PT ;  /* 0x0000ff0057a07812 */ /* 0x000fe400078ef856 */
[----:B------:R-:W-:Y:S01]  /*80e0*/  LOP3.LUT R86, R99, 0xff, RZ, 0xc0, !PT ;  /* 0x000000ff63567812 */ /* 0x000fe200078ec0ff */
[----:B------:R-:W-:Y:S01]  /*80f0*/  IMAD.WIDE.U32 R156, R156, 0x10000, RZ ;  /* 0x000100009c9c7825 */ /* 0x000fe200078e00ff */
[----:B------:R-:W-:-:S03]  /*8100*/  LOP3.LUT R153, R160, 0xff, R105, 0xf8, !PT ;  /* 0x000000ffa0997812 */ /* 0x000fc600078ef869 */
[----:B------:R-:W-:Y:S01]  /*8110*/  IMAD.WIDE.U32 R86, R86, 0x100, RZ ;  /* 0x0000010056567825 */ /* 0x000fe200078e00ff */
[----:B------:R-:W-:Y:S02]  /*8120*/  LOP3.LUT R153, R157, R153, R159, 0xfe, !PT ;  /* 0x000000999d997212 */ /* 0x000fe400078efe9f */
[----:B------:R-:W-:Y:S02]  /*8130*/  LOP3.LUT R156, R86, R158, R156, 0xfe, !PT ;  /* 0x0000009e569c7212 */ /* 0x000fe400078efe9c */
[----:B------:R-:W-:Y:S02]  /*8140*/  LOP3.LUT R87, R153, R87, RZ, 0xfc, !PT ;  /* 0x0000005799577212 */ /* 0x000fe400078efcff */
[----:B------:R-:W-:Y:S01]  /*8150*/  LOP3.LUT R86, R156, 0xff, R97, 0xf8, !PT ;  /* 0x000000ff9c567812 */ /* 0x000fe200078ef861 */
[----:B0-----:R-:W-:-:S05]  /*8160*/  IMAD.WIDE.U32 R84, R150, 0x8, R84 ;  /* 0x0000000896547825 */ /* 0x001fca00078e0054 */
[----:B------:R1:W-:Y:S02]  /*8170*/  STG.E.64 desc[UR6][R84.64], R86 ;  /* 0x0000005654007986 */ /* 0x0003e4000c101b06 */
.L_x_2830:
[----:B------:R-:W-:Y:S05]  /*8180*/  BSYNC.RECONVERGENT B1 ;  /* 0x0000000000017941 */ /* 0x000fea0003800200 */
.L_x_2829:
[----:B------:R-:W-:Y:S02]  /*8190*/  VIADD R152, R152, 0x20 ;  /* 0x0000002098987836 */ /* 0x000fe40000000000 */
[----:B------:R-:W-:-:S07]  /*81a0*/  VIADD R150, R150, 0x20 ;  /* 0x0000002096967836 */ /* 0x000fce0000000000 */
.L_x_2712:
[----:B------:R-:W-:Y:S05]  /*81b0*/  BSYNC.RECONVERGENT B0 ;  /* 0x0000000000007941 */ /* 0x000fea0003800200 */
.L_x_2711:
[----:B------:R-:W-:Y:S01]  /*81c0*/  ISETP.GE.U32.AND P1, PT, R0, 0x40, PT ;  /* 0x000000400000780c */ /* 0x000fe20003f26070 */
[----:B------:R-:W-:Y:S03]  /*81d0*/  BSSY.RECONVERGENT B0, `(.L_x_2831) ;  /* 0x0000706000007945 */ /* 0x000fe60003800200 */
[----:B------:R-:W-:-:S09]  /*81e0*/  P2R R153, PR, RZ, 0x2 ;  /* 0x00000002ff997803 */ /* 0x000fd20000000000 */
[----:B------:R-:W-:Y:S05]  /*81f0*/  @!P1 BRA `(.L_x_2832) ;  /* 0x00000070000c9947 */ /* 0x000fea0003800000 */
[----:B------:R-:W-:Y:S01]  /*8200*/  ISETP.NE.U32.AND P1, PT, RZ, UR10, PT ;  /* 0x0000000aff007c0c */ /* 0x000fe2000bf25070 */
[----:B01----:R-:W0:Y:S03]  /*8210*/  @P0 LDC.64 R86, c[0x0][0x390] ;  /* 0x0000e400ff560b82 */ /* 0x003e260000000a00 */
[----:B------:R-:W-:-:S13]  /*8220*/  ISETP.NE.AND.EX P1, PT, RZ, UR11, PT, P1 ;  /* 0x0000000bff007c0c */ /* 0x000fda000bf25310 */
[----:B------:R-:W1:Y:S01]  /*8230*/  @P1 LDC.64 R84, c[0x0][0x3a0] ;  /* 0x0000e800ff541b82 */ /* 0x000e620000000a00 */
[----:B0-----:R-:W-:-:S05]  /*8240*/  @P0 IMAD.WIDE.U32 R86, R150, 0x10, R86 ;  /* 0x0000001096560825 */ /* 0x001fca00078e0056 */
[----:B-----5:R0:W5:Y:S01]  /*8250*/  @P0 LDG.E.128 R32, desc[UR6][R86.64] ;  /* 0x0000000656200981 */ /* 0x020162000c1e1d00 */
[----:B-1----:R-:W-:-:S05]  /*8260*/  @P1 IMAD.WIDE.U32 R84, R152, 0x10, R84 ;  /* 0x0000001098541825 */ /* 0x002fca00078e0054 */
[----:B------:R0:W5:Y:S01]  /*8270*/  @P1 LDG.E.128 R28, desc[UR6][R84.64] ;  /* 0x00000006541c1981 */ /* 0x000162000c1e1d00 */
[----:B------:R-:W-:Y:S05]  /*8280*/  @!P1 BRA `(.L_x_2833) ;  /* 0x0000003800089947 */ /* 0x000fea0003800000 */
[----:B------:R-:W-:Y:S01]  /*8290*/  ISETP.GT.AND P1, PT, R154, RZ, PT ;  /* 0x000000ff9a00720c */ /* 0x000fe20003f24270 */
[----:B------:R-:W-:-:S12]  /*82a0*/  BSSY.RECONVERGENT B1, `(.L_x_2834) ;  /* 0x000006b000017945 */ /* 0x000fd80003800200 */
[----:B-----5:R-:W-:Y:S01]  /*82b0*/  @!P1 SHF.L.U32 R112, R28, 0x10, RZ ;  /* 0x000000101c709819 */ /* 0x020fe200000006ff */
[----:B------:R-:W-:Y:S02]  /*82c0*/  @!P1 IMAD.MOV.U32 R118, RZ, RZ, R148 ;  /* 0x000000ffff769224 */ /* 0x000fe400078e0094 */
[----:B0-----:R-:W-:Y:S01]  /*82d0*/  @!P1 IMAD.MOV.U32 R84, RZ, RZ, R2 ;  /* 0x000000ffff549224 */ /* 0x001fe200078e0002 */
        /* <DEDUP_REMOVED lines=17> */
.L_x_2838:
        /* <DEDUP_REMOVED lines=13> */
.L_x_2840:
[----:B------:R-:W-:Y:S05]  /*84c0*/  BSYNC.RECONVERGENT B3 ;  /* 0x0000000000037941 */ /* 0x000fea0003800200 */
.L_x_2839:
        /* <DEDUP_REMOVED lines=58> */
[----:B------:R-:W-:-:S07]  /*8870*/  IMAD.MOV.U32 R84, RZ, RZ, RZ ;  /* 0x000000ffff547224 */ /* 0x000fce00078e00ff */
.L_x_2837:
[----:B------:R-:W-:Y:S05]  /*8880*/  BSYNC.RECONVERGENT B2 ;  /* 0x0000000000027941 */ /* 0x000fea0003800200 */
.L_x_2836:
[----:B------:R-:W-:Y:S01]  /*8890*/  I2FP.F32.U32 R2, R85 ;  /* 0x0000005500027245 */ /* 0x000fe20000201000 */
[----:B------:R-:W-:Y:S02]  /*88a0*/  HFMA2 R85, -RZ, RZ, 0.1171875, 0 ;  /* 0x2f800000ff557431 */ /* 0x000fe400000001ff */
[----:B------:R-:W-:Y:S01]  /*88b0*/  IMAD.U32 R86, R32, 0x10000, RZ ;  /* 0x0001000020567824 */ /* 0x000fe200078e00ff */
[----:B------:R-:W-:Y:S02]  /*88c0*/  SHF.L.U32 R87, R28, 0x10, RZ ;  /* 0x000000101c577819 */ /* 0x000fe400000006ff */
[----:B------:R-:W-:Y:S01]  /*88d0*/  FFMA.FTZ R2, R2, R85, 1.1641532182693481445e-10 ;  /* 0x2f00000002027423 */ /* 0x000fe20000010055 */
[----:B------:R-:W-:Y:S01]  /*88e0*/  FMUL.FTZ R86, R86, UR9 ;  /* 0x0000000956567c20 */ /* 0x000fe20008410000 */
[----:B------:R-:W-:-:S03]  /*88f0*/  IMAD.U32 R85, R60, 0x10000, RZ ;  /* 0x000100003c557824 */ /* 0x000fc600078e00ff */
[----:B------:R-:W-:Y:S01]  /*8900*/  FMUL.FTZ R86, R86, UR8 ;  /* 0x0000000856567c20 */ /* 0x000fe20008410000 */
[----:B------:R-:W-:-:S04]  /*8910*/  FSETP.GTU.FTZ.AND P2, PT, R2, UR12, PT ;  /* 0x0000000c02007c0b */ /* 0x000fc8000bf5c000 */
[----:B------:R-:W-:Y:S02]  /*8920*/  FSEL R112, R86, RZ, !P2 ;  /* 0x000000ff56707208 */ /* 0x000fe40005000000 */
[----:B------:R-:W-:-:S03]  /*8930*/  SEL R97, RZ, 0x1, P2 ;  /* 0x00000001ff617807 */ /* 0x000fc60001000000 */
[----:B------:R-:W-:-:S07]  /*8940*/  FFMA.FTZ R112, R112, R85, R87 ;  /* 0x0000005570707223 */ /* 0x000fce0000010057 */
.L_x_2835:
[----:B------:R-:W-:Y:S05]  /*8950*/  BSYNC.RECONVERGENT B1 ;  /* 0x0000000000017941 */ /* 0x000fea0003800200 */
.L_x_2834:
        /* <DEDUP_REMOVED lines=23> */
.L_x_2845:
        /* <DEDUP_REMOVED lines=13> */
.L_x_2847:
[----:B------:R-:W-:Y:S05]  /*8ba0*/  BSYNC.RECONVERGENT B3 ;  /* 0x0000000000037941 */ /* 0x000fea0003800200 */
.L_x_2846:
        /* <DEDUP_REMOVED lines=56> */
[----:B------:R-:W-:Y:S01]  /*8f30*/  MOV R85, R118 ;  /* 0x0000007600557202 */ /* 0x000fe20000000f00 */
[----:B------:R-:W-:Y:S01]  /*8f40*/  IMAD.MOV.U32 R96, RZ, RZ, R84 ;  /* 0x000000ffff607224 */ /* 0x000fe200078e0054 */
[----:B------:R-:W-:Y:S01]  /*8f50*/  LOP3.LUT R4, R2, UR16, R117, 0x96, !PT ;  /* 0x0000001002047c12 */ /* 0x000fe2000f8e9675 */
[----:B------:R-:W-:-:S07]  /*8f60*/  IMAD.MOV.U32 R2, RZ, RZ, RZ ;  /* 0x000000ffff027224 */ /* 0x000fce00078e00ff */
.L_x_2844:
[----:B------:R-:W-:Y:S05]  /*8f70*/  BSYNC.RECONVERGENT B2 ;  /* 0x0000000000027941 */ /* 0x000fea0003800200 */
.L_x_2843:
[----:B------:R-:W-:Y:S01]  /*8f80*/  I2FP.F32.U32 R84, R85 ;  /* 0x0000005500547245 */ /* 0x000fe20000201000 */
[----:B------:R-:W-:Y:S01]  /*8f90*/  IMAD.MOV.U32 R87, RZ, RZ, 0x2f800000 ;  /* 0x2f800000ff577424 */ /* 0x000fe200078e00ff */
[----:B------:R-:W-:Y:S02]  /*8fa0*/  PRMT R85, R32, 0x7632, R85 ;  /* 0x0000763220557816 */ /* 0x000fe40000000055 */
[----:B------:R-:W-:Y:S01]  /*8fb0*/  PRMT R86, R28, 0x7632, R86 ;  /* 0x000076321c567816 */ /* 0x000fe20000000056 */
[----:B------:R-:W-:Y:S01]  /*8fc0*/  FFMA.FTZ R84, R84, R87, 1.1641532182693481445e-10 ;  /* 0x2f00000054547423 */ /* 0x000fe20000010057 */
[----:B------:R-:W-:Y:S02]  /*8fd0*/  SHF.L.U32 R85, R85, 0x10, RZ ;  /* 0x0000001055557819 */ /* 0x000fe400000006ff */
[----:B------:R-:W-:Y:S01]  /*8fe0*/  PRMT R87, R60, 0x7632, R87 ;  /* 0x000076323c577816 */ /* 0x000fe20000000057 */
[----:B------:R-:W-:Y:S01]  /*8ff0*/  IMAD.U32 R86, R86, 0x10000, RZ ;  /* 0x0001000056567824 */ /* 0x000fe200078e00ff */
[----:B------:R-:W-:Y:S01]  /*9000*/  FSETP.GTU.FTZ.AND P2, PT, R84, UR12, PT ;  /* 0x0000000c54007c0b */ /* 0x000fe2000bf5c000 */
[----:B------:R-:W-:-:S02]  /*9010*/  FMUL.FTZ R85, R85, UR9 ;  /* 0x0000000955557c20 */ /* 0x000fc40008410000 */
[----:B------:R-:W-:Y:S01]  /*9020*/  IMAD.U32 R84, R87, 0x10000, RZ ;  /* 0x0001000057547824 */ /* 0x000fe200078e00ff */
[----:B------:R-:W-:Y:S01]  /*9030*/  SEL R99, RZ, 0x1, P2 ;  /* 0x00000001ff637807 */ /* 0x000fe20001000000 */
[----:B------:R-:W-:-:S05]  /*9040*/  FMUL.FTZ R85, R85, UR8 ;  /* 0x0000000855557c20 */ /* 0x000fca0008410000 */
[----:B------:R-:W-:-:S05]  /*9050*/  FSEL R85, R85, RZ, !P2 ;  /* 0x000000ff55557208 */ /* 0x000fca0005000000 */
[----:B------:R-:W-:-:S07]  /*9060*/  FFMA.FTZ R113, R85, R84, R86 ;  /* 0x0000005455717223 */ /* 0x000fce0000010056 */
.L_x_2842:
[----:B------:R-:W-:Y:S05]  /*9070*/  BSYNC.RECONVERGENT B1 ;  /* 0x0000000000017941 */ /* 0x000fea0003800200 */
.L_x_2841:
        /* <DEDUP_REMOVED lines=22> */
.L_x_2852:
        /* <DEDUP_REMOVED lines=13> */
.L_x_2854:
[----:B------:R-:W-:Y:S05]  /*92b0*/  BSYNC.RECONVERGENT B3 ;  /* 0x0000000000037941 */ /* 0x000fea0003800200 */
.L_x_2853:
        /* <DEDUP_REMOVED lines=56> */
[----:B------:R-:W-:Y:S02]  /*9640*/  IMAD.MOV.U32 R96, RZ, RZ, R84 ;  /* 0x000000ffff607224 */ /* 0x000fe400078e0054 */
[----:B------:R-:W-:Y:S01]  /*9650*/  HFMA2 R84, -RZ, RZ, 0, 0 ;  /* 0x00000000ff547431 */ /* 0x000fe200000001ff */
[----:B------:R-:W-:Y:S01]  /*9660*/  LOP3.LUT R4, R2, UR16, R157, 0x96, !PT ;  /* 0x0000001002047c12 */ /* 0x000fe2000f8e969d */
[----:B------:R-:W-:-:S07]  /*9670*/  IMAD.MOV.U32 R85, RZ, RZ, R116 ;  /* 0x000000ffff557224 */ /* 0x000fce00078e0074 */
.L_x_2851:
[----:B------:R-:W-:Y:S05]  /*9680*/  BSYNC.RECONVERGENT B2 ;  /* 0x0000000000027941 */ /* 0x000fea0003800200 */
.L_x_2850:
[----:B------:R-:W-:Y:S01]  /*9690*/  I2FP.F32.U32 R2, R85 ;  /* 0x0000005500027245 */ /* 0x000fe20000201000 */
[----:B------:R-:W-:Y:S02]  /*96a0*/  IMAD.MOV.U32 R85, RZ, RZ, 0x2f800000 ;  /* 0x2f800000ff557424 */ /* 0x000fe400078e00ff */
[----:B------:R-:W-:Y:S02]  /*96b0*/  IMAD.U32 R86, R33, 0x10000, RZ ;  /* 0x0001000021567824 */ /* 0x000fe400078e00ff */
[----:B------:R-:W-:Y:S01]  /*96c0*/  FFMA.FTZ R2, R2, R85, 1.1641532182693481445e-10 ;  /* 0x2f00000002027423 */ /* 0x000fe20000010055 */
[----:B------:R-:W-:Y:S01]  /*96d0*/  SHF.L.U32 R85, R61, 0x10, RZ ;  /* 0x000000103d557819 */ /* 0x000fe200000006ff */
[----:B------:R-:W-:Y:S01]  /*96e0*/  FMUL.FTZ R86, R86, UR9 ;  /* 0x0000000956567c20 */ /* 0x000fe20008410000 */
[----:B------:R-:W-:Y:S02]  /*96f0*/  IMAD.U32 R87, R29, 0x10000, RZ ;  /* 0x000100001d577824 */ /* 0x000fe400078e00ff */
[----:B------:R-:W-:Y:S01]  /*9700*/  FSETP.GTU.FTZ.AND P2, PT, R2, UR12, PT ;  /* 0x0000000c02007c0b */ /* 0x000fe2000bf5c000 */
[----:B------:R-:W-:-:S03]  /*9710*/  FMUL.FTZ R86, R86, UR8 ;  /* 0x0000000856567c20 */ /* 0x000fc60008410000 */
[----:B------:R-:W-:Y:S02]  /*9720*/  SEL R101, RZ, 0x1, P2 ;  /* 0x00000001ff657807 */ /* 0x000fe40001000000 */
[----:B------:R-:W-:-:S05]  /*9730*/  FSEL R114, R86, RZ, !P2 ;  /* 0x000000ff56727208 */ /* 0x000fca0005000000 */
[----:B------:R-:W-:-:S07]  /*9740*/  FFMA.FTZ R114, R114, R85, R87 ;  /* 0x0000005572727223 */ /* 0x000fce0000010057 */
.L_x_2849:
[----:B------:R-:W-:Y:S05]  /*9750*/  BSYNC.RECONVERGENT B1 ;  /* 0x0000000000017941 */ /* 0x000fea0003800200 */
.L_x_2848:
        /* <DEDUP_REMOVED lines=23> */
.L_x_2859:
        /* <DEDUP_REMOVED lines=13> */
.L_x_2861:
[----:B------:R-:W-:Y:S05]  /*99a0*/  BSYNC.RECONVERGENT B3 ;  /* 0x0000000000037941 */ /* 0x000fea0003800200 */
.L_x_2860:
        /* <DEDUP_REMOVED lines=60> */
.L_x_2858:
[----:B------:R-:W-:Y:S05]  /*9d70*/  BSYNC.RECONVERGENT B2 ;  /* 0x0000000000027941 */ /* 0x000fea0003800200 */
.L_x_2857:
[----:B------:R-:W-:Y:S01]  /*9d80*/  PRMT R86, R33, 0x7632, R86 ;  /* 0x0000763221567816 */ /* 0x000fe20000000056 */
[----:B------:R-:W-:Y:S01]  /*9d90*/  IMAD.U32 R115, R90, 0x10000, RZ ;  /* 0x000100005a737824 */ /* 0x000fe200078e00ff */
[----:B------:R-:W-:Y:S01]  /*9da0*/  I2FP.F32.U32 R84, R85 ;  /* 0x0000005500547245 */ /* 0x000fe20000201000 */
[----:B------:R-:W-:Y:S02]  /*9db0*/  HFMA2 R85, -RZ, RZ, 0.1171875, 0 ;  /* 0x2f800000ff557431 */ /* 0x000fe400000001ff */
[----:B------:R-:W-:-:S03]  /*9dc0*/  IMAD.U32 R86, R86, 0x10000, RZ ;  /* 0x0001000056567824 */ /* 0x000fc600078e00ff */
[----:B------:R-:W-:Y:S01]  /*9dd0*/  FFMA.FTZ R84, R84, R85, 1.1641532182693481445e-10 ;  /* 0x2f00000054547423 */ /* 0x000fe20000010055 */
[----:B------:R-:W-:Y:S01]  /*9de0*/  FMUL.FTZ R86, R86, UR9 ;  /* 0x0000000956567c20 */ /* 0x000fe20008410000 */
[----:B------:R-:W-:-:S03]  /*9df0*/  PRMT R85, R29, 0x7632, R85 ;  /* 0x000076321d557816 */ /* 0x000fc60000000055 */
[----:B------:R-:W-:Y:S01]  /*9e00*/  FMUL.FTZ R86, R86, UR8 ;  /* 0x0000000856567c20 */ /* 0x000fe20008410000 */
[----:B------:R-:W-:Y:S02]  /*9e10*/  FSETP.GTU.FTZ.AND P2, PT, R84, UR12, PT ;  /* 0x0000000c54007c0b */ /* 0x000fe4000bf5c000 */
[----:B------:R-:W-:Y:S02]  /*9e20*/  SHF.L.U32 R85, R85, 0x10, RZ ;  /* 0x0000001055557819 */ /* 0x000fe400000006ff */
[----:B------:R-:W-:Y:S02]  /*9e30*/  FSEL R86, R86, RZ, !P2 ;  /* 0x000000ff56567208 */ /* 0x000fe40005000000 */
[----:B------:R-:W-:-:S03]  /*9e40*/  SEL R103, RZ, 0x1, P2 ;  /* 0x00000001ff677807 */ /* 0x000fc60001000000 */
[----:B------:R-:W-:-:S07]  /*9e50*/  FFMA.FTZ R115, R86, R115, R85 ;  /* 0x0000007356737223 */ /* 0x000fce0000010055 */
.L_x_2856:
[----:B------:R-:W-:Y:S05]  /*9e60*/  BSYNC.RECONVERGENT B1 ;  /* 0x0000000000017941 */ /* 0x000fea0003800200 */
.L_x_2855:
        /* <DEDUP_REMOVED lines=22> */
.L_x_2866:
        /* <DEDUP_REMOVED lines=13> */
.L_x_2868:
[----:B------:R-:W-:Y:S05]  /*a0a0*/  BSYNC.RECONVERGENT B3 ;  /* 0x0000000000037941 */ /* 0x000fea0003800200 */
.L_x_2867:
        /* <DEDUP_REMOVED lines=60> */
.L_x_2865:
[----:B------:R-:W-:Y:S05]  /*a470*/  BSYNC.RECONVERGENT B2 ;  /* 0x0000000000027941 */ /* 0x000fea0003800200 */
.L_x_2864:
[----:B------:R-:W-:Y:S01]  /*a480*/  I2FP.F32.U32 R2, R85 ;  /* 0x0000005500027245 */ /* 0x000fe20000201000 */
[----:B------:R-:W-:Y:S01]  /*a490*/  IMAD.MOV.U32 R85, RZ, RZ, 0x2f800000 ;  /* 0x2f800000ff557424 */ /* 0x000fe200078e00ff */
[----:B------:R-:W-:Y:S01]  /*a4a0*/  SHF.L.U32 R86, R34, 0x10, RZ ;  /* 0x0000001022567819 */ /* 0x000fe200000006ff */
[----:B------:R-:W-:Y:S02]  /*a4b0*/  IMAD.U32 R87, R30, 0x10000, RZ ;  /* 0x000100001e577824 */ /* 0x000fe400078e00ff */
[----:B------:R-:W-:Y:S01]  /*a4c0*/  FFMA.FTZ R2, R2, R85, 1.1641532182693481445e-10 ;  /* 0x2f00000002027423 */ /* 0x000fe20000010055 */
[----:B------:R-:W-:Y:S02]  /*a4d0*/  IMAD.U32 R85, R62, 0x10000, RZ ;  /* 0x000100003e557824 */ /* 0x000fe400078e00ff */
[----:B------:R-:W-:Y:S02]  /*a4e0*/  FMUL.FTZ R86, R86, UR9 ;  /* 0x0000000956567c20 */ /* 0x000fe40008410000 */
[----:B------:R-:W-:-:S02]  /*a4f0*/  FSETP.GTU.FTZ.AND P2, PT, R2, UR12, PT ;  /* 0x0000000c02007c0b */ /* 0x000fc4000bf5c000 */
[----:B------:R-:W-:Y:S02]  /*a500*/  FMUL.FTZ R86, R86, UR8 ;  /* 0x0000000856567c20 */ /* 0x000fe40008410000 */
[----:B------:R-:W-:-:S03]  /*a510*/  SEL R105, RZ, 0x1, P2 ;  /* 0x00000001ff697807 */ /* 0x000fc60001000000 */
[----:B------:R-:W-:-:S05]  /*a520*/  FSEL R116, R86, RZ, !P2 ;  /* 0x000000ff56747208 */ /* 0x000fca0005000000 */
[----:B------:R-:W-:-:S07]  /*a530*/  FFMA.FTZ R116, R116, R85, R87 ;  /* 0x0000005574747223 */ /* 0x000fce0000010057 */
.L_x_2863:
[----:B------:R-:W-:Y:S05]  /*a540*/  BSYNC.RECONVERGENT B1 ;  /* 0x0000000000017941 */ /* 0x000fea0003800200 */
.L_x_2862:
        /* <DEDUP_REMOVED lines=23> */
.L_x_2873:
        /* <DEDUP_REMOVED lines=13> */
.L_x_2875:
[----:B------:R-:W-:Y:S05]  /*a790*/  BSYNC.RECONVERGENT B3 ;  /* 0x0000000000037941 */ /* 0x000fea0003800200 */
.L_x_2874:
        /* <DEDUP_REMOVED lines=57> */
[----:B------:R-:W-:Y:S02]  /*ab30*/  IMAD.MOV.U32 R85, RZ, RZ, R160 ;  /* 0x000000ffff557224 */ /* 0x000fe400078e00a0 */
[----:B------:R-:W-:Y:S01]  /*ab40*/  LOP3.LUT R4, R2, UR15, R157, 0x96, !PT ;  /* 0x0000000f02047c12 */ /* 0x000fe2000f8e969d */
[----:B------:R-:W-:-:S07]  /*ab50*/  HFMA2 R2, -RZ, RZ, 0, 0 ;  /* 0x00000000ff027431 */ /* 0x000fce00000001ff */
.L_x_2872:
[----:B------:R-:W-:Y:S05]  /*ab60*/  BSYNC.RECONVERGENT B2 ;  /* 0x0000000000027941 */ /* 0x000fea0003800200 */
.L_x_2871:
[----:B------:R-:W-:Y:S02]  /*ab70*/  PRMT R87, R34, 0x7632, R87 ;  /* 0x0000763222577816 */ /* 0x000fe40000000057 */
[----:B------:R-:W-:Y:S01]  /*ab80*/  I2FP.F32.U32 R84, R85 ;  /* 0x0000005500547245 */ /* 0x000fe20000201000 */
[----:B------:R-:W-:Y:S02]  /*ab90*/  IMAD.MOV.U32 R85, RZ, RZ, 0x2f800000 ;  /* 0x2f800000ff557424 */ /* 0x000fe400078e00ff */
[----:B------:R-:W-:Y:S02]  /*aba0*/  IMAD.U32 R87, R87, 0x10000, RZ ;  /* 0x0001000057577824 */ /* 0x000fe400078e00ff */
[----:B------:R-:W-:Y:S02]  /*abb0*/  FFMA.FTZ R84, R84, R85, 1.1641532182693481445e-10 ;  /* 0x2f00000054547423 */ /* 0x000fe40000010055 */
[----:B------:R-:W-:-:S03]  /*abc0*/  FMUL.FTZ R87, R87, UR9 ;  /* 0x0000000957577c20 */ /* 0x000fc60008410000 */
[----:B------:R-:W-:Y:S01]  /*abd0*/  FSETP.GTU.FTZ.AND P2, PT, R84, UR12, PT ;  /* 0x0000000c54007c0b */ /* 0x000fe2000bf5c000 */
[----:B------:R-:W-:Y:S01]  /*abe0*/  FMUL.FTZ R87, R87, UR8 ;  /* 0x0000000857577c20 */ /* 0x000fe20008410000 */
[----:B------:R-:W-:Y:S02]  /*abf0*/  PRMT R84, R30, 0x7632, R84 ;  /* 0x000076321e547816 */ /* 0x000fe40000000054 */
[----:B------:R-:W-:Y:S02]  /*ac00*/  SEL R107, RZ, 0x1, P2 ;  /* 0x00000001ff6b7807 */ /* 0x000fe40001000000 */
[----:B------:R-:W-:Y:S01]  /*ac10*/  SHF.L.U32 R118, R84, 0x10, RZ ;  /* 0x0000001054767819 */ /* 0x000fe200000006ff */
[----:B------:R-:W-:Y:S01]  /*ac20*/  IMAD.U32 R84, R89, 0x10000, RZ ;  /* 0x0001000059547824 */ /* 0x000fe200078e00ff */
[----:B------:R-:W-:-:S05]  /*ac30*/  FSEL R87, R87, RZ, !P2 ;  /* 0x000000ff57577208 */ /* 0x000fca0005000000 */
[----:B------:R-:W-:-:S07]  /*ac40*/  FFMA.FTZ R117, R87, R84, R118 ;  /* 0x0000005457757223 */ /* 0x000fce0000010076 */
.L_x_2870:
[----:B------:R-:W-:Y:S05]  /*ac50*/  BSYNC.RECONVERGENT B1 ;  /* 0x0000000000017941 */ /* 0x000fea0003800200 */
.L_x_2869:
        /* <DEDUP_REMOVED lines=22> */
.L_x_2880:
        /* <DEDUP_REMOVED lines=13> */
.L_x_2882:
[----:B------:R-:W-:Y:S05]  /*ae90*/  BSYNC.RECONVERGENT B3 ;  /* 0x0000000000037941 */ /* 0x000fea0003800200 */
.L_x_2881:
        /* <DEDUP_REMOVED lines=57> */
[----:B------:R-:W-:Y:S02]  /*b230*/  IMAD.MOV.U32 R85, RZ, RZ, R156 ;  /* 0x000000ffff557224 */ /* 0x000fe400078e009c */
[----:B------:R-:W-:Y:S02]  /*b240*/  IMAD.MOV.U32 R84, RZ, RZ, RZ ;  /* 0x000000ffff547224 */ /* 0x000fe400078e00ff */
[----:B------:R-:W-:-:S07]  /*b250*/  LOP3.LUT R4, R2, UR15, R163, 0x96, !PT ;  /* 0x0000000f02047c12 */ /* 0x000fce000f8e96a3 */
.L_x_2879:
[----:B------:R-:W-:Y:S05]  /*b260*/  BSYNC.RECONVERGENT B2 ;  /* 0x0000000000027941 */ /* 0x000fea0003800200 */
.L_x_2878:
[----:B------:R-:W-:Y:S01]  /*b270*/  I2FP.F32.U32 R2, R85 ;  /* 0x0000005500027245 */ /* 0x000fe20000201000 */
[----:B------:R-:W-:Y:S01]  /*b280*/  HFMA2 R85, -RZ, RZ, 0.1171875, 0 ;  /* 0x2f800000ff557431 */ /* 0x000fe200000001ff */
[----:B------:R-:W-:-:S04]  /*b290*/  SHF.L.U32 R87, R31, 0x10, RZ ;  /* 0x000000101f577819 */ /* 0x000fc800000006ff */
[----:B------:R-:W-:Y:S01]  /*b2a0*/  FFMA.FTZ R2, R2, R85, 1.1641532182693481445e-10 ;  /* 0x2f00000002027423 */ /* 0x000fe20000010055 */
[----:B------:R-:W-:-:S04]  /*b2b0*/  IMAD.U32 R85, R35, 0x10000, RZ ;  /* 0x0001000023557824 */ /* 0x000fc800078e00ff */
[----:B------:R-:W-:Y:S01]  /*b2c0*/  FMUL.FTZ R85, R85, UR9 ;  /* 0x0000000955557c20 */ /* 0x000fe20008410000 */
[----:B------:R-:W-:-:S03]  /*b2d0*/  FSETP.GTU.FTZ.AND P2, PT, R2, UR12, PT ;  /* 0x0000000c02007c0b */ /* 0x000fc6000bf5c000 */
[----:B------:R-:W-:Y:S01]  /*b2e0*/  FMUL.FTZ R85, R85, UR8 ;  /* 0x0000000855557c20 */ /* 0x000fe20008410000 */
[----:B------:R-:W-:-:S04]  /*b2f0*/  SEL R109, RZ, 0x1, P2 ;  /* 0x00000001ff6d7807 */ /* 0x000fc80001000000 */
[----:B------:R-:W-:Y:S01]  /*b300*/  FSEL R118, R85, RZ, !P2 ;  /* 0x000000ff55767208 */ /* 0x000fe20005000000 */
[----:B------:R-:W-:-:S04]  /*b310*/  IMAD.U32 R85, R63, 0x10000, RZ ;  /* 0x000100003f557824 */ /* 0x000fc800078e00ff */
[----:B------:R-:W-:-:S07]  /*b320*/  FFMA.FTZ R118, R118, R85, R87 ;  /* 0x0000005576767223 */ /* 0x000fce0000010057 */
.L_x_2877:
[----:B------:R-:W-:Y:S05]  /*b330*/  BSYNC.RECONVERGENT B1 ;  /* 0x0000000000017941 */ /* 0x000fea0003800200 */
.L_x_2876:
        /* <DEDUP_REMOVED lines=18> */
[----:B------:R-:W-:Y:S01]  /*b460*/  @!P1 IMAD.MOV.U32 R85, RZ, RZ, R4 ;  /* 0x000000ffff559224 */ /* 0x000fe200078e0004 */
[----:B------:R-:W-:Y:S01]  /*b470*/  @P1 MOV R85, R3 ;  /* 0x0000000300551202 */ /* 0x000fe20000000f00 */
[----:B------:R-:W-:Y:S02]  /*b480*/  @P1 VIADD R2, R84, 0x1 ;  /* 0x0000000154021836 */ /* 0x000fe40000000000 */
[----:B------:R-:W-:Y:S01]  /*b490*/  @P1 IMAD.MOV.U32 R156, RZ, RZ, R162 ;  /* 0x000000ffff9c1224 */ /* 0x000fe200078e00a2 */
[----:B------:R-:W-:Y:S06]  /*b4a0*/  BRA `(.L_x_2886) ;  /* 0x0000000400287947 */ /* 0x000fec0003800000 */
.L_x_2887:
        /* <DEDUP_REMOVED lines=13> */
.L_x_2889:
[----:B------:R-:W-:Y:S05]  /*b580*/  BSYNC.RECONVERGENT B3 ;  /* 0x0000000000037941 */ /* 0x000fea0003800200 */
.L_x_2888:
        /* <DEDUP_REMOVED lines=56> */
[----:B------:R-:W-:Y:S01]  /*b910*/  IMAD.WIDE.U32 R156, R157, -0x2daee0ad, RZ ;  /* 0xd2511f539d9c7825 */ /* 0x000fe200078e00ff */
[----:B------:R-:W-:-:S04]  /*b920*/  MOV R85, R162 ;  /* 0x000000a200557202 */ /* 0x000fc80000000f00 */
[----:B------:R-:W-:Y:S01]  /*b930*/  LOP3.LUT R4, R2, UR15, R157, 0x96, !PT ;  /* 0x0000000f02047c12 */ /* 0x000fe2000f8e969d */
[----:B------:R-:W-:-:S07]  /*b940*/  IMAD.MOV.U32 R2, RZ, RZ, RZ ;  /* 0x000000ffff027224 */ /* 0x000fce00078e00ff */
.L_x_2886:
[----:B------:R-:W-:Y:S05]  /*b950*/  BSYNC.RECONVERGENT B2 ;  /* 0x0000000000027941 */ /* 0x000fea0003800200 */
.L_x_2885:
[----:B------:R-:W-:Y:S01]  /*b960*/  I2FP.F32.U32 R84, R85 ;  /* 0x0000005500547245 */ /* 0x000fe20000201000 */
[----:B------:R-:W-:Y:S01]  /*b970*/  IMAD.MOV.U32 R111, RZ, RZ, 0x2f800000 ;  /* 0x2f800000ff6f7424 */ /* 0x000fe200078e00ff */
[----:B------:R-:W-:-:S03]  /*b980*/  PRMT R85, R35, 0x7632, R85 ;  /* 0x0000763223557816 */ /* 0x000fc60000000055 */
[----:B------:R-:W-:Y:S01]  /*b990*/  FFMA.FTZ R84, R84, R111, 1.1641532182693481445e-10 ;  /* 0x2f00000054547423 */ /* 0x000fe2000001006f */
[----:B------:R-:W-:-:S04]  /*b9a0*/  SHF.L.U32 R85, R85, 0x10, RZ ;  /* 0x0000001055557819 */ /* 0x000fc800000006ff */
[----:B------:R-:W-:Y:S01]  /*b9b0*/  FSETP.GTU.FTZ.AND P1, PT, R84, UR12, PT ;  /* 0x0000000c54007c0b */ /* 0x000fe2000bf3c000 */
[----:B------:R-:W-:Y:S01]  /*b9c0*/  FMUL.FTZ R85, R85, UR9 ;  /* 0x0000000955557c20 */ /* 0x000fe20008410000 */
[----:B------:R-:W-:Y:S02]  /*b9d0*/  PRMT R84, R31, 0x7632, R84 ;  /* 0x000076321f547816 */ /* 0x000fe40000000054 */
[----:B------:R-:W-:Y:S01]  /*b9e0*/  SEL R111, RZ, 0x1, P1 ;  /* 0x00000001ff6f7807 */ /* 0x000fe20000800000 */
[----:B------:R-:W-:Y:S02]  /*b9f0*/  FMUL.FTZ R85, R85, UR8 ;  /* 0x0000000855557c20 */ /* 0x000fe40008410000 */
[----:B------:R-:W-:Y:S02]  /*ba00*/  IMAD.U32 R162, R84, 0x10000, RZ ;  /* 0x0001000054a27824 */ /* 0x000fe400078e00ff */
[----:B------:R-:W-:Y:S01]  /*ba10*/  IMAD.U32 R84, R88, 0x10000, RZ ;  /* 0x0001000058547824 */ /* 0x000fe200078e00ff */
[----:B------:R-:W-:-:S05]  /*ba20*/  FSEL R85, R85, RZ, !P1 ;  /* 0x000000ff55557208 */ /* 0x000fca0004800000 */
[----:B------:R-:W-:-:S07]  /*ba30*/  FFMA.FTZ R119, R85, R84, R162 ;  /* 0x0000005455777223 */ /* 0x000fce00000100a2 */
.L_x_2884:
[----:B------:R-:W-:Y:S05]  /*ba40*/  BSYNC.RECONVERGENT B1 ;  /* 0x0000000000017941 */ /* 0x000fea0003800200 */
.L_x_2883:
[----:B------:R-:W-:Y:S02]  /*ba50*/  F2FP.BF16.F32.PACK_AB R157, RZ, R119 ;  /* 0x00000077ff9d723e */ /* 0x000fe400000010ff */
[----:B------:R-:W-:Y:S02]  /*ba60*/  PRMT R86, R86, 0x5410, R160 ;  /* 0x0000541056567816 */ /* 0x000fe400000000a0 */
[----:B------:R-:W-:Y:S02]  /*ba70*/  PRMT R85, R158, 0x5410, R159 ;  /* 0x000054109e557816 */ /* 0x000fe4000000009f */
[----:B------:R-:W-:Y:S02]  /*ba80*/  PRMT R84, R155, 0x5410, R148 ;  /* 0x000054109b547816 */ /* 0x000fe40000000094 */
[----:B------:R-:W-:Y:S01]  /*ba90*/  PRMT R87, R87, 0x5410, R157 ;  /* 0x0000541057577816 */ /* 0x000fe2000000009d */
[----:B------:R-:W-:Y:S06]  /*baa0*/  BRA `(.L_x_2890) ;  /* 0x00000034006c7947 */ /* 0x000fec0003800000 */
.L_x_2833:
[----:B------:R-:W-:Y:S01]  /*bab0*/  BSSY.RECONVERGENT B1, `(.L_x_2891) ;  /* 0x000006a000017945 */ /* 0x000fe20003800200 */
[----:B------:R-:W-:Y:S02]  /*bac0*/  HFMA2 R112, -RZ, RZ, 0, 0 ;  /* 0x00000000ff707431 */ /* 0x000fe400000001ff */
[----:B------:R-:W-:Y:S02]  /*bad0*/  IMAD.MOV.U32 R156, RZ, RZ, R148 ;  /* 0x000000ffff9c7224 */ /* 0x000fe400078e0094 */
[----:B0-----:R-:W-:Y:S01]  /*bae0*/  IMAD.MOV.U32 R84, RZ, RZ, R2 ;  /* 0x000000ffff547224 */ /* 0x001fe200078e0002 */
        /* <DEDUP_REMOVED lines=17> */
.L_x_2895:
        /* <DEDUP_REMOVED lines=13> */
.L_x_2897:
[----:B------:R-:W-:Y:S05]  /*bcd0*/  BSYNC.RECONVERGENT B3 ;  /* 0x0000000000037941 */ /* 0x000fea0003800200 */
.L_x_2896:
        /* <DEDUP_REMOVED lines=59> */
.L_x_2894:
[----:B------:R-:W-:Y:S05]  /*c090*/  BSYNC.RECONVERGENT B2 ;  /* 0x0000000000027941 */ /* 0x000fea0003800200 */
.L_x_2893:
        /* <DEDUP_REMOVED lines=11> */
.L_x_2892:
[----:B------:R-:W-:Y:S05]  /*c150*/  BSYNC.RECONVERGENT B1 ;  /* 0x0000000000017941 */ /* 0x000fea0003800200 */
.L_x_2891:
        /* <DEDUP_REMOVED lines=18> */
.L_x_2902:
        /* <DEDUP_REMOVED lines=13> */
.L_x_2904:
[----:B------:R-:W-:Y:S05]  /*c350*/  BSYNC.RECONVERGENT B3 ;  /* 0x0000000000037941 */ /* 0x000fea0003800200 */
.L_x_2903:
        /* <DEDUP_REMOVED lines=61> */
.L_x_2901:
[----:B------:R-:W-:Y:S05]  /*c730*/  BSYNC.RECONVERGENT B2 ;  /* 0x0000000000027941 */ /* 0x000fea0003800200 */
.L_x_2900:
        /* <DEDUP_REMOVED lines=12> */
[----:B------:R-:W-:-:S07]  /*c800*/  FMUL.FTZ R113, R113, R86 ;  /* 0x0000005671717220 */ /* 0x000fce0000410000 */
.L_x_2899:
[----:B------:R-:W-:Y:S05]  /*c810*/  BSYNC.RECONVERGENT B1 ;  /* 0x0000000000017941 */ /* 0x000fea0003800200 */
.L_x_2898:
        /* <DEDUP_REMOVED lines=18> */
.L_x_2909:
        /* <DEDUP_REMOVED lines=13> */
.L_x_2911:
[----:B------:R-:W-:Y:S05]  /*ca10*/  BSYNC.RECONVERGENT B3 ;  /* 0x0000000000037941 */ /* 0x000fea0003800200 */
.L_x_2910:
        /* <DEDUP_REMOVED lines=61> */
.L_x_2908:
[----:B------:R-:W-:Y:S05]  /*cdf0*/  BSYNC.RECONVERGENT B2 ;  /* 0x0000000000027941 */ /* 0x000fea0003800200 */
.L_x_2907:
        /* <DEDUP_REMOVED lines=11> */
.L_x_2906:
[----:B------:R-:W-:Y:S05]  /*ceb0*/  BSYNC.RECONVERGENT B1 ;  /* 0x0000000000017941 */ /* 0x000fea0003800200 */
.L_x_2905:
        /* <DEDUP_REMOVED lines=18> */
.L_x_2916:
        /* <DEDUP_REMOVED lines=13> */
.L_x_2918:
[----:B------:R-:W-:Y:S05]  /*d0b0*/  BSYNC.RECONVERGENT B3 ;  /* 0x0000000000037941 */ /* 0x000fea0003800200 */
.L_x_2917:
        /* <DEDUP_REMOVED lines=61> */
.L_x_2915:
[----:B------:R-:W-:Y:S05]  /*d490*/  BSYNC.RECONVERGENT B2 ;  /* 0x0000000000027941 */ /* 0x000fea0003800200 */
.L_x_2914:
[----:B-----5:R-:W-:Y:S01]  /*d4a0*/  PRMT R86, R33, 0x7632, R86 ;  /* 0x0000763221567816 */ /* 0x020fe20000000056 */
[----:B------:R-:W-:Y:S01]  /*d4b0*/  IMAD.U32 R115, R90, 0x10000, RZ ;  /* 0x000100005a737824 */ /* 0x000fe200078e00ff */
[----:B------:R-:W-:Y:S01]  /*d4c0*/  I2FP.F32.U32 R84, R85 ;  /* 0x0000005500547245 */ /* 0x000fe20000201000 */
[----:B------:R-:W-:Y:S02]  /*d4d0*/  HFMA2 R85, -RZ, RZ, 0.1171875, 0 ;  /* 0x2f800000ff557431 */ /* 0x000fe400000001ff */
[----:B------:R-:W-:-:S03]  /*d4e0*/  IMAD.U32 R86, R86, 0x10000, RZ ;  /* 0x0001000056567824 */ /* 0x000fc600078e00ff */
[----:B------:R-:W-:Y:S01]  /*d4f0*/  FFMA.FTZ R84, R84, R85, 1.1641532182693481445e-10 ;  /* 0x2f00000054547423 */ /* 0x000fe20000010055 */
[----:B------:R-:W-:-:S04]  /*d500*/  FMUL.FTZ R86, R86, UR9 ;  /* 0x0000000956567c20 */ /* 0x000fc80008410000 */
[----:B------:R-:W-:Y:S01]  /*d510*/  FMUL.FTZ R86, R86, UR8 ;  /* 0x0000000856567c20 */ /* 0x000fe20008410000 */
[----:B------:R-:W-:-:S04]  /*d520*/  FSETP.GTU.FTZ.AND P1, PT, R84, UR12, PT ;  /* 0x0000000c54007c0b */ /* 0x000fc8000bf3c000 */
[----:B------:R-:W-:Y:S02]  /*d530*/  FSEL R86, R86, RZ, !P1 ;  /* 0x000000ff56567208 */ /* 0x000fe40004800000 */
[----:B------:R-:W-:-:S03]  /*d540*/  SEL R103, RZ, 0x1, P1 ;  /* 0x00000001ff677807 */ /* 0x000fc60000800000 */
[----:B------:R-:W-:-:S07]  /*d550*/  FMUL.FTZ R115, R115, R86 ;  /* 0x0000005673737220 */ /* 0x000fce0000410000 */
.L_x_2913:
[----:B------:R-:W-:Y:S05]  /*d560*/  BSYNC.RECONVERGENT B1 ;  /* 0x0000000000017941 */ /* 0x000fea0003800200 */
.L_x_2912:
        /* <DEDUP_REMOVED lines=18> */
.L_x_2923:
        /* <DEDUP_REMOVED lines=13> */
.L_x_2925:
[----:B------:R-:W-:Y:S05]  /*d760*/  BSYNC.RECONVERGENT B3 ;  /* 0x0000000000037941 */ /* 0x000fea0003800200 */
.L_x_2924:
        /* <DEDUP_REMOVED lines=61> */
.L_x_2922:
[----:B------:R-:W-:Y:S05]  /*db40*/  BSYNC.RECONVERGENT B2 ;  /* 0x0000000000027941 */ /* 0x000fea0003800200 */
.L_x_2921:
        /* <DEDUP_REMOVED lines=11> */
.L_x_2920:
[----:B------:R-:W-:Y:S05]  /*dc00*/  BSYNC.RECONVERGENT B1 ;  /* 0x0000000000017941 */ /* 0x000fea0003800200 */
.L_x_2919:
        /* <DEDUP_REMOVED lines=18> */
.L_x_2930:
        /* <DEDUP_REMOVED lines=13> */
.L_x_2932:
[----:B------:R-:W-:Y:S05]  /*de00*/  BSYNC.RECONVERGENT B3 ;  /* 0x0000000000037941 */ /* 0x000fea0003800200 */
.L_x_2931:
        /* <DEDUP_REMOVED lines=61> */
.L_x_2929:
[----:B------:R-:W-:Y:S05]  /*e1e0*/  BSYNC.RECONVERGENT B2 ;  /* 0x0000000000027941 */ /* 0x000fea0003800200 */
.L_x_2928:
[----:B-----5:R-:W-:Y:S01]  /*e1f0*/  PRMT R86, R34, 0x7632, R86 ;  /* 0x0000763222567816 */ /* 0x020fe20000000056 */
[----:B------:R-:W-:Y:S01]  /*e200*/  IMAD.U32 R117, R89, 0x10000, RZ ;  /* 0x0001000059757824 */ /* 0x000fe200078e00ff */
        /* <DEDUP_REMOVED lines=8> */
[----:B------:R-:W-:-:S05]  /*e290*/  FSEL R86, R86, RZ, !P1 ;  /* 0x000000ff56567208 */ /* 0x000fca0004800000 */
[----:B------:R-:W-:-:S07]  /*e2a0*/  FMUL.FTZ R117, R117, R86 ;  /* 0x0000005675757220 */ /* 0x000fce0000410000 */
.L_x_2927:
[----:B------:R-:W-:Y:S05]  /*e2b0*/  BSYNC.RECONVERGENT B1 ;  /* 0x0000000000017941 */ /* 0x000fea0003800200 */
.L_x_2926:
        /* <DEDUP_REMOVED lines=18> */
.L_x_2937:
        /* <DEDUP_REMOVED lines=13> */
.L_x_2939:
[----:B------:R-:W-:Y:S05]  /*e4b0*/  BSYNC.RECONVERGENT B3 ;  /* 0x0000000000037941 */ /* 0x000fea0003800200 */
.L_x_2938:
        /* <DEDUP_REMOVED lines=57> */
[----:B------:R-:W-:Y:S02]  /*e850*/  LOP3.LUT R4, R2, UR15, R85, 0x96, !PT ;  /* 0x0000000f02047c12 */ /* 0x000fe4000f8e9655 */
[----:B------:R-:W-:Y:S01]  /*e860*/  MOV R85, R156 ;  /* 0x0000009c00557202 */ /* 0x000fe20000000f00 */
[----:B------:R-:W-:Y:S02]  /*e870*/  IMAD.MOV.U32 R156, RZ, RZ, R84 ;  /* 0x000000ffff9c7224 */ /* 0x000fe400078e0054 */
[----:B------:R-:W-:-:S07]  /*e880*/  IMAD.MOV.U32 R84, RZ, RZ, RZ ;  /* 0x000000ffff547224 */ /* 0x000fce00078e00ff */
.L_x_2936:
[----:B------:R-:W-:Y:S05]  /*e890*/  BSYNC.RECONVERGENT B2 ;  /* 0x0000000000027941 */ /* 0x000fea0003800200 */
.L_x_2935:
[----:B------:R-:W-:Y:S01]  /*e8a0*/  I2FP.F32.U32 R2, R85 ;  /* 0x0000005500027245 */ /* 0x000fe20000201000 */
[----:B------:R-:W-:-:S05]  /*e8b0*/  HFMA2 R85, -RZ, RZ, 0.1171875, 0 ;  /* 0x2f800000ff557431 */ /* 0x000fca00000001ff */
[----:B------:R-:W-:Y:S01]  /*e8c0*/  FFMA.FTZ R2, R2, R85, 1.1641532182693481445e-10 ;  /* 0x2f00000002027423 */ /* 0x000fe20000010055 */
[----:B-----5:R-:W-:-:S04]  /*e8d0*/  IMAD.U32 R85, R35, 0x10000, RZ ;  /* 0x0001000023557824 */ /* 0x020fc800078e00ff */
[----:B------:R-:W-:Y:S01]  /*e8e0*/  FMUL.FTZ R85, R85, UR9 ;  /* 0x0000000955557c20 */ /* 0x000fe20008410000 */
[----:B------:R-:W-:-:S03]  /*e8f0*/  FSETP.GTU.FTZ.AND P1, PT, R2, UR12, PT ;  /* 0x0000000c02007c0b */ /* 0x000fc6000bf3c000 */
[----:B------:R-:W-:Y:S01]  /*e900*/  FMUL.FTZ R85, R85, UR8 ;  /* 0x0000000855557c20 */ /* 0x000fe20008410000 */
[----:B------:R-:W-:-:S04]  /*e910*/  SEL R109, RZ, 0x1, P1 ;  /* 0x00000001ff6d7807 */ /* 0x000fc80000800000 */
[----:B------:R-:W-:Y:S01]  /*e920*/  FSEL R118, R85, RZ, !P1 ;  /* 0x000000ff55767208 */ /* 0x000fe20004800000 */
[----:B------:R-:W-:-:S04]  /*e930*/  IMAD.U32 R85, R63, 0x10000, RZ ;  /* 0x000100003f557824 */ /* 0x000fc800078e00ff */
[----:B------:R-:W-:-:S07]  /*e940*/  FMUL.FTZ R118, R85, R118 ;  /* 0x0000007655767220 */ /* 0x000fce0000410000 */
.L_x_2934:
[----:B------:R-:W-:Y:S05]  /*e950*/  BSYNC.RECONVERGENT B1 ;  /* 0x0000000000017941 */ /* 0x000fea0003800200 */
.L_x_2933:
        /* <DEDUP_REMOVED lines=18> */
.L_x_2944:
        /* <DEDUP_REMOVED lines=13> */
.L_x_2946:
[----:B------:R-:W-:Y:S05]  /*eb50*/  BSYNC.RECONVERGENT B3 ;  /* 0x0000000000037941 */ /* 0x000fea0003800200 */
.L_x_2945:
        /* <DEDUP_REMOVED lines=58> */
[----:B------:R-:W-:Y:S02]  /*ef00*/  HFMA2 R2, -RZ, RZ, 0, 0 ;  /* 0x00000000ff027431 */ /* 0x000fe400000001ff */
[----:B------:R-:W-:Y:S02]  /*ef10*/  IMAD.MOV.U32 R85, RZ, RZ, R156 ;  /* 0x000000ffff557224 */ /* 0x000fe400078e009c */
[----:B------:R-:W-:-:S07]  /*ef20*/  IMAD.MOV.U32 R156, RZ, RZ, R84 ;  /* 0x000000ffff9c7224 */ /* 0x000fce00078e0054 */
.L_x_2943:
[----:B------:R-:W-:Y:S05]  /*ef30*/  BSYNC.RECONVERGENT B2 ;  /* 0x0000000000027941 */ /* 0x000fea0003800200 */
.L_x_2942:
[----:B------:R-:W-:Y:S01]  /*ef40*/  I2FP.F32.U32 R84, R85 ;  /* 0x0000005500547245 */ /* 0x000fe20000201000 */
[----:B------:R-:W-:Y:S01]  /*ef50*/  IMAD.MOV.U32 R87, RZ, RZ, 0x2f800000 ;  /* 0x2f800000ff577424 */ /* 0x000fe200078e00ff */
[----:B-----5:R-:W-:-:S03]  /*ef60*/  PRMT R85, R35, 0x7632, R85 ;  /* 0x0000763223557816 */ /* 0x020fc60000000055 */
[----:B------:R-:W-:Y:S02]  /*ef70*/  FFMA.FTZ R84, R84, R87, 1.1641532182693481445e-10 ;  /* 0x2f00000054547423 */ /* 0x000fe40000010057 */
[----:B------:R-:W-:-:S03]  /*ef80*/  IMAD.U32 R85, R85, 0x10000, RZ ;  /* 0x0001000055557824 */ /* 0x000fc600078e00ff */
[----:B------:R-:W-:Y:S01]  /*ef90*/  FSETP.GTU.FTZ.AND P1, PT, R84, UR12, PT ;  /* 0x0000000c54007c0b */ /* 0x000fe2000bf3c000 */
[----:B------:R-:W-:Y:S01]  /*efa0*/  FMUL.FTZ R85, R85, UR9 ;  /* 0x0000000955557c20 */ /* 0x000fe20008410000 */
[----:B------:R-:W-:Y:S02]  /*efb0*/  SHF.L.U32 R84, R88, 0x10, RZ ;  /* 0x0000001058547819 */ /* 0x000fe400000006ff */
[----:B------:R-:W-:Y:S01]  /*efc0*/  SEL R111, RZ, 0x1, P1 ;  /* 0x00000001ff6f7807 */ /* 0x000fe20000800000 */
[----:B------:R-:W-:-:S05]  /*efd0*/  FMUL.FTZ R85, R85, UR8 ;  /* 0x0000000855557c20 */ /* 0x000fca0008410000 */
[----:B------:R-:W-:-:S05]  /*efe0*/  FSEL R85, R85, RZ, !P1 ;  /* 0x000000ff55557208 */ /* 0x000fca0004800000 */
[----:B------:R-:W-:-:S07]  /*eff0*/  FMUL.FTZ R119, R84, R85 ;  /* 0x0000005554777220 */ /* 0x000fce0000410000 */
.L_x_2941:
[----:B------:R-:W-:Y:S05]  /*f000*/  BSYNC.RECONVERGENT B1 ;  /* 0x0000000000017941 */ /* 0x000fea0003800200 */
.L_x_2940:
[----:B------:R-:W-:Y:S02]  /*f010*/  F2FP.BF16.F32.PACK_AB R87, RZ, R119 ;  /* 0x00000077ff57723e */ /* 0x000fe400000010ff */
[----:B------:R-:W-:Y:S02]  /*f020*/  PRMT R86, R160, 0x5410, R161 ;  /* 0x00005410a0567816 */ /* 0x000fe400000000a1 */
[----:B------:R-:W-:Y:S02]  /*f030*/  PRMT R85, R159, 0x5410, R158 ;  /* 0x000054109f557816 */ /* 0x000fe4000000009e */
[----:B------:R-:W-:Y:S02]  /*f040*/  PRMT R84, R157, 0x5410, R155 ;  /* 0x000054109d547816 */ /* 0x000fe4000000009b */
[----:B------:R-:W-:-:S07]  /*f050*/  PRMT R87, R148, 0x5410, R87 ;  /* 0x0000541094577816 */ /* 0x000fce0000000057 */
.L_x_2890:
[----:B------:R-:W0:Y:S01]  /*f060*/  LDC.64 R158, c[0x0][0x3a8] ;  /* 0x0000ea00ff9e7b82 */ /* 0x000e220000000a00 */
[----:B------:R-:W-:Y:S01]  /*f070*/  BSSY.RECONVERGENT B1, `(.L_x_2947) ;  /* 0x0000019000017945 */ /* 0x000fe20003800200 */
[----:B------:R-:W-:Y:S02]  /*f080*/  IMAD.MOV.U32 R148, RZ, RZ, R156 ;  /* 0x000000ffff947224 */ /* 0x000fe400078e009c */
[----:B0-----:R-:W-:-:S05]  /*f090*/  IMAD.WIDE.U32 R158, R152, 0x10, R158 ;  /* 0x00000010989e7825 */ /* 0x001fca00078e009e */
[----:B------:R0:W-:Y:S01]  /*f0a0*/  STG.E.128 desc[UR6][R158.64], R84 ;  /* 0x000000549e007986 */ /* 0x0001e2000c101d06 */
[----:B------:R-:W-:Y:S05]  /*f0b0*/  @!P0 BRA `(.L_x_2948) ;  /* 0x0000000000508947 */ /* 0x000fea0003800000 */
[----:B0-----:R-:W-:Y:S01]  /*f0c0*/  IMAD.U32 R84, R109, 0x10000, RZ ;  /* 0x000100006d547824 */ /* 0x001fe200078e00ff */
[----:B------:R-:W-:Y:S02]  /*f0d0*/  PRMT R87, R107, 0x7104, RZ ;  /* 0x000071046b577816 */ /* 0x000fe400000000ff */
[----:B------:R-:W-:Y:S02]  /*f0e0*/  LOP3.LUT R158, R103, 0xff, RZ, 0xc0, !PT ;  /* 0x000000ff679e7812 */ /* 0x000fe400078ec0ff */
[----:B------:R-:W-:Y:S02]  /*f0f0*/  LOP3.LUT R85, R84, 0xff0000, RZ, 0xc0, !PT ;  /* 0x00ff000054557812 */ /* 0x000fe400078ec0ff */
[----:B------:R-:W-:Y:S01]  /*f100*/  LOP3.LUT R84, R111, 0xffff, RZ, 0xc0, !PT ;  /* 0x0000ffff6f547812 */ /* 0x000fe200078ec0ff */
[----:B------:R-:W-:Y:S01]  /*f110*/  IMAD.WIDE.U32 R158, R158, 0x1000000, RZ ;  /* 0x010000009e9e7825 */ /* 0x000fe200078e00ff */
[----:B------:R-:W-:Y:S02]  /*f120*/  LOP3.LUT R156, R101, 0xff, RZ, 0xc0, !PT ;  /* 0x000000ff659c7812 */ /* 0x000fe400078ec0ff */
[----:B------:R-:W-:-:S02]  /*f130*/  PRMT R86, R85, 0x4210, R84 ;  /* 0x0000421055567816 */ /* 0x000fc40000000054 */
[----:B------:R-:W0:Y:S01]  /*f140*/  LDC.64 R84, c[0x0][0x3b0] ;  /* 0x0000ec00ff547b82 */ /* 0x000e220000000a00 */
[----:B------:R-:W-:Y:S01]  /*f150*/  IMAD.WIDE.U32 R156, R156, 0x10000, RZ ;  /* 0x000100009c9c7825 */ /* 0x000fe200078e00ff */
[----:B------:R-:W-:Y:S02]  /*f160*/  LOP3.LUT R86, R86, 0xff00, R87, 0xf8, !PT ;  /* 0x0000ff0056567812 */ /* 0x000fe400078ef857 */
[----:B------:R-:W-:Y:S02]  /*f170*/  LOP3.LUT R87, R99, 0xff, RZ, 0xc0, !PT ;  /* 0x000000ff63577812 */ /* 0x000fe400078ec0ff */
        /* <DEDUP_REMOVED lines=8> */
.L_x_2948:
[----:B------:R-:W-:Y:S05]  /*f200*/  BSYNC.RECONVERGENT B1 ;  /* 0x0000000000017941 */ /* 0x000fea0003800200 */
.L_x_2947:
[----:B------:R-:W-:Y:S01]  /*f210*/  IADD3 R152, PT, PT, R152, 0x20, RZ ;  /* 0x0000002098987810 */ /* 0x000fe20007ffe0ff */
[----:B------:R-:W-:-:S07]  /*f220*/  VIADD R150, R150, 0x20 ;  /* 0x0000002096967836 */ /* 0x000fce0000000000 */
.L_x_2832:
[----:B------:R-:W-:Y:S05]  /*f230*/  BSYNC.RECONVERGENT B0 ;  /* 0x0000000000007941 */ /* 0x000fea0003800200 */
.L_x_2831:
[----:B------:R-:W-:Y:S01]  /*f240*/  ISETP.GE.U32.AND P4, PT, R0, 0x60, PT ;  /* 0x000000600000780c */ /* 0x000fe20003f86070 */
[----:B------:R-:W-:-:S12]  /*f250*/  BSSY.RECONVERGENT B0, `(.L_x_2949) ;  /* 0x0000705000007945 */ /* 0x000fd80003800200 */
        /* <DEDUP_REMOVED lines=12> */
[----:B-----5:R-:W-:Y:S01]  /*f320*/  @!P1 IMAD.U32 R120, R28, 0x10000, RZ ;  /* 0x000100001c789824 */ /* 0x020fe200078e00ff */
[----:B------:R-:W-:Y:S01]  /*f330*/  @!P1 MOV R126, R148 ;  /* 0x00000094007e9202 */ /* 0x000fe20000000f00 */
[----:B0-----:R-:W-:Y:S01]  /*f340*/  @!P1 IMAD.MOV.U32 R84, RZ, RZ, R2 ;  /* 0x000000ffff549224 */ /* 0x001fe200078e0002 */
        /* <DEDUP_REMOVED lines=17> */
.L_x_2956:
        /* <DEDUP_REMOVED lines=13> */
.L_x_2958:
[----:B------:R-:W-:Y:S05]  /*f530*/  BSYNC.RECONVERGENT B3 ;  /* 0x0000000000037941 */ /* 0x000fea0003800200 */
.L_x_2957:
        /* <DEDUP_REMOVED lines=53> */
[----:B------:R-:W-:Y:S01]  /*f890*/  IMAD.WIDE.U32 R96, R96, -0x326172a9, RZ ;  /* 0xcd9e8d5760607825 */ /* 0x000fe200078e00ff */
[----:B------:R-:W-:-:S03]  /*f8a0*/  MOV R85, R148 ;  /* 0x0000009400557202 */ /* 0x000fc60000000f00 */
[----:B------:R-:W-:Y:S01]  /*f8b0*/  IMAD.WIDE.U32 R126, R126, -0x2daee0ad, RZ ;  /* 0xd2511f537e7e7825 */ /* 0x000fe200078e00ff */
[----:B------:R-:W-:-:S03]  /*f8c0*/  LOP3.LUT R3, R84, UR15, R97, 0x96, !PT ;  /* 0x0000000f54037c12 */ /* 0x000fc6000f8e9661 */
[----:B------:R-:W-:Y:S01]  /*f8d0*/  IMAD.MOV.U32 R84, RZ, RZ, RZ ;  /* 0x000000ffff547224 */ /* 0x000fe200078e00ff */
[----:B------:R-:W-:-:S07]  /*f8e0*/  LOP3.LUT R4, R2, UR16, R127, 0x96, !PT ;  /* 0x0000001002047c12 */ /* 0x000fce000f8e967f */
.L_x_2955:
[----:B------:R-:W-:Y:S05]  /*f8f0*/  BSYNC.RECONVERGENT B2 ;  /* 0x0000000000027941 */ /* 0x000fea0003800200 */
.L_x_2954:
        /* <DEDUP_REMOVED lines=12> */
.L_x_2953:
[----:B------:R-:W-:Y:S05]  /*f9c0*/  BSYNC.RECONVERGENT B1 ;  /* 0x0000000000017941 */ /* 0x000fea0003800200 */
.L_x_2952:
        /* <DEDUP_REMOVED lines=23> */
.L_x_2963:
        /* <DEDUP_REMOVED lines=13> */
.L_x_2965:
[----:B------:R-:W-:Y:S05]  /*fc10*/  BSYNC.RECONVERGENT B3 ;  /* 0x0000000000037941 */ /* 0x000fea0003800200 */
.L_x_2964:
        /* <DEDUP_REMOVED lines=58> */
[----:B------:R-:W-:Y:S02]  /*ffc0*/  HFMA2 R2, -RZ, RZ, 0, 0 ;  /* 0x00000000ff027431 */ /* 0x000fe400000001ff */
[----:B------:R-:W-:-:S07]  /*ffd0*/  IMAD.MOV.U32 R85, RZ, RZ, R126 ;  /* 0x000000ffff557224 */ /* 0x000fce00078e007e */
.L_x_2962:
[----:B------:R-:W-:Y:S05]  /*ffe0*/  BSYNC.RECONVERGENT B2 ;  /* 0x0000000000027941 */ /* 0x000fea0003800200 */
.L_x_2961:
[----:B------:R-:W-:Y:S01]  /*fff0*/  I2FP.F32.U32 R84, R85 ;  /* 0x0000005500547245 */ /* 0x000fe20000201000 */
[----:B------:R-:W-:Y:S01]  /*10000*/  IMAD.MOV.U32 R87, RZ, RZ, 0x2f800000 ;  /* 0x2f800000ff577424 */ /* 0x000fe200078e00ff */
[----:B------:R-:W-:Y:S02]  /*10010*/  PRMT R85, R32, 0x7632, R85 ;  /* 0x0000763220557816 */ /* 0x000fe40000000055 */
[----:B------:R-:W-:Y:S01]  /*10020*/  PRMT R86, R28, 0x7632, R86 ;  /* 0x000076321c567816 */ /* 0x000fe20000000056 */
[----:B------:R-:W-:Y:S01]  /*10030*/  FFMA.FTZ R84, R84, R87, 1.1641532182693481445e-10 ;  /* 0x2f00000054547423 */ /* 0x000fe20000010057 */
[----:B------:R-:W-:Y:S01]  /*10040*/  PRMT R87, R48, 0x7632, R87 ;  /* 0x0000763230577816 */ /* 0x000fe20000000057 */
[----:B------:R-:W-:Y:S02]  /*10050*/  IMAD.U32 R85, R85, 0x10000, RZ ;  /* 0x0001000055557824 */ /* 0x000fe400078e00ff */
[----:B------:R-:W-:Y:S01]  /*10060*/  IMAD.U32 R86, R86, 0x10000, RZ ;  /* 0x0001000056567824 */ /* 0x000fe200078e00ff */
[----:B------:R-:W-:Y:S01]  /*10070*/  FSETP.GTU.FTZ.AND P2, PT, R84, UR12, PT ;  /* 0x0000000c54007c0b */ /* 0x000fe2000bf5c000 */
[----:B------:R-:W-:Y:S01]  /*10080*/  FMUL.FTZ R85, R85, UR9 ;  /* 0x0000000955557c20 */ /* 0x000fe20008410000 */
[----:B------:R-:W-:-:S02]  /*10090*/  SHF.L.U32 R84, R87, 0x10, RZ ;  /* 0x0000001057547819 */ /* 0x000fc400000006ff */
[----:B------:R-:W-:Y:S01]  /*100a0*/  SEL R99, RZ, 0x1, P2 ;  /* 0x00000001ff637807 */ /* 0x000fe20001000000 */
[----:B------:R-:W-:-:S05]  /*100b0*/  FMUL.FTZ R85, R85, UR8 ;  /* 0x0000000855557c20 */ /* 0x000fca0008410000 */
[----:B------:R-:W-:-:S05]  /*100c0*/  FSEL R85, R85, RZ, !P2 ;  /* 0x000000ff55557208 */ /* 0x000fca0005000000 */
[----:B------:R-:W-:-:S07]  /*100d0*/  FFMA.FTZ R121, R85, R84, R86 ;  /* 0x0000005455797223 */ /* 0x000fce0000010056 */
.L_x_2960:
[----:B------:R-:W-:Y:S05]  /*100e0*/  BSYNC.RECONVERGENT B1 ;  /* 0x0000000000017941 */ /* 0x000fea0003800200 */
.L_x_2959:
        /* <DEDUP_REMOVED lines=22> */
.L_x_2970:
        /* <DEDUP_REMOVED lines=13> */
.L_x_2972:
[----:B------:R-:W-:Y:S05]  /*10320*/  BSYNC.RECONVERGENT B3 ;  /* 0x0000000000037941 */ /* 0x000fea0003800200 */
.L_x_2971:
        /* <DEDUP_REMOVED lines=60> */
.L_x_2969:
[----:B------:R-:W-:Y:S05]  /*106f0*/  BSYNC.RECONVERGENT B2 ;  /* 0x0000000000027941 */ /* 0x000fea0003800200 */
.L_x_2968:
        /* <DEDUP_REMOVED lines=12> */
.L_x_2967:
[----:B------:R-:W-:Y:S05]  /*107c0*/  BSYNC.RECONVERGENT B1 ;  /* 0x0000000000017941 */ /* 0x000fea0003800200 */
.L_x_2966:
        /* <DEDUP_REMOVED lines=23> */
.L_x_2977:
        /* <DEDUP_REMOVED lines=13> */
.L_x_2979:
[----:B------:R-:W-:Y:S05]  /*10a10*/  BSYNC.RECONVERGENT B3 ;  /* 0x0000000000037941 */ /* 0x000fea0003800200 */
.L_x_2978:
        /* <DEDUP_REMOVED lines=60> */
.L_x_2976:
[----:B------:R-:W-:Y:S05]  /*10de0*/  BSYNC.RECONVERGENT B2 ;  /* 0x0000000000027941 */ /* 0x000fea0003800200 */
.L_x_2975:
[----:B------:R-:W-:Y:S01]  /*10df0*/  PRMT R86, R33, 0x7632, R86 ;  /* 0x0000763221567816 */ /* 0x000fe20000000056 */
[----:B------:R-:W-:Y:S01]  /*10e00*/  IMAD.U32 R123, R27, 0x10000, RZ ;  /* 0x000100001b7b7824 */ /* 0x000fe200078e00ff */
[----:B------:R-:W-:Y:S01]  /*10e10*/  I2FP.F32.U32 R84, R85 ;  /* 0x0000005500547245 */ /* 0x000fe20000201000 */
[----:B------:R-:W-:Y:S01]  /*10e20*/  IMAD.MOV.U32 R85, RZ, RZ, 0x2f800000 ;  /* 0x2f800000ff557424 */ /* 0x000fe200078e00ff */
[----:B------:R-:W-:-:S03]  /*10e30*/  SHF.L.U32 R86, R86, 0x10, RZ ;  /* 0x0000001056567819 */ /* 0x000fc600000006ff */
[----:B------:R-:W-:Y:S01]  /*10e40*/  FFMA.FTZ R84, R84, R85, 1.1641532182693481445e-10 ;  /* 0x2f00000054547423 */ /* 0x000fe20000010055 */
[----:B------:R-:W-:Y:S01]  /*10e50*/  PRMT R85, R29, 0x7632, R85 ;  /* 0x000076321d557816 */ /* 0x000fe20000000055 */
[----:B------:R-:W-:-:S03]  /*10e60*/  FMUL.FTZ R86, R86, UR9 ;  /* 0x0000000956567c20 */ /* 0x000fc60008410000 */
[----:B------:R-:W-:Y:S01]  /*10e70*/  FSETP.GTU.FTZ.AND P2, PT, R84, UR12, PT ;  /* 0x0000000c54007c0b */ /* 0x000fe2000bf5c000 */
[----:B------:R-:W-:Y:S01]  /*10e80*/  FMUL.FTZ R86, R86, UR8 ;  /* 0x0000000856567c20 */ /* 0x000fe20008410000 */
[----:B------:R-:W-:Y:S02]  /*10e90*/  IMAD.U32 R85, R85, 0x10000, RZ ;  /* 0x0001000055557824 */ /* 0x000fe400078e00ff */
[----:B------:R-:W-:Y:S02]  /*10ea0*/  SEL R103, RZ, 0x1, P2 ;  /* 0x00000001ff677807 */ /* 0x000fe40001000000 */
[----:B------:R-:W-:-:S05]  /*10eb0*/  FSEL R86, R86, RZ, !P2 ;  /* 0x000000ff56567208 */ /* 0x000fca0005000000 */
[----:B------:R-:W-:-:S07]  /*10ec0*/  FFMA.FTZ R123, R86, R123, R85 ;  /* 0x0000007b567b7223 */ /* 0x000fce0000010055 */
.L_x_2974:
[----:B------:R-:W-:Y:S05]  /*10ed0*/  BSYNC.RECONVERGENT B1 ;  /* 0x0000000000017941 */ /* 0x000fea0003800200 */
.L_x_2973:
        /* <DEDUP_REMOVED lines=22> */
.L_x_2984:
        /* <DEDUP_REMOVED lines=13> */
.L_x_2986:
[----:B------:R-:W-:Y:S05]  /*11110*/  BSYNC.RECONVERGENT B3 ;  /* 0x0000000000037941 */ /* 0x000fea0003800200 */
.L_x_2985:
        /* <DEDUP_REMOVED lines=60> */
.L_x_2983:
[----:B------:R-:W-:Y:S05]  /*114e0*/  BSYNC.RECONVERGENT B2 ;  /* 0x0000000000027941 */ /* 0x000fea0003800200 */
.L_x_2982:
        /* <DEDUP_REMOVED lines=12> */
.L_x_2981:
[----:B------:R-:W-:Y:S05]  /*115b0*/  BSYNC.RECONVERGENT B1 ;  /* 0x0000000000017941 */ /* 0x000fea0003800200 */
.L_x_2980:
        /* <DEDUP_REMOVED lines=17> */
[----:B------:R-:W-:Y:S01]  /*116d0*/  @P2 IADD3 R2, PT, PT, R84, 0x1, RZ ;  /* 0x0000000154022810 */ /* 0x000fe20007ffe0ff */
[----:B------:R-:W-:Y:S01]  /*116e0*/  @!P2 IMAD.MOV.U32 R156, RZ, RZ, R160 ;  /* 0x000000ffff9ca224 */ /* 0x000fe200078e00a0 */
[----:B------:R-:W-:Y:S01]  /*116f0*/  @P2 MOV R156, R160 ;  /* 0x000000a0009c2202 */ /* 0x000fe20000000f00 */
[----:B------:R-:W-:Y:S02]  /*11700*/  @!P2 IMAD.MOV.U32 R85, RZ, RZ, R4 ;  /* 0x000000ffff55a224 */ /* 0x000fe400078e0004 */
[----:B------:R-:W-:Y:S01]  /*11710*/  @P2 IMAD.MOV.U32 R85, RZ, RZ, R3 ;  /* 0x000000ffff552224 */ /* 0x000fe200078e0003 */
[----:B------:R-:W-:Y:S06]  /*11720*/  BRA `(.L_x_2990) ;  /* 0x0000000400287947 */ /* 0x000fec0003800000 */
.L_x_2991:
        /* <DEDUP_REMOVED lines=13> */
.L_x_2993:
[----:B------:R-:W-:Y:S05]  /*11800*/  BSYNC.RECONVERGENT B3 ;  /* 0x0000000000037941 */ /* 0x000fea0003800200 */
.L_x_2992:
        /* <DEDUP_REMOVED lines=60> */
.L_x_2990:
[----:B------:R-:W-:Y:S05]  /*11bd0*/  BSYNC.RECONVERGENT B2 ;  /* 0x0000000000027941 */ /* 0x000fea0003800200 */
.L_x_2989:
[----:B------:R-:W-:Y:S02]  /*11be0*/  PRMT R87, R34, 0x7632, R87 ;  /* 0x0000763222577816 */ /* 0x000fe40000000057 */
[----:B------:R-:W-:Y:S01]  /*11bf0*/  I2FP.F32.U32 R84, R85 ;  /* 0x0000005500547245 */ /* 0x000fe20000201000 */
[----:B------:R-:W-:Y:S02]  /*11c00*/  HFMA2 R85, -RZ, RZ, 0.1171875, 0 ;  /* 0x2f800000ff557431 */ /* 0x000fe400000001ff */
[----:B------:R-:W-:-:S03]  /*11c10*/  IMAD.U32 R87, R87, 0x10000, RZ ;  /* 0x0001000057577824 */ /* 0x000fc600078e00ff */
[----:B------:R-:W-:Y:S01]  /*11c20*/  FFMA.FTZ R84, R84, R85, 1.1641532182693481445e-10 ;  /* 0x2f00000054547423 */ /* 0x000fe20000010055 */
[----:B------:R-:W-:-:S04]  /*11c30*/  FMUL.FTZ R87, R87, UR9 ;  /* 0x0000000957577c20 */ /* 0x000fc80008410000 */
[----:B------:R-:W-:Y:S01]  /*11c40*/  FSETP.GTU.FTZ.AND P2, PT, R84, UR12, PT ;  /* 0x0000000c54007c0b */ /* 0x000fe2000bf5c000 */
[----:B------:R-:W-:Y:S01]  /*11c50*/  FMUL.FTZ R87, R87, UR8 ;  /* 0x0000000857577c20 */ /* 0x000fe20008410000 */
[----:B------:R-:W-:Y:S02]  /*11c60*/  PRMT R84, R30, 0x7632, R84 ;  /* 0x000076321e547816 */ /* 0x000fe40000000054 */
[----:B------:R-:W-:Y:S02]  /*11c70*/  SEL R107, RZ, 0x1, P2 ;  /* 0x00000001ff6b7807 */ /* 0x000fe40001000000 */
[----:B------:R-:W-:Y:S01]  /*11c80*/  FSEL R87, R87, RZ, !P2 ;  /* 0x000000ff57577208 */ /* 0x000fe20005000000 */
[----:B------:R-:W-:Y:S01]  /*11c90*/  IMAD.U32 R126, R84, 0x10000, RZ ;  /* 0x00010000547e7824 */ /* 0x000fe200078e00ff */
[----:B------:R-:W-:-:S05]  /*11ca0*/  SHF.L.U32 R84, R26, 0x10, RZ ;  /* 0x000000101a547819 */ /* 0x000fca00000006ff */
[----:B------:R-:W-:-:S07]  /*11cb0*/  FFMA.FTZ R125, R87, R84, R126 ;  /* 0x00000054577d7223 */ /* 0x000fce000001007e */
.L_x_2988:
[----:B------:R-:W-:Y:S05]  /*11cc0*/  BSYNC.RECONVERGENT B1 ;  /* 0x0000000000017941 */ /* 0x000fea0003800200 */
.L_x_2987:
        /* <DEDUP_REMOVED lines=22> */
.L_x_2998:
        /* <DEDUP_REMOVED lines=13> */
.L_x_3000:
[----:B------:R-:W-:Y:S05]  /*11f00*/  BSYNC.RECONVERGENT B3 ;  /* 0x0000000000037941 */ /* 0x000fea0003800200 */
.L_x_2999:
        /* <DEDUP_REMOVED lines=60> */
.L_x_2997:
[----:B------:R-:W-:Y:S05]  /*122d0*/  BSYNC.RECONVERGENT B2 ;  /* 0x0000000000027941 */ /* 0x000fea0003800200 */
.L_x_2996:
[----:B------:R-:W-:Y:S01]  /*122e0*/  I2FP.F32.U32 R2, R85 ;  /* 0x0000005500027245 */ /* 0x000fe20000201000 */
[----:B------:R-:W-:Y:S02]  /*122f0*/  IMAD.MOV.U32 R85, RZ, RZ, 0x2f800000 ;  /* 0x2f800000ff557424 */ /* 0x000fe400078e00ff */
[----:B------:R-:W-:Y:S02]  /*12300*/  IMAD.U32 R87, R31, 0x10000, RZ ;  /* 0x000100001f577824 */ /* 0x000fe400078e00ff */
[----:B------:R-:W-:Y:S01]  /*12310*/  FFMA.FTZ R2, R2, R85, 1.1641532182693481445e-10 ;  /* 0x2f00000002027423 */ /* 0x000fe20000010055 */
[----:B------:R-:W-:-:S04]  /*12320*/  SHF.L.U32 R85, R35, 0x10, RZ ;  /* 0x0000001023557819 */ /* 0x000fc800000006ff */
[----:B------:R-:W-:Y:S01]  /*12330*/  FSETP.GTU.FTZ.AND P2, PT, R2, UR12, PT ;  /* 0x0000000c02007c0b */ /* 0x000fe2000bf5c000 */
[----:B------:R-:W-:-:S03]  /*12340*/  FMUL.FTZ R85, R85, UR9 ;  /* 0x0000000955557c20 */ /* 0x000fc60008410000 */
[----:B------:R-:W-:Y:S01]  /*12350*/  SEL R109, RZ, 0x1, P2 ;  /* 0x00000001ff6d7807 */ /* 0x000fe20001000000 */
[----:B------:R-:W-:-:S05]  /*12360*/  FMUL.FTZ R85, R85, UR8 ;  /* 0x0000000855557c20 */ /* 0x000fca0008410000 */
[----:B------:R-:W-:Y:S01]  /*12370*/  FSEL R126, R85, RZ, !P2 ;  /* 0x000000ff557e7208 */ /* 0x000fe20005000000 */
[----:B------:R-:W-:-:S04]  /*12380*/  IMAD.U32 R85, R51, 0x10000, RZ ;  /* 0x0001000033557824 */ /* 0x000fc800078e00ff */
[----:B------:R-:W-:-:S07]  /*12390*/  FFMA.FTZ R126, R126, R85, R87 ;  /* 0x000000557e7e7223 */ /* 0x000fce0000010057 */
.L_x_2995:
[----:B------:R-:W-:Y:S05]  /*123a0*/  BSYNC.RECONVERGENT B1 ;  /* 0x0000000000017941 */ /* 0x000fea0003800200 */
.L_x_2994:
        /* <DEDUP_REMOVED lines=23> */
.L_x_3005:
        /* <DEDUP_REMOVED lines=13> */
.L_x_3007:
[----:B------:R-:W-:Y:S05]  /*125f0*/  BSYNC.RECONVERGENT B3 ;  /* 0x0000000000037941 */ /* 0x000fea0003800200 */
.L_x_3006:
        /* <DEDUP_REMOVED lines=59> */
[----:B------:R-:W-:-:S07]  /*129b0*/  HFMA2 R2, -RZ, RZ, 0, 0 ;  /* 0x00000000ff027431 */ /* 0x000fce00000001ff */
.L_x_3004:
[----:B------:R-:W-:Y:S05]  /*129c0*/  BSYNC.RECONVERGENT B2 ;  /* 0x0000000000027941 */ /* 0x000fea0003800200 */
.L_x_3003:
[----:B------:R-:W-:Y:S01]  /*129d0*/  I2FP.F32.U32 R84, R85 ;  /* 0x0000005500547245 */ /* 0x000fe20000201000 */
[----:B------:R-:W-:Y:S01]  /*129e0*/  IMAD.MOV.U32 R111, RZ, RZ, 0x2f800000 ;  /* 0x2f800000ff6f7424 */ /* 0x000fe200078e00ff */
[----:B------:R-:W-:-:S03]  /*129f0*/  PRMT R85, R35, 0x7632, R85 ;  /* 0x0000763223557816 */ /* 0x000fc60000000055 */
[----:B------:R-:W-:Y:S02]  /*12a00*/  FFMA.FTZ R84, R84, R111, 1.1641532182693481445e-10 ;  /* 0x2f00000054547423 */ /* 0x000fe4000001006f */
[----:B------:R-:W-:-:S03]  /*12a10*/  IMAD.U32 R85, R85, 0x10000, RZ ;  /* 0x0001000055557824 */ /* 0x000fc600078e00ff */
[----:B------:R-:W-:Y:S01]  /*12a20*/  FSETP.GTU.FTZ.AND P1, PT, R84, UR12, PT ;  /* 0x0000000c54007c0b */ /* 0x000fe2000bf3c000 */
[----:B------:R-:W-:Y:S01]  /*12a30*/  FMUL.FTZ R85, R85, UR9 ;  /* 0x0000000955557c20 */ /* 0x000fe20008410000 */
[----:B------:R-:W-:Y:S02]  /*12a40*/  PRMT R84, R31, 0x7632, R84 ;  /* 0x000076321f547816 */ /* 0x000fe40000000054 */
[----:B------:R-:W-:Y:S01]  /*12a50*/  SEL R111, RZ, 0x1, P1 ;  /* 0x00000001ff6f7807 */ /* 0x000fe20000800000 */
[----:B------:R-:W-:Y:S01]  /*12a60*/  FMUL.FTZ R85, R85, UR8 ;  /* 0x0000000855557c20 */ /* 0x000fe20008410000 */
[----:B------:R-:W-:Y:S01]  /*12a70*/  SHF.L.U32 R162, R84, 0x10, RZ ;  /* 0x0000001054a27819 */ /* 0x000fe200000006ff */
[----:B------:R-:W-:-:S03]  /*12a80*/  IMAD.U32 R84, R25, 0x10000, RZ ;  /* 0x0001000019547824 */ /* 0x000fc600078e00ff */
[----:B------:R-:W-:-:S05]  /*12a90*/  FSEL R85, R85, RZ, !P1 ;  /* 0x000000ff55557208 */ /* 0x000fca0004800000 */
[----:B------:R-:W-:-:S07]  /*12aa0*/  FFMA.FTZ R127, R85, R84, R162 ;  /* 0x00000054557f7223 */ /* 0x000fce00000100a2 */
.L_x_3002:
[----:B------:R-:W-:Y:S05]  /*12ab0*/  BSYNC.RECONVERGENT B1 ;  /* 0x0000000000017941 */ /* 0x000fea0003800200 */
.L_x_3001:
[----:B------:R-:W-:Y:S02]  /*12ac0*/  F2FP.BF16.F32.PACK_AB R157, RZ, R127 ;  /* 0x0000007fff9d723e */ /* 0x000fe400000010ff */
[----:B------:R-:W-:Y:S02]  /*12ad0*/  PRMT R86, R86, 0x5410, R160 ;  /* 0x0000541056567816 */ /* 0x000fe400000000a0 */
[----:B------:R-:W-:Y:S02]  /*12ae0*/  PRMT R85, R158, 0x5410, R159 ;  /* 0x000054109e557816 */ /* 0x000fe4000000009f */
[----:B------:R-:W-:Y:S02]  /*12af0*/  PRMT R84, R155, 0x5410, R148 ;  /* 0x000054109b547816 */ /* 0x000fe40000000094 */
[----:B------:R-:W-:Y:S01]  /*12b00*/  PRMT R87, R87, 0x5410, R157 ;  /* 0x0000541057577816 */ /* 0x000fe2000000009d */
[----:B------:R-:W-:Y:S06]  /*12b10*/  BRA `(.L_x_3008) ;  /* 0x00000034006c7947 */ /* 0x000fec0003800000 */
.L_x_2951:
[----:B------:R-:W-:Y:S01]  /*12b20*/  BSSY.RECONVERGENT B1, `(.L_x_3009) ;  /* 0x000006a000017945 */ /* 0x000fe20003800200 */
[----:B------:R-:W-:Y:S01]  /*12b30*/  IMAD.MOV.U32 R120, RZ, RZ, RZ ;  /* 0x000000ffff787224 */ /* 0x000fe200078e00ff */
[----:B------:R-:W-:Y:S01]  /*12b40*/  MOV R156, R148 ;  /* 0x00000094009c7202 */ /* 0x000fe20000000f00 */
[----:B0-----:R-:W-:Y:S01]  /*12b50*/  IMAD.MOV.U32 R84, RZ, RZ, R2 ;  /* 0x000000ffff547224 */ /* 0x001fe200078e0002 */
        /* <DEDUP_REMOVED lines=17> */
.L_x_3013:
        /* <DEDUP_REMOVED lines=13> */
.L_x_3015:
[----:B------:R-:W-:Y:S05]  /*12d40*/  BSYNC.RECONVERGENT B3 ;  /* 0x0000000000037941 */ /* 0x000fea0003800200 */
.L_x_3014:
        /* <DEDUP_REMOVED lines=59> */
.L_x_3012:
[----:B------:R-:W-:Y:S05]  /*13100*/  BSYNC.RECONVERGENT B2 ;  /* 0x0000000000027941 */ /* 0x000fea0003800200 */
.L_x_3011:
        /* <DEDUP_REMOVED lines=11> */
.L_x_3010:
[----:B------:R-:W-:Y:S05]  /*131c0*/  BSYNC.RECONVERGENT B1 ;  /* 0x0000000000017941 */ /* 0x000fea0003800200 */
.L_x_3009:
        /* <DEDUP_REMOVED lines=18> */
.L_x_3020:
        /* <DEDUP_REMOVED lines=13> */
.L_x_3022:
[----:B------:R-:W-:Y:S05]  /*133c0*/  BSYNC.RECONVERGENT B3 ;  /* 0x0000000000037941 */ /* 0x000fea0003800200 */
.L_x_3021:
        /* <DEDUP_REMOVED lines=61> */
.L_x_3019:
[----:B------:R-:W-:Y:S05]  /*137a0*/  BSYNC.RECONVERGENT B2 ;  /* 0x0000000000027941 */ /* 0x000fea0003800200 */
.L_x_3018:
[----:B-----5:R-:W-:Y:S02]  /*137b0*/  PRMT R86, R32, 0x7632, R86 ;  /* 0x0000763220567816 */ /* 0x020fe40000000056 */
[----:B------:R-:W-:Y:S01]  /*137c0*/  I2FP.F32.U32 R84, R85 ;  /* 0x0000005500547245 */ /* 0x000fe20000201000 */
[----:B------:R-:W-:Y:S01]  /*137d0*/  HFMA2 R85, -RZ, RZ, 0.1171875, 0 ;  /* 0x2f800000ff557431 */ /* 0x000fe200000001ff */
[----:B------:R-:W-:Y:S01]  /*137e0*/  PRMT R121, R48, 0x7632, R121 ;  /* 0x0000763230797816 */ /* 0x000fe20000000079 */
        /* <DEDUP_REMOVED lines=9> */
.L_x_3017:
[----:B------:R-:W-:Y:S05]  /*13880*/  BSYNC.RECONVERGENT B1 ;  /* 0x0000000000017941 */ /* 0x000fea0003800200 */
.L_x_3016:
        /* <DEDUP_REMOVED lines=18> */
.L_x_3027:
        /* <DEDUP_REMOVED lines=13> */
.L_x_3029:
[----:B------:R-:W-:Y:S05]  /*13a80*/  BSYNC.RECONVERGENT B3 ;  /* 0x0000000000037941 */ /* 0x000fea0003800200 */
.L_x_3028:
        /* <DEDUP_REMOVED lines=61> */
.L_x_3026:
[----:B------:R-:W-:Y:S05]  /*13e60*/  BSYNC.RECONVERGENT B2 ;  /* 0x0000000000027941 */ /* 0x000fea0003800200 */
.L_x_3025:
        /* <DEDUP_REMOVED lines=11> */
.L_x_3024:
[----:B------:R-:W-:Y:S05]  /*13f20*/  BSYNC.RECONVERGENT B1 ;  /* 0x0000000000017941 */ /* 0x000fea0003800200 */
.L_x_3023:
        /* <DEDUP_REMOVED lines=18> */
.L_x_3034:
        /* <DEDUP_REMOVED lines=13> */
.L_x_3036:
[----:B------:R-:W-:Y:S05]  /*14120*/  BSYNC.RECONVERGENT B3 ;  /* 0x0000000000037941 */ /* 0x000fea0003800200 */
.L_x_3035:
        /* <DEDUP_REMOVED lines=61> */
.L_x_3033:
[----:B------:R-:W-:Y:S05]  /*14500*/  BSYNC.RECONVERGENT B2 ;  /* 0x0000000000027941 */ /* 0x000fea0003800200 */
.L_x_3032:
        /* <DEDUP_REMOVED lines=12> */
.L_x_3031:
[----:B------:R-:W-:Y:S05]  /*145d0*/  BSYNC.RECONVERGENT B1 ;  /* 0x0000000000017941 */ /* 0x000fea0003800200 */
.L_x_3030:
        /* <DEDUP_REMOVED lines=18> */
.L_x_3041:
        /* <DEDUP_REMOVED lines=13> */
.L_x_3043:
[----:B------:R-:W-:Y:S05]  /*147d0*/  BSYNC.RECONVERGENT B3 ;  /* 0x0000000000037941 */ /* 0x000fea0003800200 */
.L_x_3042:
        /* <DEDUP_REMOVED lines=61> */
.L_x_3040:
[----:B------:R-:W-:Y:S05]  /*14bb0*/  BSYNC.RECONVERGENT B2 ;  /* 0x0000000000027941 */ /* 0x000fea0003800200 */
.L_x_3039:
        /* <DEDUP_REMOVED lines=10> */
[----:B------:R-:W-:-:S07]  /*14c60*/  FMUL.FTZ R124, R85, R124 ;  /* 0x0000007c557c7220 */ /* 0x000fce0000410000 */
.L_x_3038:
[----:B------:R-:W-:Y:S05]  /*14c70*/  BSYNC.RECONVERGENT B1 ;  /* 0x0000000000017941 */ /* 0x000fea0003800200 */
.L_x_3037:
        /* <DEDUP_REMOVED lines=18> */
.L_x_3048:
        /* <DEDUP_REMOVED lines=13> */
.L_x_3050:
[----:B------:R-:W-:Y:S05]  /*14e70*/  BSYNC.RECONVERGENT B3 ;  /* 0x0000000000037941 */ /* 0x000fea0003800200 */
.L_x_3049:
        /* <DEDUP_REMOVED lines=55> */
[----:B------:R-:W-:Y:S01]  /*151f0*/  IMAD.WIDE.U32 R84, R85, -0x2daee0ad, RZ ;  /* 0xd2511f5355547825 */ /* 0x000fe200078e00ff */
[----:B------:R-:W-:-:S04]  /*15200*/  MOV R96, R86 ;  /* 0x0000005600607202 */ /* 0x000fc80000000f00 */
[----:B------:R-:W-:Y:S01]  /*15210*/  LOP3.LUT R4, R2, UR15, R85, 0x96, !PT ;  /* 0x0000000f02047c12 */ /* 0x000fe2000f8e9655 */
[----:B------:R-:W-:Y:S01]  /*15220*/  IMAD.MOV.U32 R85, RZ, RZ, R156 ;  /* 0x000000ffff557224 */ /* 0x000fe200078e009c */
[----:B------:R-:W-:Y:S01]  /*15230*/  MOV R156, R84 ;  /* 0x00000054009c7202 */ /* 0x000fe20000000f00 */
[----:B------:R-:W-:-:S07]  /*15240*/  IMAD.MOV.U32 R2, RZ, RZ, RZ ;  /* 0x000000ffff027224 */ /* 0x000fce00078e00ff */
.L_x_3047:
[----:B------:R-:W-:Y:S05]  /*15250*/  BSYNC.RECONVERGENT B2 ;  /* 0x0000000000027941 */ /* 0x000fea0003800200 */
.L_x_3046:
[----:B-----5:R-:W-:Y:S02]  /*15260*/  PRMT R86, R34, 0x7632, R86 ;  /* 0x0000763222567816 */ /* 0x020fe40000000056 */
[----:B------:R-:W-:Y:S01]  /*15270*/  I2FP.F32.U32 R84, R85 ;  /* 0x0000005500547245 */ /* 0x000fe20000201000 */
[----:B------:R-:W-:Y:S01]  /*15280*/  HFMA2 R85, -RZ, RZ, 0.1171875, 0 ;  /* 0x2f800000ff557431 */ /* 0x000fe200000001ff */
[----:B------:R-:W-:Y:S01]  /*15290*/  SHF.L.U32 R125, R26, 0x10, RZ ;  /* 0x000000101a7d7819 */ /* 0x000fe200000006ff */
        /* <DEDUP_REMOVED lines=8> */
.L_x_3045:
[----:B------:R-:W-:Y:S05]  /*15320*/  BSYNC.RECONVERGENT B1 ;  /* 0x0000000000017941 */ /* 0x000fea0003800200 */
.L_x_3044:
        /* <DEDUP_REMOVED lines=18> */
.L_x_3055:
        /* <DEDUP_REMOVED lines=13> */
.L_x_3057:
[----:B------:R-:W-:Y:S05]  /*15520*/  BSYNC.RECONVERGENT B3 ;  /* 0x0000000000037941 */ /* 0x000fea0003800200 */
.L_x_3056:
        /* <DEDUP_REMOVED lines=58> */
[----:B------:R-:W-:Y:S01]  /*158d0*/  IMAD.MOV.U32 R85, RZ, RZ, R156 ;  /* 0x000000ffff557224 */ /* 0x000fe200078e009c */
[----:B------:R-:W-:Y:S01]  /*158e0*/  MOV R156, R84 ;  /* 0x00000054009c7202 */ /* 0x000fe20000000f00 */
[----:B------:R-:W-:-:S07]  /*158f0*/  IMAD.MOV.U32 R84, RZ, RZ, RZ ;  /* 0x000000ffff547224 */ /* 0x000fce00078e00ff */
.L_x_3054:
[----:B------:R-:W-:Y:S05]  /*15900*/  BSYNC.RECONVERGENT B2 ;  /* 0x0000000000027941 */ /* 0x000fea0003800200 */
.L_x_3053:
        /* <DEDUP_REMOVED lines=11> */
.L_x_3052:
[----:B------:R-:W-:Y:S05]  /*159c0*/  BSYNC.RECONVERGENT B1 ;  /* 0x0000000000017941 */ /* 0x000fea0003800200 */
.L_x_3051:
        /* <DEDUP_REMOVED lines=18> */
.L_x_3062:
        /* <DEDUP_REMOVED lines=13> */
.L_x_3064:
[----:B------:R-:W-:Y:S05]  /*15bc0*/  BSYNC.RECONVERGENT B3 ;  /* 0x0000000000037941 */ /* 0x000fea0003800200 */
.L_x_3063:
        /* <DEDUP_REMOVED lines=61> */
.L_x_3061:
[----:B------:R-:W-:Y:S05]  /*15fa0*/  BSYNC.RECONVERGENT B2 ;  /* 0x0000000000027941 */ /* 0x000fea0003800200 */
.L_x_3060:
[----:B------:R-:W-:Y:S01]  /*15fb0*/  I2FP.F32.U32 R84, R85 ;  /* 0x0000005500547245 */ /* 0x000fe20000201000 */
[----:B------:R-:W-:Y:S01]  /*15fc0*/  HFMA2 R87, -RZ, RZ, 0.1171875, 0 ;  /* 0x2f800000ff577431 */ /* 0x000fe200000001ff */
[----:B-----5:R-:W-:-:S04]  /*15fd0*/  PRMT R85, R35, 0x7632, R85 ;  /* 0x0000763223557816 */ /* 0x020fc80000000055 */
[----:B------:R-:W-:Y:S01]  /*15fe0*/  FFMA.FTZ R84, R84, R87, 1.1641532182693481445e-10 ;  /* 0x2f00000054547423 */ /* 0x000fe20000010057 */
[----:B------:R-:W-:-:S04]  /*15ff0*/  IMAD.U32 R85, R85, 0x10000, RZ ;  /* 0x0001000055557824 */ /* 0x000fc800078e00ff */
[----:B------:R-:W-:Y:S01]  /*16000*/  FMUL.FTZ R85, R85, UR9 ;  /* 0x0000000955557c20 */ /* 0x000fe20008410000 */
[----:B------:R-:W-:Y:S02]  /*16010*/  FSETP.GTU.FTZ.AND P1, PT, R84, UR12, PT ;  /* 0x0000000c54007c0b */ /* 0x000fe4000bf3c000 */
[----:B------:R-:W-:Y:S01]  /*16020*/  SHF.L.U32 R84, R25, 0x10, RZ ;  /* 0x0000001019547819 */ /* 0x000fe200000006ff */
[----:B------:R-:W-:Y:S01]  /*16030*/  FMUL.FTZ R85, R85, UR8 ;  /* 0x0000000855557c20 */ /* 0x000fe20008410000 */
[----:B------:R-:W-:-:S04]  /*16040*/  SEL R111, RZ, 0x1, P1 ;  /* 0x00000001ff6f7807 */ /* 0x000fc80000800000 */
[----:B------:R-:W-:-:S05]  /*16050*/  FSEL R85, R85, RZ, !P1 ;  /* 0x000000ff55557208 */ /* 0x000fca0004800000 */
[----:B------:R-:W-:-:S07]  /*16060*/  FMUL.FTZ R127, R84, R85 ;  /* 0x00000055547f7220 */ /* 0x000fce0000410000 */
.L_x_3059:
[----:B------:R-:W-:Y:S05]  /*16070*/  BSYNC.RECONVERGENT B1 ;  /* 0x0000000000017941 */ /* 0x000fea0003800200 */
.L_x_3058:
[----:B------:R-:W-:Y:S02]  /*16080*/  F2FP.BF16.F32.PACK_AB R87, RZ, R127 ;  /* 0x0000007fff57723e */ /* 0x000fe400000010ff */
[----:B------:R-:W-:Y:S02]  /*16090*/  PRMT R86, R160, 0x5410, R161 ;  /* 0x00005410a0567816 */ /* 0x000fe400000000a1 */
[----:B------:R-:W-:Y:S02]  /*160a0*/  PRMT R85, R159, 0x5410, R158 ;  /* 0x000054109f557816 */ /* 0x000fe4000000009e */
[----:B------:R-:W-:Y:S02]  /*160b0*/  PRMT R84, R157, 0x5410, R155 ;  /* 0x000054109d547816 */ /* 0x000fe4000000009b */
[----:B------:R-:W-:-:S07]  /*160c0*/  PRMT R87, R148, 0x5410, R87 ;  /* 0x0000541094577816 */ /* 0x000fce0000000057 */
.L_x_3008:
        /* <DEDUP_REMOVED lines=26> */
.L_x_3066:
[----:B------:R-:W-:Y:S05]  /*16270*/  BSYNC.RECONVERGENT B1 ;  /* 0x0000000000017941 */ /* 0x000fea0003800200 */
.L_x_3065:
[----:B------:R-:W-:Y:S01]  /*16280*/  VIADD R152, R152, 0x20 ;  /* 0x0000002098987836 */ /* 0x000fe20000000000 */
[----:B------:R-:W-:-:S07]  /*16290*/  IADD3 R150, PT, PT, R150, 0x20, RZ ;  /* 0x0000002096967810 */ /* 0x000fce0007ffe0ff */
.L_x_2950:
[----:B------:R-:W-:Y:S05]  /*162a0*/  BSYNC.RECONVERGENT B0 ;  /* 0x0000000000007941 */ /* 0x000fea0003800200 */
.L_x_2949:
        /* <DEDUP_REMOVED lines=34> */
.L_x_3074:
        /* <DEDUP_REMOVED lines=13> */
.L_x_3076:
[----:B------:R-:W-:Y:S05]  /*165a0*/  BSYNC.RECONVERGENT B3 ;  /* 0x0000000000037941 */ /* 0x000fea0003800200 */
.L_x_3075:
        /* <DEDUP_REMOVED lines=59> */
.L_x_3073:
[----:B------:R-:W-:Y:S05]  /*16960*/  BSYNC.RECONVERGENT B2 ;  /* 0x0000000000027941 */ /* 0x000fea0003800200 */
.L_x_3072:
[----:B------:R-:W-:Y:S01]  /*16970*/  I2FP.F32.U32 R2, R85 ;  /* 0x0000005500027245 */ /* 0x000fe20000201000 */
[----:B------:R-:W-:Y:S02]  /*16980*/  HFMA2 R85, -RZ, RZ, 0.1171875, 0 ;  /* 0x2f800000ff557431 */ /* 0x000fe400000001ff */
[----:B------:R-:W-:Y:S02]  /*16990*/  IMAD.U32 R86, R32, 0x10000, RZ ;  /* 0x0001000020567824 */ /* 0x000fe400078e00ff */
[----:B------:R-:W-:Y:S02]  /*169a0*/  IMAD.U32 R87, R28, 0x10000, RZ ;  /* 0x000100001c577824 */ /* 0x000fe400078e00ff */
[----:B------:R-:W-:Y:S01]  /*169b0*/  FFMA.FTZ R2, R2, R85, 1.1641532182693481445e-10 ;  /* 0x2f00000002027423 */ /* 0x000fe20000010055 */
[----:B------:R-:W-:Y:S01]  /*169c0*/  FMUL.FTZ R86, R86, UR9 ;  /* 0x0000000956567c20 */ /* 0x000fe20008410000 */
[----:B------:R-:W-:-:S03]  /*169d0*/  SHF.L.U32 R85, R36, 0x10, RZ ;  /* 0x0000001024557819 */ /* 0x000fc600000006ff */
[----:B------:R-:W-:Y:S01]  /*169e0*/  FMUL.FTZ R86, R86, UR8 ;  /* 0x0000000856567c20 */ /* 0x000fe20008410000 */
[----:B------:R-:W-:-:S04]  /*169f0*/  FSETP.GTU.FTZ.AND P2, PT, R2, UR12, PT ;  /* 0x0000000c02007c0b */ /* 0x000fc8000bf5c000 */
[----:B------:R-:W-:Y:S02]  /*16a00*/  FSEL R128, R86, RZ, !P2 ;  /* 0x000000ff56807208 */ /* 0x000fe40005000000 */
[----:B------:R-:W-:-:S03]  /*16a10*/  SEL R97, RZ, 0x1, P2 ;  /* 0x00000001ff617807 */ /* 0x000fc60001000000 */
[----:B------:R-:W-:-:S07]  /*16a20*/  FFMA.FTZ R128, R128, R85, R87 ;  /* 0x0000005580807223 */ /* 0x000fce0000010057 */
.L_x_3071:
[----:B------:R-:W-:Y:S05]  /*16a30*/  BSYNC.RECONVERGENT B1 ;  /* 0x0000000000017941 */ /* 0x000fea0003800200 */
.L_x_3070:
        /* <DEDUP_REMOVED lines=23> */
.L_x_3081:
        /* <DEDUP_REMOVED lines=13> */
.L_x_3083:
[----:B------:R-:W-:Y:S05]  /*16c80*/  BSYNC.RECONVERGENT B3 ;  /* 0x0000000000037941 */ /* 0x000fea0003800200 */
.L_x_3082:
        /* <DEDUP_REMOVED lines=60> */
.L_x_3080:
[----:B------:R-:W-:Y:S05]  /*17050*/  BSYNC.RECONVERGENT B2 ;  /* 0x0000000000027941 */ /* 0x000fea0003800200 */
.L_x_3079:
[----:B------:R-:W-:Y:S02]  /*17060*/  PRMT R86, R32, 0x7632, R86 ;  /* 0x0000763220567816 */ /* 0x000fe40000000056 */
[----:B------:R-:W-:Y:S01]  /*17070*/  I2FP.F32.U32 R84, R85 ;  /* 0x0000005500547245 */ /* 0x000fe20000201000 */
[----:B------:R-:W-:Y:S01]  /*17080*/  HFMA2 R85, -RZ, RZ, 0.1171875, 0 ;  /* 0x2f800000ff557431 */ /* 0x000fe200000001ff */
[----:B------:R-:W-:Y:S01]  /*17090*/  PRMT R129, R36, 0x7632, R129 ;  /* 0x0000763224817816 */ /* 0x000fe20000000081 */
[----:B------:R-:W-:-:S03]  /*170a0*/  IMAD.U32 R86, R86, 0x10000, RZ ;  /* 0x0001000056567824 */ /* 0x000fc600078e00ff */
[----:B------:R-:W-:Y:S01]  /*170b0*/  FFMA.FTZ R84, R84, R85, 1.1641532182693481445e-10 ;  /* 0x2f00000054547423 */ /* 0x000fe20000010055 */
[----:B------:R-:W-:Y:S01]  /*170c0*/  FMUL.FTZ R86, R86, UR9 ;  /* 0x0000000956567c20 */ /* 0x000fe20008410000 */
[----:B------:R-:W-:Y:S02]  /*170d0*/  PRMT R85, R28, 0x7632, R85 ;  /* 0x000076321c557816 */ /* 0x000fe40000000055 */
[----:B------:R-:W-:Y:S01]  /*170e0*/  SHF.L.U32 R129, R129, 0x10, RZ ;  /* 0x0000001081817819 */ /* 0x000fe200000006ff */
[----:B------:R-:W-:Y:S01]  /*170f0*/  FMUL.FTZ R86, R86, UR8 ;  /* 0x0000000856567c20 */ /* 0x000fe20008410000 */
[----:B------:R-:W-:Y:S01]  /*17100*/  FSETP.GTU.FTZ.AND P2, PT, R84, UR12, PT ;  /* 0x0000000c54007c0b */ /* 0x000fe2000bf5c000 */
[----:B------:R-:W-:-:S03]  /*17110*/  IMAD.U32 R85, R85, 0x10000, RZ ;  /* 0x0001000055557824 */ /* 0x000fc600078e00ff */
[----:B------:R-:W-:Y:S02]  /*17120*/  FSEL R86, R86, RZ, !P2 ;  /* 0x000000ff56567208 */ /* 0x000fe40005000000 */
[----:B------:R-:W-:-:S03]  /*17130*/  SEL R99, RZ, 0x1, P2 ;  /* 0x00000001ff637807 */ /* 0x000fc60001000000 */
[----:B------:R-:W-:-:S07]  /*17140*/  FFMA.FTZ R129, R86, R129, R85 ;  /* 0x0000008156817223 */ /* 0x000fce0000010055 */
.L_x_3078:
[----:B------:R-:W-:Y:S05]  /*17150*/  BSYNC.RECONVERGENT B1 ;  /* 0x0000000000017941 */ /* 0x000fea0003800200 */
.L_x_3077:
        /* <DEDUP_REMOVED lines=22> */
.L_x_3088:
        /* <DEDUP_REMOVED lines=13> */
.L_x_3090:
[----:B------:R-:W-:Y:S05]  /*17390*/  BSYNC.RECONVERGENT B3 ;  /* 0x0000000000037941 */ /* 0x000fea0003800200 */
.L_x_3089:
        /* <DEDUP_REMOVED lines=61> */
.L_x_3087:
[----:B------:R-:W-:Y:S05]  /*17770*/  BSYNC.RECONVERGENT B2 ;  /* 0x0000000000027941 */ /* 0x000fea0003800200 */
.L_x_3086:
[----:B------:R-:W-:Y:S01]  /*17780*/  I2FP.F32.U32 R2, R85 ;  /* 0x0000005500027245 */ /* 0x000fe20000201000 */
[----:B------:R-:W-:Y:S01]  /*17790*/  IMAD.MOV.U32 R85, RZ, RZ, 0x2f800000 ;  /* 0x2f800000ff557424 */ /* 0x000fe200078e00ff */
[----:B------:R-:W-:Y:S02]  /*177a0*/  SHF.L.U32 R86, R33, 0x10, RZ ;  /* 0x0000001021567819 */ /* 0x000fe400000006ff */
[----:B------:R-:W-:Y:S01]  /*177b0*/  SHF.L.U32 R87, R29, 0x10, RZ ;  /* 0x000000101d577819 */ /* 0x000fe200000006ff */
        /* <DEDUP_REMOVED lines=8> */
.L_x_3085:
[----:B------:R-:W-:Y:S05]  /*17840*/  BSYNC.RECONVERGENT B1 ;  /* 0x0000000000017941 */ /* 0x000fea0003800200 */
.L_x_3084:
        /* <DEDUP_REMOVED lines=23> */
.L_x_3095:
        /* <DEDUP_REMOVED lines=13> */
.L_x_3097:
[----:B------:R-:W-:Y:S05]  /*17a90*/  BSYNC.RECONVERGENT B3 ;  /* 0x0000000000037941 */ /* 0x000fea0003800200 */
.L_x_3096:
        /* <DEDUP_REMOVED lines=59> */
[----:B------:R-:W-:-:S07]  /*17e50*/  HFMA2 R2, -RZ, RZ, 0, 0 ;  /* 0x00000000ff027431 */ /* 0x000fce00000001ff */
.L_x_3094:
[----:B------:R-:W-:Y:S05]  /*17e60*/  BSYNC.RECONVERGENT B2 ;  /* 0x0000000000027941 */ /* 0x000fea0003800200 */
.L_x_3093:
        /* <DEDUP_REMOVED lines=13> */
[----:B------:R-:W-:-:S07]  /*17f40*/  FFMA.FTZ R131, R86, R131, R85 ;  /* 0x0000008356837223 */ /* 0x000fce0000010055 */
.L_x_3092:
[----:B------:R-:W-:Y:S05]  /*17f50*/  BSYNC.RECONVERGENT B1 ;  /* 0x0000000000017941 */ /* 0x000fea0003800200 */
.L_x_3091:
        /* <DEDUP_REMOVED lines=22> */
.L_x_3102:
        /* <DEDUP_REMOVED lines=13> */
.L_x_3104:
[----:B------:R-:W-:Y:S05]  /*18190*/  BSYNC.RECONVERGENT B3 ;  /* 0x0000000000037941 */ /* 0x000fea0003800200 */
.L_x_3103:
        /* <DEDUP_REMOVED lines=61> */
.L_x_3101:
[----:B------:R-:W-:Y:S05]  /*18570*/  BSYNC.RECONVERGENT B2 ;  /* 0x0000000000027941 */ /* 0x000fea0003800200 */
.L_x_3100:
        /* <DEDUP_REMOVED lines=12> */
.L_x_3099:
[----:B------:R-:W-:Y:S05]  /*18640*/  BSYNC.RECONVERGENT B1 ;  /* 0x0000000000017941 */ /* 0x000fea0003800200 */
.L_x_3098:
[----:B------:R-:W-:Y:S01]  /*18650*/  @!P1 PRMT R133, R30, 0x7632, R133 ;  /* 0x000076321e859816 */ /* 0x000fe20000000085 */
        /* <DEDUP_REMOVED lines=22> */
.L_x_3109:
        /* <DEDUP_REMOVED lines=13> */
.L_x_3111:
[----:B------:R-:W-:Y:S05]  /*18890*/  BSYNC.RECONVERGENT B3 ;  /* 0x0000000000037941 */ /* 0x000fea0003800200 */
.L_x_3110:
        /* <DEDUP_REMOVED lines=61> */
.L_x_3108:
[----:B------:R-:W-:Y:S05]  /*18c70*/  BSYNC.RECONVERGENT B2 ;  /* 0x0000000000027941 */ /* 0x000fea0003800200 */
.L_x_3107:
        /* <DEDUP_REMOVED lines=10> */
[----:B------:R-:W-:Y:S01]  /*18d20*/  IMAD.U32 R86, R84, 0x10000, RZ ;  /* 0x0001000054567824 */ /* 0x000fe200078e00ff */
[----:B------:R-:W-:Y:S02]  /*18d30*/  SHF.L.U32 R84, R23, 0x10, RZ ;  /* 0x0000001017547819 */ /* 0x000fe400000006ff */
[----:B------:R-:W-:-:S05]  /*18d40*/  FSEL R85, R85, RZ, !P2 ;  /* 0x000000ff55557208 */ /* 0x000fca0005000000 */
[----:B------:R-:W-:-:S07]  /*18d50*/  FFMA.FTZ R133, R85, R84, R86 ;  /* 0x0000005455857223 */ /* 0x000fce0000010056 */
.L_x_3106:
[----:B------:R-:W-:Y:S05]  /*18d60*/  BSYNC.RECONVERGENT B1 ;  /* 0x0000000000017941 */ /* 0x000fea0003800200 */
.L_x_3105:
        /* <DEDUP_REMOVED lines=16> */
[-C--:B------:R-:W-:Y:S01]  /*18e70*/  @!P2 MOV R160, R148.reuse ;  /* 0x0000009400a0a202 */ /* 0x080fe20000000f00 */
[----:B------:R-:W-:Y:S01]  /*18e80*/  @!P2 IMAD.MOV.U32 R85, RZ, RZ, R4 ;  /* 0x000000ffff55a224 */ /* 0x000fe200078e0004 */
[----:B------:R-:W-:Y:S01]  /*18e90*/  @P2 IADD3 R84, PT, PT, R2, 0x1, RZ ;  /* 0x0000000102542810 */ /* 0x000fe20007ffe0ff */
[----:B------:R-:W-:Y:S01]  /*18ea0*/  @P2 IMAD.MOV.U32 R85, RZ, RZ, R3 ;  /* 0x000000ffff552224 */ /* 0x000fe200078e0003 */
[----:B------:R-:W-:Y:S01]  /*18eb0*/  @P2 MOV R160, R148 ;  /* 0x0000009400a02202 */ /* 0x000fe20000000f00 */
[----:B------:R-:W-:Y:S06]  /*18ec0*/  BRA `(.L_x_3115) ;  /* 0x00000004002c7947 */ /* 0x000fec0003800000 */
.L_x_3116:
        /* <DEDUP_REMOVED lines=13> */
.L_x_3118:
[----:B------:R-:W-:Y:S05]  /*18fa0*/  BSYNC.RECONVERGENT B3 ;  /* 0x0000000000037941 */ /* 0x000fea0003800200 */
.L_x_3117:
        /* <DEDUP_REMOVED lines=56> */
[----:B------:R-:W-:-:S03]  /*19330*/  MOV R96, R86 ;  /* 0x0000005600607202 */ /* 0x000fc60000000f00 */
[----:B------:R-:W-:Y:S01]  /*19340*/  IMAD.MOV.U32 R160, RZ, RZ, R84 ;  /* 0x000000ffffa07224 */ /* 0x000fe200078e0054 */
[----:B------:R-:W-:Y:S01]  /*19350*/  LOP3.LUT R4, R2, UR15, R85, 0x96, !PT ;  /* 0x0000000f02047c12 */ /* 0x000fe2000f8e9655 */
[----:B------:R-:W-:Y:S01]  /*19360*/  IMAD.MOV.U32 R84, RZ, RZ, RZ ;  /* 0x000000ffff547224 */ /* 0x000fe200078e00ff */
[----:B------:R-:W-:-:S07]  /*19370*/  MOV R85, R148 ;  /* 0x0000009400557202 */ /* 0x000fce0000000f00 */
.L_x_3115:
[----:B------:R-:W-:Y:S05]  /*19380*/  BSYNC.RECONVERGENT B2 ;  /* 0x0000000000027941 */ /* 0x000fea0003800200 */
.L_x_3114:
        /* <DEDUP_REMOVED lines=12> */
.L_x_3113:
[----:B------:R-:W-:Y:S05]  /*19450*/  BSYNC.RECONVERGENT B1 ;  /* 0x0000000000017941 */ /* 0x000fea0003800200 */
.L_x_3112:
        /* <DEDUP_REMOVED lines=17> */
[----:B------:R-:W-:Y:S01]  /*19570*/  @P1 VIADD R2, R84, 0x1 ;  /* 0x0000000154021836 */ /* 0x000fe20000000000 */
[----:B------:R-:W-:Y:S01]  /*19580*/  @!P1 MOV R148, R160 ;  /* 0x000000a000949202 */ /* 0x000fe20000000f00 */
[----:B------:R-:W-:Y:S01]  /*19590*/  @P1 IMAD.MOV.U32 R148, RZ, RZ, R160 ;  /* 0x000000ffff941224 */ /* 0x000fe200078e00a0 */
[----:B------:R-:W-:Y:S01]  /*195a0*/  @!P1 MOV R85, R4 ;  /* 0x0000000400559202 */ /* 0x000fe20000000f00 */
[----:B------:R-:W-:Y:S01]  /*195b0*/  @P1 IMAD.MOV.U32 R85, RZ, RZ, R3 ;  /* 0x000000ffff551224 */ /* 0x000fe200078e0003 */
[----:B------:R-:W-:Y:S06]  /*195c0*/  BRA `(.L_x_3122) ;  /* 0x00000004002c7947 */ /* 0x000fec0003800000 */
.L_x_3123:
        /* <DEDUP_REMOVED lines=13> */
.L_x_3125:
[----:B------:R-:W-:Y:S05]  /*196a0*/  BSYNC.RECONVERGENT B3 ;  /* 0x0000000000037941 */ /* 0x000fea0003800200 */
.L_x_3124:
        /* <DEDUP_REMOVED lines=58> */
[----:B------:R-:W-:Y:S01]  /*19a50*/  HFMA2 R2, -RZ, RZ, 0, 0 ;  /* 0x00000000ff027431 */ /* 0x000fe200000001ff */
[----:B------:R-:W-:Y:S01]  /*19a60*/  MOV R148, R84 ;  /* 0x0000005400947202 */ /* 0x000fe20000000f00 */
[----:B------:R-:W-:-:S07]  /*19a70*/  IMAD.MOV.U32 R85, RZ, RZ, R160 ;  /* 0x000000ffff557224 */ /* 0x000fce00078e00a0 */
.L_x_3122:
[----:B------:R-:W-:Y:S05]  /*19a80*/  BSYNC.RECONVERGENT B2 ;  /* 0x0000000000027941 */ /* 0x000fea0003800200 */
.L_x_3121:
        /* <DEDUP_REMOVED lines=14> */
.L_x_3120:
[----:B------:R-:W-:Y:S05]  /*19b70*/  BSYNC.RECONVERGENT B1 ;  /* 0x0000000000017941 */ /* 0x000fea0003800200 */
.L_x_3119:
[----:B------:R-:W-:Y:S02]  /*19b80*/  F2FP.BF16.F32.PACK_AB R87, RZ, R135 ;  /* 0x00000087ff57723e */ /* 0x000fe400000010ff */
[----:B------:R-:W-:Y:S02]  /*19b90*/  PRMT R86, R159, 0x5410, R161 ;  /* 0x000054109f567816 */ /* 0x000fe400000000a1 */
[----:B------:R-:W-:Y:S02]  /*19ba0*/  PRMT R85, R158, 0x5410, R157 ;  /* 0x000054109e557816 */ /* 0x000fe4000000009d */
[----:B------:R-:W-:Y:S02]  /*19bb0*/  PRMT R84, R156, 0x5410, R155 ;  /* 0x000054109c547816 */ /* 0x000fe4000000009b */
[----:B------:R-:W-:Y:S01]  /*19bc0*/  PRMT R87, R154, 0x5410, R87 ;  /* 0x000054109a577816 */ /* 0x000fe20000000057 */
[----:B------:R-:W-:Y:S06]  /*19bd0*/  BRA `(.L_x_3126) ;  /* 0x0000003400707947 */ /* 0x000fec0003800000 */
.L_x_3069:
[----:B------:R-:W-:Y:S01]  /*19be0*/  BSSY.RECONVERGENT B1, `(.L_x_3127) ;  /* 0x000006a000017945 */ /* 0x000fe20003800200 */
[----:B------:R-:W-:Y:S01]  /*19bf0*/  IMAD.MOV.U32 R128, RZ, RZ, RZ ;  /* 0x000000ffff807224 */ /* 0x000fe200078e00ff */
[----:B------:R-:W-:Y:S01]  /*19c00*/  MOV R160, R148 ;  /* 0x0000009400a07202 */ /* 0x000fe20000000f00 */
[----:B0-----:R-:W-:Y:S01]  /*19c10*/  IMAD.MOV.U32 R84, RZ, RZ, R2 ;  /* 0x000000ffff547224 */ /* 0x001fe200078e0002 */
        /* <DEDUP_REMOVED lines=17> */
.L_x_3131:
        /* <DEDUP_REMOVED lines=13> */
.L_x_3133:
[----:B------:R-:W-:Y:S05]  /*19e00*/  BSYNC.RECONVERGENT B3 ;  /* 0x0000000000037941 */ /* 0x000fea0003800200 */
.L_x_3132:
        /* <DEDUP_REMOVED lines=59> */
.L_x_3130:
[----:B------:R-:W-:Y:S05]  /*1a1c0*/  BSYNC.RECONVERGENT B2 ;  /* 0x0000000000027941 */ /* 0x000fea0003800200 */
.L_x_3129:
        /* <DEDUP_REMOVED lines=11> */
.L_x_3128:
[----:B------:R-:W-:Y:S05]  /*1a280*/  BSYNC.RECONVERGENT B1 ;  /* 0x0000000000017941 */ /* 0x000fea0003800200 */
.L_x_3127:
        /* <DEDUP_REMOVED lines=18> */
.L_x_3138:
        /* <DEDUP_REMOVED lines=13> */
.L_x_3140:
[----:B------:R-:W-:Y:S05]  /*1a480*/  BSYNC.RECONVERGENT B3 ;  /* 0x0000000000037941 */ /* 0x000fea0003800200 */
.L_x_3139:
        /* <DEDUP_REMOVED lines=61> */
.L_x_3137:
[----:B------:R-:W-:Y:S05]  /*1a860*/  BSYNC.RECONVERGENT B2 ;  /* 0x0000000000027941 */ /* 0x000fea0003800200 */
.L_x_3136:
[----:B-----5:R-:W-:Y:S02]  /*1a870*/  PRMT R86, R32, 0x7632, R86 ;  /* 0x0000763220567816 */ /* 0x020fe40000000056 */
[----:B------:R-:W-:Y:S01]  /*1a880*/  I2FP.F32.U32 R84, R85 ;  /* 0x0000005500547245 */ /* 0x000fe20000201000 */
[----:B------:R-:W-:Y:S01]  /*1a890*/  HFMA2 R85, -RZ, RZ, 0.1171875, 0 ;  /* 0x2f800000ff557431 */ /* 0x000fe200000001ff */
[----:B------:R-:W-:Y:S01]  /*1a8a0*/  PRMT R129, R36, 0x7632, R129 ;  /* 0x0000763224817816 */ /* 0x000fe20000000081 */
[----:B------:R-:W-:-:S03]  /*1a8b0*/  IMAD.U32 R86, R86, 0x10000, RZ ;  /* 0x0001000056567824 */ /* 0x000fc600078e00ff */
        /* <DEDUP_REMOVED lines=8> */
.L_x_3135:
[----:B------:R-:W-:Y:S05]  /*1a940*/  BSYNC.RECONVERGENT B1 ;  /* 0x0000000000017941 */ /* 0x000fea0003800200 */
.L_x_3134:
        /* <DEDUP_REMOVED lines=18> */
.L_x_3145:
        /* <DEDUP_REMOVED lines=13> */
.L_x_3147:
[----:B------:R-:W-:Y:S05]  /*1ab40*/  BSYNC.RECONVERGENT B3 ;  /* 0x0000000000037941 */ /* 0x000fea0003800200 */
.L_x_3146:
        /* <DEDUP_REMOVED lines=61> */
.L_x_3144:
[----:B------:R-:W-:Y:S05]  /*1af20*/  BSYNC.RECONVERGENT B2 ;  /* 0x0000000000027941 */ /* 0x000fea0003800200 */
.L_x_3143:
        /* <DEDUP_REMOVED lines=11> */
.L_x_3142:
[----:B------:R-:W-:Y:S05]  /*1afe0*/  BSYNC.RECONVERGENT B1 ;  /* 0x0000000000017941 */ /* 0x000fea0003800200 */
.L_x_3141:
        /* <DEDUP_REMOVED lines=18> */
.L_x_3152:
        /* <DEDUP_REMOVED lines=13> */
.L_x_3154:
[----:B------:R-:W-:Y:S05]  /*1b1e0*/  BSYNC.RECONVERGENT B3 ;  /* 0x0000000000037941 */ /* 0x000fea0003800200 */
.L_x_3153:
        /* <DEDUP_REMOVED lines=61> */
.L_x_3151:
[----:B------:R-:W-:Y:S05]  /*1b5c0*/  BSYNC.RECONVERGENT B2 ;  /* 0x0000000000027941 */ /* 0x000fea0003800200 */
.L_x_3150:
        /* <DEDUP_REMOVED lines=12> */
.L_x_3149:
[----:B------:R-:W-:Y:S05]  /*1b690*/  BSYNC.RECONVERGENT B1 ;  /* 0x0000000000017941 */ /* 0x000fea0003800200 */
.L_x_3148:
        /* <DEDUP_REMOVED lines=18> */
.L_x_3159:
        /* <DEDUP_REMOVED lines=13> */
.L_x_3161:
[----:B------:R-:W-:Y:S05]  /*1b890*/  BSYNC.RECONVERGENT B3 ;  /* 0x0000000000037941 */ /* 0x000fea0003800200 */
.L_x_3160:
        /* <DEDUP_REMOVED lines=61> */
.L_x_3158:
[----:B------:R-:W-:Y:S05]  /*1bc70*/  BSYNC.RECONVERGENT B2 ;  /* 0x0000000000027941 */ /* 0x000fea0003800200 */
.L_x_3157:
        /* <DEDUP_REMOVED lines=11> */
.L_x_3156:
[----:B------:R-:W-:Y:S05]  /*1bd30*/  BSYNC.RECONVERGENT B1 ;  /* 0x0000000000017941 */ /* 0x000fea0003800200 */
.L_x_3155:
        /* <DEDUP_REMOVED lines=18> */
.L_x_3166:
        /* <DEDUP_REMOVED lines=13> */
.L_x_3168:
[----:B------:R-:W-:Y:S05]  /*1bf30*/  BSYNC.RECONVERGENT B3 ;  /* 0x0000000000037941 */ /* 0x000fea0003800200 */
.L_x_3167:
        /* <DEDUP_REMOVED lines=61> */
.L_x_3165:
[----:B------:R-:W-:Y:S05]  /*1c310*/  BSYNC.RECONVERGENT B2 ;  /* 0x0000000000027941 */ /* 0x000fea0003800200 */
.L_x_3164:
        /* <DEDUP_REMOVED lines=12> */
.L_x_3163:
[----:B------:R-:W-:Y:S05]  /*1c3e0*/  BSYNC.RECONVERGENT B1 ;  /* 0x0000000000017941 */ /* 0x000fea0003800200 */
.L_x_3162:
        /* <DEDUP_REMOVED lines=18> */
.L_x_3173:
        /* <DEDUP_REMOVED lines=13> */
.L_x_3175:
[----:B------:R-:W-:Y:S05]  /*1c5e0*/  BSYNC.RECONVERGENT B3 ;  /* 0x0000000000037941 */ /* 0x000fea0003800200 */
.L_x_3174:
        /* <DEDUP_REMOVED lines=61> */
.L_x_3172:
[----:B------:R-:W-:Y:S05]  /*1c9c0*/  BSYNC.RECONVERGENT B2 ;  /* 0x0000000000027941 */ /* 0x000fea0003800200 */
.L_x_3171:
        /* <DEDUP_REMOVED lines=11> */
.L_x_3170:
[----:B------:R-:W-:Y:S05]  /*1ca80*/  BSYNC.RECONVERGENT B1 ;  /* 0x0000000000017941 */ /* 0x000fea0003800200 */
.L_x_3169:
        /* <DEDUP_REMOVED lines=18> */
.L_x_3180:
        /* <DEDUP_REMOVED lines=13> */
.L_x_3182:
[----:B------:R-:W-:Y:S05]  /*1cc80*/  BSYNC.RECONVERGENT B3 ;  /* 0x0000000000037941 */ /* 0x000fea0003800200 */
.L_x_3181:
        /* <DEDUP_REMOVED lines=61> */
.L_x_3179:
[----:B------:R-:W-:Y:S05]  /*1d060*/  BSYNC.RECONVERGENT B2 ;  /* 0x0000000000027941 */ /* 0x000fea0003800200 */
.L_x_3178:
        /* <DEDUP_REMOVED lines=12> */
.L_x_3177:
[----:B------:R-:W-:Y:S05]  /*1d130*/  BSYNC.RECONVERGENT B1 ;  /* 0x0000000000017941 */ /* 0x000fea0003800200 */
.L_x_3176:
[----:B------:R-:W-:Y:S01]  /*1d140*/  F2FP.BF16.F32.PACK_AB R87, RZ, R135 ;  /* 0x00000087ff57723e */ /* 0x000fe200000010ff */
[----:B------:R-:W-:Y:S01]  /*1d150*/  IMAD.MOV.U32 R148, RZ, RZ, R160 ;  /* 0x000000ffff947224 */ /* 0x000fe200078e00a0 */
[----:B------:R-:W-:Y:S02]  /*1d160*/  PRMT R86, R159, 0x5410, R161 ;  /* 0x000054109f567816 */ /* 0x000fe400000000a1 */
[----:B------:R-:W-:Y:S02]  /*1d170*/  PRMT R85, R158, 0x5410, R157 ;  /* 0x000054109e557816 */ /* 0x000fe4000000009d */
[----:B------:R-:W-:Y:S02]  /*1d180*/  PRMT R84, R156, 0x5410, R155 ;  /* 0x000054109c547816 */ /* 0x000fe4000000009b */
[----:B------:R-:W-:-:S07]  /*1d190*/  PRMT R87, R154, 0x5410, R87 ;  /* 0x000054109a577816 */ /* 0x000fce0000000057 */
.L_x_3126:
[----:B------:R-:W0:Y:S02]  /*1d1a0*/  LDC.64 R154, c[0x0][0x3a8] ;  /* 0x0000ea00ff9a7b82 */ /* 0x000e240000000a00 */
[----:B0-----:R-:W-:-:S05]  /*1d1b0*/  IMAD.WIDE.U32 R154, R152, 0x10, R154 ;  /* 0x00000010989a7825 */ /* 0x001fca00078e009a */
[----:B------:R2:W-:Y:S01]  /*1d1c0*/  STG.E.128 desc[UR6][R154.64], R84 ;  /* 0x000000549a007986 */ /* 0x0005e2000c101d06 */
[----:B------:R-:W-:Y:S05]  /*1d1d0*/  @!P0 BRA `(.L_x_3068) ;  /* 0x0000000000508947 */ /* 0x000fea0003800000 */
[----:B--2---:R-:W-:Y:S02]  /*1d1e0*/  SHF.L.U32 R85, R109, 0x10, RZ ;  /* 0x000000106d557819 */ /* 0x004fe400000006ff */
[----:B------:R-:W-:Y:S02]  /*1d1f0*/  LOP3.LUT R84, R111, 0xffff, RZ, 0xc0, !PT ;  /* 0x0000ffff6f547812 */ /* 0x000fe400078ec0ff */
[----:B------:R-:W-:Y:S02]  /*1d200*/  LOP3.LUT R85, R85, 0xff0000, RZ, 0xc0, !PT ;  /* 0x00ff000055557812 */ /* 0x000fe400078ec0ff */
[----:B------:R-:W-:Y:S02]  /*1d210*/  PRMT R87, R107, 0x7104, RZ ;  /* 0x000071046b577816 */ /* 0x000fe400000000ff */
[----:B------:R-:W-:Y:S02]  /*1d220*/  PRMT R86, R85, 0x4210, R84 ;  /* 0x0000421055567816 */ /* 0x000fe40000000054 */
[----:B------:R-:W0:Y:S01]  /*1d230*/  LDC.64 R84, c[0x0][0x3b0] ;  /* 0x0000ec00ff547b82 */ /* 0x000e220000000a00 */
[----:B------:R-:W-:-:S02]  /*1d240*/  LOP3.LUT R156, R103, 0xff, RZ, 0xc0, !PT ;  /* 0x000000ff679c7812 */ /* 0x000fc400078ec0ff */
[----:B------:R-:W-:Y:S02]  /*1d250*/  LOP3.LUT R86, R86, 0xff00, R87, 0xf8, !PT ;  /* 0x0000ff0056567812 */ /* 0x000fe400078ef857 */
[----:B------:R-:W-:Y:S01]  /*1d260*/  LOP3.LUT R154, R101, 0xff, RZ, 0xc0, !PT ;  /* 0x000000ff659a7812 */ /* 0x000fe200078ec0ff */
[----:B------:R-:W-:Y:S01]  /*1d270*/  IMAD.WIDE.U32 R156, R156, 0x1000000, RZ ;  /* 0x010000009c9c7825 */ /* 0x000fe200078e00ff */
[----:B------:R-:W-:Y:S02]  /*1d280*/  LOP3.LUT R159, R86, 0xff, R105, 0xf8, !PT ;  /* 0x000000ff569f7812 */ /* 0x000fe400078ef869 */
[----:B------:R-:W-:Y:S01]  /*1d290*/  LOP3.LUT R86, R99, 0xff, RZ, 0xc0, !PT ;  /* 0x000000ff63567812 */ /* 0x000fe200078ec0ff */
[----:B------:R-:W-:-:S04]  /*1d2a0*/  IMAD.WIDE.U32 R154, R154, 0x10000, RZ ;  /* 0x000100009a9a7825 */ /* 0x000fc800078e00ff */
[----:B------:R-:W-:Y:S01]  /*1d2b0*/  IMAD.WIDE.U32 R86, R86, 0x100, RZ ;  /* 0x0000010056567825 */ /* 0x000fe200078e00ff */
[----:B------:R-:W-:Y:S02]  /*1d2c0*/  LOP3.LUT R159, R155, R159, R157, 0xfe, !PT ;  /* 0x0000009f9b9f7212 */ /* 0x000fe400078efe9d */
[----:B------:R-:W-:Y:S02]  /*1d2d0*/  LOP3.LUT R154, R86, R156, R154, 0xfe, !PT ;  /* 0x0000009c569a7212 */ /* 0x000fe400078efe9a */
[----:B------:R-:W-:Y:S02]  /*1d2e0*/  LOP3.LUT R87, R159, R87, RZ, 0xfc, !PT ;  /* 0x000000579f577212 */ /* 0x000fe400078efcff */
[----:B------:R-:W-:Y:S01]  /*1d2f0*/  LOP3.LUT R86, R154, 0xff, R97, 0xf8, !PT ;  /* 0x000000ff9a567812 */ /* 0x000fe200078ef861 */
[----:B0-----:R-:W-:-:S05]  /*1d300*/  IMAD.WIDE.U32 R84, R150, 0x8, R84 ;  /* 0x0000000896547825 */ /* 0x001fca00078e0054 */
[----:B------:R3:W-:Y:S02]  /*1d310*/  STG.E.64 desc[UR6][R84.64], R86 ;  /* 0x0000005654007986 */ /* 0x0007e4000c101b06 */
.L_x_3068:
[----:B------:R-:W-:Y:S05]  /*1d320*/  BSYNC.RECONVERGENT B0 ;  /* 0x0000000000007941 */ /* 0x000fea0003800200 */
.L_x_3067:
[----:B0123--:R-:W-:Y:S01]  /*1d330*/  FADD.FTZ R85, RZ, R95 ;  /* 0x0000005fff557221 */ /* 0x00ffe20000010000 */
[C---:B------:R-:W-:Y:S01]  /*1d340*/  ISETP.GT.U32.AND P2, PT, R0.reuse, 0x3f, PT ;  /* 0x0000003f0000780c */ /* 0x040fe20003f44070 */
[----:B------:R-:W0:Y:S01]  /*1d350*/  S2R R150, SR_TID.X ;  /* 0x0000000000967919 */ /* 0x000e220000002100 */
[----:B------:R-:W-:Y:S01]  /*1d360*/  ISETP.GT.U32.AND P1, PT, R0, 0x5f, PT ;  /* 0x0000005f0000780c */ /* 0x000fe20003f24070 */
[----:B------:R-:W-:Y:S01]  /*1d370*/  FADD.FTZ R85, R98, R85 ;  /* 0x0000005562557221 */ /* 0x000fe20000010000 */
[----:B------:R-:W-:Y:S01]  /*1d380*/  ISETP.GT.U32.AND P0, PT, R0, 0x7f, PT ;  /* 0x0000007f0000780c */ /* 0x000fe20003f04070 */
[----:B------:R-:W-:Y:S02]  /*1d390*/  UMOV UR15, 0xffffffff ;  /* 0xffffffff000f7882 */ /* 0x000fe40000000000 */
[----:B------:R-:W-:-:S04]  /*1d3a0*/  FADD.FTZ R85, R100, R85 ;  /* 0x0000005564557221 */ /* 0x000fc80000010000 */
[----:B------:R-:W-:-:S04]  /*1d3b0*/  FADD.FTZ R85, R102, R85 ;  /* 0x0000005566557221 */ /* 0x000fc80000010000 */
[----:B------:R-:W-:-:S04]  /*1d3c0*/  FADD.FTZ R85, R104, R85 ;  /* 0x0000005568557221 */ /* 0x000fc80000010000 */
[----:B------:R-:W-:-:S04]  /*1d3d0*/  FADD.FTZ R85, R106, R85 ;  /* 0x000000556a557221 */ /* 0x000fc80000010000 */
[----:B------:R-:W-:-:S04]  /*1d3e0*/  FADD.FTZ R85, R108, R85 ;  /* 0x000000556c557221 */ /* 0x000fc80000010000 */
[----:B------:R-:W-:-:S05]  /*1d3f0*/  FADD.FTZ R85, R110, R85 ;  /* 0x000000556e557221 */ /* 0x000fca0000010000 */
[----:B------:R-:W-:Y:S02]  /*1d400*/  FSEL R85, R85, RZ, P5 ;  /* 0x000000ff55557208 */ /* 0x000fe40002800000 */
        /* <DEDUP_REMOVED lines=25> */
[----:B------:R-:W-:Y:S01]  /*1d5a0*/  P2R R84, PR, RZ, 0x40 ;  /* 0x00000040ff547803 */ /* 0x000fe20000000000 */
        /* <DEDUP_REMOVED lines=87> */
.L_x_3204:
[----:B------:R-:W-:Y:S01]  /*1db20*/  LOP3.LUT P1, RZ, R150, 0x1f, RZ, 0xc0, !PT ;  /* 0x0000001f96ff7812 */ /* 0x000fe2000782c0ff */
[----:B-1----:R-:W-:Y:S01]  /*1db30*/  FADD.FTZ R157, R154, R157 ;  /* 0x0000009d9a9d7221 */ /* 0x002fe20000010000 */
[----:B------:R-:W-:Y:S01]  /*1db40*/  FMUL.FTZ R84, R155, R155 ;  /* 0x0000009b9b547220 */ /* 0x000fe20000410000 */
[----:B------:R-:W-:Y:S01]  /*1db50*/  ISETP.NE.AND P0, PT, RZ, UR13, PT ;  /* 0x0000000dff007c0c */ /* 0x000fe2000bf05270 */
[----:B------:R-:W-:Y:S01]  /*1db60*/  BSSY.RECONVERGENT B0, `(.L_x_3184) ;  /* 0x00000e6000007945 */ /* 0x000fe20003800200 */
[----:B------:R-:W-:Y:S02]  /*1db70*/  FFMA.FTZ R152, R157, R86, UR14 ;  /* 0x0000000e9d987e23 */ /* 0x000fe40008010056 */
[----:B------:R-:W-:-:S05]  /*1db80*/  FSEL R157, R84, RZ, P0 ;  /* 0x000000ff549d7208 */ /* 0x000fca0000000000 */
[----:B------:R-:W-:Y:S01]  /*1db90*/  FADD.FTZ R152, R152, R157 ;  /* 0x0000009d98987221 */ /* 0x000fe20000010000 */
[----:B------:R-:W1:Y:S05]  /*1dba0*/  @!P1 LDC.64 R86, c[0x0][0x3c0] ;  /* 0x0000f000ff569b82 */ /* 0x000e6a0000000a00 */
[----:B------:R-:W2:Y:S03]  /*1dbb0*/  MUFU.RSQ R152, R152 ;  /* 0x0000009800987308 */ /* 0x000ea60000001400 */
[----:B------:R-:W3:Y:S01]  /*1dbc0*/  @!P1 LDC.64 R84, c[0x0][0x3c8] ;  /* 0x0000f200ff549b82 */ /* 0x000ee20000000a00 */
[----:B-1----:R-:W-:-:S05]  /*1dbd0*/  @!P1 IMAD.WIDE R86, R146, 0x4, R86 ;  /* 0x0000000492569825 */ /* 0x002fca00078e0256 */
[----:B------:R1:W-:Y:S01]  /*1dbe0*/  @!P1 STG.E desc[UR6][R86.64], R155 ;  /* 0x0000009b56009986 */ /* 0x0003e2000c101906 */
[----:B---3--:R-:W-:-:S05]  /*1dbf0*/  @!P1 IMAD.WIDE R84, R146, 0x4, R84 ;  /* 0x0000000492549825 */ /* 0x008fca00078e0254 */
[----:B--2---:R1:W-:Y:S01]  /*1dc00*/  @!P1 STG.E desc[UR6][R84.64], R152 ;  /* 0x0000009854009986 */ /* 0x0043e2000c101906 */
[----:B-----5:R-:W-:-:S13]  /*1dc10*/  ISETP.GE.AND P1, PT, R149, 0x1, PT ;  /* 0x000000019500780c */ /* 0x020fda0003f26270 */
[----:B-1----:R-:W-:Y:S05]  /*1dc20*/  @!P1 BRA `(.L_x_3185) ;  /* 0x0000000c00649947 */ /* 0x002fea0003800000 */
[----:B------:R-:W-:Y:S01]  /*1dc30*/  VIADD R84, R149, 0xffffffff ;  /* 0xffffffff95547836 */ /* 0x000fe20000000000 */
[----:B------:R-:W-:Y:S01]  /*1dc40*/  LOP3.LUT R147, R150, 0x1f, RZ, 0xc0, !PT ;  /* 0x0000001f96937812 */ /* 0x000fe200078ec0ff */
[----:B------:R-:W-:Y:S01]  /*1dc50*/  BSSY.RECONVERGENT B1, `(.L_x_3186) ;  /* 0x0000037000017945 */ /* 0x000fe20003800200 */
[----:B------:R-:W-:Y:S01]  /*1dc60*/  FSEL R155, R155, RZ, !P0 ;  /* 0x000000ff9b9b7208 */ /* 0x000fe20004000000 */
[----:B------:R-:W-:-:S05]  /*1dc70*/  IMAD R84, R84, R151, RZ ;  /* 0x0000009754547224 */ /* 0x000fca00078e02ff */
[----:B------:R-:W-:-:S04]  /*1dc80*/  SHF.R.S32.HI R85, RZ, 0x1f, R84 ;  /* 0x0000001fff557819 */ /* 0x000fc80000011454 */
[----:B------:R-:W-:-:S04]  /*1dc90*/  LEA.HI R84, R85, R84, RZ, 0x3 ;  /* 0x0000005455547211 */ /* 0x000fc800078f18ff */
[----:B------:R-:W-:Y:S01]  /*1dca0*/  LEA.HI.SX32 R149, R84, R147, 0x1d ;  /* 0x0000009354957211 */ /* 0x000fe200078feaff */
[----:B------:R-:W-:Y:S06]  /*1dcb0*/  @!P5 BRA `(.L_x_3187) ;  /* 0x0000000000c0d947 */ /* 0x000fec0003800000 */
[--C-:B------:R-:W-:Y:S01]  /*1dcc0*/  FADD.FTZ R85, R95, -R155.reuse ;  /* 0x8000009b5f557221 */ /* 0x100fe20000010000 */
[----:B------:R-:W-:Y:S01]  /*1dcd0*/  SHF.L.U32 R87, R80, 0x10, RZ ;  /* 0x0000001050577819 */ /* 0x000fe200000006ff */
[----:B------:R-:W-:Y:S01]  /*1dce0*/  IMAD.U32 R151, R76, 0x10000, RZ ;  /* 0x000100004c977824 */ /* 0x000fe200078e00ff */
[----:B------:R-:W-:Y:S01]  /*1dcf0*/  SHF.L.U32 R86, R81, 0x10, RZ ;  /* 0x0000001051567819 */ /* 0x000fe200000006ff */
[----:B------:R-:W-:Y:S01]  /*1dd00*/  FMUL.FTZ R84, R152, R85 ;  /* 0x0000005598547220 */ /* 0x000fe20000410000 */
[----:B------:R-:W-:Y:S01]  /*1dd10*/  FADD.FTZ R85, R100, -R155 ;  /* 0x8000009b64557221 */ /* 0x000fe20000010000 */
[----:B------:R-:W-:Y:S01]  /*1dd20*/  IMAD.U32 R150, R77, 0x10000, RZ ;  /* 0x000100004d967824 */ /* 0x000fe200078e00ff */
[----:B0-----:R-:W-:Y:S01]  /*1dd30*/  SHF.L.U32 R154, R19, 0x10, RZ ;  /* 0x00000010139a7819 */ /* 0x001fe200000006ff */
[----:B------:R-:W-:Y:S01]  /*1dd40*/  FFMA.FTZ R84, R84, R87, R151 ;  /* 0x0000005754547223 */ /* 0x000fe20000010097 */
[----:B------:R-:W-:Y:S01]  /*1dd50*/  FMUL.FTZ R85, R152, R85 ;  /* 0x0000005598557220 */ /* 0x000fe20000410000 */
[----:B------:R-:W-:Y:S01]  /*1dd60*/  FADD.FTZ R87, R102, -R155 ;  /* 0x8000009b66577221 */ /* 0x000fe20000010000 */
[----:B------:R-:W-:-:S02]  /*1dd70*/  IMAD.U32 R151, R78, 0x10000, RZ ;  /* 0x000100004e977824 */ /* 0x000fc400078e00ff */
[--C-:B------:R-:W-:Y:S01]  /*1dd80*/  FADD.FTZ R159, R98, -R155.reuse ;  /* 0x8000009b629f7221 */ /* 0x100fe20000010000 */
[----:B------:R-:W-:Y:S01]  /*1dd90*/  FFMA.FTZ R85, R85, R86, R150 ;  /* 0x0000005655557223 */ /* 0x000fe20000010096 */
[----:B------:R-:W-:Y:S01]  /*1dda0*/  FMUL.FTZ R87, R152, R87 ;  /* 0x0000005798577220 */ /* 0x000fe20000410000 */
[----:B------:R-:W-:Y:S01]  /*1ddb0*/  IMAD.U32 R86, R18, 0x10000, RZ ;  /* 0x0001000012567824 */ /* 0x000fe200078e00ff */
[----:B------:R-:W-:Y:S01]  /*1ddc0*/  SHF.L.U32 R150, R17, 0x10, RZ ;  /* 0x0000001011967819 */ /* 0x000fe200000006ff */
[----:B------:R-:W-:Y:S02]  /*1ddd0*/  IMAD.U32 R156, R16, 0x10000, RZ ;  /* 0x00010000109c7824 */ /* 0x000fe400078e00ff */
[----:B------:R-:W-:Y:S01]  /*1dde0*/  FMUL.FTZ R159, R152, R159 ;  /* 0x0000009f989f7220 */ /* 0x000fe20000410000 */
[----:B------:R-:W-:Y:S01]  /*1ddf0*/  FFMA.FTZ R154, R87, R154, R86 ;  /* 0x0000009a579a7223 */ /* 0x000fe20000010056 */
[----:B------:R-:W-:Y:S01]  /*1de00*/  FADD.FTZ R87, R104, -R155 ;  /* 0x8000009b68577221 */ /* 0x000fe20000010000 */
[----:B------:R-:W-:-:S03]  /*1de10*/  IMAD.U32 R158, R20, 0x10000, RZ ;  /* 0x00010000149e7824 */ /* 0x000fc600078e00ff */
        /* <DEDUP_REMOVED lines=17> */
[----:B------:R-:W-:Y:S01]  /*1df30*/  FFMA.FTZ R160, R151, R150, R156 ;  /* 0x0000009697a07223 */ /* 0x000fe2000001009c */
[----:B------:R-:W-:Y:S01]  /*1df40*/  SHF.L.U32 R156, R21, 0x10, RZ ;  /* 0x00000010159c7819 */ /* 0x000fe200000006ff */
[----:B------:R-:W0:Y:S03]  /*1df50*/  LDC.64 R150, c[0x0][0x428] ;  /* 0x00010a00ff967b82 */ /* 0x000e260000000a00 */
[----:B------:R-:W-:Y:S01]  /*1df60*/  F2FP.BF16.F32.PACK_AB R87, R160, R87 ;  /* 0x00000057a057723e */ /* 0x000fe200000010ff */
[----:B------:R-:W-:-:S05]  /*1df70*/  FFMA.FTZ R159, R159, R156, R158 ;  /* 0x0000009c9f9f7223 */ /* 0x000fca000001009e */
[----:B------:R-:W-:Y:S01]  /*1df80*/  F2FP.BF16.F32.PACK_AB R84, R159, R84 ;  /* 0x000000549f54723e */ /* 0x000fe200000010ff */
[C---:B0-----:R-:W-:Y:S01]  /*1df90*/  IMAD.WIDE.U32 R150, R149.reuse, 0x10, R150 ;  /* 0x0000001095967825 */ /* 0x041fe200078e0096 */
[----:B------:R-:W-:-:S04]  /*1dfa0*/  IADD3 R149, PT, PT, R149, 0x20, RZ ;  /* 0x0000002095957810 */ /* 0x000fc80007ffe0ff */
[----:B------:R1:W-:Y:S03]  /*1dfb0*/  STG.E.128 desc[UR6][R150.64], R84 ;  /* 0x0000005496007986 */ /* 0x0003e6000c101d06 */
.L_x_3187:
[----:B------:R-:W-:Y:S05]  /*1dfc0*/  BSYNC.RECONVERGENT B1 ;  /* 0x0000000000017941 */ /* 0x000fea0003800200 */
.L_x_3186:
[----:B------:R-:W-:Y:S01]  /*1dfd0*/  ISETP.NE.AND P0, PT, R153, RZ, PT ;  /* 0x000000ff9900720c */ /* 0x000fe20003f05270 */
[----:B------:R-:W-:-:S12]  /*1dfe0*/  BSSY.RECONVERGENT B1, `(.L_x_3188) ;  /* 0x0000034000017945 */ /* 0x000fd80003800200 */
[----:B------:R-:W-:Y:S05]  /*1dff0*/  @!P0 BRA `(.L_x_3189) ;  /* 0x0000000000c88947 */ /* 0x000fea0003800000 */
[----:B-1----:R-:W-:Y:S01]  /*1e000*/  FADD.FTZ R85, R113, -R155 ;  /* 0x8000009b71557221 */ /* 0x002fe20000010000 */
[----:B------:R-:W-:Y:S01]  /*1e010*/  PRMT R87, R68, 0x7632, R87 ;  /* 0x0000763244577816 */ /* 0x000fe20000000057 */
[----:B------:R-:W-:Y:S01]  /*1e020*/  IMAD.U32 R86, R69, 0x10000, RZ ;  /* 0x0001000045567824 */ /* 0x000fe200078e00ff */
[----:B------:R-:W-:Y:S01]  /*1e030*/  PRMT R151, R64, 0x7632, R151 ;  /* 0x0000763240977816 */ /* 0x000fe20000000097 */
[----:B------:R-:W-:Y:S01]  /*1e040*/  FMUL.FTZ R84, R152, R85 ;  /* 0x0000005598547220 */ /* 0x000fe20000410000 */
[----:B------:R-:W-:Y:S01]  /*1e050*/  FADD.FTZ R85, R114, -R155 ;  /* 0x8000009b72557221 */ /* 0x000fe20000010000 */
[----:B------:R-:W-:Y:S01]  /*1e060*/  IMAD.U32 R87, R87, 0x10000, RZ ;  /* 0x0001000057577824 */ /* 0x000fe200078e00ff */
[----:B------:R-:W-:Y:S01]  /*1e070*/  SHF.L.U32 R151, R151, 0x10, RZ ;  /* 0x0000001097977819 */ /* 0x000fe200000006ff */
[----:B0-----:R-:W-:Y:S01]  /*1e080*/  IMAD.U32 R154, R13, 0x10000, RZ ;  /* 0x000100000d9a7824 */ /* 0x001fe200078e00ff */
[----:B------:R-:W-:Y:S01]  /*1e090*/  SHF.L.U32 R150, R65, 0x10, RZ ;  /* 0x0000001041967819 */ /* 0x000fe200000006ff */
[----:B------:R-:W-:Y:S01]  /*1e0a0*/  FMUL.FTZ R85, R152, R85 ;  /* 0x0000005598557220 */ /* 0x000fe20000410000 */
[----:B------:R-:W-:Y:S01]  /*1e0b0*/  SHF.L.U32 R156, R10, 0x10, RZ ;  /* 0x000000100a9c7819 */ /* 0x000fe200000006ff */
[----:B------:R-:W-:Y:S01]  /*1e0c0*/  FFMA.FTZ R84, R84, R87, R151 ;  /* 0x0000005754547223 */ /* 0x000fe20000010097 */
[----:B------:R-:W-:Y:S01]  /*1e0d0*/  FADD.FTZ R87, R115, -R155 ;  /* 0x8000009b73577221 */ /* 0x000fe20000010000 */
[----:B------:R-:W-:Y:S01]  /*1e0e0*/  FFMA.FTZ R85, R85, R86, R150 ;  /* 0x0000005655557223 */ /* 0x000fe20000010096 */
[----:B------:R-:W-:Y:S01]  /*1e0f0*/  SHF.L.U32 R86, R12, 0x10, RZ ;  /* 0x000000100c567819 */ /* 0x000fe200000006ff */
[----:B------:R-:W-:-:S02]  /*1e100*/  IMAD.U32 R150, R11, 0x10000, RZ ;  /* 0x000100000b967824 */ /* 0x000fc400078e00ff */
[----:B------:R-:W-:Y:S01]  /*1e110*/  FMUL.FTZ R87, R152, R87 ;  /* 0x0000005798577220 */ /* 0x000fe20000410000 */
[----:B------:R-:W-:Y:S02]  /*1e120*/  SHF.L.U32 R151, R66, 0x10, RZ ;  /* 0x0000001042977819 */ /* 0x000fe400000006ff */
[----:B------:R-:W-:Y:S01]  /*1e130*/  SHF.L.U32 R158, R64, 0x10, RZ ;  /* 0x00000010409e7819 */ /* 0x000fe200000006ff */
[----:B------:R-:W-:Y:S01]  /*1e140*/  FFMA.FTZ R154, R87, R154, R86 ;  /* 0x0000009a579a7223 */ /* 0x000fe20000010056 */
[----:B------:R-:W-:-:S04]  /*1e150*/  FADD.FTZ R87, R116, -R155 ;  /* 0x8000009b74577221 */ /* 0x000fc80000010000 */
[----:B------:R-:W-:Y:S01]  /*1e160*/  FMUL.FTZ R86, R152, R87 ;  /* 0x0000005798567220 */ /* 0x000fe20000410000 */
[----:B------:R-:W-:Y:S01]  /*1e170*/  IMAD.U32 R87, R70, 0x10000, RZ ;  /* 0x0001000046577824 */ /* 0x000fe200078e00ff */
[----:B------:R-:W-:-:S03]  /*1e180*/  F2FP.BF16.F32.PACK_AB R85, R154, R85 ;  /* 0x000000559a55723e */ /* 0x000fc600000010ff */
[----:B------:R-:W-:Y:S01]  /*1e190*/  FFMA.FTZ R86, R86, R87, R151 ;  /* 0x0000005756567223 */ /* 0x000fe20000010097 */
[----:B------:R-:W-:-:S04]  /*1e1a0*/  FADD.FTZ R87, R117, -R155 ;  /* 0x8000009b75577221 */ /* 0x000fc80000010000 */
[----:B------:R-:W-:-:S04]  /*1e1b0*/  FMUL.FTZ R87, R152, R87 ;  /* 0x0000005798577220 */ /* 0x000fc80000410000 */
[----:B------:R-:W-:Y:S01]  /*1e1c0*/  FFMA.FTZ R153, R87, R150, R156 ;  /* 0x0000009657997223 */ /* 0x000fe2000001009c */
[----:B------:R-:W-:Y:S01]  /*1e1d0*/  FADD.FTZ R87, R118, -R155 ;  /* 0x8000009b76577221 */ /* 0x000fe20000010000 */
[----:B------:R-:W-:Y:S01]  /*1e1e0*/  SHF.L.U32 R156, R67, 0x10, RZ ;  /* 0x00000010439c7819 */ /* 0x000fe200000006ff */
[----:B------:R-:W-:Y:S02]  /*1e1f0*/  IMAD.U32 R150, R71, 0x10000, RZ ;  /* 0x0001000047967824 */ /* 0x000fe400078e00ff */
[----:B------:R-:W-:Y:S01]  /*1e200*/  FMUL.FTZ R87, R152, R87 ;  /* 0x0000005798577220 */ /* 0x000fe20000410000 */
[----:B------:R-:W-:-:S03]  /*1e210*/  F2FP.BF16.F32.PACK_AB R86, R153, R86 ;  /* 0x000000569956723e */ /* 0x000fc600000010ff */
[----:B------:R-:W-:Y:S01]  /*1e220*/  FFMA.FTZ R159, R87, R150, R156 ;  /* 0x00000096579f7223 */ /* 0x000fe2000001009c */
[----:B------:R-:W-:Y:S01]  /*1e230*/  FADD.FTZ R87, R119, -R155 ;  /* 0x8000009b77577221 */ /* 0x000fe20000010000 */
[----:B------:R-:W-:Y:S01]  /*1e240*/  IMAD.U32 R150, R9, 0x10000, RZ ;  /* 0x0001000009967824 */ /* 0x000fe200078e00ff */
[----:B------:R-:W-:Y:S02]  /*1e250*/  SHF.L.U32 R156, R8, 0x10, RZ ;  /* 0x00000010089c7819 */ /* 0x000fe400000006ff */
[----:B------:R-:W-:-:S04]  /*1e260*/  FMUL.FTZ R87, R152, R87 ;  /* 0x0000005798577220 */ /* 0x000fc80000410000 */
        /* <DEDUP_REMOVED lines=8> */
[----:B0-----:R-:W-:-:S04]  /*1e2f0*/  IMAD.WIDE.U32 R150, R149, 0x10, R150 ;  /* 0x0000001095967825 */ /* 0x001fc800078e0096 */
[----:B------:R-:W-:Y:S01]  /*1e300*/  VIADD R149, R149, 0x20 ;  /* 0x0000002095957836 */ /* 0x000fe20000000000 */
[----:B------:R2:W-:Y:S06]  /*1e310*/  STG.E.128 desc[UR6][R150.64], R84 ;  /* 0x0000005496007986 */ /* 0x0005ec000c101d06 */
.L_x_3189:
[----:B------:R-:W-:Y:S05]  /*1e320*/  BSYNC.RECONVERGENT B1 ;  /* 0x0000000000017941 */ /* 0x000fea0003800200 */
.L_x_3188:
[----:B------:R-:W-:Y:S04]  /*1e330*/  BSSY.RECONVERGENT B1, `(.L_x_3190) ;  /* 0x0000034000017945 */ /* 0x000fe80003800200 */
[----:B------:R-:W-:Y:S05]  /*1e340*/  @!P4 BRA `(.L_x_3191) ;  /* 0x0000000000c8c947 */ /* 0x000fea0003800000 */
[----:B-12---:R-:W-:Y:S01]  /*1e350*/  PRMT R87, R56, 0x7632, R87 ;  /* 0x0000763238577816 */ /* 0x006fe20000000057 */
[----:B------:R-:W-:Y:S01]  /*1e360*/  FADD.FTZ R85, R121, -R155 ;  /* 0x8000009b79557221 */ /* 0x000fe20000010000 */
[----:B------:R-:W-:Y:S01]  /*1e370*/  PRMT R151, R52, 0x7632, R151 ;  /* 0x0000763234977816 */ /* 0x000fe20000000097 */
        /* <DEDUP_REMOVED lines=10> */
[----:B0-----:R-:W-:Y:S01]  /*1e420*/  SHF.L.U32 R154, R7, 0x10, RZ ;  /* 0x00000010079a7819 */ /* 0x001fe200000006ff */
[----:B------:R-:W-:Y:S01]  /*1e430*/  FFMA.FTZ R85, R85, R86, R150 ;  /* 0x0000005655557223 */ /* 0x000fe20000010096 */
[----:B------:R-:W-:-:S02]  /*1e440*/  IMAD.U32 R86, R6, 0x10000, RZ ;  /* 0x0001000006567824 */ /* 0x000fc400078e00ff */
[----:B------:R-:W-:Y:S01]  /*1e450*/  FMUL.FTZ R87, R152, R87 ;  /* 0x0000005798577220 */ /* 0x000fe20000410000 */
[----:B------:R-:W-:Y:S01]  /*1e460*/  IMAD.U32 R151, R54, 0x10000, RZ ;  /* 0x0001000036977824 */ /* 0x000fe200078e00ff */
[----:B------:R-:W-:Y:S01]  /*1e470*/  SHF.L.U32 R150, R5, 0x10, RZ ;  /* 0x0000001005967819 */ /* 0x000fe200000006ff */
[----:B------:R-:W-:Y:S02]  /*1e480*/  IMAD.U32 R158, R52, 0x10000, RZ ;  /* 0x00010000349e7824 */ /* 0x000fe400078e00ff */
        /* <DEDUP_REMOVED lines=16> */
[----:B------:R-:W-:Y:S01]  /*1e590*/  SHF.L.U32 R150, R137, 0x10, RZ ;  /* 0x0000001089967819 */ /* 0x000fe200000006ff */
[----:B------:R-:W-:Y:S02]  /*1e5a0*/  IMAD.U32 R156, R138, 0x10000, RZ ;  /* 0x000100008a9c7824 */ /* 0x000fe400078e00ff */
        /* <DEDUP_REMOVED lines=12> */
.L_x_3191:
[----:B------:R-:W-:Y:S05]  /*1e670*/  BSYNC.RECONVERGENT B1 ;  /* 0x0000000000017941 */ /* 0x000fea0003800200 */
.L_x_3190:
[----:B------:R-:W-:Y:S05]  /*1e680*/  @!P3 BRA `(.L_x_3185) ;  /* 0x0000000000ccb947 */ /* 0x000fea0003800000 */
[----:B-123--:R-:W-:Y:S01]  /*1e690*/  FADD.FTZ R85, R129, -R155 ;  /* 0x8000009b81557221 */ /* 0x00efe20000010000 */
[----:B------:R-:W-:Y:S01]  /*1e6a0*/  PRMT R87, R44, 0x7632, R87 ;  /* 0x000076322c577816 */ /* 0x000fe20000000057 */
[C---:B0-----:R-:W-:Y:S01]  /*1e6b0*/  IMAD.U32 R154, R45.reuse, 0x10000, RZ ;  /* 0x000100002d9a7824 */ /* 0x041fe200078e00ff */
[----:B------:R-:W-:Y:S01]  /*1e6c0*/  PRMT R151, R40, 0x7632, R151 ;  /* 0x0000763228977816 */ /* 0x000fe20000000097 */
[----:B------:R-:W-:Y:S01]  /*1e6d0*/  FMUL.FTZ R84, R152, R85 ;  /* 0x0000005598547220 */ /* 0x000fe20000410000 */
[----:B------:R-:W-:Y:S01]  /*1e6e0*/  PRMT R86, R45, 0x7632, R86 ;  /* 0x000076322d567816 */ /* 0x000fe20000000056 */
[----:B------:R-:W-:Y:S01]  /*1e6f0*/  FADD.FTZ R85, R131, -R155 ;  /* 0x8000009b83557221 */ /* 0x000fe20000010000 */
[----:B------:R-:W-:Y:S01]  /*1e700*/  PRMT R150, R41, 0x7632, R150 ;  /* 0x0000763229967816 */ /* 0x000fe20000000096 */
[----:B------:R-:W-:Y:S01]  /*1e710*/  IMAD.U32 R87, R87, 0x10000, RZ ;  /* 0x0001000057577824 */ /* 0x000fe200078e00ff */
[----:B------:R-:W-:Y:S01]  /*1e720*/  SHF.L.U32 R151, R151, 0x10, RZ ;  /* 0x0000001097977819 */ /* 0x000fe200000006ff */
[----:B------:R-:W-:Y:S01]  /*1e730*/  IMAD.U32 R86, R86, 0x10000, RZ ;  /* 0x0001000056567824 */ /* 0x000fe200078e00ff */
        /* <DEDUP_REMOVED lines=9> */
[----:B------:R-:W-:-:S03]  /*1e7d0*/  SHF.L.U32 R151, R42, 0x10, RZ ;  /* 0x000000102a977819 */ /* 0x000fc600000006ff */
        /* <DEDUP_REMOVED lines=19> */
[----:B------:R-:W-:Y:S01]  /*1e910*/  IMAD.U32 R150, R141, 0x10000, RZ ;  /* 0x000100008d967824 */ /* 0x000fe200078e00ff */
        /* <DEDUP_REMOVED lines=8> */
[----:B0-----:R-:W-:-:S05]  /*1e9a0*/  IMAD.WIDE.U32 R150, R149, 0x10, R150 ;  /* 0x0000001095967825 */ /* 0x001fca00078e0096 */
[----:B------:R4:W-:Y:S02]  /*1e9b0*/  STG.E.128 desc[UR6][R150.64], R84 ;  /* 0x0000005496007986 */ /* 0x0009e4000c101d06 */
.L_x_3185:
[----:B------:R-:W-:Y:S05]  /*1e9c0*/  BSYNC.RECONVERGENT B0 ;  /* 0x0000000000007941 */ /* 0x000fea0003800200 */
.L_x_3184:
[----:B-1234-:R-:W1:Y:S02]  /*1e9d0*/  LDC.64 R84, c[0x0][0x380] ;  /* 0x0000e000ff547b82 */ /* 0x01ee640000000a00 */
[----:B-1----:R-:W-:-:S05]  /*1e9e0*/  IMAD R146, R84, 0x4, R146 ;  /* 0x0000000454927824 */ /* 0x002fca00078e0292 */
[----:B------:R-:W-:-:S13]  /*1e9f0*/  ISETP.GE.AND P0, PT, R146, R85, PT ;  /* 0x000000559200720c */ /* 0x000fda0003f06270 */
[----:B------:R-:W-:Y:S05]  /*1ea00*/  @!P0 BRA `(.L_x_3192) ;  /* 0xfffffe2400648947 */ /* 0x000fea000383ffff */
[----:B------:R-:W-:Y:S05]  /*1ea10*/  EXIT ;  /* 0x000000000000794d */ /* 0x000fea0003800000 */
.L_x_3183:
[----:B------:R-:W-:Y:S01]  /*1ea20*/  HFMA2 R161, -RZ, RZ, 0, 1.847743988037109375e-06 ;  /* 0x0000001fffa17431 */ /* 0x000fe200000001ff */
[----:B------:R-:W-:Y:S01]  /*1ea30*/  BSSY B0, `(.L_x_3193) ;  /* 0x0000007000007945 */ /* 0x000fe20003800000 */
[----:B------:R-:W-:Y:S01]  /*1ea40*/  MOV R159, R85 ;  /* 0x00000055009f7202 */ /* 0x000fe20000000f00 */
[----:B------:R-:W-:Y:S02]  /*1ea50*/  IMAD.MOV.U32 R160, RZ, RZ, 0x1 ;  /* 0x00000001ffa07424 */ /* 0x000fe400078e00ff */
[----:B------:R-:W-:-:S07]  /*1ea60*/  IMAD.MOV.U32 R158, RZ, RZ, -0x1 ;  /* 0xffffffffff9e7424 */ /* 0x000fce00078e00ff */
[----:B-----5:R-:W-:Y:S05]  /*1ea70*/  WARPSYNC.COLLECTIVE R158, `(.L_x_3194) ;  /* 0x000000009e087348 */ /* 0x020fea0003c00000 */
[----:B------:R0:W1:Y:S02]  /*1ea80*/  SHFL.BFLY P6, R157, R159, R160, R161 ;  /* 0x0c0000a09f9d7389 */ /* 0x00006400000c00a1 */
[----:B01---5:R-:W-:Y:S05]  /*1ea90*/  ENDCOLLECTIVE ;  /* 0x000000000000791b */ /* 0x023fea0003800000 */
.L_x_3194:
[----:B------:R-:W-:Y:S05]  /*1eaa0*/  BSYNC B0 ;  /* 0x0000000000007941 */ /* 0x000fea0003800000 */
.L_x_3193:
        /* <DEDUP_REMOVED lines=10> */
.L_x_3195:
[----:B------:R-:W-:Y:S02]  /*1eb50*/  IMAD.MOV.U32 R160, RZ, RZ, 0x4 ;  /* 0x00000004ffa07424 */ /* 0x000fe400078e00ff */
[----:B------:R-:W-:-:S04]  /*1eb60*/  IMAD.MOV.U32 R84, RZ, RZ, R157 ;  /* 0x000000ffff547224 */ /* 0x000fc800078e009d */
[----:B------:R-:W-:-:S05]  /*1eb70*/  FADD.FTZ R152, R87, R84 ;  /* 0x0000005457987221 */ /* 0x000fca0000010000 */
[----:B------:R-:W-:-:S07]  /*1eb80*/  MOV R159, R152 ;  /* 0x00000098009f7202 */ /* 0x000fce0000000f00 */
[----:B------:R-:W-:Y:S05]  /*1eb90*/  WARPSYNC.COLLECTIVE R158, `(.L_x_3196) ;  /* 0x000000009e087348 */ /* 0x000fea0003c00000 */
[----:B------:R0:W1:Y:S02]  /*1eba0*/  SHFL.BFLY P6, R157, R159, R160, R161 ;  /* 0x0c0000a09f9d7389 */ /* 0x00006400000c00a1 */
[----:B01----:R-:W-:Y:S05]  /*1ebb0*/  ENDCOLLECTIVE ;  /* 0x000000000000791b */ /* 0x003fea0003800000 */
.L_x_3196:
[----:B------:R-:W-:Y:S01]  /*1ebc0*/  HFMA2 R160, -RZ, RZ, 0, 4.76837158203125e-07 ;  /* 0x00000008ffa07431 */ /* 0x000fe200000001ff */
[----:B------:R-:W-:-:S05]  /*1ebd0*/  MOV R155, R157 ;  /* 0x0000009d009b7202 */ /* 0x000fca0000000f00 */
[----:B------:R-:W-:-:S04]  /*1ebe0*/  FADD.FTZ R154, R152, R155 ;  /* 0x0000009b989a7221 */ /* 0x000fc80000010000 */
[----:B------:R-:W-:-:S07]  /*1ebf0*/  IMAD.MOV.U32 R159, RZ, RZ, R154 ;  /* 0x000000ffff9f7224 */ /* 0x000fce00078e009a */
[----:B------:R-:W-:Y:S05]  /*1ec00*/  WARPSYNC.COLLECTIVE R158, `(.L_x_3197) ;  /* 0x000000009e087348 */ /* 0x000fea0003c00000 */
[----:B------:R0:W1:Y:S02]  /*1ec10*/  SHFL.BFLY P6, R157, R159, R160, R161 ;  /* 0x0c0000a09f9d7389 */ /* 0x00006400000c00a1 */
[----:B01----:R-:W-:Y:S05]  /*1ec20*/  ENDCOLLECTIVE ;  /* 0x000000000000791b */ /* 0x003fea0003800000 */
.L_x_3197:
[----:B------:R-:W-:Y:S02]  /*1ec30*/  IMAD.MOV.U32 R160, RZ, RZ, 0x10 ;  /* 0x00000010ffa07424 */ /* 0x000fe400078e00ff */
[----:B------:R-:W-:-:S04]  /*1ec40*/  IMAD.MOV.U32 R155, RZ, RZ, R157 ;  /* 0x000000ffff9b7224 */ /* 0x000fc800078e009d */
[----:B------:R-:W-:-:S05]  /*1ec50*/  FADD.FTZ R156, R154, R155 ;  /* 0x0000009b9a9c7221 */ /* 0x000fca0000010000 */
[----:B------:R-:W-:-:S07]  /*1ec60*/  MOV R159, R156 ;  /* 0x0000009c009f7202 */ /* 0x000fce0000000f00 */
[----:B------:R-:W-:Y:S05]  /*1ec70*/  WARPSYNC.COLLECTIVE R158, `(.L_x_3198) ;  /* 0x000000009e087348 */ /* 0x000fea0003c00000 */
[----:B------:R0:W1:Y:S02]  /*1ec80*/  SHFL.BFLY P6, R157, R159, R160, R161 ;  /* 0x0c0000a09f9d7389 */ /* 0x00006400000c00a1 */
[----:B01----:R-:W-:Y:S05]  /*1ec90*/  ENDCOLLECTIVE ;  /* 0x000000000000791b */ /* 0x003fea0003800000 */
.L_x_3198:
        /* <DEDUP_REMOVED lines=73> */
.L_x_3199:
[----:B------:R-:W-:Y:S02]  /*1f130*/  IMAD.MOV.U32 R160, RZ, RZ, 0x2 ;  /* 0x00000002ffa07424 */ /* 0x000fe400078e00ff */
[----:B------:R-:W-:-:S04]  /*1f140*/  IMAD.MOV.U32 R85, RZ, RZ, R157 ;  /* 0x000000ffff557224 */ /* 0x000fc800078e009d */
[----:B------:R-:W-:-:S05]  /*1f150*/  FADD.FTZ R85, R84, R85 ;  /* 0x0000005554557221 */ /* 0x000fca0000010000 */
[----:B------:R-:W-:-:S07]  /*1f160*/  MOV R159, R85 ;  /* 0x00000055009f7202 */ /* 0x000fce0000000f00 */
[----:B------:R-:W-:Y:S05]  /*1f170*/  WARPSYNC.COLLECTIVE R158, `(.L_x_3200) ;  /* 0x000000009e087348 */ /* 0x000fea0003c00000 */
[----:B------:R0:W1:Y:S02]  /*1f180*/  SHFL.BFLY P6, R157, R159, R160, R161 ;  /* 0x0c0000a09f9d7389 */ /* 0x00006400000c00a1 */
[----:B01----:R-:W-:Y:S05]  /*1f190*/  ENDCOLLECTIVE ;  /* 0x000000000000791b */ /* 0x003fea0003800000 */
.L_x_3200:
[----:B------:R-:W-:Y:S01]  /*1f1a0*/  HFMA2 R160, -RZ, RZ, 0, 2.384185791015625e-07 ;  /* 0x00000004ffa07431 */ /* 0x000fe200000001ff */
[----:B------:R-:W-:-:S05]  /*1f1b0*/  MOV R152, R157 ;  /* 0x0000009d00987202 */ /* 0x000fca0000000f00 */
[----:B------:R-:W-:-:S04]  /*1f1c0*/  FADD.FTZ R152, R85, R152 ;  /* 0x0000009855987221 */ /* 0x000fc80000010000 */
[----:B------:R-:W-:-:S07]  /*1f1d0*/  IMAD.MOV.U32 R159, RZ, RZ, R152 ;  /* 0x000000ffff9f7224 */ /* 0x000fce00078e0098 */
[----:B------:R-:W-:Y:S05]  /*1f1e0*/  WARPSYNC.COLLECTIVE R158, `(.L_x_3201) ;  /* 0x000000009e087348 */ /* 0x000fea0003c00000 */
[----:B------:R0:W1:Y:S02]  /*1f1f0*/  SHFL.BFLY P6, R157, R159, R160, R161 ;  /* 0x0c0000a09f9d7389 */ /* 0x00006400000c00a1 */
[----:B01----:R-:W-:Y:S05]  /*1f200*/  ENDCOLLECTIVE ;  /* 0x000000000000791b */ /* 0x003fea0003800000 */
.L_x_3201:
[----:B------:R-:W-:Y:S02]  /*1f210*/  IMAD.MOV.U32 R160, RZ, RZ, 0x8 ;  /* 0x00000008ffa07424 */ /* 0x000fe400078e00ff */
[----:B------:R-:W-:-:S04]  /*1f220*/  IMAD.MOV.U32 R87, RZ, RZ, R157 ;  /* 0x000000ffff577224 */ /* 0x000fc800078e009d */
[----:B------:R-:W-:-:S05]  /*1f230*/  FADD.FTZ R87, R152, R87 ;  /* 0x0000005798577221 */ /* 0x000fca0000010000 */
[----:B------:R-:W-:-:S07]  /*1f240*/  MOV R159, R87 ;  /* 0x00000057009f7202 */ /* 0x000fce0000000f00 */
[----:B------:R-:W-:Y:S05]  /*1f250*/  WARPSYNC.COLLECTIVE R158, `(.L_x_3202) ;  /* 0x000000009e087348 */ /* 0x000fea0003c00000 */
[----:B------:R0:W1:Y:S02]  /*1f260*/  SHFL.BFLY P6, R157, R159, R160, R161 ;  /* 0x0c0000a09f9d7389 */ /* 0x00006400000c00a1 */
[----:B01----:R-:W-:Y:S05]  /*1f270*/  ENDCOLLECTIVE ;  /* 0x000000000000791b */ /* 0x003fea0003800000 */
.L_x_3202:
[----:B------:R-:W-:Y:S01]  /*1f280*/  HFMA2 R160, -RZ, RZ, 0, 9.5367431640625e-07 ;  /* 0x00000010ffa07431 */ /* 0x000fe200000001ff */
[----:B------:R-:W-:-:S05]  /*1f290*/  MOV R154, R157 ;  /* 0x0000009d009a7202 */ /* 0x000fca0000000f00 */
[----:B------:R-:W-:-:S04]  /*1f2a0*/  FADD.FTZ R154, R87, R154 ;  /* 0x0000009a579a7221 */ /* 0x000fc80000010000 */
[----:B------:R-:W-:-:S07]  /*1f2b0*/  IMAD.MOV.U32 R159, RZ, RZ, R154 ;  /* 0x000000ffff9f7224 */ /* 0x000fce00078e009a */
[----:B------:R-:W-:Y:S05]  /*1f2c0*/  WARPSYNC.COLLECTIVE R158, `(.L_x_3203) ;  /* 0x000000009e087348 */ /* 0x000fea0003c00000 */
[----:B------:R0:W1:Y:S02]  /*1f2d0*/  SHFL.BFLY P6, R157, R159, R160, R161 ;  /* 0x0c0000a09f9d7389 */ /* 0x00006400000c00a1 */
[----:B01----:R-:W-:Y:S05]  /*1f2e0*/  ENDCOLLECTIVE ;  /* 0x000000000000791b */ /* 0x003fea0003800000 */
.L_x_3203:
[----:B------:R-:W-:Y:S05]  /*1f2f0*/  BRA `(.L_x_3204) ;  /* 0xffffffe800087947 */ /* 0x000fea000383ffff */
.L_x_3205:
        /* <DEDUP_REMOVED lines=16> */
.L_x_37242:


//--------------------- .text._ZN10layer_norm13ln_fwd_kernelINS_13Kernel_traitsI13__nv_bfloat16S2_S2_S2_fjLj1024ELj1ELj4ELj1ELj16ENS_18Kernel_traits_baseILj1024ES2_S2_S2_S2_fjLj128EEEEELb1ELb1ELb1ELb1EEEvNS_9FwdParamsE --------------------------
	.section	.text._ZN10layer_norm13ln_fwd_kernelINS_13Kernel_traitsI13__nv_bfloat16S2_S2_S2_fjLj1024ELj1ELj4ELj1ELj16ENS_18Kernel_traits_baseILj1024ES2_S2_S2_S2_fjLj128EEEEELb1ELb1ELb1ELb1EEEvNS_9FwdParamsE,"ax",@progbits
	.align	128
        .global         _ZN10layer_norm13ln_fwd_kernelINS_13Kernel_traitsI13__nv_bfloat16S2_S2_S2_fjLj1024ELj1ELj4ELj1ELj16ENS_18Kernel_traits_baseILj1024ES2_S2_S2_S2_fjLj128EEEEELb1ELb1ELb1ELb1EEEvNS_9FwdParamsE
        .type           _ZN10layer_norm13ln_fwd_kernelINS_13Kernel_traitsI13__nv_bfloat16S2_S2_S2_fjLj1024ELj1ELj4ELj1ELj16ENS_18Kernel_traits_baseILj1024ES2_S2_S2_S2_fjLj128EEEEELb1ELb1ELb1ELb1EEEvNS_9FwdParamsE,@function
        .size           _ZN10layer_norm13ln_fwd_kernelINS_13Kernel_traitsI13__nv_bfloat16S2_S2_S2_fjLj1024ELj1ELj4ELj1ELj16ENS_18Kernel_traits_baseILj1024ES2_S2_S2_S2_fjLj128EEEEELb1ELb1ELb1ELb1EEEvNS_9FwdParamsE,(.L_x_37243 - _ZN10layer_norm13ln_fwd_kernelINS_13Kernel_traitsI13__nv_bfloat16S2_S2_S2_fjLj1024ELj1ELj4ELj1ELj16ENS_18Kernel_traits_baseILj1024ES2_S2_S2_S2_fjLj128EEEEELb1ELb1ELb1ELb1EEEvNS_9FwdParamsE)
        .other          _ZN10layer_norm13ln_fwd_kernelINS_13Kernel_traitsI13__nv_bfloat16S2_S2_S2_fjLj1024ELj1ELj4ELj1ELj16ENS_18Kernel_traits_baseILj1024ES2_S2_S2_S2_fjLj128EEEEELb1ELb1ELb1ELb1EEEvNS_9FwdParamsE,@"STO_CUDA_ENTRY STV_DEFAULT"
_ZN10layer_norm13ln_fwd_kernelINS_13Kernel_traitsI13__nv_bfloat16S2_S2_S2_fjLj1024ELj1ELj4ELj1ELj16ENS_18Kernel_traits_baseILj1024ES2_S2_S2_S2_fjLj128EEEEELb1ELb1ELb1ELb1EEEvNS_9FwdParamsE:
.text._ZN10layer_norm13ln_fwd_kernelINS_13Kernel_traitsI13__nv_bfloat16S2_S2_S2_fjLj1024ELj1ELj4ELj1ELj16ENS_18Kernel_traits_baseILj1024ES2_S2_S2_S2_fjLj128EEEEELb1ELb1ELb1ELb1EEEvNS_9FwdParamsE:
[----:B------:R-:W-:Y:S01]  /*0000*/  LDC R1, c[0x0][0x37c] ;  /* 0x0000df00ff017b82 */ /* 0x000fe20000000800 */
[----:B------:R-:W0:Y:S07]  /*0010*/  LDCU.U8 UR4, c[0x0][0x464] ;  /* 0x00008c80ff0477ac */ /* 0x000e2e0008000000 */
[----:B------:R-:W1:Y:S01]  /*0020*/  LDC R96, c[0x0][0x458] ;  /* 0x00011600ff607b82 */ /* 0x000e620000000800 */
[----:B------:R-:W2:Y:S01]  /*0030*/  S2R R0, SR_TID.X ;  /* 0x0000000000007919 */ /* 0x000ea20000002100 */
[----:B------:R-:W1:Y:S01]  /*0040*/  LDCU.64 UR6, c[0x0][0x358] ;  /* 0x00006b00ff0677ac */ /* 0x000e620008000a00 */
[----:B------:R-:W3:Y:S05]  /*0050*/  LDCU UR8, c[0x0][0x384] ;  /* 0x00007080ff0877ac */ /* 0x000eea0008000800 */
[----:B------:R-:W1:Y:S08]  /*0060*/  LDC R97, c[0x0][0x45c] ;  /* 0x00011700ff617b82 */ /* 0x000e700000000800 */
[----:B------:R-:W4:Y:S01]  /*0070*/  LDC.64 R24, c[0x0][0x3d0] ;  /* 0x0000f400ff187b82 */ /* 0x000f220000000a00 */
[----:B0-----:R-:W-:Y:S01]  /*0080*/  ISETP.NE.AND P1, PT, RZ, UR4, PT ;  /* 0x00000004ff007c0c */ /* 0x001fe2000bf25270 */
[----:B------:R-:W0:Y:S06]  /*0090*/  LDCU.64 UR4, c[0x0][0x450] ;  /* 0x00008a00ff0477ac */ /* 0x000e2c0008000a00 */
[----:B------:R-:W3:Y:S06]  /*00a0*/  LDC.64 R28, c[0x0][0x3e8] ;  /* 0x0000fa00ff1c7b82 */ /* 0x000eec0000000a00 */
[----:B-1----:R-:W3:Y:S01]  /*00b0*/  @P1 LDG.E.64 R2, desc[UR6][R96.64] ;  /* 0x0000000660021981 */ /* 0x002ee2000c1e1b00 */
[----:B--2---:R-:W-:Y:S01]  /*00c0*/  LOP3.LUT R161, R0, 0x1f, RZ, 0xc0, !PT ;  /* 0x0000001f00a17812 */ /* 0x004fe200078ec0ff */
[----:B------:R-:W1:Y:S01]  /*00d0*/  @P1 LDC R31, c[0x0][0x460] ;  /* 0x00011800ff1f1b82 */ /* 0x000e620000000800 */
[----:B0-----:R-:W-:-:S02]  /*00e0*/  IMAD.U32 R86, RZ, RZ, UR4 ;  /* 0x00000004ff567e24 */ /* 0x001fc4000f8e00ff */
[----:B------:R-:W-:Y:S01]  /*00f0*/  IMAD.U32 R87, RZ, RZ, UR5 ;  /* 0x00000005ff577e24 */ /* 0x000fe2000f8e00ff */
[----:B------:R-:W0:Y:S01]  /*0100*/  LDCU.64 UR4, c[0x0][0x438] ;  /* 0x00008700ff0477ac */ /* 0x000e220008000a00 */
[----:B----4-:R-:W-:-:S04]  /*0110*/  IMAD.WIDE.U32 R24, R161, 0x10, R24 ;  /* 0x00000010a1187825 */ /* 0x010fc800078e0018 */
[----:B------:R-:W5:Y:S01]  /*0120*/  @P1 LDG.E.64 R86, desc[UR6][R86.64] ;  /* 0x0000000656561981 */ /* 0x000f62000c1e1b00 */
[----:B---3--:R-:W-:-:S03]  /*0130*/  IMAD.WIDE.U32 R28, R161, 0x10, R28 ;  /* 0x00000010a11c7825 */ /* 0x008fc600078e001c */
[----:B------:R-:W2:Y:S04]  /*0140*/  LDG.E.128 R132, desc[UR6][R24.64] ;  /* 0x0000000618847981 */ /* 0x000ea8000c1e1d00 */
[----:B------:R-:W3:Y:S01]  /*0150*/  LDG.E.128 R120, desc[UR6][R28.64] ;  /* 0x000000061c787981 */ /* 0x000ee2000c1e1d00 */
[----:B0-----:R-:W-:-:S03]  /*0160*/  ISETP.NE.U32.AND P0, PT, RZ, UR4, PT ;  /* 0x00000004ff007c0c */ /* 0x001fc6000bf05070 */
[----:B------:R-:W4:Y:S01]  /*0170*/  LDG.E.128 R128, desc[UR6][R24.64+0x200] ;  /* 0x0002000618807981 */ /* 0x000f22000c1e1d00 */
[----:B------:R-:W-:-:S03]  /*0180*/  ISETP.NE.AND.EX P0, PT, RZ, UR5, PT, P0 ;  /* 0x00000005ff007c0c */ /* 0x000fc6000bf05300 */
[----:B------:R-:W4:Y:S04]  /*0190*/  LDG.E.128 R4, desc[UR6][R28.64+0x200] ;  /* 0x000200061c047981 */ /* 0x000f28000c1e1d00 */
[----:B------:R-:W5:Y:S04]  /*01a0*/  LDG.E.128 R16, desc[UR6][R28.64+0x400] ;  /* 0x000400061c107981 */ /* 0x000f68000c1e1d00 */
[----:B------:R-:W5:Y:S02]  /*01b0*/  LDG.E.128 R8, desc[UR6][R28.64+0x600] ;  /* 0x000600061c087981 */ /* 0x000f64000c1e1d00 */
[----:B------:R-:W0:Y:S02]  /*01c0*/  @P0 LDC.64 R26, c[0x0][0x438] ;  /* 0x00010e00ff1a0b82 */ /* 0x000e240000000a00 */
[----:B------:R-:W5:Y:S04]  /*01d0*/  LDG.E.128 R20, desc[UR6][R24.64+0x400] ;  /* 0x0004000618147981 */ /* 0x000f68000c1e1d00 */
[----:B------:R1:W5:Y:S01]  /*01e0*/  LDG.E.128 R12, desc[UR6][R24.64+0x600] ;  /* 0x00060006180c7981 */ /* 0x000362000c1e1d00 */
[----:B0-----:R-:W-:-:S05]  /*01f0*/  @P0 IMAD.WIDE.U32 R26, R161, 0x10, R26 ;  /* 0x00000010a11a0825 */ /* 0x001fca00078e001a */
[----:B------:R0:W5:Y:S04]  /*0200*/  @P0 LDG.E.128 R56, desc[UR6][R26.64] ;  /* 0x000000061a380981 */ /* 0x000168000c1e1d00 */
[----:B------:R0:W5:Y:S04]  /*0210*/  @P0 LDG.E.128 R52, desc[UR6][R26.64+0x200] ;  /* 0x000200061a340981 */ /* 0x000168000c1e1d00 */
[----:B------:R0:W5:Y:S04]  /*0220*/  @P0 LDG.E.128 R48, desc[UR6][R26.64+0x400] ;  /* 0x000400061a300981 */ /* 0x000168000c1e1d00 */
[----:B------:R0:W5:Y:S01]  /*0230*/  @P0 LDG.E.128 R44, desc[UR6][R26.64+0x600] ;  /* 0x000600061a2c0981 */ /* 0x000162000c1e1d00 */
[----:B------:R-:W0:Y:S08]  /*0240*/  S2UR UR5, SR_CTAID.X ;  /* 0x00000000000579c3 */ /* 0x000e300000002500 */
[----:B-1----:R-:W1:Y:S01]  /*0250*/  LDC R25, c[0x0][0x360] ;  /* 0x0000d800ff197b82 */ /* 0x002e620000000800 */
[----:B0-----:R-:W-:Y:S01]  /*0260*/  USHF.L.U32 UR4, UR5, 0x2, URZ ;  /* 0x0000000205047899 */ /* 0x001fe200080006ff */
[----:B------:R-:W-:-:S04]  /*0270*/  @P1 IADD3 R96, P2, PT, R2, R31, RZ ;  /* 0x0000001f02601210 */ /* 0x000fc80007f5e0ff */
[----:B------:R-:W-:Y:S01]  /*0280*/  @P1 IADD3.X R97, PT, PT, RZ, R3, RZ, P2, !PT ;  /* 0x00000003ff611210 */ /* 0x000fe200017fe4ff */
[--C-:B-1----:R-:W-:Y:S01]  /*0290*/  IMAD R3, R25, UR5, R0.reuse ;  /* 0x0000000519037c24 */ /* 0x102fe2000f8e0200 */
[----:B------:R-:W-:-:S04]  /*02a0*/  SHF.R.U32.HI R0, RZ, 0x5, R0 ;  /* 0x00000005ff007819 */ /* 0x000fc80000011600 */
[----:B------:R-:W-:-:S04]  /*02b0*/  LOP3.LUT R0, R0, UR4, RZ, 0xfc, !PT ;  /* 0x0000000400007c12 */ /* 0x000fc8000f8efcff */
[----:B------:R-:W-:Y:S01]  /*02c0*/  ISETP.GE.AND P1, PT, R0, UR8, PT ;  /* 0x0000000800007c0c */ /* 0x000fe2000bf26270 */
[--C-:B--2---:R-:W-:Y:S01]  /*02d0*/  @P0 IMAD.MOV.U32 R154, RZ, RZ, R132.reuse ;  /* 0x000000ffff9a0224 */ /* 0x104fe200078e0084 */
[-C--:B------:R-:W-:Y:S01]  /*02e0*/  @P0 MOV R152, R134.reuse ;  /* 0x0000008600980202 */ /* 0x080fe20000000f00 */
[--C-:B------:R-:W-:Y:S01]  /*02f0*/  @P0 IMAD.MOV.U32 R153, RZ, RZ, R133.reuse ;  /* 0x000000ffff990224 */ /* 0x100fe200078e0085 */
[----:B------:R-:W-:Y:S01]  /*0300*/  @!P0 MOV R152, R134 ;  /* 0x0000008600988202 */ /* 0x000fe20000000f00 */
[----:B------:R-:W-:Y:S02]  /*0310*/  @!P0 IMAD.MOV.U32 R154, RZ, RZ, R132 ;  /* 0x000000ffff9a8224 */ /* 0x000fe400078e0084 */
[----:B------:R-:W-:Y:S02]  /*0320*/  @!P0 IMAD.MOV.U32 R153, RZ, RZ, R133 ;  /* 0x000000ffff998224 */ /* 0x000fe400078e0085 */
[----:B---3--:R-:W-:Y:S01]  /*0330*/  @P0 IMAD.MOV.U32 R119, RZ, RZ, R121 ;  /* 0x000000ffff770224 */ /* 0x008fe200078e0079 */
[----:B----4-:R-:W-:Y:S01]  /*0340*/  @P0 MOV R134, R128 ;  /* 0x0000008000860202 */ /* 0x010fe20000000f00 */
[----:B------:R-:W-:Y:S01]  /*0350*/  @P0 IMAD.MOV.U32 R118, RZ, RZ, R122 ;  /* 0x000000ffff760224 */ /* 0x000fe200078e007a */
[----:B------:R-:W-:Y:S01]  /*0360*/  @!P0 MOV R119, R121 ;  /* 0x0000007900778202 */ /* 0x000fe20000000f00 */
[----:B------:R-:W-:Y:S01]  /*0370*/  @P0 IMAD.MOV.U32 R117, RZ, RZ, R123 ;  /* 0x000000ffff750224 */ /* 0x000fe200078e007b */
[----:B------:R-:W-:Y:S01]  /*0380*/  @!P0 MOV R117, R123 ;  /* 0x0000007b00758202 */ /* 0x000fe20000000f00 */
[----:B------:R-:W-:-:S02]  /*0390*/  @P0 IMAD.MOV.U32 R133, RZ, RZ, R129 ;  /* 0x000000ffff850224 */ /* 0x000fc400078e0081 */
[----:B------:R-:W-:Y:S01]  /*03a0*/  @P0 IMAD.MOV.U32 R132, RZ, RZ, R130 ;  /* 0x000000ffff840224 */ /* 0x000fe200078e0082 */
[----:B------:R-:W-:Y:S01]  /*03b0*/  @!P0 MOV R132, R130 ;  /* 0x0000008200848202 */ /* 0x000fe20000000f00 */
[----:B------:R-:W-:Y:S02]  /*03c0*/  @!P0 IMAD.MOV.U32 R118, RZ, RZ, R122 ;  /* 0x000000ffff768224 */ /* 0x000fe400078e007a */
[----:B------:R-:W-:Y:S02]  /*03d0*/  @!P0 IMAD.MOV.U32 R134, RZ, RZ, R128 ;  /* 0x000000ffff868224 */ /* 0x000fe400078e0080 */
[----:B------:R-:W-:Y:S02]  /*03e0*/  @!P0 IMAD.MOV.U32 R133, RZ, RZ, R129 ;  /* 0x000000ffff858224 */ /* 0x000fe400078e0081 */
[----:B------:R-:W-:Y:S02]  /*03f0*/  @P0 IMAD.MOV.U32 R116, RZ, RZ, R4 ;  /* 0x000000ffff740224 */ /* 0x000fe400078e0004 */
[----:B------:R-:W-:Y:S01]  /*0400*/  @P0 IMAD.MOV.U32 R115, RZ, RZ, R5 ;  /* 0x000000ffff730224 */ /* 0x000fe200078e0005 */
[----:B------:R-:W-:Y:S06]  /*0410*/  @P1 EXIT ;  /* 0x000000000000194d */ /* 0x000fec0003800000 */
[----:B------:R-:W-:Y:S01]  /*0420*/  SHF.R.U64 R2, R96, 0x2, R97 ;  /* 0x0000000260027819 */ /* 0x000fe20000001261 */
[----:B------:R-:W-:Y:S01]  /*0430*/  @!P0 IMAD.MOV.U32 R115, RZ, RZ, R5 ;  /* 0x000000ffff738224 */ /* 0x000fe200078e0005 */
[----:B------:R-:W-:Y:S01]  /*0440*/  @!P0 MOV R116, R4 ;  /* 0x0000000400748202 */ /* 0x000fe20000000f00 */
[----:B------:R-:W-:Y:S01]  /*0450*/  IMAD.HI.U32 R5, R3, -0x326172a9, RZ ;  /* 0xcd9e8d5703057827 */ /* 0x000fe200078e00ff */
[----:B------:R-:W-:Y:S02]  /*0460*/  SHF.R.U32.HI R4, RZ, 0x2, R97 ;  /* 0x00000002ff047819 */ /* 0x000fe40000011661 */
[----:B-----5:R-:W-:Y:S02]  /*0470*/  @!P0 CS2R R58, SRZ ;  /* 0x00000000003a8805 */ /* 0x020fe4000001ff00 */
[----:B------:R-:W-:Y:S01]  /*0480*/  @P0 MOV R113, R7 ;  /* 0x0000000700710202 */ /* 0x000fe20000000f00 */
[----:B------:R-:W-:Y:S01]  /*0490*/  IMAD.HI.U32 R25, R2, -0x2daee0ad, RZ ;  /* 0xd2511f5302197827 */ /* 0x000fe200078e00ff */
[----:B------:R-:W-:-:S02]  /*04a0*/  LOP3.LUT R5, R4, R5, R86, 0x96, !PT ;  /* 0x0000000504057212 */ /* 0x000fc400078e9656 */
[----:B------:R-:W-:Y:S02]  /*04b0*/  @!P0 CS2R R56, SRZ ;  /* 0x0000000000388805 */ /* 0x000fe4000001ff00 */
[----:B------:R-:W-:Y:S01]  /*04c0*/  @P0 MOV R129, R21 ;  /* 0x0000001500810202 */ /* 0x000fe20000000f00 */
[----:B------:R-:W-:Y:S01]  /*04d0*/  IMAD R29, R2, -0x2daee0ad, RZ ;  /* 0xd2511f53021d7824 */ /* 0x000fe200078e02ff */
[----:B------:R-:W-:Y:S01]  /*04e0*/  LOP3.LUT R25, R25, R87, RZ, 0x3c, !PT ;  /* 0x0000005719197212 */ /* 0x000fe200078e3cff */
[----:B------:R-:W-:Y:S01]  /*04f0*/  IMAD.HI.U32 R26, R5, -0x2daee0ad, RZ ;  /* 0xd2511f53051a7827 */ /* 0x000fe200078e00ff */
[----:B------:R-:W-:Y:S02]  /*0500*/  @P0 MOV R126, R23 ;  /* 0x00000017007e0202 */ /* 0x000fe40000000f00 */
[----:B------:R-:W-:Y:S02]  /*0510*/  @!P0 CS2R R54, SRZ ;  /* 0x0000000000368805 */ /* 0x000fe4000001ff00 */
[----:B------:R-:W-:Y:S01]  /*0520*/  @P0 MOV R111, R17 ;  /* 0x00000011006f0202 */ /* 0x000fe20000000f00 */
[----:B------:R-:W-:Y:S01]  /*0530*/  VIADD R30, R87, 0xbb67ae85 ;  /* 0xbb67ae85571e7836 */ /* 0x000fe20000000000 */
[----:B------:R-:W-:Y:S01]  /*0540*/  @P0 MOV R108, R19 ;  /* 0x00000013006c0202 */ /* 0x000fe20000000f00 */
[----:B------:R-:W-:Y:S01]  /*0550*/  VIADD R28, R86, 0x9e3779b9 ;  /* 0x9e3779b9561c7836 */ /* 0x000fe20000000000 */
[----:B------:R-:W-:Y:S01]  /*0560*/  @P0 MOV R123, R13 ;  /* 0x0000000d007b0202 */ /* 0x000fe20000000f00 */
[----:B------:R-:W-:Y:S01]  /*0570*/  IMAD R27, R3, -0x326172a9, RZ ;  /* 0xcd9e8d57031b7824 */ /* 0x000fe200078e02ff */
[----:B------:R-:W-:Y:S01]  /*0580*/  LOP3.LUT R26, R30, R29, R26, 0x96, !PT ;  /* 0x0000001d1e1a7212 */ /* 0x000fe200078e961a */
[----:B------:R-:W-:Y:S01]  /*0590*/  IMAD.HI.U32 R24, R25, -0x326172a9, RZ ;  /* 0xcd9e8d5719187827 */ /* 0x000fe200078e00ff */
[----:B------:R-:W-:-:S02]  /*05a0*/  @P0 MOV R121, R15 ;  /* 0x0000000f00790202 */ /* 0x000fc40000000f00 */
[----:B------:R-:W-:Y:S02]  /*05b0*/  @!P0 CS2R R52, SRZ ;  /* 0x0000000000348805 */ /* 0x000fe4000001ff00 */
[----:B------:R-:W-:Y:S01]  /*05c0*/  @P0 MOV R105, R9 ;  /* 0x0000000900690202 */ /* 0x000fe20000000f00 */
[----:B------:R-:W-:Y:S01]  /*05d0*/  @P0 IMAD.MOV.U32 R114, RZ, RZ, R6 ;  /* 0x000000ffff720224 */ /* 0x000fe200078e0006 */
[----:B------:R-:W-:Y:S01]  /*05e0*/  LOP3.LUT R24, R28, R27, R24, 0x96, !PT ;  /* 0x0000001b1c187212 */ /* 0x000fe200078e9618 */
[----:B------:R-:W-:Y:S01]  /*05f0*/  IMAD R28, R5, -0x2daee0ad, RZ ;  /* 0xd2511f53051c7824 */ /* 0x000fe200078e02ff */
[----:B------:R-:W-:Y:S01]  /*0600*/  @!P0 MOV R114, R6 ;  /* 0x0000000600728202 */ /* 0x000fe20000000f00 */
[----:B------:R-:W-:Y:S01]  /*0610*/  @!P0 IMAD.MOV.U32 R113, RZ, RZ, R7 ;  /* 0x000000ffff718224 */ /* 0x000fe200078e0007 */
[----:B------:R-:W-:Y:S01]  /*0620*/  @P0 MOV R103, R11 ;  /* 0x0000000b00670202 */ /* 0x000fe20000000f00 */
[----:B------:R-:W-:Y:S01]  /*0630*/  VIADD R27, R86, 0x3c6ef372 ;  /* 0x3c6ef372561b7836 */ /* 0x000fe20000000000 */
[----:B------:R-:W-:Y:S01]  /*0640*/  @!P0 CS2R R50, SRZ ;  /* 0x0000000000328805 */ /* 0x000fe2000001ff00 */
[----:B------:R-:W-:Y:S01]  /*0650*/  IMAD R6, R25, -0x326172a9, RZ ;  /* 0xcd9e8d5719067824 */ /* 0x000fe200078e02ff */
[----:B------:R-:W-:Y:S01]  /*0660*/  @!P0 CS2R R48, SRZ ;  /* 0x0000000000308805 */ /* 0x000fe2000001ff00 */
[----:B------:R-:W-:Y:S01]  /*0670*/  IMAD.HI.U32 R5, R26, -0x326172a9, RZ ;  /* 0xcd9e8d571a057827 */ /* 0x000fe200078e00ff */
[----:B------:R-:W-:-:S02]  /*0680*/  @!P0 CS2R R46, SRZ ;  /* 0x00000000002e8805 */ /* 0x000fc4000001ff00 */
[----:B------:R-:W-:Y:S02]  /*0690*/  @!P0 CS2R R44, SRZ ;  /* 0x00000000002c8805 */ /* 0x000fe4000001ff00 */
[----:B------:R-:W-:Y:S01]  /*06a0*/  LOP3.LUT R96, R96, 0x3, RZ, 0xc0, !PT ;  /* 0x0000000360607812 */ /* 0x000fe200078ec0ff */
[----:B------:R-:W-:Y:S01]  /*06b0*/  IMAD.HI.U32 R7, R24, -0x2daee0ad, RZ ;  /* 0xd2511f5318077827 */ /* 0x000fe200078e00ff */
[----:B------:R-:W-:Y:S01]  /*06c0*/  LOP3.LUT R5, R27, R6, R5, 0x96, !PT ;  /* 0x000000061b057212 */ /* 0x000fe200078e9605 */
[----:B------:R-:W0:Y:S01]  /*06d0*/  LDCU UR8, c[0x0][0x404] ;  /* 0x00008080ff0877ac */ /* 0x000e220008000800 */
[----:B------:R-:W-:Y:S01]  /*06e0*/  PRMT R160, R58, 0x7632, R160 ;  /* 0x000076323aa07816 */ /* 0x000fe200000000a0 */
[----:B------:R-:W-:Y:S01]  /*06f0*/  VIADD R25, R87, 0x76cf5d0a ;  /* 0x76cf5d0a57197836 */ /* 0x000fe20000000000 */
[----:B------:R-:W-:Y:S01]  /*0700*/  PRMT R159, R152, 0x7632, R159 ;  /* 0x00007632989f7816 */ /* 0x000fe2000000009f */
[----:B------:R-:W-:Y:S01]  /*0710*/  @P0 IMAD.MOV.U32 R130, RZ, RZ, R20 ;  /* 0x000000ffff820224 */ /* 0x000fe200078e0014 */
[----:B------:R-:W-:Y:S01]  /*0720*/  @!P0 MOV R130, R20 ;  /* 0x0000001400828202 */ /* 0x000fe20000000f00 */
[----:B------:R-:W-:Y:S01]  /*0730*/  @!P0 IMAD.MOV.U32 R129, RZ, RZ, R21 ;  /* 0x000000ffff818224 */ /* 0x000fe200078e0015 */
[----:B------:R-:W-:Y:S01]  /*0740*/  LOP3.LUT R7, R25, R28, R7, 0x96, !PT ;  /* 0x0000001c19077212 */ /* 0x000fe200078e9607 */
[----:B------:R-:W-:Y:S01]  /*0750*/  IMAD R25, R24, -0x2daee0ad, RZ ;  /* 0xd2511f5318197824 */ /* 0x000fe200078e02ff */
[----:B------:R-:W-:Y:S01]  /*0760*/  PRMT R158, R57, 0x7632, R158 ;  /* 0x00007632399e7816 */ /* 0x000fe2000000009e */
[----:B------:R-:W-:Y:S01]  /*0770*/  IMAD.HI.U32 R20, R5, -0x2daee0ad, RZ ;  /* 0xd2511f5305147827 */ /* 0x000fe200078e00ff */
[----:B------:R-:W-:Y:S01]  /*0780*/  PRMT R157, R153, 0x7632, R157 ;  /* 0x00007632999d7816 */ /* 0x000fe2000000009d */
[----:B------:R-:W1:Y:S01]  /*0790*/  LDCU.U8 UR9, c[0x0][0x410] ;  /* 0x00008200ff0977ac */ /* 0x000e620008000000 */
[----:B------:R-:W-:Y:S01]  /*07a0*/  PRMT R156, R56, 0x7632, R156 ;  /* 0x00007632389c7816 */ /* 0x000fe2000000009c */
[----:B------:R-:W-:Y:S01]  /*07b0*/  VIADD R24, R87, 0x32370b8f ;  /* 0x32370b8f57187836 */ /* 0x000fe20000000000 */
[----:B------:R-:W-:Y:S01]  /*07c0*/  PRMT R155, R154, 0x7632, R155 ;  /* 0x000076329a9b7816 */ /* 0x000fe2000000009b */
[----:B------:R-:W-:Y:S01]  /*07d0*/  VIADD R27, R86, 0xdaa66d2b ;  /* 0xdaa66d2b561b7836 */ /* 0x000fe20000000000 */
[----:B------:R-:W-:Y:S01]  /*07e0*/  PRMT R143, R113, 0x7632, R143 ;  /* 0x00007632718f7816 */ /* 0x000fe2000000008f */
[----:B------:R-:W-:Y:S01]  /*07f0*/  IMAD R21, R26, -0x326172a9, RZ ;  /* 0xcd9e8d571a157824 */ /* 0x000fe200078e02ff */
[----:B------:R-:W-:Y:S01]  /*0800*/  LOP3.LUT R20, R24, R25, R20, 0x96, !PT ;  /* 0x0000001918147212 */ /* 0x000fe200078e9614 */
[----:B------:R-:W-:Y:S01]  /*0810*/  IMAD.HI.U32 R6, R7, -0x326172a9, RZ ;  /* 0xcd9e8d5707067827 */ /* 0x000fe200078e00ff */
[----:B------:R-:W-:Y:S01]  /*0820*/  PRMT R142, R114, 0x7632, R142 ;  /* 0x00007632728e7816 */ /* 0x000fe2000000008e */
[----:B------:R-:W2:Y:S01]  /*0830*/  LDCU UR12, c[0x0][0x448] ;  /* 0x00008900ff0c77ac */ /* 0x000ea20008000800 */
[----:B------:R-:W-:Y:S01]  /*0840*/  PRMT R141, R115, 0x7632, R141 ;  /* 0x00007632738d7816 */ /* 0x000fe2000000008d */
[----:B------:R-:W-:Y:S01]  /*0850*/  @P0 IMAD.MOV.U32 R128, RZ, RZ, R22 ;  /* 0x000000ffff800224 */ /* 0x000fe200078e0016 */
[----:B------:R-:W-:Y:S01]  /*0860*/  LOP3.LUT R6, R27, R21, R6, 0x96, !PT ;  /* 0x000000151b067212 */ /* 0x000fe200078e9606 */
[----:B------:R-:W-:Y:S01]  /*0870*/  IMAD R24, R5, -0x2daee0ad, RZ ;  /* 0xd2511f5305187824 */ /* 0x000fe200078e02ff */
[----:B------:R-:W-:Y:S01]  /*0880*/  @!P0 MOV R128, R22 ;  /* 0x0000001600808202 */ /* 0x000fe20000000f00 */
[----:B------:R-:W-:Y:S01]  /*0890*/  @!P0 IMAD.MOV.U32 R126, RZ, RZ, R23 ;  /* 0x000000ffff7e8224 */ /* 0x000fe200078e0017 */
[----:B------:R-:W-:Y:S01]  /*08a0*/  PRMT R140, R116, 0x7632, R140 ;  /* 0x00007632748c7816 */ /* 0x000fe2000000008c */
[----:B------:R-:W-:Y:S01]  /*08b0*/  VIADD R21, R86, 0x78dde6e4 ;  /* 0x78dde6e456157836 */ /* 0x000fe20000000000 */
[----:B------:R-:W-:Y:S01]  /*08c0*/  PRMT R139, R117, 0x7632, R139 ;  /* 0x00007632758b7816 */ /* 0x000fe2000000008b */
[----:B------:R-:W-:Y:S01]  /*08d0*/  IMAD R22, R7, -0x326172a9, RZ ;  /* 0xcd9e8d5707167824 */ /* 0x000fe200078e02ff */
[----:B------:R-:W-:Y:S01]  /*08e0*/  PRMT R138, R118, 0x7632, R138 ;  /* 0x00007632768a7816 */ /* 0x000fe2000000008a */
[----:B------:R-:W-:Y:S01]  /*08f0*/  IMAD.HI.U32 R5, R20, -0x326172a9, RZ ;  /* 0xcd9e8d5714057827 */ /* 0x000fe200078e00ff */
[----:B------:R-:W-:Y:S01]  /*0900*/  PRMT R137, R119, 0x7632, R137 ;  /* 0x0000763277897816 */ /* 0x000fe20000000089 */
[----:B------:R-:W3:Y:S01]  /*0910*/  LDCU.64 UR10, c[0x0][0x408] ;  /* 0x00008100ff0a77ac */ /* 0x000ee20008000a00 */
[----:B------:R-:W-:Y:S01]  /*0920*/  PRMT R136, R120, 0x7632, R136 ;  /* 0x0000763278887816 */ /* 0x000fe20000000088 */
[----:B------:R-:W-:Y:S01]  /*0930*/  IMAD.HI.U32 R7, R6, -0x2daee0ad, RZ ;  /* 0xd2511f5306077827 */ /* 0x000fe200078e00ff */
[----:B------:R-:W-:Y:S01]  /*0940*/  LOP3.LUT R5, R21, R22, R5, 0x96, !PT ;  /* 0x0000001615057212 */ /* 0x000fe200078e9605 */
[----:B------:R-:W4:Y:S02]  /*0950*/  LDCU.64 UR4, c[0x0][0x3a0] ;  /* 0x00007400ff0477ac */ /* 0x000f240008000a00 */
[----:B------:R-:W-:-:S02]  /*0960*/  VIADD R23, R87, 0xed9eba14 ;  /* 0xed9eba1457177836 */ /* 0x000fc40000000000 */
[----:B------:R-:W-:Y:S01]  /*0970*/  @P0 IMAD.MOV.U32 R112, RZ, RZ, R16 ;  /* 0x000000ffff700224 */ /* 0x000fe200078e0010 */
[----:B------:R-:W-:Y:S01]  /*0980*/  @!P0 MOV R112, R16 ;  /* 0x0000001000708202 */ /* 0x000fe20000000f00 */
[----:B------:R-:W-:Y:S01]  /*0990*/  @!P0 IMAD.MOV.U32 R111, RZ, RZ, R17 ;  /* 0x000000ffff6f8224 */ /* 0x000fe200078e0011 */
[----:B------:R-:W-:Y:S01]  /*09a0*/  LOP3.LUT R7, R23, R24, R7, 0x96, !PT ;  /* 0x0000001817077212 */ /* 0x000fe200078e9607 */
[----:B------:R-:W-:Y:S01]  /*09b0*/  IMAD R17, R20, -0x326172a9, RZ ;  /* 0xcd9e8d5714117824 */ /* 0x000fe200078e02ff */
[----:B------:R-:W-:Y:S01]  /*09c0*/  PRMT R144, R112, 0x7632, R144 ;  /* 0x0000763270907816 */ /* 0x000fe20000000090 */
[----:B------:R-:W-:Y:S01]  /*09d0*/  IMAD R21, R6, -0x2daee0ad, RZ ;  /* 0xd2511f5306157824 */ /* 0x000fe200078e02ff */
[----:B------:R-:W-:Y:S01]  /*09e0*/  PRMT R145, R111, 0x7632, R145 ;  /* 0x000076326f917816 */ /* 0x000fe20000000091 */
[----:B------:R-:W-:-:S04]  /*09f0*/  IMAD.HI.U32 R16, R5, -0x2daee0ad, RZ ;  /* 0xd2511f5305107827 */ /* 0x000fc800078e00ff */
[----:B------:R-:W-:Y:S02]  /*0a00*/  VIADD R20, R87, 0xa9066899 ;  /* 0xa906689957147836 */ /* 0x000fe40000000000 */
[----:B------:R-:W-:Y:S02]  /*0a10*/  VIADD R22, R86, 0x1715609d ;  /* 0x1715609d56167836 */ /* 0x000fe40000000000 */
[----:B------:R-:W-:Y:S01]  /*0a20*/  IMAD.HI.U32 R6, R7, -0x326172a9, RZ ;  /* 0xcd9e8d5707067827 */ /* 0x000fe200078e00ff */
[----:B------:R-:W-:-:S03]  /*0a30*/  LOP3.LUT R16, R20, R21, R16, 0x96, !PT ;  /* 0x0000001514107212 */ /* 0x000fc600078e9610 */
[----:B------:R-:W-:Y:S01]  /*0a40*/  @P0 IMAD.MOV.U32 R110, RZ, RZ, R18 ;  /* 0x000000ffff6e0224 */ /* 0x000fe200078e0012 */
[----:B------:R-:W-:Y:S01]  /*0a50*/  LOP3.LUT R6, R22, R17, R6, 0x96, !PT ;  /* 0x0000001116067212 */ /* 0x000fe200078e9606 */
[----:B------:R-:W-:Y:S01]  /*0a60*/  IMAD R20, R5, -0x2daee0ad, RZ ;  /* 0xd2511f5305147824 */ /* 0x000fe200078e02ff */
[----:B------:R-:W-:Y:S01]  /*0a70*/  @!P0 MOV R110, R18 ;  /* 0x00000012006e8202 */ /* 0x000fe20000000f00 */
[----:B------:R-:W-:Y:S02]  /*0a80*/  @!P0 IMAD.MOV.U32 R108, RZ, RZ, R19 ;  /* 0x000000ffff6c8224 */ /* 0x000fe400078e0013 */
[----:B------:R-:W-:Y:S01]  /*0a90*/  VIADD R17, R86, 0xb54cda56 ;  /* 0xb54cda5656117836 */ /* 0x000fe20000000000 */
[----:B------:R-:W-:Y:S01]  /*0aa0*/  PRMT R146, R110, 0x7632, R146 ;  /* 0x000076326e927816 */ /* 0x000fe20000000092 */
[----:B------:R-:W-:Y:S01]  /*0ab0*/  IMAD R18, R7, -0x326172a9, RZ ;  /* 0xcd9e8d5707127824 */ /* 0x000fe200078e02ff */
[----:B------:R-:W-:Y:S01]  /*0ac0*/  PRMT R147, R108, 0x7632, R147 ;  /* 0x000076326c937816 */ /* 0x000fe20000000093 */
[----:B------:R-:W-:-:S04]  /*0ad0*/  IMAD.HI.U32 R5, R16, -0x326172a9, RZ ;  /* 0xcd9e8d5710057827 */ /* 0x000fc800078e00ff */
[----:B------:R-:W-:Y:S01]  /*0ae0*/  IMAD.HI.U32 R7, R6, -0x2daee0ad, RZ ;  /* 0xd2511f5306077827 */ /* 0x000fe200078e00ff */
[----:B------:R-:W-:-:S03]  /*0af0*/  LOP3.LUT R5, R17, R18, R5, 0x96, !PT ;  /* 0x0000001211057212 */ /* 0x000fc600078e9605 */
[----:B------:R-:W-:Y:S02]  /*0b00*/  VIADD R19, R87, 0x646e171e ;  /* 0x646e171e57137836 */ /* 0x000fe40000000000 */
[----:B------:R-:W-:Y:S01]  /*0b10*/  @P0 IMAD.MOV.U32 R125, RZ, RZ, R12 ;  /* 0x000000ffff7d0224 */ /* 0x000fe200078e000c */
[----:B------:R-:W-:Y:S01]  /*0b20*/  @!P0 MOV R125, R12 ;  /* 0x0000000c007d8202 */ /* 0x000fe20000000f00 */
[----:B------:R-:W-:Y:S01]  /*0b30*/  @!P0 IMAD.MOV.U32 R123, RZ, RZ, R13 ;  /* 0x000000ffff7b8224 */ /* 0x000fe200078e000d */
[----:B------:R-:W-:Y:S01]  /*0b40*/  LOP3.LUT R7, R19, R20, R7, 0x96, !PT ;  /* 0x0000001413077212 */ /* 0x000fe200078e9607 */
[----:B------:R-:W-:Y:S02]  /*0b50*/  IMAD R13, R16, -0x326172a9, RZ ;  /* 0xcd9e8d57100d7824 */ /* 0x000fe400078e02ff */
[----:B------:R-:W-:Y:S02]  /*0b60*/  IMAD R17, R6, -0x2daee0ad, RZ ;  /* 0xd2511f5306117824 */ /* 0x000fe400078e02ff */
        /* <DEDUP_REMOVED lines=10> */
[----:B------:R-:W-:Y:S02]  /*0c10*/  VIADD R13, R86, 0xf1bbcdc8 ;  /* 0xf1bbcdc8560d7836 */ /* 0x000fe40000000000 */
[----:B------:R-:W-:Y:S02]  /*0c20*/  IMAD R14, R7, -0x326172a9, RZ ;  /* 0xcd9e8d57070e7824 */ /* 0x000fe400078e02ff */
[----:B------:R-:W-:-:S04]  /*0c30*/  IMAD.HI.U32 R5, R12, -0x326172a9, RZ ;  /* 0xcd9e8d570c057827 */ /* 0x000fc800078e00ff */
[----:B------:R-:W-:Y:S01]  /*0c40*/  IMAD.HI.U32 R7, R6, -0x2daee0ad, RZ ;  /* 0xd2511f5306077827 */ /* 0x000fe200078e00ff */
[----:B------:R-:W-:-:S03]  /*0c50*/  LOP3.LUT R14, R13, R14, R5, 0x96, !PT ;  /* 0x0000000e0d0e7212 */ /* 0x000fc600078e9605 */
[C---:B------:R-:W-:Y:S02]  /*0c60*/  VIADD R15, R87.reuse, 0xdb3d7428 ;  /* 0xdb3d7428570f7836 */ /* 0x040fe40000000000 */
[----:B------:R-:W-:Y:S01]  /*0c70*/  @P0 IMAD.MOV.U32 R106, RZ, RZ, R8 ;  /* 0x000000ffff6a0224 */ /* 0x000fe200078e0008 */
[----:B------:R-:W-:Y:S01]  /*0c80*/  @!P0 MOV R106, R8 ;  /* 0x00000008006a8202 */ /* 0x000fe20000000f00 */
[----:B------:R-:W-:Y:S01]  /*0c90*/  VIADD R8, R87, 0x96a522ad ;  /* 0x96a522ad57087836 */ /* 0x000fe20000000000 */
[----:B------:R-:W-:Y:S01]  /*0ca0*/  LOP3.LUT R7, R15, R16, R7, 0x96, !PT ;  /* 0x000000100f077212 */ /* 0x000fe200078e9607 */
[----:B------:R-:W-:Y:S01]  /*0cb0*/  IMAD R5, R6, -0x2daee0ad, RZ ;  /* 0xd2511f5306057824 */ /* 0x000fe200078e02ff */
[----:B------:R-:W-:Y:S01]  /*0cc0*/  PRMT R148, R106, 0x7632, R148 ;  /* 0x000076326a947816 */ /* 0x000fe20000000094 */
[----:B------:R-:W-:-:S04]  /*0cd0*/  IMAD.HI.U32 R94, R14, -0x2daee0ad, RZ ;  /* 0xd2511f530e5e7827 */ /* 0x000fc800078e00ff */
[----:B------:R-:W-:Y:S01]  /*0ce0*/  @!P0 IMAD.MOV.U32 R105, RZ, RZ, R9 ;  /* 0x000000ffff698224 */ /* 0x000fe200078e0009 */
[----:B------:R-:W-:Y:S01]  /*0cf0*/  LOP3.LUT R94, R8, R5, R94, 0x96, !PT ;  /* 0x00000005085e7212 */ /* 0x000fe200078e965e */
[----:B------:R-:W-:Y:S01]  /*0d00*/  @P0 IMAD.MOV.U32 R104, RZ, RZ, R10 ;  /* 0x000000ffff680224 */ /* 0x000fe200078e000a */
[----:B------:R-:W-:Y:S01]  /*0d10*/  @!P0 MOV R104, R10 ;  /* 0x0000000a00688202 */ /* 0x000fe20000000f00 */
[----:B------:R-:W-:Y:S01]  /*0d20*/  IMAD R12, R12, -0x326172a9, RZ ;  /* 0xcd9e8d570c0c7824 */ /* 0x000fe200078e02ff */
[----:B------:R-:W-:Y:S01]  /*0d30*/  PRMT R149, R105, 0x7632, R149 ;  /* 0x0000763269957816 */ /* 0x000fe20000000095 */
[----:B------:R-:W-:Y:S01]  /*0d40*/  IMAD.HI.U32 R95, R7, -0x326172a9, RZ ;  /* 0xcd9e8d57075f7827 */ /* 0x000fe200078e00ff */
[----:B------:R-:W-:-:S03]  /*0d50*/  PRMT R150, R104, 0x7632, R150 ;  /* 0x0000763268967816 */ /* 0x000fc60000000096 */
[----:B------:R-:W-:Y:S02]  /*0d60*/  VIADD R6, R86, 0x8ff34781 ;  /* 0x8ff3478156067836 */ /* 0x000fe40000000000 */
[----:B------:R-:W-:Y:S02]  /*0d70*/  @!P0 IMAD.MOV.U32 R103, RZ, RZ, R11 ;  /* 0x000000ffff678224 */ /* 0x000fe400078e000b */
[----:B------:R-:W-:Y:S01]  /*0d80*/  IMAD.MOV.U32 R5, RZ, RZ, RZ ;  /* 0x000000ffff057224 */ /* 0x000fe200078e00ff */
[----:B------:R-:W-:Y:S01]  /*0d90*/  LOP3.LUT R95, R6, R12, R95, 0x96, !PT ;  /* 0x0000000c065f7212 */ /* 0x000fe200078e965f */
[----:B------:R-:W-:Y:S01]  /*0da0*/  IMAD R88, R14, -0x2daee0ad, RZ ;  /* 0xd2511f530e587824 */ /* 0x000fe200078e02ff */
[----:B------:R-:W-:Y:S01]  /*0db0*/  PRMT R151, R103, 0x7632, R151 ;  /* 0x0000763267977816 */ /* 0x000fe20000000097 */
[----:B01234-:R-:W-:-:S07]  /*0dc0*/  IMAD R98, R7, -0x326172a9, RZ ;  /* 0xcd9e8d5707627824 */ /* 0x01ffce00078e02ff */
.L_x_3673:
[----:B0-----:R-:W0:Y:S08]  /*0dd0*/  LDC.64 R16, c[0x0][0x3f0] ;  /* 0x0000fc00ff107b82 */ /* 0x001e300000000a00 */
[----:B------:R-:W1:Y:S08]  /*0de0*/  LDC R165, c[0x0][0x388] ;  /* 0x0000e200ffa57b82 */ /* 0x000e700000000800 */
[----:B------:R-:W2:Y:S01]  /*0df0*/  LDC.64 R20, c[0x0][0x3f8] ;  /* 0x0000fe00ff147b82 */ /* 0x000ea20000000a00 */
[----:B0-----:R-:W-:-:S05]  /*0e00*/  IMAD.WIDE R16, R0, 0x4, R16 ;  /* 0x0000000400107825 */ /* 0x001fca00078e0210 */
[----:B------:R-:W3:Y:S01]  /*0e10*/  LDG.E R83, desc[UR6][R16.64] ;  /* 0x0000000610537981 */ /* 0x000ee2000c1e1900 */
[----:B------:R-:W-:Y:S01]  /*0e20*/  IMAD.MOV.U32 R85, RZ, RZ, RZ ;  /* 0x000000ffff557224 */ /* 0x000fe200078e00ff */
[----:B------:R-:W-:Y:S01]  /*0e30*/  ISETP.NE.U32.AND P0, PT, RZ, UR4, PT ;  /* 0x00000004ff007c0c */ /* 0x000fe2000bf05070 */
[C---:B------:R-:W-:Y:S01]  /*0e40*/  VIADD R22, R87.reuse, 0x1fd5c5a3 ;  /* 0x1fd5c5a357167836 */ /* 0x040fe20000000000 */
[----:B------:R-:W-:Y:S01]  /*0e50*/  IADD3 R24, PT, PT, R86, 0x78dde6e4, RZ ;  /* 0x78dde6e456187810 */ /* 0x000fe20007ffe0ff */
[----:B------:R-:W-:Y:S02]  /*0e60*/  VIADD R25, R87, 0x32370b8f ;  /* 0x32370b8f57197836 */ /* 0x000fe40000000000 */
[----:B--2---:R-:W-:Y:S01]  /*0e70*/  IMAD.WIDE R20, R0, 0x4, R20 ;  /* 0x0000000400147825 */ /* 0x004fe200078e0214 */
[----:B---3--:R-:W-:-:S04]  /*0e80*/  ISETP.GE.AND P1, PT, R83, 0x1, PT ;  /* 0x000000015300780c */ /* 0x008fc80003f26270 */
[----:B-----5:R0:W5:Y:S09]  /*0e90*/  LDG.E R102, desc[UR6][R20.64] ;  /* 0x0000000614667981 */ /* 0x020172000c1e1900 */
[----:B------:R-:W2:Y:S01]  /*0ea0*/  @P1 LDC.64 R16, c[0x0][0x390] ;  /* 0x0000e400ff101b82 */ /* 0x000ea20000000a00 */
[----:B------:R-:W-:-:S05]  /*0eb0*/  @P1 IADD3 R6, PT, PT, R83, -0x1, RZ ;  /* 0xffffffff53061810 */ /* 0x000fca0007ffe0ff */
[----:B-1----:R-:W-:-:S05]  /*0ec0*/  @P1 IMAD R6, R6, R165, RZ ;  /* 0x000000a506061224 */ /* 0x002fca00078e02ff */
[----:B------:R-:W-:-:S04]  /*0ed0*/  @P1 SHF.R.S32.HI R23, RZ, 0x1f, R6 ;  /* 0x0000001fff171819 */ /* 0x000fc80000011406 */
[----:B------:R-:W-:-:S04]  /*0ee0*/  @P1 LEA.HI R6, R23, R6, RZ, 0x3 ;  /* 0x0000000617061211 */ /* 0x000fc800078f18ff */
[----:B------:R-:W-:-:S05]  /*0ef0*/  @P1 LEA.HI.SX32 R85, R6, R161, 0x1d ;  /* 0x000000a106551211 */ /* 0x000fca00078feaff */
[----:B--2---:R-:W-:-:S05]  /*0f00*/  @P1 IMAD.WIDE.U32 R16, R85, 0x10, R16 ;  /* 0x0000001055101825 */ /* 0x004fca00078e0010 */
[----:B------:R1:W5:Y:S01]  /*0f10*/  @P1 LDG.E.128 R40, desc[UR6][R16.64] ;  /* 0x0000000610281981 */ /* 0x000362000c1e1d00 */
[----:B------:R-:W-:Y:S01]  /*0f20*/  ISETP.NE.AND.EX P0, PT, RZ, UR5, PT, P0 ;  /* 0x00000005ff007c0c */ /* 0x000fe2000bf05300 */
[----:B------:R-:W-:-:S05]  /*0f30*/  IMAD R6, R0, R165, RZ ;  /* 0x000000a500067224 */ /* 0x000fca00078e02ff */
[----:B------:R-:W-:-:S04]  /*0f40*/  SHF.R.S32.HI R23, RZ, 0x1f, R6 ;  /* 0x0000001fff177819 */ /* 0x000fc80000011406 */
[----:B------:R-:W-:Y:S01]  /*0f50*/  LEA.HI R84, R23, R6, RZ, 0x3 ;  /* 0x0000000617547211 */ /* 0x000fe200078f18ff */
[C---:B0-----:R-:W-:Y:S01]  /*0f60*/  VIADD R20, R86.reuse, 0xb54cda56 ;  /* 0xb54cda5656147836 */ /* 0x041fe20000000000 */
[C---:B------:R-:W-:Y:S01]  /*0f70*/  IADD3 R21, PT, PT, R86.reuse, -0x255992d5, RZ ;  /* 0xdaa66d2b56157810 */ /* 0x040fe20007ffe0ff */
[C---:B------:R-:W-:Y:S01]  /*0f80*/  VIADD R23, R87.reuse, 0xbb67ae85 ;  /* 0xbb67ae8557177836 */ /* 0x040fe20000000000 */
[C---:B------:R-:W-:Y:S01]  /*0f90*/  IADD3 R27, PT, PT, R87.reuse, -0x695add53, RZ ;  /* 0x96a522ad571b7810 */ /* 0x040fe20007ffe0ff */
[C---:B------:R-:W-:Y:S01]  /*0fa0*/  VIADD R26, R86.reuse, 0x1715609d ;  /* 0x1715609d561a7836 */ /* 0x040fe20000000000 */
[C---:B------:R-:W-:Y:S01]  /*0fb0*/  IADD3 R30, PT, PT, R86.reuse, -0x700cb87f, RZ ;  /* 0x8ff34781561e7810 */ /* 0x040fe20007ffe0ff */
[C---:B------:R-:W-:Y:S01]  /*0fc0*/  VIADD R28, R86.reuse, 0x5384540f ;  /* 0x5384540f561c7836 */ /* 0x040fe20000000000 */
[C---:B------:R-:W-:Y:S01]  /*0fd0*/  IADD3 R33, PT, PT, R87.reuse, 0x646e171e, RZ ;  /* 0x646e171e57217810 */ /* 0x040fe20007ffe0ff */
[C---:B------:R-:W-:Y:S01]  /*0fe0*/  VIADD R29, R86.reuse, 0xf1bbcdc8 ;  /* 0xf1bbcdc8561d7836 */ /* 0x040fe20000000000 */
[----:B------:R-:W-:Y:S01]  /*0ff0*/  IADD3 R64, PT, PT, R86, 0x3c6ef372, RZ ;  /* 0x3c6ef37256407810 */ /* 0x000fe20007ffe0ff */
[C---:B------:R-:W-:Y:S01]  /*1000*/  VIADD R31, R87.reuse, 0x76cf5d0a ;  /* 0x76cf5d0a571f7836 */ /* 0x040fe20000000000 */
[----:B------:R-:W-:Y:S01]  /*1010*/  LEA.HI.SX32 R84, R84, R161, 0x1d ;  /* 0x000000a154547211 */ /* 0x000fe200078feaff */
[----:B------:R-:W-:-:S02]  /*1020*/  VIADD R32, R87, 0xa9066899 ;  /* 0xa906689957207836 */ /* 0x000fc40000000000 */
[C---:B------:R-:W-:Y:S02]  /*1030*/  VIADD R34, R87.reuse, 0xdb3d7428 ;  /* 0xdb3d742857227836 */ /* 0x040fe40000000000 */
[----:B------:R-:W-:Y:S02]  /*1040*/  VIADD R35, R87, 0xed9eba14 ;  /* 0xed9eba1457237836 */ /* 0x000fe40000000000 */
[----:B------:R-:W-:Y:S01]  /*1050*/  VIADD R65, R86, 0x9e3779b9 ;  /* 0x9e3779b956417836 */ /* 0x000fe20000000000 */
[----:B-1----:R-:W-:Y:S06]  /*1060*/  @!P0 BRA `(.L_x_3206) ;  /* 0x0000002c00d08947 */ /* 0x002fec0003800000 */
        /* <DEDUP_REMOVED lines=25> */
.L_x_3211:
        /* <DEDUP_REMOVED lines=13> */
.L_x_3213:
[----:B------:R-:W-:Y:S05]  /*12d0*/  BSYNC.RECONVERGENT B2 ;  /* 0x0000000000027941 */ /* 0x000fea0003800200 */
.L_x_3212:
[----:B------:R-:W-:Y:S01]  /*12e0*/  IMAD.WIDE.U32 R62, R3, -0x326172a9, RZ ;  /* 0xcd9e8d57033e7825 */ /* 0x000fe200078e00ff */
[----:B------:R-:W-:-:S03]  /*12f0*/  LOP3.LUT R6, R5, R17, R87, 0x96, !PT ;  /* 0x0000001105067212 */ /* 0x000fc600078e9657 */
[----:B------:R-:W-:Y:S01]  /*1300*/  IMAD.MOV.U32 R14, RZ, RZ, RZ ;  /* 0x000000ffff0e7224 */ /* 0x000fe200078e00ff */
[----:B------:R-:W-:Y:S01]  /*1310*/  LOP3.LUT R60, R4, R63, R86, 0x96, !PT ;  /* 0x0000003f043c7212 */ /* 0x000fe200078e9656 */
[----:B------:R-:W-:-:S04]  /*1320*/  IMAD.WIDE.U32 R6, R6, -0x326172a9, RZ ;  /* 0xcd9e8d5706067825 */ /* 0x000fc800078e00ff */
[----:B------:R-:W-:Y:S01]  /*1330*/  IMAD.WIDE.U32 R60, R60, -0x2daee0ad, RZ ;  /* 0xd2511f533c3c7825 */ /* 0x000fe200078e00ff */
[----:B------:R-:W-:-:S04]  /*1340*/  LOP3.LUT R17, R65, R62, R7, 0x96, !PT ;  /* 0x0000003e41117212 */ /* 0x000fc800078e9607 */
        /* <DEDUP_REMOVED lines=31> */
[----:B------:R-:W-:Y:S02]  /*1540*/  LOP3.LUT R95, R30, R16, R99, 0x96, !PT ;  /* 0x000000101e5f7212 */ /* 0x000fe400078e9663 */
[----:B------:R-:W-:Y:S01]  /*1550*/  MOV R10, R6 ;  /* 0x00000006000a7202 */ /* 0x000fe20000000f00 */
[----:B------:R-:W-:Y:S01]  /*1560*/  IMAD.MOV.U32 R6, RZ, RZ, R88 ;  /* 0x000000ffff067224 */ /* 0x000fe200078e0058 */
[----:B------:R-:W-:-:S07]  /*1570*/  LOP3.LUT R94, R27, R94, R7, 0x96, !PT ;  /* 0x0000005e1b5e7212 */ /* 0x000fce00078e9607 */
.L_x_3210:
[----:B------:R-:W-:Y:S05]  /*1580*/  BSYNC.RECONVERGENT B1 ;  /* 0x0000000000017941 */ /* 0x000fea0003800200 */
.L_x_3209:
[----:B------:R-:W-:Y:S01]  /*1590*/  I2FP.F32.U32 R6, R6 ;  /* 0x0000000600067245 */ /* 0x000fe20000201000 */
[----:B------:R-:W-:Y:S02]  /*15a0*/  HFMA2 R17, -RZ, RZ, 0.1171875, 0 ;  /* 0x2f800000ff117431 */ /* 0x000fe400000001ff */
[----:B-----5:R-:W-:Y:S01]  /*15b0*/  IMAD.U32 R7, R40, 0x10000, RZ ;  /* 0x0001000028077824 */ /* 0x020fe200078e00ff */
        /* <DEDUP_REMOVED lines=9> */
.L_x_3208:
[----:B------:R-:W-:Y:S05]  /*1650*/  BSYNC.RECONVERGENT B0 ;  /* 0x0000000000007941 */ /* 0x000fea0003800200 */
.L_x_3207:
        /* <DEDUP_REMOVED lines=23> */
.L_x_3218:
        /* <DEDUP_REMOVED lines=13> */
.L_x_3220:
[----:B------:R-:W-:Y:S05]  /*18a0*/  BSYNC.RECONVERGENT B2 ;  /* 0x0000000000027941 */ /* 0x000fea0003800200 */
.L_x_3219:
        /* <DEDUP_REMOVED lines=37> */
[----:B------:R-:W-:-:S03]  /*1b00*/  LOP3.LUT R95, R30, R16, R99, 0x96, !PT ;  /* 0x000000101e5f7212 */ /* 0x000fc600078e9663 */
[----:B------:R-:W-:Y:S01]  /*1b10*/  IMAD.MOV.U32 R12, RZ, RZ, R8 ;  /* 0x000000ffff0c7224 */ /* 0x000fe200078e0008 */
[----:B------:R-:W-:Y:S01]  /*1b20*/  LOP3.LUT R94, R27, R94, R9, 0x96, !PT ;  /* 0x0000005e1b5e7212 */ /* 0x000fe200078e9609 */
[----:B------:R-:W-:Y:S01]  /*1b30*/  IMAD.MOV.U32 R16, RZ, RZ, RZ ;  /* 0x000000ffff107224 */ /* 0x000fe200078e00ff */
[----:B------:R-:W-:-:S07]  /*1b40*/  MOV R8, R10 ;  /* 0x0000000a00087202 */ /* 0x000fce0000000f00 */
.L_x_3217:
[----:B------:R-:W-:Y:S05]  /*1b50*/  BSYNC.RECONVERGENT B1 ;  /* 0x0000000000017941 */ /* 0x000fea0003800200 */
.L_x_3216:
[----:B-----5:R-:W-:Y:S01]  /*1b60*/  PRMT R9, R40, 0x7632, R9 ;  /* 0x0000763228097816 */ /* 0x020fe20000000009 */
[----:B------:R-:W-:Y:S01]  /*1b70*/  IMAD.MOV.U32 R17, RZ, RZ, 0x2f800000 ;  /* 0x2f800000ff117424 */ /* 0x000fe200078e00ff */
[----:B------:R-:W-:Y:S02]  /*1b80*/  I2FP.F32.U32 R8, R8 ;  /* 0x0000000800087245 */ /* 0x000fe40000201000 */
        /* <DEDUP_REMOVED lines=11> */
.L_x_3215:
[----:B------:R-:W-:Y:S05]  /*1c40*/  BSYNC.RECONVERGENT B0 ;  /* 0x0000000000007941 */ /* 0x000fea0003800200 */
.L_x_3214:
        /* <DEDUP_REMOVED lines=22> */
.L_x_3225:
        /* <DEDUP_REMOVED lines=13> */
.L_x_3227:
[----:B------:R-:W-:Y:S05]  /*1e80*/  BSYNC.RECONVERGENT B2 ;  /* 0x0000000000027941 */ /* 0x000fea0003800200 */
.L_x_3226:
        /* <DEDUP_REMOVED lines=36> */
[----:B------:R-:W-:Y:S02]  /*20d0*/  HFMA2 R17, -RZ, RZ, 0, 0 ;  /* 0x00000000ff117431 */ /* 0x000fe400000001ff */
[----:B------:R-:W-:Y:S01]  /*20e0*/  IMAD.WIDE.U32 R10, R10, -0x2daee0ad, RZ ;  /* 0xd2511f530a0a7825 */ /* 0x000fe200078e00ff */
[----:B------:R-:W-:-:S03]  /*20f0*/  LOP3.LUT R95, R30, R16, R99, 0x96, !PT ;  /* 0x000000101e5f7212 */ /* 0x000fc600078e9663 */
[----:B------:R-:W-:Y:S01]  /*2100*/  IMAD.MOV.U32 R14, RZ, RZ, R10 ;  /* 0x000000ffff0e7224 */ /* 0x000fe200078e000a */
[----:B------:R-:W-:Y:S01]  /*2110*/  LOP3.LUT R94, R27, R94, R11, 0x96, !PT ;  /* 0x0000005e1b5e7212 */ /* 0x000fe200078e960b */
[----:B------:R-:W-:-:S07]  /*2120*/  IMAD.MOV.U32 R10, RZ, RZ, R12 ;  /* 0x000000ffff0a7224 */ /* 0x000fce00078e000c */
.L_x_3224:
[----:B------:R-:W-:Y:S05]  /*2130*/  BSYNC.RECONVERGENT B1 ;  /* 0x0000000000017941 */ /* 0x000fea0003800200 */
.L_x_3223:
[----:B------:R-:W-:Y:S01]  /*2140*/  I2FP.F32.U32 R10, R10 ;  /* 0x0000000a000a7245 */ /* 0x000fe20000201000 */
[----:B------:R-:W-:Y:S02]  /*2150*/  IMAD.MOV.U32 R61, RZ, RZ, 0x2f800000 ;  /* 0x2f800000ff3d7424 */ /* 0x000fe400078e00ff */
[----:B-----5:R-:W-:Y:S02]  /*2160*/  IMAD.U32 R11, R41, 0x10000, RZ ;  /* 0x00010000290b7824 */ /* 0x020fe400078e00ff */
[----:B------:R-:W-:Y:S01]  /*2170*/  FFMA.FTZ R10, R10, R61, 1.1641532182693481445e-10 ;  /* 0x2f0000000a0a7423 */ /* 0x000fe2000001003d */
[----:B------:R-:W-:Y:S01]  /*2180*/  SHF.L.U32 R61, R119, 0x10, RZ ;  /* 0x00000010773d7819 */ /* 0x000fe200000006ff */
[----:B------:R-:W-:Y:S01]  /*2190*/  FMUL.FTZ R11, R11, UR11 ;  /* 0x0000000b0b0b7c20 */ /* 0x000fe20008410000 */
[----:B------:R-:W-:Y:S02]  /*21a0*/  IMAD.U32 R67, R37, 0x10000, RZ ;  /* 0x0001000025437824 */ /* 0x000fe400078e00ff */
[----:B------:R-:W-:Y:S01]  /*21b0*/  FSETP.GTU.FTZ.AND P3, PT, R10, UR8, PT ;  /* 0x000000080a007c0b */ /* 0x000fe2000bf7c000 */
[----:B------:R-:W-:-:S05]  /*21c0*/  FMUL.FTZ R11, R11, UR10 ;  /* 0x0000000a0b0b7c20 */ /* 0x000fca0008410000 */
[----:B------:R-:W-:Y:S02]  /*21d0*/  FSEL R10, R11, RZ, !P3 ;  /* 0x000000ff0b0a7208 */ /* 0x000fe40005800000 */
[----:B------:R-:W-:-:S03]  /*21e0*/  SEL R11, RZ, 0x1, P3 ;  /* 0x00000001ff0b7807 */ /* 0x000fc60001800000 */
[----:B------:R-:W-:-:S07]  /*21f0*/  FFMA.FTZ R10, R10, R61, R67 ;  /* 0x0000003d0a0a7223 */ /* 0x000fce0000010043 */
.L_x_3222:
[----:B------:R-:W-:Y:S05]  /*2200*/  BSYNC.RECONVERGENT B0 ;  /* 0x0000000000007941 */ /* 0x000fea0003800200 */
.L_x_3221:
        /* <DEDUP_REMOVED lines=23> */
.L_x_3232:
        /* <DEDUP_REMOVED lines=13> */
.L_x_3234:
[----:B------:R-:W-:Y:S05]  /*2450*/  BSYNC.RECONVERGENT B2 ;  /* 0x0000000000027941 */ /* 0x000fea0003800200 */
.L_x_3233:
        /* <DEDUP_REMOVED lines=38> */
[----:B------:R-:W-:Y:S01]  /*26c0*/  IMAD.MOV.U32 R16, RZ, RZ, RZ ;  /* 0x000000ffff107224 */ /* 0x000fe200078e00ff */
[----:B------:R-:W-:Y:S01]  /*26d0*/  MOV R18, R12 ;  /* 0x0000000c00127202 */ /* 0x000fe20000000f00 */
[----:B------:R-:W-:Y:S01]  /*26e0*/  IMAD.MOV.U32 R12, RZ, RZ, R14 ;  /* 0x000000ffff0c7224 */ /* 0x000fe200078e000e */
[----:B------:R-:W-:-:S07]  /*26f0*/  LOP3.LUT R94, R27, R94, R13, 0x96, !PT ;  /* 0x0000005e1b5e7212 */ /* 0x000fce00078e960d */
.L_x_3231:
[----:B------:R-:W-:Y:S05]  /*2700*/  BSYNC.RECONVERGENT B1 ;  /* 0x0000000000017941 */ /* 0x000fea0003800200 */
.L_x_3230:
[----:B-----5:R-:W-:Y:S01]  /*2710*/  PRMT R13, R41, 0x7632, R13 ;  /* 0x00007632290d7816 */ /* 0x020fe2000000000d */
[----:B------:R-:W-:Y:S01]  /*2720*/  HFMA2 R17, -RZ, RZ, 0.1171875, 0 ;  /* 0x2f800000ff117431 */ /* 0x000fe200000001ff */
[----:B------:R-:W-:Y:S02]  /*2730*/  I2FP.F32.U32 R12, R12 ;  /* 0x0000000c000c7245 */ /* 0x000fe40000201000 */
[----:B------:R-:W-:Y:S01]  /*2740*/  PRMT R14, R37, 0x7632, R14 ;  /* 0x00007632250e7816 */ /* 0x000fe2000000000e */
[----:B------:R-:W-:Y:S02]  /*2750*/  IMAD.U32 R13, R13, 0x10000, RZ ;  /* 0x000100000d0d7824 */ /* 0x000fe400078e00ff */
[----:B------:R-:W-:Y:S01]  /*2760*/  FFMA.FTZ R12, R12, R17, 1.1641532182693481445e-10 ;  /* 0x2f0000000c0c7423 */ /* 0x000fe20000010011 */
[----:B------:R-:W-:Y:S01]  /*2770*/  SHF.L.U32 R67, R14, 0x10, RZ ;  /* 0x000000100e437819 */ /* 0x000fe200000006ff */
[----:B------:R-:W-:Y:S01]  /*2780*/  FMUL.FTZ R13, R13, UR11 ;  /* 0x0000000b0d0d7c20 */ /* 0x000fe20008410000 */
[----:B------:R-:W-:-:S02]  /*2790*/  IMAD.U32 R17, R137, 0x10000, RZ ;  /* 0x0001000089117824 */ /* 0x000fc400078e00ff */
[----:B------:R-:W-:Y:S01]  /*27a0*/  FSETP.GTU.FTZ.AND P3, PT, R12, UR8, PT ;  /* 0x000000080c007c0b */ /* 0x000fe2000bf7c000 */
[----:B------:R-:W-:-:S03]  /*27b0*/  FMUL.FTZ R12, R13, UR10 ;  /* 0x0000000a0d0c7c20 */ /* 0x000fc60008410000 */
[----:B------:R-:W-:Y:S02]  /*27c0*/  SEL R13, RZ, 0x1, P3 ;  /* 0x00000001ff0d7807 */ /* 0x000fe40001800000 */
[----:B------:R-:W-:-:S05]  /*27d0*/  FSEL R12, R12, RZ, !P3 ;  /* 0x000000ff0c0c7208 */ /* 0x000fca0005800000 */
[----:B------:R-:W-:-:S07]  /*27e0*/  FFMA.FTZ R12, R12, R17, R67 ;  /* 0x000000110c0c7223 */ /* 0x000fce0000010043 */
.L_x_3229:
[----:B------:R-:W-:Y:S05]  /*27f0*/  BSYNC.RECONVERGENT B0 ;  /* 0x0000000000007941 */ /* 0x000fea0003800200 */
.L_x_3228:
        /* <DEDUP_REMOVED lines=22> */
.L_x_3239:
        /* <DEDUP_REMOVED lines=13> */
.L_x_3241:
[----:B------:R-:W-:Y:S05]  /*2a30*/  BSYNC.RECONVERGENT B2 ;  /* 0x0000000000027941 */ /* 0x000fea0003800200 */
.L_x_3240:
        /* <DEDUP_REMOVED lines=42> */
.L_x_3238:
[----:B------:R-:W-:Y:S05]  /*2ce0*/  BSYNC.RECONVERGENT B1 ;  /* 0x0000000000017941 */ /* 0x000fea0003800200 */
.L_x_3237:
[----:B------:R-:W-:Y:S01]  /*2cf0*/  I2FP.F32.U32 R14, R14 ;  /* 0x0000000e000e7245 */ /* 0x000fe20000201000 */
[----:B------:R-:W-:Y:S01]  /*2d00*/  IMAD.MOV.U32 R69, RZ, RZ, 0x2f800000 ;  /* 0x2f800000ff457424 */ /* 0x000fe200078e00ff */
[----:B-----5:R-:W-:Y:S01]  /*2d10*/  SHF.L.U32 R15, R42, 0x10, RZ ;  /* 0x000000102a0f7819 */ /* 0x020fe200000006ff */
[----:B------:R-:W-:Y:S02]  /*2d20*/  IMAD.U32 R71, R38, 0x10000, RZ ;  /* 0x0001000026477824 */ /* 0x000fe400078e00ff */
[----:B------:R-:W-:Y:S01]  /*2d30*/  FFMA.FTZ R14, R14, R69, 1.1641532182693481445e-10 ;  /* 0x2f0000000e0e7423 */ /* 0x000fe20000010045 */
[----:B------:R-:W-:Y:S02]  /*2d40*/  IMAD.U32 R69, R118, 0x10000, RZ ;  /* 0x0001000076457824 */ /* 0x000fe400078e00ff */
[----:B------:R-:W-:Y:S02]  /*2d50*/  FMUL.FTZ R15, R15, UR11 ;  /* 0x0000000b0f0f7c20 */ /* 0x000fe40008410000 */
[----:B------:R-:W-:-:S02]  /*2d60*/  FSETP.GTU.FTZ.AND P3, PT, R14, UR8, PT ;  /* 0x000000080e007c0b */ /* 0x000fc4000bf7c000 */
[----:B------:R-:W-:-:S05]  /*2d70*/  FMUL.FTZ R15, R15, UR10 ;  /* 0x0000000a0f0f7c20 */ /* 0x000fca0008410000 */
[----:B------:R-:W-:Y:S02]  /*2d80*/  FSEL R14, R15, RZ, !P3 ;  /* 0x000000ff0f0e7208 */ /* 0x000fe40005800000 */
[----:B------:R-:W-:-:S03]  /*2d90*/  SEL R15, RZ, 0x1, P3 ;  /* 0x00000001ff0f7807 */ /* 0x000fc60001800000 */
[----:B------:R-:W-:-:S07]  /*2da0*/  FFMA.FTZ R14, R14, R69, R71 ;  /* 0x000000450e0e7223 */ /* 0x000fce0000010047 */
.L_x_3236:
[----:B------:R-:W-:Y:S05]  /*2db0*/  BSYNC.RECONVERGENT B0 ;  /* 0x0000000000007941 */ /* 0x000fea0003800200 */
.L_x_3235:
        /* <DEDUP_REMOVED lines=23> */
.L_x_3246:
        /* <DEDUP_REMOVED lines=13> */
.L_x_3248:
[----:B------:R-:W-:Y:S05]  /*3000*/  BSYNC.RECONVERGENT B2 ;  /* 0x0000000000027941 */ /* 0x000fea0003800200 */
.L_x_3247:
        /* <DEDUP_REMOVED lines=38> */
[----:B------:R-:W-:Y:S02]  /*3270*/  HFMA2 R68, -RZ, RZ, 0, 0 ;  /* 0x00000000ff447431 */ /* 0x000fe400000001ff */
[----:B------:R-:W-:Y:S01]  /*3280*/  IMAD.MOV.U32 R18, RZ, RZ, R16 ;  /* 0x000000ffff127224 */ /* 0x000fe200078e0010 */
[----:B------:R-:W-:Y:S01]  /*3290*/  LOP3.LUT R94, R27, R94, R17, 0x96, !PT ;  /* 0x0000005e1b5e7212 */ /* 0x000fe200078e9611 */
[----:B------:R-:W-:-:S07]  /*32a0*/  IMAD.MOV.U32 R16, RZ, RZ, R74 ;  /* 0x000000ffff107224 */ /* 0x000fce00078e004a */
.L_x_3245:
[----:B------:R-:W-:Y:S05]  /*32b0*/  BSYNC.RECONVERGENT B1 ;  /* 0x0000000000017941 */ /* 0x000fea0003800200 */
.L_x_3244:
[----:B-----5:R-:W-:Y:S01]  /*32c0*/  PRMT R17, R42, 0x7632, R17 ;  /* 0x000076322a117816 */ /* 0x020fe20000000011 */
[----:B------:R-:W-:Y:S01]  /*32d0*/  IMAD.MOV.U32 R69, RZ, RZ, 0x2f800000 ;  /* 0x2f800000ff457424 */ /* 0x000fe200078e00ff */
[----:B------:R-:W-:Y:S02]  /*32e0*/  I2FP.F32.U32 R16, R16 ;  /* 0x0000001000107245 */ /* 0x000fe40000201000 */
[----:B------:R-:W-:Y:S01]  /*32f0*/  PRMT R66, R38, 0x7632, R66 ;  /* 0x0000763226427816 */ /* 0x000fe20000000042 */
[----:B------:R-:W-:Y:S02]  /*3300*/  IMAD.U32 R17, R17, 0x10000, RZ ;  /* 0x0001000011117824 */ /* 0x000fe400078e00ff */
[----:B------:R-:W-:Y:S02]  /*3310*/  FFMA.FTZ R16, R16, R69, 1.1641532182693481445e-10 ;  /* 0x2f00000010107423 */ /* 0x000fe40000010045 */
[----:B------:R-:W-:Y:S01]  /*3320*/  FMUL.FTZ R17, R17, UR11 ;  /* 0x0000000b11117c20 */ /* 0x000fe20008410000 */
[----:B------:R-:W-:-:S02]  /*3330*/  IMAD.U32 R70, R66, 0x10000, RZ ;  /* 0x0001000042467824 */ /* 0x000fc400078e00ff */
[----:B------:R-:W-:Y:S01]  /*3340*/  FSETP.GTU.FTZ.AND P3, PT, R16, UR8, PT ;  /* 0x0000000810007c0b */ /* 0x000fe2000bf7c000 */
[----:B------:R-:W-:Y:S01]  /*3350*/  FMUL.FTZ R17, R17, UR10 ;  /* 0x0000000a11117c20 */ /* 0x000fe20008410000 */
[----:B------:R-:W-:Y:S02]  /*3360*/  SHF.L.U32 R16, R138, 0x10, RZ ;  /* 0x000000108a107819 */ /* 0x000fe400000006ff */
[----:B------:R-:W-:Y:S02]  /*3370*/  SEL R66, RZ, 0x1, P3 ;  /* 0x00000001ff427807 */ /* 0x000fe40001800000 */
[----:B------:R-:W-:-:S05]  /*3380*/  FSEL R17, R17, RZ, !P3 ;  /* 0x000000ff11117208 */ /* 0x000fca0005800000 */
[----:B------:R-:W-:-:S07]  /*3390*/  FFMA.FTZ R16, R17, R16, R70 ;  /* 0x0000001011107223 */ /* 0x000fce0000010046 */
.L_x_3243:
[----:B------:R-:W-:Y:S05]  /*33a0*/  BSYNC.RECONVERGENT B0 ;  /* 0x0000000000007941 */ /* 0x000fea0003800200 */
.L_x_3242:
        /* <DEDUP_REMOVED lines=22> */
.L_x_3253:
        /* <DEDUP_REMOVED lines=13> */
.L_x_3255:
[----:B------:R-:W-:Y:S05]  /*35e0*/  BSYNC.RECONVERGENT B2 ;  /* 0x0000000000027941 */ /* 0x000fea0003800200 */
.L_x_3254:
[----:B------:R-:W-:Y:S01]  /*35f0*/  IMAD.WIDE.U32 R74, R3, -0x326172a9, RZ ;  /* 0xcd9e8d57034a7825 */ /* 0x000fe200078e00ff */
[----:B------:R-:W-:-:S03]  /*3600*/  LOP3.LUT R68, R5, R71, R87, 0x96, !PT ;  /* 0x0000004705447212 */ /* 0x000fc600078e9657 */
[----:B------:R-:W-:Y:S01]  /*3610*/  IMAD.MOV.U32 R17, RZ, RZ, R18 ;  /* 0x000000ffff117224 */ /* 0x000fe200078e0012 */
        /* <DEDUP_REMOVED lines=37> */
[----:B------:R-:W-:Y:S01]  /*3870*/  IMAD.MOV.U32 R69, RZ, RZ, RZ ;  /* 0x000000ffff457224 */ /* 0x000fe200078e00ff */
[----:B------:R-:W-:-:S07]  /*3880*/  MOV R78, R68 ;  /* 0x00000044004e7202 */ /* 0x000fce0000000f00 */
.L_x_3252:
[----:B------:R-:W-:Y:S05]  /*3890*/  BSYNC.RECONVERGENT B1 ;  /* 0x0000000000017941 */ /* 0x000fea0003800200 */
.L_x_3251:
[----:B------:R-:W-:Y:S01]  /*38a0*/  I2FP.F32.U32 R17, R17 ;  /* 0x0000001100117245 */ /* 0x000fe20000201000 */
[----:B------:R-:W-:Y:S02]  /*38b0*/  HFMA2 R68, -RZ, RZ, 0.1171875, 0 ;  /* 0x2f800000ff447431 */ /* 0x000fe400000001ff */
[----:B-----5:R-:W-:Y:S01]  /*38c0*/  IMAD.U32 R18, R43, 0x10000, RZ ;  /* 0x000100002b127824 */ /* 0x020fe200078e00ff */
[----:B------:R-:W-:Y:S02]  /*38d0*/  SHF.L.U32 R71, R39, 0x10, RZ ;  /* 0x0000001027477819 */ /* 0x000fe400000006ff */
[----:B------:R-:W-:Y:S01]  /*38e0*/  FFMA.FTZ R17, R17, R68, 1.1641532182693481445e-10 ;  /* 0x2f00000011117423 */ /* 0x000fe20000010044 */
[----:B------:R-:W-:-:S04]  /*38f0*/  FMUL.FTZ R18, R18, UR11 ;  /* 0x0000000b12127c20 */ /* 0x000fc80008410000 */
[----:B------:R-:W-:Y:S01]  /*3900*/  FMUL.FTZ R18, R18, UR10 ;  /* 0x0000000a12127c20 */ /* 0x000fe20008410000 */
[----:B------:R-:W-:Y:S01]  /*3910*/  FSETP.GTU.FTZ.AND P3, PT, R17, UR8, PT ;  /* 0x0000000811007c0b */ /* 0x000fe2000bf7c000 */
[----:B------:R-:W-:-:S03]  /*3920*/  IMAD.U32 R17, R117, 0x10000, RZ ;  /* 0x0001000075117824 */ /* 0x000fc600078e00ff */
[----:B------:R-:W-:Y:S02]  /*3930*/  FSEL R18, R18, RZ, !P3 ;  /* 0x000000ff12127208 */ /* 0x000fe40005800000 */
[----:B------:R-:W-:-:S03]  /*3940*/  SEL R100, RZ, 0x1, P3 ;  /* 0x00000001ff647807 */ /* 0x000fc60001800000 */
[----:B------:R-:W-:-:S07]  /*3950*/  FFMA.FTZ R17, R18, R17, R71 ;  /* 0x0000001112117223 */ /* 0x000fce0000010047 */
.L_x_3250:
[----:B------:R-:W-:Y:S05]  /*3960*/  BSYNC.RECONVERGENT B0 ;  /* 0x0000000000007941 */ /* 0x000fea0003800200 */
.L_x_3249:
        /* <DEDUP_REMOVED lines=23> */
.L_x_3260:
        /* <DEDUP_REMOVED lines=13> */
.L_x_3262:
[----:B------:R-:W-:Y:S05]  /*3bb0*/  BSYNC.RECONVERGENT B2 ;  /* 0x0000000000027941 */ /* 0x000fea0003800200 */
.L_x_3261:
[----:B------:R-:W-:Y:S01]  /*3bc0*/  IMAD.WIDE.U32 R72, R3, -0x326172a9, RZ ;  /* 0xcd9e8d5703487825 */ /* 0x000fe200078e00ff */
[----:B------:R-:W-:-:S03]  /*3bd0*/  LOP3.LUT R68, R5, R19, R87, 0x96, !PT ;  /* 0x0000001305447212 */ /* 0x000fc600078e9657 */
[----:B------:R-:W-:Y:S01]  /*3be0*/  HFMA2 R79, -RZ, RZ, 0, 0 ;  /* 0x00000000ff4f7431 */ /* 0x000fe200000001ff */
        /* <DEDUP_REMOVED lines=37> */
[----:B------:R-:W-:-:S07]  /*3e40*/  LOP3.LUT R94, R27, R94, R75, 0x96, !PT ;  /* 0x0000005e1b5e7212 */ /* 0x000fce00078e964b */
.L_x_3259:
[----:B------:R-:W-:Y:S05]  /*3e50*/  BSYNC.RECONVERGENT B1 ;  /* 0x0000000000017941 */ /* 0x000fea0003800200 */
.L_x_3258:
[----:B-----5:R-:W-:Y:S01]  /*3e60*/  PRMT R19, R43, 0x7632, R19 ;  /* 0x000076322b137816 */ /* 0x020fe20000000013 */
[----:B------:R-:W-:Y:S01]  /*3e70*/  IMAD.MOV.U32 R69, RZ, RZ, 0x2f800000 ;  /* 0x2f800000ff457424 */ /* 0x000fe200078e00ff */
        /* <DEDUP_REMOVED lines=12> */
.L_x_3257:
[----:B------:R-:W-:Y:S05]  /*3f40*/  BSYNC.RECONVERGENT B0 ;  /* 0x0000000000007941 */ /* 0x000fea0003800200 */
.L_x_3256:
[----:B------:R-:W-:Y:S02]  /*3f50*/  F2FP.BF16.F32.PACK_AB R68, RZ, R18 ;  /* 0x00000012ff44723e */ /* 0x000fe400000010ff */
[----:B------:R-:W-:Y:S02]  /*3f60*/  PRMT R60, R60, 0x5410, R63 ;  /* 0x000054103c3c7816 */ /* 0x000fe4000000003f */
[----:B------:R-:W-:Y:S02]  /*3f70*/  PRMT R62, R62, 0x5410, R76 ;  /* 0x000054103e3e7816 */ /* 0x000fe4000000004c */
[----:B------:R-:W-:Y:S02]  /*3f80*/  PRMT R61, R61, 0x5410, R67 ;  /* 0x000054103d3d7816 */ /* 0x000fe40000000043 */
[----:B------:R-:W-:Y:S01]  /*3f90*/  PRMT R63, R77, 0x5410, R68 ;  /* 0x000054104d3f7816 */ /* 0x000fe20000000044 */
[----:B------:R-:W-:Y:S06]  /*3fa0*/  BRA `(.L_x_3263) ;  /* 0x0000002c000c7947 */ /* 0x000fec0003800000 */
.L_x_3206:
        /* <DEDUP_REMOVED lines=21> */
.L_x_3268:
        /* <DEDUP_REMOVED lines=13> */
.L_x_3270:
[----:B------:R-:W-:Y:S05]  /*41d0*/  BSYNC.RECONVERGENT B2 ;  /* 0x0000000000027941 */ /* 0x000fea0003800200 */
.L_x_3269:
        /* <DEDUP_REMOVED lines=39> */
[----:B------:R-:W-:Y:S02]  /*4450*/  MOV R6, R88 ;  /* 0x0000005800067202 */ /* 0x000fe40000000f00 */
[----:B------:R-:W-:-:S07]  /*4460*/  LOP3.LUT R94, R27, R94, R75, 0x96, !PT ;  /* 0x0000005e1b5e7212 */ /* 0x000fce00078e964b */
.L_x_3267:
[----:B------:R-:W-:Y:S05]  /*4470*/  BSYNC.RECONVERGENT B1 ;  /* 0x0000000000017941 */ /* 0x000fea0003800200 */
.L_x_3266:
        /* <DEDUP_REMOVED lines=10> */
[----:B------:R-:W-:-:S07]  /*4520*/  FMUL.FTZ R6, R6, R17 ;  /* 0x0000001106067220 */ /* 0x000fce0000410000 */
.L_x_3265:
[----:B------:R-:W-:Y:S05]  /*4530*/  BSYNC.RECONVERGENT B0 ;  /* 0x0000000000007941 */ /* 0x000fea0003800200 */
.L_x_3264:
        /* <DEDUP_REMOVED lines=18> */
.L_x_3275:
        /* <DEDUP_REMOVED lines=13> */
.L_x_3277:
[----:B------:R-:W-:Y:S05]  /*4730*/  BSYNC.RECONVERGENT B2 ;  /* 0x0000000000027941 */ /* 0x000fea0003800200 */
.L_x_3276:
        /* <DEDUP_REMOVED lines=40> */
[----:B------:R-:W-:Y:S01]  /*49c0*/  IMAD.MOV.U32 R9, RZ, RZ, R74 ;  /* 0x000000ffff097224 */ /* 0x000fe200078e004a */
[----:B------:R-:W-:-:S07]  /*49d0*/  MOV R74, R8 ;  /* 0x00000008004a7202 */ /* 0x000fce0000000f00 */
.L_x_3274:
[----:B------:R-:W-:Y:S05]  /*49e0*/  BSYNC.RECONVERGENT B1 ;  /* 0x0000000000017941 */ /* 0x000fea0003800200 */
.L_x_3273:
        /* <DEDUP_REMOVED lines=12> */
.L_x_3272:
[----:B------:R-:W-:Y:S05]  /*4ab0*/  BSYNC.RECONVERGENT B0 ;  /* 0x0000000000007941 */ /* 0x000fea0003800200 */
.L_x_3271:
        /* <DEDUP_REMOVED lines=18> */
.L_x_3282:
        /* <DEDUP_REMOVED lines=13> */
.L_x_3284:
[----:B------:R-:W-:Y:S05]  /*4cb0*/  BSYNC.RECONVERGENT B2 ;  /* 0x0000000000027941 */ /* 0x000fea0003800200 */
.L_x_3283:
        /* <DEDUP_REMOVED lines=42> */
.L_x_3281:
[----:B------:R-:W-:Y:S05]  /*4f60*/  BSYNC.RECONVERGENT B1 ;  /* 0x0000000000017941 */ /* 0x000fea0003800200 */
.L_x_3280:
        /* <DEDUP_REMOVED lines=11> */
.L_x_3279:
[----:B------:R-:W-:Y:S05]  /*5020*/  BSYNC.RECONVERGENT B0 ;  /* 0x0000000000007941 */ /* 0x000fea0003800200 */
.L_x_3278:
        /* <DEDUP_REMOVED lines=18> */
.L_x_3289:
        /* <DEDUP_REMOVED lines=13> */
.L_x_3291:
[----:B------:R-:W-:Y:S05]  /*5220*/  BSYNC.RECONVERGENT B2 ;  /* 0x0000000000027941 */ /* 0x000fea0003800200 */
.L_x_3290:
        /* <DEDUP_REMOVED lines=39> */
[----:B------:R-:W-:Y:S01]  /*54a0*/  LOP3.LUT R94, R27, R94, R13, 0x96, !PT ;  /* 0x0000005e1b5e7212 */ /* 0x000fe200078e960d */
[----:B------:R-:W-:Y:S01]  /*54b0*/  IMAD.MOV.U32 R13, RZ, RZ, R74 ;  /* 0x000000ffff0d7224 */ /* 0x000fe200078e004a */
[----:B------:R-:W-:-:S07]  /*54c0*/  MOV R74, R12 ;  /* 0x0000000c004a7202 */ /* 0x000fce0000000f00 */
.L_x_3288:
[----:B------:R-:W-:Y:S05]  /*54d0*/  BSYNC.RECONVERGENT B1 ;  /* 0x0000000000017941 */ /* 0x000fea0003800200 */
.L_x_3287:
        /* <DEDUP_REMOVED lines=12> */
.L_x_3286:
[----:B------:R-:W-:Y:S05]  /*55a0*/  BSYNC.RECONVERGENT B0 ;  /* 0x0000000000007941 */ /* 0x000fea0003800200 */
.L_x_3285:
        /* <DEDUP_REMOVED lines=18> */
.L_x_3296:
        /* <DEDUP_REMOVED lines=13> */
.L_x_3298:
[----:B------:R-:W-:Y:S05]  /*57a0*/  BSYNC.RECONVERGENT B2 ;  /* 0x0000000000027941 */ /* 0x000fea0003800200 */
.L_x_3297:
        /* <DEDUP_REMOVED lines=42> */
.L_x_3295:
[----:B------:R-:W-:Y:S05]  /*5a50*/  BSYNC.RECONVERGENT B1 ;  /* 0x0000000000017941 */ /* 0x000fea0003800200 */
.L_x_3294:
        /* <DEDUP_REMOVED lines=11> */
.L_x_3293:
[----:B------:R-:W-:Y:S05]  /*5b10*/  BSYNC.RECONVERGENT B0 ;  /* 0x0000000000007941 */ /* 0x000fea0003800200 */
.L_x_3292:
        /* <DEDUP_REMOVED lines=18> */
.L_x_3303:
        /* <DEDUP_REMOVED lines=13> */
.L_x_3305:
[----:B------:R-:W-:Y:S05]  /*5d10*/  BSYNC.RECONVERGENT B2 ;  /* 0x0000000000027941 */ /* 0x000fea0003800200 */
.L_x_3304:
[----:B------:R-:W-:Y:S01]  /*5d20*/  IMAD.WIDE.U32 R72, R3, -0x326172a9, RZ ;  /* 0xcd9e8d5703487825 */ /* 0x000fe200078e00ff */
[----:B------:R-:W-:-:S03]  /*5d30*/  LOP3.LUT R16, R5, R69, R87, 0x96, !PT ;  /* 0x0000004505107212 */ /* 0x000fc600078e9657 */
[----:B------:R-:W-:Y:S01]  /*5d40*/  IMAD.MOV.U32 R66, RZ, RZ, R74 ;  /* 0x000000ffff427224 */ /* 0x000fe200078e004a */
[----:B------:R-:W-:Y:S01]  /*5d50*/  LOP3.LUT R70, R4, R73, R86, 0x96, !PT ;  /* 0x0000004904467212 */ /* 0x000fe200078e9656 */
[----:B------:R-:W-:-:S04]  /*5d60*/  IMAD.WIDE.U32 R16, R16, -0x326172a9, RZ ;  /* 0xcd9e8d5710107825 */ /* 0x000fc800078e00ff */
        /* <DEDUP_REMOVED lines=35> */
[----:B------:R-:W-:Y:S02]  /*5fa0*/  LOP3.LUT R94, R27, R94, R17, 0x96, !PT ;  /* 0x0000005e1b5e7212 */ /* 0x000fe400078e9611 */
[----:B------:R-:W-:-:S07]  /*5fb0*/  MOV R74, R16 ;  /* 0x00000010004a7202 */ /* 0x000fce0000000f00 */
.L_x_3302:
[----:B------:R-:W-:Y:S05]  /*5fc0*/  BSYNC.RECONVERGENT B1 ;  /* 0x0000000000017941 */ /* 0x000fea0003800200 */
.L_x_3301:
[----:B-----5:R-:W-:Y:S01]  /*5fd0*/  PRMT R17, R42, 0x7632, R17 ;  /* 0x000076322a117816 */ /* 0x020fe20000000011 */
[----:B------:R-:W-:Y:S01]  /*5fe0*/  IMAD.MOV.U32 R69, RZ, RZ, 0x2f800000 ;  /* 0x2f800000ff457424 */ /* 0x000fe200078e00ff */
[----:B------:R-:W-:Y:S02]  /*5ff0*/  I2FP.F32.U32 R16, R66 ;  /* 0x0000004200107245 */ /* 0x000fe40000201000 */
        /* <DEDUP_REMOVED lines=8> */
[----:B------:R-:W-:-:S07]  /*6080*/  FMUL.FTZ R16, R17, R16 ;  /* 0x0000001011107220 */ /* 0x000fce0000410000 */
.L_x_3300:
[----:B------:R-:W-:Y:S05]  /*6090*/  BSYNC.RECONVERGENT B0 ;  /* 0x0000000000007941 */ /* 0x000fea0003800200 */
.L_x_3299:
        /* <DEDUP_REMOVED lines=18> */
.L_x_3310:
        /* <DEDUP_REMOVED lines=13> */
.L_x_3312:
[----:B------:R-:W-:Y:S05]  /*6290*/  BSYNC.RECONVERGENT B2 ;  /* 0x0000000000027941 */ /* 0x000fea0003800200 */
.L_x_3311:
        /* <DEDUP_REMOVED lines=40> */
[----:B------:R-:W-:Y:S01]  /*6520*/  IMAD.MOV.U32 R68, RZ, RZ, RZ ;  /* 0x000000ffff447224 */ /* 0x000fe200078e00ff */
[----:B------:R-:W-:-:S07]  /*6530*/  LOP3.LUT R94, R27, R94, R69, 0x96, !PT ;  /* 0x0000005e1b5e7212 */ /* 0x000fce00078e9645 */
.L_x_3309:
[----:B------:R-:W-:Y:S05]  /*6540*/  BSYNC.RECONVERGENT B1 ;  /* 0x0000000000017941 */ /* 0x000fea0003800200 */
.L_x_3308:
        /* <DEDUP_REMOVED lines=11> */
.L_x_3307:
[----:B------:R-:W-:Y:S05]  /*6600*/  BSYNC.RECONVERGENT B0 ;  /* 0x0000000000007941 */ /* 0x000fea0003800200 */
.L_x_3306:
        /* <DEDUP_REMOVED lines=18> */
.L_x_3317:
        /* <DEDUP_REMOVED lines=13> */
.L_x_3319:
[----:B------:R-:W-:Y:S05]  /*6800*/  BSYNC.RECONVERGENT B2 ;  /* 0x0000000000027941 */ /* 0x000fea0003800200 */
.L_x_3318:
        /* <DEDUP_REMOVED lines=42> */
.L_x_3316:
[----:B------:R-:W-:Y:S05]  /*6ab0*/  BSYNC.RECONVERGENT B1 ;  /* 0x0000000000017941 */ /* 0x000fea0003800200 */
.L_x_3315:
        /* <DEDUP_REMOVED lines=12> */
.L_x_3314:
[----:B------:R-:W-:Y:S05]  /*6b80*/  BSYNC.RECONVERGENT B0 ;  /* 0x0000000000007941 */ /* 0x000fea0003800200 */
.L_x_3313:
[----:B------:R-:W-:Y:S02]  /*6b90*/  F2FP.BF16.F32.PACK_AB R68, RZ, R18 ;  /* 0x00000012ff44723e */ /* 0x000fe400000010ff */
[----:B------:R-:W-:Y:S02]  /*6ba0*/  PRMT R60, R60, 0x5410, R63 ;  /* 0x000054103c3c7816 */ /* 0x000fe4000000003f */
[----:B------:R-:W-:Y:S02]  /*6bb0*/  PRMT R62, R62, 0x5410, R75 ;  /* 0x000054103e3e7816 */ /* 0x000fe4000000004b */
[----:B------:R-:W-:Y:S02]  /*6bc0*/  PRMT R61, R61, 0x5410, R67 ;  /* 0x000054103d3d7816 */ /* 0x000fe40000000043 */
[----:B------:R-:W-:-:S07]  /*6bd0*/  PRMT R63, R76, 0x5410, R68 ;  /* 0x000054104c3f7816 */ /* 0x000fce0000000044 */
.L_x_3263:
[----:B------:R-:W0:Y:S01]  /*6be0*/  LDC.64 R162, c[0x0][0x3a8] ;  /* 0x0000ea00ffa27b82 */ /* 0x000e220000000a00 */
[C---:B------:R-:W-:Y:S01]  /*6bf0*/  @P0 IADD3 R75, PT, PT, R84.reuse, 0x20, RZ ;  /* 0x00000020544b0810 */ /* 0x040fe20007ffe0ff */
[----:B------:R-:W-:Y:S01]  /*6c00*/  @P1 VIADD R67, R85, 0x20 ;  /* 0x0000002055431836 */ /* 0x000fe20000000000 */
[----:B------:R-:W-:Y:S05]  /*6c10*/  BSSY.RECONVERGENT B0, `(.L_x_3320) ;  /* 0x000001c000007945 */ /* 0x000fea0003800200 */
[----:B------:R-:W1:Y:S08]  /*6c20*/  @P1 LDC.64 R68, c[0x0][0x390] ;  /* 0x0000e400ff441b82 */ /* 0x000e700000000a00 */
[----:B------:R-:W2:Y:S01]  /*6c30*/  @P0 LDC.64 R72, c[0x0][0x3a0] ;  /* 0x0000e800ff480b82 */ /* 0x000ea20000000a00 */
[----:B0-----:R-:W-:-:S05]  /*6c40*/  IMAD.WIDE.U32 R70, R84, 0x10, R162 ;  /* 0x0000001054467825 */ /* 0x001fca00078e00a2 */
[----:B------:R0:W-:Y:S01]  /*6c50*/  STG.E.128 desc[UR6][R70.64], R60 ;  /* 0x0000003c46007986 */ /* 0x0001e2000c101d06 */
[----:B-1----:R-:W-:-:S04]  /*6c60*/  @P1 IMAD.WIDE.U32 R68, R67, 0x10, R68 ;  /* 0x0000001043441825 */ /* 0x002fc800078e0044 */
[----:B--2---:R-:W-:Y:S01]  /*6c70*/  @P0 IMAD.WIDE.U32 R72, R75, 0x10, R72 ;  /* 0x000000104b480825 */ /* 0x004fe200078e0048 */
[----:B------:R-:W-:Y:S06]  /*6c80*/  @!P1 BRA `(.L_x_3321) ;  /* 0x0000000000509947 */ /* 0x000fec0003800000 */
[----:B0-----:R-:W-:Y:S01]  /*6c90*/  IMAD.U32 R61, R100, 0x10000, RZ ;  /* 0x00010000643d7824 */ /* 0x001fe200078e00ff */
[----:B------:R-:W0:Y:S01]  /*6ca0*/  LDC.64 R76, c[0x0][0x3b0] ;  /* 0x0000ec00ff4c7b82 */ /* 0x000e220000000a00 */
[----:B------:R-:W-:Y:S02]  /*6cb0*/  LOP3.LUT R60, R19, 0xffff, RZ, 0xc0, !PT ;  /* 0x0000ffff133c7812 */ /* 0x000fe400078ec0ff */
[----:B------:R-:W-:Y:S02]  /*6cc0*/  LOP3.LUT R62, R11, 0xff, RZ, 0xc0, !PT ;  /* 0x000000ff0b3e7812 */ /* 0x000fe400078ec0ff */
[----:B------:R-:W-:Y:S02]  /*6cd0*/  LOP3.LUT R63, R61, 0xff0000, RZ, 0xc0, !PT ;  /* 0x00ff00003d3f7812 */ /* 0x000fe400078ec0ff */
[----:B------:R-:W-:Y:S02]  /*6ce0*/  PRMT R61, R66, 0x7104, RZ ;  /* 0x00007104423d7816 */ /* 0x000fe400000000ff */
[----:B------:R-:W-:Y:S01]  /*6cf0*/  PRMT R78, R63, 0x4210, R60 ;  /* 0x000042103f4e7816 */ /* 0x000fe2000000003c */
[----:B------:R-:W-:Y:S01]  /*6d00*/  IMAD.WIDE.U32 R62, R62, 0x10000, RZ ;  /* 0x000100003e3e7825 */ /* 0x000fe200078e00ff */
[----:B------:R-:W-:-:S02]  /*6d10*/  LOP3.LUT R60, R13, 0xff, RZ, 0xc0, !PT ;  /* 0x000000ff0d3c7812 */ /* 0x000fc400078ec0ff */
[----:B------:R-:W-:Y:S02]  /*6d20*/  LOP3.LUT R70, R9, 0xff, RZ, 0xc0, !PT ;  /* 0x000000ff09467812 */ /* 0x000fe400078ec0ff */
[----:B------:R-:W-:Y:S01]  /*6d30*/  LOP3.LUT R78, R78, 0xff00, R61, 0xf8, !PT ;  /* 0x0000ff004e4e7812 */ /* 0x000fe200078ef83d */
[----:B------:R-:W-:-:S03]  /*6d40*/  IMAD.WIDE.U32 R60, R60, 0x1000000, RZ ;  /* 0x010000003c3c7825 */ /* 0x000fc600078e00ff */
[----:B------:R-:W-:Y:S01]  /*6d50*/  LOP3.LUT R67, R78, 0xff, R15, 0xf8, !PT ;  /* 0x000000ff4e437812 */ /* 0x000fe200078ef80f */
[----:B------:R-:W-:-:S03]  /*6d60*/  IMAD.WIDE.U32 R70, R70, 0x100, RZ ;  /* 0x0000010046467825 */ /* 0x000fc600078e00ff */
[----:B------:R-:W-:Y:S02]  /*6d70*/  LOP3.LUT R61, R63, R67, R61, 0xfe, !PT ;  /* 0x000000433f3d7212 */ /* 0x000fe400078efe3d */
[----:B------:R-:W-:Y:S01]  /*6d80*/  LOP3.LUT R60, R70, R60, R62, 0xfe, !PT ;  /* 0x0000003c463c7212 */ /* 0x000fe200078efe3e */
[----:B0-----:R-:W-:Y:S01]  /*6d90*/  IMAD.WIDE.U32 R62, R85, 0x8, R76 ;  /* 0x00000008553e7825 */ /* 0x001fe200078e004c */
[----:B------:R-:W-:Y:S02]  /*6da0*/  LOP3.LUT R61, R61, R71, RZ, 0xfc, !PT ;  /* 0x000000473d3d7212 */ /* 0x000fe400078efcff */
[----:B------:R-:W-:-:S05]  /*6db0*/  LOP3.LUT R60, R60, 0xff, R7, 0xf8, !PT ;  /* 0x000000ff3c3c7812 */ /* 0x000fca00078ef807 */
[----:B------:R1:W-:Y:S02]  /*6dc0*/  STG.E.64 desc[UR6][R62.64], R60 ;  /* 0x0000003c3e007986 */ /* 0x0003e4000c101b06 */
.L_x_3321:
[----:B------:R-:W-:Y:S05]  /*6dd0*/  BSYNC.RECONVERGENT B0 ;  /* 0x0000000000007941 */ /* 0x000fea0003800200 */
.L_x_3320:
[----:B-----5:R2:W5:Y:S04]  /*6de0*/  @P1 LDG.E.128 R40, desc[UR6][R68.64] ;  /* 0x0000000644281981 */ /* 0x020568000c1e1d00 */
[----:B------:R2:W5:Y:S01]  /*6df0*/  @P0 LDG.E.128 R36, desc[UR6][R72.64] ;  /* 0x0000000648240981 */ /* 0x000562000c1e1d00 */
[----:B------:R-:W-:Y:S05]  /*6e00*/  @!P0 BRA `(.L_x_3322) ;  /* 0x0000002c00c48947 */ /* 0x000fea0003800000 */
[----:B------:R-:W-:Y:S01]  /*6e10*/  ISETP.GT.AND P2, PT, R83, RZ, PT ;  /* 0x000000ff5300720c */ /* 0x000fe20003f44270 */
[----:B------:R-:W-:-:S12]  /*6e20*/  BSSY.RECONVERGENT B0, `(.L_x_3323) ;  /* 0x000005a000007945 */ /* 0x000fd80003800200 */
[----:B-----5:R-:W-:Y:S01]  /*6e30*/  @!P2 IMAD.U32 R67, R36, 0x10000, RZ ;  /* 0x000100002443a824 */ /* 0x020fe200078e00ff */
[----:B01----:R-:W-:Y:S01]  /*6e40*/  @!P2 MOV R61, R74 ;  /* 0x0000004a003da202 */ /* 0x003fe20000000f00 */
        /* <DEDUP_REMOVED lines=18> */
.L_x_3327:
        /* <DEDUP_REMOVED lines=13> */
.L_x_3329:
[----:B------:R-:W-:Y:S05]  /*7040*/  BSYNC.RECONVERGENT B2 ;  /* 0x0000000000027941 */ /* 0x000fea0003800200 */
.L_x_3328:
[----:B------:R-:W-:Y:S01]  /*7050*/  IMAD.WIDE.U32 R70, R3, -0x326172a9, RZ ;  /* 0xcd9e8d5703467825 */ /* 0x000fe200078e00ff */
[----:B------:R-:W-:-:S03]  /*7060*/  LOP3.LUT R60, R5, R63, R87, 0x96, !PT ;  /* 0x0000003f053c7212 */ /* 0x000fc600078e9657 */
[----:B------:R-:W-:Y:S01]  /*7070*/  IMAD.MOV.U32 R7, RZ, RZ, R74 ;  /* 0x000000ffff077224 */ /* 0x000fe200078e004a */
[----:B--2---:R-:W-:Y:S01]  /*7080*/  LOP3.LUT R68, R4, R71, R86, 0x96, !PT ;  /* 0x0000004704447212 */ /* 0x004fe200078e9656 */
        /* <DEDUP_REMOVED lines=36> */
[----:B------:R-:W-:Y:S02]  /*72d0*/  LOP3.LUT R94, R27, R94, R61, 0x96, !PT ;  /* 0x0000005e1b5e7212 */ /* 0x000fe400078e963d */
[----:B------:R-:W-:-:S07]  /*72e0*/  MOV R61, R60 ;  /* 0x0000003c003d7202 */ /* 0x000fce0000000f00 */
.L_x_3326:
[----:B------:R-:W-:Y:S05]  /*72f0*/  BSYNC.RECONVERGENT B1 ;  /* 0x0000000000017941 */ /* 0x000fea0003800200 */
.L_x_3325:
[----:B------:R-:W-:Y:S01]  /*7300*/  I2FP.F32.U32 R7, R7 ;  /* 0x0000000700077245 */ /* 0x000fe20000201000 */
[----:B------:R-:W-:Y:S02]  /*7310*/  HFMA2 R60, -RZ, RZ, 0.1171875, 0 ;  /* 0x2f800000ff3c7431 */ /* 0x000fe400000001ff */
[----:B------:R-:W-:Y:S01]  /*7320*/  IMAD.U32 R62, R40, 0x10000, RZ ;  /* 0x00010000283e7824 */ /* 0x000fe200078e00ff */
[----:B--2---:R-:W-:Y:S02]  /*7330*/  SHF.L.U32 R68, R36, 0x10, RZ ;  /* 0x0000001024447819 */ /* 0x004fe400000006ff */
        /* <DEDUP_REMOVED lines=8> */
.L_x_3324:
[----:B------:R-:W-:Y:S05]  /*73c0*/  BSYNC.RECONVERGENT B0 ;  /* 0x0000000000007941 */ /* 0x000fea0003800200 */
.L_x_3323:
[----:B--2---:R-:W-:Y:S01]  /*73d0*/  @!P2 PRMT R68, R36, 0x7632, R68 ;  /* 0x000076322444a816 */ /* 0x004fe20000000044 */
        /* <DEDUP_REMOVED lines=22> */
.L_x_3334:
        /* <DEDUP_REMOVED lines=13> */
.L_x_3336:
[----:B------:R-:W-:Y:S05]  /*7610*/  BSYNC.RECONVERGENT B2 ;  /* 0x0000000000027941 */ /* 0x000fea0003800200 */
.L_x_3335:
        /* <DEDUP_REMOVED lines=35> */
[----:B------:R-:W-:Y:S01]  /*7850*/  HFMA2 R70, -RZ, RZ, 0, 0 ;  /* 0x00000000ff467431 */ /* 0x000fe200000001ff */
[----:B------:R-:W-:Y:S01]  /*7860*/  LOP3.LUT R62, R29, R62, R69, 0x96, !PT ;  /* 0x0000003e1d3e7212 */ /* 0x000fe200078e9645 */
[----:B------:R-:W-:-:S04]  /*7870*/  IMAD.WIDE.U32 R98, R98, -0x326172a9, RZ ;  /* 0xcd9e8d5762627825 */ /* 0x000fc800078e00ff */
[----:B------:R-:W-:Y:S01]  /*7880*/  IMAD.WIDE.U32 R62, R62, -0x2daee0ad, RZ ;  /* 0xd2511f533e3e7825 */ /* 0x000fe200078e00ff */
[----:B------:R-:W-:-:S04]  /*7890*/  LOP3.LUT R95, R30, R68, R99, 0x96, !PT ;  /* 0x000000441e5f7212 */ /* 0x000fc800078e9663 */
[----:B------:R-:W-:-:S07]  /*78a0*/  LOP3.LUT R94, R27, R94, R63, 0x96, !PT ;  /* 0x0000005e1b5e7212 */ /* 0x000fce00078e963f */
.L_x_3333:
[----:B------:R-:W-:Y:S05]  /*78b0*/  BSYNC.RECONVERGENT B1 ;  /* 0x0000000000017941 */ /* 0x000fea0003800200 */
.L_x_3332:
[----:B------:R-:W-:Y:S01]  /*78c0*/  PRMT R61, R40, 0x7632, R61 ;  /* 0x00007632283d7816 */ /* 0x000fe2000000003d */
        /* <DEDUP_REMOVED lines=13> */
.L_x_3331:
[----:B------:R-:W-:Y:S05]  /*79a0*/  BSYNC.RECONVERGENT B0 ;  /* 0x0000000000007941 */ /* 0x000fea0003800200 */
.L_x_3330:
        /* <DEDUP_REMOVED lines=22> */
.L_x_3341:
        /* <DEDUP_REMOVED lines=13> */
.L_x_3343:
[----:B------:R-:W-:Y:S05]  /*7be0*/  BSYNC.RECONVERGENT B2 ;  /* 0x0000000000027941 */ /* 0x000fea0003800200 */
.L_x_3342:
        /* <DEDUP_REMOVED lines=42> */
.L_x_3340:
[----:B------:R-:W-:Y:S05]  /*7e90*/  BSYNC.RECONVERGENT B1 ;  /* 0x0000000000017941 */ /* 0x000fea0003800200 */
.L_x_3339:
        /* <DEDUP_REMOVED lines=12> */
.L_x_3338:
[----:B------:R-:W-:Y:S05]  /*7f60*/  BSYNC.RECONVERGENT B0 ;  /* 0x0000000000007941 */ /* 0x000fea0003800200 */
.L_x_3337:
        /* <DEDUP_REMOVED lines=23> */
.L_x_3348:
        /* <DEDUP_REMOVED lines=13> */
.L_x_3350:
[----:B------:R-:W-:Y:S05]  /*81b0*/  BSYNC.RECONVERGENT B2 ;  /* 0x0000000000027941 */ /* 0x000fea0003800200 */
.L_x_3349:
[----:B------:R-:W-:Y:S01]  /*81c0*/  IMAD.WIDE.U32 R76, R3, -0x326172a9, RZ ;  /* 0xcd9e8d57034c7825 */ /* 0x000fe200078e00ff */
[----:B------:R-:W-:Y:S02]  /*81d0*/  LOP3.LUT R70, R5, R73, R87, 0x96, !PT ;  /* 0x0000004905467212 */ /* 0x000fe400078e9657 */
[----:B------:R-:W-:Y:S02]  /*81e0*/  MOV R13, R78 ;  /* 0x0000004e000d7202 */ /* 0x000fe40000000f00 */
        /* <DEDUP_REMOVED lines=38> */
[----:B------:R-:W-:-:S07]  /*8450*/  IMAD.MOV.U32 R72, RZ, RZ, RZ ;  /* 0x000000ffff487224 */ /* 0x000fce00078e00ff */
.L_x_3347:
[----:B------:R-:W-:Y:S05]  /*8460*/  BSYNC.RECONVERGENT B1 ;  /* 0x0000000000017941 */ /* 0x000fea0003800200 */
.L_x_3346:
[----:B------:R-:W-:Y:S01]  /*8470*/  PRMT R70, R41, 0x7632, R70 ;  /* 0x0000763229467816 */ /* 0x000fe20000000046 */
[----:B------:R-:W-:Y:S01]  /*8480*/  IMAD.MOV.U32 R74, RZ, RZ, 0x2f800000 ;  /* 0x2f800000ff4a7424 */ /* 0x000fe200078e00ff */
[----:B------:R-:W-:Y:S01]  /*8490*/  I2FP.F32.U32 R13, R13 ;  /* 0x0000000d000d7245 */ /* 0x000fe20000201000 */
[----:B------:R-:W-:Y:S01]  /*84a0*/  IMAD.U32 R71, R141, 0x10000, RZ ;  /* 0x000100008d477824 */ /* 0x000fe200078e00ff */
        /* <DEDUP_REMOVED lines=9> */
[----:B------:R-:W-:-:S07]  /*8540*/  FFMA.FTZ R70, R70, R71, R73 ;  /* 0x0000004746467223 */ /* 0x000fce0000010049 */
.L_x_3345:
[----:B------:R-:W-:Y:S05]  /*8550*/  BSYNC.RECONVERGENT B0 ;  /* 0x0000000000007941 */ /* 0x000fea0003800200 */
.L_x_3344:
        /* <DEDUP_REMOVED lines=22> */
.L_x_3355:
        /* <DEDUP_REMOVED lines=13> */
.L_x_3357:
[----:B------:R-:W-:Y:S05]  /*8790*/  BSYNC.RECONVERGENT B2 ;  /* 0x0000000000027941 */ /* 0x000fea0003800200 */
.L_x_3356:
        /* <DEDUP_REMOVED lines=41> */
[----:B------:R-:W-:-:S07]  /*8a30*/  HFMA2 R73, -RZ, RZ, 0, 0 ;  /* 0x00000000ff497431 */ /* 0x000fce00000001ff */
.L_x_3354:
[----:B------:R-:W-:Y:S05]  /*8a40*/  BSYNC.RECONVERGENT B1 ;  /* 0x0000000000017941 */ /* 0x000fea0003800200 */
.L_x_3353:
        /* <DEDUP_REMOVED lines=12> */
.L_x_3352:
[----:B------:R-:W-:Y:S05]  /*8b10*/  BSYNC.RECONVERGENT B0 ;  /* 0x0000000000007941 */ /* 0x000fea0003800200 */
.L_x_3351:
        /* <DEDUP_REMOVED lines=23> */
.L_x_3362:
        /* <DEDUP_REMOVED lines=13> */
.L_x_3364:
[----:B------:R-:W-:Y:S05]  /*8d60*/  BSYNC.RECONVERGENT B2 ;  /* 0x0000000000027941 */ /* 0x000fea0003800200 */
.L_x_3363:
        /* <DEDUP_REMOVED lines=42> */
.L_x_3361:
[----:B------:R-:W-:Y:S05]  /*9010*/  BSYNC.RECONVERGENT B1 ;  /* 0x0000000000017941 */ /* 0x000fea0003800200 */
.L_x_3360:
[----:B------:R-:W-:Y:S01]  /*9020*/  PRMT R72, R42, 0x7632, R72 ;  /* 0x000076322a487816 */ /* 0x000fe20000000048 */
        /* <DEDUP_REMOVED lines=13> */
.L_x_3359:
[----:B------:R-:W-:Y:S05]  /*9100*/  BSYNC.RECONVERGENT B0 ;  /* 0x0000000000007941 */ /* 0x000fea0003800200 */
.L_x_3358:
        /* <DEDUP_REMOVED lines=22> */
.L_x_3369:
        /* <DEDUP_REMOVED lines=13> */
.L_x_3371:
[----:B------:R-:W-:Y:S05]  /*9340*/  BSYNC.RECONVERGENT B2 ;  /* 0x0000000000027941 */ /* 0x000fea0003800200 */
.L_x_3370:
        /* <DEDUP_REMOVED lines=42> */
.L_x_3368:
[----:B------:R-:W-:Y:S05]  /*95f0*/  BSYNC.RECONVERGENT B1 ;  /* 0x0000000000017941 */ /* 0x000fea0003800200 */
.L_x_3367:
        /* <DEDUP_REMOVED lines=12> */
.L_x_3366:
[----:B------:R-:W-:Y:S05]  /*96c0*/  BSYNC.RECONVERGENT B0 ;  /* 0x0000000000007941 */ /* 0x000fea0003800200 */
.L_x_3365:
        /* <DEDUP_REMOVED lines=23> */
.L_x_3376:
        /* <DEDUP_REMOVED lines=13> */
.L_x_3378:
[----:B------:R-:W-:Y:S05]  /*9910*/  BSYNC.RECONVERGENT B2 ;  /* 0x0000000000027941 */ /* 0x000fea0003800200 */
.L_x_3377:
        /* <DEDUP_REMOVED lines=42> */
.L_x_3375:
[----:B------:R-:W-:Y:S05]  /*9bc0*/  BSYNC.RECONVERGENT B1 ;  /* 0x0000000000017941 */ /* 0x000fea0003800200 */
.L_x_3374:
[----:B------:R-:W-:Y:S01]  /*9bd0*/  PRMT R74, R43, 0x7632, R74 ;  /* 0x000076322b4a7816 */ /* 0x000fe2000000004a */
[----:B------:R-:W-:Y:S01]  /*9be0*/  IMAD.MOV.U32 R76, RZ, RZ, 0x2f800000 ;  /* 0x2f800000ff4c7424 */ /* 0x000fe200078e00ff */
[----:B------:R-:W-:Y:S02]  /*9bf0*/  I2FP.F32.U32 R19, R19 ;  /* 0x0000001300137245 */ /* 0x000fe40000201000 */
[----:B------:R-:W-:Y:S01]  /*9c00*/  SHF.L.U32 R77, R143, 0x10, RZ ;  /* 0x000000108f4d7819 */ /* 0x000fe200000006ff */
[----:B------:R-:W-:Y:S02]  /*9c10*/  IMAD.U32 R74, R74, 0x10000, RZ ;  /* 0x000100004a4a7824 */ /* 0x000fe400078e00ff */
        /* <DEDUP_REMOVED lines=9> */
.L_x_3373:
[----:B------:R-:W-:Y:S05]  /*9cb0*/  BSYNC.RECONVERGENT B0 ;  /* 0x0000000000007941 */ /* 0x000fea0003800200 */
.L_x_3372:
[----:B------:R-:W-:Y:S02]  /*9cc0*/  F2FP.BF16.F32.PACK_AB R76, RZ, R74 ;  /* 0x0000004aff4c723e */ /* 0x000fe400000010ff */
[----:B------:R-:W-:Y:S02]  /*9cd0*/  PRMT R60, R60, 0x5410, R63 ;  /* 0x000054103c3c7816 */ /* 0x000fe4000000003f */
[----:B------:R-:W-:Y:S02]  /*9ce0*/  PRMT R62, R62, 0x5410, R90 ;  /* 0x000054103e3e7816 */ /* 0x000fe4000000005a */
[----:B------:R-:W-:Y:S02]  /*9cf0*/  PRMT R61, R61, 0x5410, R75 ;  /* 0x000054103d3d7816 */ /* 0x000fe4000000004b */
[----:B------:R-:W-:Y:S01]  /*9d00*/  PRMT R63, R91, 0x5410, R76 ;  /* 0x000054105b3f7816 */ /* 0x000fe2000000004c */
[----:B------:R-:W-:Y:S06]  /*9d10*/  BRA `(.L_x_3379) ;  /* 0x0000002c00107947 */ /* 0x000fec0003800000 */
.L_x_3322:
[----:B------:R-:W-:Y:S01]  /*9d20*/  BSSY.RECONVERGENT B0, `(.L_x_3380) ;  /* 0x0000059000007945 */ /* 0x000fe20003800200 */
[----:B------:R-:W-:Y:S01]  /*9d30*/  IMAD.MOV.U32 R67, RZ, RZ, RZ ;  /* 0x000000ffff437224 */ /* 0x000fe200078e00ff */
[----:B------:R-:W-:Y:S01]  /*9d40*/  MOV R82, R74 ;  /* 0x0000004a00527202 */ /* 0x000fe20000000f00 */
[----:B01----:R-:W-:Y:S01]  /*9d50*/  IMAD.MOV.U32 R61, RZ, RZ, R79 ;  /* 0x000000ffff3d7224 */ /* 0x003fe200078e004f */
        /* <DEDUP_REMOVED lines=17> */
.L_x_3384:
        /* <DEDUP_REMOVED lines=13> */
.L_x_3386:
[----:B------:R-:W-:Y:S05]  /*9f40*/  BSYNC.RECONVERGENT B2 ;  /* 0x0000000000027941 */ /* 0x000fea0003800200 */
.L_x_3385:
        /* <DEDUP_REMOVED lines=42> */
.L_x_3383:
[----:B------:R-:W-:Y:S05]  /*a1f0*/  BSYNC.RECONVERGENT B1 ;  /* 0x0000000000017941 */ /* 0x000fea0003800200 */
.L_x_3382:
        /* <DEDUP_REMOVED lines=11> */
.L_x_3381:
[----:B------:R-:W-:Y:S05]  /*a2b0*/  BSYNC.RECONVERGENT B0 ;  /* 0x0000000000007941 */ /* 0x000fea0003800200 */
.L_x_3380:
[----:B------:R-:W-:Y:S01]  /*a2c0*/  BSSY.RECONVERGENT B0, `(.L_x_3387) ;  /* 0x0000057000007945 */ /* 0x000fe20003800200 */
[----:B------:R-:W-:Y:S01]  /*a2d0*/  F2FP.BF16.F32.PACK_AB R60, RZ, R67 ;  /* 0x00000043ff3c723e */ /* 0x000fe200000010ff */
[----:B------:R-:W-:Y:S01]  /*a2e0*/  IMAD.MOV.U32 R62, RZ, RZ, R61 ;  /* 0x000000ffff3e7224 */ /* 0x000fe200078e003d */
[----:B--2---:R-:W-:Y:S01]  /*a2f0*/  MOV R68, RZ ;  /* 0x000000ff00447202 */ /* 0x004fe20000000f00 */
        /* <DEDUP_REMOVED lines=14> */
.L_x_3391:
        /* <DEDUP_REMOVED lines=13> */
.L_x_3393:
[----:B------:R-:W-:Y:S05]  /*a4b0*/  BSYNC.RECONVERGENT B2 ;  /* 0x0000000000027941 */ /* 0x000fea0003800200 */
.L_x_3392:
        /* <DEDUP_REMOVED lines=42> */
.L_x_3390:
[----:B------:R-:W-:Y:S05]  /*a760*/  BSYNC.RECONVERGENT B1 ;  /* 0x0000000000017941 */ /* 0x000fea0003800200 */
.L_x_3389:
[----:B-----5:R-:W-:Y:S01]  /*a770*/  PRMT R61, R40, 0x7632, R61 ;  /* 0x00007632283d7816 */ /* 0x020fe2000000003d */
[----:B------:R-:W-:Y:S01]  /*a780*/  HFMA2 R68, -RZ, RZ, 0.1171875, 0 ;  /* 0x2f800000ff447431 */ /* 0x000fe200000001ff */
[----:B------:R-:W-:-:S03]  /*a790*/  I2FP.F32.U32 R9, R9 ;  /* 0x0000000900097245 */ /* 0x000fc60000201000 */
[----:B------:R-:W-:Y:S02]  /*a7a0*/  IMAD.U32 R61, R61, 0x10000, RZ ;  /* 0x000100003d3d7824 */ /* 0x000fe400078e00ff */
        /* <DEDUP_REMOVED lines=8> */
.L_x_3388:
[----:B------:R-:W-:Y:S05]  /*a830*/  BSYNC.RECONVERGENT B0 ;  /* 0x0000000000007941 */ /* 0x000fea0003800200 */
.L_x_3387:
        /* <DEDUP_REMOVED lines=18> */
.L_x_3398:
        /* <DEDUP_REMOVED lines=13> */
.L_x_3400:
[----:B------:R-:W-:Y:S05]  /*aa30*/  BSYNC.RECONVERGENT B2 ;  /* 0x0000000000027941 */ /* 0x000fea0003800200 */
.L_x_3399:
        /* <DEDUP_REMOVED lines=42> */
.L_x_3397:
[----:B------:R-:W-:Y:S05]  /*ace0*/  BSYNC.RECONVERGENT B1 ;  /* 0x0000000000017941 */ /* 0x000fea0003800200 */
.L_x_3396:
        /* <DEDUP_REMOVED lines=11> */
.L_x_3395:
[----:B------:R-:W-:Y:S05]  /*ada0*/  BSYNC.RECONVERGENT B0 ;  /* 0x0000000000007941 */ /* 0x000fea0003800200 */
.L_x_3394:
        /* <DEDUP_REMOVED lines=18> */
.L_x_3405:
        /* <DEDUP_REMOVED lines=13> */
.L_x_3407:
[----:B------:R-:W-:Y:S05]  /*afa0*/  BSYNC.RECONVERGENT B2 ;  /* 0x0000000000027941 */ /* 0x000fea0003800200 */
.L_x_3406:
[----:B------:R-:W-:Y:S01]  /*afb0*/  IMAD.WIDE.U32 R76, R3, -0x326172a9, RZ ;  /* 0xcd9e8d57034c7825 */ /* 0x000fe200078e00ff */
[----:B------:R-:W-:Y:S02]  /*afc0*/  LOP3.LUT R70, R5, R73, R87, 0x96, !PT ;  /* 0x0000004905467212 */ /* 0x000fe400078e9657 */
[----:B------:R-:W-:Y:S01]  /*afd0*/  MOV R13, R82 ;  /* 0x00000052000d7202 */ /* 0x000fe20000000f00 */
        /* <DEDUP_REMOVED lines=39> */
.L_x_3404:
[----:B------:R-:W-:Y:S05]  /*b250*/  BSYNC.RECONVERGENT B1 ;  /* 0x0000000000017941 */ /* 0x000fea0003800200 */
.L_x_3403:
[----:B-----5:R-:W-:Y:S01]  /*b260*/  PRMT R70, R41, 0x7632, R70 ;  /* 0x0000763229467816 */ /* 0x020fe20000000046 */
[----:B------:R-:W-:Y:S01]  /*b270*/  HFMA2 R72, -RZ, RZ, 0.1171875, 0 ;  /* 0x2f800000ff487431 */ /* 0x000fe200000001ff */
[----:B------:R-:W-:Y:S01]  /*b280*/  I2FP.F32.U32 R13, R13 ;  /* 0x0000000d000d7245 */ /* 0x000fe20000201000 */
[----:B------:R-:W-:Y:S02]  /*b290*/  IMAD.U32 R71, R141, 0x10000, RZ ;  /* 0x000100008d477824 */ /* 0x000fe400078e00ff */
        /* <DEDUP_REMOVED lines=8> */
.L_x_3402:
[----:B------:R-:W-:Y:S05]  /*b320*/  BSYNC.RECONVERGENT B0 ;  /* 0x0000000000007941 */ /* 0x000fea0003800200 */
.L_x_3401:
        /* <DEDUP_REMOVED lines=18> */
.L_x_3412:
        /* <DEDUP_REMOVED lines=13> */
.L_x_3414:
[----:B------:R-:W-:Y:S05]  /*b520*/  BSYNC.RECONVERGENT B2 ;  /* 0x0000000000027941 */ /* 0x000fea0003800200 */
.L_x_3413:
        /* <DEDUP_REMOVED lines=42> */
.L_x_3411:
[----:B------:R-:W-:Y:S05]  /*b7d0*/  BSYNC.RECONVERGENT B1 ;  /* 0x0000000000017941 */ /* 0x000fea0003800200 */
.L_x_3410:
        /* <DEDUP_REMOVED lines=11> */
.L_x_3409:
[----:B------:R-:W-:Y:S05]  /*b890*/  BSYNC.RECONVERGENT B0 ;  /* 0x0000000000007941 */ /* 0x000fea0003800200 */
.L_x_3408:
        /* <DEDUP_REMOVED lines=18> */
.L_x_3419:
        /* <DEDUP_REMOVED lines=13> */
.L_x_3421:
[----:B------:R-:W-:Y:S05]  /*ba90*/  BSYNC.RECONVERGENT B2 ;  /* 0x0000000000027941 */ /* 0x000fea0003800200 */
.L_x_3420:
        /* <DEDUP_REMOVED lines=42> */
.L_x_3418:
[----:B------:R-:W-:Y:S05]  /*bd40*/  BSYNC.RECONVERGENT B1 ;  /* 0x0000000000017941 */ /* 0x000fea0003800200 */
.L_x_3417:
        /* <DEDUP_REMOVED lines=12> */
.L_x_3416:
[----:B------:R-:W-:Y:S05]  /*be10*/  BSYNC.RECONVERGENT B0 ;  /* 0x0000000000007941 */ /* 0x000fea0003800200 */
.L_x_3415:
        /* <DEDUP_REMOVED lines=18> */
.L_x_3426:
        /* <DEDUP_REMOVED lines=13> */
.L_x_3428:
[----:B------:R-:W-:Y:S05]  /*c010*/  BSYNC.RECONVERGENT B2 ;  /* 0x0000000000027941 */ /* 0x000fea0003800200 */
.L_x_3427:
        /* <DEDUP_REMOVED lines=42> */
.L_x_3425:
[----:B------:R-:W-:Y:S05]  /*c2c0*/  BSYNC.RECONVERGENT B1 ;  /* 0x0000000000017941 */ /* 0x000fea0003800200 */
.L_x_3424:
        /* <DEDUP_REMOVED lines=11> */
.L_x_3423:
[----:B------:R-:W-:Y:S05]  /*c380*/  BSYNC.RECONVERGENT B0 ;  /* 0x0000000000007941 */ /* 0x000fea0003800200 */
.L_x_3422:
        /* <DEDUP_REMOVED lines=18> */
.L_x_3433:
        /* <DEDUP_REMOVED lines=13> */
.L_x_3435:
[----:B------:R-:W-:Y:S05]  /*c580*/  BSYNC.RECONVERGENT B2 ;  /* 0x0000000000027941 */ /* 0x000fea0003800200 */
.L_x_3434:
        /* <DEDUP_REMOVED lines=42> */
.L_x_3432:
[----:B------:R-:W-:Y:S05]  /*c830*/  BSYNC.RECONVERGENT B1 ;  /* 0x0000000000017941 */ /* 0x000fea0003800200 */
.L_x_3431:
        /* <DEDUP_REMOVED lines=12> */
.L_x_3430:
[----:B------:R-:W-:Y:S05]  /*c900*/  BSYNC.RECONVERGENT B0 ;  /* 0x0000000000007941 */ /* 0x000fea0003800200 */
.L_x_3429:
[----:B------:R-:W-:Y:S02]  /*c910*/  F2FP.BF16.F32.PACK_AB R76, RZ, R74 ;  /* 0x0000004aff4c723e */ /* 0x000fe400000010ff */
[----:B------:R-:W-:Y:S02]  /*c920*/  PRMT R60, R60, 0x5410, R63 ;  /* 0x000054103c3c7816 */ /* 0x000fe4000000003f */
[----:B------:R-:W-:Y:S02]  /*c930*/  PRMT R62, R62, 0x5410, R90 ;  /* 0x000054103e3e7816 */ /* 0x000fe4000000005a */
[----:B------:R-:W-:Y:S02]  /*c940*/  PRMT R61, R61, 0x5410, R75 ;  /* 0x000054103d3d7816 */ /* 0x000fe4000000004b */
[----:B------:R-:W-:-:S07]  /*c950*/  PRMT R63, R91, 0x5410, R76 ;  /* 0x000054105b3f7816 */ /* 0x000fce000000004c */
.L_x_3379:
[C---:B------:R-:W-:Y:S01]  /*c960*/  IADD3 R81, PT, PT, R84.reuse, 0x20, RZ ;  /* 0x0000002054517810 */ /* 0x040fe20007ffe0ff */
[----:B------:R-:W0:Y:S01]  /*c970*/  @P1 LDC.64 R78, c[0x0][0x390] ;  /* 0x0000e400ff4e1b82 */ /* 0x000e220000000a00 */
[----:B------:R-:W-:Y:S01]  /*c980*/  @P1 VIADD R75, R85, 0x40 ;  /* 0x00000040554b1836 */ /* 0x000fe20000000000 */
[----:B------:R-:W-:Y:S01]  /*c990*/  BSSY.RECONVERGENT B0, `(.L_x_3436) ;  /* 0x000001d000007945 */ /* 0x000fe20003800200 */
[----:B------:R-:W-:Y:S02]  /*c9a0*/  @P0 VIADD R89, R84, 0x40 ;  /* 0x0000004054590836 */ /* 0x000fe40000000000 */
[----:B------:R-:W-:-:S03]  /*c9b0*/  IMAD.WIDE.U32 R80, R81, 0x10, R162 ;  /* 0x0000001051507825 */ /* 0x000fc600078e00a2 */
[----:B------:R-:W1:Y:S02]  /*c9c0*/  @P0 LDC.64 R76, c[0x0][0x3a0] ;  /* 0x0000e800ff4c0b82 */ /* 0x000e640000000a00 */
[----:B------:R2:W-:Y:S01]  /*c9d0*/  STG.E.128 desc[UR6][R80.64], R60 ;  /* 0x0000003c50007986 */ /* 0x0005e2000c101d06 */
[----:B0-----:R-:W-:-:S04]  /*c9e0*/  @P1 IMAD.WIDE.U32 R78, R75, 0x10, R78 ;  /* 0x000000104b4e1825 */ /* 0x001fc800078e004e */
[----:B-1----:R-:W-:Y:S01]  /*c9f0*/  @P0 IMAD.WIDE.U32 R76, R89, 0x10, R76 ;  /* 0x00000010594c0825 */ /* 0x002fe200078e004c */
[----:B--2---:R-:W-:Y:S06]  /*ca00*/  @!P1 BRA `(.L_x_3437) ;  /* 0x0000000000549947 */ /* 0x004fec0003800000 */
[----:B------:R-:W-:Y:S01]  /*ca10*/  SHF.L.U32 R61, R100, 0x10, RZ ;  /* 0x00000010643d7819 */ /* 0x000fe200000006ff */
[----:B------:R-:W0:Y:S01]  /*ca20*/  LDC.64 R90, c[0x0][0x3b0] ;  /* 0x0000ec00ff5a7b82 */ /* 0x000e220000000a00 */
[----:B------:R-:W-:Y:S02]  /*ca30*/  LOP3.LUT R60, R19, 0xffff, RZ, 0xc0, !PT ;  /* 0x0000ffff133c7812 */ /* 0x000fe400078ec0ff */
[----:B------:R-:W-:Y:S02]  /*ca40*/  LOP3.LUT R61, R61, 0xff0000, RZ, 0xc0, !PT ;  /* 0x00ff00003d3d7812 */ /* 0x000fe400078ec0ff */
[----:B------:R-:W-:Y:S02]  /*ca50*/  PRMT R63, R66, 0x7104, RZ ;  /* 0x00007104423f7816 */ /* 0x000fe400000000ff */
[----:B------:R-:W-:Y:S02]  /*ca60*/  PRMT R60, R61, 0x4210, R60 ;  /* 0x000042103d3c7816 */ /* 0x000fe4000000003c */
[----:B------:R-:W-:-:S02]  /*ca70*/  LOP3.LUT R61, R13, 0xff, RZ, 0xc0, !PT ;  /* 0x000000ff0d3d7812 */ /* 0x000fc400078ec0ff */
[----:B------:R-:W-:Y:S02]  /*ca80*/  LOP3.LUT R60, R60, 0xff00, R63, 0xf8, !PT ;  /* 0x0000ff003c3c7812 */ /* 0x000fe400078ef83f */
[----:B------:R-:W-:Y:S02]  /*ca90*/  LOP3.LUT R62, R11, 0xff, RZ, 0xc0, !PT ;  /* 0x000000ff0b3e7812 */ /* 0x000fe400078ec0ff */
[----:B------:R-:W-:Y:S02]  /*caa0*/  LOP3.LUT R80, R9, 0xff, RZ, 0xc0, !PT ;  /* 0x000000ff09507812 */ /* 0x000fe400078ec0ff */
[----:B------:R-:W-:Y:S01]  /*cab0*/  LOP3.LUT R75, R60, 0xff, R15, 0xf8, !PT ;  /* 0x000000ff3c4b7812 */ /* 0x000fe200078ef80f */
[----:B------:R-:W-:-:S04]  /*cac0*/  IMAD.WIDE.U32 R60, R61, 0x1000000, RZ ;  /* 0x010000003d3c7825 */ /* 0x000fc800078e00ff */
[----:B------:R-:W-:-:S04]  /*cad0*/  IMAD.WIDE.U32 R62, R62, 0x10000, RZ ;  /* 0x000100003e3e7825 */ /* 0x000fc800078e00ff */
[----:B------:R-:W-:Y:S01]  /*cae0*/  IMAD.WIDE.U32 R80, R80, 0x100, RZ ;  /* 0x0000010050507825 */ /* 0x000fe200078e00ff */
[----:B------:R-:W-:-:S03]  /*caf0*/  LOP3.LUT R75, R63, R75, R61, 0xfe, !PT ;  /* 0x0000004b3f4b7212 */ /* 0x000fc600078efe3d */
[----:B------:R-:W-:Y:S01]  /*cb00*/  VIADD R61, R85, 0x20 ;  /* 0x00000020553d7836 */ /* 0x000fe20000000000 */
[----:B------:R-:W-:Y:S02]  /*cb10*/  LOP3.LUT R60, R80, R60, R62, 0xfe, !PT ;  /* 0x0000003c503c7212 */ /* 0x000fe400078efe3e */
[----:B------:R-:W-:Y:S02]  /*cb20*/  LOP3.LUT R81, R75, R81, RZ, 0xfc, !PT ;  /* 0x000000514b517212 */ /* 0x000fe400078efcff */
[----:B------:R-:W-:Y:S01]  /*cb30*/  LOP3.LUT R80, R60, 0xff, R7, 0xf8, !PT ;  /* 0x000000ff3c507812 */ /* 0x000fe200078ef807 */
[----:B0-----:R-:W-:-:S05]  /*cb40*/  IMAD.WIDE.U32 R60, R61, 0x8, R90 ;  /* 0x000000083d3c7825 */ /* 0x001fca00078e005a */
[----:B------:R0:W-:Y:S02]  /*cb50*/  STG.E.64 desc[UR6][R60.64], R80 ;  /* 0x000000503c007986 */ /* 0x0001e4000c101b06 */
.L_x_3437:
[----:B------:R-:W-:Y:S05]  /*cb60*/  BSYNC.RECONVERGENT B0 ;  /* 0x0000000000007941 */ /* 0x000fea0003800200 */
.L_x_3436:
[----:B-----5:R1:W5:Y:S04]  /*cb70*/  @P1 LDG.E.128 R40, desc[UR6][R78.64] ;  /* 0x000000064e281981 */ /* 0x020368000c1e1d00 */
[----:B------:R1:W5:Y:S01]  /*cb80*/  @P0 LDG.E.128 R36, desc[UR6][R76.64] ;  /* 0x000000064c240981 */ /* 0x000362000c1e1d00 */
[----:B------:R-:W-:Y:S05]  /*cb90*/  @!P0 BRA `(.L_x_3438) ;  /* 0x0000002c00c08947 */ /* 0x000fea0003800000 */
[----:B------:R-:W-:Y:S01]  /*cba0*/  ISETP.GT.AND P2, PT, R83, RZ, PT ;  /* 0x000000ff5300720c */ /* 0x000fe20003f44270 */
[----:B------:R-:W-:-:S12]  /*cbb0*/  BSSY.RECONVERGENT B0, `(.L_x_3439) ;  /* 0x000005a000007945 */ /* 0x000fd80003800200 */
[----:B-----5:R-:W-:Y:S01]  /*cbc0*/  @!P2 IMAD.U32 R75, R36, 0x10000, RZ ;  /* 0x00010000244ba824 */ /* 0x020fe200078e00ff */
[----:B0-----:R-:W-:Y:S01]  /*cbd0*/  @!P2 MOV R61, R82 ;  /* 0x00000052003da202 */ /* 0x001fe20000000f00 */
        /* <DEDUP_REMOVED lines=18> */
.L_x_3443:
        /* <DEDUP_REMOVED lines=13> */
.L_x_3445:
[----:B------:R-:W-:Y:S05]  /*cdd0*/  BSYNC.RECONVERGENT B2 ;  /* 0x0000000000027941 */ /* 0x000fea0003800200 */
.L_x_3444:
[----:B-1----:R-:W-:Y:S01]  /*cde0*/  IMAD.WIDE.U32 R78, R3, -0x326172a9, RZ ;  /* 0xcd9e8d57034e7825 */ /* 0x002fe200078e00ff */
        /* <DEDUP_REMOVED lines=41> */
.L_x_3442:
[----:B------:R-:W-:Y:S05]  /*d080*/  BSYNC.RECONVERGENT B1 ;  /* 0x0000000000017941 */ /* 0x000fea0003800200 */
.L_x_3441:
[----:B------:R-:W-:Y:S01]  /*d090*/  I2FP.F32.U32 R7, R7 ;  /* 0x0000000700077245 */ /* 0x000fe20000201000 */
[----:B------:R-:W-:Y:S02]  /*d0a0*/  HFMA2 R60, -RZ, RZ, 0.1171875, 0 ;  /* 0x2f800000ff3c7431 */ /* 0x000fe400000001ff */
[----:B------:R-:W-:Y:S01]  /*d0b0*/  IMAD.U32 R62, R40, 0x10000, RZ ;  /* 0x00010000283e7824 */ /* 0x000fe200078e00ff */
[----:B-1----:R-:W-:Y:S02]  /*d0c0*/  SHF.L.U32 R76, R36, 0x10, RZ ;  /* 0x00000010244c7819 */ /* 0x002fe400000006ff */
        /* <DEDUP_REMOVED lines=8> */
.L_x_3440:
[----:B------:R-:W-:Y:S05]  /*d150*/  BSYNC.RECONVERGENT B0 ;  /* 0x0000000000007941 */ /* 0x000fea0003800200 */
.L_x_3439:
[----:B-1----:R-:W-:Y:S01]  /*d160*/  @!P2 PRMT R76, R36, 0x7632, R76 ;  /* 0x00007632244ca816 */ /* 0x002fe2000000004c */
        /* <DEDUP_REMOVED lines=22> */
.L_x_3450:
        /* <DEDUP_REMOVED lines=13> */
.L_x_3452:
[----:B------:R-:W-:Y:S05]  /*d3a0*/  BSYNC.RECONVERGENT B2 ;  /* 0x0000000000027941 */ /* 0x000fea0003800200 */
.L_x_3451:
        /* <DEDUP_REMOVED lines=41> */
.L_x_3449:
[----:B------:R-:W-:Y:S05]  /*d640*/  BSYNC.RECONVERGENT B1 ;  /* 0x0000000000017941 */ /* 0x000fea0003800200 */
.L_x_3448:
        /* <DEDUP_REMOVED lines=14> */
.L_x_3447:
[----:B------:R-:W-:Y:S05]  /*d730*/  BSYNC.RECONVERGENT B0 ;  /* 0x0000000000007941 */ /* 0x000fea0003800200 */
.L_x_3446:
        /* <DEDUP_REMOVED lines=22> */
.L_x_3457:
        /* <DEDUP_REMOVED lines=13> */
.L_x_3459:
[----:B------:R-:W-:Y:S05]  /*d970*/  BSYNC.RECONVERGENT B2 ;  /* 0x0000000000027941 */ /* 0x000fea0003800200 */
.L_x_3458:
        /* <DEDUP_REMOVED lines=42> */
.L_x_3456:
[----:B------:R-:W-:Y:S05]  /*dc20*/  BSYNC.RECONVERGENT B1 ;  /* 0x0000000000017941 */ /* 0x000fea0003800200 */
.L_x_3455:
        /* <DEDUP_REMOVED lines=12> */
.L_x_3454:
[----:B------:R-:W-:Y:S05]  /*dcf0*/  BSYNC.RECONVERGENT B0 ;  /* 0x0000000000007941 */ /* 0x000fea0003800200 */
.L_x_3453:
        /* <DEDUP_REMOVED lines=23> */
.L_x_3464:
        /* <DEDUP_REMOVED lines=13> */
.L_x_3466:
[----:B------:R-:W-:Y:S05]  /*df40*/  BSYNC.RECONVERGENT B2 ;  /* 0x0000000000027941 */ /* 0x000fea0003800200 */
.L_x_3465:
        /* <DEDUP_REMOVED lines=42> */
.L_x_3463:
[----:B------:R-:W-:Y:S05]  /*e1f0*/  BSYNC.RECONVERGENT B1 ;  /* 0x0000000000017941 */ /* 0x000fea0003800200 */
.L_x_3462:
        /* <DEDUP_REMOVED lines=14> */
.L_x_3461:
[----:B------:R-:W-:Y:S05]  /*e2e0*/  BSYNC.RECONVERGENT B0 ;  /* 0x0000000000007941 */ /* 0x000fea0003800200 */
.L_x_3460:
        /* <DEDUP_REMOVED lines=22> */
.L_x_3471:
        /* <DEDUP_REMOVED lines=13> */
.L_x_3473:
[----:B------:R-:W-:Y:S05]  /*e520*/  BSYNC.RECONVERGENT B2 ;  /* 0x0000000000027941 */ /* 0x000fea0003800200 */
.L_x_3472:
        /* <DEDUP_REMOVED lines=42> */
.L_x_3470:
[----:B------:R-:W-:Y:S05]  /*e7d0*/  BSYNC.RECONVERGENT B1 ;  /* 0x0000000000017941 */ /* 0x000fea0003800200 */
.L_x_3469:
        /* <DEDUP_REMOVED lines=12> */
.L_x_3468:
[----:B------:R-:W-:Y:S05]  /*e8a0*/  BSYNC.RECONVERGENT B0 ;  /* 0x0000000000007941 */ /* 0x000fea0003800200 */
.L_x_3467:
        /* <DEDUP_REMOVED lines=23> */
.L_x_3478:
        /* <DEDUP_REMOVED lines=13> */
.L_x_3480:
[----:B------:R-:W-:Y:S05]  /*eaf0*/  BSYNC.RECONVERGENT B2 ;  /* 0x0000000000027941 */ /* 0x000fea0003800200 */
.L_x_3479:
        /* <DEDUP_REMOVED lines=42> */
.L_x_3477:
[----:B------:R-:W-:Y:S05]  /*eda0*/  BSYNC.RECONVERGENT B1 ;  /* 0x0000000000017941 */ /* 0x000fea0003800200 */
.L_x_3476:
[----:B------:R-:W-:Y:S01]  /*edb0*/  PRMT R80, R42, 0x7632, R80 ;  /* 0x000076322a507816 */ /* 0x000fe20000000050 */
[----:B------:R-:W-:Y:S01]  /*edc0*/  HFMA2 R81, -RZ, RZ, 0.1171875, 0 ;  /* 0x2f800000ff517431 */ /* 0x000fe200000001ff */
[----:B------:R-:W-:-:S03]  /*edd0*/  I2FP.F32.U32 R66, R66 ;  /* 0x0000004200427245 */ /* 0x000fc60000201000 */
[----:B------:R-:W-:Y:S02]  /*ede0*/  IMAD.U32 R80, R80, 0x10000, RZ ;  /* 0x0001000050507824 */ /* 0x000fe400078e00ff */
[----:B------:R-:W-:Y:S01]  /*edf0*/  FFMA.FTZ R66, R66, R81, 1.1641532182693481445e-10 ;  /* 0x2f00000042427423 */ /* 0x000fe20000010051 */
[----:B------:R-:W-:Y:S01]  /*ee00*/  SHF.L.U32 R81, R146, 0x10, RZ ;  /* 0x0000001092517819 */ /* 0x000fe200000006ff */
[----:B------:R-:W-:-:S03]  /*ee10*/  FMUL.FTZ R80, R80, UR11 ;  /* 0x0000000b50507c20 */ /* 0x000fc60008410000 */
[----:B------:R-:W-:Y:S01]  /*ee20*/  FSETP.GTU.FTZ.AND P3, PT, R66, UR8, PT ;  /* 0x0000000842007c0b */ /* 0x000fe2000bf7c000 */
[----:B------:R-:W-:Y:S01]  /*ee30*/  FMUL.FTZ R80, R80, UR10 ;  /* 0x0000000a50507c20 */ /* 0x000fe20008410000 */
[----:B------:R-:W-:-:S04]  /*ee40*/  PRMT R66, R38, 0x7632, R66 ;  /* 0x0000763226427816 */ /* 0x000fc80000000042 */
[----:B------:R-:W-:Y:S01]  /*ee50*/  FSEL R80, R80, RZ, !P3 ;  /* 0x000000ff50507208 */ /* 0x000fe20005800000 */
[----:B------:R-:W-:Y:S01]  /*ee60*/  IMAD.U32 R89, R66, 0x10000, RZ ;  /* 0x0001000042597824 */ /* 0x000fe200078e00ff */
[----:B------:R-:W-:-:S03]  /*ee70*/  SEL R66, RZ, 0x1, P3 ;  /* 0x00000001ff427807 */ /* 0x000fc60001800000 */
[----:B------:R-:W-:-:S07]  /*ee80*/  FFMA.FTZ R80, R80, R81, R89 ;  /* 0x0000005150507223 */ /* 0x000fce0000010059 */
.L_x_3475:
[----:B------:R-:W-:Y:S05]  /*ee90*/  BSYNC.RECONVERGENT B0 ;  /* 0x0000000000007941 */ /* 0x000fea0003800200 */
.L_x_3474:
        /* <DEDUP_REMOVED lines=22> */
.L_x_3485:
        /* <DEDUP_REMOVED lines=13> */
.L_x_3487:
[----:B------:R-:W-:Y:S05]  /*f0d0*/  BSYNC.RECONVERGENT B2 ;  /* 0x0000000000027941 */ /* 0x000fea0003800200 */
.L_x_3486:
[----:B------:R-:W-:Y:S01]  /*f0e0*/  LOP3.LUT R92, R5, R95, R87, 0x96, !PT ;  /* 0x0000005f055c7212 */ /* 0x000fe200078e9657 */
[----:B------:R-:W-:Y:S01]  /*f0f0*/  IMAD.WIDE.U32 R90, R3, -0x326172a9, RZ ;  /* 0xcd9e8d57035a7825 */ /* 0x000fe200078e00ff */
[----:B------:R-:W-:-:S03]  /*f100*/  MOV R81, R82 ;  /* 0x0000005200517202 */ /* 0x000fc60000000f00 */
[----:B------:R-:W-:Y:S01]  /*f110*/  IMAD.WIDE.U32 R92, R92, -0x326172a9, RZ ;  /* 0xcd9e8d575c5c7825 */ /* 0x000fe200078e00ff */
[----:B------:R-:W-:-:S04]  /*f120*/  LOP3.LUT R91, R4, R91, R86, 0x96, !PT ;  /* 0x0000005b045b7212 */ /* 0x000fc800078e9656 */
[----:B------:R-:W-:Y:S01]  /*f130*/  LOP3.LUT R95, R65, R90, R93, 0x96, !PT ;  /* 0x0000005a415f7212 */ /* 0x000fe200078e965d */
[----:B------:R-:W-:-:S05]  /*f140*/  IMAD.WIDE.U32 R90, R91, -0x2daee0ad, RZ ;  /* 0xd2511f535b5a7825 */ /* 0x000fca00078e00ff */
        /* <DEDUP_REMOVED lines=27> */
[----:B------:R-:W-:-:S04]  /*f300*/  IMAD.WIDE.U32 R90, R91, -0x326172a9, RZ ;  /* 0xcd9e8d575b5a7825 */ /* 0x000fc800078e00ff */
[----:B------:R-:W-:Y:S01]  /*f310*/  IMAD.WIDE.U32 R98, R98, -0x326172a9, RZ ;  /* 0xcd9e8d5762627825 */ /* 0x000fe200078e00ff */
[----:B------:R-:W-:-:S04]  /*f320*/  LOP3.LUT R91, R29, R92, R91, 0x96, !PT ;  /* 0x0000005c1d5b7212 */ /* 0x000fc800078e965b */
[----:B------:R-:W-:Y:S01]  /*f330*/  LOP3.LUT R95, R30, R90, R99, 0x96, !PT ;  /* 0x0000005a1e5f7212 */ /* 0x000fe200078e9663 */
[----:B------:R-:W-:-:S04]  /*f340*/  IMAD.WIDE.U32 R90, R91, -0x2daee0ad, RZ ;  /* 0xd2511f535b5a7825 */ /* 0x000fc800078e00ff */
[----:B------:R-:W-:Y:S01]  /*f350*/  IMAD.MOV.U32 R97, RZ, RZ, R90 ;  /* 0x000000ffff617224 */ /* 0x000fe200078e005a */
[----:B------:R-:W-:Y:S01]  /*f360*/  LOP3.LUT R94, R27, R94, R91, 0x96, !PT ;  /* 0x0000005e1b5e7212 */ /* 0x000fe200078e965b */
[----:B------:R-:W-:-:S07]  /*f370*/  IMAD.MOV.U32 R91, RZ, RZ, RZ ;  /* 0x000000ffff5b7224 */ /* 0x000fce00078e00ff */
.L_x_3484:
[----:B------:R-:W-:Y:S05]  /*f380*/  BSYNC.RECONVERGENT B1 ;  /* 0x0000000000017941 */ /* 0x000fea0003800200 */
.L_x_3483:
        /* <DEDUP_REMOVED lines=8> */
[----:B------:R-:W-:Y:S01]  /*f410*/  IMAD.U32 R90, R39, 0x10000, RZ ;  /* 0x00010000275a7824 */ /* 0x000fe200078e00ff */
[----:B------:R-:W-:-:S03]  /*f420*/  SEL R100, RZ, 0x1, P3 ;  /* 0x00000001ff647807 */ /* 0x000fc60001800000 */
[----:B------:R-:W-:-:S05]  /*f430*/  FSEL R81, R81, RZ, !P3 ;  /* 0x000000ff51517208 */ /* 0x000fca0005800000 */
[----:B------:R-:W-:-:S07]  /*f440*/  FFMA.FTZ R81, R81, R82, R90 ;  /* 0x0000005251517223 */ /* 0x000fce000001005a */
.L_x_3482:
[----:B------:R-:W-:Y:S05]  /*f450*/  BSYNC.RECONVERGENT B0 ;  /* 0x0000000000007941 */ /* 0x000fea0003800200 */
.L_x_3481:
        /* <DEDUP_REMOVED lines=23> */
.L_x_3492:
        /* <DEDUP_REMOVED lines=13> */
.L_x_3494:
[----:B------:R-:W-:Y:S05]  /*f6a0*/  BSYNC.RECONVERGENT B2 ;  /* 0x0000000000027941 */ /* 0x000fea0003800200 */
.L_x_3493:
[----:B------:R-:W-:Y:S01]  /*f6b0*/  LOP3.LUT R92, R5, R95, R87, 0x96, !PT ;  /* 0x0000005f055c7212 */ /* 0x000fe200078e9657 */
[----:B------:R-:W-:-:S04]  /*f6c0*/  IMAD.WIDE.U32 R90, R3, -0x326172a9, RZ ;  /* 0xcd9e8d57035a7825 */ /* 0x000fc800078e00ff */
[----:B------:R-:W-:Y:S01]  /*f6d0*/  IMAD.WIDE.U32 R92, R92, -0x326172a9, RZ ;  /* 0xcd9e8d575c5c7825 */ /* 0x000fe200078e00ff */
[----:B------:R-:W-:-:S03]  /*f6e0*/  LOP3.LUT R91, R4, R91, R86, 0x96, !PT ;  /* 0x0000005b045b7212 */ /* 0x000fc600078e9656 */
[----:B------:R-:W-:Y:S01]  /*f6f0*/  IMAD.MOV.U32 R19, RZ, RZ, R97 ;  /* 0x000000ffff137224 */ /* 0x000fe200078e0061 */
        /* <DEDUP_REMOVED lines=34> */
[----:B------:R-:W-:Y:S01]  /*f920*/  IMAD.MOV.U32 R99, RZ, RZ, RZ ;  /* 0x000000ffff637224 */ /* 0x000fe200078e00ff */
[----:B------:R-:W-:-:S07]  /*f930*/  LOP3.LUT R94, R27, R94, R93, 0x96, !PT ;  /* 0x0000005e1b5e7212 */ /* 0x000fce00078e965d */
.L_x_3491:
[----:B------:R-:W-:Y:S05]  /*f940*/  BSYNC.RECONVERGENT B1 ;  /* 0x0000000000017941 */ /* 0x000fea0003800200 */
.L_x_3490:
[----:B------:R-:W-:Y:S01]  /*f950*/  PRMT R82, R43, 0x7632, R82 ;  /* 0x000076322b527816 */ /* 0x000fe20000000052 */
[----:B------:R-:W-:Y:S01]  /*f960*/  HFMA2 R90, -RZ, RZ, 0.1171875, 0 ;  /* 0x2f800000ff5a7431 */ /* 0x000fe200000001ff */
[----:B------:R-:W-:-:S03]  /*f970*/  I2FP.F32.U32 R19, R19 ;  /* 0x0000001300137245 */ /* 0x000fc60000201000 */
[----:B------:R-:W-:Y:S02]  /*f980*/  IMAD.U32 R82, R82, 0x10000, RZ ;  /* 0x0001000052527824 */ /* 0x000fe400078e00ff */
[----:B------:R-:W-:Y:S02]  /*f990*/  FFMA.FTZ R19, R19, R90, 1.1641532182693481445e-10 ;  /* 0x2f00000013137423 */ /* 0x000fe4000001005a */
[----:B------:R-:W-:-:S03]  /*f9a0*/  FMUL.FTZ R82, R82, UR11 ;  /* 0x0000000b52527c20 */ /* 0x000fc60008410000 */
[----:B------:R-:W-:Y:S01]  /*f9b0*/  FSETP.GTU.FTZ.AND P2, PT, R19, UR8, PT ;  /* 0x0000000813007c0b */ /* 0x000fe2000bf5c000 */
[----:B------:R-:W-:Y:S01]  /*f9c0*/  FMUL.FTZ R82, R82, UR10 ;  /* 0x0000000a52527c20 */ /* 0x000fe20008410000 */
[----:B------:R-:W-:-:S04]  /*f9d0*/  PRMT R19, R39, 0x7632, R19 ;  /* 0x0000763227137816 */ /* 0x000fc80000000013 */
[----:B------:R-:W-:Y:S01]  /*f9e0*/  SHF.L.U32 R91, R19, 0x10, RZ ;  /* 0x00000010135b7819 */ /* 0x000fe200000006ff */
[----:B------:R-:W-:Y:S01]  /*f9f0*/  IMAD.U32 R19, R147, 0x10000, RZ ;  /* 0x0001000093137824 */ /* 0x000fe200078e00ff */
[----:B------:R-:W-:-:S05]  /*fa00*/  FSEL R82, R82, RZ, !P2 ;  /* 0x000000ff52527208 */ /* 0x000fca0005000000 */
[----:B------:R-:W-:Y:S01]  /*fa10*/  FFMA.FTZ R82, R82, R19, R91 ;  /* 0x0000001352527223 */ /* 0x000fe2000001005b */
[----:B------:R-:W-:-:S07]  /*fa20*/  SEL R19, RZ, 0x1, P2 ;  /* 0x00000001ff137807 */ /* 0x000fce0001000000 */
.L_x_3489:
[----:B------:R-:W-:Y:S05]  /*fa30*/  BSYNC.RECONVERGENT B0 ;  /* 0x0000000000007941 */ /* 0x000fea0003800200 */
.L_x_3488:
[----:B------:R-:W-:Y:S02]  /*fa40*/  F2FP.BF16.F32.PACK_AB R90, RZ, R82 ;  /* 0x00000052ff5a723e */ /* 0x000fe400000010ff */
[----:B------:R-:W-:Y:S02]  /*fa50*/  PRMT R60, R60, 0x5410, R63 ;  /* 0x000054103c3c7816 */ /* 0x000fe4000000003f */
[----:B------:R-:W-:Y:S02]  /*fa60*/  PRMT R62, R62, 0x5410, R89 ;  /* 0x000054103e3e7816 */ /* 0x000fe40000000059 */
[----:B------:R-:W-:Y:S02]  /*fa70*/  PRMT R61, R61, 0x5410, R88 ;  /* 0x000054103d3d7816 */ /* 0x000fe40000000058 */
[----:B------:R-:W-:Y:S01]  /*fa80*/  PRMT R63, R96, 0x5410, R90 ;  /* 0x00005410603f7816 */ /* 0x000fe2000000005a */
[----:B------:R-:W-:Y:S06]  /*fa90*/  BRA `(.L_x_3495) ;  /* 0x0000002c000c7947 */ /* 0x000fec0003800000 */
.L_x_3438:
[----:B------:R-:W-:Y:S01]  /*faa0*/  BSSY.RECONVERGENT B0, `(.L_x_3496) ;  /* 0x0000058000007945 */ /* 0x000fe20003800200 */
[----:B------:R-:W-:Y:S01]  /*fab0*/  MOV R75, RZ ;  /* 0x000000ff004b7202 */ /* 0x000fe20000000f00 */
[----:B------:R-:W-:Y:S01]  /*fac0*/  IMAD.MOV.U32 R92, RZ, RZ, R82 ;  /* 0x000000ffff5c7224 */ /* 0x000fe200078e0052 */
[----:B0-----:R-:W-:Y:S01]  /*fad0*/  MOV R61, R88 ;  /* 0x00000058003d7202 */ /* 0x001fe20000000f00 */
        /* <DEDUP_REMOVED lines=17> */
.L_x_3500:
        /* <DEDUP_REMOVED lines=13> */
.L_x_3502:
[----:B------:R-:W-:Y:S05]  /*fcc0*/  BSYNC.RECONVERGENT B2 ;  /* 0x0000000000027941 */ /* 0x000fea0003800200 */
.L_x_3501:
        /* <DEDUP_REMOVED lines=39> */
[----:B------:R-:W-:-:S04]  /*ff40*/  LOP3.LUT R95, R30, R60, R99, 0x96, !PT ;  /* 0x0000003c1e5f7212 */ /* 0x000fc800078e9663 */
[----:B------:R-:W-:-:S07]  /*ff50*/  LOP3.LUT R94, R27, R94, R93, 0x96, !PT ;  /* 0x0000005e1b5e7212 */ /* 0x000fce00078e965d */
.L_x_3499:
[----:B------:R-:W-:Y:S05]  /*ff60*/  BSYNC.RECONVERGENT B1 ;  /* 0x0000000000017941 */ /* 0x000fea0003800200 */
.L_x_3498:
        /* <DEDUP_REMOVED lines=11> */
.L_x_3497:
[----:B------:R-:W-:Y:S05]  /*10020*/  BSYNC.RECONVERGENT B0 ;  /* 0x0000000000007941 */ /* 0x000fea0003800200 */
.L_x_3496:
[----:B------:R-:W-:Y:S01]  /*10030*/  BSSY.RECONVERGENT B0, `(.L_x_3503) ;  /* 0x0000057000007945 */ /* 0x000fe20003800200 */
[----:B------:R-:W-:Y:S01]  /*10040*/  F2FP.BF16.F32.PACK_AB R60, RZ, R75 ;  /* 0x0000004bff3c723e */ /* 0x000fe200000010ff */
[----:B------:R-:W-:Y:S01]  /*10050*/  IMAD.MOV.U32 R62, RZ, RZ, R61 ;  /* 0x000000ffff3e7224 */ /* 0x000fe200078e003d */
[----:B-1----:R-:W-:Y:S01]  /*10060*/  MOV R76, RZ ;  /* 0x000000ff004c7202 */ /* 0x002fe20000000f00 */
        /* <DEDUP_REMOVED lines=14> */
.L_x_3507:
        /* <DEDUP_REMOVED lines=13> */
.L_x_3509:
[----:B------:R-:W-:Y:S05]  /*10220*/  BSYNC.RECONVERGENT B2 ;  /* 0x0000000000027941 */ /* 0x000fea0003800200 */
.L_x_3508:
        /* <DEDUP_REMOVED lines=42> */
.L_x_3506:
[----:B------:R-:W-:Y:S05]  /*104d0*/  BSYNC.RECONVERGENT B1 ;  /* 0x0000000000017941 */ /* 0x000fea0003800200 */
.L_x_3505:
[----:B-----5:R-:W-:Y:S01]  /*104e0*/  PRMT R61, R40, 0x7632, R61 ;  /* 0x00007632283d7816 */ /* 0x020fe2000000003d */
[----:B------:R-:W-:Y:S01]  /*104f0*/  HFMA2 R76, -RZ, RZ, 0.1171875, 0 ;  /* 0x2f800000ff4c7431 */ /* 0x000fe200000001ff */
[----:B------:R-:W-:-:S03]  /*10500*/  I2FP.F32.U32 R9, R9 ;  /* 0x0000000900097245 */ /* 0x000fc60000201000 */
        /* <DEDUP_REMOVED lines=9> */
.L_x_3504:
[----:B------:R-:W-:Y:S05]  /*105a0*/  BSYNC.RECONVERGENT B0 ;  /* 0x0000000000007941 */ /* 0x000fea0003800200 */
.L_x_3503:
        /* <DEDUP_REMOVED lines=18> */
.L_x_3514:
        /* <DEDUP_REMOVED lines=13> */
.L_x_3516:
[----:B------:R-:W-:Y:S05]  /*107a0*/  BSYNC.RECONVERGENT B2 ;  /* 0x0000000000027941 */ /* 0x000fea0003800200 */
.L_x_3515:
        /* <DEDUP_REMOVED lines=42> */
.L_x_3513:
[----:B------:R-:W-:Y:S05]  /*10a50*/  BSYNC.RECONVERGENT B1 ;  /* 0x0000000000017941 */ /* 0x000fea0003800200 */
.L_x_3512:
        /* <DEDUP_REMOVED lines=11> */
.L_x_3511:
[----:B------:R-:W-:Y:S05]  /*10b10*/  BSYNC.RECONVERGENT B0 ;  /* 0x0000000000007941 */ /* 0x000fea0003800200 */
.L_x_3510:
        /* <DEDUP_REMOVED lines=18> */
.L_x_3521:
        /* <DEDUP_REMOVED lines=13> */
.L_x_3523:
[----:B------:R-:W-:Y:S05]  /*10d10*/  BSYNC.RECONVERGENT B2 ;  /* 0x0000000000027941 */ /* 0x000fea0003800200 */
.L_x_3522:
        /* <DEDUP_REMOVED lines=42> */
.L_x_3520:
[----:B------:R-:W-:Y:S05]  /*10fc0*/  BSYNC.RECONVERGENT B1 ;  /* 0x0000000000017941 */ /* 0x000fea0003800200 */
.L_x_3519:
[----:B-----5:R-:W-:Y:S01]  /*10fd0*/  PRMT R78, R41, 0x7632, R78 ;  /* 0x00007632294e7816 */ /* 0x020fe2000000004e */
[----:B------:R-:W-:Y:S01]  /*10fe0*/  HFMA2 R80, -RZ, RZ, 0.1171875, 0 ;  /* 0x2f800000ff507431 */ /* 0x000fe200000001ff */
[----:B------:R-:W-:Y:S02]  /*10ff0*/  I2FP.F32.U32 R13, R13 ;  /* 0x0000000d000d7245 */ /* 0x000fe40000201000 */
        /* <DEDUP_REMOVED lines=9> */
.L_x_3518:
[----:B------:R-:W-:Y:S05]  /*11090*/  BSYNC.RECONVERGENT B0 ;  /* 0x0000000000007941 */ /* 0x000fea0003800200 */
.L_x_3517:
        /* <DEDUP_REMOVED lines=18> */
.L_x_3528:
        /* <DEDUP_REMOVED lines=13> */
.L_x_3530:
[----:B------:R-:W-:Y:S05]  /*11290*/  BSYNC.RECONVERGENT B2 ;  /* 0x0000000000027941 */ /* 0x000fea0003800200 */
.L_x_3529:
        /* <DEDUP_REMOVED lines=42> */
.L_x_3527:
[----:B------:R-:W-:Y:S05]  /*11540*/  BSYNC.RECONVERGENT B1 ;  /* 0x0000000000017941 */ /* 0x000fea0003800200 */
.L_x_3526:
        /* <DEDUP_REMOVED lines=11> */
.L_x_3525:
[----:B------:R-:W-:Y:S05]  /*11600*/  BSYNC.RECONVERGENT B0 ;  /* 0x0000000000007941 */ /* 0x000fea0003800200 */
.L_x_3524:
        /* <DEDUP_REMOVED lines=18> */
.L_x_3535:
        /* <DEDUP_REMOVED lines=13> */
.L_x_3537:
[----:B------:R-:W-:Y:S05]  /*11800*/  BSYNC.RECONVERGENT B2 ;  /* 0x0000000000027941 */ /* 0x000fea0003800200 */
.L_x_3536:
        /* <DEDUP_REMOVED lines=42> */
.L_x_3534:
[----:B------:R-:W-:Y:S05]  /*11ab0*/  BSYNC.RECONVERGENT B1 ;  /* 0x0000000000017941 */ /* 0x000fea0003800200 */
.L_x_3533:
        /* <DEDUP_REMOVED lines=12> */
.L_x_3532:
[----:B------:R-:W-:Y:S05]  /*11b80*/  BSYNC.RECONVERGENT B0 ;  /* 0x0000000000007941 */ /* 0x000fea0003800200 */
.L_x_3531:
        /* <DEDUP_REMOVED lines=18> */
.L_x_3542:
        /* <DEDUP_REMOVED lines=13> */
.L_x_3544:
[----:B------:R-:W-:Y:S05]  /*11d80*/  BSYNC.RECONVERGENT B2 ;  /* 0x0000000000027941 */ /* 0x000fea0003800200 */
.L_x_3543:
        /* <DEDUP_REMOVED lines=39> */
[----:B------:R-:W-:Y:S02]  /*12000*/  IMAD.MOV.U32 R92, RZ, RZ, R90 ;  /* 0x000000ffff5c7224 */ /* 0x000fe400078e005a */
[----:B------:R-:W-:Y:S01]  /*12010*/  HFMA2 R90, -RZ, RZ, 0, 0 ;  /* 0x00000000ff5a7431 */ /* 0x000fe200000001ff */
[----:B------:R-:W-:-:S07]  /*12020*/  LOP3.LUT R94, R27, R94, R91, 0x96, !PT ;  /* 0x0000005e1b5e7212 */ /* 0x000fce00078e965b */
.L_x_3541:
[----:B------:R-:W-:Y:S05]  /*12030*/  BSYNC.RECONVERGENT B1 ;  /* 0x0000000000017941 */ /* 0x000fea0003800200 */
.L_x_3540:
        /* <DEDUP_REMOVED lines=11> */
.L_x_3539:
[----:B------:R-:W-:Y:S05]  /*120f0*/  BSYNC.RECONVERGENT B0 ;  /* 0x0000000000007941 */ /* 0x000fea0003800200 */
.L_x_3538:
        /* <DEDUP_REMOVED lines=18> */
.L_x_3549:
        /* <DEDUP_REMOVED lines=13> */
.L_x_3551:
[----:B------:R-:W-:Y:S05]  /*122f0*/  BSYNC.RECONVERGENT B2 ;  /* 0x0000000000027941 */ /* 0x000fea0003800200 */
.L_x_3550:
        /* <DEDUP_REMOVED lines=40> */
[----:B------:R-:W-:Y:S02]  /*12580*/  LOP3.LUT R94, R27, R94, R91, 0x96, !PT ;  /* 0x0000005e1b5e7212 */ /* 0x000fe400078e965b */
[----:B------:R-:W-:-:S07]  /*12590*/  MOV R92, R90 ;  /* 0x0000005a005c7202 */ /* 0x000fce0000000f00 */
.L_x_3548:
[----:B------:R-:W-:Y:S05]  /*125a0*/  BSYNC.RECONVERGENT B1 ;  /* 0x0000000000017941 */ /* 0x000fea0003800200 */
.L_x_3547:
[----:B-----5:R-:W-:Y:S01]  /*125b0*/  PRMT R82, R43, 0x7632, R82 ;  /* 0x000076322b527816 */ /* 0x020fe20000000052 */
[----:B------:R-:W-:Y:S01]  /*125c0*/  HFMA2 R90, -RZ, RZ, 0.1171875, 0 ;  /* 0x2f800000ff5a7431 */ /* 0x000fe200000001ff */
[----:B------:R-:W-:-:S03]  /*125d0*/  I2FP.F32.U32 R19, R19 ;  /* 0x0000001300137245 */ /* 0x000fc60000201000 */
[----:B------:R-:W-:Y:S02]  /*125e0*/  IMAD.U32 R82, R82, 0x10000, RZ ;  /* 0x0001000052527824 */ /* 0x000fe400078e00ff */
[----:B------:R-:W-:Y:S02]  /*125f0*/  FFMA.FTZ R19, R19, R90, 1.1641532182693481445e-10 ;  /* 0x2f00000013137423 */ /* 0x000fe4000001005a */
[----:B------:R-:W-:-:S03]  /*12600*/  FMUL.FTZ R82, R82, UR11 ;  /* 0x0000000b52527c20 */ /* 0x000fc60008410000 */
[----:B------:R-:W-:Y:S01]  /*12610*/  FSETP.GTU.FTZ.AND P2, PT, R19, UR8, PT ;  /* 0x0000000813007c0b */ /* 0x000fe2000bf5c000 */
[----:B------:R-:W-:Y:S01]  /*12620*/  FMUL.FTZ R82, R82, UR10 ;  /* 0x0000000a52527c20 */ /* 0x000fe20008410000 */
[----:B------:R-:W-:-:S04]  /*12630*/  SHF.L.U32 R19, R147, 0x10, RZ ;  /* 0x0000001093137819 */ /* 0x000fc800000006ff */
[----:B------:R-:W-:-:S05]  /*12640*/  FSEL R82, R82, RZ, !P2 ;  /* 0x000000ff52527208 */ /* 0x000fca0005000000 */
[----:B------:R-:W-:Y:S01]  /*12650*/  FMUL.FTZ R82, R19, R82 ;  /* 0x0000005213527220 */ /* 0x000fe20000410000 */
[----:B------:R-:W-:-:S07]  /*12660*/  SEL R19, RZ, 0x1, P2 ;  /* 0x00000001ff137807 */ /* 0x000fce0001000000 */
.L_x_3546:
[----:B------:R-:W-:Y:S05]  /*12670*/  BSYNC.RECONVERGENT B0 ;  /* 0x0000000000007941 */ /* 0x000fea0003800200 */
.L_x_3545:
[----:B------:R-:W-:Y:S02]  /*12680*/  F2FP.BF16.F32.PACK_AB R90, RZ, R82 ;  /* 0x00000052ff5a723e */ /* 0x000fe400000010ff */
[----:B------:R-:W-:Y:S02]  /*12690*/  PRMT R60, R60, 0x5410, R63 ;  /* 0x000054103c3c7816 */ /* 0x000fe4000000003f */
[----:B------:R-:W-:Y:S02]  /*126a0*/  PRMT R62, R62, 0x5410, R89 ;  /* 0x000054103e3e7816 */ /* 0x000fe40000000059 */
[----:B------:R-:W-:Y:S02]  /*126b0*/  PRMT R61, R61, 0x5410, R88 ;  /* 0x000054103d3d7816 */ /* 0x000fe40000000058 */
[----:B------:R-:W-:-:S07]  /*126c0*/  PRMT R63, R93, 0x5410, R90 ;  /* 0x000054105d3f7816 */ /* 0x000fce000000005a */
.L_x_3495:
[----:B------:R-:W-:Y:S01]  /*126d0*/  VIADD R91, R84, 0x40 ;  /* 0x00000040545b7836 */ /* 0x000fe20000000000 */
[----:B------:R-:W0:Y:S01]  /*126e0*/  @P1 LDC.64 R88, c[0x0][0x390] ;  /* 0x0000e400ff581b82 */ /* 0x000e220000000a00 */
[----:B------:R-:W-:Y:S02]  /*126f0*/  BSSY.RECONVERGENT B0, `(.L_x_3552) ;  /* 0x0000019000007945 */ /* 0x000fe40003800200 */
[----:B------:R-:W-:-:S05]  /*12700*/  IMAD.WIDE.U32 R90, R91, 0x10, R162 ;  /* 0x000000105b5a7825 */ /* 0x000fca00078e00a2 */
[----:B------:R1:W-:Y:S01]  /*12710*/  STG.E.128 desc[UR6][R90.64], R60 ;  /* 0x0000003c5a007986 */ /* 0x0003e2000c101d06 */
[----:B------:R-:W-:Y:S05]  /*12720*/  @!P1 BRA `(.L_x_3553) ;  /* 0x0000000000549947 */ /* 0x000fea0003800000 */
[----:B-1----:R-:W-:Y:S01]  /*12730*/  SHF.L.U32 R60, R100, 0x10, RZ ;  /* 0x00000010643c7819 */ /* 0x002fe200000006ff */
[----:B------:R-:W1:Y:S01]  /*12740*/  LDC.64 R96, c[0x0][0x3b0] ;  /* 0x0000ec00ff607b82 */ /* 0x000e620000000a00 */
[----:B------:R-:W-:Y:S02]  /*12750*/  LOP3.LUT R62, R11, 0xff, RZ, 0xc0, !PT ;  /* 0x000000ff0b3e7812 */ /* 0x000fe400078ec0ff */
[----:B------:R-:W-:Y:S02]  /*12760*/  LOP3.LUT R61, R60, 0xff0000, RZ, 0xc0, !PT ;  /* 0x00ff00003c3d7812 */ /* 0x000fe400078ec0ff */
[----:B------:R-:W-:Y:S01]  /*12770*/  LOP3.LUT R60, R19, 0xffff, RZ, 0xc0, !PT ;  /* 0x0000ffff133c7812 */ /* 0x000fe200078ec0ff */
[----:B------:R-:W-:Y:S01]  /*12780*/  IMAD.WIDE.U32 R62, R62, 0x10000, RZ ;  /* 0x000100003e3e7825 */ /* 0x000fe200078e00ff */
[----:B------:R-:W-:Y:S02]  /*12790*/  LOP3.LUT R90, R9, 0xff, RZ, 0xc0, !PT ;  /* 0x000000ff095a7812 */ /* 0x000fe400078ec0ff */
[----:B------:R-:W-:-:S02]  /*127a0*/  PRMT R60, R61, 0x4210, R60 ;  /* 0x000042103d3c7816 */ /* 0x000fc4000000003c */
[----:B------:R-:W-:Y:S01]  /*127b0*/  PRMT R61, R66, 0x7104, RZ ;  /* 0x00007104423d7816 */ /* 0x000fe200000000ff */
[----:B------:R-:W-:-:S03]  /*127c0*/  IMAD.WIDE.U32 R90, R90, 0x100, RZ ;  /* 0x000001005a5a7825 */ /* 0x000fc600078e00ff */
[----:B------:R-:W-:Y:S02]  /*127d0*/  LOP3.LUT R60, R60, 0xff00, R61, 0xf8, !PT ;  /* 0x0000ff003c3c7812 */ /* 0x000fe400078ef83d */
[----:B------:R-:W-:Y:S02]  /*127e0*/  LOP3.LUT R61, R13, 0xff, RZ, 0xc0, !PT ;  /* 0x000000ff0d3d7812 */ /* 0x000fe400078ec0ff */
[----:B------:R-:W-:-:S03]  /*127f0*/  LOP3.LUT R93, R60, 0xff, R15, 0xf8, !PT ;  /* 0x000000ff3c5d7812 */ /* 0x000fc600078ef80f */
[----:B------:R-:W-:-:S05]  /*12800*/  IMAD.WIDE.U32 R60, R61, 0x1000000, RZ ;  /* 0x010000003d3c7825 */ /* 0x000fca00078e00ff */
[----:B------:R-:W-:Y:S01]  /*12810*/  LOP3.LUT R93, R63, R93, R61, 0xfe, !PT ;  /* 0x0000005d3f5d7212 */ /* 0x000fe200078efe3d */
[----:B------:R-:W-:Y:S01]  /*12820*/  VIADD R61, R85, 0x40 ;  /* 0x00000040553d7836 */ /* 0x000fe20000000000 */
[----:B------:R-:W-:Y:S02]  /*12830*/  LOP3.LUT R62, R90, R60, R62, 0xfe, !PT ;  /* 0x0000003c5a3e7212 */ /* 0x000fe400078efe3e */
[----:B------:R-:W-:Y:S01]  /*12840*/  LOP3.LUT R91, R93, R91, RZ, 0xfc, !PT ;  /* 0x0000005b5d5b7212 */ /* 0x000fe200078efcff */
[----:B-1----:R-:W-:Y:S01]  /*12850*/  IMAD.WIDE.U32 R60, R61, 0x8, R96 ;  /* 0x000000083d3c7825 */ /* 0x002fe200078e0060 */
[----:B------:R-:W-:-:S05]  /*12860*/  LOP3.LUT R90, R62, 0xff, R7, 0xf8, !PT ;  /* 0x000000ff3e5a7812 */ /* 0x000fca00078ef807 */
[----:B------:R2:W-:Y:S02]  /*12870*/  STG.E.64 desc[UR6][R60.64], R90 ;  /* 0x0000005a3c007986 */ /* 0x0005e4000c101b06 */
.L_x_3553:
[----:B------:R-:W-:Y:S05]  /*12880*/  BSYNC.RECONVERGENT B0 ;  /* 0x0000000000007941 */ /* 0x000fea0003800200 */
.L_x_3552:
[----:B-12---:R-:W1:Y:S01]  /*12890*/  @P0 LDC.64 R60, c[0x0][0x3a0] ;  /* 0x0000e800ff3c0b82 */ /* 0x006e620000000a00 */
[----:B------:R-:W-:Y:S01]  /*128a0*/  IADD3 R85, PT, PT, R85, 0x60, RZ ;  /* 0x0000006055557810 */ /* 0x000fe20007ffe0ff */
[----:B------:R-:W-:-:S04]  /*128b0*/  VIADD R84, R84, 0x60 ;  /* 0x0000006054547836 */ /* 0x000fc80000000000 */
        /* <DEDUP_REMOVED lines=8> */
[----:B0-----:R-:W-:Y:S01]  /*12940*/  @!P0 IMAD.MOV.U32 R88, RZ, RZ, R92 ;  /* 0x000000ffff588224 */ /* 0x001fe200078e005c */
        /* <DEDUP_REMOVED lines=18> */
.L_x_3559:
        /* <DEDUP_REMOVED lines=13> */
.L_x_3561:
[----:B------:R-:W-:Y:S05]  /*12b40*/  BSYNC.RECONVERGENT B2 ;  /* 0x0000000000027941 */ /* 0x000fea0003800200 */
.L_x_3560:
        /* <DEDUP_REMOVED lines=42> */
.L_x_3558:
[----:B------:R-:W-:Y:S05]  /*12df0*/  BSYNC.RECONVERGENT B1 ;  /* 0x0000000000017941 */ /* 0x000fea0003800200 */
.L_x_3557:
        /* <DEDUP_REMOVED lines=12> */
.L_x_3556:
[----:B------:R-:W-:Y:S05]  /*12ec0*/  BSYNC.RECONVERGENT B0 ;  /* 0x0000000000007941 */ /* 0x000fea0003800200 */
.L_x_3555:
        /* <DEDUP_REMOVED lines=18> */
[-C--:B------:R-:W-:Y:S01]  /*12ff0*/  @!P2 MOV R91, R88.reuse ;  /* 0x00000058005ba202 */ /* 0x080fe20000000f00 */
[----:B------:R-:W-:Y:S01]  /*13000*/  @P2 VIADD R60, R61, 0x1 ;  /* 0x000000013d3c2836 */ /* 0x000fe20000000000 */
[----:B------:R-:W-:Y:S01]  /*13010*/  @P2 MOV R91, R88 ;  /* 0x00000058005b2202 */ /* 0x000fe20000000f00 */
[----:B------:R-:W-:Y:S01]  /*13020*/  @P2 IMAD.MOV.U32 R9, RZ, RZ, R95 ;  /* 0x000000ffff092224 */ /* 0x000fe200078e005f */
[----:B------:R-:W-:Y:S06]  /*13030*/  BRA `(.L_x_3565) ;  /* 0x0000000000e07947 */ /* 0x000fec0003800000 */
.L_x_3566:
        /* <DEDUP_REMOVED lines=13> */
.L_x_3568:
[----:B------:R-:W-:Y:S05]  /*13110*/  BSYNC.RECONVERGENT B2 ;  /* 0x0000000000027941 */ /* 0x000fea0003800200 */
.L_x_3567:
        /* <DEDUP_REMOVED lines=42> */
.L_x_3565:
[----:B------:R-:W-:Y:S05]  /*133c0*/  BSYNC.RECONVERGENT B1 ;  /* 0x0000000000017941 */ /* 0x000fea0003800200 */
.L_x_3564:
[----:B------:R-:W-:Y:S01]  /*133d0*/  PRMT R61, R40, 0x7632, R61 ;  /* 0x00007632283d7816 */ /* 0x000fe2000000003d */
[----:B------:R-:W-:Y:S01]  /*133e0*/  HFMA2 R62, -RZ, RZ, 0.1171875, 0 ;  /* 0x2f800000ff3e7431 */ /* 0x000fe200000001ff */
[----:B------:R-:W-:-:S03]  /*133f0*/  I2FP.F32.U32 R9, R9 ;  /* 0x0000000900097245 */ /* 0x000fc60000201000 */
[----:B------:R-:W-:Y:S02]  /*13400*/  IMAD.U32 R61, R61, 0x10000, RZ ;  /* 0x000100003d3d7824 */ /* 0x000fe400078e00ff */
[----:B------:R-:W-:Y:S01]  /*13410*/  FFMA.FTZ R9, R9, R62, 1.1641532182693481445e-10 ;  /* 0x2f00000009097423 */ /* 0x000fe2000001003e */
[----:B------:R-:W-:Y:S02]  /*13420*/  IMAD.U32 R62, R148, 0x10000, RZ ;  /* 0x00010000943e7824 */ /* 0x000fe400078e00ff */
[----:B------:R-:W-:Y:S02]  /*13430*/  FMUL.FTZ R61, R61, UR11 ;  /* 0x0000000b3d3d7c20 */ /* 0x000fe40008410000 */
[----:B------:R-:W-:Y:S02]  /*13440*/  FSETP.GTU.FTZ.AND P2, PT, R9, UR8, PT ;  /* 0x0000000809007c0b */ /* 0x000fe4000bf5c000 */
[----:B------:R-:W-:Y:S01]  /*13450*/  FMUL.FTZ R61, R61, UR10 ;  /* 0x0000000a3d3d7c20 */ /* 0x000fe20008410000 */
[----:B------:R-:W-:-:S04]  /*13460*/  PRMT R9, R36, 0x7632, R9 ;  /* 0x0000763224097816 */ /* 0x000fc80000000009 */
[----:B------:R-:W-:Y:S02]  /*13470*/  SHF.L.U32 R88, R9, 0x10, RZ ;  /* 0x0000001009587819 */ /* 0x000fe400000006ff */
[----:B------:R-:W-:Y:S02]  /*13480*/  FSEL R61, R61, RZ, !P2 ;  /* 0x000000ff3d3d7208 */ /* 0x000fe40005000000 */
[----:B------:R-:W-:-:S03]  /*13490*/  SEL R9, RZ, 0x1, P2 ;  /* 0x00000001ff097807 */ /* 0x000fc60001000000 */
[----:B------:R-:W-:-:S07]  /*134a0*/  FFMA.FTZ R63, R61, R62, R88 ;  /* 0x0000003e3d3f7223 */ /* 0x000fce0000010058 */
.L_x_3563:
[----:B------:R-:W-:Y:S05]  /*134b0*/  BSYNC.RECONVERGENT B0 ;  /* 0x0000000000007941 */ /* 0x000fea0003800200 */
.L_x_3562:
        /* <DEDUP_REMOVED lines=22> */
.L_x_3573:
        /* <DEDUP_REMOVED lines=13> */
.L_x_3575:
[----:B------:R-:W-:Y:S05]  /*136f0*/  BSYNC.RECONVERGENT B2 ;  /* 0x0000000000027941 */ /* 0x000fea0003800200 */
.L_x_3574:
        /* <DEDUP_REMOVED lines=36> */
[----:B------:R-:W-:-:S03]  /*13940*/  LOP3.LUT R61, R29, R92, R61, 0x96, !PT ;  /* 0x0000005c1d3d7212 */ /* 0x000fc600078e963d */
[----:B------:R-:W-:Y:S01]  /*13950*/  IMAD.MOV.U32 R92, RZ, RZ, RZ ;  /* 0x000000ffff5c7224 */ /* 0x000fe200078e00ff */
[----:B------:R-:W-:Y:S01]  /*13960*/  LOP3.LUT R95, R30, R60, R99, 0x96, !PT ;  /* 0x0000003c1e5f7212 */ /* 0x000fe200078e9663 */
[----:B------:R-:W-:-:S04]  /*13970*/  IMAD.WIDE.U32 R60, R61, -0x2daee0ad, RZ ;  /* 0xd2511f533d3c7825 */ /* 0x000fc800078e00ff */
[----:B------:R-:W-:Y:S01]  /*13980*/  IMAD.MOV.U32 R88, RZ, RZ, R60 ;  /* 0x000000ffff587224 */ /* 0x000fe200078e003c */
[----:B------:R-:W-:-:S07]  /*13990*/  LOP3.LUT R94, R27, R94, R61, 0x96, !PT ;  /* 0x0000005e1b5e7212 */ /* 0x000fce00078e963d */
.L_x_3572:
[----:B------:R-:W-:Y:S05]  /*139a0*/  BSYNC.RECONVERGENT B1 ;  /* 0x0000000000017941 */ /* 0x000fea0003800200 */
.L_x_3571:
[----:B------:R-:W-:Y:S01]  /*139b0*/  I2FP.F32.U32 R11, R11 ;  /* 0x0000000b000b7245 */ /* 0x000fe20000201000 */
[----:B------:R-:W-:Y:S02]  /*139c0*/  HFMA2 R60, -RZ, RZ, 0.1171875, 0 ;  /* 0x2f800000ff3c7431 */ /* 0x000fe400000001ff */
[----:B------:R-:W-:-:S03]  /*139d0*/  IMAD.U32 R61, R37, 0x10000, RZ ;  /* 0x00010000253d7824 */ /* 0x000fc600078e00ff */
[----:B------:R-:W-:Y:S01]  /*139e0*/  FFMA.FTZ R11, R11, R60, 1.1641532182693481445e-10 ;  /* 0x2f0000000b0b7423 */ /* 0x000fe2000001003c */
[----:B------:R-:W-:-:S04]  /*139f0*/  IMAD.U32 R60, R41, 0x10000, RZ ;  /* 0x00010000293c7824 */ /* 0x000fc800078e00ff */
[----:B------:R-:W-:Y:S01]  /*13a00*/  FMUL.FTZ R60, R60, UR11 ;  /* 0x0000000b3c3c7c20 */ /* 0x000fe20008410000 */
[----:B------:R-:W-:Y:S02]  /*13a10*/  FSETP.GTU.FTZ.AND P2, PT, R11, UR8, PT ;  /* 0x000000080b007c0b */ /* 0x000fe4000bf5c000 */
[----:B------:R-:W-:Y:S01]  /*13a20*/  SHF.L.U32 R11, R105, 0x10, RZ ;  /* 0x00000010690b7819 */ /* 0x000fe200000006ff */
[----:B------:R-:W-:-:S05]  /*13a30*/  FMUL.FTZ R60, R60, UR10 ;  /* 0x0000000a3c3c7c20 */ /* 0x000fca0008410000 */
[----:B------:R-:W-:-:S05]  /*13a40*/  FSEL R62, R60, RZ, !P2 ;  /* 0x000000ff3c3e7208 */ /* 0x000fca0005000000 */
[----:B------:R-:W-:Y:S01]  /*13a50*/  FFMA.FTZ R62, R62, R11, R61 ;  /* 0x0000000b3e3e7223 */ /* 0x000fe2000001003d */
[----:B------:R-:W-:-:S07]  /*13a60*/  SEL R11, RZ, 0x1, P2 ;  /* 0x00000001ff0b7807 */ /* 0x000fce0001000000 */
.L_x_3570:
[----:B------:R-:W-:Y:S05]  /*13a70*/  BSYNC.RECONVERGENT B0 ;  /* 0x0000000000007941 */ /* 0x000fea0003800200 */
.L_x_3569:
        /* <DEDUP_REMOVED lines=23> */
.L_x_3580:
        /* <DEDUP_REMOVED lines=13> */
.L_x_3582:
[----:B------:R-:W-:Y:S05]  /*13cc0*/  BSYNC.RECONVERGENT B2 ;  /* 0x0000000000027941 */ /* 0x000fea0003800200 */
.L_x_3581:
[----:B------:R-:W-:Y:S01]  /*13cd0*/  LOP3.LUT R94, R5, R61, R87, 0x96, !PT ;  /* 0x0000003d055e7212 */ /* 0x000fe200078e9657 */
[----:B------:R-:W-:Y:S01]  /*13ce0*/  IMAD.WIDE.U32 R92, R3, -0x326172a9, RZ ;  /* 0xcd9e8d57035c7825 */ /* 0x000fe200078e00ff */
[----:B------:R-:W-:-:S03]  /*13cf0*/  MOV R13, R88 ;  /* 0x00000058000d7202 */ /* 0x000fc60000000f00 */
[----:B------:R-:W-:Y:S01]  /*13d00*/  IMAD.WIDE.U32 R94, R94, -0x326172a9, RZ ;  /* 0xcd9e8d575e5e7825 */ /* 0x000fe200078e00ff */
[----:B------:R-:W-:-:S03]  /*13d10*/  LOP3.LUT R93, R4, R93, R86, 0x96, !PT ;  /* 0x0000005d045d7212 */ /* 0x000fc600078e9656 */
[----:B------:R-:W-:Y:S01]  /*13d20*/  IMAD.MOV.U32 R96, RZ, RZ, RZ ;  /* 0x000000ffff607224 */ /* 0x000fe200078e00ff */
        /* <DEDUP_REMOVED lines=33> */
[----:B------:R-:W-:-:S05]  /*13f40*/  IMAD.WIDE.U32 R92, R93, -0x2daee0ad, RZ ;  /* 0xd2511f535d5c7825 */ /* 0x000fca00078e00ff */
[----:B------:R-:W-:Y:S01]  /*13f50*/  LOP3.LUT R94, R27, R60, R93, 0x96, !PT ;  /* 0x0000003c1b5e7212 */ /* 0x000fe200078e965d */
[----:B------:R-:W-:-:S07]  /*13f60*/  IMAD.MOV.U32 R93, RZ, RZ, R92 ;  /* 0x000000ffff5d7224 */ /* 0x000fce00078e005c */
.L_x_3579:
[----:B------:R-:W-:Y:S05]  /*13f70*/  BSYNC.RECONVERGENT B1 ;  /* 0x0000000000017941 */ /* 0x000fea0003800200 */
.L_x_3578:
[----:B------:R-:W-:Y:S01]  /*13f80*/  PRMT R60, R41, 0x7632, R60 ;  /* 0x00007632293c7816 */ /* 0x000fe2000000003c */
[----:B------:R-:W-:Y:S01]  /*13f90*/  HFMA2 R88, -RZ, RZ, 0.1171875, 0 ;  /* 0x2f800000ff587431 */ /* 0x000fe200000001ff */
[----:B------:R-:W-:Y:S01]  /*13fa0*/  I2FP.F32.U32 R13, R13 ;  /* 0x0000000d000d7245 */ /* 0x000fe20000201000 */
[----:B------:R-:W-:Y:S02]  /*13fb0*/  IMAD.U32 R61, R149, 0x10000, RZ ;  /* 0x00010000953d7824 */ /* 0x000fe400078e00ff */
[----:B------:R-:W-:Y:S02]  /*13fc0*/  IMAD.U32 R60, R60, 0x10000, RZ ;  /* 0x000100003c3c7824 */ /* 0x000fe400078e00ff */
[----:B------:R-:W-:Y:S02]  /*13fd0*/  FFMA.FTZ R13, R13, R88, 1.1641532182693481445e-10 ;  /* 0x2f0000000d0d7423 */ /* 0x000fe40000010058 */
[----:B------:R-:W-:-:S03]  /*13fe0*/  FMUL.FTZ R60, R60, UR11 ;  /* 0x0000000b3c3c7c20 */ /* 0x000fc60008410000 */
[----:B------:R-:W-:Y:S01]  /*13ff0*/  FSETP.GTU.FTZ.AND P2, PT, R13, UR8, PT ;  /* 0x000000080d007c0b */ /* 0x000fe2000bf5c000 */
[----:B------:R-:W-:Y:S01]  /*14000*/  FMUL.FTZ R60, R60, UR10 ;  /* 0x0000000a3c3c7c20 */ /* 0x000fe20008410000 */
[----:B------:R-:W-:-:S04]  /*14010*/  PRMT R13, R37, 0x7632, R13 ;  /* 0x00007632250d7816 */ /* 0x000fc8000000000d */
[----:B------:R-:W-:Y:S02]  /*14020*/  SHF.L.U32 R13, R13, 0x10, RZ ;  /* 0x000000100d0d7819 */ /* 0x000fe400000006ff */
[----:B------:R-:W-:-:S05]  /*14030*/  FSEL R60, R60, RZ, !P2 ;  /* 0x000000ff3c3c7208 */ /* 0x000fca0005000000 */
[----:B------:R-:W-:Y:S01]  /*14040*/  FFMA.FTZ R61, R60, R61, R13 ;  /* 0x0000003d3c3d7223 */ /* 0x000fe2000001000d */
[----:B------:R-:W-:-:S07]  /*14050*/  SEL R13, RZ, 0x1, P2 ;  /* 0x00000001ff0d7807 */ /* 0x000fce0001000000 */
.L_x_3577:
[----:B------:R-:W-:Y:S05]  /*14060*/  BSYNC.RECONVERGENT B0 ;  /* 0x0000000000007941 */ /* 0x000fea0003800200 */
.L_x_3576:
        /* <DEDUP_REMOVED lines=22> */
.L_x_3587:
        /* <DEDUP_REMOVED lines=13> */
.L_x_3589:
[----:B------:R-:W-:Y:S05]  /*142a0*/  BSYNC.RECONVERGENT B2 ;  /* 0x0000000000027941 */ /* 0x000fea0003800200 */
.L_x_3588:
        /* <DEDUP_REMOVED lines=39> */
[----:B------:R-:W-:Y:S01]  /*14520*/  IMAD.MOV.U32 R107, RZ, RZ, R96 ;  /* 0x000000ffff6b7224 */ /* 0x000fe200078e0060 */
[----:B------:R-:W-:Y:S01]  /*14530*/  LOP3.LUT R94, R27, R94, R97, 0x96, !PT ;  /* 0x0000005e1b5e7212 */ /* 0x000fe200078e9661 */
[----:B------:R-:W-:-:S07]  /*14540*/  IMAD.MOV.U32 R97, RZ, RZ, RZ ;  /* 0x000000ffff617224 */ /* 0x000fce00078e00ff */
.L_x_3586:
[----:B------:R-:W-:Y:S05]  /*14550*/  BSYNC.RECONVERGENT B1 ;  /* 0x0000000000017941 */ /* 0x000fea0003800200 */
.L_x_3585:
        /* <DEDUP_REMOVED lines=12> */
.L_x_3584:
[----:B------:R-:W-:Y:S05]  /*14620*/  BSYNC.RECONVERGENT B0 ;  /* 0x0000000000007941 */ /* 0x000fea0003800200 */
.L_x_3583:
        /* <DEDUP_REMOVED lines=23> */
.L_x_3594:
        /* <DEDUP_REMOVED lines=13> */
.L_x_3596:
[----:B------:R-:W-:Y:S05]  /*14870*/  BSYNC.RECONVERGENT B2 ;  /* 0x0000000000027941 */ /* 0x000fea0003800200 */
.L_x_3595:
        /* <DEDUP_REMOVED lines=42> */
.L_x_3593:
[----:B------:R-:W-:Y:S05]  /*14b20*/  BSYNC.RECONVERGENT B1 ;  /* 0x0000000000017941 */ /* 0x000fea0003800200 */
.L_x_3592:
        /* <DEDUP_REMOVED lines=14> */
.L_x_3591:
[----:B------:R-:W-:Y:S05]  /*14c10*/  BSYNC.RECONVERGENT B0 ;  /* 0x0000000000007941 */ /* 0x000fea0003800200 */
.L_x_3590:
        /* <DEDUP_REMOVED lines=22> */
.L_x_3601:
        /* <DEDUP_REMOVED lines=13> */
.L_x_3603:
[----:B------:R-:W-:Y:S05]  /*14e50*/  BSYNC.RECONVERGENT B2 ;  /* 0x0000000000027941 */ /* 0x000fea0003800200 */
.L_x_3602:
[----:B------:R-:W-:Y:S01]  /*14e60*/  LOP3.LUT R98, R5, R95, R87, 0x96, !PT ;  /* 0x0000005f05627212 */ /* 0x000fe200078e9657 */
[----:B------:R-:W-:-:S04]  /*14e70*/  IMAD.WIDE.U32 R96, R3, -0x326172a9, RZ ;  /* 0xcd9e8d5703607825 */ /* 0x000fc800078e00ff */
        /* <DEDUP_REMOVED lines=38> */
[----:B------:R-:W-:Y:S01]  /*150e0*/  IMAD.MOV.U32 R99, RZ, RZ, RZ ;  /* 0x000000ffff637224 */ /* 0x000fe200078e00ff */
[----:B------:R-:W-:-:S07]  /*150f0*/  MOV R97, R88 ;  /* 0x0000005800617202 */ /* 0x000fce0000000f00 */
.L_x_3600:
[----:B------:R-:W-:Y:S05]  /*15100*/  BSYNC.RECONVERGENT B1 ;  /* 0x0000000000017941 */ /* 0x000fea0003800200 */
.L_x_3599:
[----:B------:R-:W-:Y:S01]  /*15110*/  I2FP.F32.U32 R88, R97 ;  /* 0x0000006100587245 */ /* 0x000fe20000201000 */
[----:B------:R-:W-:Y:S02]  /*15120*/  HFMA2 R97, -RZ, RZ, 0.1171875, 0 ;  /* 0x2f800000ff617431 */ /* 0x000fe400000001ff */
[----:B------:R-:W-:-:S03]  /*15130*/  IMAD.U32 R96, R43, 0x10000, RZ ;  /* 0x000100002b607824 */ /* 0x000fc600078e00ff */
[----:B------:R-:W-:Y:S01]  /*15140*/  FFMA.FTZ R88, R88, R97, 1.1641532182693481445e-10 ;  /* 0x2f00000058587423 */ /* 0x000fe20000010061 */
[----:B------:R-:W-:-:S04]  /*15150*/  FMUL.FTZ R96, R96, UR11 ;  /* 0x0000000b60607c20 */ /* 0x000fc80008410000 */
[----:B------:R-:W-:Y:S01]  /*15160*/  FMUL.FTZ R96, R96, UR10 ;  /* 0x0000000a60607c20 */ /* 0x000fe20008410000 */
[----:B------:R-:W-:Y:S02]  /*15170*/  FSETP.GTU.FTZ.AND P2, PT, R88, UR8, PT ;  /* 0x0000000858007c0b */ /* 0x000fe4000bf5c000 */
[----:B------:R-:W-:Y:S02]  /*15180*/  SHF.L.U32 R88, R103, 0x10, RZ ;  /* 0x0000001067587819 */ /* 0x000fe400000006ff */
[----:B------:R-:W-:Y:S01]  /*15190*/  FSEL R109, R96, RZ, !P2 ;  /* 0x000000ff606d7208 */ /* 0x000fe20005000000 */
[----:B------:R-:W-:Y:S01]  /*151a0*/  IMAD.U32 R96, R39, 0x10000, RZ ;  /* 0x0001000027607824 */ /* 0x000fe200078e00ff */
[----:B------:R-:W-:-:S03]  /*151b0*/  SEL R100, RZ, 0x1, P2 ;  /* 0x00000001ff647807 */ /* 0x000fc60001000000 */
[----:B------:R-:W-:-:S07]  /*151c0*/  FFMA.FTZ R109, R109, R88, R96 ;  /* 0x000000586d6d7223 */ /* 0x000fce0000010060 */
.L_x_3598:
[----:B------:R-:W-:Y:S05]  /*151d0*/  BSYNC.RECONVERGENT B0 ;  /* 0x0000000000007941 */ /* 0x000fea0003800200 */
.L_x_3597:
        /* <DEDUP_REMOVED lines=23> */
.L_x_3608:
        /* <DEDUP_REMOVED lines=13> */
.L_x_3610:
[----:B------:R-:W-:Y:S05]  /*15420*/  BSYNC.RECONVERGENT B2 ;  /* 0x0000000000027941 */ /* 0x000fea0003800200 */
.L_x_3609:
        /* <DEDUP_REMOVED lines=42> */
.L_x_3607:
[----:B------:R-:W-:Y:S05]  /*156d0*/  BSYNC.RECONVERGENT B1 ;  /* 0x0000000000017941 */ /* 0x000fea0003800200 */
.L_x_3606:
[----:B------:R-:W-:Y:S01]  /*156e0*/  PRMT R20, R43, 0x7632, R20 ;  /* 0x000076322b147816 */ /* 0x000fe20000000014 */
[----:B------:R-:W-:Y:S01]  /*156f0*/  HFMA2 R22, -RZ, RZ, 0.1171875, 0 ;  /* 0x2f800000ff167431 */ /* 0x000fe200000001ff */
[----:B------:R-:W-:Y:S02]  /*15700*/  I2FP.F32.U32 R19, R19 ;  /* 0x0000001300137245 */ /* 0x000fe40000201000 */
[----:B------:R-:W-:Y:S01]  /*15710*/  PRMT R21, R39, 0x7632, R21 ;  /* 0x0000763227157816 */ /* 0x000fe20000000015 */
[----:B------:R-:W-:Y:S01]  /*15720*/  IMAD.U32 R20, R20, 0x10000, RZ ;  /* 0x0001000014147824 */ /* 0x000fe200078e00ff */
[----:B------:R-:W-:Y:S01]  /*15730*/  SHF.L.U32 R97, R151, 0x10, RZ ;  /* 0x0000001097617819 */ /* 0x000fe200000006ff */
[----:B------:R-:W-:Y:S02]  /*15740*/  FFMA.FTZ R19, R19, R22, 1.1641532182693481445e-10 ;  /* 0x2f00000013137423 */ /* 0x000fe40000010016 */
[----:B------:R-:W-:Y:S01]  /*15750*/  FMUL.FTZ R20, R20, UR11 ;  /* 0x0000000b14147c20 */ /* 0x000fe20008410000 */
[----:B------:R-:W-:-:S02]  /*15760*/  IMAD.U32 R21, R21, 0x10000, RZ ;  /* 0x0001000015157824 */ /* 0x000fc400078e00ff */
[----:B------:R-:W-:Y:S01]  /*15770*/  FSETP.GTU.FTZ.AND P0, PT, R19, UR8, PT ;  /* 0x0000000813007c0b */ /* 0x000fe2000bf1c000 */
[----:B------:R-:W-:-:S03]  /*15780*/  FMUL.FTZ R20, R20, UR10 ;  /* 0x0000000a14147c20 */ /* 0x000fc60008410000 */
[----:B------:R-:W-:Y:S02]  /*15790*/  SEL R19, RZ, 0x1, P0 ;  /* 0x00000001ff137807 */ /* 0x000fe40000000000 */
[----:B------:R-:W-:-:S05]  /*157a0*/  FSEL R20, R20, RZ, !P0 ;  /* 0x000000ff14147208 */ /* 0x000fca0004000000 */
[----:B------:R-:W-:-:S07]  /*157b0*/  FFMA.FTZ R97, R20, R97, R21 ;  /* 0x0000006114617223 */ /* 0x000fce0000010015 */
.L_x_3605:
[----:B------:R-:W-:Y:S05]  /*157c0*/  BSYNC.RECONVERGENT B0 ;  /* 0x0000000000007941 */ /* 0x000fea0003800200 */
.L_x_3604:
[----:B------:R-:W-:Y:S02]  /*157d0*/  F2FP.BF16.F32.PACK_AB R23, RZ, R97 ;  /* 0x00000061ff17723e */ /* 0x000fe400000010ff */
[----:B------:R-:W-:Y:S02]  /*157e0*/  PRMT R22, R93, 0x5410, R107 ;  /* 0x000054105d167816 */ /* 0x000fe4000000006b */
[----:B------:R-:W-:Y:S02]  /*157f0*/  PRMT R21, R91, 0x5410, R92 ;  /* 0x000054105b157816 */ /* 0x000fe4000000005c */
[----:B------:R-:W-:Y:S02]  /*15800*/  PRMT R20, R89, 0x5410, R90 ;  /* 0x0000541059147816 */ /* 0x000fe4000000005a */
[----:B------:R-:W-:Y:S01]  /*15810*/  PRMT R23, R124, 0x5410, R23 ;  /* 0x000054107c177816 */ /* 0x000fe20000000017 */
[----:B------:R-:W-:Y:S06]  /*15820*/  BRA `(.L_x_3611) ;  /* 0x0000002c00107947 */ /* 0x000fec0003800000 */
.L_x_3554:
[----:B------:R-:W-:Y:S01]  /*15830*/  BSSY.RECONVERGENT B0, `(.L_x_3612) ;  /* 0x0000058000007945 */ /* 0x000fe20003800200 */
[----:B------:R-:W-:Y:S01]  /*15840*/  MOV R83, RZ ;  /* 0x000000ff00537202 */ /* 0x000fe20000000f00 */
[----:B0-----:R-:W-:Y:S01]  /*15850*/  IMAD.MOV.U32 R88, RZ, RZ, R92 ;  /* 0x000000ffff587224 */ /* 0x001fe200078e005c */
[----:B------:R-:W-:Y:S01]  /*15860*/  MOV R61, R99 ;  /* 0x00000063003d7202 */ /* 0x000fe20000000f00 */
        /* <DEDUP_REMOVED lines=17> */
.L_x_3616:
        /* <DEDUP_REMOVED lines=13> */
.L_x_3618:
[----:B------:R-:W-:Y:S05]  /*15a50*/  BSYNC.RECONVERGENT B2 ;  /* 0x0000000000027941 */ /* 0x000fea0003800200 */
.L_x_3617:
        /* <DEDUP_REMOVED lines=41> */
.L_x_3615:
[----:B------:R-:W-:Y:S05]  /*15cf0*/  BSYNC.RECONVERGENT B1 ;  /* 0x0000000000017941 */ /* 0x000fea0003800200 */
.L_x_3614:
        /* <DEDUP_REMOVED lines=11> */
.L_x_3613:
[----:B------:R-:W-:Y:S05]  /*15db0*/  BSYNC.RECONVERGENT B0 ;  /* 0x0000000000007941 */ /* 0x000fea0003800200 */
.L_x_3612:
        /* <DEDUP_REMOVED lines=18> */
.L_x_3623:
        /* <DEDUP_REMOVED lines=13> */
.L_x_3625:
[----:B------:R-:W-:Y:S05]  /*15fb0*/  BSYNC.RECONVERGENT B2 ;  /* 0x0000000000027941 */ /* 0x000fea0003800200 */
.L_x_3624:
        /* <DEDUP_REMOVED lines=38> */
[----:B------:R-:W-:-:S03]  /*16220*/  IMAD.WIDE.U32 R60, R61, -0x2daee0ad, RZ ;  /* 0xd2511f533d3c7825 */ /* 0x000fc600078e00ff */
[----:B------:R-:W-:Y:S01]  /*16230*/  MOV R88, R60 ;  /* 0x0000003c00587202 */ /* 0x000fe20000000f00 */
[----:B------:R-:W-:Y:S01]  /*16240*/  IMAD.MOV.U32 R60, RZ, RZ, RZ ;  /* 0x000000ffff3c7224 */ /* 0x000fe200078e00ff */
[----:B------:R-:W-:-:S07]  /*16250*/  LOP3.LUT R94, R27, R94, R61, 0x96, !PT ;  /* 0x0000005e1b5e7212 */ /* 0x000fce00078e963d */
.L_x_3622:
[----:B------:R-:W-:Y:S05]  /*16260*/  BSYNC.RECONVERGENT B1 ;  /* 0x0000000000017941 */ /* 0x000fea0003800200 */
.L_x_3621:
        /* <DEDUP_REMOVED lines=12> */
.L_x_3620:
[----:B------:R-:W-:Y:S05]  /*16330*/  BSYNC.RECONVERGENT B0 ;  /* 0x0000000000007941 */ /* 0x000fea0003800200 */
.L_x_3619:
        /* <DEDUP_REMOVED lines=18> */
.L_x_3630:
        /* <DEDUP_REMOVED lines=13> */
.L_x_3632:
[----:B------:R-:W-:Y:S05]  /*16530*/  BSYNC.RECONVERGENT B2 ;  /* 0x0000000000027941 */ /* 0x000fea0003800200 */
.L_x_3631:
        /* <DEDUP_REMOVED lines=37> */
[----:B------:R-:W-:Y:S01]  /*16790*/  HFMA2 R92, -RZ, RZ, 0, 0 ;  /* 0x00000000ff5c7431 */ /* 0x000fe200000001ff */
[----:B------:R-:W-:Y:S01]  /*167a0*/  LOP3.LUT R95, R30, R60, R99, 0x96, !PT ;  /* 0x0000003c1e5f7212 */ /* 0x000fe200078e9663 */
[----:B------:R-:W-:-:S04]  /*167b0*/  IMAD.WIDE.U32 R60, R61, -0x2daee0ad, RZ ;  /* 0xd2511f533d3c7825 */ /* 0x000fc800078e00ff */
[----:B------:R-:W-:Y:S01]  /*167c0*/  IMAD.MOV.U32 R88, RZ, RZ, R60 ;  /* 0x000000ffff587224 */ /* 0x000fe200078e003c */
[----:B------:R-:W-:-:S07]  /*167d0*/  LOP3.LUT R94, R27, R94, R61, 0x96, !PT ;  /* 0x0000005e1b5e7212 */ /* 0x000fce00078e963d */
.L_x_3629:
[----:B------:R-:W-:Y:S05]  /*167e0*/  BSYNC.RECONVERGENT B1 ;  /* 0x0000000000017941 */ /* 0x000fea0003800200 */
.L_x_3628:
[----:B------:R-:W-:Y:S01]  /*167f0*/  I2FP.F32.U32 R11, R11 ;  /* 0x0000000b000b7245 */ /* 0x000fe20000201000 */
[----:B------:R-:W-:-:S04]  /*16800*/  IMAD.MOV.U32 R60, RZ, RZ, 0x2f800000 ;  /* 0x2f800000ff3c7424 */ /* 0x000fc800078e00ff */
[----:B------:R-:W-:Y:S01]  /*16810*/  FFMA.FTZ R11, R11, R60, 1.1641532182693481445e-10 ;  /* 0x2f0000000b0b7423 */ /* 0x000fe2000001003c */
[----:B-----5:R-:W-:-:S04]  /*16820*/  SHF.L.U32 R60, R41, 0x10, RZ ;  /* 0x00000010293c7819 */ /* 0x020fc800000006ff */
[----:B------:R-:W-:Y:S01]  /*16830*/  FSETP.GTU.FTZ.AND P0, PT, R11, UR8, PT ;  /* 0x000000080b007c0b */ /* 0x000fe2000bf1c000 */
[----:B------:R-:W-:Y:S01]  /*16840*/  FMUL.FTZ R60, R60, UR11 ;  /* 0x0000000b3c3c7c20 */ /* 0x000fe20008410000 */
[----:B------:R-:W-:-:S03]  /*16850*/  IMAD.U32 R11, R105, 0x10000, RZ ;  /* 0x00010000690b7824 */ /* 0x000fc600078e00ff */
[----:B------:R-:W-:-:S05]  /*16860*/  FMUL.FTZ R60, R60, UR10 ;  /* 0x0000000a3c3c7c20 */ /* 0x000fca0008410000 */
[----:B------:R-:W-:-:S05]  /*16870*/  FSEL R62, R60, RZ, !P0 ;  /* 0x000000ff3c3e7208 */ /* 0x000fca0004000000 */
[----:B------:R-:W-:Y:S01]  /*16880*/  FMUL.FTZ R62, R11, R62 ;  /* 0x0000003e0b3e7220 */ /* 0x000fe20000410000 */
[----:B------:R-:W-:-:S07]  /*16890*/  SEL R11, RZ, 0x1, P0 ;  /* 0x00000001ff0b7807 */ /* 0x000fce0000000000 */
.L_x_3627:
[----:B------:R-:W-:Y:S05]  /*168a0*/  BSYNC.RECONVERGENT B0 ;  /* 0x0000000000007941 */ /* 0x000fea0003800200 */
.L_x_3626:
        /* <DEDUP_REMOVED lines=18> */
.L_x_3637:
        /* <DEDUP_REMOVED lines=13> */
.L_x_3639:
[----:B------:R-:W-:Y:S05]  /*16aa0*/  BSYNC.RECONVERGENT B2 ;  /* 0x0000000000027941 */ /* 0x000fea0003800200 */
.L_x_3638:
        /* <DEDUP_REMOVED lines=39> */
[----:B------:R-:W-:-:S04]  /*16d20*/  IMAD.WIDE.U32 R92, R93, -0x2daee0ad, RZ ;  /* 0xd2511f535d5c7825 */ /* 0x000fc800078e00ff */
[----:B------:R-:W-:Y:S01]  /*16d30*/  IMAD.MOV.U32 R88, RZ, RZ, R92 ;  /* 0x000000ffff587224 */ /* 0x000fe200078e005c */
[----:B------:R-:W-:Y:S01]  /*16d40*/  LOP3.LUT R94, R27, R60, R93, 0x96, !PT ;  /* 0x0000003c1b5e7212 */ /* 0x000fe200078e965d */
[----:B------:R-:W-:-:S07]  /*16d50*/  HFMA2 R93, -RZ, RZ, 0, 0 ;  /* 0x00000000ff5d7431 */ /* 0x000fce00000001ff */
.L_x_3636:
[----:B------:R-:W-:Y:S05]  /*16d60*/  BSYNC.RECONVERGENT B1 ;  /* 0x0000000000017941 */ /* 0x000fea0003800200 */
.L_x_3635:
[----:B-----5:R-:W-:Y:S01]  /*16d70*/  PRMT R60, R41, 0x7632, R60 ;  /* 0x00007632293c7816 */ /* 0x020fe2000000003c */
[----:B------:R-:W-:Y:S01]  /*16d80*/  IMAD.MOV.U32 R92, RZ, RZ, 0x2f800000 ;  /* 0x2f800000ff5c7424 */ /* 0x000fe200078e00ff */
[----:B------:R-:W-:Y:S01]  /*16d90*/  I2FP.F32.U32 R13, R13 ;  /* 0x0000000d000d7245 */ /* 0x000fe20000201000 */
[----:B------:R-:W-:Y:S01]  /*16da0*/  IMAD.U32 R61, R149, 0x10000, RZ ;  /* 0x00010000953d7824 */ /* 0x000fe200078e00ff */
        /* <DEDUP_REMOVED lines=8> */
.L_x_3634:
[----:B------:R-:W-:Y:S05]  /*16e30*/  BSYNC.RECONVERGENT B0 ;  /* 0x0000000000007941 */ /* 0x000fea0003800200 */
.L_x_3633:
        /* <DEDUP_REMOVED lines=18> */
.L_x_3644:
        /* <DEDUP_REMOVED lines=13> */
.L_x_3646:
[----:B------:R-:W-:Y:S05]  /*17030*/  BSYNC.RECONVERGENT B2 ;  /* 0x0000000000027941 */ /* 0x000fea0003800200 */
.L_x_3645:
        /* <DEDUP_REMOVED lines=38> */
[----:B------:R-:W-:-:S03]  /*172a0*/  IMAD.WIDE.U32 R96, R97, -0x2daee0ad, RZ ;  /* 0xd2511f5361607825 */ /* 0x000fc600078e00ff */
[----:B------:R-:W-:Y:S01]  /*172b0*/  MOV R88, R96 ;  /* 0x0000006000587202 */ /* 0x000fe20000000f00 */
[----:B------:R-:W-:Y:S01]  /*172c0*/  IMAD.MOV.U32 R96, RZ, RZ, RZ ;  /* 0x000000ffff607224 */ /* 0x000fe200078e00ff */
[----:B------:R-:W-:-:S07]  /*172d0*/  LOP3.LUT R94, R27, R94, R97, 0x96, !PT ;  /* 0x0000005e1b5e7212 */ /* 0x000fce00078e9661 */
.L_x_3643:
[----:B------:R-:W-:Y:S05]  /*172e0*/  BSYNC.RECONVERGENT B1 ;  /* 0x0000000000017941 */ /* 0x000fea0003800200 */
.L_x_3642:
[----:B------:R-:W-:Y:S01]  /*172f0*/  I2FP.F32.U32 R15, R15 ;  /* 0x0000000f000f7245 */ /* 0x000fe20000201000 */
[----:B------:R-:W-:-:S05]  /*17300*/  HFMA2 R60, -RZ, RZ, 0.1171875, 0 ;  /* 0x2f800000ff3c7431 */ /* 0x000fca00000001ff */
[----:B------:R-:W-:Y:S01]  /*17310*/  FFMA.FTZ R15, R15, R60, 1.1641532182693481445e-10 ;  /* 0x2f0000000f0f7423 */ /* 0x000fe2000001003c */
[----:B-----5:R-:W-:-:S04]  /*17320*/  IMAD.U32 R60, R42, 0x10000, RZ ;  /* 0x000100002a3c7824 */ /* 0x020fc800078e00ff */
[----:B------:R-:W-:Y:S01]  /*17330*/  FMUL.FTZ R60, R60, UR11 ;  /* 0x0000000b3c3c7c20 */ /* 0x000fe20008410000 */
[----:B------:R-:W-:Y:S02]  /*17340*/  FSETP.GTU.FTZ.AND P0, PT, R15, UR8, PT ;  /* 0x000000080f007c0b */ /* 0x000fe4000bf1c000 */
[----:B------:R-:W-:Y:S01]  /*17350*/  SHF.L.U32 R15, R104, 0x10, RZ ;  /* 0x00000010680f7819 */ /* 0x000fe200000006ff */
[----:B------:R-:W-:-:S05]  /*17360*/  FMUL.FTZ R60, R60, UR10 ;  /* 0x0000000a3c3c7c20 */ /* 0x000fca0008410000 */
[----:B------:R-:W-:-:S05]  /*17370*/  FSEL R60, R60, RZ, !P0 ;  /* 0x000000ff3c3c7208 */ /* 0x000fca0004000000 */
[----:B------:R-:W-:Y:S01]  /*17380*/  FMUL.FTZ R60, R15, R60 ;  /* 0x0000003c0f3c7220 */ /* 0x000fe20000410000 */
[----:B------:R-:W-:-:S07]  /*17390*/  SEL R15, RZ, 0x1, P0 ;  /* 0x00000001ff0f7807 */ /* 0x000fce0000000000 */
.L_x_3641:
[----:B------:R-:W-:Y:S05]  /*173a0*/  BSYNC.RECONVERGENT B0 ;  /* 0x0000000000007941 */ /* 0x000fea0003800200 */
.L_x_3640:
        /* <DEDUP_REMOVED lines=18> */
.L_x_3651:
        /* <DEDUP_REMOVED lines=13> */
.L_x_3653:
[----:B------:R-:W-:Y:S05]  /*175a0*/  BSYNC.RECONVERGENT B2 ;  /* 0x0000000000027941 */ /* 0x000fea0003800200 */
.L_x_3652:
        /* <DEDUP_REMOVED lines=41> */
[----:B------:R-:W-:-:S07]  /*17840*/  HFMA2 R97, -RZ, RZ, 0, 0 ;  /* 0x00000000ff617431 */ /* 0x000fce00000001ff */
.L_x_3650:
[----:B------:R-:W-:Y:S05]  /*17850*/  BSYNC.RECONVERGENT B1 ;  /* 0x0000000000017941 */ /* 0x000fea0003800200 */
.L_x_3649:
        /* <DEDUP_REMOVED lines=12> */
.L_x_3648:
[----:B------:R-:W-:Y:S05]  /*17920*/  BSYNC.RECONVERGENT B0 ;  /* 0x0000000000007941 */ /* 0x000fea0003800200 */
.L_x_3647:
        /* <DEDUP_REMOVED lines=18> */
.L_x_3658:
        /* <DEDUP_REMOVED lines=13> */
.L_x_3660:
[----:B------:R-:W-:Y:S05]  /*17b20*/  BSYNC.RECONVERGENT B2 ;  /* 0x0000000000027941 */ /* 0x000fea0003800200 */
.L_x_3659:
        /* <DEDUP_REMOVED lines=39> */
[----:B------:R-:W-:Y:S01]  /*17da0*/  IMAD.MOV.U32 R99, RZ, RZ, RZ ;  /* 0x000000ffff637224 */ /* 0x000fe200078e00ff */
[----:B------:R-:W-:Y:S02]  /*17db0*/  LOP3.LUT R94, R27, R94, R97, 0x96, !PT ;  /* 0x0000005e1b5e7212 */ /* 0x000fe400078e9661 */
[----:B------:R-:W-:-:S07]  /*17dc0*/  MOV R88, R96 ;  /* 0x0000006000587202 */ /* 0x000fce0000000f00 */
.L_x_3657:
[----:B------:R-:W-:Y:S05]  /*17dd0*/  BSYNC.RECONVERGENT B1 ;  /* 0x0000000000017941 */ /* 0x000fea0003800200 */
.L_x_3656:
[----:B------:R-:W-:Y:S01]  /*17de0*/  I2FP.F32.U32 R96, R100 ;  /* 0x0000006400607245 */ /* 0x000fe20000201000 */
[----:B------:R-:W-:-:S05]  /*17df0*/  HFMA2 R97, -RZ, RZ, 0.1171875, 0 ;  /* 0x2f800000ff617431 */ /* 0x000fca00000001ff */
[----:B------:R-:W-:Y:S01]  /*17e00*/  FFMA.FTZ R96, R96, R97, 1.1641532182693481445e-10 ;  /* 0x2f00000060607423 */ /* 0x000fe20000010061 */
[----:B-----5:R-:W-:-:S04]  /*17e10*/  IMAD.U32 R97, R43, 0x10000, RZ ;  /* 0x000100002b617824 */ /* 0x020fc800078e00ff */
[----:B------:R-:W-:Y:S01]  /*17e20*/  FMUL.FTZ R97, R97, UR11 ;  /* 0x0000000b61617c20 */ /* 0x000fe20008410000 */
[----:B------:R-:W-:Y:S02]  /*17e30*/  FSETP.GTU.FTZ.AND P0, PT, R96, UR8, PT ;  /* 0x0000000860007c0b */ /* 0x000fe4000bf1c000 */
[----:B------:R-:W-:Y:S01]  /*17e40*/  SHF.L.U32 R96, R103, 0x10, RZ ;  /* 0x0000001067607819 */ /* 0x000fe200000006ff */
[----:B------:R-:W-:Y:S01]  /*17e50*/  FMUL.FTZ R97, R97, UR10 ;  /* 0x0000000a61617c20 */ /* 0x000fe20008410000 */
[----:B------:R-:W-:-:S04]  /*17e60*/  SEL R100, RZ, 0x1, P0 ;  /* 0x00000001ff647807 */ /* 0x000fc80000000000 */
[----:B------:R-:W-:-:S05]  /*17e70*/  FSEL R109, R97, RZ, !P0 ;  /* 0x000000ff616d7208 */ /* 0x000fca0004000000 */
[----:B------:R-:W-:-:S07]  /*17e80*/  FMUL.FTZ R109, R96, R109 ;  /* 0x0000006d606d7220 */ /* 0x000fce0000410000 */
.L_x_3655:
[----:B------:R-:W-:Y:S05]  /*17e90*/  BSYNC.RECONVERGENT B0 ;  /* 0x0000000000007941 */ /* 0x000fea0003800200 */
.L_x_3654:
        /* <DEDUP_REMOVED lines=18> */
.L_x_3665:
        /* <DEDUP_REMOVED lines=13> */
.L_x_3667:
[----:B------:R-:W-:Y:S05]  /*18090*/  BSYNC.RECONVERGENT B2 ;  /* 0x0000000000027941 */ /* 0x000fea0003800200 */
.L_x_3666:
        /* <DEDUP_REMOVED lines=42> */
.L_x_3664:
[----:B------:R-:W-:Y:S05]  /*18340*/  BSYNC.RECONVERGENT B1 ;  /* 0x0000000000017941 */ /* 0x000fea0003800200 */
.L_x_3663:
        /* <DEDUP_REMOVED lines=12> */
.L_x_3662:
[----:B------:R-:W-:Y:S05]  /*18410*/  BSYNC.RECONVERGENT B0 ;  /* 0x0000000000007941 */ /* 0x000fea0003800200 */
.L_x_3661:
[----:B------:R-:W-:Y:S02]  /*18420*/  F2FP.BF16.F32.PACK_AB R23, RZ, R97 ;  /* 0x00000061ff17723e */ /* 0x000fe400000010ff */
[----:B------:R-:W-:Y:S02]  /*18430*/  PRMT R22, R93, 0x5410, R107 ;  /* 0x000054105d167816 */ /* 0x000fe4000000006b */
[----:B------:R-:W-:Y:S02]  /*18440*/  PRMT R21, R91, 0x5410, R92 ;  /* 0x000054105b157816 */ /* 0x000fe4000000005c */
[----:B------:R-:W-:Y:S02]  /*18450*/  PRMT R20, R89, 0x5410, R90 ;  /* 0x0000541059147816 */ /* 0x000fe4000000005a */
[----:B------:R-:W-:-:S07]  /*18460*/  PRMT R23, R124, 0x5410, R23 ;  /* 0x000054107c177816 */ /* 0x000fce0000000017 */
.L_x_3611:
[----:B------:R-:W-:Y:S01]  /*18470*/  FADD.FTZ R25, RZ, R6 ;  /* 0x00000006ff197221 */ /* 0x000fe20000010000 */
[----:B------:R-:W0:Y:S01]  /*18480*/  S2R R28, SR_TID.X ;  /* 0x00000000001c7919 */ /* 0x000e220000002100 */
[----:B------:R-:W-:Y:S02]  /*18490*/  BSSY.RECONVERGENT B0, `(.L_x_3668) ;  /* 0x0000037000007945 */ /* 0x000fe40003800200 */
        /* <DEDUP_REMOVED lines=8> */
[----:B0-----:R-:W-:-:S03]  /*18520*/  LOP3.LUT P0, R28, R28, 0x1f, RZ, 0xc0, !PT ;  /* 0x0000001f1c1c7812 */ /* 0x001fc6000780c0ff */
        /* <DEDUP_REMOVED lines=18> */
[----:B------:R-:W-:-:S04]  /*18650*/  IMAD.WIDE.U32 R24, R84, 0x10, R162 ;  /* 0x0000001054187825 */ /* 0x000fc800078e00a2 */
[----:B------:R-:W-:Y:S01]  /*18660*/  FADD.FTZ R27, R26, R61 ;  /* 0x0000003d1a1b7221 */ /* 0x000fe20000010000 */
[----:B------:R0:W-:Y:S03]  /*18670*/  STG.E.128 desc[UR6][R24.64], R20 ;  /* 0x0000001418007986 */ /* 0x0001e6000c101d06 */
[----:B------:R-:W-:-:S04]  /*18680*/  FADD.FTZ R26, R27, R60 ;  /* 0x0000003c1b1a7221 */ /* 0x000fc80000010000 */
[----:B------:R-:W-:-:S04]  /*18690*/  FADD.FTZ R26, R26, R101 ;  /* 0x000000651a1a7221 */ /* 0x000fc80000010000 */
[----:B------:R-:W-:Y:S01]  /*186a0*/  FADD.FTZ R30, R26, R109 ;  /* 0x0000006d1a1e7221 */ /* 0x000fe20000010000 */
[----:B------:R-:W-:Y:S06]  /*186b0*/  @!P1 BRA `(.L_x_3669) ;  /* 0x0000000000509947 */ /* 0x000fec0003800000 */
        /* <DEDUP_REMOVED lines=8> */
[----:B------:R-:W-:Y:S02]  /*18740*/  LOP3.LUT R24, R9, 0xff, RZ, 0xc0, !PT ;  /* 0x000000ff09187812 */ /* 0x000fe400078ec0ff */
[----:B------:R-:W-:Y:S01]  /*18750*/  LOP3.LUT R32, R20, 0xff00, R23, 0xf8, !PT ;  /* 0x0000ff0014207812 */ /* 0x000fe200078ef817 */
[----:B------:R-:W-:-:S03]  /*18760*/  IMAD.WIDE.U32 R20, R21, 0x1000000, RZ ;  /* 0x0100000015147825 */ /* 0x000fc600078e00ff */
[----:B------:R-:W-:Y:S01]  /*18770*/  LOP3.LUT R29, R32, 0xff, R15, 0xf8, !PT ;  /* 0x000000ff201d7812 */ /* 0x000fe200078ef80f */
[----:B------:R-:W-:-:S04]  /*18780*/  IMAD.WIDE.U32 R22, R22, 0x10000, RZ ;  /* 0x0001000016167825 */ /* 0x000fc800078e00ff */
[----:B------:R-:W-:Y:S01]  /*18790*/  IMAD.WIDE.U32 R24, R24, 0x100, RZ ;  /* 0x0000010018187825 */ /* 0x000fe200078e00ff */
[----:B------:R-:W-:Y:S02]  /*187a0*/  LOP3.LUT R29, R23, R29, R21, 0xfe, !PT ;  /* 0x0000001d171d7212 */ /* 0x000fe400078efe15 */
[----:B------:R-:W-:Y:S01]  /*187b0*/  LOP3.LUT R20, R24, R20, R22, 0xfe, !PT ;  /* 0x0000001418147212 */ /* 0x000fe200078efe16 */
[----:B0-----:R-:W-:Y:S01]  /*187c0*/  IMAD.WIDE.U32 R22, R85, 0x8, R26 ;  /* 0x0000000855167825 */ /* 0x001fe200078e001a */
[----:B------:R-:W-:Y:S02]  /*187d0*/  LOP3.LUT R21, R29, R25, RZ, 0xfc, !PT ;  /* 0x000000191d157212 */ /* 0x000fe400078efcff */
[----:B------:R-:W-:-:S05]  /*187e0*/  LOP3.LUT R20, R20, 0xff, R7, 0xf8, !PT ;  /* 0x000000ff14147812 */ /* 0x000fca00078ef807 */
[----:B------:R1:W-:Y:S02]  /*187f0*/  STG.E.64 desc[UR6][R22.64], R20 ;  /* 0x0000001416007986 */ /* 0x0003e4000c101b06 */
.L_x_3669:
[----:B------:R-:W-:Y:S05]  /*18800*/  BSYNC.RECONVERGENT B0 ;  /* 0x0000000000007941 */ /* 0x000fea0003800200 */
.L_x_3668:
[----:B------:R-:W-:Y:S01]  /*18810*/  UMOV UR13, 0xffffffff ;  /* 0xffffffff000d7882 */ /* 0x000fe20000000000 */
[----:B------:R-:W-:Y:S02]  /*18820*/  FADD.FTZ R30, R30, R97 ;  /* 0x000000611e1e7221 */ /* 0x000fe40000010000 */
[----:B------:R-:W-:Y:S05]  /*18830*/  BRA.DIV UR13, `(.L_x_3670) ;  /* 0x000000160d1c7947 */ /* 0x000fea000b800000 */
[----:B01----:R-:W0:Y:S01]  /*18840*/  SHFL.BFLY PT, R21, R30, 0x1, 0x1f ;  /* 0x0c201f001e157f89 */ /* 0x003e2200000e0000 */
        /* <DEDUP_REMOVED lines=84> */
.L_x_3685:
[----:B-1----:R-:W-:Y:S01]  /*18d90*/  FADD.FTZ R29, R26, R25 ;  /* 0x000000191a1d7221 */ /* 0x002fe20000010000 */
[----:B------:R-:W-:Y:S01]  /*18da0*/  FMUL.FTZ R25, R27, R27 ;  /* 0x0000001b1b197220 */ /* 0x000fe20000410000 */
[----:B------:R-:W-:Y:S01]  /*18db0*/  ISETP.NE.AND P1, PT, RZ, UR9, PT ;  /* 0x00000009ff007c0c */ /* 0x000fe2000bf25270 */
[----:B------:R-:W1:Y:S01]  /*18dc0*/  @!P0 LDC.64 R22, c[0x0][0x3c0] ;  /* 0x0000f000ff168b82 */ /* 0x000e620000000a00 */
[----:B------:R-:W-:Y:S01]  /*18dd0*/  FFMA.FTZ R24, R29, R24, UR12 ;  /* 0x0000000c1d187e23 */ /* 0x000fe20008010018 */
[----:B------:R-:W-:Y:S01]  /*18de0*/  BSSY.RECONVERGENT B0, `(.L_x_3671) ;  /* 0x00000e7000007945 */ /* 0x000fe20003800200 */
[----:B------:R-:W-:-:S05]  /*18df0*/  FSEL R25, R25, RZ, P1 ;  /* 0x000000ff19197208 */ /* 0x000fca0000800000 */
[----:B------:R-:W2:Y:S01]  /*18e00*/  @!P0 LDC.64 R20, c[0x0][0x3c8] ;  /* 0x0000f200ff148b82 */ /* 0x000ea20000000a00 */
[----:B------:R-:W-:-:S06]  /*18e10*/  FADD.FTZ R25, R24, R25 ;  /* 0x0000001918197221 */ /* 0x000fcc0000010000 */
[----:B------:R-:W3:Y:S01]  /*18e20*/  MUFU.RSQ R25, R25 ;  /* 0x0000001900197308 */ /* 0x000ee20000001400 */
[----:B-1----:R-:W-:-:S05]  /*18e30*/  @!P0 IMAD.WIDE R22, R0, 0x4, R22 ;  /* 0x0000000400168825 */ /* 0x002fca00078e0216 */
[----:B------:R1:W-:Y:S01]  /*18e40*/  @!P0 STG.E desc[UR6][R22.64], R27 ;  /* 0x0000001b16008986 */ /* 0x0003e2000c101906 */
[----:B--2---:R-:W-:-:S05]  /*18e50*/  @!P0 IMAD.WIDE R20, R0, 0x4, R20 ;  /* 0x0000000400148825 */ /* 0x004fca00078e0214 */
[----:B---3--:R1:W-:Y:S01]  /*18e60*/  @!P0 STG.E desc[UR6][R20.64], R25 ;  /* 0x0000001914008986 */ /* 0x0083e2000c101906 */
[----:B------:R-:W-:-:S13]  /*18e70*/  ISETP.GE.AND P0, PT, R102, 0x1, PT ;  /* 0x000000016600780c */ /* 0x000fda0003f06270 */
[----:B-1----:R-:W-:Y:S05]  /*18e80*/  @!P0 BRA `(.L_x_3672) ;  /* 0x0000000c00708947 */ /* 0x002fea0003800000 */
[----:B------:R-:W-:Y:S01]  /*18e90*/  FSEL R21, R27, RZ, !P1 ;  /* 0x000000ff1b157208 */ /* 0x000fe20004800000 */
[----:B------:R-:W-:Y:S01]  /*18ea0*/  VIADD R102, R102, 0xffffffff ;  /* 0xffffffff66667836 */ /* 0x000fe20000000000 */
[----:B------:R-:W-:Y:S01]  /*18eb0*/  SHF.L.U32 R23, R153, 0x10, RZ ;  /* 0x0000001099177819 */ /* 0x000fe200000006ff */
[----:B------:R-:W-:Y:S01]  /*18ec0*/  IMAD.U32 R31, R56, 0x10000, RZ ;  /* 0x00010000381f7824 */ /* 0x000fe200078e00ff */
[----:B------:R-:W-:Y:S01]  /*18ed0*/  PRMT R35, R135, 0x7632, R35 ;  /* 0x0000763287237816 */ /* 0x000fe20000000023 */
[C---:B------:R-:W-:Y:S01]  /*18ee0*/  FADD.FTZ R10, -R21.reuse, R10 ;  /* 0x0000000a150a7221 */ /* 0x040fe20000010100 */
[C---:B------:R-:W-:Y:S01]  /*18ef0*/  FADD.FTZ R20, -R21.reuse, R17 ;  /* 0x0000001115147221 */ /* 0x040fe20000010100 */
[----:B------:R-:W-:Y:S02]  /*18f00*/  IMAD R165, R102, R165, RZ ;  /* 0x000000a566a57224 */ /* 0x000fe400078e02ff */
[----:B------:R-:W-:Y:S01]  /*18f10*/  FADD.FTZ R6, -R21, R6 ;  /* 0x0000000615067221 */ /* 0x000fe20000010100 */
[----:B------:R-:W-:-:S02]  /*18f20*/  IMAD.U32 R17, R57, 0x10000, RZ ;  /* 0x0001000039117824 */ /* 0x000fc400078e00ff */
[----:B------:R-:W-:Y:S01]  /*18f30*/  FMUL.FTZ R10, R25, R10 ;  /* 0x0000000a190a7220 */ /* 0x000fe20000410000 */
[C-C-:B------:R-:W-:Y:S01]  /*18f40*/  FADD.FTZ R102, -R21.reuse, R61.reuse ;  /* 0x0000003d15667221 */ /* 0x140fe20000010100 */
[C---:B------:R-:W-:Y:S01]  /*18f50*/  FADD.FTZ R8, -R21.reuse, R8 ;  /* 0x0000000815087221 */ /* 0x040fe20000010100 */
[----:B------:R-:W-:Y:S01]  /*18f60*/  FADD.FTZ R14, -R21, R14 ;  /* 0x0000000e150e7221 */ /* 0x000fe20000010100 */
[----:B------:R-:W-:Y:S01]  /*18f70*/  PRMT R61, R59, 0x7632, R61 ;  /* 0x000076323b3d7816 */ /* 0x000fe2000000003d */
[----:B------:R-:W-:Y:S01]  /*18f80*/  FADD.FTZ R18, -R21, R18 ;  /* 0x0000001215127221 */ /* 0x000fe20000010100 */
[----:B------:R-:W-:Y:S01]  /*18f90*/  SHF.L.U32 R33, R154, 0x10, RZ ;  /* 0x000000109a217819 */ /* 0x000fe200000006ff */
[----:B------:R-:W-:Y:S01]  /*18fa0*/  FMUL.FTZ R6, R25, R6 ;  /* 0x0000000619067220 */ /* 0x000fe20000410000 */
[----:B------:R-:W-:Y:S01]  /*18fb0*/  FFMA.FTZ R10, R10, R23, R17 ;  /* 0x000000170a0a7223 */ /* 0x000fe20000010011 */
        /* <DEDUP_REMOVED lines=26> */
[----:B------:R-:W-:Y:S01]  /*19160*/  IMAD.U32 R29, R156, 0x10000, RZ ;  /* 0x000100009c1d7824 */ /* 0x000fe200078e00ff */
[----:B------:R-:W-:Y:S01]  /*19170*/  SHF.L.U32 R17, R152, 0x10, RZ ;  /* 0x0000001098117819 */ /* 0x000fe200000006ff */
[C---:B------:R-:W-:Y:S01]  /*19180*/  FMUL.FTZ R8, R25.reuse, R8 ;  /* 0x0000000819087220 */ /* 0x040fe20000410000 */
[----:B------:R-:W-:Y:S01]  /*19190*/  FMUL.FTZ R14, R25, R14 ;  /* 0x0000000e190e7220 */ /* 0x000fe20000410000 */
[----:B------:R-:W-:Y:S01]  /*191a0*/  IMAD.U32 R23, R58, 0x10000, RZ ;  /* 0x000100003a177824 */ /* 0x000fe200078e00ff */
[----:B------:R-:W-:Y:S01]  /*191b0*/  SHF.L.U32 R61, R61, 0x10, RZ ;  /* 0x000000103d3d7819 */ /* 0x000fe200000006ff */
[----:B------:R-:W-:Y:S01]  /*191c0*/  FMUL.FTZ R18, R25, R18 ;  /* 0x0000001219127220 */ /* 0x000fe20000410000 */
[----:B------:R-:W-:-:S02]  /*191d0*/  IMAD.U32 R35, R35, 0x10000, RZ ;  /* 0x0001000023237824 */ /* 0x000fc400078e00ff */
[----:B------:R-:W-:Y:S01]  /*191e0*/  FFMA.FTZ R6, R6, R33, R31 ;  /* 0x0000002106067223 */ /* 0x000fe2000001001f */
        /* <DEDUP_REMOVED lines=28> */
[----:B------:R-:W-:Y:S01]  /*193b0*/  FFMA.FTZ R27, R8, R27, R29 ;  /* 0x0000001b081b7223 */ /* 0x000fe2000001001d */
[----:B------:R-:W-:Y:S01]  /*193c0*/  SHF.L.U32 R25, R159, 0x10, RZ ;  /* 0x000000109f197819 */ /* 0x000fe200000006ff */
[----:B------:R-:W-:-:S02]  /*193d0*/  IMAD.U32 R33, R59, 0x10000, RZ ;  /* 0x000100003b217824 */ /* 0x000fc400078e00ff */
[----:B------:R-:W-:Y:S01]  /*193e0*/  FFMA.FTZ R14, R14, R17, R23 ;  /* 0x000000110e0e7223 */ /* 0x000fe20000010017 */
[----:B------:R-:W-:Y:S02]  /*193f0*/  IMAD.U32 R29, R160, 0x10000, RZ ;  /* 0x00010000a01d7824 */ /* 0x000fe400078e00ff */
[----:B------:R-:W-:Y:S01]  /*19400*/  FFMA.FTZ R23, R18, R35, R61 ;  /* 0x0000002312177223 */ /* 0x000fe2000001003d */
[----:B------:R-:W-:Y:S01]  /*19410*/  PRMT R35, R133, 0x7632, R35 ;  /* 0x0000763285237816 */ /* 0x000fe20000000023 */
[----:B------:R-:W-:Y:S01]  /*19420*/  FFMA.FTZ R20, R20, R31, R33 ;  /* 0x0000001f14147223 */ /* 0x000fe20000010021 */
[C---:B------:R-:W-:Y:S01]  /*19430*/  PRMT R61, R53.reuse, 0x7632, R61 ;  /* 0x00007632353d7816 */ /* 0x040fe2000000003d */
[----:B------:R-:W-:Y:S01]  /*19440*/  FFMA.FTZ R25, R16, R25, R29 ;  /* 0x0000001910197223 */ /* 0x000fe2000001001d */
[----:B------:R-:W-:Y:S01]  /*19450*/  PRMT R67, R132, 0x7632, R67 ;  /* 0x0000763284437816 */ /* 0x000fe20000000043 */
[----:B------:R-:W-:Y:S01]  /*19460*/  IMAD.U32 R33, R53, 0x10000, RZ ;  /* 0x0001000035217824 */ /* 0x000fe200078e00ff */
[----:B------:R-:W-:Y:S01]  /*19470*/  PRMT R69, R54, 0x7632, R69 ;  /* 0x0000763236457816 */ /* 0x000fe20000000045 */
[----:B------:R-:W-:Y:S01]  /*19480*/  IMAD.U32 R61, R61, 0x10000, RZ ;  /* 0x000100003d3d7824 */ /* 0x000fe200078e00ff */
[----:B------:R-:W-:Y:S01]  /*19490*/  SHF.L.U32 R31, R133, 0x10, RZ ;  /* 0x00000010851f7819 */ /* 0x000fe200000006ff */
[----:B------:R-:W-:Y:S01]  /*194a0*/  IMAD.U32 R65, R52, 0x10000, RZ ;  /* 0x0001000034417824 */ /* 0x000fe200078e00ff */
[----:B------:R-:W-:Y:S01]  /*194b0*/  PRMT R29, R134, 0x7632, R29 ;  /* 0x00007632861d7816 */ /* 0x000fe2000000001d */
[----:B------:R-:W-:Y:S01]  /*194c0*/  IMAD.U32 R69, R69, 0x10000, RZ ;  /* 0x0001000045457824 */ /* 0x000fe200078e00ff */
[----:B------:R-:W-:Y:S01]  /*194d0*/  PRMT R17, R52, 0x7632, R17 ;  /* 0x0000763234117816 */ /* 0x000fe20000000011 */
        /* <DEDUP_REMOVED lines=11> */
[----:B------:R-:W-:Y:S01]  /*19590*/  PRMT R67, R130, 0x7632, R67 ;  /* 0x0000763282437816 */ /* 0x000fe20000000043 */
[----:B------:R-:W-:Y:S01]  /*195a0*/  IMAD.U32 R65, R54, 0x10000, RZ ;  /* 0x0001000036417824 */ /* 0x000fe200078e00ff */
[----:B------:R-:W-:Y:S01]  /*195b0*/  PRMT R69, R48, 0x7632, R69 ;  /* 0x0000763230457816 */ /* 0x000fe20000000045 */
[----:B------:R-:W-:Y:S01]  /*195c0*/  FFMA.FTZ R29, R68, R29, R17 ;  /* 0x0000001d441d7223 */ /* 0x000fe20000010011 */
[----:B------:R-:W-:Y:S01]  /*195d0*/  SHF.L.U32 R17, R131, 0x10, RZ ;  /* 0x0000001083117819 */ /* 0x000fe200000006ff */
[----:B------:R-:W-:Y:S01]  /*195e0*/  FFMA.FTZ R26, R26, R63, R65 ;  /* 0x0000003f1a1a7223 */ /* 0x000fe20000010041 */
[----:B------:R-:W-:Y:S01]  /*195f0*/  SHF.L.U32 R69, R69, 0x10, RZ ;  /* 0x0000001045457819 */ /* 0x000fe200000006ff */
[----:B------:R-:W-:Y:S01]  /*19600*/  IMAD.U32 R67, R67, 0x10000, RZ ;  /* 0x0001000043437824 */ /* 0x000fe200078e00ff */
[----:B------:R-:W-:Y:S01]  /*19610*/  PRMT R71, R131, 0x7632, R71 ;  /* 0x0000763283477816 */ /* 0x000fe20000000047 */
[----:B------:R-:W-:Y:S01]  /*19620*/  IMAD.U32 R65, R48, 0x10000, RZ ;  /* 0x0001000030417824 */ /* 0x000fe200078e00ff */
[----:B------:R-:W-:Y:S01]  /*19630*/  PRMT R61, R55, 0x7632, R61 ;  /* 0x00007632373d7816 */ /* 0x000fe2000000003d */
[----:B------:R-:W-:Y:S01]  /*19640*/  IMAD.U32 R75, R49, 0x10000, RZ ;  /* 0x00010000314b7824 */ /* 0x000fe200078e00ff */
[----:B------:R-:W-:Y:S01]  /*19650*/  SHF.L.U32 R63, R130, 0x10, RZ ;  /* 0x00000010823f7819 */ /* 0x000fe200000006ff */
[----:B------:R-:W-:Y:S01]  /*19660*/  FFMA.FTZ R30, R30, R17, R33 ;  /* 0x000000111e1e7223 */ /* 0x000fe20000010021 */
[----:B------:R-:W-:Y:S01]  /*19670*/  SHF.L.U32 R73, R129, 0x10, RZ ;  /* 0x0000001081497819 */ /* 0x000fe200000006ff */
[----:B------:R-:W-:Y:S01]  /*19680*/  FFMA.FTZ R33, R76, R67, R69 ;  /* 0x000000434c217223 */ /* 0x000fe20000010045 */
[----:B------:R-:W-:Y:S01]  /*19690*/  SHF.L.U32 R61, R61, 0x10, RZ ;  /* 0x000000103d3d7819 */ /* 0x000fe200000006ff */
[----:B------:R-:W-:Y:S01]  /*196a0*/  IMAD.U32 R71, R71, 0x10000, RZ ;  /* 0x0001000047477824 */ /* 0x000fe200078e00ff */
[----:B------:R-:W-:Y:S01]  /*196b0*/  PRMT R67, R129, 0x7632, R67 ;  /* 0x0000763281437816 */ /* 0x000fe20000000043 */
[----:B------:R-:W-:Y:S01]  /*196c0*/  FFMA.FTZ R32, R32, R63, R65 ;  /* 0x0000003f20207223 */ /* 0x000fe20000010041 */
[----:B------:R-:W-:Y:S01]  /*196d0*/  PRMT R17, R49, 0x7632, R17 ;  /* 0x0000763231117816 */ /* 0x000fe20000000011 */
[----:B------:R-:W-:Y:S01]  /*196e0*/  FFMA.FTZ R34, R34, R73, R75 ;  /* 0x0000004922227223 */ /* 0x000fe2000001004b */
[----:B------:R-:W-:Y:S01]  /*196f0*/  PRMT R73, R128, 0x7632, R73 ;  /* 0x0000763280497816 */ /* 0x000fe20000000049 */
[----:B------:R-:W-:Y:S01]  /*19700*/  FFMA.FTZ R71, R74, R71, R61 ;  /* 0x000000474a477223 */ /* 0x000fe2000001003d */
[----:B------:R-:W-:Y:S01]  /*19710*/  PRMT R65, R50, 0x7632, R65 ;  /* 0x0000763232417816 */ /* 0x000fe20000000041 */
[----:B------:R-:W-:Y:S01]  /*19720*/  IMAD.U32 R21, R158, 0x10000, RZ ;  /* 0x000100009e157824 */ /* 0x000fe200078e00ff */
[----:B------:R-:W-:Y:S01]  /*19730*/  PRMT R77, R126, 0x7632, R77 ;  /* 0x000076327e4d7816 */ /* 0x000fe2000000004d */
[----:B------:R-:W-:Y:S01]  /*19740*/  IMAD.U32 R17, R17, 0x10000, RZ ;  /* 0x0001000011117824 */ /* 0x000fe200078e00ff */
        /* <DEDUP_REMOVED lines=16> */
[----:B------:R-:W-:Y:S01]  /*19850*/  FFMA.FTZ R84, R84, R69, R75 ;  /* 0x0000004554547223 */ /* 0x000fe2000001004b */
[----:B------:R-:W-:-:S02]  /*19860*/  IMAD.U32 R61, R44, 0x10000, RZ ;  /* 0x000100002c3d7824 */ /* 0x000fc400078e00ff */
[----:B------:R-:W-:Y:S01]  /*19870*/  FFMA.FTZ R75, R82, R77, R79 ;  /* 0x0000004d524b7223 */ /* 0x000fe2000001004f */
[----:B------:R-:W-:Y:S01]  /*19880*/  SHF.L.U32 R65, R123, 0x10, RZ ;  /* 0x000000107b417819 */ /* 0x000fe200000006ff */
[----:B------:R-:W-:Y:S01]  /*19890*/  IMAD.U32 R77, R45, 0x10000, RZ ;  /* 0x000100002d4d7824 */ /* 0x000fe200078e00ff */
[----:B------:R-:W-:Y:S01]  /*198a0*/  PRMT R18, R123, 0x7632, R18 ;  /* 0x000076327b127816 */ /* 0x000fe20000000012 */
[----:B------:R-:W-:Y:S01]  /*198b0*/  FFMA.FTZ R90, R90, R17, R61 ;  /* 0x000000115a5a7223 */ /* 0x000fe2000001003d */
[----:B------:R-:W-:Y:S01]  /*198c0*/  PRMT R69, R125, 0x7632, R69 ;  /* 0x000076327d457816 */ /* 0x000fe20000000045 */
[----:B------:R-:W-:Y:S01]  /*198d0*/  IMAD.U32 R79, R46, 0x10000, RZ ;  /* 0x000100002e4f7824 */ /* 0x000fe200078e00ff */
[----:B------:R-:W-:Y:S02]  /*198e0*/  PRMT R63, R44, 0x7632, R63 ;  /* 0x000076322c3f7816 */ /* 0x000fe4000000003f */
[----:B------:R-:W-:Y:S01]  /*198f0*/  SHF.L.U32 R17, R18, 0x10, RZ ;  /* 0x0000001012117819 */ /* 0x000fe200000006ff */
[----:B------:R-:W-:Y:S01]  /*19900*/  FFMA.FTZ R18, R62, R65, R77 ;  /* 0x000000413e127223 */ /* 0x000fe2000001004d */
[----:B------:R-:W-:Y:S01]  /*19910*/  SHF.L.U32 R63, R63, 0x10, RZ ;  /* 0x000000103f3f7819 */ /* 0x000fe200000006ff */
[----:B------:R-:W0:Y:S01]  /*19920*/  LDC.64 R64, c[0x0][0x428] ;  /* 0x00010a00ff407b82 */ /* 0x000e220000000a00 */
[----:B------:R-:W-:Y:S01]  /*19930*/  IMAD.U32 R69, R69, 0x10000, RZ ;  /* 0x0001000045457824 */ /* 0x000fe200078e00ff */
[----:B------:R-:W-:-:S02]  /*19940*/  PRMT R16, R45, 0x7632, R16 ;  /* 0x000076322d107816 */ /* 0x000fc40000000010 */
[----:B------:R-:W-:Y:S01]  /*19950*/  PRMT R22, R122, 0x7632, R22 ;  /* 0x000076327a167816 */ /* 0x000fe20000000016 */
[----:B------:R-:W-:Y:S01]  /*19960*/  FFMA.FTZ R69, R92, R69, R63 ;  /* 0x000000455c457223 */ /* 0x000fe2000001003f */
[----:B------:R-:W-:Y:S01]  /*19970*/  SHF.L.U32 R63, R122, 0x10, RZ ;  /* 0x000000107a3f7819 */ /* 0x000fe200000006ff */
[----:B------:R-:W-:Y:S01]  /*19980*/  IMAD.U32 R61, R16, 0x10000, RZ ;  /* 0x00010000103d7824 */ /* 0x000fe200078e00ff */
[----:B------:R-:W-:Y:S02]  /*19990*/  SHF.R.S32.HI R16, RZ, 0x1f, R165 ;  /* 0x0000001fff107819 */ /* 0x000fe400000114a5 */
[----:B------:R-:W-:Y:S01]  /*199a0*/  F2FP.BF16.F32.PACK_AB R23, R23, R20 ;  /* 0x000000141717723e */ /* 0x000fe200000010ff */
[----:B------:R-:W-:Y:S01]  /*199b0*/  FFMA.FTZ R68, R60, R63, R79 ;  /* 0x0000003f3c447223 */ /* 0x000fe2000001004f */
[----:B------:R-:W-:Y:S01]  /*199c0*/  FFMA.FTZ R77, R102, R17, R61 ;  /* 0x00000011664d7223 */ /* 0x000fe2000001003d */
[----:B------:R-:W-:Y:S01]  /*199d0*/  LEA.HI R165, R16, R165, RZ, 0x3 ;  /* 0x000000a510a57211 */ /* 0x000fe200078f18ff */
[----:B------:R-:W-:Y:S01]  /*199e0*/  IMAD.U32 R63, R47, 0x10000, RZ ;  /* 0x000100002f3f7824 */ /* 0x000fe200078e00ff */
[----:B------:R-:W-:-:S02]  /*199f0*/  SHF.L.U32 R79, R22, 0x10, RZ ;  /* 0x00000010164f7819 */ /* 0x000fc400000006ff */
[----:B------:R-:W-:Y:S02]  /*19a00*/  PRMT R17, R46, 0x7632, R17 ;  /* 0x000076322e117816 */ /* 0x000fe40000000011 */
[----:B------:R-:W-:Y:S02]  /*19a10*/  PRMT R16, R121, 0x7632, R16 ;  /* 0x0000763279107816 */ /* 0x000fe40000000010 */
[----:B------:R-:W-:Y:S01]  /*19a20*/  PRMT R22, R47, 0x7632, R22 ;  /* 0x000076322f167816 */ /* 0x000fe20000000016 */
[----:B------:R-:W-:Y:S01]  /*19a30*/  IMAD.U32 R17, R17, 0x10000, RZ ;  /* 0x0001000011117824 */ /* 0x000fe200078e00ff */
[----:B------:R-:W-:Y:S02]  /*19a40*/  SHF.L.U32 R61, R121, 0x10, RZ ;  /* 0x00000010793d7819 */ /* 0x000fe400000006ff */
[----:B------:R-:W-:Y:S01]  /*19a50*/  LEA.HI.SX32 R165, R165, R28, 0x1d ;  /* 0x0000001ca5a57211 */ /* 0x000fe200078feaff */
[----:B------:R-:W-:Y:S01]  /*19a60*/  IMAD.U32 R22, R22, 0x10000, RZ ;  /* 0x0001000016167824 */ /* 0x000fe200078e00ff */
[----:B------:R-:W-:Y:S01]  /*19a70*/  SHF.L.U32 R16, R16, 0x10, RZ ;  /* 0x0000001010107819 */ /* 0x000fe200000006ff */
[----:B------:R-:W-:Y:S01]  /*19a80*/  FFMA.FTZ R162, R162, R61, R63 ;  /* 0x0000003da2a27223 */ /* 0x000fe2000001003f */
[C---:B------:R-:W-:Y:S01]  /*19a90*/  IADD3 R61, PT, PT, R165.reuse, 0x20, RZ ;  /* 0x00000020a53d7810 */ /* 0x040fe20007ffe0ff */
[----:B------:R-:W-:Y:S01]  /*19aa0*/  FFMA.FTZ R79, R124, R79, R17 ;  /* 0x0000004f7c4f7223 */ /* 0x000fe20000010011 */
[C---:B------:R-:W-:Y:S01]  /*19ab0*/  VIADD R63, R165.reuse, 0x40 ;  /* 0x00000040a53f7836 */ /* 0x040fe20000000000 */
[----:B------:R-:W-:Y:S01]  /*19ac0*/  IADD3 R81, PT, PT, R165, 0x60, RZ ;  /* 0x00000060a5517810 */ /* 0x000fe20007ffe0ff */
[----:B------:R-:W-:Y:S01]  /*19ad0*/  FFMA.FTZ R97, R97, R16, R22 ;  /* 0x0000001061617223 */ /* 0x000fe20000010016 */
[----:B------:R-:W-:Y:S01]  /*19ae0*/  F2FP.BF16.F32.PACK_AB R22, R25, R14 ;  /* 0x0000000e1916723e */ /* 0x000fe200000010ff */
[----:B0-----:R-:W-:Y:S01]  /*19af0*/  IMAD.WIDE.U32 R16, R165, 0x10, R64 ;  /* 0x00000010a5107825 */ /* 0x001fe200078e0040 */
[----:B------:R-:W-:-:S02]  /*19b00*/  F2FP.BF16.F32.PACK_AB R21, R21, R10 ;  /* 0x0000000a1515723e */ /* 0x000fc400000010ff */
[----:B------:R-:W-:Y:S01]  /*19b10*/  F2FP.BF16.F32.PACK_AB R20, R27, R6 ;  /* 0x000000061b14723e */ /* 0x000fe200000010ff */
[--C-:B------:R-:W-:Y:S01]  /*19b20*/  IMAD.WIDE.U32 R60, R61, 0x10, R64.reuse ;  /* 0x000000103d3c7825 */ /* 0x100fe200078e0040 */
[----:B------:R-:W-:Y:S02]  /*19b30*/  F2FP.BF16.F32.PACK_AB R25, R31, R24 ;  /* 0x000000181f19723e */ /* 0x000fe400000010ff */
[----:B------:R-:W-:Y:S01]  /*19b40*/  F2FP.BF16.F32.PACK_AB R27, R71, R30 ;  /* 0x0000001e471b723e */ /* 0x000fe200000010ff */
[--C-:B------:R-:W-:Y:S01]  /*19b50*/  IMAD.WIDE.U32 R62, R63, 0x10, R64.reuse ;  /* 0x000000103f3e7825 */ /* 0x100fe200078e0040 */
[----:B------:R-:W-:Y:S01]  /*19b60*/  F2FP.BF16.F32.PACK_AB R26, R35, R26 ;  /* 0x0000001a231a723e */ /* 0x000fe200000010ff */
        /* <DEDUP_REMOVED lines=14> */
.L_x_3672:
[----:B------:R-:W-:Y:S05]  /*19c50*/  BSYNC.RECONVERGENT B0 ;  /* 0x0000000000007941 */ /* 0x000fea0003800200 */
.L_x_3671:
[----:B-1----:R-:W1:Y:S02]  /*19c60*/  LDC.64 R16, c[0x0][0x380] ;  /* 0x0000e000ff107b82 */ /* 0x002e640000000a00 */
[----:B-1----:R-:W-:-:S05]  /*19c70*/  IMAD R0, R16, 0x4, R0 ;  /* 0x0000000410007824 */ /* 0x002fca00078e0200 */
[----:B------:R-:W-:-:S13]  /*19c80*/  ISETP.GE.AND P0, PT, R0, R17, PT ;  /* 0x000000110000720c */ /* 0x000fda0003f06270 */
[----:B------:R-:W-:Y:S05]  /*19c90*/  @!P0 BRA `(.L_x_3673) ;  /* 0xfffffe70004c8947 */ /* 0x000fea000383ffff */
[----:B------:R-:W-:Y:S05]  /*19ca0*/  EXIT ;  /* 0x000000000000794d */ /* 0x000fea0003800000 */
.L_x_3670:
[----:B------:R-:W-:Y:S01]  /*19cb0*/  HFMA2 R32, -RZ, RZ, 0, 5.9604644775390625e-08 ;  /* 0x00000001ff207431 */ /* 0x000fe200000001ff */
[----:B------:R-:W-:Y:S01]  /*19cc0*/  BSSY B0, `(.L_x_3674) ;  /* 0x0000006000007945 */ /* 0x000fe20003800000 */
[----:B------:R-:W-:Y:S01]  /*19cd0*/  IMAD.MOV.U32 R33, RZ, RZ, 0x1f ;  /* 0x0000001fff217424 */ /* 0x000fe200078e00ff */
[----:B------:R-:W-:-:S07]  /*19ce0*/  MOV R29, 0xffffffff ;  /* 0xffffffff001d7802 */ /* 0x000fce0000000f00 */
[----:B01---5:R-:W-:Y:S05]  /*19cf0*/  WARPSYNC.COLLECTIVE R29, `(.L_x_3675) ;  /* 0x000000001d087348 */ /* 0x023fea0003c00000 */
[----:B------:R2:W3:Y:S02]  /*19d00*/  SHFL.BFLY P1, R31, R30, R32, R33 ;  /* 0x0c0000201e1f7389 */ /* 0x0004e40000020021 */
[----:B0123-5:R-:W-:Y:S05]  /*19d10*/  ENDCOLLECTIVE ;  /* 0x000000000000791b */ /* 0x02ffea0003800000 */
.L_x_3675:
[----:B------:R-:W-:Y:S05]  /*19d20*/  BSYNC B0 ;  /* 0x0000000000007941 */ /* 0x000fea0003800000 */
.L_x_3674:
        /* <DEDUP_REMOVED lines=10> */
.L_x_3676:
[----:B------:R-:W-:Y:S01]  /*19dd0*/  HFMA2 R32, -RZ, RZ, 0, 2.384185791015625e-07 ;  /* 0x00000004ff207431 */ /* 0x000fe200000001ff */
[----:B------:R-:W-:-:S05]  /*19de0*/  MOV R20, R31 ;  /* 0x0000001f00147202 */ /* 0x000fca0000000f00 */
[----:B------:R-:W-:-:S04]  /*19df0*/  FADD.FTZ R22, R21, R20 ;  /* 0x0000001415167221 */ /* 0x000fc80000010000 */
[----:B------:R-:W-:-:S07]  /*19e00*/  IMAD.MOV.U32 R30, RZ, RZ, R22 ;  /* 0x000000ffff1e7224 */ /* 0x000fce00078e0016 */
[----:B------:R-:W-:Y:S05]  /*19e10*/  WARPSYNC.COLLECTIVE R29, `(.L_x_3677) ;  /* 0x000000001d087348 */ /* 0x000fea0003c00000 */
[----:B------:R0:W1:Y:S02]  /*19e20*/  SHFL.BFLY P1, R31, R30, R32, R33 ;  /* 0x0c0000201e1f7389 */ /* 0x0000640000020021 */
[----:B01----:R-:W-:Y:S05]  /*19e30*/  ENDCOLLECTIVE ;  /* 0x000000000000791b */ /* 0x003fea0003800000 */
.L_x_3677:
[----:B------:R-:W-:Y:S02]  /*19e40*/  IMAD.MOV.U32 R32, RZ, RZ, 0x8 ;  /* 0x00000008ff207424 */ /* 0x000fe400078e00ff */
[----:B------:R-:W-:-:S04]  /*19e50*/  IMAD.MOV.U32 R23, RZ, RZ, R31 ;  /* 0x000000ffff177224 */ /* 0x000fc800078e001f */
[----:B------:R-:W-:-:S05]  /*19e60*/  FADD.FTZ R23, R22, R23 ;  /* 0x0000001716177221 */ /* 0x000fca0000010000 */
[----:B------:R-:W-:-:S07]  /*19e70*/  MOV R30, R23 ;  /* 0x00000017001e7202 */ /* 0x000fce0000000f00 */
[----:B------:R-:W-:Y:S05]  /*19e80*/  WARPSYNC.COLLECTIVE R29, `(.L_x_3678) ;  /* 0x000000001d087348 */ /* 0x000fea0003c00000 */
[----:B------:R0:W1:Y:S02]  /*19e90*/  SHFL.BFLY P1, R31, R30, R32, R33 ;  /* 0x0c0000201e1f7389 */ /* 0x0000640000020021 */
[----:B01----:R-:W-:Y:S05]  /*19ea0*/  ENDCOLLECTIVE ;  /* 0x000000000000791b */ /* 0x003fea0003800000 */
.L_x_3678:
[----:B------:R-:W-:Y:S01]  /*19eb0*/  HFMA2 R32, -RZ, RZ, 0, 9.5367431640625e-07 ;  /* 0x00000010ff207431 */ /* 0x000fe200000001ff */
[----:B------:R-:W-:-:S05]  /*19ec0*/  MOV R20, R31 ;  /* 0x0000001f00147202 */ /* 0x000fca0000000f00 */
[----:B------:R-:W-:-:S04]  /*19ed0*/  FADD.FTZ R25, R23, R20 ;  /* 0x0000001417197221 */ /* 0x000fc80000010000 */
[----:B------:R-:W-:-:S07]  /*19ee0*/  IMAD.MOV.U32 R30, RZ, RZ, R25 ;  /* 0x000000ffff1e7224 */ /* 0x000fce00078e0019 */
[----:B------:R-:W-:Y:S05]  /*19ef0*/  WARPSYNC.COLLECTIVE R29, `(.L_x_3679) ;  /* 0x000000001d087348 */ /* 0x000fea0003c00000 */
[----:B------:R0:W1:Y:S02]  /*19f00*/  SHFL.BFLY P1, R31, R30, R32, R33 ;  /* 0x0c0000201e1f7389 */ /* 0x0000640000020021 */
[----:B01----:R-:W-:Y:S05]  /*19f10*/  ENDCOLLECTIVE ;  /* 0x000000000000791b */ /* 0x003fea0003800000 */
.L_x_3679:
[----:B------:R-:W-:Y:S02]  /*19f20*/  IMAD.MOV.U32 R32, RZ, RZ, 0x1 ;  /* 0x00000001ff207424 */ /* 0x000fe400078e00ff */
        /* <DEDUP_REMOVED lines=71> */
.L_x_3680:
[----:B------:R-:W-:Y:S01]  /*1a3a0*/  HFMA2 R32, -RZ, RZ, 0, 1.1920928955078125e-07 ;  /* 0x00000002ff207431 */ /* 0x000fe200000001ff */
[----:B------:R-:W-:-:S05]  /*1a3b0*/  MOV R21, R31 ;  /* 0x0000001f00157202 */ /* 0x000fca0000000f00 */
[----:B------:R-:W-:-:S04]  /*1a3c0*/  FADD.FTZ R21, R20, R21 ;  /* 0x0000001514157221 */ /* 0x000fc80000010000 */
[----:B------:R-:W-:-:S07]  /*1a3d0*/  IMAD.MOV.U32 R30, RZ, RZ, R21 ;  /* 0x000000ffff1e7224 */ /* 0x000fce00078e0015 */
[----:B------:R-:W-:Y:S05]  /*1a3e0*/  WARPSYNC.COLLECTIVE R29, `(.L_x_3681) ;  /* 0x000000001d087348 */ /* 0x000fea0003c00000 */
[----:B------:R0:W1:Y:S02]  /*1a3f0*/  SHFL.BFLY P1, R31, R30, R32, R33 ;  /* 0x0c0000201e1f7389 */ /* 0x0000640000020021 */
[----:B01----:R-:W-:Y:S05]  /*1a400*/  ENDCOLLECTIVE ;  /* 0x000000000000791b */ /* 0x003fea0003800000 */
.L_x_3681:
[----:B------:R-:W-:Y:S02]  /*1a410*/  IMAD.MOV.U32 R32, RZ, RZ, 0x4 ;  /* 0x00000004ff207424 */ /* 0x000fe400078e00ff */
[----:B------:R-:W-:-:S04]  /*1a420*/  IMAD.MOV.U32 R22, RZ, RZ, R31 ;  /* 0x000000ffff167224 */ /* 0x000fc800078e001f */
[----:B------:R-:W-:-:S05]  /*1a430*/  FADD.FTZ R22, R21, R22 ;  /* 0x0000001615167221 */ /* 0x000fca0000010000 */
[----:B------:R-:W-:-:S07]  /*1a440*/  MOV R30, R22 ;  /* 0x00000016001e7202 */ /* 0x000fce0000000f00 */
[----:B------:R-:W-:Y:S05]  /*1a450*/  WARPSYNC.COLLECTIVE R29, `(.L_x_3682) ;  /* 0x000000001d087348 */ /* 0x000fea0003c00000 */
[----:B------:R0:W1:Y:S02]  /*1a460*/  SHFL.BFLY P1, R31, R30, R32, R33 ;  /* 0x0c0000201e1f7389 */ /* 0x0000640000020021 */
[----:B01----:R-:W-:Y:S05]  /*1a470*/  ENDCOLLECTIVE ;  /* 0x000000000000791b */ /* 0x003fea0003800000 */
.L_x_3682:
[----:B------:R-:W-:Y:S01]  /*1a480*/  HFMA2 R32, -RZ, RZ, 0, 4.76837158203125e-07 ;  /* 0x00000008ff207431 */ /* 0x000fe200000001ff */
[----:B------:R-:W-:-:S05]  /*1a490*/  MOV R23, R31 ;  /* 0x0000001f00177202 */ /* 0x000fca0000000f00 */
[----:B------:R-:W-:-:S04]  /*1a4a0*/  FADD.FTZ R23, R22, R23 ;  /* 0x0000001716177221 */ /* 0x000fc80000010000 */
[----:B------:R-:W-:-:S07]  /*1a4b0*/  IMAD.MOV.U32 R30, RZ, RZ, R23 ;  /* 0x000000ffff1e7224 */ /* 0x000fce00078e0017 */
[----:B------:R-:W-:Y:S05]  /*1a4c0*/  WARPSYNC.COLLECTIVE R29, `(.L_x_3683) ;  /* 0x000000001d087348 */ /* 0x000fea0003c00000 */
[----:B------:R0:W1:Y:S02]  /*1a4d0*/  SHFL.BFLY P1, R31, R30, R32, R33 ;  /* 0x0c0000201e1f7389 */ /* 0x0000640000020021 */
[----:B01----:R-:W-:Y:S05]  /*1a4e0*/  ENDCOLLECTIVE ;  /* 0x000000000000791b */ /* 0x003fea0003800000 */
.L_x_3683:
[----:B------:R-:W-:Y:S02]  /*1a4f0*/  IMAD.MOV.U32 R32, RZ, RZ, 0x10 ;  /* 0x00000010ff207424 */ /* 0x000fe400078e00ff */
[----:B------:R-:W-:-:S04]  /*1a500*/  IMAD.MOV.U32 R26, RZ, RZ, R31 ;  /* 0x000000ffff1a7224 */ /* 0x000fc800078e001f */
[----:B------:R-:W-:-:S05]  /*1a510*/  FADD.FTZ R26, R23, R26 ;  /* 0x0000001a171a7221 */ /* 0x000fca0000010000 */
[----:B------:R-:W-:-:S07]  /*1a520*/  MOV R30, R26 ;  /* 0x0000001a001e7202 */ /* 0x000fce0000000f00 */
[----:B------:R-:W-:Y:S05]  /*1a530*/  WARPSYNC.COLLECTIVE R29, `(.L_x_3684) ;  /* 0x000000001d087348 */ /* 0x000fea0003c00000 */
[----:B------:R0:W1:Y:S02]  /*1a540*/  SHFL.BFLY P1, R31, R30, R32, R33 ;  /* 0x0c0000201e1f7389 */ /* 0x0000640000020021 */
[----:B01----:R-:W-:Y:S05]  /*1a550*/  ENDCOLLECTIVE ;  /* 0x000000000000791b */ /* 0x003fea0003800000 */
.L_x_3684:
[----:B------:R-:W-:Y:S01]  /*1a560*/  MOV R25, R31 ;  /* 0x0000001f00197202 */ /* 0x000fe20000000f00 */
[----:B------:R-:W-:Y:S06]  /*1a570*/  BRA `(.L_x_3685) ;  /* 0xffffffe800047947 */ /* 0x000fec000383ffff */
.L_x_3686:
        /* <DEDUP_REMOVED lines=16> */
.L_x_37243:


//--------------------- .text._ZN10layer_norm13ln_fwd_kernelINS_13Kernel_traitsI6__halfS2_S2_S2_fjLj1024ELj1ELj4ELj1ELj16ENS_18Kernel_traits_baseILj1024ES2_S2_S2_S2_fjLj128EEEEELb0ELb0ELb0ELb0EEEvNS_9FwdParamsE --------------------------
	.section	.text._ZN10layer_norm13ln_fwd_kernelINS_13Kernel_traitsI6__halfS2_S2_S2_fjLj1024ELj1ELj4ELj1ELj16ENS_18Kernel_traits_baseILj1024ES2_S2_S2_S2_fjLj128EEEEELb0ELb0ELb0ELb0EEEvNS_9FwdParamsE,"ax",@progbits
	.align	128
        .global         _ZN10layer_norm13ln_fwd_kernelINS_13Kernel_traitsI6__halfS2_S2_S2_fjLj1024ELj1ELj4ELj1ELj16ENS_18Kernel_traits_baseILj1024ES2_S2_S2_S2_fjLj128EEEEELb0ELb0ELb0ELb0EEEvNS_9FwdParamsE
        .type           _ZN10layer_norm13ln_fwd_kernelINS_13Kernel_traitsI6__halfS2_S2_S2_fjLj1024ELj1ELj4ELj1ELj16ENS_18Kernel_traits_baseILj1024ES2_S2_S2_S2_fjLj128EEEEELb0ELb0ELb0ELb0EEEvNS_9FwdParamsE,@function
        .size           _ZN10layer_norm13ln_fwd_kernelINS_13Kernel_traitsI6__halfS2_S2_S2_fjLj1024ELj1ELj4ELj1ELj16ENS_18Kernel_traits_baseILj1024ES2_S2_S2_S2_fjLj128EEEEELb0ELb0ELb0ELb0EEEvNS_9FwdParamsE,(.L_x_37244 - _ZN10layer_norm13ln_fwd_kernelINS_13Kernel_traitsI6__halfS2_S2_S2_fjLj1024ELj1ELj4ELj1ELj16ENS_18Kernel_traits_baseILj1024ES2_S2_S2_S2_fjLj128EEEEELb0ELb0ELb0ELb0EEEvNS_9FwdParamsE)
        .other          _ZN10layer_norm13ln_fwd_kernelINS_13Kernel_traitsI6__halfS2_S2_S2_fjLj1024ELj1ELj4ELj1ELj16ENS_18Kernel_traits_baseILj1024ES2_S2_S2_S2_fjLj128EEEEELb0ELb0ELb0ELb0EEEvNS_9FwdParamsE,@"STO_CUDA_ENTRY STV_DEFAULT"
_ZN10layer_norm13ln_fwd_kernelINS_13Kernel_traitsI6__halfS2_S2_S2_fjLj1024ELj1ELj4ELj1ELj16ENS_18Kernel_traits_baseILj1024ES2_S2_S2_S2_fjLj128EEEEELb0ELb0ELb0ELb0EEEvNS_9FwdParamsE:
.text._ZN10layer_norm13ln_fwd_kernelINS_13Kernel_traitsI6__halfS2_S2_S2_fjLj1024ELj1ELj4ELj1ELj16ENS_18Kernel_traits_baseILj1024ES2_S2_S2_S2_fjLj128EEEEELb0ELb0ELb0ELb0EEEvNS_9FwdParamsE:
[----:B------:R-:W-:Y:S01]  /*0000*/  LDC R1, c[0x0][0x37c] ;  /* 0x0000df00ff017b82 */ /* 0x000fe20000000800 */
[----:B------:R-:W0:Y:S07]  /*0010*/  S2R R4, SR_TID.X ;  /* 0x0000000000047919 */ /* 0x000e2e0000002100 */
[----:B------:R-:W1:Y:S01]  /*0020*/  LDC R3, c[0x0][0x388] ;  /* 0x0000e200ff037b82 */ /* 0x000e620000000800 */
[----:B------:R-:W2:Y:S01]  /*0030*/  LDCU.64 UR10, c[0x0][0x438] ;  /* 0x00008700ff0a77ac */ /* 0x000ea20008000a00 */
[----:B------:R-:W-:Y:S01]  /*0040*/  BSSY.RECONVERGENT B0, `(.L_x_3687) ;  /* 0x0000053000007945 */ /* 0x000fe20003800200 */
[----:B------:R-:W3:Y:S05]  /*0050*/  LDCU.64 UR6, c[0x0][0x3a0] ;  /* 0x00007400ff0677ac */ /* 0x000eea0008000a00 */
[----:B------:R-:W4:Y:S01]  /*0060*/  S2UR UR4, SR_CTAID.X ;  /* 0x00000000000479c3 */ /* 0x000f220000002500 */
[----:B------:R-:W3:Y:S01]  /*0070*/  LDCU.64 UR8, c[0x0][0x3e0] ;  /* 0x00007c00ff0877ac */ /* 0x000ee20008000a00 */
[----:B--2---:R-:W-:-:S04]  /*0080*/  UISETP.NE.U32.AND UP1, UPT, UR10, URZ, UPT ;  /* 0x000000ff0a00728c */ /* 0x004fc8000bf25070 */
[----:B------:R-:W-:Y:S01]  /*0090*/  UISETP.NE.AND.EX UP1, UPT, UR11, URZ, UPT, UP1 ;  /* 0x000000ff0b00728c */ /* 0x000fe2000bf25310 */
[----:B-1----:R-:W-:Y:S01]  /*00a0*/  SHF.R.S32.HI R0, RZ, 0x1f, R3 ;  /* 0x0000001fff007819 */ /* 0x002fe20000011403 */
[----:B---3--:R-:W-:-:S03]  /*00b0*/  ULOP3.LUT UP0, URZ, UR6, UR8, URZ, 0xfc, !UPT ;  /* 0x0000000806ff7292 */ /* 0x008fc6000f80fcff */
[----:B------:R-:W-:Y:S02]  /*00c0*/  LEA.HI R3, R0, R3, RZ, 0x3 ;  /* 0x0000000300037211 */ /* 0x000fe400078f18ff */
[C---:B0-----:R-:W-:Y:S01]  /*00d0*/  LOP3.LUT R2, R4.reuse, 0x1f, RZ, 0xc, !PT ;  /* 0x0000001f04027812 */ /* 0x041fe200078e0cff */
[----:B----4-:R-:W-:Y:S01]  /*00e0*/  USHF.L.U32 UR4, UR4, 0x2, URZ ;  /* 0x0000000204047899 */ /* 0x010fe200080006ff */
[----:B------:R-:W-:Y:S01]  /*00f0*/  SHF.R.U32.HI R0, RZ, 0x5, R4 ;  /* 0x00000005ff007819 */ /* 0x000fe20000011604 */
[----:B------:R-:W-:Y:S01]  /*0100*/  ULOP3.LUT UP0, URZ, UR7, UR9, URZ, 0xfc, UP0 ;  /* 0x0000000907ff7292 */ /* 0x000fe2000800fcff */
[----:B------:R-:W-:Y:S01]  /*0110*/  LEA.HI.SX32 R3, R3, R2, 0x1d ;  /* 0x0000000203037211 */ /* 0x000fe200078feaff */
[----:B------:R-:W0:Y:S01]  /*0120*/  LDCU.64 UR6, c[0x0][0x358] ;  /* 0x00006b00ff0677ac */ /* 0x000e220008000a00 */
[----:B------:R-:W-:Y:S02]  /*0130*/  LOP3.LUT R2, R4, 0x1f, RZ, 0xc0, !PT ;  /* 0x0000001f04027812 */ /* 0x000fe400078ec0ff */
        /* <DEDUP_REMOVED lines=36> */
.L_x_3688:
        /* <DEDUP_REMOVED lines=31> */
.L_x_3689:
[----:B------:R-:W-:Y:S05]  /*0570*/  BSYNC.RECONVERGENT B0 ;  /* 0x0000000000007941 */ /* 0x000fea0003800200 */
.L_x_3687:
[----:B------:R-:W0:Y:S02]  /*0580*/  LDCU UR4, c[0x0][0x384] ;  /* 0x00007080ff0477ac */ /* 0x000e240008000800 */
[----:B0-----:R-:W-:-:S13]  /*0590*/  ISETP.GE.AND P0, PT, R0, UR4, PT ;  /* 0x0000000400007c0c */ /* 0x001fda000bf06270 */
[----:B------:R-:W-:Y:S05]  /*05a0*/  @P0 EXIT ;  /* 0x000000000000094d */ /* 0x000fea0003800000 */
[----:B------:R-:W0:Y:S01]  /*05b0*/  LDCU.U8 UR4, c[0x0][0x410] ;  /* 0x00008200ff0477ac */ /* 0x000e220008000000 */
[----:B------:R-:W-:Y:S01]  /*05c0*/  UISETP.NE.U32.AND UP1, UPT, UR8, URZ, UPT ;  /* 0x000000ff0800728c */ /* 0x000fe2000bf25070 */
[----:B------:R-:W1:Y:S03]  /*05d0*/  LDCU UR10, c[0x0][0x388] ;  /* 0x00007100ff0a77ac */ /* 0x000e660008000800 */
[----:B------:R-:W-:Y:S01]  /*05e0*/  UISETP.NE.AND.EX UP1, UPT, UR9, URZ, UPT, UP1 ;  /* 0x000000ff0900728c */ /* 0x000fe2000bf25310 */
[----:B------:R-:W2:Y:S05]  /*05f0*/  LDCU UR8, c[0x0][0x448] ;  /* 0x00008900ff0877ac */ /* 0x000eaa0008000800 */
[----:B------:R-:W-:Y:S01]  /*0600*/  PLOP3.LUT P1, PT, PT, PT, UP1, 0x80, 0x8 ;  /* 0x000000000008781c */ /* 0x000fe20003f2f018 */
[----:B------:R-:W3:Y:S01]  /*0610*/  LDCU.64 UR12, c[0x0][0x3a0] ;  /* 0x00007400ff0c77ac */ /* 0x000ee20008000a00 */
[----:B------:R-:W4:Y:S01]  /*0620*/  LDCU.64 UR14, c[0x0][0x3e0] ;  /* 0x00007c00ff0e77ac */ /* 0x000f220008000a00 */
[----:B0-----:R-:W-:-:S11]  /*0630*/  UISETP.NE.AND UP2, UPT, UR4, URZ, UPT ;  /* 0x000000ff0400728c */ /* 0x001fd6000bf45270 */
.L_x_3719:
[----:B------:R-:W0:Y:S02]  /*0640*/  @P1 LDC.64 R52, c[0x0][0x3e0] ;  /* 0x0000f800ff341b82 */ /* 0x000e240000000a00 */
[----:B0-----:R-:W-:-:S06]  /*0650*/  @P1 IMAD.WIDE R52, R0, 0x2, R52 ;  /* 0x0000000200341825 */ /* 0x001fcc00078e0234 */
[----:B------:R-:W2:Y:S01]  /*0660*/  @P1 LDG.E.U16 R52, desc[UR6][R52.64] ;  /* 0x0000000634341981 */ /* 0x000ea2000c1e1500 */
[----:B-1----:R-:W-:Y:S01]  /*0670*/  IMAD R54, R0, UR10, RZ ;  /* 0x0000000a00367c24 */ /* 0x002fe2000f8e02ff */
[----:B------:R-:W-:Y:S01]  /*0680*/  ISETP.GE.U32.AND P0, PT, R3, 0x20, PT ;  /* 0x000000200300780c */ /* 0x000fe20003f06070 */
[----:B------:R-:W-:Y:S01]  /*0690*/  BSSY.RECONVERGENT B0, `(.L_x_3690) ;  /* 0x000005e000007945 */ /* 0x000fe20003800200 */
[----:B------:R-:W-:Y:S02]  /*06a0*/  HFMA2 R77, -RZ, RZ, 1.875, 0 ;  /* 0x3f800000ff4d7431 */ /* 0x000fe400000001ff */
[----:B------:R-:W-:-:S04]  /*06b0*/  SHF.R.S32.HI R55, RZ, 0x1f, R54 ;  /* 0x0000001fff377819 */ /* 0x000fc80000011436 */
[----:B------:R-:W-:-:S04]  /*06c0*/  LEA.HI R55, R55, R54, RZ, 0x3 ;  /* 0x0000003637377211 */ /* 0x000fc800078f18ff */
[----:B------:R-:W-:-:S04]  /*06d0*/  LEA.HI.SX32 R60, R55, R2, 0x1d ;  /* 0x00000002373c7211 */ /* 0x000fc800078feaff */
[----:B------:R-:W-:Y:S01]  /*06e0*/  MOV R78, R60 ;  /* 0x0000003c004e7202 */ /* 0x000fe20000000f00 */
[----:B--2---:R-:W-:Y:S01]  /*06f0*/  @P1 HADD2.F32 R77, -RZ, R52.H0_H0 ;  /* 0x20000034ff4d1230 */ /* 0x004fe20000004100 */
[----:B------:R-:W-:Y:S06]  /*0700*/  @!P0 BRA `(.L_x_3691) ;  /* 0x0000000400588947 */ /* 0x000fec0003800000 */
[----:B------:R-:W0:Y:S02]  /*0710*/  LDC.64 R12, c[0x0][0x390] ;  /* 0x0000e400ff0c7b82 */ /* 0x000e240000000a00 */
[----:B0-----:R-:W-:-:S06]  /*0720*/  IMAD.WIDE.U32 R12, R60, 0x10, R12 ;  /* 0x000000103c0c7825 */ /* 0x001fcc00078e000c */
[----:B------:R-:W5:Y:S01]  /*0730*/  LDG.E.128 R12, desc[UR6][R12.64] ;  /* 0x000000060c0c7981 */ /* 0x000f62000c1e1d00 */
[----:B---3--:R-:W-:-:S04]  /*0740*/  UISETP.NE.U32.AND UP1, UPT, UR12, URZ, UPT ;  /* 0x000000ff0c00728c */ /* 0x008fc8000bf25070 */
[----:B------:R-:W-:-:S09]  /*0750*/  UISETP.NE.AND.EX UP1, UPT, UR13, URZ, UPT, UP1 ;  /* 0x000000ff0d00728c */ /* 0x000fd2000bf25310 */
[----:B------:R-:W-:Y:S05]  /*0760*/  BRA.U !UP1, `(.L_x_3692) ;  /* 0x0000000109807547 */ /* 0x000fea000b800000 */
[----:B------:R-:W0:Y:S02]  /*0770*/  LDC.64 R16, c[0x0][0x3a0] ;  /* 0x0000e800ff107b82 */ /* 0x000e240000000a00 */
[----:B0-----:R-:W-:-:S06]  /*0780*/  IMAD.WIDE.U32 R16, R60, 0x10, R16 ;  /* 0x000000103c107825 */ /* 0x001fcc00078e0010 */
[----:B------:R-:W2:Y:S01]  /*0790*/  LDG.E.128 R16, desc[UR6][R16.64] ;  /* 0x0000000610107981 */ /* 0x000ea2000c1e1d00 */
[--C-:B-----5:R-:W-:Y:S02]  /*07a0*/  HADD2.F32 R56, -RZ, R13.reuse.H0_H0 ;  /* 0x2000000dff387230 */ /* 0x120fe40000004100 */
[----:B------:R-:W-:Y:S02]  /*07b0*/  HADD2.F32 R58, -RZ, R13.H1_H1 ;  /* 0x3000000dff3a7230 */ /* 0x000fe40000004100 */
[--C-:B------:R-:W-:Y:S02]  /*07c0*/  HADD2.F32 R52, -RZ, R12.reuse.H0_H0 ;  /* 0x2000000cff347230 */ /* 0x100fe40000004100 */
[--C-:B------:R-:W-:Y:S02]  /*07d0*/  HADD2.F32 R82, -RZ, R15.reuse.H0_H0 ;  /* 0x2000000fff527230 */ /* 0x100fe40000004100 */
[----:B------:R-:W-:Y:S02]  /*07e0*/  HADD2.F32 R84, -RZ, R15.H1_H1 ;  /* 0x3000000fff547230 */ /* 0x000fe40000004100 */
[----:B------:R-:W-:-:S02]  /*07f0*/  HADD2.F32 R54, -RZ, R12.H1_H1 ;  /* 0x3000000cff367230 */ /* 0x000fc40000004100 */
[--C-:B------:R-:W-:Y:S02]  /*0800*/  HADD2.F32 R78, -RZ, R14.reuse.H0_H0 ;  /* 0x2000000eff4e7230 */ /* 0x100fe40000004100 */
[----:B------:R-:W-:Y:S02]  /*0810*/  HADD2.F32 R80, -RZ, R14.H1_H1 ;  /* 0x3000000eff507230 */ /* 0x000fe40000004100 */
[--C-:B--2---:R-:W-:Y:S02]  /*0820*/  HADD2.F32 R13, -RZ, R16.reuse.H0_H0 ;  /* 0x20000010ff0d7230 */ /* 0x104fe40000004100 */
[----:B------:R-:W-:Y:S02]  /*0830*/  HADD2.F32 R15, -RZ, R17.H0_H0 ;  /* 0x20000011ff0f7230 */ /* 0x000fe40000004100 */
[----:B------:R-:W-:Y:S02]  /*0840*/  HADD2.F32 R55, -RZ, R19.H0_H0 ;  /* 0x20000013ff377230 */ /* 0x000fe40000004100 */
[----:B------:R-:W-:Y:S01]  /*0850*/  FFMA.FTZ R12, R52, R77, R13 ;  /* 0x0000004d340c7223 */ /* 0x000fe2000001000d */
[----:B------:R-:W-:-:S02]  /*0860*/  HADD2.F32 R59, -RZ, R16.H1_H1 ;  /* 0x30000010ff3b7230 */ /* 0x000fc40000004100 */
[-C--:B------:R-:W-:Y:S01]  /*0870*/  FFMA.FTZ R13, R56, R77.reuse, R15 ;  /* 0x0000004d380d7223 */ /* 0x080fe2000001000f */
[----:B------:R-:W-:Y:S02]  /*0880*/  HADD2.F32 R17, -RZ, R17.H1_H1 ;  /* 0x30000011ff117230 */ /* 0x000fe40000004100 */
[-C--:B------:R-:W-:Y:S01]  /*0890*/  FFMA.FTZ R15, R82, R77.reuse, R55 ;  /* 0x0000004d520f7223 */ /* 0x080fe20000010037 */
[--C-:B------:R-:W-:Y:S02]  /*08a0*/  HADD2.F32 R53, -RZ, R18.reuse.H0_H0 ;  /* 0x20000012ff357230 */ /* 0x100fe40000004100 */
[-C--:B------:R-:W-:Y:S01]  /*08b0*/  FFMA.FTZ R59, R54, R77.reuse, R59 ;  /* 0x0000004d363b7223 */ /* 0x080fe2000001003b */
[----:B------:R-:W-:Y:S02]  /*08c0*/  HADD2.F32 R57, -RZ, R18.H1_H1 ;  /* 0x30000012ff397230 */ /* 0x000fe40000004100 */
[----:B------:R-:W-:Y:S01]  /*08d0*/  FFMA.FTZ R58, R58, R77, R17 ;  /* 0x0000004d3a3a7223 */ /* 0x000fe20000010011 */
[----:B------:R-:W-:-:S02]  /*08e0*/  HADD2.F32 R19, -RZ, R19.H1_H1 ;  /* 0x30000013ff137230 */ /* 0x000fc40000004100 */
[-C--:B------:R-:W-:Y:S01]  /*08f0*/  FFMA.FTZ R14, R78, R77.reuse, R53 ;  /* 0x0000004d4e0e7223 */ /* 0x080fe20000010035 */
[----:B------:R-:W-:Y:S01]  /*0900*/  F2FP.F16.F32.PACK_AB R16, R59, R12 ;  /* 0x0000000c3b10723e */ /* 0x000fe200000000ff */
[----:B------:R-:W-:Y:S01]  /*0910*/  FFMA.FTZ R57, R80, R77, R57 ;  /* 0x0000004d50397223 */ /* 0x000fe20000010039 */
[----:B------:R-:W-:Y:S01]  /*0920*/  F2FP.F16.F32.PACK_AB R17, R58, R13 ;  /* 0x0000000d3a11723e */ /* 0x000fe200000000ff */
[----:B------:R-:W-:-:S03]  /*0930*/  FFMA.FTZ R56, R84, R77, R19 ;  /* 0x0000004d54387223 */ /* 0x000fc60000010013 */
[----:B------:R-:W-:Y:S02]  /*0940*/  F2FP.F16.F32.PACK_AB R18, R57, R14 ;  /* 0x0000000e3912723e */ /* 0x000fe400000000ff */
[----:B------:R-:W-:Y:S01]  /*0950*/  F2FP.F16.F32.PACK_AB R19, R56, R15 ;  /* 0x0000000f3813723e */ /* 0x000fe200000000ff */
[----:B------:R-:W-:Y:S06]  /*0960*/  BRA `(.L_x_3693) ;  /* 0x0000000000a47947 */ /* 0x000fec0003800000 */
.L_x_3692:
[----:B----4-:R-:W-:-:S04]  /*0970*/  UISETP.NE.U32.AND UP1, UPT, UR14, URZ, UPT ;  /* 0x000000ff0e00728c */ /* 0x010fc8000bf25070 */
[----:B------:R-:W-:-:S06]  /*0980*/  UISETP.NE.AND.EX UP1, UPT, UR15, URZ, UPT, UP1 ;  /* 0x000000ff0f00728c */ /* 0x000fcc000bf25310 */
[----:B------:R-:W-:-:S13]  /*0990*/  PLOP3.LUT P1, PT, PT, PT, UP1, 0x80, 0x8 ;  /* 0x000000000008781c */ /* 0x000fda0003f2f018 */
[----:B------:R-:W-:Y:S05]  /*09a0*/  @!P1 BRA `(.L_x_3694) ;  /* 0x0000000000549947 */ /* 0x000fea0003800000 */
[----:B-----5:R-:W-:Y:S02]  /*09b0*/  HADD2.F32 R56, -RZ, R15.H0_H0 ;  /* 0x2000000fff387230 */ /* 0x020fe40000004100 */
[--C-:B------:R-:W-:Y:S02]  /*09c0*/  HADD2.F32 R16, -RZ, R12.reuse.H0_H0 ;  /* 0x2000000cff107230 */ /* 0x100fe40000004100 */
[----:B------:R-:W-:Y:S02]  /*09d0*/  HADD2.F32 R18, -RZ, R12.H1_H1 ;  /* 0x3000000cff127230 */ /* 0x000fe40000004100 */
[--C-:B------:R-:W-:Y:S02]  /*09e0*/  HADD2.F32 R52, -RZ, R13.reuse.H0_H0 ;  /* 0x2000000dff347230 */ /* 0x100fe40000004100 */
[-C--:B------:R-:W-:Y:S01]  /*09f0*/  FMUL.FTZ R12, R16, R77.reuse ;  /* 0x0000004d100c7220 */ /* 0x080fe20000410000 */
[----:B------:R-:W-:Y:S02]  /*0a00*/  HADD2.F32 R58, -RZ, R13.H1_H1 ;  /* 0x3000000dff3a7230 */ /* 0x000fe40000004100 */
[----:B------:R-:W-:Y:S01]  /*0a10*/  FMUL.FTZ R59, R18, R77 ;  /* 0x0000004d123b7220 */ /* 0x000fe20000410000 */
[----:B------:R-:W-:-:S02]  /*0a20*/  HADD2.F32 R54, -RZ, R14.H0_H0 ;  /* 0x2000000eff367230 */ /* 0x000fc40000004100 */
[-C--:B------:R-:W-:Y:S01]  /*0a30*/  FMUL.FTZ R13, R52, R77.reuse ;  /* 0x0000004d340d7220 */ /* 0x080fe20000410000 */
[----:B------:R-:W-:Y:S02]  /*0a40*/  HADD2.F32 R78, -RZ, R14.H1_H1 ;  /* 0x3000000eff4e7230 */ /* 0x000fe40000004100 */
[-C--:B------:R-:W-:Y:S01]  /*0a50*/  FMUL.FTZ R58, R58, R77.reuse ;  /* 0x0000004d3a3a7220 */ /* 0x080fe20000410000 */
[----:B------:R-:W-:Y:S02]  /*0a60*/  HADD2.F32 R80, -RZ, R15.H1_H1 ;  /* 0x3000000fff507230 */ /* 0x000fe40000004100 */
[-C--:B------:R-:W-:Y:S01]  /*0a70*/  FMUL.FTZ R15, R56, R77.reuse ;  /* 0x0000004d380f7220 */ /* 0x080fe20000410000 */
[-C--:B------:R-:W-:Y:S01]  /*0a80*/  FMUL.FTZ R14, R54, R77.reuse ;  /* 0x0000004d360e7220 */ /* 0x080fe20000410000 */
[----:B------:R-:W-:Y:S01]  /*0a90*/  FMUL.FTZ R57, R78, R77 ;  /* 0x0000004d4e397220 */ /* 0x000fe20000410000 */
[----:B------:R-:W-:Y:S01]  /*0aa0*/  F2FP.F16.F32.PACK_AB R17, R58, R13 ;  /* 0x0000000d3a11723e */ /* 0x000fe200000000ff */
[----:B------:R-:W-:Y:S01]  /*0ab0*/  FMUL.FTZ R56, R80, R77 ;  /* 0x0000004d50387220 */ /* 0x000fe20000410000 */
[----:B------:R-:W-:-:S02]  /*0ac0*/  F2FP.F16.F32.PACK_AB R16, R59, R12 ;  /* 0x0000000c3b10723e */ /* 0x000fc400000000ff */
[----:B------:R-:W-:Y:S02]  /*0ad0*/  F2FP.F16.F32.PACK_AB R18, R57, R14 ;  /* 0x0000000e3912723e */ /* 0x000fe400000000ff */
[----:B------:R-:W-:Y:S01]  /*0ae0*/  F2FP.F16.F32.PACK_AB R19, R56, R15 ;  /* 0x0000000f3813723e */ /* 0x000fe200000000ff */
[----:B------:R-:W-:Y:S06]  /*0af0*/  BRA `(.L_x_3693) ;  /* 0x0000000000407947 */ /* 0x000fec0003800000 */
.L_x_3694:
[--C-:B-----5:R-:W-:Y:S02]  /*0b00*/  HADD2.F32 R56, -RZ, R13.reuse.H0_H0 ;  /* 0x2000000dff387230 */ /* 0x120fe40000004100 */
[--C-:B------:R-:W-:Y:S02]  /*0b10*/  HADD2.F32 R52, -RZ, R12.reuse.H0_H0 ;  /* 0x2000000cff347230 */ /* 0x100fe40000004100 */
[----:B------:R-:W-:Y:S02]  /*0b20*/  HADD2.F32 R54, -RZ, R12.H1_H1 ;  /* 0x3000000cff367230 */ /* 0x000fe40000004100 */
[----:B------:R-:W-:Y:S02]  /*0b30*/  HADD2.F32 R58, -RZ, R13.H1_H1 ;  /* 0x3000000dff3a7230 */ /* 0x000fe40000004100 */
[-C--:B------:R-:W-:Y:S01]  /*0b40*/  FMUL.FTZ R13, R56, R77.reuse ;  /* 0x0000004d380d7220 */ /* 0x080fe20000410000 */
[--C-:B------:R-:W-:Y:S02]  /*0b50*/  HADD2.F32 R78, -RZ, R14.reuse.H0_H0 ;  /* 0x2000000eff4e7230 */ /* 0x100fe40000004100 */
[----:B------:R-:W-:Y:S01]  /*0b60*/  FMUL.FTZ R12, R52, R77 ;  /* 0x0000004d340c7220 */ /* 0x000fe20000410000 */
[----:B------:R-:W-:-:S02]  /*0b70*/  HADD2.F32 R80, -RZ, R14.H1_H1 ;  /* 0x3000000eff507230 */ /* 0x000fc40000004100 */
[-C--:B------:R-:W-:Y:S01]  /*0b80*/  FMUL.FTZ R59, R54, R77.reuse ;  /* 0x0000004d363b7220 */ /* 0x080fe20000410000 */
[--C-:B------:R-:W-:Y:S02]  /*0b90*/  HADD2.F32 R82, -RZ, R15.reuse.H0_H0 ;  /* 0x2000000fff527230 */ /* 0x100fe40000004100 */
[-C--:B------:R-:W-:Y:S01]  /*0ba0*/  FMUL.FTZ R58, R58, R77.reuse ;  /* 0x0000004d3a3a7220 */ /* 0x080fe20000410000 */
[----:B------:R-:W-:Y:S02]  /*0bb0*/  HADD2.F32 R84, -RZ, R15.H1_H1 ;  /* 0x3000000fff547230 */ /* 0x000fe40000004100 */
[-C--:B------:R-:W-:Y:S01]  /*0bc0*/  FMUL.FTZ R14, R78, R77.reuse ;  /* 0x0000004d4e0e7220 */ /* 0x080fe20000410000 */
[-C--:B------:R-:W-:Y:S01]  /*0bd0*/  FMUL.FTZ R57, R80, R77.reuse ;  /* 0x0000004d50397220 */ /* 0x080fe20000410000 */
[-C--:B------:R-:W-:Y:S01]  /*0be0*/  FMUL.FTZ R15, R82, R77.reuse ;  /* 0x0000004d520f7220 */ /* 0x080fe20000410000 */
[----:B------:R-:W-:-:S07]  /*0bf0*/  FMUL.FTZ R56, R84, R77 ;  /* 0x0000004d54387220 */ /* 0x000fce0000410000 */
.L_x_3693:
[----:B------:R-:W0:Y:S01]  /*0c00*/  @UP0 LDCU.64 UR4, c[0x0][0x3a8] ;  /* 0x00007500ff0407ac */ /* 0x000e220008000a00 */
[----:B------:R-:W-:Y:S01]  /*0c10*/  PLOP3.LUT P2, PT, PT, PT, UP0, 0x80, 0x8 ;  /* 0x000000000008781c */ /* 0x000fe20003f4f008 */
[----:B------:R-:W-:Y:S01]  /*0c20*/  HFMA2 R53, -RZ, RZ, 0, 9.5367431640625e-07 ;  /* 0x00000010ff357431 */ /* 0x000fe200000001ff */
[----:B------:R-:W-:Y:S02]  /*0c30*/  PLOP3.LUT P3, PT, PT, PT, UP0, 0x80, 0x8 ;  /* 0x000000000008781c */ /* 0x000fe40003f6f008 */
[----:B------:R-:W-:-:S09]  /*0c40*/  IADD3 R78, PT, PT, R60, 0x20, RZ ;  /* 0x000000203c4e7810 */ /* 0x000fd20007ffe0ff */
[----:B0-----:R-:W-:-:S05]  /*0c50*/  @P2 IMAD.WIDE.U32 R52, R60, R53, UR4 ;  /* 0x000000043c342e25 */ /* 0x001fca000f8e0035 */
[----:B------:R0:W-:Y:S02]  /*0c60*/  @P3 STG.E.128 desc[UR6][R52.64], R16 ;  /* 0x0000001034003986 */ /* 0x0001e4000c101d06 */
.L_x_3691:
[----:B---34-:R-:W-:Y:S05]  /*0c70*/  BSYNC.RECONVERGENT B0 ;  /* 0x0000000000007941 */ /* 0x018fea0003800200 */
.L_x_3690:
        /* <DEDUP_REMOVED lines=16> */
[----:B------:R-:W-:Y:S02]  /*0d80*/  HADD2.F32 R86, -RZ, R7.H1_H1 ;  /* 0x30000007ff567230 */ /* 0x000fe40000004100 */
[----:B------:R-:W-:Y:S02]  /*0d90*/  HADD2.F32 R16, -RZ, R4.H0_H0 ;  /* 0x20000004ff107230 */ /* 0x000fe40000004100 */
[----:B------:R-:W-:-:S02]  /*0da0*/  HADD2.F32 R80, -RZ, R6.H0_H0 ;  /* 0x20000006ff507230 */ /* 0x000fc40000004100 */
[----:B------:R-:W-:Y:S02]  /*0db0*/  HADD2.F32 R18, -RZ, R4.H1_H1 ;  /* 0x30000004ff127230 */ /* 0x000fe40000004100 */
[----:B------:R-:W-:Y:S02]  /*0dc0*/  HADD2.F32 R82, -RZ, R6.H1_H1 ;  /* 0x30000006ff527230 */ /* 0x000fe40000004100 */
[----:B--2---:R-:W-:Y:S02]  /*0dd0*/  HADD2.F32 R5, -RZ, R8.H0_H0 ;  /* 0x20000008ff057230 */ /* 0x004fe40000004100 */
[--C-:B------:R-:W-:Y:S02]  /*0de0*/  HADD2.F32 R7, -RZ, R9.reuse.H0_H0 ;  /* 0x20000009ff077230 */ /* 0x100fe40000004100 */
[----:B------:R-:W-:Y:S02]  /*0df0*/  HADD2.F32 R19, -RZ, R9.H1_H1 ;  /* 0x30000009ff137230 */ /* 0x000fe40000004100 */
[----:B------:R-:W-:Y:S01]  /*0e00*/  FFMA.FTZ R4, R16, R77, R5 ;  /* 0x0000004d10047223 */ /* 0x000fe20000010005 */
[----:B------:R-:W-:-:S02]  /*0e10*/  HADD2.F32 R55, -RZ, R11.H0_H0 ;  /* 0x2000000bff377230 */ /* 0x000fc40000004100 */
[-C--:B------:R-:W-:Y:S01]  /*0e20*/  FFMA.FTZ R5, R52, R77.reuse, R7 ;  /* 0x0000004d34057223 */ /* 0x080fe20000010007 */
[----:B------:R-:W-:Y:S02]  /*0e30*/  HADD2.F32 R9, -RZ, R10.H0_H0 ;  /* 0x2000000aff097230 */ /* 0x000fe40000004100 */
[----:B------:R-:W-:Y:S02]  /*0e40*/  HADD2.F32 R11, -RZ, R11.H1_H1 ;  /* 0x3000000bff0b7230 */ /* 0x000fe40000004100 */
[-C--:B------:R-:W-:Y:S01]  /*0e50*/  FFMA.FTZ R7, R84, R77.reuse, R55 ;  /* 0x0000004d54077223 */ /* 0x080fe20000010037 */
[----:B------:R-:W-:Y:S02]  /*0e60*/  HADD2.F32 R17, -RZ, R8.H1_H1 ;  /* 0x30000008ff117230 */ /* 0x000fe40000004100 */
[-C--:B------:R-:W-:Y:S01]  /*0e70*/  FFMA.FTZ R6, R80, R77.reuse, R9 ;  /* 0x0000004d50067223 */ /* 0x080fe20000010009 */
[----:B------:R-:W-:Y:S02]  /*0e80*/  HADD2.F32 R53, -RZ, R10.H1_H1 ;  /* 0x3000000aff357230 */ /* 0x000fe40000004100 */
[-C--:B------:R-:W-:Y:S01]  /*0e90*/  FFMA.FTZ R8, R86, R77.reuse, R11 ;  /* 0x0000004d56087223 */ /* 0x080fe2000001000b */
[-C--:B------:R-:W-:Y:S01]  /*0ea0*/  FFMA.FTZ R10, R54, R77.reuse, R19 ;  /* 0x0000004d360a7223 */ /* 0x080fe20000010013 */
[-C--:B------:R-:W-:Y:S01]  /*0eb0*/  FFMA.FTZ R11, R18, R77.reuse, R17 ;  /* 0x0000004d120b7223 */ /* 0x080fe20000010011 */
[----:B------:R-:W-:-:S02]  /*0ec0*/  FFMA.FTZ R9, R82, R77, R53 ;  /* 0x0000004d52097223 */ /* 0x000fc40000010035 */
[----:B------:R-:W-:Y:S02]  /*0ed0*/  F2FP.F16.F32.PACK_AB R19, R8, R7 ;  /* 0x000000070813723e */ /* 0x000fe400000000ff */
[----:B------:R-:W-:Y:S02]  /*0ee0*/  F2FP.F16.F32.PACK_AB R17, R10, R5 ;  /* 0x000000050a11723e */ /* 0x000fe400000000ff */
[----:B------:R-:W-:Y:S02]  /*0ef0*/  F2FP.F16.F32.PACK_AB R18, R9, R6 ;  /* 0x000000060912723e */ /* 0x000fe400000000ff */
[----:B------:R-:W-:Y:S01]  /*0f00*/  F2FP.F16.F32.PACK_AB R16, R11, R4 ;  /* 0x000000040b10723e */ /* 0x000fe200000000ff */
[----:B------:R-:W-:Y:S06]  /*0f10*/  BRA `(.L_x_3698) ;  /* 0x0000000000a07947 */ /* 0x000fec0003800000 */
.L_x_3697:
[----:B------:R-:W-:-:S04]  /*0f20*/  UISETP.NE.U32.AND UP1, UPT, UR14, URZ, UPT ;  /* 0x000000ff0e00728c */ /* 0x000fc8000bf25070 */
[----:B------:R-:W-:-:S09]  /*0f30*/  UISETP.NE.AND.EX UP1, UPT, UR15, URZ, UPT, UP1 ;  /* 0x000000ff0f00728c */ /* 0x000fd2000bf25310 */
[----:B------:R-:W-:Y:S05]  /*0f40*/  BRA.U UP1, `(.L_x_3699) ;  /* 0x0000000101447547 */ /* 0x000fea000b800000 */
[--C-:B-----5:R-:W-:Y:S02]  /*0f50*/  HADD2.F32 R8, -RZ, R4.reuse.H0_H0 ;  /* 0x20000004ff087230 */ /* 0x120fe40000004100 */
        /* <DEDUP_REMOVED lines=9> */
[--C-:B------:R-:W-:Y:S02]  /*0ff0*/  HADD2.F32 R84, -RZ, R7.reuse.H0_H0 ;  /* 0x20000007ff547230 */ /* 0x100fe40000004100 */
[-C--:B------:R-:W-:Y:S01]  /*1000*/  FMUL.FTZ R6, R80, R77.reuse ;  /* 0x0000004d50067220 */ /* 0x080fe20000410000 */
[----:B------:R-:W-:Y:S02]  /*1010*/  HADD2.F32 R86, -RZ, R7.H1_H1 ;  /* 0x30000007ff567230 */ /* 0x000fe40000004100 */
[-C--:B------:R-:W-:Y:S01]  /*1020*/  FMUL.FTZ R9, R82, R77.reuse ;  /* 0x0000004d52097220 */ /* 0x080fe20000410000 */
[----:B------:R-:W-:-:S02]  /*1030*/  FMUL.FTZ R7, R84, R77 ;  /* 0x0000004d54077220 */ /* 0x000fc40000410000 */
[----:B------:R-:W-:Y:S01]  /*1040*/  FMUL.FTZ R8, R86, R77 ;  /* 0x0000004d56087220 */ /* 0x000fe20000410000 */
[----:B------:R-:W-:Y:S06]  /*1050*/  BRA `(.L_x_3698) ;  /* 0x0000000000507947 */ /* 0x000fec0003800000 */
.L_x_3699:
[--C-:B-----5:R-:W-:Y:S02]  /*1060*/  HADD2.F32 R8, -RZ, R4.reuse.H0_H0 ;  /* 0x20000004ff087230 */ /* 0x120fe40000004100 */
[--C-:B------:R-:W-:Y:S02]  /*1070*/  HADD2.F32 R10, -RZ, R5.reuse.H0_H0 ;  /* 0x20000005ff0a7230 */ /* 0x100fe40000004100 */
[----:B------:R-:W-:Y:S02]  /*1080*/  HADD2.F32 R16, -RZ, R4.H1_H1 ;  /* 0x30000004ff107230 */ /* 0x000fe40000004100 */
        /* <DEDUP_REMOVED lines=10> */
[----:B------:R-:W-:Y:S01]  /*1130*/  FMUL.FTZ R9, R54, R77 ;  /* 0x0000004d36097220 */ /* 0x000fe20000410000 */
[----:B------:R-:W-:Y:S01]  /*1140*/  F2FP.F16.F32.PACK_AB R17, R10, R5 ;  /* 0x000000050a11723e */ /* 0x000fe200000000ff */
[-C--:B------:R-:W-:Y:S01]  /*1150*/  FMUL.FTZ R7, R80, R77.reuse ;  /* 0x0000004d50077220 */ /* 0x080fe20000410000 */
[----:B------:R-:W-:Y:S01]  /*1160*/  F2FP.F16.F32.PACK_AB R16, R11, R4 ;  /* 0x000000040b10723e */ /* 0x000fe200000000ff */
[----:B------:R-:W-:Y:S01]  /*1170*/  FMUL.FTZ R8, R82, R77 ;  /* 0x0000004d52087220 */ /* 0x000fe20000410000 */
[----:B------:R-:W-:-:S04]  /*1180*/  F2FP.F16.F32.PACK_AB R18, R9, R6 ;  /* 0x000000060912723e */ /* 0x000fc800000000ff */
[----:B------:R-:W-:-:S07]  /*1190*/  F2FP.F16.F32.PACK_AB R19, R8, R7 ;  /* 0x000000070813723e */ /* 0x000fce00000000ff */
.L_x_3698:
[----:B------:R-:W0:Y:S01]  /*11a0*/  @UP0 LDCU.64 UR4, c[0x0][0x3a8] ;  /* 0x00007500ff0407ac */ /* 0x000e220008000a00 */
[----:B------:R-:W-:Y:S02]  /*11b0*/  PLOP3.LUT P2, PT, PT, PT, UP0, 0x80, 0x8 ;  /* 0x000000000008781c */ /* 0x000fe40003f4f008 */
[----:B------:R-:W-:Y:S02]  /*11c0*/  PLOP3.LUT P3, PT, PT, PT, UP0, 0x80, 0x8 ;  /* 0x000000000008781c */ /* 0x000fe40003f6f008 */
[----:B------:R-:W-:-:S09]  /*11d0*/  MOV R53, 0x10 ;  /* 0x0000001000357802 */ /* 0x000fd20000000f00 */
[C---:B0-----:R-:W-:Y:S01]  /*11e0*/  @P2 IMAD.WIDE.U32 R52, R78.reuse, R53, UR4 ;  /* 0x000000044e342e25 */ /* 0x041fe2000f8e0035 */
[----:B------:R-:W-:-:S04]  /*11f0*/  IADD3 R78, PT, PT, R78, 0x20, RZ ;  /* 0x000000204e4e7810 */ /* 0x000fc80007ffe0ff */
[----:B------:R0:W-:Y:S03]  /*1200*/  @P3 STG.E.128 desc[UR6][R52.64], R16 ;  /* 0x0000001034003986 */ /* 0x0001e6000c101d06 */
.L_x_3696:
[----:B------:R-:W-:Y:S05]  /*1210*/  BSYNC.RECONVERGENT B0 ;  /* 0x0000000000007941 */ /* 0x000fea0003800200 */
.L_x_3695:
        /* <DEDUP_REMOVED lines=13> */
[----:B-----5:R-:W-:Y:S02]  /*12f0*/  HADD2.F32 R62, -RZ, R52.H0_H0 ;  /* 0x20000034ff3e7230 */ /* 0x020fe40000004100 */
[--C-:B------:R-:W-:Y:S02]  /*1300*/  HADD2.F32 R64, -RZ, R53.reuse.H0_H0 ;  /* 0x20000035ff407230 */ /* 0x100fe40000004100 */
[----:B------:R-:W-:Y:S02]  /*1310*/  HADD2.F32 R80, -RZ, R53.H1_H1 ;  /* 0x30000035ff507230 */ /* 0x000fe40000004100 */
[----:B------:R-:W-:Y:S02]  /*1320*/  HADD2.F32 R66, -RZ, R54.H0_H0 ;  /* 0x20000036ff427230 */ /* 0x000fe40000004100 */
[--C-:B------:R-:W-:Y:S02]  /*1330*/  HADD2.F32 R68, -RZ, R55.reuse.H0_H0 ;  /* 0x20000037ff447230 */ /* 0x100fe40000004100 */
[----:B------:R-:W-:-:S02]  /*1340*/  HADD2.F32 R82, -RZ, R55.H1_H1 ;  /* 0x30000037ff527230 */ /* 0x000fc40000004100 */
[----:B------:R-:W-:Y:S02]  /*1350*/  HADD2.F32 R52, -RZ, R52.H1_H1 ;  /* 0x30000034ff347230 */ /* 0x000fe40000004100 */
[----:B------:R-:W-:Y:S02]  /*1360*/  HADD2.F32 R54, -RZ, R54.H1_H1 ;  /* 0x30000036ff367230 */ /* 0x000fe40000004100 */
[----:B--2---:R-:W-:Y:S02]  /*1370*/  HADD2.F32 R61, -RZ, R16.H0_H0 ;  /* 0x20000010ff3d7230 */ /* 0x004fe40000004100 */
[----:B------:R-:W-:Y:S02]  /*1380*/  HADD2.F32 R63, -RZ, R17.H0_H0 ;  /* 0x20000011ff3f7230 */ /* 0x000fe40000004100 */
[----:B------:R-:W-:Y:S02]  /*1390*/  HADD2.F32 R65, -RZ, R18.H0_H0 ;  /* 0x20000012ff417230 */ /* 0x000fe40000004100 */
[----:B------:R-:W-:Y:S01]  /*13a0*/  FFMA.FTZ R61, R62, R77, R61 ;  /* 0x0000004d3e3d7223 */ /* 0x000fe2000001003d */
[----:B------:R-:W-:-:S02]  /*13b0*/  HADD2.F32 R67, -RZ, R19.H0_H0 ;  /* 0x20000013ff437230 */ /* 0x000fc40000004100 */
[-C--:B------:R-:W-:Y:S01]  /*13c0*/  FFMA.FTZ R63, R64, R77.reuse, R63 ;  /* 0x0000004d403f7223 */ /* 0x080fe2000001003f */
[----:B------:R-:W-:Y:S02]  /*13d0*/  HADD2.F32 R53, -RZ, R16.H1_H1 ;  /* 0x30000010ff357230 */ /* 0x000fe40000004100 */
[-C--:B------:R-:W-:Y:S01]  /*13e0*/  FFMA.FTZ R65, R66, R77.reuse, R65 ;  /* 0x0000004d42417223 */ /* 0x080fe20000010041 */
[----:B------:R-:W-:Y:S02]  /*13f0*/  HADD2.F32 R17, -RZ, R17.H1_H1 ;  /* 0x30000011ff117230 */ /* 0x000fe40000004100 */
[-C--:B------:R-:W-:Y:S01]  /*1400*/  FFMA.FTZ R67, R68, R77.reuse, R67 ;  /* 0x0000004d44437223 */ /* 0x080fe20000010043 */
[----:B------:R-:W-:Y:S02]  /*1410*/  HADD2.F32 R55, -RZ, R18.H1_H1 ;  /* 0x30000012ff377230 */ /* 0x000fe40000004100 */
[----:B------:R-:W-:Y:S01]  /*1420*/  FFMA.FTZ R62, R52, R77, R53 ;  /* 0x0000004d343e7223 */ /* 0x000fe20000010035 */
[----:B------:R-:W-:-:S02]  /*1430*/  HADD2.F32 R19, -RZ, R19.H1_H1 ;  /* 0x30000013ff137230 */ /* 0x000fc40000004100 */
[-C--:B------:R-:W-:Y:S01]  /*1440*/  FFMA.FTZ R64, R80, R77.reuse, R17 ;  /* 0x0000004d50407223 */ /* 0x080fe20000010011 */
[----:B------:R-:W-:Y:S01]  /*1450*/  FFMA.FTZ R66, R54, R77, R55 ;  /* 0x0000004d36427223 */ /* 0x000fe20000010037 */
[----:B------:R-:W-:Y:S01]  /*1460*/  F2FP.F16.F32.PACK_AB R16, R62, R61 ;  /* 0x0000003d3e10723e */ /* 0x000fe200000000ff */
[----:B------:R-:W-:Y:S02]  /*1470*/  FFMA.FTZ R68, R82, R77, R19 ;  /* 0x0000004d52447223 */ /* 0x000fe40000010013 */
[----:B------:R-:W-:Y:S02]  /*1480*/  F2FP.F16.F32.PACK_AB R17, R64, R63 ;  /* 0x0000003f4011723e */ /* 0x000fe400000000ff */
[----:B------:R-:W-:Y:S02]  /*1490*/  F2FP.F16.F32.PACK_AB R18, R66, R65 ;  /* 0x000000414212723e */ /* 0x000fe400000000ff */
[----:B------:R-:W-:Y:S01]  /*14a0*/  F2FP.F16.F32.PACK_AB R19, R68, R67 ;  /* 0x000000434413723e */ /* 0x000fe200000000ff */
[----:B------:R-:W-:Y:S06]  /*14b0*/  BRA `(.L_x_3703) ;  /* 0x0000000000a07947 */ /* 0x000fec0003800000 */
.L_x_3702:
[----:B------:R-:W-:-:S04]  /*14c0*/  UISETP.NE.U32.AND UP1, UPT, UR14, URZ, UPT ;  /* 0x000000ff0e00728c */ /* 0x000fc8000bf25070 */
[----:B------:R-:W-:-:S09]  /*14d0*/  UISETP.NE.AND.EX UP1, UPT, UR15, URZ, UPT, UP1 ;  /* 0x000000ff0f00728c */ /* 0x000fd2000bf25310 */
[----:B------:R-:W-:Y:S05]  /*14e0*/  BRA.U UP1, `(.L_x_3704) ;  /* 0x0000000101447547 */ /* 0x000fea000b800000 */
[--C-:B-----5:R-:W-:Y:S02]  /*14f0*/  HADD2.F32 R64, -RZ, R53.reuse.H0_H0 ;  /* 0x20000035ff407230 */ /* 0x120fe40000004100 */
[----:B------:R-:W-:Y:S02]  /*1500*/  HADD2.F32 R62, -RZ, R52.H0_H0 ;  /* 0x20000034ff3e7230 */ /* 0x000fe40000004100 */
[----:B------:R-:W-:Y:S02]  /*1510*/  HADD2.F32 R66, -RZ, R53.H1_H1 ;  /* 0x30000035ff427230 */ /* 0x000fe40000004100 */
[-C--:B------:R-:W-:Y:S01]  /*1520*/  FMUL.FTZ R63, R64, R77.reuse ;  /* 0x0000004d403f7220 */ /* 0x080fe20000410000 */
[----:B------:R-:W-:Y:S02]  /*1530*/  HADD2.F32 R68, -RZ, R54.H0_H0 ;  /* 0x20000036ff447230 */ /* 0x000fe40000004100 */
[----:B------:R-:W-:Y:S01]  /*1540*/  FMUL.FTZ R61, R62, R77 ;  /* 0x0000004d3e3d7220 */ /* 0x000fe20000410000 */
[----:B------:R-:W-:-:S02]  /*1550*/  HADD2.F32 R52, -RZ, R52.H1_H1 ;  /* 0x30000034ff347230 */ /* 0x000fc40000004100 */
        /* <DEDUP_REMOVED lines=10> */
.L_x_3704:
[----:B-----5:R-:W-:Y:S02]  /*1600*/  HADD2.F32 R16, -RZ, R52.H0_H0 ;  /* 0x20000034ff107230 */ /* 0x020fe40000004100 */
[----:B------:R-:W-:Y:S02]  /*1610*/  HADD2.F32 R62, -RZ, R54.H0_H0 ;  /* 0x20000036ff3e7230 */ /* 0x000fe40000004100 */
[----:B------:R-:W-:Y:S02]  /*1620*/  HADD2.F32 R66, -RZ, R55.H0_H0 ;  /* 0x20000037ff427230 */ /* 0x000fe40000004100 */
        /* <DEDUP_REMOVED lines=9> */
[----:B------:R-:W-:Y:S02]  /*16c0*/  HADD2.F32 R68, -RZ, R55.H1_H1 ;  /* 0x30000037ff447230 */ /* 0x000fe40000004100 */
[----:B------:R-:W-:Y:S01]  /*16d0*/  FMUL.FTZ R64, R64, R77 ;  /* 0x0000004d40407220 */ /* 0x000fe20000410000 */
[----:B------:R-:W-:Y:S01]  /*16e0*/  F2FP.F16.F32.PACK_AB R16, R62, R61 ;  /* 0x0000003d3e10723e */ /* 0x000fe200000000ff */
[-C--:B------:R-:W-:Y:S01]  /*16f0*/  FMUL.FTZ R66, R54, R77.reuse ;  /* 0x0000004d36427220 */ /* 0x080fe20000410000 */
[----:B------:R-:W-:-:S02]  /*1700*/  FMUL.FTZ R68, R68, R77 ;  /* 0x0000004d44447220 */ /* 0x000fc40000410000 */
[----:B------:R-:W-:Y:S02]  /*1710*/  F2FP.F16.F32.PACK_AB R17, R64, R63 ;  /* 0x0000003f4011723e */ /* 0x000fe400000000ff */
[----:B------:R-:W-:Y:S02]  /*1720*/  F2FP.F16.F32.PACK_AB R18, R66, R65 ;  /* 0x000000414212723e */ /* 0x000fe400000000ff */
[----:B------:R-:W-:-:S07]  /*1730*/  F2FP.F16.F32.PACK_AB R19, R68, R67 ;  /* 0x000000434413723e */ /* 0x000fce00000000ff */
.L_x_3703:
[----:B------:R-:W0:Y:S01]  /*1740*/  @UP0 LDCU.64 UR4, c[0x0][0x3a8] ;  /* 0x00007500ff0407ac */ /* 0x000e220008000a00 */
[----:B------:R-:W-:Y:S01]  /*1750*/  PLOP3.LUT P2, PT, PT, PT, UP0, 0x80, 0x8 ;  /* 0x000000000008781c */ /* 0x000fe20003f4f008 */
[----:B------:R-:W-:Y:S01]  /*1760*/  HFMA2 R53, -RZ, RZ, 0, 9.5367431640625e-07 ;  /* 0x00000010ff357431 */ /* 0x000fe200000001ff */
[----:B------:R-:W-:-:S11]  /*1770*/  PLOP3.LUT P3, PT, PT, PT, UP0, 0x80, 0x8 ;  /* 0x000000000008781c */ /* 0x000fd60003f6f008 */
[C---:B0-----:R-:W-:Y:S01]  /*1780*/  @P2 IMAD.WIDE.U32 R52, R78.reuse, R53, UR4 ;  /* 0x000000044e342e25 */ /* 0x041fe2000f8e0035 */
[----:B------:R-:W-:-:S04]  /*1790*/  IADD3 R78, PT, PT, R78, 0x20, RZ ;  /* 0x000000204e4e7810 */ /* 0x000fc80007ffe0ff */
[----:B------:R0:W-:Y:S03]  /*17a0*/  @P3 STG.E.128 desc[UR6][R52.64], R16 ;  /* 0x0000001034003986 */ /* 0x0001e6000c101d06 */
.L_x_3701:
[----:B------:R-:W-:Y:S05]  /*17b0*/  BSYNC.RECONVERGENT B0 ;  /* 0x0000000000007941 */ /* 0x000fea0003800200 */
.L_x_3700:
        /* <DEDUP_REMOVED lines=15> */
[----:B------:R-:W-:Y:S02]  /*18b0*/  HADD2.F32 R70, -RZ, R52.H0_H0 ;  /* 0x20000034ff467230 */ /* 0x000fe40000004100 */
[--C-:B------:R-:W-:Y:S02]  /*18c0*/  HADD2.F32 R72, -RZ, R53.reuse.H0_H0 ;  /* 0x20000035ff487230 */ /* 0x100fe40000004100 */
[----:B------:R-:W-:Y:S02]  /*18d0*/  HADD2.F32 R80, -RZ, R53.H1_H1 ;  /* 0x30000035ff507230 */ /* 0x000fe40000004100 */
[----:B------:R-:W-:-:S02]  /*18e0*/  HADD2.F32 R74, -RZ, R54.H0_H0 ;  /* 0x20000036ff4a7230 */ /* 0x000fc40000004100 */
[----:B------:R-:W-:Y:S02]  /*18f0*/  HADD2.F32 R52, -RZ, R52.H1_H1 ;  /* 0x30000034ff347230 */ /* 0x000fe40000004100 */
[----:B------:R-:W-:Y:S02]  /*1900*/  HADD2.F32 R54, -RZ, R54.H1_H1 ;  /* 0x30000036ff367230 */ /* 0x000fe40000004100 */
[--C-:B--2---:R-:W-:Y:S02]  /*1910*/  HADD2.F32 R75, -RZ, R19.reuse.H0_H0 ;  /* 0x20000013ff4b7230 */ /* 0x104fe40000004100 */
[----:B------:R-:W-:Y:S02]  /*1920*/  HADD2.F32 R55, -RZ, R19.H1_H1 ;  /* 0x30000013ff377230 */ /* 0x000fe40000004100 */
[----:B------:R-:W-:Y:S02]  /*1930*/  HADD2.F32 R69, -RZ, R16.H0_H0 ;  /* 0x20000010ff457230 */ /* 0x000fe40000004100 */
[----:B------:R-:W-:Y:S01]  /*1940*/  FFMA.FTZ R75, R76, R77, R75 ;  /* 0x0000004d4c4b7223 */ /* 0x000fe2000001004b */
[----:B------:R-:W-:-:S02]  /*1950*/  HADD2.F32 R71, -RZ, R17.H0_H0 ;  /* 0x20000011ff477230 */ /* 0x000fc40000004100 */
[-C--:B------:R-:W-:Y:S01]  /*1960*/  FFMA.FTZ R76, R82, R77.reuse, R55 ;  /* 0x0000004d524c7223 */ /* 0x080fe20000010037 */
[----:B------:R-:W-:Y:S02]  /*1970*/  HADD2.F32 R73, -RZ, R18.H0_H0 ;  /* 0x20000012ff497230 */ /* 0x000fe40000004100 */
[-C--:B------:R-:W-:Y:S01]  /*1980*/  FFMA.FTZ R69, R70, R77.reuse, R69 ;  /* 0x0000004d46457223 */ /* 0x080fe20000010045 */
[----:B------:R-:W-:Y:S02]  /*1990*/  HADD2.F32 R19, -RZ, R16.H1_H1 ;  /* 0x30000010ff137230 */ /* 0x000fe40000004100 */
[-C--:B------:R-:W-:Y:S01]  /*19a0*/  FFMA.FTZ R71, R72, R77.reuse, R71 ;  /* 0x0000004d48477223 */ /* 0x080fe20000010047 */
[----:B------:R-:W-:Y:S02]  /*19b0*/  HADD2.F32 R17, -RZ, R17.H1_H1 ;  /* 0x30000011ff117230 */ /* 0x000fe40000004100 */
[----:B------:R-:W-:Y:S01]  /*19c0*/  FFMA.FTZ R73, R74, R77, R73 ;  /* 0x0000004d4a497223 */ /* 0x000fe20000010049 */
[----:B------:R-:W-:-:S02]  /*19d0*/  HADD2.F32 R53, -RZ, R18.H1_H1 ;  /* 0x30000012ff357230 */ /* 0x000fc40000004100 */
[----:B------:R-:W-:Y:S01]  /*19e0*/  FFMA.FTZ R70, R52, R77, R19 ;  /* 0x0000004d34467223 */ /* 0x000fe20000010013 */
[----:B------:R-:W-:Y:S01]  /*19f0*/  F2FP.F16.F32.PACK_AB R19, R76, R75 ;  /* 0x0000004b4c13723e */ /* 0x000fe200000000ff */
[-C--:B------:R-:W-:Y:S01]  /*1a00*/  FFMA.FTZ R72, R80, R77.reuse, R17 ;  /* 0x0000004d50487223 */ /* 0x080fe20000010011 */
[----:B------:R-:W-:Y:S02]  /*1a10*/  FFMA.FTZ R74, R54, R77, R53 ;  /* 0x0000004d364a7223 */ /* 0x000fe40000010035 */
[----:B------:R-:W-:Y:S02]  /*1a20*/  F2FP.F16.F32.PACK_AB R16, R70, R69 ;  /* 0x000000454610723e */ /* 0x000fe400000000ff */
[----:B------:R-:W-:Y:S02]  /*1a30*/  F2FP.F16.F32.PACK_AB R17, R72, R71 ;  /* 0x000000474811723e */ /* 0x000fe400000000ff */
[----:B------:R-:W-:Y:S01]  /*1a40*/  F2FP.F16.F32.PACK_AB R18, R74, R73 ;  /* 0x000000494a12723e */ /* 0x000fe200000000ff */
[----:B------:R-:W-:Y:S06]  /*1a50*/  BRA `(.L_x_3708) ;  /* 0x0000000000a07947 */ /* 0x000fec0003800000 */
.L_x_3707:
[----:B------:R-:W-:-:S04]  /*1a60*/  UISETP.NE.U32.AND UP1, UPT, UR14, URZ, UPT ;  /* 0x000000ff0e00728c */ /* 0x000fc8000bf25070 */
[----:B------:R-:W-:-:S09]  /*1a70*/  UISETP.NE.AND.EX UP1, UPT, UR15, URZ, UPT, UP1 ;  /* 0x000000ff0f00728c */ /* 0x000fd2000bf25310 */
[----:B------:R-:W-:Y:S05]  /*1a80*/  BRA.U UP1, `(.L_x_3709) ;  /* 0x0000000101447547 */ /* 0x000fea000b800000 */
        /* <DEDUP_REMOVED lines=13> */
[-C--:B------:R-:W-:Y:S01]  /*1b60*/  FMUL.FTZ R76, R82, R77.reuse ;  /* 0x0000004d524c7220 */ /* 0x080fe20000410000 */
[----:B------:R-:W-:-:S02]  /*1b70*/  FMUL.FTZ R70, R52, R77 ;  /* 0x0000004d34467220 */ /* 0x000fc40000410000 */
[----:B------:R-:W-:Y:S01]  /*1b80*/  FMUL.FTZ R74, R54, R77 ;  /* 0x0000004d364a7220 */ /* 0x000fe20000410000 */
[----:B------:R-:W-:Y:S06]  /*1b90*/  BRA `(.L_x_3708) ;  /* 0x0000000000507947 */ /* 0x000fec0003800000 */
.L_x_3709:
[--C-:B-----5:R-:W-:Y:S02]  /*1ba0*/  HADD2.F32 R74, -RZ, R55.reuse.H0_H0 ;  /* 0x20000037ff4a7230 */ /* 0x120fe40000004100 */
[----:B------:R-:W-:Y:S02]  /*1bb0*/  HADD2.F32 R16, -RZ, R52.H0_H0 ;  /* 0x20000034ff107230 */ /* 0x000fe40000004100 */
[----:B------:R-:W-:Y:S02]  /*1bc0*/  HADD2.F32 R70, -RZ, R54.H0_H0 ;  /* 0x20000036ff467230 */ /* 0x000fe40000004100 */
[-C--:B------:R-:W-:Y:S01]  /*1bd0*/  FMUL.FTZ R75, R74, R77.reuse ;  /* 0x0000004d4a4b7220 */ /* 0x080fe20000410000 */
[----:B------:R-:W-:Y:S02]  /*1be0*/  HADD2.F32 R76, -RZ, R55.H1_H1 ;  /* 0x30000037ff4c7230 */ /* 0x000fe40000004100 */
[----:B------:R-:W-:Y:S01]  /*1bf0*/  FMUL.FTZ R69, R16, R77 ;  /* 0x0000004d10457220 */ /* 0x000fe20000410000 */
[----:B------:R-:W-:-:S02]  /*1c00*/  HADD2.F32 R52, -RZ, R52.H1_H1 ;  /* 0x30000034ff347230 */ /* 0x000fc40000004100 */
[-C--:B------:R-:W-:Y:S01]  /*1c10*/  FMUL.FTZ R73, R70, R77.reuse ;  /* 0x0000004d46497220 */ /* 0x080fe20000410000 */
[--C-:B------:R-:W-:Y:S02]  /*1c20*/  HADD2.F32 R18, -RZ, R53.reuse.H0_H0 ;  /* 0x20000035ff127230 */ /* 0x100fe40000004100 */
[-C--:B------:R-:W-:Y:S01]  /*1c30*/  FMUL.FTZ R76, R76, R77.reuse ;  /* 0x0000004d4c4c7220 */ /* 0x080fe20000410000 */
[----:B------:R-:W-:Y:S02]  /*1c40*/  HADD2.F32 R72, -RZ, R53.H1_H1 ;  /* 0x30000035ff487230 */ /* 0x000fe40000004100 */
[-C--:B------:R-:W-:Y:S01]  /*1c50*/  FMUL.FTZ R70, R52, R77.reuse ;  /* 0x0000004d34467220 */ /* 0x080fe20000410000 */
[----:B------:R-:W-:Y:S02]  /*1c60*/  HADD2.F32 R54, -RZ, R54.H1_H1 ;  /* 0x30000036ff367230 */ /* 0x000fe40000004100 */
[----:B------:R-:W-:Y:S01]  /*1c70*/  FMUL.FTZ R71, R18, R77 ;  /* 0x0000004d12477220 */ /* 0x000fe20000410000 */
[----:B------:R-:W-:Y:S01]  /*1c80*/  F2FP.F16.F32.PACK_AB R19, R76, R75 ;  /* 0x0000004b4c13723e */ /* 0x000fe200000000ff */
[----:B------:R-:W-:Y:S01]  /*1c90*/  FMUL.FTZ R72, R72, R77 ;  /* 0x0000004d48487220 */ /* 0x000fe20000410000 */
[----:B------:R-:W-:Y:S01]  /*1ca0*/  F2FP.F16.F32.PACK_AB R16, R70, R69 ;  /* 0x000000454610723e */ /* 0x000fe200000000ff */
[----:B------:R-:W-:-:S03]  /*1cb0*/  FMUL.FTZ R74, R54, R77 ;  /* 0x0000004d364a7220 */ /* 0x000fc60000410000 */
[----:B------:R-:W-:Y:S02]  /*1cc0*/  F2FP.F16.F32.PACK_AB R17, R72, R71 ;  /* 0x000000474811723e */ /* 0x000fe400000000ff */
[----:B------:R-:W-:-:S07]  /*1cd0*/  F2FP.F16.F32.PACK_AB R18, R74, R73 ;  /* 0x000000494a12723e */ /* 0x000fce00000000ff */
.L_x_3708:
[----:B------:R-:W0:Y:S01]  /*1ce0*/  @UP0 LDCU.64 UR4, c[0x0][0x3a8] ;  /* 0x00007500ff0407ac */ /* 0x000e220008000a00 */
[----:B------:R-:W-:Y:S02]  /*1cf0*/  PLOP3.LUT P2, PT, PT, PT, UP0, 0x80, 0x8 ;  /* 0x000000000008781c */ /* 0x000fe40003f4f008 */
[----:B------:R-:W-:Y:S02]  /*1d00*/  PLOP3.LUT P3, PT, PT, PT, UP0, 0x80, 0x8 ;  /* 0x000000000008781c */ /* 0x000fe40003f6f008 */
[----:B------:R-:W-:-:S09]  /*1d10*/  MOV R53, 0x10 ;  /* 0x0000001000357802 */ /* 0x000fd20000000f00 */
[----:B0-----:R-:W-:-:S05]  /*1d20*/  @P2 IMAD.WIDE.U32 R52, R78, R53, UR4 ;  /* 0x000000044e342e25 */ /* 0x001fca000f8e0035 */
[----:B------:R0:W-:Y:S02]  /*1d30*/  @P3 STG.E.128 desc[UR6][R52.64], R16 ;  /* 0x0000001034003986 */ /* 0x0001e4000c101d06 */
.L_x_3706:
[----:B------:R-:W-:Y:S05]  /*1d40*/  BSYNC.RECONVERGENT B0 ;  /* 0x0000000000007941 */ /* 0x000fea0003800200 */
.L_x_3705:
        /* <DEDUP_REMOVED lines=125> */
.L_x_3731:
        /* <DEDUP_REMOVED lines=18> */
[----:B-----5:R-:W-:Y:S02]  /*2640*/  HADD2.F32 R55, -RZ, R48.H0_H0 ;  /* 0x20000030ff377230 */ /* 0x020fe40000004100 */
[----:B------:R-:W-:Y:S02]  /*2650*/  HADD2.F32 R79, -RZ, R44.H0_H0 ;  /* 0x2000002cff4f7230 */ /* 0x000fe40000004100 */
[----:B------:R-:W-:Y:S01]  /*2660*/  FMUL.FTZ R52, R80, R53 ;  /* 0x0000003550347220 */ /* 0x000fe20000410000 */
[----:B------:R-:W-:Y:S01]  /*2670*/  FADD.FTZ R53, R13, -R77 ;  /* 0x8000004d0d357221 */ /* 0x000fe20000010000 */
[----:B------:R-:W-:Y:S02]  /*2680*/  HADD2.F32 R54, -RZ, R49.H0_H0 ;  /* 0x20000031ff367230 */ /* 0x000fe40000004100 */
[----:B------:R-:W-:Y:S01]  /*2690*/  FFMA.FTZ R52, R52, R55, R79 ;  /* 0x0000003734347223 */ /* 0x000fe2000001004f */
[--C-:B------:R-:W-:Y:S01]  /*26a0*/  FADD.FTZ R79, R14, -R77.reuse ;  /* 0x8000004d0e4f7221 */ /* 0x100fe20000010000 */
[----:B------:R-:W-:Y:S01]  /*26b0*/  FADD.FTZ R55, R58, -R77 ;  /* 0x8000004d3a377221 */ /* 0x000fe20000010000 */
[----:B------:R-:W-:-:S02]  /*26c0*/  HADD2.F32 R78, -RZ, R45.H0_H0 ;  /* 0x2000002dff4e7230 */ /* 0x000fc40000004100 */
[C---:B------:R-:W-:Y:S01]  /*26d0*/  FMUL.FTZ R53, R80.reuse, R53 ;  /* 0x0000003550357220 */ /* 0x040fe20000410000 */
[----:B------:R-:W-:Y:S02]  /*26e0*/  HADD2.F32 R86, -RZ, R50.H0_H0 ;  /* 0x20000032ff567230 */ /* 0x000fe40000004100 */
[C---:B------:R-:W-:Y:S01]  /*26f0*/  FMUL.FTZ R79, R80.reuse, R79 ;  /* 0x0000004f504f7220 */ /* 0x040fe20000410000 */
[----:B------:R-:W-:Y:S02]  /*2700*/  HADD2.F32 R88, -RZ, R46.H0_H0 ;  /* 0x2000002eff587230 */ /* 0x000fe40000004100 */
[----:B------:R-:W-:Y:S01]  /*2710*/  FMUL.FTZ R55, R80, R55 ;  /* 0x0000003750377220 */ /* 0x000fe20000410000 */
[----:B------:R-:W-:Y:S02]  /*2720*/  HADD2.F32 R82, -RZ, R49.H1_H1 ;  /* 0x30000031ff527230 */ /* 0x000fe40000004100 */
[----:B------:R-:W-:Y:S01]  /*2730*/  FFMA.FTZ R53, R53, R54, R78 ;  /* 0x0000003635357223 */ /* 0x000fe2000001004e */
[----:B------:R-:W-:-:S02]  /*2740*/  HADD2.F32 R84, -RZ, R45.H1_H1 ;  /* 0x3000002dff547230 */ /* 0x000fc40000004100 */
[----:B------:R-:W-:Y:S01]  /*2750*/  FFMA.FTZ R54, R79, R86, R88 ;  /* 0x000000564f367223 */ /* 0x000fe20000010058 */
[--C-:B------:R-:W-:Y:S01]  /*2760*/  FADD.FTZ R79, R15, -R77.reuse ;  /* 0x8000004d0f4f7221 */ /* 0x100fe20000010000 */
[----:B------:R-:W-:Y:S02]  /*2770*/  HADD2.F32 R78, -RZ, R50.H1_H1 ;  /* 0x30000032ff4e7230 */ /* 0x000fe40000004100 */
[----:B------:R-:W-:Y:S01]  /*2780*/  FFMA.FTZ R82, R55, R82, R84 ;  /* 0x0000005237527223 */ /* 0x000fe20000010054 */
[----:B------:R-:W-:Y:S01]  /*2790*/  FADD.FTZ R55, R57, -R77 ;  /* 0x8000004d39377221 */ /* 0x000fe20000010000 */
[----:B------:R-:W-:Y:S02]  /*27a0*/  HADD2.F32 R84, -RZ, R46.H1_H1 ;  /* 0x3000002eff547230 */ /* 0x000fe40000004100 */
[C---:B------:R-:W-:Y:S01]  /*27b0*/  FMUL.FTZ R79, R80.reuse, R79 ;  /* 0x0000004f504f7220 */ /* 0x040fe20000410000 */
[----:B------:R-:W-:Y:S02]  /*27c0*/  HADD2.F32 R86, -RZ, R51.H0_H0 ;  /* 0x20000033ff567230 */ /* 0x000fe40000004100 */
[----:B------:R-:W-:Y:S01]  /*27d0*/  FMUL.FTZ R55, R80, R55 ;  /* 0x0000003750377220 */ /* 0x000fe20000410000 */
[----:B------:R-:W-:Y:S01]  /*27e0*/  HADD2.F32 R88, -RZ, R47.H0_H0 ;  /* 0x2000002fff587230 */ /* 0x000fe20000004100 */
[----:B------:R-:W-:-:S02]  /*27f0*/  F2FP.F16.F32.PACK_AB R53, R82, R53 ;  /* 0x000000355235723e */ /* 0x000fc400000000ff */
[----:B------:R-:W-:Y:S01]  /*2800*/  FFMA.FTZ R81, R55, R78, R84 ;  /* 0x0000004e37517223 */ /* 0x000fe20000010054 */
[----:B------:R-:W-:Y:S01]  /*2810*/  FADD.FTZ R55, R56, -R77 ;  /* 0x8000004d38377221 */ /* 0x000fe20000010000 */
[----:B------:R-:W-:Y:S01]  /*2820*/  FFMA.FTZ R88, R79, R86, R88 ;  /* 0x000000564f587223 */ /* 0x000fe20000010058 */
[----:B------:R-:W-:Y:S01]  /*2830*/  HADD2.F32 R84, -RZ, R51.H1_H1 ;  /* 0x30000033ff547230 */ /* 0x000fe20000004100 */
[----:B------:R-:W0:Y:S01]  /*2840*/  LDC.64 R78, c[0x0][0x428] ;  /* 0x00010a00ff4e7b82 */ /* 0x000e220000000a00 */
[----:B------:R-:W-:Y:S02]  /*2850*/  HADD2.F32 R86, -RZ, R47.H1_H1 ;  /* 0x3000002fff567230 */ /* 0x000fe40000004100 */
[----:B------:R-:W-:Y:S01]  /*2860*/  FMUL.FTZ R55, R80, R55 ;  /* 0x0000003750377220 */ /* 0x000fe20000410000 */
[----:B------:R-:W-:-:S03]  /*2870*/  F2FP.F16.F32.PACK_AB R54, R81, R54 ;  /* 0x000000365136723e */ /* 0x000fc600000000ff */
[----:B------:R-:W-:Y:S01]  /*2880*/  FFMA.FTZ R85, R55, R84, R86 ;  /* 0x0000005437557223 */ /* 0x000fe20000010056 */
[----:B------:R-:W-:Y:S01]  /*2890*/  FADD.FTZ R55, R59, -R77 ;  /* 0x8000004d3b377221 */ /* 0x000fe20000010000 */
[----:B------:R-:W-:Y:S02]  /*28a0*/  HADD2.F32 R84, -RZ, R48.H1_H1 ;  /* 0x30000030ff547230 */ /* 0x000fe40000004100 */
[----:B------:R-:W-:Y:S02]  /*28b0*/  HADD2.F32 R86, -RZ, R44.H1_H1 ;  /* 0x3000002cff567230 */ /* 0x000fe40000004100 */
[----:B------:R-:W-:-:S04]  /*28c0*/  FMUL.FTZ R55, R80, R55 ;  /* 0x0000003750377220 */ /* 0x000fc80000410000 */
[----:B------:R-:W-:Y:S01]  /*28d0*/  FFMA.FTZ R83, R55, R84, R86 ;  /* 0x0000005437537223 */ /* 0x000fe20000010056 */
[----:B------:R-:W-:-:S04]  /*28e0*/  F2FP.F16.F32.PACK_AB R55, R85, R88 ;  /* 0x000000585537723e */ /* 0x000fc800000000ff */
[----:B------:R-:W-:Y:S01]  /*28f0*/  F2FP.F16.F32.PACK_AB R52, R83, R52 ;  /* 0x000000345334723e */ /* 0x000fe200000000ff */
[C---:B0-----:R-:W-:Y:S01]  /*2900*/  IMAD.WIDE.U32 R78, R60.reuse, 0x10, R78 ;  /* 0x000000103c4e7825 */ /* 0x041fe200078e004e */
[----:B------:R-:W-:-:S04]  /*2910*/  IADD3 R60, PT, PT, R60, 0x20, RZ ;  /* 0x000000203c3c7810 */ /* 0x000fc80007ffe0ff */
[----:B------:R1:W-:Y:S03]  /*2920*/  STG.E.128 desc[UR6][R78.64], R52 ;  /* 0x000000344e007986 */ /* 0x0003e6000c101d06 */
.L_x_3712:
[----:B------:R-:W-:Y:S05]  /*2930*/  BSYNC.RECONVERGENT B0 ;  /* 0x0000000000007941 */ /* 0x000fea0003800200 */
.L_x_3711:
[----:B------:R-:W-:Y:S01]  /*2940*/  ISETP.GE.U32.AND P0, PT, R3, 0x40, PT ;  /* 0x000000400300780c */ /* 0x000fe20003f06070 */
[----:B------:R-:W-:-:S12]  /*2950*/  BSSY.RECONVERGENT B0, `(.L_x_3713) ;  /* 0x0000032000007945 */ /* 0x000fd80003800200 */
[----:B------:R-:W-:Y:S05]  /*2960*/  @!P0 BRA `(.L_x_3714) ;  /* 0x0000000000c08947 */ /* 0x000fea0003800000 */
[--C-:B01----:R-:W-:Y:S01]  /*2970*/  FADD.FTZ R53, R4, -R77.reuse ;  /* 0x8000004d04357221 */ /* 0x103fe20000010000 */
        /* <DEDUP_REMOVED lines=47> */
.L_x_3714:
[----:B------:R-:W-:Y:S05]  /*2c70*/  BSYNC.RECONVERGENT B0 ;  /* 0x0000000000007941 */ /* 0x000fea0003800200 */
.L_x_3713:
[----:B------:R-:W-:Y:S01]  /*2c80*/  ISETP.GE.U32.AND P0, PT, R3, 0x60, PT ;  /* 0x000000600300780c */ /* 0x000fe20003f06070 */
[----:B------:R-:W-:-:S12]  /*2c90*/  BSSY.RECONVERGENT B0, `(.L_x_3715) ;  /* 0x0000032000007945 */ /* 0x000fd80003800200 */
[----:B------:R-:W-:Y:S05]  /*2ca0*/  @!P0 BRA `(.L_x_3716) ;  /* 0x0000000000c08947 */ /* 0x000fea0003800000 */
[--C-:B012---:R-:W-:Y:S01]  /*2cb0*/  FADD.FTZ R53, R61, -R77.reuse ;  /* 0x8000004d3d357221 */ /* 0x107fe20000010000 */
        /* <DEDUP_REMOVED lines=47> */
.L_x_3716:
[----:B------:R-:W-:Y:S05]  /*2fb0*/  BSYNC.RECONVERGENT B0 ;  /* 0x0000000000007941 */ /* 0x000fea0003800200 */
.L_x_3715:
[----:B------:R-:W-:Y:S01]  /*2fc0*/  ISETP.GE.U32.AND P0, PT, R3, 0x80, PT ;  /* 0x000000800300780c */ /* 0x000fe20003f06070 */
[----:B------:R-:W-:-:S12]  /*2fd0*/  BSSY.RECONVERGENT B0, `(.L_x_3717) ;  /* 0x0000031000007945 */ /* 0x000fd80003800200 */
[----:B------:R-:W-:Y:S05]  /*2fe0*/  @!P0 BRA `(.L_x_3718) ;  /* 0x0000000000bc8947 */ /* 0x000fea0003800000 */
[--C-:B0123--:R-:W-:Y:S01]  /*2ff0*/  FADD.FTZ R53, R69, -R77.reuse ;  /* 0x8000004d45357221 */ /* 0x10ffe20000010000 */
[--C-:B------:R-:W-:Y:S01]  /*3000*/  FADD.FTZ R55, R71, -R77.reuse ;  /* 0x8000004d47377221 */ /* 0x100fe20000010000 */
[----:B-----5:R-:W-:Y:S02]  /*3010*/  HADD2.F32 R52, -RZ, R24.H0_H0 ;  /* 0x20000018ff347230 */ /* 0x020fe40000004100 */
[----:B------:R-:W-:Y:S01]  /*3020*/  FADD.FTZ R79, R72, -R77 ;  /* 0x8000004d484f7221 */ /* 0x000fe20000010000 */
[----:B------:R-:W-:Y:S02]  /*3030*/  HADD2.F32 R54, -RZ, R20.H0_H0 ;  /* 0x20000014ff367230 */ /* 0x000fe40000004100 */
[C---:B------:R-:W-:Y:S01]  /*3040*/  FMUL.FTZ R53, R80.reuse, R53 ;  /* 0x0000003550357220 */ /* 0x040fe20000410000 */
[----:B------:R-:W-:Y:S02]  /*3050*/  HADD2.F32 R82, -RZ, R25.H0_H0 ;  /* 0x20000019ff527230 */ /* 0x000fe40000004100 */
[----:B------:R-:W-:Y:S01]  /*3060*/  FMUL.FTZ R55, R80, R55 ;  /* 0x0000003750377220 */ /* 0x000fe20000410000 */
[----:B------:R-:W-:-:S02]  /*3070*/  HADD2.F32 R78, -RZ, R21.H0_H0 ;  /* 0x20000015ff4e7230 */ /* 0x000fc40000004100 */
[----:B------:R-:W-:Y:S01]  /*3080*/  FMUL.FTZ R79, R80, R79 ;  /* 0x0000004f504f7220 */ /* 0x000fe20000410000 */
[----:B------:R-:W-:Y:S02]  /*3090*/  HADD2.F32 R84, -RZ, R25.H1_H1 ;  /* 0x30000019ff547230 */ /* 0x000fe40000004100 */
[----:B------:R-:W-:Y:S01]  /*30a0*/  FFMA.FTZ R81, R53, R52, R54 ;  /* 0x0000003435517223 */ /* 0x000fe20000010036 */
[----:B------:R-:W-:Y:S02]  /*30b0*/  HADD2.F32 R86, -RZ, R21.H1_H1 ;  /* 0x30000015ff567230 */ /* 0x000fe40000004100 */
[----:B------:R-:W-:Y:S01]  /*30c0*/  FFMA.FTZ R82, R55, R82, R78 ;  /* 0x0000005237527223 */ /* 0x000fe2000001004e */
[--C-:B------:R-:W-:Y:S01]  /*30d0*/  FADD.FTZ R53, R73, -R77.reuse ;  /* 0x8000004d49357221 */ /* 0x100fe20000010000 */
[----:B------:R-:W-:Y:S01]  /*30e0*/  FADD.FTZ R55, R74, -R77 ;  /* 0x8000004d4a377221 */ /* 0x000fe20000010000 */
[----:B------:R-:W-:Y:S02]  /*30f0*/  HADD2.F32 R54, -RZ, R26.H0_H0 ;  /* 0x2000001aff367230 */ /* 0x000fe40000004100 */
[----:B------:R-:W-:Y:S01]  /*3100*/  FFMA.FTZ R83, R79, R84, R86 ;  /* 0x000000544f537223 */ /* 0x000fe20000010056 */
[----:B------:R-:W-:-:S02]  /*3110*/  HADD2.F32 R52, -RZ, R22.H0_H0 ;  /* 0x20000016ff347230 */ /* 0x000fc40000004100 */
[C---:B------:R-:W-:Y:S01]  /*3120*/  FMUL.FTZ R53, R80.reuse, R53 ;  /* 0x0000003550357220 */ /* 0x040fe20000410000 */
[----:B------:R-:W-:Y:S02]  /*3130*/  HADD2.F32 R78, -RZ, R26.H1_H1 ;  /* 0x3000001aff4e7230 */ /* 0x000fe40000004100 */
[----:B------:R-:W-:Y:S01]  /*3140*/  FMUL.FTZ R55, R80, R55 ;  /* 0x0000003750377220 */ /* 0x000fe20000410000 */
[----:B------:R-:W-:Y:S02]  /*3150*/  HADD2.F32 R84, -RZ, R22.H1_H1 ;  /* 0x30000016ff547230 */ /* 0x000fe40000004100 */
[----:B------:R-:W-:Y:S01]  /*3160*/  FFMA.FTZ R54, R53, R54, R52 ;  /* 0x0000003635367223 */ /* 0x000fe20000010034 */
[--C-:B------:R-:W-:Y:S01]  /*3170*/  FADD.FTZ R79, R76, -R77.reuse ;  /* 0x8000004d4c4f7221 */ /* 0x100fe20000010000 */
[----:B------:R-:W0:Y:S01]  /*3180*/  LDC.64 R52, c[0x0][0x428] ;  /* 0x00010a00ff347b82 */ /* 0x000e220000000a00 */
[----:B------:R-:W-:Y:S01]  /*3190*/  FFMA.FTZ R85, R55, R78, R84 ;  /* 0x0000004e37557223 */ /* 0x000fe20000010054 */
[----:B------:R-:W-:Y:S01]  /*31a0*/  FADD.FTZ R55, R75, -R77 ;  /* 0x8000004d4b377221 */ /* 0x000fe20000010000 */
[----:B------:R-:W-:-:S02]  /*31b0*/  HADD2.F32 R78, -RZ, R27.H0_H0 ;  /* 0x2000001bff4e7230 */ /* 0x000fc40000004100 */
[C---:B------:R-:W-:Y:S01]  /*31c0*/  FMUL.FTZ R79, R80.reuse, R79 ;  /* 0x0000004f504f7220 */ /* 0x040fe20000410000 */
[----:B------:R-:W-:Y:S02]  /*31d0*/  HADD2.F32 R84, -RZ, R23.H0_H0 ;  /* 0x20000017ff547230 */ /* 0x000fe40000004100 */
[----:B------:R-:W-:Y:S01]  /*31e0*/  FMUL.FTZ R55, R80, R55 ;  /* 0x0000003750377220 */ /* 0x000fe20000410000 */
[----:B------:R-:W-:Y:S01]  /*31f0*/  FADD.FTZ R77, R70, -R77 ;  /* 0x8000004d464d7221 */ /* 0x000fe20000010000 */
[----:B------:R-:W-:Y:S02]  /*3200*/  F2FP.F16.F32.PACK_AB R54, R85, R54 ;  /* 0x000000365536723e */ /* 0x000fe400000000ff */
[----:B------:R-:W-:Y:S01]  /*3210*/  FFMA.FTZ R55, R55, R78, R84 ;  /* 0x0000004e37377223 */ /* 0x000fe20000010054 */
[----:B------:R-:W-:Y:S02]  /*3220*/  HADD2.F32 R78, -RZ, R27.H1_H1 ;  /* 0x3000001bff4e7230 */ /* 0x000fe40000004100 */
[----:B------:R-:W-:Y:S01]  /*3230*/  FMUL.FTZ R77, R80, R77 ;  /* 0x0000004d504d7220 */ /* 0x000fe20000410000 */
[----:B------:R-:W-:-:S02]  /*3240*/  HADD2.F32 R84, -RZ, R23.H1_H1 ;  /* 0x30000017ff547230 */ /* 0x000fc40000004100 */
[----:B------:R-:W-:-:S03]  /*3250*/  HADD2.F32 R80, -RZ, R20.H1_H1 ;  /* 0x30000014ff507230 */ /* 0x000fc60000004100 */
[----:B------:R-:W-:Y:S01]  /*3260*/  FFMA.FTZ R84, R79, R78, R84 ;  /* 0x0000004e4f547223 */ /* 0x000fe20000010054 */
[----:B------:R-:W-:-:S04]  /*3270*/  HADD2.F32 R78, -RZ, R24.H1_H1 ;  /* 0x30000018ff4e7230 */ /* 0x000fc80000004100 */
[----:B------:R-:W-:Y:S01]  /*3280*/  F2FP.F16.F32.PACK_AB R55, R84, R55 ;  /* 0x000000375437723e */ /* 0x000fe200000000ff */
[----:B------:R-:W-:Y:S01]  /*3290*/  FFMA.FTZ R80, R77, R78, R80 ;  /* 0x0000004e4d507223 */ /* 0x000fe20000010050 */
[----:B0-----:R-:W-:Y:S01]  /*32a0*/  IMAD.WIDE.U32 R78, R60, 0x10, R52 ;  /* 0x000000103c4e7825 */ /* 0x001fe200078e0034 */
[----:B------:R-:W-:-:S03]  /*32b0*/  F2FP.F16.F32.PACK_AB R53, R83, R82 ;  /* 0x000000525335723e */ /* 0x000fc600000000ff */
[----:B------:R-:W-:-:S05]  /*32c0*/  F2FP.F16.F32.PACK_AB R52, R80, R81 ;  /* 0x000000515034723e */ /* 0x000fca00000000ff */
[----:B------:R4:W-:Y:S02]  /*32d0*/  STG.E.128 desc[UR6][R78.64], R52 ;  /* 0x000000344e007986 */ /* 0x0009e4000c101d06 */
.L_x_3718:
[----:B------:R-:W-:Y:S05]  /*32e0*/  BSYNC.RECONVERGENT B0 ;  /* 0x0000000000007941 */ /* 0x000fea0003800200 */
.L_x_3717:
[----:B01234-:R-:W0:Y:S02]  /*32f0*/  LDC.64 R52, c[0x0][0x380] ;  /* 0x0000e000ff347b82 */ /* 0x01fe240000000a00 */
[----:B0-----:R-:W-:-:S04]  /*3300*/  LEA R0, R52, R0, 0x2 ;  /* 0x0000000034007211 */ /* 0x001fc800078e10ff */
[----:B------:R-:W-:-:S13]  /*3310*/  ISETP.GE.AND P0, PT, R0, R53, PT ;  /* 0x000000350000720c */ /* 0x000fda0003f06270 */
[----:B------:R-:W-:Y:S05]  /*3320*/  @!P0 BRA `(.L_x_3719) ;  /* 0xffffffd000c48947 */ /* 0x000fea000383ffff */
[----:B------:R-:W-:Y:S05]  /*3330*/  EXIT ;  /* 0x000000000000794d */ /* 0x000fea0003800000 */
.L_x_3710:
        /* <DEDUP_REMOVED lines=8> */
.L_x_3721:
[----:B------:R-:W-:Y:S05]  /*33c0*/  BSYNC B0 ;  /* 0x0000000000007941 */ /* 0x000fea0003800000 */
.L_x_3720:
        /* <DEDUP_REMOVED lines=10> */
.L_x_3722:
[----:B------:R-:W-:Y:S01]  /*3470*/  HFMA2 R82, -RZ, RZ, 0, 2.384185791015625e-07 ;  /* 0x00000004ff527431 */ /* 0x000fe200000001ff */
[----:B------:R-:W-:-:S05]  /*3480*/  MOV R54, R81 ;  /* 0x0000005100367202 */ /* 0x000fca0000000f00 */
[----:B------:R-:W-:-:S05]  /*3490*/  FADD.FTZ R54, R53, R54 ;  /* 0x0000003635367221 */ /* 0x000fca0000010000 */
[----:B------:R-:W-:-:S07]  /*34a0*/  MOV R83, R54 ;  /* 0x0000003600537202 */ /* 0x000fce0000000f00 */
[----:B------:R-:W-:Y:S05]  /*34b0*/  WARPSYNC.COLLECTIVE R80, `(.L_x_3723) ;  /* 0x0000000050087348 */ /* 0x000fea0003c00000 */
[----:B------:R0:W1:Y:S02]  /*34c0*/  SHFL.BFLY P6, R81, R83, R82, R85 ;  /* 0x0c00005253517389 */ /* 0x00006400000c0055 */
[----:B01----:R-:W-:Y:S05]  /*34d0*/  ENDCOLLECTIVE ;  /* 0x000000000000791b */ /* 0x003fea0003800000 */
.L_x_3723:
[----:B------:R-:W-:Y:S01]  /*34e0*/  HFMA2 R82, -RZ, RZ, 0, 4.76837158203125e-07 ;  /* 0x00000008ff527431 */ /* 0x000fe200000001ff */
[----:B------:R-:W-:-:S05]  /*34f0*/  MOV R55, R81 ;  /* 0x0000005100377202 */ /* 0x000fca0000000f00 */
[----:B------:R-:W-:-:S05]  /*3500*/  FADD.FTZ R55, R54, R55 ;  /* 0x0000003736377221 */ /* 0x000fca0000010000 */
[----:B------:R-:W-:-:S07]  /*3510*/  MOV R83, R55 ;  /* 0x0000003700537202 */ /* 0x000fce0000000f00 */
[----:B------:R-:W-:Y:S05]  /*3520*/  WARPSYNC.COLLECTIVE R80, `(.L_x_3724) ;  /* 0x0000000050087348 */ /* 0x000fea0003c00000 */
[----:B------:R0:W1:Y:S02]  /*3530*/  SHFL.BFLY P6, R81, R83, R82, R85 ;  /* 0x0c00005253517389 */ /* 0x00006400000c0055 */
[----:B01----:R-:W-:Y:S05]  /*3540*/  ENDCOLLECTIVE ;  /* 0x000000000000791b */ /* 0x003fea0003800000 */
.L_x_3724:
[----:B------:R-:W-:Y:S01]  /*3550*/  HFMA2 R82, -RZ, RZ, 0, 9.5367431640625e-07 ;  /* 0x00000010ff527431 */ /* 0x000fe200000001ff */
[----:B------:R-:W-:-:S05]  /*3560*/  MOV R78, R81 ;  /* 0x00000051004e7202 */ /* 0x000fca0000000f00 */
[----:B------:R-:W-:-:S05]  /*3570*/  FADD.FTZ R78, R55, R78 ;  /* 0x0000004e374e7221 */ /* 0x000fca0000010000 */
[----:B------:R-:W-:-:S07]  /*3580*/  MOV R83, R78 ;  /* 0x0000004e00537202 */ /* 0x000fce0000000f00 */
[----:B------:R-:W-:Y:S05]  /*3590*/  WARPSYNC.COLLECTIVE R80, `(.L_x_3725) ;  /* 0x0000000050087348 */ /* 0x000fea0003c00000 */
[----:B------:R0:W1:Y:S02]  /*35a0*/  SHFL.BFLY P6, R81, R83, R82, R85 ;  /* 0x0c00005253517389 */ /* 0x00006400000c0055 */
[----:B01----:R-:W-:Y:S05]  /*35b0*/  ENDCOLLECTIVE ;  /* 0x000000000000791b */ /* 0x003fea0003800000 */
.L_x_3725:
        /* <DEDUP_REMOVED lines=73> */
.L_x_3726:
[----:B------:R-:W-:Y:S01]  /*3a50*/  HFMA2 R82, -RZ, RZ, 0, 1.1920928955078125e-07 ;  /* 0x00000002ff527431 */ /* 0x000fe200000001ff */
[----:B------:R-:W-:-:S05]  /*3a60*/  MOV R53, R81 ;  /* 0x0000005100357202 */ /* 0x000fca0000000f00 */
[----:B------:R-:W-:-:S05]  /*3a70*/  FADD.FTZ R53, R52, R53 ;  /* 0x0000003534357221 */ /* 0x000fca0000010000 */
[----:B------:R-:W-:-:S07]  /*3a80*/  MOV R83, R53 ;  /* 0x0000003500537202 */ /* 0x000fce0000000f00 */
[----:B------:R-:W-:Y:S05]  /*3a90*/  WARPSYNC.COLLECTIVE R80, `(.L_x_3727) ;  /* 0x0000000050087348 */ /* 0x000fea0003c00000 */
[----:B------:R0:W1:Y:S02]  /*3aa0*/  SHFL.BFLY P6, R81, R83, R82, R85 ;  /* 0x0c00005253517389 */ /* 0x00006400000c0055 */
[----:B01----:R-:W-:Y:S05]  /*3ab0*/  ENDCOLLECTIVE ;  /* 0x000000000000791b */ /* 0x003fea0003800000 */
.L_x_3727:
[----:B------:R-:W-:Y:S01]  /*3ac0*/  HFMA2 R82, -RZ, RZ, 0, 2.384185791015625e-07 ;  /* 0x00000004ff527431 */ /* 0x000fe200000001ff */
[----:B------:R-:W-:-:S05]  /*3ad0*/  MOV R54, R81 ;  /* 0x0000005100367202 */ /* 0x000fca0000000f00 */
[----:B------:R-:W-:-:S05]  /*3ae0*/  FADD.FTZ R54, R53, R54 ;  /* 0x0000003635367221 */ /* 0x000fca0000010000 */
[----:B------:R-:W-:-:S07]  /*3af0*/  MOV R83, R54 ;  /* 0x0000003600537202 */ /* 0x000fce0000000f00 */
[----:B------:R-:W-:Y:S05]  /*3b00*/  WARPSYNC.COLLECTIVE R80, `(.L_x_3728) ;  /* 0x0000000050087348 */ /* 0x000fea0003c00000 */
[----:B------:R0:W1:Y:S02]  /*3b10*/  SHFL.BFLY P6, R81, R83, R82, R85 ;  /* 0x0c00005253517389 */ /* 0x00006400000c0055 */
[----:B01----:R-:W-:Y:S05]  /*3b20*/  ENDCOLLECTIVE ;  /* 0x000000000000791b */ /* 0x003fea0003800000 */
.L_x_3728:
[----:B------:R-:W-:Y:S01]  /*3b30*/  HFMA2 R82, -RZ, RZ, 0, 4.76837158203125e-07 ;  /* 0x00000008ff527431 */ /* 0x000fe200000001ff */
[----:B------:R-:W-:-:S05]  /*3b40*/  MOV R55, R81 ;  /* 0x0000005100377202 */ /* 0x000fca0000000f00 */
[----:B------:R-:W-:-:S05]  /*3b50*/  FADD.FTZ R55, R54, R55 ;  /* 0x0000003736377221 */ /* 0x000fca0000010000 */
[----:B------:R-:W-:-:S07]  /*3b60*/  MOV R83, R55 ;  /* 0x0000003700537202 */ /* 0x000fce0000000f00 */
[----:B------:R-:W-:Y:S05]  /*3b70*/  WARPSYNC.COLLECTIVE R80, `(.L_x_3729) ;  /* 0x0000000050087348 */ /* 0x000fea0003c00000 */
[----:B------:R0:W1:Y:S02]  /*3b80*/  SHFL.BFLY P6, R81, R83, R82, R85 ;  /* 0x0c00005253517389 */ /* 0x00006400000c0055 */
[----:B01----:R-:W-:Y:S05]  /*3b90*/  ENDCOLLECTIVE ;  /* 0x000000000000791b */ /* 0x003fea0003800000 */
.L_x_3729:
[----:B------:R-:W-:Y:S01]  /*3ba0*/  HFMA2 R82, -RZ, RZ, 0, 9.5367431640625e-07 ;  /* 0x00000010ff527431 */ /* 0x000fe200000001ff */
[----:B------:R-:W-:-:S05]  /*3bb0*/  MOV R78, R81 ;  /* 0x00000051004e7202 */ /* 0x000fca0000000f00 */
[----:B------:R-:W-:-:S05]  /*3bc0*/  FADD.FTZ R78, R55, R78 ;  /* 0x0000004e374e7221 */ /* 0x000fca0000010000 */
[----:B------:R-:W-:-:S07]  /*3bd0*/  MOV R83, R78 ;  /* 0x0000004e00537202 */ /* 0x000fce0000000f00 */
[----:B------:R-:W-:Y:S05]  /*3be0*/  WARPSYNC.COLLECTIVE R80, `(.L_x_3730) ;  /* 0x0000000050087348 */ /* 0x000fea0003c00000 */
[----:B------:R0:W1:Y:S02]  /*3bf0*/  SHFL.BFLY P6, R81, R83, R82, R85 ;  /* 0x0c00005253517389 */ /* 0x00006400000c0055 */
[----:B01----:R-:W-:Y:S05]  /*3c00*/  ENDCOLLECTIVE ;  /* 0x000000000000791b */ /* 0x003fea0003800000 */
.L_x_3730:
[----:B------:R-:W-:Y:S05]  /*3c10*/  BRA `(.L_x_3731) ;  /* 0xffffffe800407947 */ /* 0x000fea000383ffff */
.L_x_3732:
        /* <DEDUP_REMOVED lines=14> */
.L_x_37244:


//--------------------- .text._ZN10layer_norm13ln_fwd_kernelINS_13Kernel_traitsI6__halfS2_S2_S2_fjLj1024ELj1ELj4ELj1ELj16ENS_18Kernel_traits_baseILj1024ES2_S2_S2_S2_fjLj128EEEEELb0ELb0ELb0ELb1EEEvNS_9FwdParamsE --------------------------
	.section	.text._ZN10layer_norm13ln_fwd_kernelINS_13Kernel_traitsI6__halfS2_S2_S2_fjLj1024ELj1ELj4ELj1ELj16ENS_18Kernel_traits_baseILj1024ES2_S2_S2_S2_fjLj128EEEEELb0ELb0ELb0ELb1EEEvNS_9FwdParamsE,"ax",@progbits
	.align	128
        .global         _ZN10layer_norm13ln_fwd_kernelINS_13Kernel_traitsI6__halfS2_S2_S2_fjLj1024ELj1ELj4ELj1ELj16ENS_18Kernel_traits_baseILj1024ES2_S2_S2_S2_fjLj128EEEEELb0ELb0ELb0ELb1EEEvNS_9FwdParamsE
        .type           _ZN10layer_norm13ln_fwd_kernelINS_13Kernel_traitsI6__halfS2_S2_S2_fjLj1024ELj1ELj4ELj1ELj16ENS_18Kernel_traits_baseILj1024ES2_S2_S2_S2_fjLj128EEEEELb0ELb0ELb0ELb1EEEvNS_9FwdParamsE,@function
        .size           _ZN10layer_norm13ln_fwd_kernelINS_13Kernel_traitsI6__halfS2_S2_S2_fjLj1024ELj1ELj4ELj1ELj16ENS_18Kernel_traits_baseILj1024ES2_S2_S2_S2_fjLj128EEEEELb0ELb0ELb0ELb1EEEvNS_9FwdParamsE,(.L_x_37245 - _ZN10layer_norm13ln_fwd_kernelINS_13Kernel_traitsI6__halfS2_S2_S2_fjLj1024ELj1ELj4ELj1ELj16ENS_18Kernel_traits_baseILj1024ES2_S2_S2_S2_fjLj128EEEEELb0ELb0ELb0ELb1EEEvNS_9FwdParamsE)
        .other          _ZN10layer_norm13ln_fwd_kernelINS_13Kernel_traitsI6__halfS2_S2_S2_fjLj1024ELj1ELj4ELj1ELj16ENS_18Kernel_traits_baseILj1024ES2_S2_S2_S2_fjLj128EEEEELb0ELb0ELb0ELb1EEEvNS_9FwdParamsE,@"STO_CUDA_ENTRY STV_DEFAULT"
_ZN10layer_norm13ln_fwd_kernelINS_13Kernel_traitsI6__halfS2_S2_S2_fjLj1024ELj1ELj4ELj1ELj16ENS_18Kernel_traits_baseILj1024ES2_S2_S2_S2_fjLj128EEEEELb0ELb0ELb0ELb1EEEvNS_9FwdParamsE:
.text._ZN10layer_norm13ln_fwd_kernelINS_13Kernel_traitsI6__halfS2_S2_S2_fjLj1024ELj1ELj4ELj1ELj16ENS_18Kernel_traits_baseILj1024ES2_S2_S2_S2_fjLj128EEEEELb0ELb0ELb0ELb1EEEvNS_9FwdParamsE:
[----:B------:R-:W-:Y:S01]  /*0000*/  LDC R1, c[0x0][0x37c] ;  /* 0x0000df00ff017b82 */ /* 0x000fe20000000800 */
[----:B------:R-:W0:Y:S07]  /*0010*/  S2R R0, SR_TID.X ;  /* 0x0000000000007919 */ /* 0x000e2e0000002100 */
[----:B------:R-:W1:Y:S01]  /*0020*/  LDC.64 R2, c[0x0][0x3d0] ;  /* 0x0000f400ff027b82 */ /* 0x000e620000000a00 */
[----:B------:R-:W2:Y:S01]  /*0030*/  LDCU.64 UR6, c[0x0][0x358] ;  /* 0x00006b00ff0677ac */ /* 0x000ea20008000a00 */
[----:B------:R-:W3:Y:S01]  /*0040*/  LDCU.64 UR4, c[0x0][0x438] ;  /* 0x00008700ff0477ac */ /* 0x000ee20008000a00 */
[----:B------:R-:W4:Y:S01]  /*0050*/  LDCU.64 UR8, c[0x0][0x3a0] ;  /* 0x00007400ff0877ac */ /* 0x000f220008000a00 */
[----:B0-----:R-:W-:-:S05]  /*0060*/  LOP3.LUT R14, R0, 0x1f, RZ, 0xc0, !PT ;  /* 0x0000001f000e7812 */ /* 0x001fca00078ec0ff */
[----:B-1----:R-:W-:-:S05]  /*0070*/  IMAD.WIDE.U32 R2, R14, 0x10, R2 ;  /* 0x000000100e027825 */ /* 0x002fca00078e0002 */
[----:B--2---:R-:W2:Y:S01]  /*0080*/  LDG.E.128 R36, desc[UR6][R2.64] ;  /* 0x0000000602247981 */ /* 0x004ea2000c1e1d00 */
[----:B---3--:R-:W-:-:S03]  /*0090*/  ISETP.NE.U32.AND P0, PT, RZ, UR4, PT ;  /* 0x00000004ff007c0c */ /* 0x008fc6000bf05070 */
[----:B------:R-:W3:Y:S04]  /*00a0*/  LDG.E.128 R40, desc[UR6][R2.64+0x200] ;  /* 0x0002000602287981 */ /* 0x000ee8000c1e1d00 */
[----:B------:R-:W4:Y:S04]  /*00b0*/  LDG.E.128 R32, desc[UR6][R2.64+0x400] ;  /* 0x0004000602207981 */ /* 0x000f28000c1e1d00 */
[----:B------:R0:W4:Y:S01]  /*00c0*/  LDG.E.128 R52, desc[UR6][R2.64+0x600] ;  /* 0x0006000602347981 */ /* 0x000122000c1e1d00 */
[----:B------:R-:W1:Y:S01]  /*00d0*/  S2UR UR4, SR_CTAID.X ;  /* 0x00000000000479c3 */ /* 0x000e620000002500 */
[----:B------:R-:W-:Y:S01]  /*00e0*/  ISETP.NE.AND.EX P0, PT, RZ, UR5, PT, P0 ;  /* 0x00000005ff007c0c */ /* 0x000fe2000bf05300 */
[----:B------:R-:W1:-:S12]  /*00f0*/  LDCU UR5, c[0x0][0x384] ;  /* 0x00007080ff0577ac */ /* 0x000e580008000800 */
[----:B------:R-:W1:Y:S01]  /*0100*/  @P0 LDC.64 R4, c[0x0][0x438] ;  /* 0x00010e00ff040b82 */ /* 0x000e620000000a00 */
[----:B0-----:R-:W-:Y:S01]  /*0110*/  SHF.R.U32.HI R2, RZ, 0x5, R0 ;  /* 0x00000005ff027819 */ /* 0x001fe20000011600 */
[----:B-1----:R-:W-:-:S06]  /*0120*/  USHF.L.U32 UR4, UR4, 0x2, URZ ;  /* 0x0000000204047899 */ /* 0x002fcc00080006ff */
[----:B------:R-:W-:-:S04]  /*0130*/  LOP3.LUT R2, R2, UR4, RZ, 0xfc, !PT ;  /* 0x0000000402027c12 */ /* 0x000fc8000f8efcff */
[----:B------:R-:W-:Y:S01]  /*0140*/  ISETP.GE.AND P2, PT, R2, UR5, PT ;  /* 0x0000000502007c0c */ /* 0x000fe2000bf46270 */
[----:B------:R-:W-:-:S05]  /*0150*/  @P0 IMAD.WIDE.U32 R4, R14, 0x10, R4 ;  /* 0x000000100e040825 */ /* 0x000fca00078e0004 */
[----:B------:R-:W5:Y:S04]  /*0160*/  @P0 LDG.E.128 R16, desc[UR6][R4.64] ;  /* 0x0000000604100981 */ /* 0x000f68000c1e1d00 */
[----:B------:R-:W5:Y:S04]  /*0170*/  @P0 LDG.E.128 R20, desc[UR6][R4.64+0x200] ;  /* 0x0002000604140981 */ /* 0x000f68000c1e1d00 */
[----:B------:R-:W5:Y:S04]  /*0180*/  @P0 LDG.E.128 R24, desc[UR6][R4.64+0x400] ;  /* 0x0004000604180981 */ /* 0x000f68000c1e1d00 */
[----:B------:R4:W5:Y:S01]  /*0190*/  @P0 LDG.E.128 R28, desc[UR6][R4.64+0x600] ;  /* 0x00060006041c0981 */ /* 0x000962000c1e1d00 */
[----:B--2---:R-:W-:-:S02]  /*01a0*/  @P0 MOV R13, R36 ;  /* 0x00000024000d0202 */ /* 0x004fc40000000f00 */
[-C--:B------:R-:W-:Y:S02]  /*01b0*/  @P0 MOV R12, R37.reuse ;  /* 0x00000025000c0202 */ /* 0x080fe40000000f00 */
[----:B------:R-:W-:Y:S02]  /*01c0*/  @!P0 MOV R13, R36 ;  /* 0x00000024000d8202 */ /* 0x000fe40000000f00 */
[----:B------:R-:W-:Y:S02]  /*01d0*/  @!P0 MOV R12, R37 ;  /* 0x00000025000c8202 */ /* 0x000fe40000000f00 */
[----:B------:R-:W0:Y:S01]  /*01e0*/  LDC.64 R36, c[0x0][0x3e0] ;  /* 0x0000f800ff247b82 */ /* 0x000e220000000a00 */
[----:B------:R-:W-:Y:S02]  /*01f0*/  @P0 MOV R11, R38 ;  /* 0x00000026000b0202 */ /* 0x000fe40000000f00 */
[----:B------:R-:W-:Y:S02]  /*0200*/  @P0 MOV R10, R39 ;  /* 0x00000027000a0202 */ /* 0x000fe40000000f00 */
[----:B---3--:R-:W-:-:S02]  /*0210*/  @P0 MOV R9, R40 ;  /* 0x0000002800090202 */ /* 0x008fc40000000f00 */
[----:B------:R-:W-:Y:S02]  /*0220*/  @P0 MOV R8, R41 ;  /* 0x0000002900080202 */ /* 0x000fe40000000f00 */
[----:B------:R-:W-:Y:S02]  /*0230*/  @P0 MOV R7, R42 ;  /* 0x0000002a00070202 */ /* 0x000fe40000000f00 */
[----:B------:R-:W-:Y:S02]  /*0240*/  @P0 MOV R6, R43 ;  /* 0x0000002b00060202 */ /* 0x000fe40000000f00 */
[----:B----4-:R-:W-:Y:S02]  /*0250*/  @P0 MOV R5, R32 ;  /* 0x0000002000050202 */ /* 0x010fe40000000f00 */
[----:B------:R-:W-:Y:S02]  /*0260*/  @P0 MOV R4, R33 ;  /* 0x0000002100040202 */ /* 0x000fe40000000f00 */
[----:B------:R-:W-:-:S02]  /*0270*/  @P0 MOV R3, R34 ;  /* 0x0000002200030202 */ /* 0x000fc40000000f00 */
[----:B0-----:R-:W-:Y:S02]  /*0280*/  LOP3.LUT P1, RZ, R36, UR8, RZ, 0xfc, !PT ;  /* 0x0000000824ff7c12 */ /* 0x001fe4000f82fcff */
[----:B------:R-:W-:Y:S02]  /*0290*/  @P0 MOV R0, R35 ;  /* 0x0000002300000202 */ /* 0x000fe40000000f00 */
[----:B------:R-:W-:Y:S02]  /*02a0*/  LOP3.LUT P1, RZ, R37, UR9, RZ, 0xfc, P1 ;  /* 0x0000000925ff7c12 */ /* 0x000fe4000882fcff */
[----:B------:R-:W-:Y:S02]  /*02b0*/  @P0 MOV R15, R53 ;  /* 0x00000035000f0202 */ /* 0x000fe40000000f00 */
        /* <DEDUP_REMOVED lines=10> */
[----:B------:R-:W-:Y:S01]  /*0360*/  @!P0 MOV R15, R53 ;  /* 0x00000035000f8202 */ /* 0x000fe20000000f00 */
[----:B------:R-:W-:Y:S06]  /*0370*/  @P2 EXIT ;  /* 0x000000000000294d */ /* 0x000fec0003800000 */
[----:B------:R-:W0:Y:S01]  /*0380*/  LDCU.U8 UR4, c[0x0][0x410] ;  /* 0x00008200ff0477ac */ /* 0x000e220008000000 */
[----:B------:R-:W-:Y:S02]  /*0390*/  ISETP.NE.U32.AND P2, PT, R36, RZ, PT ;  /* 0x000000ff2400720c */ /* 0x000fe40003f45070 */
[----:B-----5:R-:W-:Y:S02]  /*03a0*/  @!P0 CS2R R18, SRZ ;  /* 0x0000000000128805 */ /* 0x020fe4000001ff00 */
[-C--:B------:R-:W-:Y:S02]  /*03b0*/  @P0 MOV R53, R55.reuse ;  /* 0x0000003700350202 */ /* 0x080fe40000000f00 */
[----:B------:R-:W-:Y:S02]  /*03c0*/  @!P0 CS2R R16, SRZ ;  /* 0x0000000000108805 */ /* 0x000fe4000001ff00 */
[----:B------:R-:W-:Y:S02]  /*03d0*/  @!P0 MOV R53, R55 ;  /* 0x0000003700358202 */ /* 0x000fe40000000f00 */
[----:B------:R-:W-:-:S02]  /*03e0*/  @!P0 CS2R R22, SRZ ;  /* 0x0000000000168805 */ /* 0x000fc4000001ff00 */
[----:B------:R-:W-:Y:S02]  /*03f0*/  ISETP.NE.AND.EX P2, PT, R37, RZ, PT, P2 ;  /* 0x000000ff2500720c */ /* 0x000fe40003f45320 */
[----:B------:R-:W-:Y:S02]  /*0400*/  @!P0 CS2R R20, SRZ ;  /* 0x0000000000148805 */ /* 0x000fe4000001ff00 */
[----:B------:R-:W-:Y:S02]  /*0410*/  @!P0 CS2R R26, SRZ ;  /* 0x00000000001a8805 */ /* 0x000fe4000001ff00 */
[----:B------:R-:W-:Y:S02]  /*0420*/  @!P0 CS2R R24, SRZ ;  /* 0x0000000000188805 */ /* 0x000fe4000001ff00 */
[----:B------:R-:W-:Y:S02]  /*0430*/  @!P0 CS2R R30, SRZ ;  /* 0x00000000001e8805 */ /* 0x000fe4000001ff00 */
[----:B------:R-:W-:Y:S01]  /*0440*/  @!P0 CS2R R28, SRZ ;  /* 0x00000000001c8805 */ /* 0x000fe2000001ff00 */
[----:B------:R-:W1:Y:S01]  /*0450*/  LDCU UR5, c[0x0][0x388] ;  /* 0x00007100ff0577ac */ /* 0x000e620008000800 */
[----:B------:R-:W2:Y:S01]  /*0460*/  LDCU UR8, c[0x0][0x448] ;  /* 0x00008900ff0877ac */ /* 0x000ea20008000800 */
[----:B0-----:R-:W-:Y:S01]  /*0470*/  ISETP.NE.AND P3, PT, RZ, UR4, PT ;  /* 0x00000004ff007c0c */ /* 0x001fe2000bf65270 */
[----:B------:R-:W0:Y:S01]  /*0480*/  LDCU.64 UR12, c[0x0][0x3e0] ;  /* 0x00007c00ff0c77ac */ /* 0x000e220008000a00 */
[----:B------:R-:W3:Y:S11]  /*0490*/  LDCU.64 UR10, c[0x0][0x3a0] ;  /* 0x00007400ff0a77ac */ /* 0x000ef60008000a00 */
.L_x_3746:
[----:B----4-:R-:W4:Y:S01]  /*04a0*/  @P2 LDC.64 R42, c[0x0][0x3e0] ;  /* 0x0000f800ff2a2b82 */ /* 0x010f220000000a00 */
[----:B-1----:R-:W-:-:S05]  /*04b0*/  IMAD R36, R2, UR5, RZ ;  /* 0x0000000502247c24 */ /* 0x002fca000f8e02ff */
[----:B------:R-:W-:Y:S02]  /*04c0*/  SHF.R.S32.HI R37, RZ, 0x1f, R36 ;  /* 0x0000001fff257819 */ /* 0x000fe40000011424 */
[----:B------:R-:W1:Y:S02]  /*04d0*/  LDC.64 R74, c[0x0][0x390] ;  /* 0x0000e400ff4a7b82 */ /* 0x000e640000000a00 */
[----:B------:R-:W-:-:S04]  /*04e0*/  LEA.HI R37, R37, R36, RZ, 0x3 ;  /* 0x0000002425257211 */ /* 0x000fc800078f18ff */
[----:B------:R-:W-:Y:S01]  /*04f0*/  LEA.HI.SX32 R40, R37, R14, 0x1d ;  /* 0x0000000e25287211 */ /* 0x000fe200078feaff */
[----:B----4-:R-:W-:-:S06]  /*0500*/  @P2 IMAD.WIDE R42, R2, 0x2, R42 ;  /* 0x00000002022a2825 */ /* 0x010fcc00078e022a */
[----:B------:R-:W4:Y:S01]  /*0510*/  @P2 LDG.E.U16 R42, desc[UR6][R42.64] ;  /* 0x000000062a2a2981 */ /* 0x000f22000c1e1500 */
[----:B-1----:R-:W-:-:S06]  /*0520*/  IMAD.WIDE.U32 R36, R40, 0x10, R74 ;  /* 0x0000001028247825 */ /* 0x002fcc00078e004a */
[----:B------:R-:W5:Y:S01]  /*0530*/  LDG.E.128 R36, desc[UR6][R36.64] ;  /* 0x0000000624247981 */ /* 0x000f62000c1e1d00 */
[----:B---3--:R-:W-:Y:S01]  /*0540*/  UISETP.NE.U32.AND UP0, UPT, UR10, URZ, UPT ;  /* 0x000000ff0a00728c */ /* 0x008fe2000bf05070 */
[----:B------:R-:W-:-:S03]  /*0550*/  HFMA2 R41, -RZ, RZ, 1.875, 0 ;  /* 0x3f800000ff297431 */ /* 0x000fc600000001ff */
[----:B------:R-:W-:Y:S01]  /*0560*/  UISETP.NE.AND.EX UP0, UPT, UR11, URZ, UPT, UP0 ;  /* 0x000000ff0b00728c */ /* 0x000fe2000bf05300 */
[----:B----4-:R-:W-:-:S08]  /*0570*/  @P2 HADD2.F32 R41, -RZ, R42.H0_H0 ;  /* 0x2000002aff292230 */ /* 0x010fd00000004100 */
[----:B------:R-:W-:Y:S05]  /*0580*/  BRA.U !UP0, `(.L_x_3733) ;  /* 0x0000000108807547 */ /* 0x000fea000b800000 */
[----:B------:R-:W1:Y:S02]  /*0590*/  LDC.64 R32, c[0x0][0x3a0] ;  /* 0x0000e800ff207b82 */ /* 0x000e640000000a00 */
[----:B-1----:R-:W-:-:S06]  /*05a0*/  IMAD.WIDE.U32 R32, R40, 0x10, R32 ;  /* 0x0000001028207825 */ /* 0x002fcc00078e0020 */
[----:B------:R-:W3:Y:S01]  /*05b0*/  LDG.E.128 R32, desc[UR6][R32.64] ;  /* 0x0000000620207981 */ /* 0x000ee2000c1e1d00 */
        /* <DEDUP_REMOVED lines=8> */
[----:B---3--:R-:W-:Y:S02]  /*0640*/  HADD2.F32 R49, -RZ, R33.H0_H0 ;  /* 0x20000021ff317230 */ /* 0x008fe40000004100 */
[----:B------:R-:W-:Y:S02]  /*0650*/  HADD2.F32 R47, -RZ, R35.H0_H0 ;  /* 0x20000023ff2f7230 */ /* 0x000fe40000004100 */
[--C-:B------:R-:W-:Y:S02]  /*0660*/  HADD2.F32 R37, -RZ, R32.reuse.H0_H0 ;  /* 0x20000020ff257230 */ /* 0x100fe40000004100 */
        /* <DEDUP_REMOVED lines=18> */
.L_x_3733:
[----:B0-----:R-:W-:-:S04]  /*0790*/  UISETP.NE.U32.AND UP1, UPT, UR12, URZ, UPT ;  /* 0x000000ff0c00728c */ /* 0x001fc8000bf25070 */
[----:B------:R-:W-:-:S06]  /*07a0*/  UISETP.NE.AND.EX UP1, UPT, UR13, URZ, UPT, UP1 ;  /* 0x000000ff0d00728c */ /* 0x000fcc000bf25310 */
[----:B------:R-:W-:-:S13]  /*07b0*/  PLOP3.LUT P2, PT, PT, PT, UP1, 0x80, 0x8 ;  /* 0x000000000008781c */ /* 0x000fda0003f4f018 */
[----:B------:R-:W-:Y:S05]  /*07c0*/  @!P2 BRA `(.L_x_3735) ;  /* 0x000000000054a947 */ /* 0x000fea0003800000 */
[----:B-----5:R-:W-:Y:S02]  /*07d0*/  HADD2.F32 R50, -RZ, R36.H0_H0 ;  /* 0x20000024ff327230 */ /* 0x020fe40000004100 */
[----:B------:R-:W-:Y:S02]  /*07e0*/  HADD2.F32 R48, -RZ, R38.H0_H0 ;  /* 0x20000026ff307230 */ /* 0x000fe40000004100 */
[----:B------:R-:W-:Y:S02]  /*07f0*/  HADD2.F32 R36, -RZ, R36.H1_H1 ;  /* 0x30000024ff247230 */ /* 0x000fe40000004100 */
[-C--:B------:R-:W-:Y:S01]  /*0800*/  FMUL.FTZ R50, R50, R41.reuse ;  /* 0x0000002932327220 */ /* 0x080fe20000410000 */
[--C-:B------:R-:W-:Y:S02]  /*0810*/  HADD2.F32 R32, -RZ, R37.reuse.H0_H0 ;  /* 0x20000025ff207230 */ /* 0x100fe40000004100 */
        /* <DEDUP_REMOVED lines=9> */
[----:B------:R-:W-:Y:S01]  /*08b0*/  F2FP.F16.F32.PACK_AB R32, R43, R50 ;  /* 0x000000322b20723e */ /* 0x000fe200000000ff */
[----:B------:R-:W-:Y:S01]  /*08c0*/  FMUL.FTZ R47, R34, R41 ;  /* 0x00000029222f7220 */ /* 0x000fe20000410000 */
[----:B------:R-:W-:Y:S01]  /*08d0*/  F2FP.F16.F32.PACK_AB R33, R44, R49 ;  /* 0x000000312c21723e */ /* 0x000fe200000000ff */
[----:B------:R-:W-:Y:S01]  /*08e0*/  FMUL.FTZ R46, R46, R41 ;  /* 0x000000292e2e7220 */ /* 0x000fe20000410000 */
[----:B------:R-:W-:-:S04]  /*08f0*/  F2FP.F16.F32.PACK_AB R34, R45, R48 ;  /* 0x000000302d22723e */ /* 0x000fc800000000ff */
[----:B------:R-:W-:Y:S01]  /*0900*/  F2FP.F16.F32.PACK_AB R35, R46, R47 ;  /* 0x0000002f2e23723e */ /* 0x000fe200000000ff */
[----:B------:R-:W-:Y:S06]  /*0910*/  BRA `(.L_x_3734) ;  /* 0x0000000000407947 */ /* 0x000fec0003800000 */
.L_x_3735:
        /* <DEDUP_REMOVED lines=15> */
[----:B------:R-:W-:-:S07]  /*0a10*/  FMUL.FTZ R46, R56, R41 ;  /* 0x00000029382e7220 */ /* 0x000fce0000410000 */
.L_x_3734:
[----:B------:R-:W1:Y:S01]  /*0a20*/  @P1 LDC.64 R56, c[0x0][0x3a8] ;  /* 0x0000ea00ff381b82 */ /* 0x000e620000000a00 */
[----:B------:R-:W-:-:S05]  /*0a30*/  IADD3 R42, PT, PT, R40, 0x20, RZ ;  /* 0x00000020282a7810 */ /* 0x000fca0007ffe0ff */
[----:B------:R-:W-:-:S04]  /*0a40*/  IMAD.WIDE.U32 R36, R42, 0x10, R74 ;  /* 0x000000102a247825 */ /* 0x000fc800078e004a */
[----:B-1----:R-:W-:-:S05]  /*0a50*/  @P1 IMAD.WIDE.U32 R56, R40, 0x10, R56 ;  /* 0x0000001028381825 */ /* 0x002fca00078e0038 */
[----:B------:R1:W-:Y:S04]  /*0a60*/  @P1 STG.E.128 desc[UR6][R56.64], R32 ;  /* 0x0000002038001986 */ /* 0x0003e8000c101d06 */
[----:B------:R-:W5:Y:S01]  /*0a70*/  LDG.E.128 R36, desc[UR6][R36.64] ;  /* 0x0000000624247981 */ /* 0x000f62000c1e1d00 */
[----:B------:R-:W-:Y:S05]  /*0a80*/  BRA.U !UP0, `(.L_x_3736) ;  /* 0x0000000108807547 */ /* 0x000fea000b800000 */
[----:B-1----:R-:W1:Y:S02]  /*0a90*/  LDC.64 R32, c[0x0][0x3a0] ;  /* 0x0000e800ff207b82 */ /* 0x002e640000000a00 */
[----:B-1----:R-:W-:-:S06]  /*0aa0*/  IMAD.WIDE.U32 R32, R42, 0x10, R32 ;  /* 0x000000102a207825 */ /* 0x002fcc00078e0020 */
[----:B------:R-:W3:Y:S01]  /*0ab0*/  LDG.E.128 R32, desc[UR6][R32.64] ;  /* 0x0000000620207981 */ /* 0x000ee2000c1e1d00 */
[----:B-----5:R-:W-:Y:S02]  /*0ac0*/  HADD2.F32 R56, -RZ, R36.H0_H0 ;  /* 0x20000024ff387230 */ /* 0x020fe40000004100 */
[----:B------:R-:W-:Y:S02]  /*0ad0*/  HADD2.F32 R58, -RZ, R37.H0_H0 ;  /* 0x20000025ff3a7230 */ /* 0x000fe40000004100 */
[--C-:B------:R-:W-:Y:S02]  /*0ae0*/  HADD2.F32 R64, -RZ, R39.reuse.H0_H0 ;  /* 0x20000027ff407230 */ /* 0x100fe40000004100 */
[----:B------:R-:W-:Y:S02]  /*0af0*/  HADD2.F32 R66, -RZ, R39.H1_H1 ;  /* 0x30000027ff427230 */ /* 0x000fe40000004100 */
[----:B------:R-:W-:Y:S02]  /*0b00*/  HADD2.F32 R60, -RZ, R37.H1_H1 ;  /* 0x30000025ff3c7230 */ /* 0x000fe40000004100 */
[----:B------:R-:W-:-:S02]  /*0b10*/  HADD2.F32 R62, -RZ, R38.H0_H0 ;  /* 0x20000026ff3e7230 */ /* 0x000fc40000004100 */
[----:B------:R-:W-:Y:S02]  /*0b20*/  HADD2.F32 R36, -RZ, R36.H1_H1 ;  /* 0x30000024ff247230 */ /* 0x000fe40000004100 */
[----:B------:R-:W-:Y:S02]  /*0b30*/  HADD2.F32 R38, -RZ, R38.H1_H1 ;  /* 0x30000026ff267230 */ /* 0x000fe40000004100 */
[----:B---3--:R-:W-:Y:S02]  /*0b40*/  HADD2.F32 R61, -RZ, R32.H0_H0 ;  /* 0x20000020ff3d7230 */ /* 0x008fe40000004100 */
[--C-:B------:R-:W-:Y:S02]  /*0b50*/  HADD2.F32 R57, -RZ, R33.reuse.H0_H0 ;  /* 0x20000021ff397230 */ /* 0x100fe40000004100 */
[----:B------:R-:W-:Y:S02]  /*0b60*/  HADD2.F32 R33, -RZ, R33.H1_H1 ;  /* 0x30000021ff217230 */ /* 0x000fe40000004100 */
[----:B------:R-:W-:Y:S01]  /*0b70*/  FFMA.FTZ R61, R56, R41, R61 ;  /* 0x00000029383d7223 */ /* 0x000fe2000001003d */
[----:B------:R-:W-:-:S02]  /*0b80*/  HADD2.F32 R39, -RZ, R34.H0_H0 ;  /* 0x20000022ff277230 */ /* 0x000fc40000004100 */
[-C--:B------:R-:W-:Y:S01]  /*0b90*/  FFMA.FTZ R57, R58, R41.reuse, R57 ;  /* 0x000000293a397223 */ /* 0x080fe20000010039 */
[--C-:B------:R-:W-:Y:S02]  /*0ba0*/  HADD2.F32 R51, -RZ, R35.reuse.H0_H0 ;  /* 0x20000023ff337230 */ /* 0x100fe40000004100 */
        /* <DEDUP_REMOVED lines=14> */
.L_x_3736:
[----:B0-----:R-:W-:-:S04]  /*0c90*/  UISETP.NE.U32.AND UP1, UPT, UR12, URZ, UPT ;  /* 0x000000ff0c00728c */ /* 0x001fc8000bf25070 */
[----:B------:R-:W-:-:S09]  /*0ca0*/  UISETP.NE.AND.EX UP1, UPT, UR13, URZ, UPT, UP1 ;  /* 0x000000ff0d00728c */ /* 0x000fd2000bf25310 */
[----:B------:R-:W-:Y:S05]  /*0cb0*/  BRA.U UP1, `(.L_x_3738) ;  /* 0x0000000101447547 */ /* 0x000fea000b800000 */
[----:B-1---5:R-:W-:Y:S02]  /*0cc0*/  HADD2.F32 R56, -RZ, R36.H0_H0 ;  /* 0x20000024ff387230 */ /* 0x022fe40000004100 */
[--C-:B------:R-:W-:Y:S02]  /*0cd0*/  HADD2.F32 R58, -RZ, R37.reuse.H0_H0 ;  /* 0x20000025ff3a7230 */ /* 0x100fe40000004100 */
        /* <DEDUP_REMOVED lines=15> */
.L_x_3738:
[----:B-1---5:R-:W-:Y:S02]  /*0dd0*/  HADD2.F32 R32, -RZ, R36.H0_H0 ;  /* 0x20000024ff207230 */ /* 0x022fe40000004100 */
        /* <DEDUP_REMOVED lines=19> */
.L_x_3737:
        /* <DEDUP_REMOVED lines=18> */
[----:B---3--:R-:W-:Y:S02]  /*1030*/  HADD2.F32 R39, -RZ, R33.H0_H0 ;  /* 0x20000021ff277230 */ /* 0x008fe40000004100 */
        /* <DEDUP_REMOVED lines=13> */
[-C--:B------:R-:W-:Y:S01]  /*1110*/  FFMA.FTZ R70, R38, R41.reuse, R63 ;  /* 0x0000002926467223 */ /* 0x080fe2000001003f */
[----:B------:R-:W-:Y:S01]  /*1120*/  F2FP.F16.F32.PACK_AB R32, R67, R68 ;  /* 0x000000444320723e */ /* 0x000fe200000000ff */
[----:B------:R-:W-:Y:S02]  /*1130*/  FFMA.FTZ R66, R76, R41, R35 ;  /* 0x000000294c427223 */ /* 0x000fe40000010023 */
[----:B------:R-:W-:Y:S02]  /*1140*/  F2FP.F16.F32.PACK_AB R33, R65, R64 ;  /* 0x000000404121723e */ /* 0x000fe400000000ff */
[----:B------:R-:W-:Y:S02]  /*1150*/  F2FP.F16.F32.PACK_AB R34, R70, R69 ;  /* 0x000000454622723e */ /* 0x000fe400000000ff */
[----:B------:R-:W-:Y:S01]  /*1160*/  F2FP.F16.F32.PACK_AB R35, R66, R71 ;  /* 0x000000474223723e */ /* 0x000fe200000000ff */
[----:B------:R-:W-:Y:S06]  /*1170*/  BRA `(.L_x_3740) ;  /* 0x0000000000a07947 */ /* 0x000fec0003800000 */
.L_x_3739:
[----:B0-----:R-:W-:-:S04]  /*1180*/  UISETP.NE.U32.AND UP1, UPT, UR12, URZ, UPT ;  /* 0x000000ff0c00728c */ /* 0x001fc8000bf25070 */
[----:B------:R-:W-:-:S09]  /*1190*/  UISETP.NE.AND.EX UP1, UPT, UR13, URZ, UPT, UP1 ;  /* 0x000000ff0d00728c */ /* 0x000fd2000bf25310 */
[----:B------:R-:W-:Y:S05]  /*11a0*/  BRA.U UP1, `(.L_x_3741) ;  /* 0x0000000101447547 */ /* 0x000fea000b800000 */
[----:B-----5:R-:W-:Y:S02]  /*11b0*/  HADD2.F32 R68, -RZ, R36.H0_H0 ;  /* 0x20000024ff447230 */ /* 0x020fe40000004100 */
[--C-:B------:R-:W-:Y:S02]  /*11c0*/  HADD2.F32 R66, -RZ, R37.reuse.H1_H1 ;  /* 0x30000025ff427230 */ /* 0x100fe40000004100 */
[----:B------:R-:W-:Y:S02]  /*11d0*/  HADD2.F32 R70, -RZ, R38.H0_H0 ;  /* 0x20000026ff467230 */ /* 0x000fe40000004100 */
[-C--:B------:R-:W-:Y:S01]  /*11e0*/  FMUL.FTZ R68, R68, R41.reuse ;  /* 0x0000002944447220 */ /* 0x080fe20000410000 */
[----:B------:R-:W-:Y:S02]  /*11f0*/  HADD2.F32 R36, -RZ, R36.H1_H1 ;  /* 0x30000024ff247230 */ /* 0x000fe40000004100 */
[----:B-1----:R-:W-:Y:S01]  /*1200*/  FMUL.FTZ R65, R66, R41 ;  /* 0x0000002942417220 */ /* 0x002fe20000410000 */
        /* <DEDUP_REMOVED lines=11> */
.L_x_3741:
[--C-:B-----5:R-:W-:Y:S02]  /*12c0*/  HADD2.F32 R66, -RZ, R39.reuse.H0_H0 ;  /* 0x20000027ff427230 */ /* 0x120fe40000004100 */
[----:B------:R-:W-:Y:S02]  /*12d0*/  HADD2.F32 R68, -RZ, R36.H0_H0 ;  /* 0x20000024ff447230 */ /* 0x000fe40000004100 */
[----:B-1----:R-:W-:Y:S02]  /*12e0*/  HADD2.F32 R34, -RZ, R38.H0_H0 ;  /* 0x20000026ff227230 */ /* 0x002fe40000004100 */
        /* <DEDUP_REMOVED lines=12> */
[-C--:B------:R-:W-:Y:S01]  /*13b0*/  FMUL.FTZ R65, R32, R41.reuse ;  /* 0x0000002920417220 */ /* 0x080fe20000410000 */
[----:B------:R-:W-:Y:S01]  /*13c0*/  F2FP.F16.F32.PACK_AB R32, R67, R68 ;  /* 0x000000444320723e */ /* 0x000fe200000000ff */
[----:B------:R-:W-:-:S03]  /*13d0*/  FMUL.FTZ R70, R38, R41 ;  /* 0x0000002926467220 */ /* 0x000fc60000410000 */
[----:B------:R-:W-:Y:S02]  /*13e0*/  F2FP.F16.F32.PACK_AB R33, R65, R64 ;  /* 0x000000404121723e */ /* 0x000fe400000000ff */
[----:B------:R-:W-:-:S07]  /*13f0*/  F2FP.F16.F32.PACK_AB R34, R70, R69 ;  /* 0x000000454622723e */ /* 0x000fce00000000ff */
.L_x_3740:
[----:B------:R-:W1:Y:S01]  /*1400*/  @P1 LDC.64 R36, c[0x0][0x3a8] ;  /* 0x0000ea00ff241b82 */ /* 0x000e620000000a00 */
[----:B------:R-:W-:Y:S01]  /*1410*/  IADD3 R72, PT, PT, R40, 0x60, RZ ;  /* 0x0000006028487810 */ /* 0x000fe20007ffe0ff */
[----:B-1----:R-:W-:-:S04]  /*1420*/  @P1 IMAD.WIDE.U32 R76, R59, 0x10, R36 ;  /* 0x000000103b4c1825 */ /* 0x002fc800078e0024 */
[----:B------:R-:W-:Y:S01]  /*1430*/  IMAD.WIDE.U32 R36, R72, 0x10, R74 ;  /* 0x0000001048247825 */ /* 0x000fe200078e004a */
[----:B------:R1:W-:Y:S05]  /*1440*/  @P1 STG.E.128 desc[UR6][R76.64], R32 ;  /* 0x000000204c001986 */ /* 0x0003ea000c101d06 */
[----:B------:R-:W5:Y:S01]  /*1450*/  LDG.E.128 R36, desc[UR6][R36.64] ;  /* 0x0000000624247981 */ /* 0x000f62000c1e1d00 */
[----:B------:R-:W-:Y:S05]  /*1460*/  BRA.U !UP0, `(.L_x_3742) ;  /* 0x0000000108807547 */ /* 0x000fea000b800000 */
[----:B-1----:R-:W1:Y:S02]  /*1470*/  LDC.64 R32, c[0x0][0x3a0] ;  /* 0x0000e800ff207b82 */ /* 0x002e640000000a00 */
[----:B-1----:R-:W-:-:S06]  /*1480*/  IMAD.WIDE.U32 R32, R72, 0x10, R32 ;  /* 0x0000001048207825 */ /* 0x002fcc00078e0020 */
[----:B------:R-:W3:Y:S01]  /*1490*/  LDG.E.128 R32, desc[UR6][R32.64] ;  /* 0x0000000620207981 */ /* 0x000ee2000c1e1d00 */
        /* <DEDUP_REMOVED lines=8> */
[--C-:B---3--:R-:W-:Y:S02]  /*1520*/  HADD2.F32 R39, -RZ, R35.reuse.H0_H0 ;  /* 0x20000023ff277230 */ /* 0x108fe40000004100 */
[----:B------:R-:W-:Y:S02]  /*1530*/  HADD2.F32 R77, -RZ, R35.H1_H1 ;  /* 0x30000023ff4d7230 */ /* 0x000fe40000004100 */
[----:B------:R-:W-:Y:S02]  /*1540*/  HADD2.F32 R73, -RZ, R33.H0_H0 ;  /* 0x20000021ff497230 */ /* 0x000fe40000004100 */
[----:B------:R-:W-:Y:S01]  /*1550*/  FFMA.FTZ R74, R74, R41, R39 ;  /* 0x000000294a4a7223 */ /* 0x000fe20000010027 */
[----:B------:R-:W-:-:S02]  /*1560*/  HADD2.F32 R75, -RZ, R34.H1_H1 ;  /* 0x30000022ff4b7230 */ /* 0x000fc40000004100 */
[-C--:B------:R-:W-:Y:S01]  /*1570*/  FFMA.FTZ R39, R84, R41.reuse, R77 ;  /* 0x0000002954277223 */ /* 0x080fe2000001004d */
[--C-:B------:R-:W-:Y:S02]  /*1580*/  HADD2.F32 R35, -RZ, R32.reuse.H0_H0 ;  /* 0x20000020ff237230 */ /* 0x100fe40000004100 */
[-C--:B------:R-:W-:Y:S01]  /*1590*/  FFMA.FTZ R73, R36, R41.reuse, R73 ;  /* 0x0000002924497223 */ /* 0x080fe20000010049 */
[----:B------:R-:W-:Y:S02]  /*15a0*/  HADD2.F32 R37, -RZ, R32.H1_H1 ;  /* 0x30000020ff257230 */ /* 0x000fe40000004100 */
[-C--:B------:R-:W-:Y:S01]  /*15b0*/  FFMA.FTZ R75, R38, R41.reuse, R75 ;  /* 0x00000029264b7223 */ /* 0x080fe2000001004b */
[----:B------:R-:W-:Y:S02]  /*15c0*/  HADD2.F32 R33, -RZ, R33.H1_H1 ;  /* 0x30000021ff217230 */ /* 0x000fe40000004100 */
[----:B------:R-:W-:Y:S01]  /*15d0*/  FFMA.FTZ R76, R76, R41, R35 ;  /* 0x000000294c4c7223 */ /* 0x000fe20000010023 */
[----:B------:R-:W-:-:S02]  /*15e0*/  HADD2.F32 R63, -RZ, R34.H0_H0 ;  /* 0x20000022ff3f7230 */ /* 0x000fc40000004100 */
[-C--:B------:R-:W-:Y:S01]  /*15f0*/  FFMA.FTZ R37, R78, R41.reuse, R37 ;  /* 0x000000294e257223 */ /* 0x080fe20000010025 */
[----:B------:R-:W-:Y:S01]  /*1600*/  F2FP.F16.F32.PACK_AB R35, R39, R74 ;  /* 0x0000004a2723723e */ /* 0x000fe200000000ff */
[-C--:B------:R-:W-:Y:S01]  /*1610*/  FFMA.FTZ R38, R80, R41.reuse, R33 ;  /* 0x0000002950267223 */ /* 0x080fe20000010021 */
[----:B------:R-:W-:Y:S02]  /*1620*/  FFMA.FTZ R36, R82, R41, R63 ;  /* 0x0000002952247223 */ /* 0x000fe4000001003f */
[----:B------:R-:W-:Y:S02]  /*1630*/  F2FP.F16.F32.PACK_AB R32, R37, R76 ;  /* 0x0000004c2520723e */ /* 0x000fe400000000ff */
[----:B------:R-:W-:Y:S02]  /*1640*/  F2FP.F16.F32.PACK_AB R33, R38, R73 ;  /* 0x000000492621723e */ /* 0x000fe400000000ff */
[----:B------:R-:W-:Y:S01]  /*1650*/  F2FP.F16.F32.PACK_AB R34, R75, R36 ;  /* 0x000000244b22723e */ /* 0x000fe200000000ff */
[----:B------:R-:W-:Y:S06]  /*1660*/  BRA `(.L_x_3743) ;  /* 0x0000000000a07947 */ /* 0x000fec0003800000 */
.L_x_3742:
[----:B0-----:R-:W-:-:S04]  /*1670*/  UISETP.NE.U32.AND UP0, UPT, UR12, URZ, UPT ;  /* 0x000000ff0c00728c */ /* 0x001fc8000bf05070 */
[----:B------:R-:W-:-:S09]  /*1680*/  UISETP.NE.AND.EX UP0, UPT, UR13, URZ, UPT, UP0 ;  /* 0x000000ff0d00728c */ /* 0x000fd2000bf05300 */
[----:B------:R-:W-:Y:S05]  /*1690*/  BRA.U UP0, `(.L_x_3744) ;  /* 0x0000000100447547 */ /* 0x000fea000b800000 */
[--C-:B-1---5:R-:W-:Y:S02]  /*16a0*/  HADD2.F32 R76, -RZ, R36.reuse.H0_H0 ;  /* 0x20000024ff4c7230 */ /* 0x122fe40000004100 */
[----:B------:R-:W-:Y:S02]  /*16b0*/  HADD2.F32 R36, -RZ, R36.H1_H1 ;  /* 0x30000024ff247230 */ /* 0x000fe40000004100 */
[--C-:B------:R-:W-:Y:S02]  /*16c0*/  HADD2.F32 R74, -RZ, R39.reuse.H0_H0 ;  /* 0x20000027ff4a7230 */ /* 0x100fe40000004100 */
[-C--:B------:R-:W-:Y:S01]  /*16d0*/  FMUL.FTZ R76, R76, R41.reuse ;  /* 0x000000294c4c7220 */ /* 0x080fe20000410000 */
[----:B------:R-:W-:Y:S02]  /*16e0*/  HADD2.F32 R86, -RZ, R39.H1_H1 ;  /* 0x30000027ff567230 */ /* 0x000fe40000004100 */
        /* <DEDUP_REMOVED lines=10> */
[----:B------:R-:W-:Y:S01]  /*1790*/  FMUL.FTZ R75, R84, R41 ;  /* 0x00000029544b7220 */ /* 0x000fe20000410000 */
[----:B------:R-:W-:Y:S06]  /*17a0*/  BRA `(.L_x_3743) ;  /* 0x0000000000507947 */ /* 0x000fec0003800000 */
.L_x_3744:
        /* <DEDUP_REMOVED lines=15> */
[----:B------:R-:W-:Y:S01]  /*18a0*/  F2FP.F16.F32.PACK_AB R34, R75, R36 ;  /* 0x000000244b22723e */ /* 0x000fe200000000ff */
[----:B------:R-:W-:Y:S01]  /*18b0*/  FMUL.FTZ R38, R78, R41 ;  /* 0x000000294e267220 */ /* 0x000fe20000410000 */
[----:B------:R-:W-:-:S02]  /*18c0*/  F2FP.F16.F32.PACK_AB R35, R39, R74 ;  /* 0x0000004a2723723e */ /* 0x000fc400000000ff */
[----:B------:R-:W-:Y:S02]  /*18d0*/  F2FP.F16.F32.PACK_AB R32, R37, R76 ;  /* 0x0000004c2520723e */ /* 0x000fe400000000ff */
[----:B------:R-:W-:-:S07]  /*18e0*/  F2FP.F16.F32.PACK_AB R33, R38, R73 ;  /* 0x000000492621723e */ /* 0x000fce00000000ff */
.L_x_3743:
[----:B------:R-:W-:Y:S01]  /*18f0*/  FADD.FTZ R78, RZ, R50 ;  /* 0x00000032ff4e7221 */ /* 0x000fe20000010000 */
[----:B------:R-:W-:Y:S01]  /*1900*/  UMOV UR4, 0xffffffff ;  /* 0xffffffff00047882 */ /* 0x000fe20000000000 */
[----:B------:R-:W-:Y:S02]  /*1910*/  ISETP.NE.AND P0, PT, R14, RZ, PT ;  /* 0x000000ff0e00720c */ /* 0x000fe40003f05270 */
        /* <DEDUP_REMOVED lines=18> */
[----:B------:R-:W-:Y:S02]  /*1a40*/  FADD.FTZ R80, R78, R65 ;  /* 0x000000414e507221 */ /* 0x000fe40000010000 */
[----:B------:R-:W1:Y:S02]  /*1a50*/  @P1 LDC.64 R78, c[0x0][0x3a8] ;  /* 0x0000ea00ff4e1b82 */ /* 0x000e640000000a00 */
[----:B------:R-:W-:-:S04]  /*1a60*/  FADD.FTZ R41, R80, R69 ;  /* 0x0000004550297221 */ /* 0x000fc80000010000 */
[----:B------:R-:W-:-:S04]  /*1a70*/  FADD.FTZ R80, R41, R70 ;  /* 0x0000004629507221 */ /* 0x000fc80000010000 */
[----:B------:R-:W-:-:S04]  /*1a80*/  FADD.FTZ R41, R80, R71 ;  /* 0x0000004750297221 */ /* 0x000fc80000010000 */
[----:B------:R-:W-:-:S04]  /*1a90*/  FADD.FTZ R41, R41, R66 ;  /* 0x0000004229297221 */ /* 0x000fc80000010000 */
[----:B------:R-:W-:-:S04]  /*1aa0*/  FADD.FTZ R80, R41, R76 ;  /* 0x0000004c29507221 */ /* 0x000fc80000010000 */
[----:B------:R-:W-:Y:S01]  /*1ab0*/  FADD.FTZ R80, R80, R37 ;  /* 0x0000002550507221 */ /* 0x000fe20000010000 */
[----:B-1----:R-:W-:-:S04]  /*1ac0*/  @P1 IMAD.WIDE.U32 R78, R72, 0x10, R78 ;  /* 0x00000010484e1825 */ /* 0x002fc800078e004e */
[----:B------:R-:W-:Y:S01]  /*1ad0*/  FADD.FTZ R41, R80, R73 ;  /* 0x0000004950297221 */ /* 0x000fe20000010000 */
[----:B------:R1:W-:Y:S03]  /*1ae0*/  @P1 STG.E.128 desc[UR6][R78.64], R32 ;  /* 0x000000204e001986 */ /* 0x0003e6000c101d06 */
[----:B------:R-:W-:-:S04]  /*1af0*/  FADD.FTZ R41, R41, R38 ;  /* 0x0000002629297221 */ /* 0x000fc80000010000 */
[----:B------:R-:W-:-:S04]  /*1b00*/  FADD.FTZ R80, R41, R36 ;  /* 0x0000002429507221 */ /* 0x000fc80000010000 */
[----:B------:R-:W-:-:S04]  /*1b10*/  FADD.FTZ R41, R80, R75 ;  /* 0x0000004b50297221 */ /* 0x000fc80000010000 */
[----:B------:R-:W-:-:S04]  /*1b20*/  FADD.FTZ R80, R41, R74 ;  /* 0x0000004a29507221 */ /* 0x000fc80000010000 */
[----:B------:R-:W-:Y:S01]  /*1b30*/  FADD.FTZ R80, R80, R39 ;  /* 0x0000002750507221 */ /* 0x000fe20000010000 */
[----:B-1----:R-:W-:Y:S06]  /*1b40*/  BRA.DIV UR4, `(.L_x_3745) ;  /* 0x0000001204807947 */ /* 0x002fec000b800000 */
[----:B------:R-:W1:Y:S01]  /*1b50*/  SHFL.BFLY PT, R41, R80, 0x1, 0x1f ;  /* 0x0c201f0050297f89 */ /* 0x000e6200000e0000 */
[----:B------:R-:W3:Y:S01]  /*1b60*/  LDC R63, c[0x0][0x400] ;  /* 0x00010000ff3f7b82 */ /* 0x000ee20000000800 */
[----:B-1----:R-:W-:-:S05]  /*1b70*/  FADD.FTZ R78, R80, R41 ;  /* 0x00000029504e7221 */ /* 0x002fca0000010000 */
[----:B------:R-:W1:Y:S02]  /*1b80*/  SHFL.BFLY PT, R41, R78, 0x2, 0x1f ;  /* 0x0c401f004e297f89 */ /* 0x000e6400000e0000 */
[----:B-1----:R-:W-:-:S05]  /*1b90*/  FADD.FTZ R79, R78, R41 ;  /* 0x000000294e4f7221 */ /* 0x002fca0000010000 */
[----:B------:R-:W1:Y:S02]  /*1ba0*/  SHFL.BFLY PT, R82, R79, 0x4, 0x1f ;  /* 0x0c801f004f527f89 */ /* 0x000e6400000e0000 */
[----:B-1----:R-:W-:-:S05]  /*1bb0*/  FADD.FTZ R82, R79, R82 ;  /* 0x000000524f527221 */ /* 0x002fca0000010000 */
[----:B------:R-:W1:Y:S02]  /*1bc0*/  SHFL.BFLY PT, R41, R82, 0x8, 0x1f ;  /* 0x0d001f0052297f89 */ /* 0x000e6400000e0000 */
[----:B-1----:R-:W-:-:S05]  /*1bd0*/  FADD.FTZ R81, R82, R41 ;  /* 0x0000002952517221 */ /* 0x002fca0000010000 */
[----:B------:R-:W1:Y:S02]  /*1be0*/  SHFL.BFLY PT, R84, R81, 0x10, 0x1f ;  /* 0x0e001f0051547f89 */ /* 0x000e6400000e0000 */
[----:B-1----:R-:W-:-:S04]  /*1bf0*/  FADD.FTZ R84, R81, R84 ;  /* 0x0000005451547221 */ /* 0x002fc80000010000 */
[----:B---3--:R-:W-:-:S04]  /*1c00*/  FMUL.FTZ R77, R84, R63 ;  /* 0x0000003f544d7220 */ /* 0x008fc80000410000 */
        /* <DEDUP_REMOVED lines=64> */
[----:B------:R-:W1:Y:S02]  /*2010*/  SHFL.BFLY PT, R78, R41, 0x1, 0x1f ;  /* 0x0c201f00294e7f89 */ /* 0x000e6400000e0000 */
[----:B-1----:R-:W-:-:S05]  /*2020*/  FADD.FTZ R78, R41, R78 ;  /* 0x0000004e294e7221 */ /* 0x002fca0000010000 */
[----:B------:R-:W1:Y:S02]  /*2030*/  SHFL.BFLY PT, R79, R78, 0x2, 0x1f ;  /* 0x0c401f004e4f7f89 */ /* 0x000e6400000e0000 */
[----:B-1----:R-:W-:-:S05]  /*2040*/  FADD.FTZ R79, R78, R79 ;  /* 0x0000004f4e4f7221 */ /* 0x002fca0000010000 */
[----:B------:R-:W1:Y:S02]  /*2050*/  SHFL.BFLY PT, R80, R79, 0x4, 0x1f ;  /* 0x0c801f004f507f89 */ /* 0x000e6400000e0000 */
[----:B-1----:R-:W-:-:S05]  /*2060*/  FADD.FTZ R80, R79, R80 ;  /* 0x000000504f507221 */ /* 0x002fca0000010000 */
[----:B------:R-:W1:Y:S02]  /*2070*/  SHFL.BFLY PT, R81, R80, 0x8, 0x1f ;  /* 0x0d001f0050517f89 */ /* 0x000e6400000e0000 */
[----:B-1----:R-:W-:-:S05]  /*2080*/  FADD.FTZ R81, R80, R81 ;  /* 0x0000005150517221 */ /* 0x002fca0000010000 */
[----:B------:R1:W3:Y:S02]  /*2090*/  SHFL.BFLY PT, R82, R81, 0x10, 0x1f ;  /* 0x0e001f0051527f89 */ /* 0x0002e400000e0000 */
.L_x_3758:
[----:B------:R-:W-:Y:S01]  /*20a0*/  FMUL.FTZ R41, R77, R77 ;  /* 0x0000004d4d297220 */ /* 0x000fe20000410000 */
[----:B---3--:R-:W-:Y:S01]  /*20b0*/  FADD.FTZ R82, R81, R82 ;  /* 0x0000005251527221 */ /* 0x008fe20000010000 */
[--C-:B------:R-:W-:Y:S01]  /*20c0*/  HADD2.F32 R79, -RZ, R13.reuse.H0_H0 ;  /* 0x2000000dff4f7230 */ /* 0x100fe20000004100 */
[----:B------:R-:W3:Y:S01]  /*20d0*/  LDC.64 R90, c[0x0][0x428] ;  /* 0x00010a00ff5a7b82 */ /* 0x000ee20000000a00 */
[--C-:B-1----:R-:W-:Y:S01]  /*20e0*/  HADD2.F32 R81, -RZ, R16.reuse.H0_H0 ;  /* 0x20000010ff517230 */ /* 0x102fe20000004100 */
[----:B------:R-:W-:Y:S01]  /*20f0*/  FSEL R78, R41, RZ, P3 ;  /* 0x000000ff294e7208 */ /* 0x000fe20001800000 */
[----:B--2---:R-:W-:Y:S01]  /*2100*/  FFMA.FTZ R63, R82, R63, UR8 ;  /* 0x00000008523f7e23 */ /* 0x004fe2000801003f */
[----:B------:R-:W-:Y:S01]  /*2110*/  FSEL R41, R77, RZ, !P3 ;  /* 0x000000ff4d297208 */ /* 0x000fe20005800000 */
[----:B------:R-:W-:Y:S02]  /*2120*/  HADD2.F32 R80, -RZ, R13.H1_H1 ;  /* 0x3000000dff507230 */ /* 0x000fe40000004100 */
[----:B------:R-:W-:Y:S01]  /*2130*/  FADD.FTZ R63, R63, R78 ;  /* 0x0000004e3f3f7221 */ /* 0x000fe20000010000 */
[----:B------:R-:W-:-:S02]  /*2140*/  HADD2.F32 R82, -RZ, R16.H1_H1 ;  /* 0x30000010ff527230 */ /* 0x000fc40000004100 */
[C---:B------:R-:W-:Y:S01]  /*2150*/  FADD.FTZ R50, -R41.reuse, R50 ;  /* 0x0000003229327221 */ /* 0x040fe20000010100 */
[C---:B------:R-:W-:Y:S01]  /*2160*/  FADD.FTZ R78, -R41.reuse, R43 ;  /* 0x0000002b294e7221 */ /* 0x040fe20000010100 */
[C---:B------:R-:W-:Y:S01]  /*2170*/  FADD.FTZ R44, -R41.reuse, R44 ;  /* 0x0000002c292c7221 */ /* 0x040fe20000010100 */
[C---:B------:R-:W-:Y:S01]  /*2180*/  FADD.FTZ R48, -R41.reuse, R48 ;  /* 0x0000003029307221 */ /* 0x040fe20000010100 */
[----:B------:R-:W1:Y:S01]  /*2190*/  MUFU.RSQ R63, R63 ;  /* 0x0000003f003f7308 */ /* 0x000e620000001400 */
[----:B------:R-:W-:Y:S02]  /*21a0*/  HADD2.F32 R83, -RZ, R11.H1_H1 ;  /* 0x3000000bff537230 */ /* 0x000fe40000004100 */
[C---:B------:R-:W-:Y:S01]  /*21b0*/  FADD.FTZ R84, -R41.reuse, R49 ;  /* 0x0000003129547221 */ /* 0x040fe20000010100 */
[----:B------:R-:W-:Y:S02]  /*21c0*/  HADD2.F32 R85, -RZ, R18.H1_H1 ;  /* 0x30000012ff557230 */ /* 0x000fe40000004100 */
[C---:B------:R-:W-:Y:S01]  /*21d0*/  FADD.FTZ R46, -R41.reuse, R46 ;  /* 0x0000002e292e7221 */ /* 0x040fe20000010100 */
[C---:B------:R-:W-:Y:S01]  /*21e0*/  FADD.FTZ R60, -R41.reuse, R60 ;  /* 0x0000003c293c7221 */ /* 0x040fe20000010100 */
[C---:B------:R-:W-:Y:S01]  /*21f0*/  FADD.FTZ R56, -R41.reuse, R56 ;  /* 0x0000003829387221 */ /* 0x040fe20000010100 */
[C---:B------:R-:W-:Y:S01]  /*2200*/  FADD.FTZ R58, -R41.reuse, R58 ;  /* 0x0000003a293a7221 */ /* 0x040fe20000010100 */
[C---:B------:R-:W-:Y:S01]  /*2210*/  FADD.FTZ R62, -R41.reuse, R62 ;  /* 0x0000003e293e7221 */ /* 0x040fe20000010100 */
[C---:B------:R-:W-:Y:S01]  /*2220*/  FADD.FTZ R68, -R41.reuse, R68 ;  /* 0x0000004429447221 */ /* 0x040fe20000010100 */
[----:B------:R-:W-:Y:S01]  /*2230*/  FADD.FTZ R64, -R41, R64 ;  /* 0x0000004029407221 */ /* 0x000fe20000010100 */
[----:B------:R-:W-:-:S02]  /*2240*/  HADD2.F32 R87, -RZ, R3.H0_H0 ;  /* 0x20000003ff577230 */ /* 0x000fc40000004100 */
[C---:B------:R-:W-:Y:S01]  /*2250*/  FADD.FTZ R70, -R41.reuse, R70 ;  /* 0x0000004629467221 */ /* 0x040fe20000010100 */
[C---:B------:R-:W-:Y:S01]  /*2260*/  FADD.FTZ R66, -R41.reuse, R66 ;  /* 0x0000004229427221 */ /* 0x040fe20000010100 */
[C---:B------:R-:W-:Y:S01]  /*2270*/  FADD.FTZ R76, -R41.reuse, R76 ;  /* 0x0000004c294c7221 */ /* 0x040fe20000010100 */
[C---:B------:R-:W-:Y:S01]  /*2280*/  FADD.FTZ R38, -R41.reuse, R38 ;  /* 0x0000002629267221 */ /* 0x040fe20000010100 */
[----:B------:R-:W-:Y:S01]  /*2290*/  FADD.FTZ R74, -R41, R74 ;  /* 0x0000004a294a7221 */ /* 0x000fe20000010100 */
[--C-:B------:R-:W-:Y:S02]  /*22a0*/  HADD2.F32 R86, -RZ, R12.reuse.H0_H0 ;  /* 0x2000000cff567230 */ /* 0x100fe40000004100 */
[C---:B-1----:R-:W-:Y:S01]  /*22b0*/  FMUL.FTZ R50, R63.reuse, R50 ;  /* 0x000000323f327220 */ /* 0x042fe20000410000 */
[C---:B------:R-:W-:Y:S01]  /*22c0*/  FMUL.FTZ R43, R63.reuse, R78 ;  /* 0x0000004e3f2b7220 */ /* 0x040fe20000410000 */
[----:B------:R-:W-:Y:S02]  /*22d0*/  HADD2.F32 R78, -RZ, R11.H0_H0 ;  /* 0x2000000bff4e7230 */ /* 0x000fe40000004100 */
[----:B------:R-:W-:Y:S01]  /*22e0*/  FMUL.FTZ R44, R63, R44 ;  /* 0x0000002c3f2c7220 */ /* 0x000fe20000410000 */
[----:B------:R-:W-:Y:S01]  /*22f0*/  FFMA.FTZ R50, R50, R79, R81 ;  /* 0x0000004f32327223 */ /* 0x000fe20000010051 */
[----:B------:R-:W-:Y:S01]  /*2300*/  FFMA.FTZ R43, R43, R80, R82 ;  /* 0x000000502b2b7223 */ /* 0x000fe20000010052 */
[----:B------:R-:W-:-:S02]  /*2310*/  HADD2.F32 R79, -RZ, R12.H1_H1 ;  /* 0x3000000cff4f7230 */ /* 0x000fc40000004100 */
[----:B------:R-:W-:Y:S01]  /*2320*/  FADD.FTZ R82, -R41, R45 ;  /* 0x0000002d29527221 */ /* 0x000fe20000010100 */
[----:B------:R-:W-:Y:S02]  /*2330*/  HADD2.F32 R81, -RZ, R17.H1_H1 ;  /* 0x30000011ff517230 */ /* 0x000fe40000004100 */
[C---:B------:R-:W-:Y:S01]  /*2340*/  FMUL.FTZ R45, R63.reuse, R48 ;  /* 0x000000303f2d7220 */ /* 0x040fe20000410000 */
[----:B------:R-:W-:Y:S02]  /*2350*/  HADD2.F32 R80, -RZ, R18.H0_H0 ;  /* 0x20000012ff507230 */ /* 0x000fe40000004100 */
[C---:B------:R-:W-:Y:S01]  /*2360*/  FMUL.FTZ R82, R63.reuse, R82 ;  /* 0x000000523f527220 */ /* 0x040fe20000410000 */
[----:B------:R-:W-:Y:S01]  /*2370*/  FMUL.FTZ R49, R63, R84 ;  /* 0x000000543f317220 */ /* 0x000fe20000410000 */
[----:B------:R-:W-:Y:S01]  /*2380*/  FFMA.FTZ R48, R44, R79, R81 ;  /* 0x0000004f2c307223 */ /* 0x000fe20000010051 */
[----:B------:R-:W-:Y:S01]  /*2390*/  FADD.FTZ R44, -R41, R47 ;  /* 0x0000002f292c7221 */ /* 0x000fe20000010100 */
[----:B------:R-:W-:Y:S01]  /*23a0*/  FFMA.FTZ R79, R45, R78, R80 ;  /* 0x0000004e2d4f7223 */ /* 0x000fe20000010050 */
[----:B------:R-:W-:Y:S01]  /*23b0*/  FADD.FTZ R80, -R41, R61 ;  /* 0x0000003d29507221 */ /* 0x000fe20000010100 */
[----:B------:R-:W-:Y:S01]  /*23c0*/  FFMA.FTZ R78, R82, R83, R85 ;  /* 0x00000053524e7223 */ /* 0x000fe20000010055 */
[----:B------:R-:W-:-:S02]  /*23d0*/  HADD2.F32 R45, -RZ, R10.H0_H0 ;  /* 0x2000000aff2d7230 */ /* 0x000fc40000004100 */
[C---:B------:R-:W-:Y:S01]  /*23e0*/  FMUL.FTZ R44, R63.reuse, R44 ;  /* 0x0000002c3f2c7220 */ /* 0x040fe20000410000 */
[--C-:B------:R-:W-:Y:S02]  /*23f0*/  HADD2.F32 R81, -RZ, R19.reuse.H0_H0 ;  /* 0x20000013ff517230 */ /* 0x100fe40000004100 */
[C---:B------:R-:W-:Y:S01]  /*2400*/  FMUL.FTZ R46, R63.reuse, R46 ;  /* 0x0000002e3f2e7220 */ /* 0x040fe20000410000 */
[----:B------:R-:W-:Y:S02]  /*2410*/  HADD2.F32 R83, -RZ, R10.H1_H1 ;  /* 0x3000000aff537230 */ /* 0x000fe40000004100 */
[----:B------:R-:W-:Y:S01]  /*2420*/  FMUL.FTZ R47, R63, R80 ;  /* 0x000000503f2f7220 */ /* 0x000fe20000410000 */
[----:B------:R-:W-:Y:S02]  /*2430*/  HADD2.F32 R85, -RZ, R19.H1_H1 ;  /* 0x30000013ff557230 */ /* 0x000fe40000004100 */
[----:B------:R-:W-:Y:S01]  /*2440*/  FFMA.FTZ R80, R44, R45, R81 ;  /* 0x0000002d2c507223 */ /* 0x000fe20000010051 */
[----:B------:R-:W-:-:S02]  /*2450*/  HADD2.F32 R82, -RZ, R9.H0_H0 ;  /* 0x20000009ff527230 */ /* 0x000fc40000004100 */
[C---:B------:R-:W-:Y:S01]  /*2460*/  FMUL.FTZ R45, R63.reuse, R60 ;  /* 0x0000003c3f2d7220 */ /* 0x040fe20000410000 */
[----:B------:R-:W-:Y:S02]  /*2470*/  HADD2.F32 R84, -RZ, R20.H0_H0 ;  /* 0x20000014ff547230 */ /* 0x000fe40000004100 */
[----:B------:R-:W-:Y:S01]  /*2480*/  FFMA.FTZ R61, R46, R83, R85 ;  /* 0x000000532e3d7223 */ /* 0x000fe20000010055 */
[----:B------:R-:W-:Y:S02]  /*2490*/  HADD2.F32 R46, -RZ, R9.H1_H1 ;  /* 0x30000009ff2e7230 */ /* 0x000fe40000004100 */
[----:B------:R-:W-:Y:S01]  /*24a0*/  FMUL.FTZ R56, R63, R56 ;  /* 0x000000383f387220 */ /* 0x000fe20000410000 */
[----:B------:R-:W-:Y:S02]  /*24b0*/  HADD2.F32 R81, -RZ, R8.H1_H1 ;  /* 0x30000008ff517230 */ /* 0x000fe40000004100 */
[----:B------:R-:W-:Y:S01]  /*24c0*/  FFMA.FTZ R44, R47, R82, R84 ;  /* 0x000000522f2c7223 */ /* 0x000fe20000010054 */
[----:B------:R-:W-:-:S02]  /*24d0*/  HADD2.F32 R82, -RZ, R20.H1_H1 ;  /* 0x30000014ff527230 */ /* 0x000fc40000004100 */
[----:B------:R-:W-:Y:S01]  /*24e0*/  FADD.FTZ R84, -R41, R57 ;  /* 0x0000003929547221 */ /* 0x000fe20000010100 */
[----:B------:R-:W-:Y:S02]  /*24f0*/  HADD2.F32 R57, -RZ, R21.H1_H1 ;  /* 0x30000015ff397230 */ /* 0x000fe40000004100 */
[C---:B------:R-:W-:Y:S01]  /*2500*/  FMUL.FTZ R62, R63.reuse, R62 ;  /* 0x0000003e3f3e7220 */ /* 0x040fe20000410000 */
[----:B------:R-:W-:Y:S02]  /*2510*/  HADD2.F32 R60, -RZ, R22.H0_H0 ;  /* 0x20000016ff3c7230 */ /* 0x000fe40000004100 */
[----:B------:R-:W-:Y:S01]  /*2520*/  FMUL.FTZ R47, R63, R84 ;  /* 0x000000543f2f7220 */ /* 0x000fe20000410000 */
[----:B------:R-:W-:Y:S01]  /*2530*/  FFMA.FTZ R45, R45, R46, R82 ;  /* 0x0000002e2d2d7223 */ /* 0x000fe20000010052 */
[C---:B------:R-:W-:Y:S01]  /*2540*/  FADD.FTZ R82, -R41.reuse, R55 ;  /* 0x0000003729527221 */ /* 0x040fe20000010100 */
[----:B------:R-:W-:Y:S01]  /*2550*/  FADD.FTZ R84, -R41, R51 ;  /* 0x0000003329547221 */ /* 0x000fe20000010100 */
[----:B------:R-:W-:Y:S01]  /*2560*/  FFMA.FTZ R46, R56, R81, R57 ;  /* 0x00000051382e7223 */ /* 0x000fe20000010039 */
[----:B------:R-:W-:-:S02]  /*2570*/  HADD2.F32 R56, -RZ, R7.H0_H0 ;  /* 0x20000007ff387230 */ /* 0x000fc40000004100 */
[C---:B------:R-:W-:Y:S01]  /*2580*/  FMUL.FTZ R55, R63.reuse, R58 ;  /* 0x0000003a3f377220 */ /* 0x040fe20000410000 */
[----:B------:R-:W-:Y:S02]  /*2590*/  HADD2.F32 R57, -RZ, R7.H1_H1 ;  /* 0x30000007ff397230 */ /* 0x000fe40000004100 */
[C---:B------:R-:W-:Y:S01]  /*25a0*/  FMUL.FTZ R58, R63.reuse, R82 ;  /* 0x000000523f3a7220 */ /* 0x040fe20000410000 */
[----:B------:R-:W-:Y:S02]  /*25b0*/  HADD2.F32 R81, -RZ, R22.H1_H1 ;  /* 0x30000016ff517230 */ /* 0x000fe40000004100 */
[----:B------:R-:W-:Y:S01]  /*25c0*/  FMUL.FTZ R84, R63, R84 ;  /* 0x000000543f547220 */ /* 0x000fe20000410000 */
[----:B------:R-:W-:Y:S02]  /*25d0*/  HADD2.F32 R83, -RZ, R6.H0_H0 ;  /* 0x20000006ff537230 */ /* 0x000fe40000004100 */
[----:B------:R-:W-:Y:S01]  /*25e0*/  FFMA.FTZ R55, R55, R56, R60 ;  /* 0x0000003837377223 */ /* 0x000fe2000001003c */
[----:B------:R-:W-:-:S02]  /*25f0*/  HADD2.F32 R51, -RZ, R23.H0_H0 ;  /* 0x20000017ff337230 */ /* 0x000fc40000004100 */
[----:B------:R-:W-:Y:S01]  /*2600*/  FADD.FTZ R82, -R41, R67 ;  /* 0x0000004329527221 */ /* 0x000fe20000010100 */
[----:B------:R-:W-:Y:S01]  /*2610*/  FFMA.FTZ R58, R58, R57, R81 ;  /* 0x000000393a3a7223 */ /* 0x000fe20000010051 */
[----:B------:R-:W-:Y:S02]  /*2620*/  HADD2.F32 R81, -RZ, R6.H1_H1 ;  /* 0x30000006ff517230 */ /* 0x000fe40000004100 */
[C---:B------:R-:W-:Y:S01]  /*2630*/  FMUL.FTZ R56, R63.reuse, R68 ;  /* 0x000000443f387220 */ /* 0x040fe20000410000 */
[----:B------:R-:W-:Y:S01]  /*2640*/  FFMA.FTZ R60, R84, R83, R51 ;  /* 0x00000053543c7223 */ /* 0x000fe20000010033 */
[----:B------:R-:W-:Y:S02]  /*2650*/  HADD2.F32 R51, -RZ, R23.H1_H1 ;  /* 0x30000017ff337230 */ /* 0x000fe40000004100 */
[----:B------:R-:W-:Y:S01]  /*2660*/  FMUL.FTZ R82, R63, R82 ;  /* 0x000000523f527220 */ /* 0x000fe20000410000 */
[----:B------:R-:W-:Y:S02]  /*2670*/  HADD2.F32 R57, -RZ, R5.H0_H0 ;  /* 0x20000005ff397230 */ /* 0x000fe40000004100 */
[----:B------:R-:W-:Y:S01]  /*2680*/  FADD.FTZ R68, -R41, R65 ;  /* 0x0000004129447221 */ /* 0x000fe20000010100 */
[----:B------:R-:W-:-:S02]  /*2690*/  HADD2.F32 R83, -RZ, R24.H0_H0 ;  /* 0x20000018ff537230 */ /* 0x000fc40000004100 */
[----:B------:R-:W-:Y:S01]  /*26a0*/  FFMA.FTZ R81, R62, R81, R51 ;  /* 0x000000513e517223 */ /* 0x000fe20000010033 */
[----:B------:R-:W-:Y:S02]  /*26b0*/  HADD2.F32 R85, -RZ, R5.H1_H1 ;  /* 0x30000005ff557230 */ /* 0x000fe40000004100 */
[C---:B------:R-:W-:Y:S01]  /*26c0*/  FMUL.FTZ R62, R63.reuse, R64 ;  /* 0x000000403f3e7220 */ /* 0x040fe20000410000 */
[----:B------:R-:W-:Y:S02]  /*26d0*/  HADD2.F32 R67, -RZ, R24.H1_H1 ;  /* 0x30000018ff437230 */ /* 0x000fe40000004100 */
[----:B------:R-:W-:Y:S01]  /*26e0*/  FFMA.FTZ R56, R56, R57, R83 ;  /* 0x0000003938387223 */ /* 0x000fe20000010053 */
[--C-:B------:R-:W-:Y:S02]  /*26f0*/  HADD2.F32 R57, -RZ, R4.reuse.H0_H0 ;  /* 0x20000004ff397230 */ /* 0x100fe40000004100 */
[----:B------:R-:W-:Y:S01]  /*2700*/  FMUL.FTZ R68, R63, R68 ;  /* 0x000000443f447220 */ /* 0x000fe20000410000 */
[----:B------:R-:W-:-:S02]  /*2710*/  HADD2.F32 R83, -RZ, R4.H1_H1 ;  /* 0x30000004ff537230 */ /* 0x000fc40000004100 */
[----:B------:R-:W-:Y:S01]  /*2720*/  FFMA.FTZ R51, R82, R85, R67 ;  /* 0x0000005552337223 */ /* 0x000fe20000010043 */
[--C-:B------:R-:W-:Y:S02]  /*2730*/  HADD2.F32 R67, -RZ, R25.reuse.H0_H0 ;  /* 0x20000019ff437230 */ /* 0x100fe40000004100 */
[----:B------:R-:W-:Y:S01]  /*2740*/  FADD.FTZ R82, -R41, R69 ;  /* 0x0000004529527221 */ /* 0x000fe20000010100 */
[----:B------:R-:W-:Y:S02]  /*2750*/  HADD2.F32 R85, -RZ, R25.H1_H1 ;  /* 0x30000019ff557230 */ /* 0x000fe40000004100 */
[C---:B------:R-:W-:Y:S01]  /*2760*/  FMUL.FTZ R69, R63.reuse, R70 ;  /* 0x000000463f457220 */ /* 0x040fe20000410000 */
[----:B------:R-:W-:Y:S02]  /*2770*/  HADD2.F32 R65, -RZ, R26.H0_H0 ;  /* 0x2000001aff417230 */ /* 0x000fe40000004100 */
[----:B------:R-:W-:Y:S01]  /*2780*/  FMUL.FTZ R64, R63, R82 ;  /* 0x000000523f407220 */ /* 0x000fe20000410000 */
[----:B------:R-:W-:Y:S01]  /*2790*/  FFMA.FTZ R62, R62, R57, R67 ;  /* 0x000000393e3e7223 */ /* 0x000fe20000010043 */
[----:B------:R-:W-:Y:S01]  /*27a0*/  FFMA.FTZ R57, R68, R83, R85 ;  /* 0x0000005344397223 */ /* 0x000fe20000010055 */
[----:B------:R-:W-:-:S02]  /*27b0*/  HADD2.F32 R68, -RZ, R3.H1_H1 ;  /* 0x30000003ff447230 */ /* 0x000fc40000004100 */
[----:B------:R-:W-:Y:S01]  /*27c0*/  FFMA.FTZ R64, R64, R87, R65 ;  /* 0x0000005740407223 */ /* 0x000fe20000010041 */
[----:B------:R-:W-:Y:S02]  /*27d0*/  HADD2.F32 R82, -RZ, R26.H1_H1 ;  /* 0x3000001aff527230 */ /* 0x000fe40000004100 */
[----:B------:R-:W-:Y:S01]  /*27e0*/  FMUL.FTZ R66, R63, R66 ;  /* 0x000000423f427220 */ /* 0x000fe20000410000 */
[----:B------:R-:W-:Y:S02]  /*27f0*/  HADD2.F32 R65, -RZ, R0.H1_H1 ;  /* 0x30000000ff417230 */ /* 0x000fe40000004100 */
[----:B------:R-:W-:Y:S01]  /*2800*/  FADD.FTZ R84, -R41, R71 ;  /* 0x0000004729547221 */ /* 0x000fe20000010100 */
[----:B------:R-:W-:Y:S02]  /*2810*/  HADD2.F32 R67, -RZ, R27.H1_H1 ;  /* 0x3000001bff437230 */ /* 0x000fe40000004100 */
[----:B------:R-:W-:Y:S01]  /*2820*/  FFMA.FTZ R69, R69, R68, R82 ;  /* 0x0000004445457223 */ /* 0x000fe20000010052 */
[----:B------:R-:W-:Y:S01]  /*2830*/  FADD.FTZ R82, -R41, R37 ;  /* 0x0000002529527221 */ /* 0x000fe20000010100 */
[----:B------:R-:W-:-:S02]  /*2840*/  HADD2.F32 R68, -RZ, R28.H0_H0 ;  /* 0x2000001cff447230 */ /* 0x000fc40000004100 */
[C---:B------:R-:W-:Y:S01]  /*2850*/  FMUL.FTZ R83, R63.reuse, R84 ;  /* 0x000000543f537220 */ /* 0x040fe20000410000 */
[----:B------:R-:W-:Y:S01]  /*2860*/  FFMA.FTZ R70, R66, R65, R67 ;  /* 0x0000004142467223 */ /* 0x000fe20000010043 */
[--C-:B------:R-:W-:Y:S02]  /*2870*/  HADD2.F32 R66, -RZ, R52.reuse.H0_H0 ;  /* 0x20000034ff427230 */ /* 0x100fe40000004100 */
[----:B------:R-:W-:Y:S01]  /*2880*/  FMUL.FTZ R65, R63, R76 ;  /* 0x0000004c3f417220 */ /* 0x000fe20000410000 */
[----:B------:R-:W-:Y:S02]  /*2890*/  HADD2.F32 R67, -RZ, R52.H1_H1 ;  /* 0x30000034ff437230 */ /* 0x000fe40000004100 */
[----:B------:R-:W-:Y:S01]  /*28a0*/  FADD.FTZ R84, -R41, R73 ;  /* 0x0000004929547221 */ /* 0x000fe20000010100 */
[----:B------:R-:W-:Y:S02]  /*28b0*/  HADD2.F32 R71, -RZ, R28.H1_H1 ;  /* 0x3000001cff477230 */ /* 0x000fe40000004100 */
[----:B------:R-:W-:Y:S01]  /*28c0*/  FMUL.FTZ R82, R63, R82 ;  /* 0x000000523f527220 */ /* 0x000fe20000410000 */
[----:B------:R-:W-:-:S02]  /*28d0*/  HADD2.F32 R85, -RZ, R15.H0_H0 ;  /* 0x2000000fff557230 */ /* 0x000fc40000004100 */
[----:B------:R-:W-:Y:S01]  /*28e0*/  FFMA.FTZ R65, R65, R66, R68 ;  /* 0x0000004241417223 */ /* 0x000fe20000010044 */
[----:B------:R-:W-:Y:S02]  /*28f0*/  HADD2.F32 R37, -RZ, R29.H0_H0 ;  /* 0x2000001dff257230 */ /* 0x000fe40000004100 */
[----:B------:R-:W-:Y:S01]  /*2900*/  FMUL.FTZ R84, R63, R84 ;  /* 0x000000543f547220 */ /* 0x000fe20000410000 */
[----:B------:R-:W-:Y:S01]  /*2910*/  FFMA.FTZ R66, R82, R67, R71 ;  /* 0x0000004352427223 */ /* 0x000fe20000010047 */
[----:B------:R-:W-:Y:S02]  /*2920*/  HADD2.F32 R71, -RZ, R15.H1_H1 ;  /* 0x3000000fff477230 */ /* 0x000fe40000004100 */
[----:B------:R-:W-:Y:S01]  /*2930*/  FADD.FTZ R68, -R41, R36 ;  /* 0x0000002429447221 */ /* 0x000fe20000010100 */
[----:B------:R-:W-:Y:S02]  /*2940*/  HADD2.F32 R73, -RZ, R29.H1_H1 ;  /* 0x3000001dff497230 */ /* 0x000fe40000004100 */
[C---:B------:R-:W-:Y:S01]  /*2950*/  FMUL.FTZ R38, R63.reuse, R38 ;  /* 0x000000263f267220 */ /* 0x040fe20000410000 */
[----:B------:R-:W-:Y:S01]  /*2960*/  FFMA.FTZ R67, R84, R85, R37 ;  /* 0x0000005554437223 */ /* 0x000fe20000010025 */
[----:B------:R-:W-:Y:S01]  /*2970*/  FMUL.FTZ R76, R63, R68 ;  /* 0x000000443f4c7220 */ /* 0x000fe20000410000 */
[----:B------:R-:W1:Y:S01]  /*2980*/  @!P0 LDC.64 R36, c[0x0][0x3c0] ;  /* 0x0000f000ff248b82 */ /* 0x000e620000000a00 */
[----:B------:R-:W-:Y:S01]  /*2990*/  FFMA.FTZ R68, R38, R71, R73 ;  /* 0x0000004726447223 */ /* 0x000fe20000010049 */
[----:B------:R-:W-:Y:S01]  /*29a0*/  FADD.FTZ R38, -R41, R75 ;  /* 0x0000004b29267221 */ /* 0x000fe20000010100 */
[----:B------:R-:W-:-:S02]  /*29b0*/  HADD2.F32 R85, -RZ, R54.H0_H0 ;  /* 0x20000036ff557230 */ /* 0x000fc40000004100 */
[C---:B------:R-:W-:Y:S01]  /*29c0*/  FMUL.FTZ R74, R63.reuse, R74 ;  /* 0x0000004a3f4a7220 */ /* 0x040fe20000410000 */
[----:B------:R-:W-:Y:S02]  /*29d0*/  HADD2.F32 R87, -RZ, R30.H0_H0 ;  /* 0x2000001eff577230 */ /* 0x000fe40000004100 */
[----:B------:R-:W-:Y:S01]  /*29e0*/  FMUL.FTZ R38, R63, R38 ;  /* 0x000000263f267220 */ /* 0x000fe20000410000 */
[----:B------:R-:W-:Y:S02]  /*29f0*/  HADD2.F32 R73, -RZ, R54.H1_H1 ;  /* 0x30000036ff497230 */ /* 0x000fe40000004100 */
[----:B------:R-:W-:Y:S02]  /*2a00*/  HADD2.F32 R75, -RZ, R30.H1_H1 ;  /* 0x3000001eff4b7230 */ /* 0x000fe40000004100 */
[----:B------:R-:W-:Y:S01]  /*2a10*/  FFMA.FTZ R71, R76, R85, R87 ;  /* 0x000000554c477223 */ /* 0x000fe20000010057 */
[----:B------:R-:W-:Y:S02]  /*2a20*/  HADD2.F32 R88, -RZ, R17.H0_H0 ;  /* 0x20000011ff587230 */ /* 0x000fe40000004100 */
[----:B---3--:R-:W-:-:S04]  /*2a30*/  IMAD.WIDE.U32 R84, R40, 0x10, R90 ;  /* 0x0000001028547825 */ /* 0x008fc800078e005a */
[----:B------:R-:W-:Y:S01]  /*2a40*/  FFMA.FTZ R76, R38, R73, R75 ;  /* 0x00000049264c7223 */ /* 0x000fe2000001004b */
[----:B------:R-:W-:Y:S01]  /*2a50*/  FADD.FTZ R38, -R41, R39 ;  /* 0x0000002729267221 */ /* 0x000fe20000010100 */
[----:B------:R-:W-:Y:S01]  /*2a60*/  FFMA.FTZ R49, R49, R86, R88 ;  /* 0x0000005631317223 */ /* 0x000fe20000010058 */
[----:B------:R-:W-:Y:S01]  /*2a70*/  HADD2.F32 R73, -RZ, R53.H0_H0 ;  /* 0x20000035ff497230 */ /* 0x000fe20000004100 */
[----:B------:R-:W-:Y:S01]  /*2a80*/  F2FP.F16.F32.PACK_AB R40, R45, R44 ;  /* 0x0000002c2d28723e */ /* 0x000fe200000000ff */
[--C-:B------:R-:W-:Y:S02]  /*2a90*/  HADD2.F32 R75, -RZ, R31.reuse.H0_H0 ;  /* 0x2000001fff4b7230 */ /* 0x100fe40000004100 */
[----:B------:R-:W-:Y:S01]  /*2aa0*/  FMUL.FTZ R38, R63, R38 ;  /* 0x000000263f267220 */ /* 0x000fe20000410000 */
[----:B------:R-:W-:Y:S01]  /*2ab0*/  HADD2.F32 R39, -RZ, R31.H1_H1 ;  /* 0x3000001fff277230 */ /* 0x000fe20000004100 */
[----:B------:R-:W-:Y:S01]  /*2ac0*/  F2FP.F16.F32.PACK_AB R45, R57, R62 ;  /* 0x0000003e392d723e */ /* 0x000fe200000000ff */
[----:B------:R-:W-:-:S02]  /*2ad0*/  HADD2.F32 R86, -RZ, R8.H0_H0 ;  /* 0x20000008ff567230 */ /* 0x000fc40000004100 */
[----:B------:R-:W-:Y:S01]  /*2ae0*/  FFMA.FTZ R82, R74, R73, R75 ;  /* 0x000000494a527223 */ /* 0x000fe2000001004b */
[----:B------:R-:W-:Y:S01]  /*2af0*/  HADD2.F32 R73, -RZ, R53.H1_H1 ;  /* 0x30000035ff497230 */ /* 0x000fe20000004100 */
[----:B------:R-:W2:Y:S01]  /*2b00*/  @!P0 LDC.64 R74, c[0x0][0x3c8] ;  /* 0x0000f200ff4a8b82 */ /* 0x000ea20000000a00 */
[----:B-1----:R-:W-:Y:S01]  /*2b10*/  @!P0 IMAD.WIDE R92, R2, 0x4, R36 ;  /* 0x00000004025c8825 */ /* 0x002fe200078e0224 */
[----:B------:R-:W-:-:S03]  /*2b20*/  F2FP.F16.F32.PACK_AB R36, R43, R50 ;  /* 0x000000322b24723e */ /* 0x000fc600000000ff */
[----:B------:R-:W-:Y:S01]  /*2b30*/  FFMA.FTZ R73, R38, R73, R39 ;  /* 0x0000004926497223 */ /* 0x000fe20000010027 */
[----:B------:R-:W-:Y:S01]  /*2b40*/  F2FP.F16.F32.PACK_AB R39, R61, R80 ;  /* 0x000000503d27723e */ /* 0x000fe200000000ff */
[----:B------:R-:W-:Y:S01]  /*2b50*/  HADD2.F32 R88, -RZ, R21.H0_H0 ;  /* 0x20000015ff587230 */ /* 0x000fe20000004100 */
[----:B------:R-:W-:Y:S01]  /*2b60*/  F2FP.F16.F32.PACK_AB R43, R81, R60 ;  /* 0x0000003c512b723e */ /* 0x000fe200000000ff */
[----:B------:R4:W-:Y:S01]  /*2b70*/  @!P0 STG.E desc[UR6][R92.64], R77 ;  /* 0x0000004d5c008986 */ /* 0x0009e2000c101906 */
[----:B------:R-:W1:Y:S01]  /*2b80*/  LDC.64 R60, c[0x0][0x380] ;  /* 0x0000e000ff3c7b82 */ /* 0x000e620000000a00 */
[----:B------:R-:W-:Y:S01]  /*2b90*/  F2FP.F16.F32.PACK_AB R38, R78, R79 ;  /* 0x0000004f4e26723e */ /* 0x000fe200000000ff */
[----:B------:R-:W-:Y:S01]  /*2ba0*/  FFMA.FTZ R47, R47, R86, R88 ;  /* 0x000000562f2f7223 */ /* 0x000fe20000010058 */
[----:B------:R-:W-:Y:S01]  /*2bb0*/  HADD2.F32 R86, -RZ, R0.H0_H0 ;  /* 0x20000000ff567230 */ /* 0x000fe20000004100 */
[----:B------:R-:W-:Y:S01]  /*2bc0*/  F2FP.F16.F32.PACK_AB R37, R48, R49 ;  /* 0x000000313025723e */ /* 0x000fe200000000ff */
[----:B------:R-:W-:Y:S01]  /*2bd0*/  HADD2.F32 R88, -RZ, R27.H0_H0 ;  /* 0x2000001bff587230 */ /* 0x000fe20000004100 */
[----:B------:R-:W-:-:S02]  /*2be0*/  F2FP.F16.F32.PACK_AB R44, R51, R56 ;  /* 0x00000038332c723e */ /* 0x000fc400000000ff */
[----:B------:R-:W-:Y:S02]  /*2bf0*/  F2FP.F16.F32.PACK_AB R41, R46, R47 ;  /* 0x0000002f2e29723e */ /* 0x000fe400000000ff */
[----:B------:R-:W-:Y:S01]  /*2c00*/  FFMA.FTZ R83, R83, R86, R88 ;  /* 0x0000005653537223 */ /* 0x000fe20000010058 */
[----:B------:R-:W-:Y:S01]  /*2c10*/  IMAD.WIDE.U32 R86, R42, 0x10, R90 ;  /* 0x000000102a567825 */ /* 0x000fe200078e005a */
[----:B------:R-:W-:Y:S02]  /*2c20*/  F2FP.F16.F32.PACK_AB R42, R58, R55 ;  /* 0x000000373a2a723e */ /* 0x000fe400000000ff */
[----:B------:R-:W-:Y:S01]  /*2c30*/  F2FP.F16.F32.PACK_AB R46, R69, R64 ;  /* 0x00000040452e723e */ /* 0x000fe200000000ff */
[----:B--2---:R-:W-:Y:S01]  /*2c40*/  @!P0 IMAD.WIDE R74, R2, 0x4, R74 ;  /* 0x00000004024a8825 */ /* 0x004fe200078e024a */
[----:B------:R-:W-:Y:S02]  /*2c50*/  F2FP.F16.F32.PACK_AB R47, R70, R83 ;  /* 0x00000053462f723e */ /* 0x000fe400000000ff */
[----:B------:R-:W-:Y:S01]  /*2c60*/  F2FP.F16.F32.PACK_AB R51, R73, R82 ;  /* 0x000000524933723e */ /* 0x000fe200000000ff */
[--C-:B------:R-:W-:Y:S01]  /*2c70*/  IMAD.WIDE.U32 R88, R59, 0x10, R90.reuse ;  /* 0x000000103b587825 */ /* 0x100fe200078e005a */
[----:B------:R-:W-:Y:S01]  /*2c80*/  F2FP.F16.F32.PACK_AB R50, R76, R71 ;  /* 0x000000474c32723e */ /* 0x000fe200000000ff */
[----:B------:R4:W-:Y:S01]  /*2c90*/  @!P0 STG.E desc[UR6][R74.64], R63 ;  /* 0x0000003f4a008986 */ /* 0x0009e2000c101906 */
[----:B------:R-:W-:Y:S01]  /*2ca0*/  F2FP.F16.F32.PACK_AB R49, R68, R67 ;  /* 0x000000434431723e */ /* 0x000fe200000000ff */
[----:B------:R-:W-:Y:S01]  /*2cb0*/  IMAD.WIDE.U32 R90, R72, 0x10, R90 ;  /* 0x00000010485a7825 */ /* 0x000fe200078e005a */
[----:B------:R-:W-:Y:S01]  /*2cc0*/  F2FP.F16.F32.PACK_AB R48, R66, R65 ;  /* 0x000000414230723e */ /* 0x000fe200000000ff */
[----:B------:R4:W-:Y:S01]  /*2cd0*/  STG.E.128 desc[UR6][R84.64], R36 ;  /* 0x0000002454007986 */ /* 0x0009e2000c101d06 */
[----:B-1----:R-:W-:-:S03]  /*2ce0*/  LEA R2, R60, R2, 0x2 ;  /* 0x000000023c027211 */ /* 0x002fc600078e10ff */
[----:B------:R4:W-:Y:S01]  /*2cf0*/  STG.E.128 desc[UR6][R86.64], R40 ;  /* 0x0000002856007986 */ /* 0x0009e2000c101d06 */
[----:B------:R-:W-:-:S03]  /*2d00*/  ISETP.GE.AND P0, PT, R2, R61, PT ;  /* 0x0000003d0200720c */ /* 0x000fc60003f06270 */
[----:B------:R4:W-:Y:S04]  /*2d10*/  STG.E.128 desc[UR6][R88.64], R44 ;  /* 0x0000002c58007986 */ /* 0x0009e8000c101d06 */
[----:B------:R4:W-:Y:S06]  /*2d20*/  STG.E.128 desc[UR6][R90.64], R48 ;  /* 0x000000305a007986 */ /* 0x0009ec000c101d06 */
[----:B------:R-:W-:Y:S05]  /*2d30*/  @!P0 BRA `(.L_x_3746) ;  /* 0xffffffd400d88947 */ /* 0x000fea000383ffff */
[----:B0-----:R-:W-:Y:S05]  /*2d40*/  EXIT ;  /* 0x000000000000794d */ /* 0x001fea0003800000 */
.L_x_3745:
[----:B------:R-:W-:Y:S01]  /*2d50*/  HFMA2 R85, -RZ, RZ, 0, 5.9604644775390625e-08 ;  /* 0x00000001ff557431 */ /* 0x000fe200000001ff */
[----:B------:R-:W-:Y:S01]  /*2d60*/  BSSY B0, `(.L_x_3747) ;  /* 0x0000007000007945 */ /* 0x000fe20003800000 */
[----:B------:R-:W-:Y:S02]  /*2d70*/  MOV R86, R80 ;  /* 0x0000005000567202 */ /* 0x000fe40000000f00 */
[----:B------:R-:W-:Y:S02]  /*2d80*/  MOV R88, 0x1f ;  /* 0x0000001f00587802 */ /* 0x000fe40000000f00 */
[----:B------:R-:W-:-:S07]  /*2d90*/  MOV R83, 0xffffffff ;  /* 0xffffffff00537802 */ /* 0x000fce0000000f00 */
[----:B0-2---:R-:W-:Y:S05]  /*2da0*/  WARPSYNC.COLLECTIVE R83, `(.L_x_3748) ;  /* 0x0000000053087348 */ /* 0x005fea0003c00000 */
[----:B------:R1:W3:Y:S02]  /*2db0*/  SHFL.BFLY P4, R84, R86, R85, R88 ;  /* 0x0c00005556547389 */ /* 0x0002e40000080058 */
[----:B0123--:R-:W-:Y:S05]  /*2dc0*/  ENDCOLLECTIVE ;  /* 0x000000000000791b */ /* 0x00ffea0003800000 */
.L_x_3748:
[----:B------:R-:W-:Y:S05]  /*2dd0*/  BSYNC B0 ;  /* 0x0000000000007941 */ /* 0x000fea0003800000 */
.L_x_3747:
        /* <DEDUP_REMOVED lines=10> */
.L_x_3749:
[----:B------:R-:W-:Y:S01]  /*2e80*/  HFMA2 R85, -RZ, RZ, 0, 2.384185791015625e-07 ;  /* 0x00000004ff557431 */ /* 0x000fe200000001ff */
[----:B------:R-:W-:-:S05]  /*2e90*/  MOV R41, R84 ;  /* 0x0000005400297202 */ /* 0x000fca0000000f00 */
[----:B------:R-:W-:-:S05]  /*2ea0*/  FADD.FTZ R79, R78, R41 ;  /* 0x000000294e4f7221 */ /* 0x000fca0000010000 */
[----:B------:R-:W-:-:S07]  /*2eb0*/  MOV R86, R79 ;  /* 0x0000004f00567202 */ /* 0x000fce0000000f00 */
[----:B------:R-:W-:Y:S05]  /*2ec0*/  WARPSYNC.COLLECTIVE R83, `(.L_x_3750) ;  /* 0x0000000053087348 */ /* 0x000fea0003c00000 */
[----:B------:R0:W1:Y:S02]  /*2ed0*/  SHFL.BFLY P4, R84, R86, R85, R88 ;  /* 0x0c00005556547389 */ /* 0x0000640000080058 */
[----:B01----:R-:W-:Y:S05]  /*2ee0*/  ENDCOLLECTIVE ;  /* 0x000000000000791b */ /* 0x003fea0003800000 */
.L_x_3750:
[----:B------:R-:W-:Y:S01]  /*2ef0*/  HFMA2 R85, -RZ, RZ, 0, 4.76837158203125e-07 ;  /* 0x00000008ff557431 */ /* 0x000fe200000001ff */
[----:B------:R-:W-:-:S05]  /*2f00*/  MOV R82, R84 ;  /* 0x0000005400527202 */ /* 0x000fca0000000f00 */
[----:B------:R-:W-:-:S05]  /*2f10*/  FADD.FTZ R82, R79, R82 ;  /* 0x000000524f527221 */ /* 0x000fca0000010000 */
[----:B------:R-:W-:-:S07]  /*2f20*/  MOV R86, R82 ;  /* 0x0000005200567202 */ /* 0x000fce0000000f00 */
[----:B------:R-:W-:Y:S05]  /*2f30*/  WARPSYNC.COLLECTIVE R83, `(.L_x_3751) ;  /* 0x0000000053087348 */ /* 0x000fea0003c00000 */
[----:B------:R0:W1:Y:S02]  /*2f40*/  SHFL.BFLY P4, R84, R86, R85, R88 ;  /* 0x0c00005556547389 */ /* 0x0000640000080058 */
[----:B01----:R-:W-:Y:S05]  /*2f50*/  ENDCOLLECTIVE ;  /* 0x000000000000791b */ /* 0x003fea0003800000 */
.L_x_3751:
[----:B------:R-:W-:Y:S01]  /*2f60*/  HFMA2 R85, -RZ, RZ, 0, 9.5367431640625e-07 ;  /* 0x00000010ff557431 */ /* 0x000fe200000001ff */
[----:B------:R-:W-:-:S05]  /*2f70*/  MOV R41, R84 ;  /* 0x0000005400297202 */ /* 0x000fca0000000f00 */
[----:B------:R-:W-:-:S05]  /*2f80*/  FADD.FTZ R81, R82, R41 ;  /* 0x0000002952517221 */ /* 0x000fca0000010000 */
[----:B------:R-:W-:-:S07]  /*2f90*/  MOV R86, R81 ;  /* 0x0000005100567202 */ /* 0x000fce0000000f00 */
[----:B------:R-:W-:Y:S05]  /*2fa0*/  WARPSYNC.COLLECTIVE R83, `(.L_x_3752) ;  /* 0x0000000053087348 */ /* 0x000fea0003c00000 */
[----:B------:R0:W1:Y:S02]  /*2fb0*/  SHFL.BFLY P4, R84, R86, R85, R88 ;  /* 0x0c00005556547389 */ /* 0x0000640000080058 */
[----:B01----:R-:W-:Y:S05]  /*2fc0*/  ENDCOLLECTIVE ;  /* 0x000000000000791b */ /* 0x003fea0003800000 */
.L_x_3752:
[----:B------:R-:W-:Y:S02]  /*2fd0*/  HFMA2 R85, -RZ, RZ, 0, 5.9604644775390625e-08 ;  /* 0x00000001ff557431 */ /* 0x000fe400000001ff */
        /* <DEDUP_REMOVED lines=70> */
.L_x_3753:
[----:B------:R-:W-:Y:S01]  /*3440*/  HFMA2 R85, -RZ, RZ, 0, 1.1920928955078125e-07 ;  /* 0x00000002ff557431 */ /* 0x000fe200000001ff */
[----:B------:R-:W-:-:S05]  /*3450*/  MOV R78, R84 ;  /* 0x00000054004e7202 */ /* 0x000fca0000000f00 */
[----:B------:R-:W-:-:S05]  /*3460*/  FADD.FTZ R78, R41, R78 ;  /* 0x0000004e294e7221 */ /* 0x000fca0000010000 */
[----:B------:R-:W-:-:S07]  /*3470*/  MOV R86, R78 ;  /* 0x0000004e00567202 */ /* 0x000fce0000000f00 */
[----:B------:R-:W-:Y:S05]  /*3480*/  WARPSYNC.COLLECTIVE R83, `(.L_x_3754) ;  /* 0x0000000053087348 */ /* 0x000fea0003c00000 */
[----:B------:R0:W1:Y:S02]  /*3490*/  SHFL.BFLY P4, R84, R86, R85, R88 ;  /* 0x0c00005556547389 */ /* 0x0000640000080058 */
[----:B01----:R-:W-:Y:S05]  /*34a0*/  ENDCOLLECTIVE ;  /* 0x000000000000791b */ /* 0x003fea0003800000 */
.L_x_3754:
[----:B------:R-:W-:Y:S01]  /*34b0*/  HFMA2 R85, -RZ, RZ, 0, 2.384185791015625e-07 ;  /* 0x00000004ff557431 */ /* 0x000fe200000001ff */
[----:B------:R-:W-:-:S05]  /*34c0*/  MOV R79, R84 ;  /* 0x00000054004f7202 */ /* 0x000fca0000000f00 */
[----:B------:R-:W-:-:S05]  /*34d0*/  FADD.FTZ R79, R78, R79 ;  /* 0x0000004f4e4f7221 */ /* 0x000fca0000010000 */
[----:B------:R-:W-:-:S07]  /*34e0*/  MOV R86, R79 ;  /* 0x0000004f00567202 */ /* 0x000fce0000000f00 */
[----:B------:R-:W-:Y:S05]  /*34f0*/  WARPSYNC.COLLECTIVE R83, `(.L_x_3755) ;  /* 0x0000000053087348 */ /* 0x000fea0003c00000 */
[----:B------:R0:W1:Y:S02]  /*3500*/  SHFL.BFLY P4, R84, R86, R85, R88 ;  /* 0x0c00005556547389 */ /* 0x0000640000080058 */
[----:B01----:R-:W-:Y:S05]  /*3510*/  ENDCOLLECTIVE ;  /* 0x000000000000791b */ /* 0x003fea0003800000 */
.L_x_3755:
[----:B------:R-:W-:Y:S01]  /*3520*/  HFMA2 R85, -RZ, RZ, 0, 4.76837158203125e-07 ;  /* 0x00000008ff557431 */ /* 0x000fe200000001ff */
[----:B------:R-:W-:-:S05]  /*3530*/  MOV R80, R84 ;  /* 0x0000005400507202 */ /* 0x000fca0000000f00 */
[----:B------:R-:W-:-:S05]  /*3540*/  FADD.FTZ R80, R79, R80 ;  /* 0x000000504f507221 */ /* 0x000fca0000010000 */
[----:B------:R-:W-:-:S07]  /*3550*/  MOV R86, R80 ;  /* 0x0000005000567202 */ /* 0x000fce0000000f00 */
[----:B------:R-:W-:Y:S05]  /*3560*/  WARPSYNC.COLLECTIVE R83, `(.L_x_3756) ;  /* 0x0000000053087348 */ /* 0x000fea0003c00000 */
[----:B------:R0:W1:Y:S02]  /*3570*/  SHFL.BFLY P4, R84, R86, R85, R88 ;  /* 0x0c00005556547389 */ /* 0x0000640000080058 */
[----:B01----:R-:W-:Y:S05]  /*3580*/  ENDCOLLECTIVE ;  /* 0x000000000000791b */ /* 0x003fea0003800000 */
.L_x_3756:
[----:B------:R-:W-:Y:S01]  /*3590*/  HFMA2 R85, -RZ, RZ, 0, 9.5367431640625e-07 ;  /* 0x00000010ff557431 */ /* 0x000fe200000001ff */
[----:B------:R-:W-:-:S05]  /*35a0*/  MOV R81, R84 ;  /* 0x0000005400517202 */ /* 0x000fca0000000f00 */
[----:B------:R-:W-:-:S05]  /*35b0*/  FADD.FTZ R81, R80, R81 ;  /* 0x0000005150517221 */ /* 0x000fca0000010000 */
[----:B------:R-:W-:-:S07]  /*35c0*/  MOV R86, R81 ;  /* 0x0000005100567202 */ /* 0x000fce0000000f00 */
[----:B------:R-:W-:Y:S05]  /*35d0*/  WARPSYNC.COLLECTIVE R83, `(.L_x_3757) ;  /* 0x0000000053087348 */ /* 0x000fea0003c00000 */
[----:B------:R0:W1:Y:S02]  /*35e0*/  SHFL.BFLY P4, R84, R86, R85, R88 ;  /* 0x0c00005556547389 */ /* 0x0000640000080058 */
[----:B01----:R-:W-:Y:S05]  /*35f0*/  ENDCOLLECTIVE ;  /* 0x000000000000791b */ /* 0x003fea0003800000 */
.L_x_3757:
[----:B------:R-:W-:Y:S01]  /*3600*/  MOV R82, R84 ;  /* 0x0000005400527202 */ /* 0x000fe20000000f00 */
[----:B------:R-:W-:Y:S06]  /*3610*/  BRA `(.L_x_3758) ;  /* 0xffffffe800a07947 */ /* 0x000fec000383ffff */
.L_x_3759:
        /* <DEDUP_REMOVED lines=14> */
.L_x_37245:


//--------------------- .text._ZN10layer_norm13ln_fwd_kernelINS_13Kernel_traitsI6__halfS2_S2_S2_fjLj1024ELj1ELj4ELj1ELj16ENS_18Kernel_traits_baseILj1024ES2_S2_S2_S2_fjLj128EEEEELb0ELb0ELb1ELb0EEEvNS_9FwdParamsE --------------------------
	.section	.text._ZN10layer_norm13ln_fwd_kernelINS_13Kernel_traitsI6__halfS2_S2_S2_fjLj1024ELj1ELj4ELj1ELj16ENS_18Kernel_traits_baseILj1024ES2_S2_S2_S2_fjLj128EEEEELb0ELb0ELb1ELb0EEEvNS_9FwdParamsE,"ax",@progbits
	.align	128
        .global         _ZN10layer_norm13ln_fwd_kernelINS_13Kernel_traitsI6__halfS2_S2_S2_fjLj1024ELj1ELj4ELj1ELj16ENS_18Kernel_traits_baseILj1024ES2_S2_S2_S2_fjLj128EEEEELb0ELb0ELb1ELb0EEEvNS_9FwdParamsE
        .type           _ZN10layer_norm13ln_fwd_kernelINS_13Kernel_traitsI6__halfS2_S2_S2_fjLj1024ELj1ELj4ELj1ELj16ENS_18Kernel_traits_baseILj1024ES2_S2_S2_S2_fjLj128EEEEELb0ELb0ELb1ELb0EEEvNS_9FwdParamsE,@function
        .size           _ZN10layer_norm13ln_fwd_kernelINS_13Kernel_traitsI6__halfS2_S2_S2_fjLj1024ELj1ELj4ELj1ELj16ENS_18Kernel_traits_baseILj1024ES2_S2_S2_S2_fjLj128EEEEELb0ELb0ELb1ELb0EEEvNS_9FwdParamsE,(.L_x_37246 - _ZN10layer_norm13ln_fwd_kernelINS_13Kernel_traitsI6__halfS2_S2_S2_fjLj1024ELj1ELj4ELj1ELj16ENS_18Kernel_traits_baseILj1024ES2_S2_S2_S2_fjLj128EEEEELb0ELb0ELb1ELb0EEEvNS_9FwdParamsE)
        .other          _ZN10layer_norm13ln_fwd_kernelINS_13Kernel_traitsI6__halfS2_S2_S2_fjLj1024ELj1ELj4ELj1ELj16ENS_18Kernel_traits_baseILj1024ES2_S2_S2_S2_fjLj128EEEEELb0ELb0ELb1ELb0EEEvNS_9FwdParamsE,@"STO_CUDA_ENTRY STV_DEFAULT"
_ZN10layer_norm13ln_fwd_kernelINS_13Kernel_traitsI6__halfS2_S2_S2_fjLj1024ELj1ELj4ELj1ELj16ENS_18Kernel_traits_baseILj1024ES2_S2_S2_S2_fjLj128EEEEELb0ELb0ELb1ELb0EEEvNS_9FwdParamsE:
.text._ZN10layer_norm13ln_fwd_kernelINS_13Kernel_traitsI6__halfS2_S2_S2_fjLj1024ELj1ELj4ELj1ELj16ENS_18Kernel_traits_baseILj1024ES2_S2_S2_S2_fjLj128EEEEELb0ELb0ELb1ELb0EEEvNS_9FwdParamsE:
        /* <DEDUP_REMOVED lines=52> */
.L_x_3761:
        /* <DEDUP_REMOVED lines=31> */
.L_x_3762:
[----:B------:R-:W-:Y:S05]  /*0530*/  BSYNC.RECONVERGENT B0 ;  /* 0x0000000000007941 */ /* 0x000fea0003800200 */
.L_x_3760:
[----:B------:R-:W0:Y:S01]  /*0540*/  LDCU UR4, c[0x0][0x384] ;  /* 0x00007080ff0477ac */ /* 0x000e220008000800 */
[----:B------:R-:W1:Y:S01]  /*0550*/  LDCU.U8 UR5, c[0x0][0x410] ;  /* 0x00008200ff0577ac */ /* 0x000e620008000000 */
[----:B------:R-:W2:Y:S01]  /*0560*/  LDCU UR10, c[0x0][0x448] ;  /* 0x00008900ff0a77ac */ /* 0x000ea20008000800 */
[----:B------:R-:W3:Y:S01]  /*0570*/  LDCU.64 UR8, c[0x0][0x3a0] ;  /* 0x00007400ff0877ac */ /* 0x000ee20008000a00 */
[----:B0-----:R-:W-:-:S13]  /*0580*/  ISETP.GE.AND P0, PT, R3, UR4, PT ;  /* 0x0000000403007c0c */ /* 0x001fda000bf06270 */
[----:B-123--:R-:W-:Y:S05]  /*0590*/  @P0 EXIT ;  /* 0x000000000000094d */ /* 0x00efea0003800000 */
.L_x_3796:
[----:B------:R-:W0:Y:S08]  /*05a0*/  LDC.64 R52, c[0x0][0x3f0] ;  /* 0x0000fc00ff347b82 */ /* 0x000e300000000a00 */
[----:B------:R-:W1:Y:S01]  /*05b0*/  LDC R76, c[0x0][0x388] ;  /* 0x0000e200ff4c7b82 */ /* 0x000e620000000800 */
[----:B0-----:R-:W-:-:S07]  /*05c0*/  IMAD.WIDE R54, R3, 0x4, R52 ;  /* 0x0000000403367825 */ /* 0x001fce00078e0234 */
[----:B------:R-:W0:Y:S01]  /*05d0*/  LDC.64 R52, c[0x0][0x3f8] ;  /* 0x0000fe00ff347b82 */ /* 0x000e220000000a00 */
[----:B------:R-:W2:Y:S01]  /*05e0*/  LDG.E R79, desc[UR6][R54.64] ;  /* 0x00000006364f7981 */ /* 0x000ea2000c1e1900 */
[----:B0-----:R-:W-:-:S05]  /*05f0*/  IMAD.WIDE R52, R3, 0x4, R52 ;  /* 0x0000000403347825 */ /* 0x001fca00078e0234 */
[----:B-----5:R0:W5:Y:S01]  /*0600*/  LDG.E R77, desc[UR6][R52.64] ;  /* 0x00000006344d7981 */ /* 0x020162000c1e1900 */
        /* <DEDUP_REMOVED lines=17> */
[----:B0-----:R-:W-:-:S05]  /*0720*/  IMAD.WIDE.U32 R8, R80, 0x10, R8 ;  /* 0x0000001050087825 */ /* 0x001fca00078e0008 */
[----:B------:R0:W5:Y:S02]  /*0730*/  LDG.E.128 R16, desc[UR6][R8.64] ;  /* 0x0000000608107981 */ /* 0x000164000c1e1d00 */
.L_x_3766:
[----:B------:R-:W-:Y:S05]  /*0740*/  BSYNC.RECONVERGENT B1 ;  /* 0x0000000000017941 */ /* 0x000fea0003800200 */
.L_x_3765:
[----:B------:R-:W-:-:S04]  /*0750*/  UISETP.NE.U32.AND UP0, UPT, UR8, URZ, UPT ;  /* 0x000000ff0800728c */ /* 0x000fc8000bf05070 */
[----:B------:R-:W-:-:S09]  /*0760*/  UISETP.NE.AND.EX UP0, UPT, UR9, URZ, UPT, UP0 ;  /* 0x000000ff0900728c */ /* 0x000fd2000bf05300 */
[----:B------:R-:W-:Y:S05]  /*0770*/  BRA.U !UP0, `(.L_x_3767) ;  /* 0x0000000108cc7547 */ /* 0x000fea000b800000 */
[----:B0-----:R-:W0:Y:S02]  /*0780*/  LDC.64 R8, c[0x0][0x3a0] ;  /* 0x0000e800ff087b82 */ /* 0x001e240000000a00 */
[----:B0-----:R-:W-:-:S05]  /*0790*/  IMAD.WIDE.U32 R8, R78, 0x10, R8 ;  /* 0x000000104e087825 */ /* 0x001fca00078e0008 */
[----:B------:R-:W2:Y:S01]  /*07a0*/  LDG.E.128 R52, desc[UR6][R8.64] ;  /* 0x0000000608347981 */ /* 0x000ea2000c1e1d00 */
[----:B------:R-:W-:-:S13]  /*07b0*/  ISETP.GT.AND P1, PT, R79, RZ, PT ;  /* 0x000000ff4f00720c */ /* 0x000fda0003f24270 */
[----:B------:R-:W0:Y:S01]  /*07c0*/  @P1 LDC R10, c[0x0][0x40c] ;  /* 0x00010300ff0a1b82 */ /* 0x000e220000000800 */
[----:B-----5:R-:W-:Y:S02]  /*07d0*/  @P1 HADD2.F32 R59, -RZ, R16.H1_H1 ;  /* 0x30000010ff3b1230 */ /* 0x020fe40000004100 */
[----:B------:R-:W-:-:S05]  /*07e0*/  @P1 HADD2.F32 R85, -RZ, R19.H0_H0 ;  /* 0x20000013ff551230 */ /* 0x000fca0000004100 */
[----:B------:R-:W1:Y:S08]  /*07f0*/  @P1 LDC R60, c[0x0][0x40c] ;  /* 0x00010300ff3c1b82 */ /* 0x000e700000000800 */
[----:B------:R-:W3:Y:S08]  /*0800*/  @P1 LDC R68, c[0x0][0x40c] ;  /* 0x00010300ff441b82 */ /* 0x000ef00000000800 */
[----:B------:R-:W4:Y:S08]  /*0810*/  @P1 LDC R83, c[0x0][0x40c] ;  /* 0x00010300ff531b82 */ /* 0x000f300000000800 */
[----:B------:R-:W4:Y:S08]  /*0820*/  @P1 LDC R67, c[0x0][0x40c] ;  /* 0x00010300ff431b82 */ /* 0x000f300000000800 */
[----:B------:R-:W4:Y:S08]  /*0830*/  @P1 LDC R81, c[0x0][0x40c] ;  /* 0x00010300ff511b82 */ /* 0x000f300000000800 */
[----:B------:R-:W4:Y:S01]  /*0840*/  @P1 LDC R82, c[0x0][0x40c] ;  /* 0x00010300ff521b82 */ /* 0x000f220000000800 */
[----:B--2---:R-:W-:-:S02]  /*0850*/  HADD2.F32 R4, -RZ, R52.H1_H1 ;  /* 0x30000034ff047230 */ /* 0x004fc40000004100 */
[--C-:B------:R-:W-:Y:S02]  /*0860*/  HADD2.F32 R8, -RZ, R53.reuse.H0_H0 ;  /* 0x20000035ff087230 */ /* 0x100fe40000004100 */
[----:B------:R-:W-:Y:S02]  /*0870*/  HADD2.F32 R9, -RZ, R53.H1_H1 ;  /* 0x30000035ff097230 */ /* 0x000fe40000004100 */
[----:B0-----:R-:W-:Y:S01]  /*0880*/  @P1 FFMA.FTZ R4, R59, R10, R4 ;  /* 0x0000000a3b041223 */ /* 0x001fe20000010004 */
[----:B------:R-:W0:Y:S01]  /*0890*/  @P1 LDC R53, c[0x0][0x40c] ;  /* 0x00010300ff351b82 */ /* 0x000e220000000800 */
[--C-:B------:R-:W-:Y:S02]  /*08a0*/  @P1 HADD2.F32 R59, -RZ, R17.reuse.H0_H0 ;  /* 0x20000011ff3b1230 */ /* 0x100fe40000004100 */
[----:B------:R-:W-:-:S03]  /*08b0*/  @P1 HADD2.F32 R10, -RZ, R17.H1_H1 ;  /* 0x30000011ff0a1230 */ /* 0x000fc60000004100 */
[----:B-1----:R-:W-:Y:S01]  /*08c0*/  @P1 FFMA.FTZ R8, R59, R60, R8 ;  /* 0x0000003c3b081223 */ /* 0x002fe20000010008 */
[----:B------:R-:W-:Y:S02]  /*08d0*/  HADD2.F32 R59, -RZ, R54.H0_H0 ;  /* 0x20000036ff3b7230 */ /* 0x000fe40000004100 */
[----:B---3--:R-:W-:Y:S01]  /*08e0*/  @P1 FFMA.FTZ R9, R10, R68, R9 ;  /* 0x000000440a091223 */ /* 0x008fe20000010009 */
[----:B------:R-:W-:Y:S02]  /*08f0*/  @P1 HADD2.F32 R60, -RZ, R18.H0_H0 ;  /* 0x20000012ff3c1230 */ /* 0x000fe40000004100 */
[----:B------:R-:W-:Y:S01]  /*0900*/  HADD2.F32 R54, -RZ, R54.H1_H1 ;  /* 0x30000036ff367230 */ /* 0x000fe20000004100 */
[----:B------:R-:W-:Y:S01]  /*0910*/  @!P1 MOV R10, R59 ;  /* 0x0000003b000a9202 */ /* 0x000fe20000000f00 */
[--C-:B------:R-:W-:Y:S02]  /*0920*/  HADD2.F32 R68, -RZ, R55.reuse.H1_H1 ;  /* 0x30000037ff447230 */ /* 0x100fe40000004100 */
[----:B----4-:R-:W-:Y:S01]  /*0930*/  @P1 FFMA.FTZ R10, R60, R83, R59 ;  /* 0x000000533c0a1223 */ /* 0x010fe2000001003b */
[----:B------:R-:W-:Y:S01]  /*0940*/  @P1 HADD2.F32 R83, -RZ, R18.H1_H1 ;  /* 0x30000012ff531230 */ /* 0x000fe20000004100 */
[----:B------:R-:W-:Y:S01]  /*0950*/  @!P1 MOV R59, R54 ;  /* 0x00000036003b9202 */ /* 0x000fe20000000f00 */
[----:B------:R-:W-:-:S03]  /*0960*/  HADD2.F32 R60, -RZ, R55.H0_H0 ;  /* 0x20000037ff3c7230 */ /* 0x000fc60000004100 */
[----:B------:R-:W-:Y:S01]  /*0970*/  @P1 FFMA.FTZ R59, R83, R67, R54 ;  /* 0x00000043533b1223 */ /* 0x000fe20000010036 */
[----:B------:R-:W-:Y:S01]  /*0980*/  HADD2.F32 R67, -RZ, R52.H0_H0 ;  /* 0x20000034ff437230 */ /* 0x000fe20000004100 */
[----:B------:R-:W-:Y:S01]  /*0990*/  F2FP.F16.F32.PACK_AB R54, RZ, R9 ;  /* 0x00000009ff36723e */ /* 0x000fe200000000ff */
[----:B------:R-:W-:Y:S02]  /*09a0*/  @P1 HADD2.F32 R52, -RZ, R16.H0_H0 ;  /* 0x20000010ff341230 */ /* 0x000fe40000004100 */
[----:B0-----:R-:W-:Y:S01]  /*09b0*/  @P1 FFMA.FTZ R60, R85, R53, R60 ;  /* 0x00000035553c1223 */ /* 0x001fe2000001003c */
[----:B------:R-:W-:Y:S01]  /*09c0*/  @P1 HADD2.F32 R53, -RZ, R19.H1_H1 ;  /* 0x30000013ff351230 */ /* 0x000fe20000004100 */
[----:B------:R-:W-:Y:S01]  /*09d0*/  F2FP.F16.F32.PACK_AB R83, RZ, R59 ;  /* 0x0000003bff53723e */ /* 0x000fe200000000ff */
[----:B------:R-:W-:Y:S01]  /*09e0*/  @P1 FFMA.FTZ R67, R52, R81, R67 ;  /* 0x0000005134431223 */ /* 0x000fe20000010043 */
[----:B------:R-:W-:Y:S02]  /*09f0*/  F2FP.F16.F32.PACK_AB R81, RZ, R4 ;  /* 0x00000004ff51723e */ /* 0x000fe400000000ff */
[----:B------:R-:W-:Y:S01]  /*0a00*/  @P1 FFMA.FTZ R68, R53, R82, R68 ;  /* 0x0000005235441223 */ /* 0x000fe20000010044 */
[----:B------:R-:W-:-:S02]  /*0a10*/  F2FP.F16.F32.PACK_AB R53, RZ, R8 ;  /* 0x00000008ff35723e */ /* 0x000fc400000000ff */
[----:B------:R-:W-:Y:S02]  /*0a20*/  F2FP.F16.F32.PACK_AB R82, RZ, R10 ;  /* 0x0000000aff52723e */ /* 0x000fe400000000ff */
[----:B------:R-:W-:Y:S02]  /*0a30*/  F2FP.F16.F32.PACK_AB R84, RZ, R60 ;  /* 0x0000003cff54723e */ /* 0x000fe400000000ff */
[----:B------:R-:W-:Y:S02]  /*0a40*/  F2FP.F16.F32.PACK_AB R52, RZ, R67 ;  /* 0x00000043ff34723e */ /* 0x000fe400000000ff */
[----:B------:R-:W-:Y:S02]  /*0a50*/  F2FP.F16.F32.PACK_AB R55, RZ, R68 ;  /* 0x00000044ff37723e */ /* 0x000fe400000000ff */
[----:B------:R-:W-:Y:S02]  /*0a60*/  PRMT R53, R53, 0x5410, R54 ;  /* 0x0000541035357816 */ /* 0x000fe40000000036 */
[----:B------:R-:W-:-:S02]  /*0a70*/  PRMT R54, R82, 0x5410, R83 ;  /* 0x0000541052367816 */ /* 0x000fc40000000053 */
[----:B------:R-:W-:Y:S02]  /*0a80*/  PRMT R52, R52, 0x5410, R81 ;  /* 0x0000541034347816 */ /* 0x000fe40000000051 */
[----:B------:R-:W-:Y:S01]  /*0a90*/  PRMT R55, R84, 0x5410, R55 ;  /* 0x0000541054377816 */ /* 0x000fe20000000037 */
[----:B------:R-:W-:Y:S06]  /*0aa0*/  BRA `(.L_x_3768) ;  /* 0x0000000000ac7947 */ /* 0x000fec0003800000 */
.L_x_3767:
[----:B------:R-:W1:Y:S01]  /*0ab0*/  @P2 LDC R53, c[0x0][0x40c] ;  /* 0x00010300ff352b82 */ /* 0x000e620000000800 */
[--C-:B-----5:R-:W-:Y:S01]  /*0ac0*/  @P2 HADD2.F32 R10, -RZ, R16.reuse.H0_H0 ;  /* 0x20000010ff0a2230 */ /* 0x120fe20000004100 */
[----:B0-----:R-:W-:Y:S01]  /*0ad0*/  CS2R R8, SRZ ;  /* 0x0000000000087805 */ /* 0x001fe2000001ff00 */
[----:B------:R-:W-:Y:S02]  /*0ae0*/  @P2 HADD2.F32 R52, -RZ, R16.H1_H1 ;  /* 0x30000010ff342230 */ /* 0x000fe40000004100 */
[----:B------:R-:W-:Y:S02]  /*0af0*/  HFMA2 R67, -RZ, RZ, 0, 0 ;  /* 0x00000000ff437431 */ /* 0x000fe400000001ff */
[--C-:B------:R-:W-:Y:S01]  /*0b00*/  @P2 HADD2.F32 R54, -RZ, R17.reuse.H0_H0 ;  /* 0x20000011ff362230 */ /* 0x100fe20000004100 */
[----:B------:R-:W-:Y:S01]  /*0b10*/  MOV R4, RZ ;  /* 0x000000ff00047202 */ /* 0x000fe20000000f00 */
[----:B------:R-:W-:Y:S01]  /*0b20*/  @P2 HADD2.F32 R60, -RZ, R17.H1_H1 ;  /* 0x30000011ff3c2230 */ /* 0x000fe20000004100 */
[----:B------:R-:W0:Y:S01]  /*0b30*/  @P2 LDC R55, c[0x0][0x40c] ;  /* 0x00010300ff372b82 */ /* 0x000e220000000800 */
[----:B------:R-:W-:-:S07]  /*0b40*/  MOV R68, RZ ;  /* 0x000000ff00447202 */ /* 0x000fce0000000f00 */
[----:B------:R-:W2:Y:S08]  /*0b50*/  @P2 LDC R59, c[0x0][0x40c] ;  /* 0x00010300ff3b2b82 */ /* 0x000eb00000000800 */
[----:B------:R-:W3:Y:S01]  /*0b60*/  @P2 LDC R81, c[0x0][0x40c] ;  /* 0x00010300ff512b82 */ /* 0x000ee20000000800 */
[----:B-1----:R-:W-:Y:S01]  /*0b70*/  @P2 FMUL.FTZ R67, R10, R53 ;  /* 0x000000350a432220 */ /* 0x002fe20000410000 */
[----:B------:R-:W-:-:S02]  /*0b80*/  @P2 HADD2.F32 R53, -RZ, R18.H1_H1 ;  /* 0x30000012ff352230 */ /* 0x000fc40000004100 */
[----:B------:R-:W-:-:S04]  /*0b90*/  HFMA2 R10, -RZ, RZ, 0, 0 ;  /* 0x00000000ff0a7431 */ /* 0x000fc800000001ff */
[----:B------:R-:W1:Y:S01]  /*0ba0*/  @P2 LDC R83, c[0x0][0x40c] ;  /* 0x00010300ff532b82 */ /* 0x000e620000000800 */
[----:B0-----:R-:W-:Y:S01]  /*0bb0*/  @P2 FMUL.FTZ R4, R52, R55 ;  /* 0x0000003734042220 */ /* 0x001fe20000410000 */
[----:B------:R-:W-:Y:S02]  /*0bc0*/  @P2 HADD2.F32 R52, -RZ, R18.H0_H0 ;  /* 0x20000012ff342230 */ /* 0x000fe40000004100 */
[----:B------:R-:W-:-:S04]  /*0bd0*/  @P2 HADD2.F32 R55, -RZ, R19.H1_H1 ;  /* 0x30000013ff372230 */ /* 0x000fc80000004100 */
[----:B------:R-:W0:Y:S01]  /*0be0*/  @P2 LDC R82, c[0x0][0x40c] ;  /* 0x00010300ff522b82 */ /* 0x000e220000000800 */
[----:B--2---:R-:W-:Y:S01]  /*0bf0*/  @P2 FMUL.FTZ R8, R54, R59 ;  /* 0x0000003b36082220 */ /* 0x004fe20000410000 */
[----:B------:R-:W-:Y:S01]  /*0c00*/  @P2 HADD2.F32 R54, -RZ, R19.H0_H0 ;  /* 0x20000013ff362230 */ /* 0x000fe20000004100 */
[----:B------:R-:W-:-:S05]  /*0c10*/  MOV R59, RZ ;  /* 0x000000ff003b7202 */ /* 0x000fca0000000f00 */
[----:B------:R-:W2:Y:S01]  /*0c20*/  @P2 LDC R85, c[0x0][0x40c] ;  /* 0x00010300ff552b82 */ /* 0x000ea20000000800 */
[----:B---3--:R-:W-:Y:S01]  /*0c30*/  @P2 FMUL.FTZ R9, R60, R81 ;  /* 0x000000513c092220 */ /* 0x008fe20000410000 */
[----:B------:R-:W-:-:S06]  /*0c40*/  HFMA2 R60, -RZ, RZ, 0, 0 ;  /* 0x00000000ff3c7431 */ /* 0x000fcc00000001ff */
[----:B------:R-:W3:Y:S01]  /*0c50*/  @P2 LDC R84, c[0x0][0x40c] ;  /* 0x00010300ff542b82 */ /* 0x000ee20000000800 */
[----:B-1----:R-:W-:Y:S01]  /*0c60*/  @P2 FMUL.FTZ R10, R52, R83 ;  /* 0x00000053340a2220 */ /* 0x002fe20000410000 */
[----:B------:R-:W-:-:S04]  /*0c70*/  F2FP.F16.F32.PACK_AB R52, RZ, R67 ;  /* 0x00000043ff34723e */ /* 0x000fc800000000ff */
[----:B------:R-:W-:Y:S01]  /*0c80*/  F2FP.F16.F32.PACK_AB R81, RZ, R10 ;  /* 0x0000000aff51723e */ /* 0x000fe200000000ff */
[----:B0-----:R-:W-:Y:S01]  /*0c90*/  @P2 FMUL.FTZ R59, R53, R82 ;  /* 0x00000052353b2220 */ /* 0x001fe20000410000 */
[----:B------:R-:W-:-:S04]  /*0ca0*/  F2FP.F16.F32.PACK_AB R53, RZ, R4 ;  /* 0x00000004ff35723e */ /* 0x000fc800000000ff */
[----:B------:R-:W-:Y:S02]  /*0cb0*/  F2FP.F16.F32.PACK_AB R82, RZ, R59 ;  /* 0x0000003bff52723e */ /* 0x000fe400000000ff */
[----:B------:R-:W-:Y:S01]  /*0cc0*/  PRMT R52, R52, 0x5410, R53 ;  /* 0x0000541034347816 */ /* 0x000fe20000000035 */
[----:B--2---:R-:W-:Y:S01]  /*0cd0*/  @P2 FMUL.FTZ R60, R54, R85 ;  /* 0x00000055363c2220 */ /* 0x004fe20000410000 */
[----:B------:R-:W-:-:S04]  /*0ce0*/  F2FP.F16.F32.PACK_AB R54, RZ, R8 ;  /* 0x00000008ff36723e */ /* 0x000fc800000000ff */
[----:B------:R-:W-:Y:S01]  /*0cf0*/  F2FP.F16.F32.PACK_AB R83, RZ, R60 ;  /* 0x0000003cff53723e */ /* 0x000fe200000000ff */
[----:B---3--:R-:W-:Y:S01]  /*0d00*/  @P2 FMUL.FTZ R68, R55, R84 ;  /* 0x0000005437442220 */ /* 0x008fe20000410000 */
[----:B------:R-:W-:-:S04]  /*0d10*/  F2FP.F16.F32.PACK_AB R55, RZ, R9 ;  /* 0x00000009ff37723e */ /* 0x000fc800000000ff */
[----:B------:R-:W-:Y:S02]  /*0d20*/  F2FP.F16.F32.PACK_AB R84, RZ, R68 ;  /* 0x00000044ff54723e */ /* 0x000fe400000000ff */
[----:B------:R-:W-:Y:S02]  /*0d30*/  PRMT R53, R54, 0x5410, R55 ;  /* 0x0000541036357816 */ /* 0x000fe40000000037 */
[----:B------:R-:W-:Y:S02]  /*0d40*/  PRMT R54, R81, 0x5410, R82 ;  /* 0x0000541051367816 */ /* 0x000fe40000000052 */
[----:B------:R-:W-:-:S07]  /*0d50*/  PRMT R55, R83, 0x5410, R84 ;  /* 0x0000541053377816 */ /* 0x000fce0000000054 */
.L_x_3768:
[----:B------:R-:W0:Y:S01]  /*0d60*/  LDC.64 R82, c[0x0][0x3a8] ;  /* 0x0000ea00ff527b82 */ /* 0x000e220000000a00 */
[----:B------:R-:W-:Y:S01]  /*0d70*/  IADD3 R80, PT, PT, R80, 0x20, RZ ;  /* 0x0000002050507810 */ /* 0x000fe20007ffe0ff */
[C---:B0-----:R-:W-:Y:S01]  /*0d80*/  IMAD.WIDE.U32 R82, R78.reuse, 0x10, R82 ;  /* 0x000000104e527825 */ /* 0x041fe200078e0052 */
[----:B------:R-:W-:-:S04]  /*0d90*/  IADD3 R78, PT, PT, R78, 0x20, RZ ;  /* 0x000000204e4e7810 */ /* 0x000fc80007ffe0ff */
[----:B------:R0:W-:Y:S03]  /*0da0*/  STG.E.128 desc[UR6][R82.64], R52 ;  /* 0x0000003452007986 */ /* 0x0001e6000c101d06 */
.L_x_3764:
[----:B------:R-:W-:Y:S05]  /*0db0*/  BSYNC.RECONVERGENT B0 ;  /* 0x0000000000007941 */ /* 0x000fea0003800200 */
.L_x_3763:
        /* <DEDUP_REMOVED lines=9> */
.L_x_3772:
[----:B------:R-:W-:Y:S05]  /*0e50*/  BSYNC.RECONVERGENT B1 ;  /* 0x0000000000017941 */ /* 0x000fea0003800200 */
.L_x_3771:
        /* <DEDUP_REMOVED lines=8> */
[----:B-----5:R-:W-:Y:S02]  /*0ee0*/  @P1 HADD2.F32 R12, -RZ, R16.H1_H1 ;  /* 0x30000010ff0c1230 */ /* 0x020fe40000004100 */
[--C-:B------:R-:W-:Y:S02]  /*0ef0*/  @P1 HADD2.F32 R81, -RZ, R17.reuse.H1_H1 ;  /* 0x30000011ff511230 */ /* 0x100fe40000004100 */
[----:B------:R-:W-:-:S03]  /*0f00*/  @P1 HADD2.F32 R62, -RZ, R17.H0_H0 ;  /* 0x20000011ff3e1230 */ /* 0x000fc60000004100 */
[----:B------:R-:W1:Y:S08]  /*0f10*/  @P1 LDC R70, c[0x0][0x40c] ;  /* 0x00010300ff461b82 */ /* 0x000e700000000800 */
[----:B------:R-:W3:Y:S08]  /*0f20*/  @P1 LDC R61, c[0x0][0x40c] ;  /* 0x00010300ff3d1b82 */ /* 0x000ef00000000800 */
[----:B------:R-:W4:Y:S08]  /*0f30*/  @P1 LDC R83, c[0x0][0x40c] ;  /* 0x00010300ff531b82 */ /* 0x000f300000000800 */
[----:B------:R-:W4:Y:S08]  /*0f40*/  @P1 LDC R69, c[0x0][0x40c] ;  /* 0x00010300ff451b82 */ /* 0x000f300000000800 */
[----:B------:R-:W4:Y:S01]  /*0f50*/  @P1 LDC R82, c[0x0][0x40c] ;  /* 0x00010300ff521b82 */ /* 0x000f220000000800 */
[----:B--2---:R-:W-:-:S02]  /*0f60*/  HADD2.F32 R5, -RZ, R52.H1_H1 ;  /* 0x30000034ff057230 */ /* 0x004fc40000004100 */
[----:B------:R-:W-:-:S03]  /*0f70*/  HADD2.F32 R11, -RZ, R53.H0_H0 ;  /* 0x20000035ff0b7230 */ /* 0x000fc60000004100 */
[----:B0-----:R-:W-:Y:S01]  /*0f80*/  @P1 FFMA.FTZ R5, R12, R13, R5 ;  /* 0x0000000d0c051223 */ /* 0x001fe20000010005 */
[----:B------:R-:W-:Y:S02]  /*0f90*/  HADD2.F32 R12, -RZ, R53.H1_H1 ;  /* 0x30000035ff0c7230 */ /* 0x000fe40000004100 */
[----:B---3--:R-:W-:Y:S01]  /*0fa0*/  @P1 FFMA.FTZ R11, R62, R61, R11 ;  /* 0x0000003d3e0b1223 */ /* 0x008fe2000001000b */
[----:B------:R-:W0:Y:S01]  /*0fb0*/  @P1 LDC R53, c[0x0][0x40c] ;  /* 0x00010300ff351b82 */ /* 0x000e220000000800 */
[----:B------:R-:W-:Y:S02]  /*0fc0*/  HADD2.F32 R13, -RZ, R54.H0_H0 ;  /* 0x20000036ff0d7230 */ /* 0x000fe40000004100 */
[----:B-1----:R-:W-:Y:S01]  /*0fd0*/  @P1 FFMA.FTZ R12, R81, R70, R12 ;  /* 0x00000046510c1223 */ /* 0x002fe2000001000c */
[----:B------:R-:W-:Y:S02]  /*0fe0*/  @P1 HADD2.F32 R62, -RZ, R18.H0_H0 ;  /* 0x20000012ff3e1230 */ /* 0x000fe40000004100 */
[----:B------:R-:W-:-:S02]  /*0ff0*/  HADD2.F32 R61, -RZ, R54.H1_H1 ;  /* 0x30000036ff3d7230 */ /* 0x000fc40000004100 */
[----:B------:R-:W1:Y:S01]  /*1000*/  @P1 LDC R81, c[0x0][0x40c] ;  /* 0x00010300ff511b82 */ /* 0x000e620000000800 */
[----:B----4-:R-:W-:Y:S01]  /*1010*/  @P1 FFMA.FTZ R13, R62, R83, R13 ;  /* 0x000000533e0d1223 */ /* 0x010fe2000001000d */
[----:B------:R-:W-:Y:S02]  /*1020*/  @P1 HADD2.F32 R54, -RZ, R18.H1_H1 ;  /* 0x30000012ff361230 */ /* 0x000fe40000004100 */
[----:B------:R-:W-:Y:S02]  /*1030*/  HADD2.F32 R62, -RZ, R55.H0_H0 ;  /* 0x20000037ff3e7230 */ /* 0x000fe40000004100 */
[----:B------:R-:W-:Y:S02]  /*1040*/  @P1 HADD2.F32 R83, -RZ, R19.H0_H0 ;  /* 0x20000013ff531230 */ /* 0x000fe40000004100 */
[----:B------:R-:W-:Y:S01]  /*1050*/  @P1 FFMA.FTZ R61, R54, R69, R61 ;  /* 0x00000045363d1223 */ /* 0x000fe2000001003d */
[----:B------:R-:W-:Y:S01]  /*1060*/  HADD2.F32 R69, -RZ, R52.H0_H0 ;  /* 0x20000034ff457230 */ /* 0x000fe20000004100 */
[----:B------:R-:W-:Y:S01]  /*1070*/  F2FP.F16.F32.PACK_AB R54, RZ, R12 ;  /* 0x0000000cff36723e */ /* 0x000fe200000000ff */
[----:B------:R-:W-:-:S02]  /*1080*/  HADD2.F32 R70, -RZ, R55.H1_H1 ;  /* 0x30000037ff467230 */ /* 0x000fc40000004100 */
[----:B------:R-:W-:Y:S02]  /*1090*/  @P1 HADD2.F32 R52, -RZ, R16.H0_H0 ;  /* 0x20000010ff341230 */ /* 0x000fe40000004100 */
[----:B0-----:R-:W-:Y:S01]  /*10a0*/  @P1 FFMA.FTZ R62, R83, R53, R62 ;  /* 0x00000035533e1223 */ /* 0x001fe2000001003e */
[----:B------:R-:W-:Y:S01]  /*10b0*/  @P1 HADD2.F32 R53, -RZ, R19.H1_H1 ;  /* 0x30000013ff351230 */ /* 0x000fe20000004100 */
[----:B------:R-:W-:-:S03]  /*10c0*/  F2FP.F16.F32.PACK_AB R83, RZ, R61 ;  /* 0x0000003dff53723e */ /* 0x000fc600000000ff */
[----:B------:R-:W-:Y:S01]  /*10d0*/  F2FP.F16.F32.PACK_AB R84, RZ, R62 ;  /* 0x0000003eff54723e */ /* 0x000fe200000000ff */
[----:B------:R-:W-:Y:S01]  /*10e0*/  @P1 FFMA.FTZ R70, R53, R82, R70 ;  /* 0x0000005235461223 */ /* 0x000fe20000010046 */
[----:B------:R-:W-:Y:S01]  /*10f0*/  F2FP.F16.F32.PACK_AB R53, RZ, R11 ;  /* 0x0000000bff35723e */ /* 0x000fe200000000ff */
[----:B-1----:R-:W-:Y:S01]  /*1100*/  @P1 FFMA.FTZ R69, R52, R81, R69 ;  /* 0x0000005134451223 */ /* 0x002fe20000010045 */
[----:B------:R-:W-:Y:S02]  /*1110*/  F2FP.F16.F32.PACK_AB R81, RZ, R5 ;  /* 0x00000005ff51723e */ /* 0x000fe400000000ff */
[----:B------:R-:W-:Y:S02]  /*1120*/  F2FP.F16.F32.PACK_AB R82, RZ, R13 ;  /* 0x0000000dff52723e */ /* 0x000fe400000000ff */
[----:B------:R-:W-:Y:S02]  /*1130*/  F2FP.F16.F32.PACK_AB R52, RZ, R69 ;  /* 0x00000045ff34723e */ /* 0x000fe400000000ff */
[----:B------:R-:W-:-:S02]  /*1140*/  F2FP.F16.F32.PACK_AB R55, RZ, R70 ;  /* 0x00000046ff37723e */ /* 0x000fc400000000ff */
[----:B------:R-:W-:Y:S02]  /*1150*/  PRMT R53, R53, 0x5410, R54 ;  /* 0x0000541035357816 */ /* 0x000fe40000000036 */
[----:B------:R-:W-:Y:S02]  /*1160*/  PRMT R54, R82, 0x5410, R83 ;  /* 0x0000541052367816 */ /* 0x000fe40000000053 */
[----:B------:R-:W-:Y:S02]  /*1170*/  PRMT R52, R52, 0x5410, R81 ;  /* 0x0000541034347816 */ /* 0x000fe40000000051 */
[----:B------:R-:W-:Y:S01]  /*1180*/  PRMT R55, R84, 0x5410, R55 ;  /* 0x0000541054377816 */ /* 0x000fe20000000037 */
[----:B------:R-:W-:Y:S06]  /*1190*/  BRA `(.L_x_3774) ;  /* 0x0000000000b07947 */ /* 0x000fec0003800000 */
.L_x_3773:
[----:B------:R-:W0:Y:S01]  /*11a0*/  @P2 LDC R52, c[0x0][0x40c] ;  /* 0x00010300ff342b82 */ /* 0x000e220000000800 */
[--C-:B-----5:R-:W-:Y:S02]  /*11b0*/  @P2 HADD2.F32 R13, -RZ, R16.reuse.H0_H0 ;  /* 0x20000010ff0d2230 */ /* 0x120fe40000004100 */
[----:B------:R-:W-:Y:S02]  /*11c0*/  HFMA2 R69, -RZ, RZ, 0, 0 ;  /* 0x00000000ff457431 */ /* 0x000fe400000001ff */
[----:B------:R-:W-:Y:S01]  /*11d0*/  @P2 HADD2.F32 R53, -RZ, R16.H1_H1 ;  /* 0x30000010ff352230 */ /* 0x000fe20000004100 */
[----:B------:R-:W-:Y:S01]  /*11e0*/  MOV R5, RZ ;  /* 0x000000ff00057202 */ /* 0x000fe20000000f00 */
[--C-:B------:R-:W-:Y:S02]  /*11f0*/  @P2 HADD2.F32 R55, -RZ, R17.reuse.H0_H0 ;  /* 0x20000011ff372230 */ /* 0x100fe40000004100 */
[----:B------:R-:W-:Y:S02]  /*1200*/  HFMA2 R11, -RZ, RZ, 0, 0 ;  /* 0x00000000ff0b7431 */ /* 0x000fe400000001ff */
[----:B------:R-:W-:Y:S01]  /*1210*/  @P2 HADD2.F32 R61, -RZ, R17.H1_H1 ;  /* 0x30000011ff3d2230 */ /* 0x000fe20000004100 */
[----:B------:R-:W1:Y:S01]  /*1220*/  @P2 LDC R54, c[0x0][0x40c] ;  /* 0x00010300ff362b82 */ /* 0x000e620000000800 */
[----:B------:R-:W-:-:S07]  /*1230*/  MOV R12, RZ ;  /* 0x000000ff000c7202 */ /* 0x000fce0000000f00 */
[----:B------:R-:W2:Y:S08]  /*1240*/  @P2 LDC R62, c[0x0][0x40c] ;  /* 0x00010300ff3e2b82 */ /* 0x000eb00000000800 */
[----:B------:R-:W3:Y:S01]  /*1250*/  @P2 LDC R70, c[0x0][0x40c] ;  /* 0x00010300ff462b82 */ /* 0x000ee20000000800 */
[----:B0-----:R-:W-:Y:S01]  /*1260*/  @P2 FMUL.FTZ R69, R13, R52 ;  /* 0x000000340d452220 */ /* 0x001fe20000410000 */
[----:B------:R-:W-:-:S02]  /*1270*/  @P2 HADD2.F32 R52, -RZ, R18.H0_H0 ;  /* 0x20000012ff342230 */ /* 0x000fc40000004100 */
[----:B------:R-:W-:-:S04]  /*1280*/  HFMA2 R13, -RZ, RZ, 0, 0 ;  /* 0x00000000ff0d7431 */ /* 0x000fc800000001ff */
[----:B------:R-:W0:Y:S01]  /*1290*/  @P2 LDC R81, c[0x0][0x40c] ;  /* 0x00010300ff512b82 */ /* 0x000e220000000800 */
[----:B-1----:R-:W-:Y:S01]  /*12a0*/  @P2 FMUL.FTZ R5, R53, R54 ;  /* 0x0000003635052220 */ /* 0x002fe20000410000 */
[----:B------:R-:W-:Y:S02]  /*12b0*/  @P2 HADD2.F32 R53, -RZ, R18.H1_H1 ;  /* 0x30000012ff352230 */ /* 0x000fe40000004100 */
[----:B------:R-:W-:-:S04]  /*12c0*/  @P2 HADD2.F32 R54, -RZ, R19.H0_H0 ;  /* 0x20000013ff362230 */ /* 0x000fc80000004100 */
[----:B------:R-:W1:Y:S01]  /*12d0*/  @P2 LDC R82, c[0x0][0x40c] ;  /* 0x00010300ff522b82 */ /* 0x000e620000000800 */
[----:B--2---:R-:W-:Y:S01]  /*12e0*/  @P2 FMUL.FTZ R11, R55, R62 ;  /* 0x0000003e370b2220 */ /* 0x004fe20000410000 */
[----:B------:R-:W-:Y:S02]  /*12f0*/  @P2 HADD2.F32 R55, -RZ, R19.H1_H1 ;  /* 0x30000013ff372230 */ /* 0x000fe40000004100 */
[----:B------:R-:W-:-:S04]  /*1300*/  HFMA2 R62, -RZ, RZ, 0, 0 ;  /* 0x00000000ff3e7431 */ /* 0x000fc800000001ff */
[----:B------:R-:W2:Y:S01]  /*1310*/  @P2 LDC R83, c[0x0][0x40c] ;  /* 0x00010300ff532b82 */ /* 0x000ea20000000800 */
[----:B---3--:R-:W-:Y:S01]  /*1320*/  @P2 FMUL.FTZ R12, R61, R70 ;  /* 0x000000463d0c2220 */ /* 0x008fe20000410000 */
[----:B------:R-:W-:Y:S02]  /*1330*/  MOV R61, RZ ;  /* 0x000000ff003d7202 */ /* 0x000fe40000000f00 */
[----:B------:R-:W-:-:S04]  /*1340*/  MOV R70, RZ ;  /* 0x000000ff00467202 */ /* 0x000fc80000000f00 */
[----:B------:R-:W3:Y:S01]  /*1350*/  @P2 LDC R84, c[0x0][0x40c] ;  /* 0x00010300ff542b82 */ /* 0x000ee20000000800 */
[----:B0-----:R-:W-:Y:S01]  /*1360*/  @P2 FMUL.FTZ R13, R52, R81 ;  /* 0x00000051340d2220 */ /* 0x001fe20000410000 */
[----:B------:R-:W-:-:S04]  /*1370*/  F2FP.F16.F32.PACK_AB R52, RZ, R69 ;  /* 0x00000045ff34723e */ /* 0x000fc800000000ff */
[----:B------:R-:W-:Y:S01]  /*1380*/  F2FP.F16.F32.PACK_AB R81, RZ, R13 ;  /* 0x0000000dff51723e */ /* 0x000fe200000000ff */
[----:B-1----:R-:W-:Y:S01]  /*1390*/  @P2 FMUL.FTZ R61, R53, R82 ;  /* 0x00000052353d2220 */ /* 0x002fe20000410000 */
        /* <DEDUP_REMOVED lines=12> */
.L_x_3774:
[----:B------:R-:W0:Y:S01]  /*1460*/  LDC.64 R82, c[0x0][0x3a8] ;  /* 0x0000ea00ff527b82 */ /* 0x000e220000000a00 */
[----:B------:R-:W-:Y:S01]  /*1470*/  IADD3 R80, PT, PT, R80, 0x20, RZ ;  /* 0x0000002050507810 */ /* 0x000fe20007ffe0ff */
[C---:B0-----:R-:W-:Y:S01]  /*1480*/  IMAD.WIDE.U32 R82, R78.reuse, 0x10, R82 ;  /* 0x000000104e527825 */ /* 0x041fe200078e0052 */
[----:B------:R-:W-:-:S04]  /*1490*/  IADD3 R78, PT, PT, R78, 0x20, RZ ;  /* 0x000000204e4e7810 */ /* 0x000fc80007ffe0ff */
[----:B------:R0:W-:Y:S03]  /*14a0*/  STG.E.128 desc[UR6][R82.64], R52 ;  /* 0x0000003452007986 */ /* 0x0001e6000c101d06 */
.L_x_3770:
[----:B------:R-:W-:Y:S05]  /*14b0*/  BSYNC.RECONVERGENT B0 ;  /* 0x0000000000007941 */ /* 0x000fea0003800200 */
.L_x_3769:
        /* <DEDUP_REMOVED lines=9> */
.L_x_3778:
[----:B------:R-:W-:Y:S05]  /*1550*/  BSYNC.RECONVERGENT B1 ;  /* 0x0000000000017941 */ /* 0x000fea0003800200 */
.L_x_3777:
        /* <DEDUP_REMOVED lines=10> */
[----:B------:R-:W-:Y:S02]  /*1600*/  @P1 HADD2.F32 R63, -RZ, R17.H0_H0 ;  /* 0x20000011ff3f1230 */ /* 0x000fe40000004100 */
[----:B------:R-:W-:Y:S01]  /*1610*/  @P1 HADD2.F32 R83, -RZ, R18.H0_H0 ;  /* 0x20000012ff531230 */ /* 0x000fe20000004100 */
        /* <DEDUP_REMOVED lines=11> */
[--C-:B------:R-:W-:Y:S02]  /*16d0*/  HADD2.F32 R56, -RZ, R54.reuse.H0_H0 ;  /* 0x20000036ff387230 */ /* 0x100fe40000004100 */
[----:B-1----:R-:W-:Y:S01]  /*16e0*/  @P1 FFMA.FTZ R15, R72, R81, R15 ;  /* 0x00000051480f1223 */ /* 0x002fe2000001000f */
[----:B------:R-:W-:Y:S02]  /*16f0*/  HADD2.F32 R63, -RZ, R54.H1_H1 ;  /* 0x30000036ff3f7230 */ /* 0x000fe40000004100 */
[----:B----4-:R-:W-:Y:S01]  /*1700*/  @P1 FFMA.FTZ R56, R83, R84, R56 ;  /* 0x0000005453381223 */ /* 0x010fe20000010038 */
[----:B------:R-:W-:Y:S01]  /*1710*/  @P1 HADD2.F32 R54, -RZ, R18.H1_H1 ;  /* 0x30000012ff361230 */ /* 0x000fe20000004100 */
[----:B------:R-:W1:Y:S01]  /*1720*/  @P1 LDC R81, c[0x0][0x40c] ;  /* 0x00010300ff511b82 */ /* 0x000e620000000800 */
[----:B------:R-:W-:-:S02]  /*1730*/  HADD2.F32 R64, -RZ, R55.H0_H0 ;  /* 0x20000037ff407230 */ /* 0x000fc40000004100 */
[----:B------:R-:W-:Y:S02]  /*1740*/  @P1 HADD2.F32 R83, -RZ, R19.H0_H0 ;  /* 0x20000013ff531230 */ /* 0x000fe40000004100 */
[----:B------:R-:W-:Y:S01]  /*1750*/  @P1 FFMA.FTZ R63, R54, R71, R63 ;  /* 0x00000047363f1223 */ /* 0x000fe2000001003f */
[----:B------:R-:W-:Y:S01]  /*1760*/  HADD2.F32 R71, -RZ, R52.H0_H0 ;  /* 0x20000034ff477230 */ /* 0x000fe20000004100 */
[----:B------:R-:W-:Y:S01]  /*1770*/  F2FP.F16.F32.PACK_AB R54, RZ, R15 ;  /* 0x0000000fff36723e */ /* 0x000fe200000000ff */
[----:B------:R-:W-:Y:S02]  /*1780*/  HADD2.F32 R72, -RZ, R55.H1_H1 ;  /* 0x30000037ff487230 */ /* 0x000fe40000004100 */
        /* <DEDUP_REMOVED lines=17> */
.L_x_3779:
[----:B------:R-:W0:Y:S01]  /*18a0*/  @P2 LDC R53, c[0x0][0x40c] ;  /* 0x00010300ff352b82 */ /* 0x000e220000000800 */
[--C-:B-----5:R-:W-:Y:S02]  /*18b0*/  @P2 HADD2.F32 R52, -RZ, R16.reuse.H0_H0 ;  /* 0x20000010ff342230 */ /* 0x120fe40000004100 */
[----:B------:R-:W-:Y:S02]  /*18c0*/  HFMA2 R71, -RZ, RZ, 0, 0 ;  /* 0x00000000ff477431 */ /* 0x000fe400000001ff */
[----:B------:R-:W-:Y:S01]  /*18d0*/  @P2 HADD2.F32 R54, -RZ, R16.H1_H1 ;  /* 0x30000010ff362230 */ /* 0x000fe20000004100 */
[----:B------:R-:W-:Y:S01]  /*18e0*/  MOV R6, RZ ;  /* 0x000000ff00067202 */ /* 0x000fe20000000f00 */
[--C-:B------:R-:W-:Y:S01]  /*18f0*/  @P2 HADD2.F32 R56, -RZ, R17.reuse.H0_H0 ;  /* 0x20000011ff382230 */ /* 0x100fe20000004100 */
[----:B------:R-:W-:Y:S01]  /*1900*/  CS2R R14, SRZ ;  /* 0x00000000000e7805 */ /* 0x000fe2000001ff00 */
[----:B------:R-:W-:Y:S01]  /*1910*/  @P2 HADD2.F32 R64, -RZ, R17.H1_H1 ;  /* 0x30000011ff402230 */ /* 0x000fe20000004100 */
[----:B------:R-:W1:Y:S01]  /*1920*/  @P2 LDC R55, c[0x0][0x40c] ;  /* 0x00010300ff372b82 */ /* 0x000e620000000800 */
[----:B------:R-:W-:-:S07]  /*1930*/  MOV R72, RZ ;  /* 0x000000ff00487202 */ /* 0x000fce0000000f00 */
[----:B------:R-:W2:Y:S08]  /*1940*/  @P2 LDC R63, c[0x0][0x40c] ;  /* 0x00010300ff3f2b82 */ /* 0x000eb00000000800 */
[----:B------:R-:W3:Y:S01]  /*1950*/  @P2 LDC R81, c[0x0][0x40c] ;  /* 0x00010300ff512b82 */ /* 0x000ee20000000800 */
[----:B0-----:R-:W-:Y:S01]  /*1960*/  @P2 FMUL.FTZ R71, R52, R53 ;  /* 0x0000003534472220 */ /* 0x001fe20000410000 */
[----:B------:R-:W-:-:S02]  /*1970*/  @P2 HADD2.F32 R52, -RZ, R18.H0_H0 ;  /* 0x20000012ff342230 */ /* 0x000fc40000004100 */
[----:B------:R-:W-:-:S04]  /*1980*/  @P2 HADD2.F32 R53, -RZ, R18.H1_H1 ;  /* 0x30000012ff352230 */ /* 0x000fc80000004100 */
[----:B------:R-:W0:Y:S01]  /*1990*/  @P2 LDC R83, c[0x0][0x40c] ;  /* 0x00010300ff532b82 */ /* 0x000e220000000800 */
[----:B-1----:R-:W-:Y:S01]  /*19a0*/  @P2 FMUL.FTZ R6, R54, R55 ;  /* 0x0000003736062220 */ /* 0x002fe20000410000 */
[--C-:B------:R-:W-:Y:S02]  /*19b0*/  @P2 HADD2.F32 R54, -RZ, R19.reuse.H0_H0 ;  /* 0x20000013ff362230 */ /* 0x100fe40000004100 */
[----:B------:R-:W-:-:S04]  /*19c0*/  @P2 HADD2.F32 R55, -RZ, R19.H1_H1 ;  /* 0x30000013ff372230 */ /* 0x000fc80000004100 */
[----:B------:R-:W1:Y:S01]  /*19d0*/  @P2 LDC R82, c[0x0][0x40c] ;  /* 0x00010300ff522b82 */ /* 0x000e620000000800 */
[----:B--2---:R-:W-:Y:S01]  /*19e0*/  @P2 FMUL.FTZ R14, R56, R63 ;  /* 0x0000003f380e2220 */ /* 0x004fe20000410000 */
[----:B------:R-:W-:Y:S01]  /*19f0*/  HFMA2 R56, -RZ, RZ, 0, 0 ;  /* 0x00000000ff387431 */ /* 0x000fe200000001ff */
[----:B------:R-:W-:-:S05]  /*1a00*/  MOV R63, RZ ;  /* 0x000000ff003f7202 */ /* 0x000fca0000000f00 */
[----:B------:R-:W2:Y:S01]  /*1a10*/  @P2 LDC R85, c[0x0][0x40c] ;  /* 0x00010300ff552b82 */ /* 0x000ea20000000800 */
[----:B---3--:R-:W-:Y:S01]  /*1a20*/  @P2 FMUL.FTZ R15, R64, R81 ;  /* 0x00000051400f2220 */ /* 0x008fe20000410000 */
[----:B------:R-:W-:-:S06]  /*1a30*/  HFMA2 R64, -RZ, RZ, 0, 0 ;  /* 0x00000000ff407431 */ /* 0x000fcc00000001ff */
        /* <DEDUP_REMOVED lines=17> */
.L_x_3780:
[----:B------:R-:W0:Y:S01]  /*1b50*/  LDC.64 R82, c[0x0][0x3a8] ;  /* 0x0000ea00ff527b82 */ /* 0x000e220000000a00 */
[----:B------:R-:W-:Y:S01]  /*1b60*/  IADD3 R80, PT, PT, R80, 0x20, RZ ;  /* 0x0000002050507810 */ /* 0x000fe20007ffe0ff */
[C---:B0-----:R-:W-:Y:S01]  /*1b70*/  IMAD.WIDE.U32 R82, R78.reuse, 0x10, R82 ;  /* 0x000000104e527825 */ /* 0x041fe200078e0052 */
[----:B------:R-:W-:-:S04]  /*1b80*/  IADD3 R78, PT, PT, R78, 0x20, RZ ;  /* 0x000000204e4e7810 */ /* 0x000fc80007ffe0ff */
[----:B------:R0:W-:Y:S03]  /*1b90*/  STG.E.128 desc[UR6][R82.64], R52 ;  /* 0x0000003452007986 */ /* 0x0001e6000c101d06 */
.L_x_3776:
[----:B------:R-:W-:Y:S05]  /*1ba0*/  BSYNC.RECONVERGENT B0 ;  /* 0x0000000000007941 */ /* 0x000fea0003800200 */
.L_x_3775:
        /* <DEDUP_REMOVED lines=8> */
.L_x_3784:
[----:B------:R-:W-:Y:S05]  /*1c30*/  BSYNC.RECONVERGENT B1 ;  /* 0x0000000000017941 */ /* 0x000fea0003800200 */
.L_x_3783:
        /* <DEDUP_REMOVED lines=8> */
[--C-:B-----5:R-:W-:Y:S02]  /*1cc0*/  @P2 HADD2.F32 R58, -RZ, R17.reuse.H0_H0 ;  /* 0x20000011ff3a2230 */ /* 0x120fe40000004100 */
[----:B------:R-:W-:Y:S02]  /*1cd0*/  @P2 HADD2.F32 R66, -RZ, R17.H1_H1 ;  /* 0x30000011ff422230 */ /* 0x000fe40000004100 */
[----:B------:R-:W-:-:S03]  /*1ce0*/  @P2 HADD2.F32 R81, -RZ, R18.H0_H0 ;  /* 0x20000012ff512230 */ /* 0x000fc60000004100 */
[----:B------:R-:W1:Y:S08]  /*1cf0*/  @P2 LDC R75, c[0x0][0x40c] ;  /* 0x00010300ff4b2b82 */ /* 0x000e700000000800 */
[----:B------:R-:W3:Y:S08]  /*1d00*/  @P2 LDC R82, c[0x0][0x40c] ;  /* 0x00010300ff522b82 */ /* 0x000ef00000000800 */
[----:B------:R-:W4:Y:S08]  /*1d10*/  @P2 LDC R73, c[0x0][0x40c] ;  /* 0x00010300ff492b82 */ /* 0x000f300000000800 */
[----:B------:R-:W4:Y:S08]  /*1d20*/  @P2 LDC R74, c[0x0][0x40c] ;  /* 0x00010300ff4a2b82 */ /* 0x000f300000000800 */
[----:B------:R-:W4:Y:S08]  /*1d30*/  @P2 LDC R79, c[0x0][0x40c] ;  /* 0x00010300ff4f2b82 */ /* 0x000f300000000800 */
[----:B------:R-:W4:Y:S01]  /*1d40*/  @P2 LDC R80, c[0x0][0x40c] ;  /* 0x00010300ff502b82 */ /* 0x000f220000000800 */
[----:B--2---:R-:W-:-:S02]  /*1d50*/  HADD2.F32 R7, -RZ, R53.H0_H0 ;  /* 0x20000035ff077230 */ /* 0x004fc40000004100 */
[----:B------:R-:W-:-:S05]  /*1d60*/  HADD2.F32 R57, -RZ, R53.H1_H1 ;  /* 0x30000035ff397230 */ /* 0x000fca0000004100 */
[----:B------:R-:W2:Y:S01]  /*1d70*/  @P2 LDC R53, c[0x0][0x40c] ;  /* 0x00010300ff352b82 */ /* 0x000ea20000000800 */
[----:B0-----:R-:W-:Y:S01]  /*1d80*/  @P2 FFMA.FTZ R7, R58, R65, R7 ;  /* 0x000000413a072223 */ /* 0x001fe20000010007 */
[--C-:B------:R-:W-:Y:S02]  /*1d90*/  HADD2.F32 R58, -RZ, R54.reuse.H0_H0 ;  /* 0x20000036ff3a7230 */ /* 0x100fe40000004100 */
[----:B-1----:R-:W-:Y:S01]  /*1da0*/  @P2 FFMA.FTZ R57, R66, R75, R57 ;  /* 0x0000004b42392223 */ /* 0x002fe20000010039 */
[----:B------:R-:W-:Y:S02]  /*1db0*/  HADD2.F32 R65, -RZ, R54.H1_H1 ;  /* 0x30000036ff417230 */ /* 0x000fe40000004100 */
[----:B------:R-:W-:Y:S02]  /*1dc0*/  HADD2.F32 R66, -RZ, R55.H0_H0 ;  /* 0x20000037ff427230 */ /* 0x000fe40000004100 */
[----:B---3--:R-:W-:Y:S01]  /*1dd0*/  @P2 FFMA.FTZ R58, R81, R82, R58 ;  /* 0x00000052513a2223 */ /* 0x008fe2000001003a */
[----:B------:R-:W-:-:S02]  /*1de0*/  @P2 HADD2.F32 R82, -RZ, R18.H1_H1 ;  /* 0x30000012ff522230 */ /* 0x000fc40000004100 */
[----:B------:R-:W-:Y:S02]  /*1df0*/  @P2 HADD2.F32 R81, -RZ, R19.H0_H0 ;  /* 0x20000013ff512230 */ /* 0x000fe40000004100 */
[--C-:B------:R-:W-:Y:S02]  /*1e00*/  HADD2.F32 R54, -RZ, R52.reuse.H0_H0 ;  /* 0x20000034ff367230 */ /* 0x100fe40000004100 */
[----:B----4-:R-:W-:Y:S01]  /*1e10*/  @P2 FFMA.FTZ R65, R82, R73, R65 ;  /* 0x0000004952412223 */ /* 0x010fe20000010041 */
[----:B------:R-:W-:Y:S02]  /*1e20*/  HADD2.F32 R75, -RZ, R55.H1_H1 ;  /* 0x30000037ff4b7230 */ /* 0x000fe40000004100 */
[----:B------:R-:W-:Y:S01]  /*1e30*/  @P2 FFMA.FTZ R66, R81, R74, R66 ;  /* 0x0000004a51422223 */ /* 0x000fe20000010042 */
[----:B------:R-:W-:Y:S01]  /*1e40*/  HADD2.F32 R52, -RZ, R52.H1_H1 ;  /* 0x30000034ff347230 */ /* 0x000fe20000004100 */
[----:B------:R-:W-:Y:S01]  /*1e50*/  @!P2 MOV R73, R54 ;  /* 0x000000360049a202 */ /* 0x000fe20000000f00 */
[----:B------:R-:W-:-:S02]  /*1e60*/  @P2 HADD2.F32 R81, -RZ, R16.H1_H1 ;  /* 0x30000010ff512230 */ /* 0x000fc40000004100 */
[----:B------:R-:W-:Y:S01]  /*1e70*/  @P2 HADD2.F32 R55, -RZ, R16.H0_H0 ;  /* 0x20000010ff372230 */ /* 0x000fe20000004100 */
[----:B------:R-:W-:Y:S01]  /*1e80*/  @!P2 MOV R74, R52 ;  /* 0x00000034004aa202 */ /* 0x000fe20000000f00 */
[----:B------:R-:W-:Y:S02]  /*1e90*/  @P2 HADD2.F32 R82, -RZ, R19.H1_H1 ;  /* 0x30000013ff522230 */ /* 0x000fe40000004100 */
[----:B--2---:R-:W-:Y:S01]  /*1ea0*/  @P2 FFMA.FTZ R74, R81, R53, R52 ;  /* 0x00000035514a2223 */ /* 0x004fe20000010034 */
[----:B------:R-:W-:Y:S01]  /*1eb0*/  @P2 FFMA.FTZ R73, R55, R79, R54 ;  /* 0x0000004f37492223 */ /* 0x000fe20000010036 */
[----:B------:R-:W-:Y:S01]  /*1ec0*/  F2FP.F16.F32.PACK_AB R53, RZ, R7 ;  /* 0x00000007ff35723e */ /* 0x000fe200000000ff */
[----:B------:R-:W-:Y:S01]  /*1ed0*/  @P2 FFMA.FTZ R75, R82, R80, R75 ;  /* 0x00000050524b2223 */ /* 0x000fe2000001004b */
[----:B------:R-:W-:Y:S02]  /*1ee0*/  F2FP.F16.F32.PACK_AB R54, RZ, R57 ;  /* 0x00000039ff36723e */ /* 0x000fe400000000ff */
[----:B------:R-:W-:-:S02]  /*1ef0*/  F2FP.F16.F32.PACK_AB R80, RZ, R58 ;  /* 0x0000003aff50723e */ /* 0x000fc400000000ff */
[----:B------:R-:W-:Y:S02]  /*1f00*/  F2FP.F16.F32.PACK_AB R81, RZ, R65 ;  /* 0x00000041ff51723e */ /* 0x000fe400000000ff */
[----:B------:R-:W-:Y:S02]  /*1f10*/  F2FP.F16.F32.PACK_AB R82, RZ, R66 ;  /* 0x00000042ff52723e */ /* 0x000fe400000000ff */
[----:B------:R-:W-:Y:S02]  /*1f20*/  F2FP.F16.F32.PACK_AB R79, RZ, R74 ;  /* 0x0000004aff4f723e */ /* 0x000fe400000000ff */
[----:B------:R-:W-:Y:S02]  /*1f30*/  F2FP.F16.F32.PACK_AB R52, RZ, R73 ;  /* 0x00000049ff34723e */ /* 0x000fe400000000ff */
[----:B------:R-:W-:Y:S02]  /*1f40*/  F2FP.F16.F32.PACK_AB R55, RZ, R75 ;  /* 0x0000004bff37723e */ /* 0x000fe400000000ff */
[----:B------:R-:W-:-:S02]  /*1f50*/  PRMT R53, R53, 0x5410, R54 ;  /* 0x0000541035357816 */ /* 0x000fc40000000036 */
[----:B------:R-:W-:Y:S02]  /*1f60*/  PRMT R54, R80, 0x5410, R81 ;  /* 0x0000541050367816 */ /* 0x000fe40000000051 */
[----:B------:R-:W-:Y:S02]  /*1f70*/  PRMT R52, R52, 0x5410, R79 ;  /* 0x0000541034347816 */ /* 0x000fe4000000004f */
[----:B------:R-:W-:Y:S01]  /*1f80*/  PRMT R55, R82, 0x5410, R55 ;  /* 0x0000541052377816 */ /* 0x000fe20000000037 */
[----:B------:R-:W-:Y:S06]  /*1f90*/  BRA `(.L_x_3786) ;  /* 0x0000000000ac7947 */ /* 0x000fec0003800000 */
.L_x_3785:
[----:B0-----:R-:W0:Y:S01]  /*1fa0*/  @P2 LDC R53, c[0x0][0x40c] ;  /* 0x00010300ff352b82 */ /* 0x001e220000000800 */
[--C-:B-----5:R-:W-:Y:S02]  /*1fb0*/  @P2 HADD2.F32 R52, -RZ, R16.reuse.H0_H0 ;  /* 0x20000010ff342230 */ /* 0x120fe40000004100 */
[----:B------:R-:W-:Y:S02]  /*1fc0*/  HFMA2 R73, -RZ, RZ, 0, 0 ;  /* 0x00000000ff497431 */ /* 0x000fe400000001ff */
[----:B------:R-:W-:Y:S01]  /*1fd0*/  @P2 HADD2.F32 R54, -RZ, R16.H1_H1 ;  /* 0x30000010ff362230 */ /* 0x000fe20000004100 */
[----:B------:R-:W-:Y:S01]  /*1fe0*/  CS2R R74, SRZ ;  /* 0x00000000004a7805 */ /* 0x000fe2000001ff00 */
[----:B------:R-:W-:Y:S01]  /*1ff0*/  @P2 HADD2.F32 R57, -RZ, R17.H0_H0 ;  /* 0x20000011ff392230 */ /* 0x000fe20000004100 */
[----:B------:R-:W-:Y:S01]  /*2000*/  MOV R7, RZ ;  /* 0x000000ff00077202 */ /* 0x000fe20000000f00 */
[----:B------:R-:W-:Y:S01]  /*2010*/  @P2 HADD2.F32 R83, -RZ, R19.H1_H1 ;  /* 0x30000013ff532230 */ /* 0x000fe20000004100 */
[----:B------:R-:W1:Y:S01]  /*2020*/  @P2 LDC R55, c[0x0][0x40c] ;  /* 0x00010300ff372b82 */ /* 0x000e620000000800 */
[----:B------:R-:W-:Y:S01]  /*2030*/  HFMA2 R65, -RZ, RZ, 0, 0 ;  /* 0x00000000ff417431 */ /* 0x000fe200000001ff */
[----:B------:R-:W-:-:S06]  /*2040*/  MOV R66, RZ ;  /* 0x000000ff00427202 */ /* 0x000fcc0000000f00 */
[----:B------:R-:W2:Y:S08]  /*2050*/  @P2 LDC R58, c[0x0][0x40c] ;  /* 0x00010300ff3a2b82 */ /* 0x000eb00000000800 */
[----:B------:R-:W3:Y:S01]  /*2060*/  @P2 LDC R79, c[0x0][0x40c] ;  /* 0x00010300ff4f2b82 */ /* 0x000ee20000000800 */
[----:B0-----:R-:W-:Y:S01]  /*2070*/  @P2 FMUL.FTZ R73, R52, R53 ;  /* 0x0000003534492220 */ /* 0x001fe20000410000 */
[----:B------:R-:W-:-:S02]  /*2080*/  @P2 HADD2.F32 R52, -RZ, R17.H1_H1 ;  /* 0x30000011ff342230 */ /* 0x000fc40000004100 */
[----:B------:R-:W-:-:S04]  /*2090*/  @P2 HADD2.F32 R53, -RZ, R18.H0_H0 ;  /* 0x20000012ff352230 */ /* 0x000fc80000004100 */
[----:B------:R-:W0:Y:S01]  /*20a0*/  @P2 LDC R80, c[0x0][0x40c] ;  /* 0x00010300ff502b82 */ /* 0x000e220000000800 */
[----:B-1----:R-:W-:Y:S01]  /*20b0*/  @P2 FMUL.FTZ R74, R54, R55 ;  /* 0x00000037364a2220 */ /* 0x002fe20000410000 */
[----:B------:R-:W-:Y:S02]  /*20c0*/  @P2 HADD2.F32 R54, -RZ, R18.H1_H1 ;  /* 0x30000012ff362230 */ /* 0x000fe40000004100 */
[----:B------:R-:W-:-:S04]  /*20d0*/  @P2 HADD2.F32 R55, -RZ, R19.H0_H0 ;  /* 0x20000013ff372230 */ /* 0x000fc80000004100 */
[----:B------:R-:W1:Y:S01]  /*20e0*/  @P2 LDC R81, c[0x0][0x40c] ;  /* 0x00010300ff512b82 */ /* 0x000e620000000800 */
[----:B--2---:R-:W-:Y:S01]  /*20f0*/  @P2 FMUL.FTZ R7, R57, R58 ;  /* 0x0000003a39072220 */ /* 0x004fe20000410000 */
[----:B------:R-:W-:Y:S01]  /*2100*/  HFMA2 R57, -RZ, RZ, 0, 0 ;  /* 0x00000000ff397431 */ /* 0x000fe200000001ff */
[----:B------:R-:W-:-:S05]  /*2110*/  MOV R58, RZ ;  /* 0x000000ff003a7202 */ /* 0x000fca0000000f00 */
[----:B------:R-:W2:Y:S01]  /*2120*/  @P2 LDC R82, c[0x0][0x40c] ;  /* 0x00010300ff522b82 */ /* 0x000ea20000000800 */
[----:B---3--:R-:W-:Y:S01]  /*2130*/  @P2 FMUL.FTZ R57, R52, R79 ;  /* 0x0000004f34392220 */ /* 0x008fe20000410000 */
[----:B------:R-:W-:-:S06]  /*2140*/  F2FP.F16.F32.PACK_AB R52, RZ, R73 ;  /* 0x00000049ff34723e */ /* 0x000fcc00000000ff */
[----:B------:R-:W3:Y:S01]  /*2150*/  @P2 LDC R84, c[0x0][0x40c] ;  /* 0x00010300ff542b82 */ /* 0x000ee20000000800 */
[----:B0-----:R-:W-:Y:S01]  /*2160*/  @P2 FMUL.FTZ R58, R53, R80 ;  /* 0x00000050353a2220 */ /* 0x001fe20000410000 */
[----:B------:R-:W-:-:S04]  /*2170*/  F2FP.F16.F32.PACK_AB R53, RZ, R74 ;  /* 0x0000004aff35723e */ /* 0x000fc800000000ff */
[----:B------:R-:W-:Y:S01]  /*2180*/  F2FP.F16.F32.PACK_AB R79, RZ, R58 ;  /* 0x0000003aff4f723e */ /* 0x000fe200000000ff */
[----:B-1----:R-:W-:Y:S01]  /*2190*/  @P2 FMUL.FTZ R65, R54, R81 ;  /* 0x0000005136412220 */ /* 0x002fe20000410000 */
[----:B------:R-:W-:Y:S02]  /*21a0*/  F2FP.F16.F32.PACK_AB R54, RZ, R7 ;  /* 0x00000007ff36723e */ /* 0x000fe400000000ff */
[----:B------:R-:W-:Y:S02]  /*21b0*/  PRMT R52, R52, 0x5410, R53 ;  /* 0x0000541034347816 */ /* 0x000fe40000000035 */
[----:B------:R-:W-:Y:S01]  /*21c0*/  F2FP.F16.F32.PACK_AB R80, RZ, R65 ;  /* 0x00000041ff50723e */ /* 0x000fe200000000ff */
[----:B--2---:R-:W-:Y:S01]  /*21d0*/  @P2 FMUL.FTZ R66, R55, R82 ;  /* 0x0000005237422220 */ /* 0x004fe20000410000 */
[----:B------:R-:W-:-:S04]  /*21e0*/  F2FP.F16.F32.PACK_AB R55, RZ, R57 ;  /* 0x00000039ff37723e */ /* 0x000fc800000000ff */
[----:B------:R-:W-:Y:S02]  /*21f0*/  F2FP.F16.F32.PACK_AB R81, RZ, R66 ;  /* 0x00000042ff51723e */ /* 0x000fe400000000ff */
[----:B------:R-:W-:Y:S01]  /*2200*/  PRMT R53, R54, 0x5410, R55 ;  /* 0x0000541036357816 */ /* 0x000fe20000000037 */
[----:B---3--:R-:W-:Y:S01]  /*2210*/  @P2 FMUL.FTZ R75, R83, R84 ;  /* 0x00000054534b2220 */ /* 0x008fe20000410000 */
[----:B------:R-:W-:-:S04]  /*2220*/  PRMT R54, R79, 0x5410, R80 ;  /* 0x000054104f367816 */ /* 0x000fc80000000050 */
[----:B------:R-:W-:-:S04]  /*2230*/  F2FP.F16.F32.PACK_AB R82, RZ, R75 ;  /* 0x0000004bff52723e */ /* 0x000fc800000000ff */
[----:B------:R-:W-:-:S07]  /*2240*/  PRMT R55, R81, 0x5410, R82 ;  /* 0x0000541051377816 */ /* 0x000fce0000000052 */
.L_x_3786:
[----:B------:R-:W0:Y:S02]  /*2250*/  LDC.64 R80, c[0x0][0x3a8] ;  /* 0x0000ea00ff507b82 */ /* 0x000e240000000a00 */
[----:B0-----:R-:W-:-:S05]  /*2260*/  IMAD.WIDE.U32 R80, R78, 0x10, R80 ;  /* 0x000000104e507825 */ /* 0x001fca00078e0050 */
[----:B------:R1:W-:Y:S02]  /*2270*/  STG.E.128 desc[UR6][R80.64], R52 ;  /* 0x0000003450007986 */ /* 0x0003e4000c101d06 */
.L_x_3782:
[----:B------:R-:W-:Y:S05]  /*2280*/  BSYNC.RECONVERGENT B0 ;  /* 0x0000000000007941 */ /* 0x000fea0003800200 */
.L_x_3781:
        /* <DEDUP_REMOVED lines=125> */
.L_x_3808:
        /* <DEDUP_REMOVED lines=16> */
[----:B------:R-:W-:Y:S01]  /*2b60*/  IADD3 R77, PT, PT, R77, -0x1, RZ ;  /* 0xffffffff4d4d7810 */ /* 0x000fe20007ffe0ff */
[----:B------:R-:W-:Y:S01]  /*2b70*/  BSSY.RECONVERGENT B1, `(.L_x_3790) ;  /* 0x0000037000017945 */ /* 0x000fe20003800200 */
[----:B0-----:R-:W-:-:S03]  /*2b80*/  FSEL R79, R79, RZ, !P2 ;  /* 0x000000ff4f4f7208 */ /* 0x001fc60005000000 */
[----:B------:R-:W-:-:S05]  /*2b90*/  IMAD R77, R77, R76, RZ ;  /* 0x0000004c4d4d7224 */ /* 0x000fca00078e02ff */
[----:B------:R-:W-:-:S04]  /*2ba0*/  SHF.R.S32.HI R52, RZ, 0x1f, R77 ;  /* 0x0000001fff347819 */ /* 0x000fc8000001144d */
[----:B------:R-:W-:-:S04]  /*2bb0*/  LEA.HI R77, R52, R77, RZ, 0x3 ;  /* 0x0000004d344d7211 */ /* 0x000fc800078f18ff */
[----:B------:R-:W-:Y:S01]  /*2bc0*/  LEA.HI.SX32 R81, R77, R2, 0x1d ;  /* 0x000000024d517211 */ /* 0x000fe200078feaff */
[----:B------:R-:W-:Y:S06]  /*2bd0*/  @!P0 BRA `(.L_x_3791) ;  /* 0x0000000000c08947 */ /* 0x000fec0003800000 */
[--C-:B------:R-:W-:Y:S01]  /*2be0*/  FADD.FTZ R53, R67, -R79.reuse ;  /* 0x8000004f43357221 */ /* 0x100fe20000010000 */
[----:B------:R-:W-:Y:S02]  /*2bf0*/  HADD2.F32 R55, -RZ, R48.H0_H0 ;  /* 0x20000030ff377230 */ /* 0x000fe40000004100 */
        /* <DEDUP_REMOVED lines=46> */
.L_x_3791:
[----:B------:R-:W-:Y:S05]  /*2ee0*/  BSYNC.RECONVERGENT B1 ;  /* 0x0000000000017941 */ /* 0x000fea0003800200 */
.L_x_3790:
[----:B------:R-:W-:Y:S01]  /*2ef0*/  ISETP.GE.U32.AND P0, PT, R0, 0x40, PT ;  /* 0x000000400000780c */ /* 0x000fe20003f06070 */
[----:B------:R-:W-:-:S12]  /*2f00*/  BSSY.RECONVERGENT B1, `(.L_x_3792) ;  /* 0x0000032000017945 */ /* 0x000fd80003800200 */
[----:B------:R-:W-:Y:S05]  /*2f10*/  @!P0 BRA `(.L_x_3793) ;  /* 0x0000000000c08947 */ /* 0x000fea0003800000 */
[--C-:B0-----:R-:W-:Y:S01]  /*2f20*/  FADD.FTZ R53, R69, -R79.reuse ;  /* 0x8000004f45357221 */ /* 0x101fe20000010000 */
        /* <DEDUP_REMOVED lines=47> */
.L_x_3793:
[----:B------:R-:W-:Y:S05]  /*3220*/  BSYNC.RECONVERGENT B1 ;  /* 0x0000000000017941 */ /* 0x000fea0003800200 */
.L_x_3792:
[----:B------:R-:W-:Y:S01]  /*3230*/  ISETP.GE.U32.AND P0, PT, R0, 0x60, PT ;  /* 0x000000600000780c */ /* 0x000fe20003f06070 */
[----:B------:R-:W-:-:S12]  /*3240*/  BSSY.RECONVERGENT B1, `(.L_x_3794) ;  /* 0x0000032000017945 */ /* 0x000fd80003800200 */
[----:B------:R-:W-:Y:S05]  /*3250*/  @!P0 BRA `(.L_x_3795) ;  /* 0x0000000000c08947 */ /* 0x000fea0003800000 */
[--C-:B01----:R-:W-:Y:S01]  /*3260*/  FADD.FTZ R53, R71, -R79.reuse ;  /* 0x8000004f47357221 */ /* 0x103fe20000010000 */
        /* <DEDUP_REMOVED lines=47> */
.L_x_3795:
[----:B------:R-:W-:Y:S05]  /*3560*/  BSYNC.RECONVERGENT B1 ;  /* 0x0000000000017941 */ /* 0x000fea0003800200 */
.L_x_3794:
[----:B------:R-:W-:Y:S05]  /*3570*/  @!P1 BRA `(.L_x_3789) ;  /* 0x0000000000bc9947 */ /* 0x000fea0003800000 */
[--C-:B012---:R-:W-:Y:S01]  /*3580*/  FADD.FTZ R53, R73, -R79.reuse ;  /* 0x8000004f49357221 */ /* 0x107fe20000010000 */
[--C-:B------:R-:W-:Y:S01]  /*3590*/  FADD.FTZ R55, R7, -R79.reuse ;  /* 0x8000004f07377221 */ /* 0x100fe20000010000 */
[----:B------:R-:W-:Y:S02]  /*35a0*/  HADD2.F32 R80, -RZ, R24.H0_H0 ;  /* 0x20000018ff507230 */ /* 0x000fe40000004100 */
        /* <DEDUP_REMOVED lines=44> */
.L_x_3789:
[----:B------:R-:W-:Y:S05]  /*3870*/  BSYNC.RECONVERGENT B0 ;  /* 0x0000000000007941 */ /* 0x000fea0003800200 */
.L_x_3788:
[----:B0123--:R-:W0:Y:S02]  /*3880*/  LDC.64 R52, c[0x0][0x380] ;  /* 0x0000e000ff347b82 */ /* 0x00fe240000000a00 */
[----:B0-----:R-:W-:-:S04]  /*3890*/  LEA R3, R52, R3, 0x2 ;  /* 0x0000000334037211 */ /* 0x001fc800078e10ff */
[----:B------:R-:W-:-:S13]  /*38a0*/  ISETP.GE.AND P0, PT, R3, R53, PT ;  /* 0x000000350300720c */ /* 0x000fda0003f06270 */
[----:B------:R-:W-:Y:S05]  /*38b0*/  @!P0 BRA `(.L_x_3796) ;  /* 0xffffffcc00388947 */ /* 0x000fea000383ffff */
[----:B------:R-:W-:Y:S05]  /*38c0*/  EXIT ;  /* 0x000000000000794d */ /* 0x000fea0003800000 */
.L_x_3787:
        /* <DEDUP_REMOVED lines=8> */
.L_x_3798:
[----:B------:R-:W-:Y:S05]  /*3950*/  BSYNC B0 ;  /* 0x0000000000007941 */ /* 0x000fea0003800000 */
.L_x_3797:
        /* <DEDUP_REMOVED lines=9> */
.L_x_3799:
[----:B------:R-:W-:Y:S01]  /*39f0*/  HFMA2 R84, -RZ, RZ, 0, 2.384185791015625e-07 ;  /* 0x00000004ff547431 */ /* 0x000fe200000001ff */
[----:B------:R-:W-:-:S05]  /*3a00*/  MOV R54, R81 ;  /* 0x0000005100367202 */ /* 0x000fca0000000f00 */
[----:B------:R-:W-:-:S05]  /*3a10*/  FADD.FTZ R54, R53, R54 ;  /* 0x0000003635367221 */ /* 0x000fca0000010000 */
[----:B------:R-:W-:-:S07]  /*3a20*/  MOV R83, R54 ;  /* 0x0000003600537202 */ /* 0x000fce0000000f00 */
[----:B------:R-:W-:Y:S05]  /*3a30*/  WARPSYNC.COLLECTIVE R82, `(.L_x_3800) ;  /* 0x0000000052087348 */ /* 0x000fea0003c00000 */
[----:B------:R0:W1:Y:S02]  /*3a40*/  SHFL.BFLY P6, R81, R83, R84, R85 ;  /* 0x0c00005453517389 */ /* 0x00006400000c0055 */
[----:B01----:R-:W-:Y:S05]  /*3a50*/  ENDCOLLECTIVE ;  /* 0x000000000000791b */ /* 0x003fea0003800000 */
.L_x_3800:
[----:B------:R-:W-:Y:S01]  /*3a60*/  HFMA2 R84, -RZ, RZ, 0, 4.76837158203125e-07 ;  /* 0x00000008ff547431 */ /* 0x000fe200000001ff */
[----:B------:R-:W-:-:S05]  /*3a70*/  MOV R55, R81 ;  /* 0x0000005100377202 */ /* 0x000fca0000000f00 */
[----:B------:R-:W-:-:S05]  /*3a80*/  FADD.FTZ R55, R54, R55 ;  /* 0x0000003736377221 */ /* 0x000fca0000010000 */
[----:B------:R-:W-:-:S07]  /*3a90*/  MOV R83, R55 ;  /* 0x0000003700537202 */ /* 0x000fce0000000f00 */
[----:B------:R-:W-:Y:S05]  /*3aa0*/  WARPSYNC.COLLECTIVE R82, `(.L_x_3801) ;  /* 0x0000000052087348 */ /* 0x000fea0003c00000 */
[----:B------:R0:W1:Y:S02]  /*3ab0*/  SHFL.BFLY P6, R81, R83, R84, R85 ;  /* 0x0c00005453517389 */ /* 0x00006400000c0055 */
[----:B01----:R-:W-:Y:S05]  /*3ac0*/  ENDCOLLECTIVE ;  /* 0x000000000000791b */ /* 0x003fea0003800000 */
.L_x_3801:
        /* <DEDUP_REMOVED lines=8> */
.L_x_3802:
        /* <DEDUP_REMOVED lines=73> */
.L_x_3803:
[----:B------:R-:W-:Y:S01]  /*3fe0*/  HFMA2 R84, -RZ, RZ, 0, 1.1920928955078125e-07 ;  /* 0x00000002ff547431 */ /* 0x000fe200000001ff */
[----:B------:R-:W-:-:S05]  /*3ff0*/  MOV R53, R81 ;  /* 0x0000005100357202 */ /* 0x000fca0000000f00 */
[----:B------:R-:W-:-:S05]  /*4000*/  FADD.FTZ R53, R52, R53 ;  /* 0x0000003534357221 */ /* 0x000fca0000010000 */
[----:B------:R-:W-:-:S07]  /*4010*/  MOV R83, R53 ;  /* 0x0000003500537202 */ /* 0x000fce0000000f00 */
[----:B------:R-:W-:Y:S05]  /*4020*/  WARPSYNC.COLLECTIVE R82, `(.L_x_3804) ;  /* 0x0000000052087348 */ /* 0x000fea0003c00000 */
[----:B------:R0:W1:Y:S02]  /*4030*/  SHFL.BFLY P6, R81, R83, R84, R85 ;  /* 0x0c00005453517389 */ /* 0x00006400000c0055 */
[----:B01----:R-:W-:Y:S05]  /*4040*/  ENDCOLLECTIVE ;  /* 0x000000000000791b */ /* 0x003fea0003800000 */
.L_x_3804:
[----:B------:R-:W-:Y:S01]  /*4050*/  HFMA2 R84, -RZ, RZ, 0, 2.384185791015625e-07 ;  /* 0x00000004ff547431 */ /* 0x000fe200000001ff */
[----:B------:R-:W-:-:S05]  /*4060*/  MOV R54, R81 ;  /* 0x0000005100367202 */ /* 0x000fca0000000f00 */
[----:B------:R-:W-:-:S05]  /*4070*/  FADD.FTZ R54, R53, R54 ;  /* 0x0000003635367221 */ /* 0x000fca0000010000 */
[----:B------:R-:W-:-:S07]  /*4080*/  MOV R83, R54 ;  /* 0x0000003600537202 */ /* 0x000fce0000000f00 */
[----:B------:R-:W-:Y:S05]  /*4090*/  WARPSYNC.COLLECTIVE R82, `(.L_x_3805) ;  /* 0x0000000052087348 */ /* 0x000fea0003c00000 */
[----:B------:R0:W1:Y:S02]  /*40a0*/  SHFL.BFLY P6, R81, R83, R84, R85 ;  /* 0x0c00005453517389 */ /* 0x00006400000c0055 */
[----:B01----:R-:W-:Y:S05]  /*40b0*/  ENDCOLLECTIVE ;  /* 0x000000000000791b */ /* 0x003fea0003800000 */
.L_x_3805:
[----:B------:R-:W-:Y:S01]  /*40c0*/  HFMA2 R84, -RZ, RZ, 0, 4.76837158203125e-07 ;  /* 0x00000008ff547431 */ /* 0x000fe200000001ff */
[----:B------:R-:W-:-:S05]  /*40d0*/  MOV R55, R81 ;  /* 0x0000005100377202 */ /* 0x000fca0000000f00 */
[----:B------:R-:W-:-:S05]  /*40e0*/  FADD.FTZ R55, R54, R55 ;  /* 0x0000003736377221 */ /* 0x000fca0000010000 */
[----:B------:R-:W-:-:S07]  /*40f0*/  MOV R83, R55 ;  /* 0x0000003700537202 */ /* 0x000fce0000000f00 */
[----:B------:R-:W-:Y:S05]  /*4100*/  WARPSYNC.COLLECTIVE R82, `(.L_x_3806) ;  /* 0x0000000052087348 */ /* 0x000fea0003c00000 */
[----:B------:R0:W1:Y:S02]  /*4110*/  SHFL.BFLY P6, R81, R83, R84, R85 ;  /* 0x0c00005453517389 */ /* 0x00006400000c0055 */
[----:B01----:R-:W-:Y:S05]  /*4120*/  ENDCOLLECTIVE ;  /* 0x000000000000791b */ /* 0x003fea0003800000 */
.L_x_3806:
[----:B------:R-:W-:Y:S01]  /*4130*/  HFMA2 R84, -RZ, RZ, 0, 9.5367431640625e-07 ;  /* 0x00000010ff547431 */ /* 0x000fe200000001ff */
[----:B------:R-:W-:-:S05]  /*4140*/  MOV R80, R81 ;  /* 0x0000005100507202 */ /* 0x000fca0000000f00 */
[----:B------:R-:W-:-:S05]  /*4150*/  FADD.FTZ R80, R55, R80 ;  /* 0x0000005037507221 */ /* 0x000fca0000010000 */
[----:B------:R-:W-:-:S07]  /*4160*/  MOV R83, R80 ;  /* 0x0000005000537202 */ /* 0x000fce0000000f00 */
[----:B------:R-:W-:Y:S05]  /*4170*/  WARPSYNC.COLLECTIVE R82, `(.L_x_3807) ;  /* 0x0000000052087348 */ /* 0x000fea0003c00000 */
[----:B------:R0:W1:Y:S02]  /*4180*/  SHFL.BFLY P6, R81, R83, R84, R85 ;  /* 0x0c00005453517389 */ /* 0x00006400000c0055 */
[----:B01----:R-:W-:Y:S05]  /*4190*/  ENDCOLLECTIVE ;  /* 0x000000000000791b */ /* 0x003fea0003800000 */
.L_x_3807:
[----:B------:R-:W-:Y:S05]  /*41a0*/  BRA `(.L_x_3808) ;  /* 0xffffffe8002c7947 */ /* 0x000fea000383ffff */
.L_x_3809:
        /* <DEDUP_REMOVED lines=13> */
.L_x_37246:


//--------------------- .text._ZN10layer_norm13ln_fwd_kernelINS_13Kernel_traitsI6__halfS2_S2_S2_fjLj1024ELj1ELj4ELj1ELj16ENS_18Kernel_traits_baseILj1024ES2_S2_S2_S2_fjLj128EEEEELb0ELb0ELb1ELb1EEEvNS_9FwdParamsE --------------------------
	.section	.text._ZN10layer_norm13ln_fwd_kernelINS_13Kernel_traitsI6__halfS2_S2_S2_fjLj1024ELj1ELj4ELj1ELj16ENS_18Kernel_traits_baseILj1024ES2_S2_S2_S2_fjLj128EEEEELb0ELb0ELb1ELb1EEEvNS_9FwdParamsE,"ax",@progbits
	.align	128
        .global         _ZN10layer_norm13ln_fwd_kernelINS_13Kernel_traitsI6__halfS2_S2_S2_fjLj1024ELj1ELj4ELj1ELj16ENS_18Kernel_traits_baseILj1024ES2_S2_S2_S2_fjLj128EEEEELb0ELb0ELb1ELb1EEEvNS_9FwdParamsE
        .type           _ZN10layer_norm13ln_fwd_kernelINS_13Kernel_traitsI6__halfS2_S2_S2_fjLj1024ELj1ELj4ELj1ELj16ENS_18Kernel_traits_baseILj1024ES2_S2_S2_S2_fjLj128EEEEELb0ELb0ELb1ELb1EEEvNS_9FwdParamsE,@function
        .size           _ZN10layer_norm13ln_fwd_kernelINS_13Kernel_traitsI6__halfS2_S2_S2_fjLj1024ELj1ELj4ELj1ELj16ENS_18Kernel_traits_baseILj1024ES2_S2_S2_S2_fjLj128EEEEELb0ELb0ELb1ELb1EEEvNS_9FwdParamsE,(.L_x_37247 - _ZN10layer_norm13ln_fwd_kernelINS_13Kernel_traitsI6__halfS2_S2_S2_fjLj1024ELj1ELj4ELj1ELj16ENS_18Kernel_traits_baseILj1024ES2_S2_S2_S2_fjLj128EEEEELb0ELb0ELb1ELb1EEEvNS_9FwdParamsE)
        .other          _ZN10layer_norm13ln_fwd_kernelINS_13Kernel_traitsI6__halfS2_S2_S2_fjLj1024ELj1ELj4ELj1ELj16ENS_18Kernel_traits_baseILj1024ES2_S2_S2_S2_fjLj128EEEEELb0ELb0ELb1ELb1EEEvNS_9FwdParamsE,@"STO_CUDA_ENTRY STV_DEFAULT"
_ZN10layer_norm13ln_fwd_kernelINS_13Kernel_traitsI6__halfS2_S2_S2_fjLj1024ELj1ELj4ELj1ELj16ENS_18Kernel_traits_baseILj1024ES2_S2_S2_S2_fjLj128EEEEELb0ELb0ELb1ELb1EEEvNS_9FwdParamsE:
.text._ZN10layer_norm13ln_fwd_kernelINS_13Kernel_traitsI6__halfS2_S2_S2_fjLj1024ELj1ELj4ELj1ELj16ENS_18Kernel_traits_baseILj1024ES2_S2_S2_S2_fjLj128EEEEELb0ELb0ELb1ELb1EEEvNS_9FwdParamsE:
[----:B------:R-:W-:Y:S01]  /*0000*/  LDC R1, c[0x0][0x37c] ;  /* 0x0000df00ff017b82 */ /* 0x000fe20000000800 */
[----:B------:R-:W0:Y:S07]  /*0010*/  S2R R0, SR_TID.X ;  /* 0x0000000000007919 */ /* 0x000e2e0000002100 */
[----:B------:R-:W1:Y:S01]  /*0020*/  LDC.64 R2, c[0x0][0x3d0] ;  /* 0x0000f400ff027b82 */ /* 0x000e620000000a00 */
[----:B------:R-:W2:Y:S01]  /*0030*/  LDCU.64 UR6, c[0x0][0x358] ;  /* 0x00006b00ff0677ac */ /* 0x000ea20008000a00 */
[----:B------:R-:W3:Y:S02]  /*0040*/  LDCU.64 UR4, c[0x0][0x438] ;  /* 0x00008700ff0477ac */ /* 0x000ee40008000a00 */
[----:B---3--:R-:W-:-:S02]  /*0050*/  ISETP.NE.U32.AND P0, PT, RZ, UR4, PT ;  /* 0x00000004ff007c0c */ /* 0x008fc4000bf05070 */
[----:B0-----:R-:W-:-:S05]  /*0060*/  LOP3.LUT R53, R0, 0x1f, RZ, 0xc0, !PT ;  /* 0x0000001f00357812 */ /* 0x001fca00078ec0ff */
[----:B-1----:R-:W-:-:S05]  /*0070*/  IMAD.WIDE.U32 R2, R53, 0x10, R2 ;  /* 0x0000001035027825 */ /* 0x002fca00078e0002 */
[----:B--2---:R-:W2:Y:S04]  /*0080*/  LDG.E.128 R4, desc[UR6][R2.64+0x200] ;  /* 0x0002000602047981 */ /* 0x004ea8000c1e1d00 */
[----:B------:R-:W3:Y:S01]  /*0090*/  LDG.E.128 R40, desc[UR6][R2.64] ;  /* 0x0000000602287981 */ /* 0x000ee2000c1e1d00 */
[----:B------:R-:W-:Y:S01]  /*00a0*/  ISETP.NE.AND.EX P0, PT, RZ, UR5, PT, P0 ;  /* 0x00000005ff007c0c */ /* 0x000fe2000bf05300 */
[----:B------:R-:W0:Y:S01]  /*00b0*/  S2UR UR4, SR_CTAID.X ;  /* 0x00000000000479c3 */ /* 0x000e220000002500 */
[----:B------:R-:W1:Y:S01]  /*00c0*/  LDCU UR5, c[0x0][0x384] ;  /* 0x00007080ff0577ac */ /* 0x000e620008000800 */
[----:B------:R-:W4:Y:S04]  /*00d0*/  LDG.E.128 R36, desc[UR6][R2.64+0x400] ;  /* 0x0004000602247981 */ /* 0x000f28000c1e1d00 */
[----:B------:R-:W4:Y:S06]  /*00e0*/  LDG.E.128 R32, desc[UR6][R2.64+0x600] ;  /* 0x0006000602207981 */ /* 0x000f2c000c1e1d00 */
[----:B------:R-:W1:Y:S01]  /*00f0*/  @P0 LDC.64 R8, c[0x0][0x438] ;  /* 0x00010e00ff080b82 */ /* 0x000e620000000a00 */
[----:B0-----:R-:W-:Y:S01]  /*0100*/  USHF.L.U32 UR4, UR4, 0x2, URZ ;  /* 0x0000000204047899 */ /* 0x001fe200080006ff */
[----:B-1----:R-:W-:-:S05]  /*0110*/  @P0 IMAD.WIDE.U32 R8, R53, 0x10, R8 ;  /* 0x0000001035080825 */ /* 0x002fca00078e0008 */
[----:B------:R-:W5:Y:S04]  /*0120*/  @P0 LDG.E.128 R28, desc[UR6][R8.64] ;  /* 0x00000006081c0981 */ /* 0x000f68000c1e1d00 */
[----:B------:R-:W5:Y:S04]  /*0130*/  @P0 LDG.E.128 R24, desc[UR6][R8.64+0x200] ;  /* 0x0002000608180981 */ /* 0x000f68000c1e1d00 */
[----:B------:R-:W5:Y:S04]  /*0140*/  @P0 LDG.E.128 R20, desc[UR6][R8.64+0x400] ;  /* 0x0004000608140981 */ /* 0x000f68000c1e1d00 */
[----:B------:R0:W5:Y:S02]  /*0150*/  @P0 LDG.E.128 R16, desc[UR6][R8.64+0x600] ;  /* 0x0006000608100981 */ /* 0x000164000c1e1d00 */
[----:B0-----:R-:W-:-:S04]  /*0160*/  SHF.R.U32.HI R8, RZ, 0x5, R0 ;  /* 0x00000005ff087819 */ /* 0x001fc80000011600 */
[----:B------:R-:W-:-:S04]  /*0170*/  LOP3.LUT R8, R8, UR4, RZ, 0xfc, !PT ;  /* 0x0000000408087c12 */ /* 0x000fc8000f8efcff */
[----:B------:R-:W-:Y:S02]  /*0180*/  ISETP.GE.AND P1, PT, R8, UR5, PT ;  /* 0x0000000508007c0c */ /* 0x000fe4000bf26270 */
[----:B--2---:R-:W-:Y:S02]  /*0190*/  @P0 MOV R12, R4 ;  /* 0x00000004000c0202 */ /* 0x004fe40000000f00 */
[----:B------:R-:W-:Y:S02]  /*01a0*/  @P0 MOV R11, R5 ;  /* 0x00000005000b0202 */ /* 0x000fe40000000f00 */
[----:B------:R-:W-:Y:S02]  /*01b0*/  @P0 MOV R10, R6 ;  /* 0x00000006000a0202 */ /* 0x000fe40000000f00 */
[----:B------:R-:W-:Y:S02]  /*01c0*/  @P0 MOV R9, R7 ;  /* 0x0000000700090202 */ /* 0x000fe40000000f00 */
[----:B------:R-:W-:-:S02]  /*01d0*/  @!P0 MOV R12, R4 ;  /* 0x00000004000c8202 */ /* 0x000fc40000000f00 */
[----:B------:R-:W-:Y:S02]  /*01e0*/  @!P0 MOV R11, R5 ;  /* 0x00000005000b8202 */ /* 0x000fe40000000f00 */
[----:B------:R-:W-:Y:S02]  /*01f0*/  @!P0 MOV R10, R6 ;  /* 0x00000006000a8202 */ /* 0x000fe40000000f00 */
[----:B------:R-:W-:Y:S02]  /*0200*/  @!P0 MOV R9, R7 ;  /* 0x0000000700098202 */ /* 0x000fe40000000f00 */
[----:B---3--:R-:W-:Y:S02]  /*0210*/  @P0 MOV R52, R40 ;  /* 0x0000002800340202 */ /* 0x008fe40000000f00 */
[----:B------:R-:W-:Y:S02]  /*0220*/  @P0 MOV R15, R41 ;  /* 0x00000029000f0202 */ /* 0x000fe40000000f00 */
[----:B------:R-:W-:-:S02]  /*0230*/  @P0 MOV R14, R42 ;  /* 0x0000002a000e0202 */ /* 0x000fc40000000f00 */
[----:B------:R-:W-:Y:S02]  /*0240*/  @P0 MOV R13, R43 ;  /* 0x0000002b000d0202 */ /* 0x000fe40000000f00 */
[----:B----4-:R-:W-:Y:S02]  /*0250*/  @P0 MOV R7, R36 ;  /* 0x0000002400070202 */ /* 0x010fe40000000f00 */
[----:B------:R-:W-:Y:S02]  /*0260*/  @P0 MOV R6, R37 ;  /* 0x0000002500060202 */ /* 0x000fe40000000f00 */
[----:B------:R-:W-:Y:S02]  /*0270*/  @P0 MOV R5, R38 ;  /* 0x0000002600050202 */ /* 0x000fe40000000f00 */
[----:B------:R-:W-:Y:S02]  /*0280*/  @P0 MOV R4, R39 ;  /* 0x0000002700040202 */ /* 0x000fe40000000f00 */
        /* <DEDUP_REMOVED lines=8> */
[----:B------:R-:W-:Y:S02]  /*0310*/  @P0 MOV R54, R32 ;  /* 0x0000002000360202 */ /* 0x000fe40000000f00 */
[----:B------:R-:W-:Y:S02]  /*0320*/  @P0 MOV R3, R33 ;  /* 0x0000002100030202 */ /* 0x000fe40000000f00 */
[----:B------:R-:W-:Y:S01]  /*0330*/  @P0 MOV R2, R34 ;  /* 0x0000002200020202 */ /* 0x000fe20000000f00 */
[----:B------:R-:W-:Y:S06]  /*0340*/  @P1 EXIT ;  /* 0x000000000000194d */ /* 0x000fec0003800000 */
[----:B------:R-:W0:Y:S01]  /*0350*/  LDCU.U8 UR4, c[0x0][0x410] ;  /* 0x00008200ff0477ac */ /* 0x000e220008000000 */
[----:B------:R-:W-:Y:S02]  /*0360*/  @P0 MOV R0, R35 ;  /* 0x0000002300000202 */ /* 0x000fe40000000f00 */
[----:B-----5:R-:W-:Y:S02]  /*0370*/  @!P0 CS2R R30, SRZ ;  /* 0x00000000001e8805 */ /* 0x020fe4000001ff00 */
[----:B------:R-:W-:Y:S02]  /*0380*/  @!P0 MOV R54, R32 ;  /* 0x0000002000368202 */ /* 0x000fe40000000f00 */
[----:B------:R-:W-:Y:S02]  /*0390*/  @!P0 CS2R R28, SRZ ;  /* 0x00000000001c8805 */ /* 0x000fe4000001ff00 */
[----:B------:R-:W-:Y:S02]  /*03a0*/  @!P0 MOV R3, R33 ;  /* 0x0000002100038202 */ /* 0x000fe40000000f00 */
[----:B------:R-:W-:-:S02]  /*03b0*/  @!P0 CS2R R26, SRZ ;  /* 0x00000000001a8805 */ /* 0x000fc4000001ff00 */
[----:B------:R-:W-:Y:S02]  /*03c0*/  @!P0 MOV R2, R34 ;  /* 0x0000002200028202 */ /* 0x000fe40000000f00 */
[----:B------:R-:W-:Y:S02]  /*03d0*/  @!P0 CS2R R24, SRZ ;  /* 0x0000000000188805 */ /* 0x000fe4000001ff00 */
[----:B------:R-:W-:Y:S02]  /*03e0*/  @!P0 MOV R0, R35 ;  /* 0x0000002300008202 */ /* 0x000fe40000000f00 */
[----:B------:R-:W-:Y:S02]  /*03f0*/  @!P0 CS2R R22, SRZ ;  /* 0x0000000000168805 */ /* 0x000fe4000001ff00 */
[----:B------:R-:W-:Y:S02]  /*0400*/  @!P0 CS2R R20, SRZ ;  /* 0x0000000000148805 */ /* 0x000fe4000001ff00 */
[----:B------:R-:W-:-:S02]  /*0410*/  @!P0 CS2R R18, SRZ ;  /* 0x0000000000128805 */ /* 0x000fc4000001ff00 */
[----:B------:R-:W-:Y:S01]  /*0420*/  @!P0 CS2R R16, SRZ ;  /* 0x0000000000108805 */ /* 0x000fe2000001ff00 */
[----:B------:R-:W1:Y:S01]  /*0430*/  LDCU UR5, c[0x0][0x448] ;  /* 0x00008900ff0577ac */ /* 0x000e620008000800 */
[----:B0-----:R-:W-:Y:S01]  /*0440*/  ISETP.NE.AND P1, PT, RZ, UR4, PT ;  /* 0x00000004ff007c0c */ /* 0x001fe2000bf25270 */
[----:B------:R-:W0:-:S12]  /*0450*/  LDCU.64 UR8, c[0x0][0x3a0] ;  /* 0x00007400ff0877ac */ /* 0x000e180008000a00 */
.L_x_3821:
[----:B------:R-:W2:Y:S08]  /*0460*/  LDC.64 R36, c[0x0][0x3f0] ;  /* 0x0000fc00ff247b82 */ /* 0x000eb00000000a00 */
[----:B------:R-:W3:Y:S08]  /*0470*/  LDC R41, c[0x0][0x388] ;  /* 0x0000e200ff297b82 */ /* 0x000ef00000000800 */
[----:B------:R-:W4:Y:S01]  /*0480*/  LDC.64 R38, c[0x0][0x3f8] ;  /* 0x0000fe00ff267b82 */ /* 0x000f220000000a00 */
[----:B--2---:R-:W-:-:S05]  /*0490*/  IMAD.WIDE R36, R8, 0x4, R36 ;  /* 0x0000000408247825 */ /* 0x004fca00078e0224 */
[----:B------:R4:W2:Y:S01]  /*04a0*/  LDG.E R55, desc[UR6][R36.64] ;  /* 0x0000000624377981 */ /* 0x0008a2000c1e1900 */
[----:B------:R-:W-:Y:S02]  /*04b0*/  HFMA2 R72, -RZ, RZ, 0, 0 ;  /* 0x00000000ff487431 */ /* 0x000fe400000001ff */
[----:B----4-:R-:W-:Y:S01]  /*04c0*/  IMAD.WIDE R36, R8, 0x4, R38 ;  /* 0x0000000408247825 */ /* 0x010fe200078e0226 */
[----:B--2---:R-:W-:-:S13]  /*04d0*/  ISETP.GE.AND P0, PT, R55, 0x1, PT ;  /* 0x000000013700780c */ /* 0x004fda0003f06270 */
[----:B------:R-:W2:Y:S01]  /*04e0*/  @P0 LDC.64 R42, c[0x0][0x390] ;  /* 0x0000e400ff2a0b82 */ /* 0x000ea20000000a00 */
[----:B------:R-:W-:-:S05]  /*04f0*/  @P0 IADD3 R40, PT, PT, R55, -0x1, RZ ;  /* 0xffffffff37280810 */ /* 0x000fca0007ffe0ff */
[----:B---3--:R-:W-:-:S05]  /*0500*/  @P0 IMAD R40, R40, R41, RZ ;  /* 0x0000002928280224 */ /* 0x008fca00078e02ff */
[----:B------:R-:W-:-:S04]  /*0510*/  @P0 SHF.R.S32.HI R45, RZ, 0x1f, R40 ;  /* 0x0000001fff2d0819 */ /* 0x000fc80000011428 */
[----:B------:R-:W-:-:S04]  /*0520*/  @P0 LEA.HI R40, R45, R40, RZ, 0x3 ;  /* 0x000000282d280211 */ /* 0x000fc800078f18ff */
[----:B------:R-:W-:Y:S02]  /*0530*/  @P0 LEA.HI.SX32 R72, R40, R53, 0x1d ;  /* 0x0000003528480211 */ /* 0x000fe400078feaff */
[----:B------:R3:W5:Y:S03]  /*0540*/  LDG.E R40, desc[UR6][R36.64] ;  /* 0x0000000624287981 */ /* 0x000766000c1e1900 */
[----:B--2---:R-:W-:-:S05]  /*0550*/  @P0 IMAD.WIDE.U32 R38, R72, 0x10, R42 ;  /* 0x0000001048260825 */ /* 0x004fca00078e002a */
[----:B------:R3:W5:Y:S01]  /*0560*/  @P0 LDG.E.128 R32, desc[UR6][R38.64] ;  /* 0x0000000626200981 */ /* 0x000762000c1e1d00 */
[----:B0-----:R-:W-:Y:S01]  /*0570*/  UISETP.NE.U32.AND UP0, UPT, UR8, URZ, UPT ;  /* 0x000000ff0800728c */ /* 0x001fe2000bf05070 */
[----:B------:R-:W-:-:S03]  /*0580*/  IMAD R42, R8, R41, RZ ;  /* 0x00000029082a7224 */ /* 0x000fc600078e02ff */
[----:B------:R-:W-:Y:S02]  /*0590*/  UISETP.NE.AND.EX UP0, UPT, UR9, URZ, UPT, UP0 ;  /* 0x000000ff0900728c */ /* 0x000fe4000bf05300 */
[----:B------:R-:W-:-:S04]  /*05a0*/  SHF.R.S32.HI R43, RZ, 0x1f, R42 ;  /* 0x0000001fff2b7819 */ /* 0x000fc8000001142a */
[----:B------:R-:W-:-:S04]  /*05b0*/  LEA.HI R42, R43, R42, RZ, 0x3 ;  /* 0x0000002a2b2a7211 */ /* 0x000fc800078f18ff */
[----:B------:R-:W-:Y:S01]  /*05c0*/  LEA.HI.SX32 R73, R42, R53, 0x1d ;  /* 0x000000352a497211 */ /* 0x000fe200078feaff */
[----:B---3--:R-:W-:Y:S06]  /*05d0*/  BRA.U !UP0, `(.L_x_3810) ;  /* 0x0000000108c87547 */ /* 0x008fec000b800000 */
[----:B------:R-:W0:Y:S02]  /*05e0*/  LDC.64 R36, c[0x0][0x3a0] ;  /* 0x0000e800ff247b82 */ /* 0x000e240000000a00 */
[----:B0-----:R-:W-:-:S06]  /*05f0*/  IMAD.WIDE.U32 R36, R73, 0x10, R36 ;  /* 0x0000001049247825 */ /* 0x001fcc00078e0024 */
[----:B------:R-:W2:Y:S01]  /*0600*/  LDG.E.128 R36, desc[UR6][R36.64] ;  /* 0x0000000624247981 */ /* 0x000ea2000c1e1d00 */
[----:B------:R-:W-:-:S13]  /*0610*/  ISETP.GT.AND P2, PT, R55, RZ, PT ;  /* 0x000000ff3700720c */ /* 0x000fda0003f44270 */
[----:B------:R-:W0:Y:S01]  /*0620*/  @P2 LDC R56, c[0x0][0x40c] ;  /* 0x00010300ff382b82 */ /* 0x000e220000000800 */
[----:B-----5:R-:W-:Y:S02]  /*0630*/  @P2 HADD2.F32 R45, -RZ, R32.H1_H1 ;  /* 0x30000020ff2d2230 */ /* 0x020fe40000004100 */
[--C-:B------:R-:W-:Y:S02]  /*0640*/  @P2 HADD2.F32 R44, -RZ, R33.reuse.H0_H0 ;  /* 0x20000021ff2c2230 */ /* 0x100fe40000004100 */
[----:B------:R-:W-:-:S03]  /*0650*/  @P2 HADD2.F32 R47, -RZ, R33.H1_H1 ;  /* 0x30000021ff2f2230 */ /* 0x000fc60000004100 */
[----:B------:R-:W3:Y:S08]  /*0660*/  @P2 LDC R58, c[0x0][0x40c] ;  /* 0x00010300ff3a2b82 */ /* 0x000ef00000000800 */
[----:B------:R-:W4:Y:S08]  /*0670*/  @P2 LDC R59, c[0x0][0x40c] ;  /* 0x00010300ff3b2b82 */ /* 0x000f300000000800 */
[----:B------:R-:W1:Y:S08]  /*0680*/  @P2 LDC R60, c[0x0][0x40c] ;  /* 0x00010300ff3c2b82 */ /* 0x000e700000000800 */
[----:B------:R-:W1:Y:S08]  /*0690*/  @P2 LDC R61, c[0x0][0x40c] ;  /* 0x00010300ff3d2b82 */ /* 0x000e700000000800 */
[----:B------:R-:W1:Y:S08]  /*06a0*/  @P2 LDC R62, c[0x0][0x40c] ;  /* 0x00010300ff3e2b82 */ /* 0x000e700000000800 */
[----:B------:R-:W1:Y:S08]  /*06b0*/  @P2 LDC R57, c[0x0][0x40c] ;  /* 0x00010300ff392b82 */ /* 0x000e700000000800 */
[----:B------:R-:W1:Y:S01]  /*06c0*/  @P2 LDC R63, c[0x0][0x40c] ;  /* 0x00010300ff3f2b82 */ /* 0x000e620000000800 */
[----:B--2---:R-:W-:-:S02]  /*06d0*/  HADD2.F32 R46, -RZ, R36.H1_H1 ;  /* 0x30000024ff2e7230 */ /* 0x004fc40000004100 */
[--C-:B------:R-:W-:Y:S02]  /*06e0*/  HADD2.F32 R43, -RZ, R37.reuse.H0_H0 ;  /* 0x20000025ff2b7230 */ /* 0x100fe40000004100 */
[----:B------:R-:W-:Y:S02]  /*06f0*/  HADD2.F32 R42, -RZ, R37.H1_H1 ;  /* 0x30000025ff2a7230 */ /* 0x000fe40000004100 */
[----:B0-----:R-:W-:Y:S01]  /*0700*/  @P2 FFMA.FTZ R46, R45, R56, R46 ;  /* 0x000000382d2e2223 */ /* 0x001fe2000001002e */
[----:B------:R-:W-:Y:S02]  /*0710*/  HADD2.F32 R49, -RZ, R39.H0_H0 ;  /* 0x20000027ff317230 */ /* 0x000fe40000004100 */
[----:B---3--:R-:W-:Y:S01]  /*0720*/  @P2 FFMA.FTZ R43, R44, R58, R43 ;  /* 0x0000003a2c2b2223 */ /* 0x008fe2000001002b */
[----:B------:R-:W-:Y:S02]  /*0730*/  HADD2.F32 R48, -RZ, R36.H0_H0 ;  /* 0x20000024ff307230 */ /* 0x000fe40000004100 */
[----:B----4-:R-:W-:Y:S01]  /*0740*/  @P2 FFMA.FTZ R42, R47, R59, R42 ;  /* 0x0000003b2f2a2223 */ /* 0x010fe2000001002a */
[----:B------:R-:W-:-:S02]  /*0750*/  HADD2.F32 R51, -RZ, R38.H0_H0 ;  /* 0x20000026ff337230 */ /* 0x000fc40000004100 */
[----:B------:R-:W-:Y:S02]  /*0760*/  HADD2.F32 R50, -RZ, R38.H1_H1 ;  /* 0x30000026ff327230 */ /* 0x000fe40000004100 */
[----:B------:R-:W-:Y:S02]  /*0770*/  HADD2.F32 R39, -RZ, R39.H1_H1 ;  /* 0x30000027ff277230 */ /* 0x000fe40000004100 */
[--C-:B------:R-:W-:Y:S02]  /*0780*/  @P2 HADD2.F32 R38, -RZ, R34.reuse.H0_H0 ;  /* 0x20000022ff262230 */ /* 0x100fe40000004100 */
[----:B------:R-:W-:Y:S01]  /*0790*/  @P2 HADD2.F32 R37, -RZ, R34.H1_H1 ;  /* 0x30000022ff252230 */ /* 0x000fe20000004100 */
[----:B------:R-:W-:Y:S01]  /*07a0*/  @!P2 MOV R47, R39 ;  /* 0x00000027002fa202 */ /* 0x000fe20000000f00 */
[----:B------:R-:W-:Y:S02]  /*07b0*/  @P2 HADD2.F32 R44, -RZ, R35.H0_H0 ;  /* 0x20000023ff2c2230 */ /* 0x000fe40000004100 */
[----:B-1----:R-:W-:Y:S01]  /*07c0*/  @P2 FFMA.FTZ R51, R38, R60, R51 ;  /* 0x0000003c26332223 */ /* 0x002fe20000010033 */
[----:B------:R-:W-:-:S02]  /*07d0*/  @P2 HADD2.F32 R36, -RZ, R32.H0_H0 ;  /* 0x20000020ff242230 */ /* 0x000fc40000004100 */
[----:B------:R-:W-:Y:S01]  /*07e0*/  @P2 FFMA.FTZ R50, R37, R61, R50 ;  /* 0x0000003d25322223 */ /* 0x000fe20000010032 */
[----:B------:R-:W-:Y:S02]  /*07f0*/  @P2 HADD2.F32 R56, -RZ, R35.H1_H1 ;  /* 0x30000023ff382230 */ /* 0x000fe40000004100 */
[----:B------:R-:W-:Y:S01]  /*0800*/  @P2 FFMA.FTZ R49, R44, R62, R49 ;  /* 0x0000003e2c312223 */ /* 0x000fe20000010031 */
[----:B------:R-:W-:Y:S01]  /*0810*/  F2FP.F16.F32.PACK_AB R37, RZ, R43 ;  /* 0x0000002bff25723e */ /* 0x000fe200000000ff */
        /* <DEDUP_REMOVED lines=14> */
.L_x_3810:
[----:B------:R-:W0:Y:S01]  /*0900*/  @P0 LDC R37, c[0x0][0x40c] ;  /* 0x00010300ff250b82 */ /* 0x000e220000000800 */
[--C-:B-----5:R-:W-:Y:S01]  /*0910*/  @P0 HADD2.F32 R36, -RZ, R32.reuse.H0_H0 ;  /* 0x20000020ff240230 */ /* 0x120fe20000004100 */
[----:B------:R-:W-:Y:S01]  /*0920*/  CS2R R48, SRZ ;  /* 0x0000000000307805 */ /* 0x000fe2000001ff00 */
[----:B------:R-:W-:Y:S01]  /*0930*/  @P0 HADD2.F32 R38, -RZ, R32.H1_H1 ;  /* 0x30000020ff260230 */ /* 0x000fe20000004100 */
[----:B------:R-:W-:Y:S01]  /*0940*/  CS2R R46, SRZ ;  /* 0x00000000002e7805 */ /* 0x000fe2000001ff00 */
[--C-:B------:R-:W-:Y:S01]  /*0950*/  @P0 HADD2.F32 R42, -RZ, R33.reuse.H0_H0 ;  /* 0x20000021ff2a0230 */ /* 0x100fe20000004100 */
[----:B------:R-:W-:Y:S02]  /*0960*/  MOV R43, RZ ;  /* 0x000000ff002b7202 */ /* 0x000fe40000000f00 */
[----:B------:R-:W-:Y:S01]  /*0970*/  CS2R R50, SRZ ;  /* 0x0000000000327805 */ /* 0x000fe2000001ff00 */
[----:B------:R-:W2:Y:S08]  /*0980*/  @P0 LDC R39, c[0x0][0x40c] ;  /* 0x00010300ff270b82 */ /* 0x000eb00000000800 */
[----:B------:R-:W3:Y:S08]  /*0990*/  @P0 LDC R45, c[0x0][0x40c] ;  /* 0x00010300ff2d0b82 */ /* 0x000ef00000000800 */
[----:B------:R-:W4:Y:S01]  /*09a0*/  @P0 LDC R57, c[0x0][0x40c] ;  /* 0x00010300ff390b82 */ /* 0x000f220000000800 */
[----:B0-----:R-:W-:Y:S01]  /*09b0*/  @P0 FMUL.FTZ R48, R36, R37 ;  /* 0x0000002524300220 */ /* 0x001fe20000410000 */
[----:B------:R-:W-:-:S02]  /*09c0*/  @P0 HADD2.F32 R36, -RZ, R33.H1_H1 ;  /* 0x30000021ff240230 */ /* 0x000fc40000004100 */
[----:B------:R-:W-:-:S04]  /*09d0*/  @P0 HADD2.F32 R37, -RZ, R34.H0_H0 ;  /* 0x20000022ff250230 */ /* 0x000fc80000004100 */
[----:B------:R-:W0:Y:S01]  /*09e0*/  @P0 LDC R44, c[0x0][0x40c] ;  /* 0x00010300ff2c0b82 */ /* 0x000e220000000800 */
[----:B--2---:R-:W-:Y:S01]  /*09f0*/  @P0 FMUL.FTZ R46, R38, R39 ;  /* 0x00000027262e0220 */ /* 0x004fe20000410000 */
[----:B------:R-:W-:Y:S02]  /*0a00*/  @P0 HADD2.F32 R38, -RZ, R34.H1_H1 ;  /* 0x30000022ff260230 */ /* 0x000fe40000004100 */
[----:B------:R-:W-:-:S04]  /*0a10*/  @P0 HADD2.F32 R39, -RZ, R35.H0_H0 ;  /* 0x20000023ff270230 */ /* 0x000fc80000004100 */
[----:B------:R-:W2:Y:S01]  /*0a20*/  @P0 LDC R59, c[0x0][0x40c] ;  /* 0x00010300ff3b0b82 */ /* 0x000ea20000000800 */
[----:B---3--:R-:W-:Y:S01]  /*0a30*/  @P0 FMUL.FTZ R43, R42, R45 ;  /* 0x0000002d2a2b0220 */ /* 0x008fe20000410000 */
[----:B------:R-:W-:Y:S01]  /*0a40*/  @P0 HADD2.F32 R45, -RZ, R35.H1_H1 ;  /* 0x30000023ff2d0230 */ /* 0x000fe20000004100 */
[----:B------:R-:W-:-:S05]  /*0a50*/  MOV R42, RZ ;  /* 0x000000ff002a7202 */ /* 0x000fca0000000f00 */
[----:B------:R-:W3:Y:S01]  /*0a60*/  @P0 LDC R56, c[0x0][0x40c] ;  /* 0x00010300ff380b82 */ /* 0x000ee20000000800 */
[----:B----4-:R-:W-:Y:S01]  /*0a70*/  @P0 FMUL.FTZ R42, R36, R57 ;  /* 0x00000039242a0220 */ /* 0x010fe20000410000 */
[----:B------:R-:W-:-:S06]  /*0a80*/  F2FP.F16.F32.PACK_AB R36, RZ, R48 ;  /* 0x00000030ff24723e */ /* 0x000fcc00000000ff */
[----:B------:R-:W4:Y:S01]  /*0a90*/  @P0 LDC R58, c[0x0][0x40c] ;  /* 0x00010300ff3a0b82 */ /* 0x000f220000000800 */
[----:B0-----:R-:W-:Y:S01]  /*0aa0*/  @P0 FMUL.FTZ R51, R37, R44 ;  /* 0x0000002c25330220 */ /* 0x001fe20000410000 */
[----:B------:R-:W-:-:S04]  /*0ab0*/  F2FP.F16.F32.PACK_AB R37, RZ, R46 ;  /* 0x0000002eff25723e */ /* 0x000fc800000000ff */
[----:B------:R-:W-:Y:S01]  /*0ac0*/  F2FP.F16.F32.PACK_AB R44, RZ, R51 ;  /* 0x00000033ff2c723e */ /* 0x000fe200000000ff */
[----:B--2---:R-:W-:Y:S01]  /*0ad0*/  @P0 FMUL.FTZ R50, R38, R59 ;  /* 0x0000003b26320220 */ /* 0x004fe20000410000 */
[----:B------:R-:W-:Y:S02]  /*0ae0*/  F2FP.F16.F32.PACK_AB R38, RZ, R43 ;  /* 0x0000002bff26723e */ /* 0x000fe400000000ff */
[----:B------:R-:W-:Y:S01]  /*0af0*/  PRMT R36, R36, 0x5410, R37 ;  /* 0x0000541024247816 */ /* 0x000fe20000000025 */
[----:B---3--:R-:W-:Y:S01]  /*0b00*/  @P0 FMUL.FTZ R49, R39, R56 ;  /* 0x0000003827310220 */ /* 0x008fe20000410000 */
[----:B------:R-:W-:-:S04]  /*0b10*/  F2FP.F16.F32.PACK_AB R39, RZ, R42 ;  /* 0x0000002aff27723e */ /* 0x000fc800000000ff */
[----:B------:R-:W-:Y:S02]  /*0b20*/  F2FP.F16.F32.PACK_AB R56, RZ, R49 ;  /* 0x00000031ff38723e */ /* 0x000fe400000000ff */
[----:B------:R-:W-:Y:S01]  /*0b30*/  PRMT R37, R38, 0x5410, R39 ;  /* 0x0000541026257816 */ /* 0x000fe20000000027 */
[----:B----4-:R-:W-:Y:S01]  /*0b40*/  @P0 FMUL.FTZ R47, R45, R58 ;  /* 0x0000003a2d2f0220 */ /* 0x010fe20000410000 */
[----:B------:R-:W-:-:S04]  /*0b50*/  F2FP.F16.F32.PACK_AB R45, RZ, R50 ;  /* 0x00000032ff2d723e */ /* 0x000fc800000000ff */
[----:B------:R-:W-:Y:S02]  /*0b60*/  F2FP.F16.F32.PACK_AB R57, RZ, R47 ;  /* 0x0000002fff39723e */ /* 0x000fe400000000ff */
[----:B------:R-:W-:Y:S02]  /*0b70*/  PRMT R38, R44, 0x5410, R45 ;  /* 0x000054102c267816 */ /* 0x000fe4000000002d */
[----:B------:R-:W-:-:S07]  /*0b80*/  PRMT R39, R56, 0x5410, R57 ;  /* 0x0000541038277816 */ /* 0x000fce0000000039 */
.L_x_3811:
[----:B------:R-:W0:Y:S01]  /*0b90*/  LDC.64 R44, c[0x0][0x3a8] ;  /* 0x0000ea00ff2c7b82 */ /* 0x000e220000000a00 */
[----:B------:R-:W-:-:S07]  /*0ba0*/  @P0 IADD3 R61, PT, PT, R72, 0x20, RZ ;  /* 0x00000020483d0810 */ /* 0x000fce0007ffe0ff */
[----:B------:R-:W2:Y:S01]  /*0bb0*/  @P0 LDC.64 R58, c[0x0][0x390] ;  /* 0x0000e400ff3a0b82 */ /* 0x000ea20000000a00 */
[----:B0-----:R-:W-:-:S05]  /*0bc0*/  IMAD.WIDE.U32 R56, R73, 0x10, R44 ;  /* 0x0000001049387825 */ /* 0x001fca00078e002c */
[----:B------:R0:W-:Y:S01]  /*0bd0*/  STG.E.128 desc[UR6][R56.64], R36 ;  /* 0x0000002438007986 */ /* 0x0001e2000c101d06 */
[----:B--2---:R-:W-:-:S05]  /*0be0*/  @P0 IMAD.WIDE.U32 R58, R61, 0x10, R58 ;  /* 0x000000103d3a0825 */ /* 0x004fca00078e003a */
[----:B------:R0:W5:Y:S01]  /*0bf0*/  @P0 LDG.E.128 R32, desc[UR6][R58.64] ;  /* 0x000000063a200981 */ /* 0x000162000c1e1d00 */
[----:B------:R-:W-:Y:S01]  /*0c00*/  IADD3 R67, PT, PT, R73, 0x20, RZ ;  /* 0x0000002049437810 */ /* 0x000fe20007ffe0ff */
[----:B------:R-:W-:Y:S06]  /*0c10*/  BRA.U !UP0, `(.L_x_3812) ;  /* 0x0000000108c47547 */ /* 0x000fec000b800000 */
[----:B0-----:R-:W0:Y:S02]  /*0c20*/  LDC.64 R36, c[0x0][0x3a0] ;  /* 0x0000e800ff247b82 */ /* 0x001e240000000a00 */
        /* <DEDUP_REMOVED lines=15> */
[----:B------:R-:W-:Y:S02]  /*0d20*/  HADD2.F32 R60, -RZ, R36.H0_H0 ;  /* 0x20000024ff3c7230 */ /* 0x000fe40000004100 */
[--C-:B------:R-:W-:Y:S02]  /*0d30*/  HADD2.F32 R57, -RZ, R37.reuse.H0_H0 ;  /* 0x20000025ff397230 */ /* 0x100fe40000004100 */
[----:B0-----:R-:W-:Y:S01]  /*0d40*/  @P2 FFMA.FTZ R58, R65, R66, R58 ;  /* 0x00000042413a2223 */ /* 0x001fe2000001003a */
[----:B------:R-:W-:Y:S02]  /*0d50*/  HADD2.F32 R56, -RZ, R37.H1_H1 ;  /* 0x30000025ff387230 */ /* 0x000fe40000004100 */
[--C-:B------:R-:W-:Y:S02]  /*0d60*/  HADD2.F32 R63, -RZ, R38.reuse.H0_H0 ;  /* 0x20000026ff3f7230 */ /* 0x100fe40000004100 */
[----:B---3--:R-:W-:Y:S01]  /*0d70*/  @P2 FFMA.FTZ R57, R68, R69, R57 ;  /* 0x0000004544392223 */ /* 0x008fe20000010039 */
[----:B------:R-:W-:-:S02]  /*0d80*/  HADD2.F32 R62, -RZ, R38.H1_H1 ;  /* 0x30000026ff3e7230 */ /* 0x000fc40000004100 */
[----:B----4-:R-:W-:Y:S01]  /*0d90*/  @P2 FFMA.FTZ R56, R71, R70, R56 ;  /* 0x0000004647382223 */ /* 0x010fe20000010038 */
[--C-:B------:R-:W-:Y:S02]  /*0da0*/  HADD2.F32 R61, -RZ, R39.reuse.H0_H0 ;  /* 0x20000027ff3d7230 */ /* 0x100fe40000004100 */
[----:B------:R-:W-:Y:S02]  /*0db0*/  HADD2.F32 R59, -RZ, R39.H1_H1 ;  /* 0x30000027ff3b7230 */ /* 0x000fe40000004100 */
[--C-:B------:R-:W-:Y:S02]  /*0dc0*/  @P2 HADD2.F32 R36, -RZ, R34.reuse.H0_H0 ;  /* 0x20000022ff242230 */ /* 0x100fe40000004100 */
[----:B------:R-:W-:Y:S02]  /*0dd0*/  @P2 HADD2.F32 R39, -RZ, R34.H1_H1 ;  /* 0x30000022ff272230 */ /* 0x000fe40000004100 */
        /* <DEDUP_REMOVED lines=21> */
.L_x_3812:
[----:B0-----:R-:W0:Y:S01]  /*0f30*/  @P0 LDC R37, c[0x0][0x40c] ;  /* 0x00010300ff250b82 */ /* 0x001e220000000800 */
[--C-:B-----5:R-:W-:Y:S01]  /*0f40*/  @P0 HADD2.F32 R36, -RZ, R32.reuse.H0_H0 ;  /* 0x20000020ff240230 */ /* 0x120fe20000004100 */
[----:B------:R-:W-:Y:S01]  /*0f50*/  CS2R R60, SRZ ;  /* 0x00000000003c7805 */ /* 0x000fe2000001ff00 */
[----:B------:R-:W-:Y:S01]  /*0f60*/  @P0 HADD2.F32 R38, -RZ, R32.H1_H1 ;  /* 0x30000020ff260230 */ /* 0x000fe20000004100 */
[----:B------:R-:W-:Y:S01]  /*0f70*/  MOV R58, RZ ;  /* 0x000000ff003a7202 */ /* 0x000fe20000000f00 */
[----:B------:R-:W-:Y:S02]  /*0f80*/  @P0 HADD2.F32 R56, -RZ, R33.H0_H0 ;  /* 0x20000021ff380230 */ /* 0x000fe40000004100 */
[----:B------:R-:W-:Y:S02]  /*0f90*/  HFMA2 R57, -RZ, RZ, 0, 0 ;  /* 0x00000000ff397431 */ /* 0x000fe400000001ff */
[----:B------:R-:W-:Y:S01]  /*0fa0*/  @P0 HADD2.F32 R68, -RZ, R35.H1_H1 ;  /* 0x30000023ff440230 */ /* 0x000fe20000004100 */
[----:B------:R-:W2:Y:S01]  /*0fb0*/  @P0 LDC R39, c[0x0][0x40c] ;  /* 0x00010300ff270b82 */ /* 0x000ea20000000800 */
[----:B------:R-:W-:-:S07]  /*0fc0*/  CS2R R62, SRZ ;  /* 0x00000000003e7805 */ /* 0x000fce000001ff00 */
        /* <DEDUP_REMOVED lines=11> */
[----:B------:R-:W-:Y:S01]  /*1080*/  MOV R56, RZ ;  /* 0x000000ff00387202 */ /* 0x000fe20000000f00 */
[----:B------:R-:W-:-:S05]  /*1090*/  HFMA2 R59, -RZ, RZ, 0, 0 ;  /* 0x00000000ff3b7431 */ /* 0x000fca00000001ff */
        /* <DEDUP_REMOVED lines=9> */
[----:B------:R-:W-:Y:S02]  /*1130*/  PRMT R36, R36, 0x5410, R37 ;  /* 0x0000541024247816 */ /* 0x000fe40000000025 */
[----:B------:R-:W-:Y:S01]  /*1140*/  F2FP.F16.F32.PACK_AB R65, RZ, R62 ;  /* 0x0000003eff41723e */ /* 0x000fe200000000ff */
[----:B---3--:R-:W-:Y:S01]  /*1150*/  @P0 FMUL.FTZ R61, R39, R66 ;  /* 0x00000042273d0220 */ /* 0x008fe20000410000 */
[----:B------:R-:W-:-:S04]  /*1160*/  F2FP.F16.F32.PACK_AB R39, RZ, R56 ;  /* 0x00000038ff27723e */ /* 0x000fc800000000ff */
[----:B------:R-:W-:Y:S02]  /*1170*/  F2FP.F16.F32.PACK_AB R66, RZ, R61 ;  /* 0x0000003dff42723e */ /* 0x000fe400000000ff */
[----:B------:R-:W-:Y:S01]  /*1180*/  PRMT R37, R38, 0x5410, R39 ;  /* 0x0000541026257816 */ /* 0x000fe20000000027 */
[----:B----4-:R-:W-:Y:S01]  /*1190*/  @P0 FMUL.FTZ R59, R68, R71 ;  /* 0x00000047443b0220 */ /* 0x010fe20000410000 */
[----:B------:R-:W-:-:S04]  /*11a0*/  PRMT R38, R64, 0x5410, R65 ;  /* 0x0000541040267816 */ /* 0x000fc80000000041 */
[----:B------:R-:W-:-:S04]  /*11b0*/  F2FP.F16.F32.PACK_AB R68, RZ, R59 ;  /* 0x0000003bff44723e */ /* 0x000fc800000000ff */
[----:B------:R-:W-:-:S07]  /*11c0*/  PRMT R39, R66, 0x5410, R68 ;  /* 0x0000541042277816 */ /* 0x000fce0000000044 */
.L_x_3813:
[----:B------:R-:W0:Y:S01]  /*11d0*/  @P0 LDC.64 R64, c[0x0][0x390] ;  /* 0x0000e400ff400b82 */ /* 0x000e220000000a00 */
[----:B------:R-:W-:Y:S01]  /*11e0*/  @P0 IADD3 R69, PT, PT, R72, 0x40, RZ ;  /* 0x0000004048450810 */ /* 0x000fe20007ffe0ff */
[----:B------:R-:W-:-:S05]  /*11f0*/  IMAD.WIDE.U32 R66, R67, 0x10, R44 ;  /* 0x0000001043427825 */ /* 0x000fca00078e002c */
[----:B------:R2:W-:Y:S01]  /*1200*/  STG.E.128 desc[UR6][R66.64], R36 ;  /* 0x0000002442007986 */ /* 0x0005e2000c101d06 */
[----:B0-----:R-:W-:-:S05]  /*1210*/  @P0 IMAD.WIDE.U32 R64, R69, 0x10, R64 ;  /* 0x0000001045400825 */ /* 0x001fca00078e0040 */
[----:B------:R2:W5:Y:S01]  /*1220*/  @P0 LDG.E.128 R32, desc[UR6][R64.64] ;  /* 0x0000000640200981 */ /* 0x000562000c1e1d00 */
[----:B------:R-:W-:Y:S05]  /*1230*/  BRA.U !UP0, `(.L_x_3814) ;  /* 0x0000000108c87547 */ /* 0x000fea000b800000 */
[----:B--2---:R-:W0:Y:S01]  /*1240*/  LDC.64 R36, c[0x0][0x3a0] ;  /* 0x0000e800ff247b82 */ /* 0x004e220000000a00 */
[----:B------:R-:W-:-:S05]  /*1250*/  IADD3 R39, PT, PT, R73, 0x40, RZ ;  /* 0x0000004049277810 */ /* 0x000fca0007ffe0ff */
[----:B0-----:R-:W-:-:S06]  /*1260*/  IMAD.WIDE.U32 R36, R39, 0x10, R36 ;  /* 0x0000001027247825 */ /* 0x001fcc00078e0024 */
[----:B------:R-:W2:Y:S01]  /*1270*/  LDG.E.128 R36, desc[UR6][R36.64] ;  /* 0x0000000624247981 */ /* 0x000ea2000c1e1d00 */
[----:B------:R-:W-:-:S13]  /*1280*/  ISETP.GT.AND P2, PT, R55, RZ, PT ;  /* 0x000000ff3700720c */ /* 0x000fda0003f44270 */
[----:B------:R-:W0:Y:S01]  /*1290*/  @P2 LDC R66, c[0x0][0x40c] ;  /* 0x00010300ff422b82 */ /* 0x000e220000000800 */
[----:B-----5:R-:W-:Y:S02]  /*12a0*/  @P2 HADD2.F32 R65, -RZ, R32.H1_H1 ;  /* 0x30000020ff412230 */ /* 0x020fe40000004100 */
[--C-:B------:R-:W-:Y:S02]  /*12b0*/  @P2 HADD2.F32 R79, -RZ, R33.reuse.H0_H0 ;  /* 0x20000021ff4f2230 */ /* 0x100fe40000004100 */
[----:B------:R-:W-:Y:S02]  /*12c0*/  @P2 HADD2.F32 R80, -RZ, R33.H1_H1 ;  /* 0x30000021ff502230 */ /* 0x000fe40000004100 */
[----:B------:R-:W-:Y:S01]  /*12d0*/  @P2 HADD2.F32 R82, -RZ, R34.H0_H0 ;  /* 0x20000022ff522230 */ /* 0x000fe20000004100 */
[----:B------:R-:W3:Y:S08]  /*12e0*/  @P2 LDC R78, c[0x0][0x40c] ;  /* 0x00010300ff4e2b82 */ /* 0x000ef00000000800 */
[----:B------:R-:W4:Y:S08]  /*12f0*/  @P2 LDC R81, c[0x0][0x40c] ;  /* 0x00010300ff512b82 */ /* 0x000f300000000800 */
[----:B------:R-:W1:Y:S08]  /*1300*/  @P2 LDC R83, c[0x0][0x40c] ;  /* 0x00010300ff532b82 */ /* 0x000e700000000800 */
[----:B------:R-:W4:Y:S08]  /*1310*/  @P2 LDC R74, c[0x0][0x40c] ;  /* 0x00010300ff4a2b82 */ /* 0x000f300000000800 */
[----:B------:R-:W4:Y:S08]  /*1320*/  @P2 LDC R77, c[0x0][0x40c] ;  /* 0x00010300ff4d2b82 */ /* 0x000f300000000800 */
[----:B------:R-:W4:Y:S08]  /*1330*/  @P2 LDC R76, c[0x0][0x40c] ;  /* 0x00010300ff4c2b82 */ /* 0x000f300000000800 */
[----:B------:R-:W4:Y:S01]  /*1340*/  @P2 LDC R75, c[0x0][0x40c] ;  /* 0x00010300ff4b2b82 */ /* 0x000f220000000800 */
[----:B--2---:R-:W-:-:S02]  /*1350*/  HADD2.F32 R64, -RZ, R36.H1_H1 ;  /* 0x30000024ff407230 */ /* 0x004fc40000004100 */
[----:B------:R-:W-:Y:S02]  /*1360*/  HADD2.F32 R67, -RZ, R38.H0_H0 ;  /* 0x20000026ff437230 */ /* 0x000fe40000004100 */
[----:B------:R-:W-:Y:S02]  /*1370*/  HADD2.F32 R69, -RZ, R36.H0_H0 ;  /* 0x20000024ff457230 */ /* 0x000fe40000004100 */
[----:B0-----:R-:W-:Y:S01]  /*1380*/  @P2 FFMA.FTZ R64, R65, R66, R64 ;  /* 0x0000004241402223 */ /* 0x001fe20000010040 */
[--C-:B------:R-:W-:Y:S02]  /*1390*/  HADD2.F32 R66, -RZ, R37.reuse.H0_H0 ;  /* 0x20000025ff427230 */ /* 0x100fe40000004100 */
[----:B-1----:R-:W-:Y:S01]  /*13a0*/  @P2 FFMA.FTZ R67, R82, R83, R67 ;  /* 0x0000005352432223 */ /* 0x002fe20000010043 */
[----:B------:R-:W-:Y:S02]  /*13b0*/  HADD2.F32 R65, -RZ, R37.H1_H1 ;  /* 0x30000025ff417230 */ /* 0x000fe40000004100 */
[----:B------:R-:W-:-:S02]  /*13c0*/  HADD2.F32 R71, -RZ, R38.H1_H1 ;  /* 0x30000026ff477230 */ /* 0x000fc40000004100 */
[----:B---3--:R-:W-:Y:S01]  /*13d0*/  @P2 FFMA.FTZ R66, R79, R78, R66 ;  /* 0x0000004e4f422223 */ /* 0x008fe20000010042 */
[--C-:B------:R-:W-:Y:S02]  /*13e0*/  HADD2.F32 R70, -RZ, R39.reuse.H0_H0 ;  /* 0x20000027ff467230 */ /* 0x100fe40000004100 */
[----:B----4-:R-:W-:Y:S01]  /*13f0*/  @P2 FFMA.FTZ R65, R80, R81, R65 ;  /* 0x0000005150412223 */ /* 0x010fe20000010041 */
[----:B------:R-:W-:Y:S02]  /*1400*/  HADD2.F32 R68, -RZ, R39.H1_H1 ;  /* 0x30000027ff447230 */ /* 0x000fe40000004100 */
[----:B------:R-:W-:Y:S02]  /*1410*/  @P2 HADD2.F32 R38, -RZ, R34.H1_H1 ;  /* 0x30000022ff262230 */ /* 0x000fe40000004100 */
[----:B------:R-:W-:Y:S02]  /*1420*/  @P2 HADD2.F32 R37, -RZ, R35.H0_H0 ;  /* 0x20000023ff252230 */ /* 0x000fe40000004100 */
        /* <DEDUP_REMOVED lines=19> */
.L_x_3814:
[----:B--2---:R-:W0:Y:S01]  /*1560*/  @P0 LDC R37, c[0x0][0x40c] ;  /* 0x00010300ff250b82 */ /* 0x004e220000000800 */
[--C-:B-----5:R-:W-:Y:S01]  /*1570*/  @P0 HADD2.F32 R36, -RZ, R32.reuse.H0_H0 ;  /* 0x20000020ff240230 */ /* 0x120fe20000004100 */
[----:B------:R-:W-:Y:S01]  /*1580*/  MOV R69, RZ ;  /* 0x000000ff00457202 */ /* 0x000fe20000000f00 */
[----:B------:R-:W-:Y:S02]  /*1590*/  @P0 HADD2.F32 R38, -RZ, R32.H1_H1 ;  /* 0x30000020ff260230 */ /* 0x000fe40000004100 */
[----:B------:R-:W-:Y:S02]  /*15a0*/  HFMA2 R64, -RZ, RZ, 0, 0 ;  /* 0x00000000ff407431 */ /* 0x000fe400000001ff */
[----:B------:R-:W-:Y:S01]  /*15b0*/  @P0 HADD2.F32 R65, -RZ, R33.H0_H0 ;  /* 0x20000021ff410230 */ /* 0x000fe20000004100 */
[----:B------:R-:W-:Y:S01]  /*15c0*/  CS2R R66, SRZ ;  /* 0x0000000000427805 */ /* 0x000fe2000001ff00 */
        /* <DEDUP_REMOVED lines=35> */
.L_x_3815:
[----:B------:R-:W0:Y:S01]  /*1800*/  @P0 LDC.64 R74, c[0x0][0x390] ;  /* 0x0000e400ff4a0b82 */ /* 0x000e220000000a00 */
[----:B------:R-:W-:Y:S02]  /*1810*/  IADD3 R77, PT, PT, R73, 0x40, RZ ;  /* 0x00000040494d7810 */ /* 0x000fe40007ffe0ff */
[----:B------:R-:W-:-:S03]  /*1820*/  @P0 IADD3 R79, PT, PT, R72, 0x60, RZ ;  /* 0x00000060484f0810 */ /* 0x000fc60007ffe0ff */
[----:B------:R-:W-:-:S05]  /*1830*/  IMAD.WIDE.U32 R76, R77, 0x10, R44 ;  /* 0x000000104d4c7825 */ /* 0x000fca00078e002c */
[----:B------:R2:W-:Y:S01]  /*1840*/  STG.E.128 desc[UR6][R76.64], R36 ;  /* 0x000000244c007986 */ /* 0x0005e2000c101d06 */
[----:B0-----:R-:W-:-:S05]  /*1850*/  @P0 IMAD.WIDE.U32 R74, R79, 0x10, R74 ;  /* 0x000000104f4a0825 */ /* 0x001fca00078e004a */
[----:B------:R2:W5:Y:S01]  /*1860*/  @P0 LDG.E.128 R32, desc[UR6][R74.64] ;  /* 0x000000064a200981 */ /* 0x000562000c1e1d00 */
[----:B------:R-:W-:Y:S01]  /*1870*/  IADD3 R79, PT, PT, R73, 0x60, RZ ;  /* 0x00000060494f7810 */ /* 0x000fe20007ffe0ff */
[----:B------:R-:W-:Y:S06]  /*1880*/  BRA.U !UP0, `(.L_x_3816) ;  /* 0x0000000108c87547 */ /* 0x000fec000b800000 */
[----:B--2---:R-:W0:Y:S02]  /*1890*/  LDC.64 R36, c[0x0][0x3a0] ;  /* 0x0000e800ff247b82 */ /* 0x004e240000000a00 */
[----:B0-----:R-:W-:-:S06]  /*18a0*/  IMAD.WIDE.U32 R36, R79, 0x10, R36 ;  /* 0x000000104f247825 */ /* 0x001fcc00078e0024 */
[----:B------:R-:W2:Y:S01]  /*18b0*/  LDG.E.128 R36, desc[UR6][R36.64] ;  /* 0x0000000624247981 */ /* 0x000ea2000c1e1d00 */
[----:B------:R-:W-:-:S13]  /*18c0*/  ISETP.GT.AND P0, PT, R55, RZ, PT ;  /* 0x000000ff3700720c */ /* 0x000fda0003f04270 */
[----:B------:R-:W0:Y:S01]  /*18d0*/  @P0 LDC R73, c[0x0][0x40c] ;  /* 0x00010300ff490b82 */ /* 0x000e220000000800 */
[--C-:B-----5:R-:W-:Y:S02]  /*18e0*/  @P0 HADD2.F32 R74, -RZ, R33.reuse.H0_H0 ;  /* 0x20000021ff4a0230 */ /* 0x120fe40000004100 */
[----:B------:R-:W-:Y:S02]  /*18f0*/  @P0 HADD2.F32 R75, -RZ, R33.H1_H1 ;  /* 0x30000021ff4b0230 */ /* 0x000fe40000004100 */
[--C-:B------:R-:W-:Y:S02]  /*1900*/  @P0 HADD2.F32 R78, -RZ, R34.reuse.H0_H0 ;  /* 0x20000022ff4e0230 */ /* 0x100fe40000004100 */
[----:B------:R-:W-:Y:S01]  /*1910*/  @P0 HADD2.F32 R82, -RZ, R34.H1_H1 ;  /* 0x30000022ff520230 */ /* 0x000fe20000004100 */
[----:B------:R-:W3:Y:S08]  /*1920*/  @P0 LDC R77, c[0x0][0x40c] ;  /* 0x00010300ff4d0b82 */ /* 0x000ef00000000800 */
[----:B------:R-:W4:Y:S08]  /*1930*/  @P0 LDC R81, c[0x0][0x40c] ;  /* 0x00010300ff510b82 */ /* 0x000f300000000800 */
[----:B------:R-:W1:Y:S08]  /*1940*/  @P0 LDC R83, c[0x0][0x40c] ;  /* 0x00010300ff530b82 */ /* 0x000e700000000800 */
[----:B------:R-:W1:Y:S08]  /*1950*/  @P0 LDC R76, c[0x0][0x40c] ;  /* 0x00010300ff4c0b82 */ /* 0x000e700000000800 */
[----:B------:R-:W1:Y:S01]  /*1960*/  @P0 LDC R80, c[0x0][0x40c] ;  /* 0x00010300ff500b82 */ /* 0x000e620000000800 */
[----:B--2---:R-:W-:-:S02]  /*1970*/  HADD2.F32 R55, -RZ, R37.H0_H0 ;  /* 0x20000025ff377230 */ /* 0x004fc40000004100 */
[----:B------:R-:W-:-:S05]  /*1980*/  HADD2.F32 R72, -RZ, R37.H1_H1 ;  /* 0x30000025ff487230 */ /* 0x000fca0000004100 */
[----:B------:R-:W2:Y:S01]  /*1990*/  @P0 LDC R37, c[0x0][0x40c] ;  /* 0x00010300ff250b82 */ /* 0x000ea20000000800 */
[----:B0-----:R-:W-:Y:S01]  /*19a0*/  @P0 FFMA.FTZ R55, R74, R73, R55 ;  /* 0x000000494a370223 */ /* 0x001fe20000010037 */
[--C-:B------:R-:W-:Y:S02]  /*19b0*/  HADD2.F32 R73, -RZ, R38.reuse.H0_H0 ;  /* 0x20000026ff497230 */ /* 0x100fe40000004100 */
[----:B---3--:R-:W-:Y:S01]  /*19c0*/  @P0 FFMA.FTZ R72, R75, R77, R72 ;  /* 0x0000004d4b480223 */ /* 0x008fe20000010048 */
[----:B------:R-:W-:Y:S02]  /*19d0*/  HADD2.F32 R75, -RZ, R38.H1_H1 ;  /* 0x30000026ff4b7230 */ /* 0x000fe40000004100 */
[----:B------:R-:W-:Y:S02]  /*19e0*/  HADD2.F32 R74, -RZ, R39.H0_H0 ;  /* 0x20000027ff4a7230 */ /* 0x000fe40000004100 */
[----:B----4-:R-:W-:Y:S01]  /*19f0*/  @P0 FFMA.FTZ R73, R78, R81, R73 ;  /* 0x000000514e490223 */ /* 0x010fe20000010049 */
[----:B------:R-:W0:Y:S01]  /*1a00*/  @P0 LDC R38, c[0x0][0x40c] ;  /* 0x00010300ff260b82 */ /* 0x000e220000000800 */
[----:B------:R-:W-:-:S02]  /*1a10*/  @P0 HADD2.F32 R81, -RZ, R35.H0_H0 ;  /* 0x20000023ff510230 */ /* 0x000fc40000004100 */
[----:B-1----:R-:W-:Y:S01]  /*1a20*/  @P0 FFMA.FTZ R75, R82, R83, R75 ;  /* 0x00000053524b0223 */ /* 0x002fe2000001004b */
[----:B------:R-:W-:Y:S02]  /*1a30*/  HADD2.F32 R39, -RZ, R39.H1_H1 ;  /* 0x30000027ff277230 */ /* 0x000fe40000004100 */
[--C-:B------:R-:W-:Y:S02]  /*1a40*/  HADD2.F32 R78, -RZ, R36.reuse.H0_H0 ;  /* 0x20000024ff4e7230 */ /* 0x100fe40000004100 */
[----:B------:R-:W-:Y:S01]  /*1a50*/  @P0 FFMA.FTZ R74, R81, R76, R74 ;  /* 0x0000004c514a0223 */ /* 0x000fe2000001004a */
[----:B------:R-:W-:Y:S01]  /*1a60*/  HADD2.F32 R77, -RZ, R36.H1_H1 ;  /* 0x30000024ff4d7230 */ /* 0x000fe20000004100 */
[----:B------:R-:W-:Y:S01]  /*1a70*/  @!P0 MOV R76, R39 ;  /* 0x00000027004c8202 */ /* 0x000fe20000000f00 */
[--C-:B------:R-:W-:Y:S02]  /*1a80*/  @P0 HADD2.F32 R36, -RZ, R32.reuse.H1_H1 ;  /* 0x30000020ff240230 */ /* 0x100fe40000004100 */
[----:B------:R-:W-:Y:S01]  /*1a90*/  @P0 HADD2.F32 R81, -RZ, R32.H0_H0 ;  /* 0x20000020ff510230 */ /* 0x000fe20000004100 */
[----:B------:R-:W-:Y:S01]  /*1aa0*/  F2FP.F16.F32.PACK_AB R83, RZ, R74 ;  /* 0x0000004aff53723e */ /* 0x000fe200000000ff */
[----:B------:R-:W-:-:S02]  /*1ab0*/  @P0 HADD2.F32 R82, -RZ, R35.H1_H1 ;  /* 0x30000023ff520230 */ /* 0x000fc40000004100 */
[----:B--2---:R-:W-:Y:S01]  /*1ac0*/  @P0 FFMA.FTZ R77, R36, R37, R77 ;  /* 0x00000025244d0223 */ /* 0x004fe2000001004d */
[----:B------:R-:W-:Y:S01]  /*1ad0*/  @P0 FFMA.FTZ R78, R81, R80, R78 ;  /* 0x00000050514e0223 */ /* 0x000fe2000001004e */
[----:B------:R-:W-:Y:S02]  /*1ae0*/  F2FP.F16.F32.PACK_AB R37, RZ, R55 ;  /* 0x00000037ff25723e */ /* 0x000fe400000000ff */
[----:B------:R-:W-:Y:S02]  /*1af0*/  F2FP.F16.F32.PACK_AB R81, RZ, R73 ;  /* 0x00000049ff51723e */ /* 0x000fe400000000ff */
[----:B------:R-:W-:Y:S01]  /*1b00*/  F2FP.F16.F32.PACK_AB R80, RZ, R77 ;  /* 0x0000004dff50723e */ /* 0x000fe200000000ff */
[----:B0-----:R-:W-:Y:S01]  /*1b10*/  @P0 FFMA.FTZ R76, R82, R38, R39 ;  /* 0x00000026524c0223 */ /* 0x001fe20000010027 */
[----:B------:R-:W-:Y:S02]  /*1b20*/  F2FP.F16.F32.PACK_AB R38, RZ, R72 ;  /* 0x00000048ff26723e */ /* 0x000fe400000000ff */
[----:B------:R-:W-:-:S02]  /*1b30*/  F2FP.F16.F32.PACK_AB R82, RZ, R75 ;  /* 0x0000004bff52723e */ /* 0x000fc400000000ff */
[----:B------:R-:W-:Y:S02]  /*1b40*/  F2FP.F16.F32.PACK_AB R36, RZ, R78 ;  /* 0x0000004eff24723e */ /* 0x000fe400000000ff */
[----:B------:R-:W-:Y:S02]  /*1b50*/  F2FP.F16.F32.PACK_AB R39, RZ, R76 ;  /* 0x0000004cff27723e */ /* 0x000fe400000000ff */
[----:B------:R-:W-:Y:S02]  /*1b60*/  PRMT R37, R37, 0x5410, R38 ;  /* 0x0000541025257816 */ /* 0x000fe40000000026 */
[----:B------:R-:W-:Y:S02]  /*1b70*/  PRMT R38, R81, 0x5410, R82 ;  /* 0x0000541051267816 */ /* 0x000fe40000000052 */
[----:B------:R-:W-:Y:S02]  /*1b80*/  PRMT R36, R36, 0x5410, R80 ;  /* 0x0000541024247816 */ /* 0x000fe40000000050 */
[----:B------:R-:W-:Y:S01]  /*1b90*/  PRMT R39, R83, 0x5410, R39 ;  /* 0x0000541053277816 */ /* 0x000fe20000000027 */
[----:B------:R-:W-:Y:S06]  /*1ba0*/  BRA `(.L_x_3817) ;  /* 0x0000000000ac7947 */ /* 0x000fec0003800000 */
.L_x_3816:
[----:B--2---:R-:W0:Y:S01]  /*1bb0*/  @P0 LDC R37, c[0x0][0x40c] ;  /* 0x00010300ff250b82 */ /* 0x004e220000000800 */
[--C-:B-----5:R-:W-:Y:S02]  /*1bc0*/  @P0 HADD2.F32 R36, -RZ, R32.reuse.H0_H0 ;  /* 0x20000020ff240230 */ /* 0x120fe40000004100 */
[----:B------:R-:W-:Y:S02]  /*1bd0*/  HFMA2 R78, -RZ, RZ, 0, 0 ;  /* 0x00000000ff4e7431 */ /* 0x000fe400000001ff */
[----:B------:R-:W-:Y:S01]  /*1be0*/  @P0 HADD2.F32 R38, -RZ, R32.H1_H1 ;  /* 0x30000020ff260230 */ /* 0x000fe20000004100 */
[----:B------:R-:W-:Y:S01]  /*1bf0*/  MOV R77, RZ ;  /* 0x000000ff004d7202 */ /* 0x000fe20000000f00 */
[--C-:B------:R-:W-:Y:S02]  /*1c00*/  @P0 HADD2.F32 R73, -RZ, R33.reuse.H0_H0 ;  /* 0x20000021ff490230 */ /* 0x100fe40000004100 */
[----:B------:R-:W-:Y:S02]  /*1c10*/  HFMA2 R55, -RZ, RZ, 0, 0 ;  /* 0x00000000ff377431 */ /* 0x000fe400000001ff */
[----:B------:R-:W-:Y:S01]  /*1c20*/  @P0 HADD2.F32 R75, -RZ, R33.H1_H1 ;  /* 0x30000021ff4b0230 */ /* 0x000fe20000004100 */
[----:B------:R-:W2:Y:S01]  /*1c30*/  @P0 LDC R39, c[0x0][0x40c] ;  /* 0x00010300ff270b82 */ /* 0x000ea20000000800 */
[----:B------:R-:W-:-:S07]  /*1c40*/  MOV R72, RZ ;  /* 0x000000ff00487202 */ /* 0x000fce0000000f00 */
[----:B------:R-:W3:Y:S08]  /*1c50*/  @P0 LDC R74, c[0x0][0x40c] ;  /* 0x00010300ff4a0b82 */ /* 0x000ef00000000800 */
[----:B------:R-:W4:Y:S01]  /*1c60*/  @P0 LDC R76, c[0x0][0x40c] ;  /* 0x00010300ff4c0b82 */ /* 0x000f220000000800 */
[----:B0-----:R-:W-:Y:S01]  /*1c70*/  @P0 FMUL.FTZ R78, R36, R37 ;  /* 0x00000025244e0220 */ /* 0x001fe20000410000 */
[----:B------:R-:W-:-:S02]  /*1c80*/  @P0 HADD2.F32 R36, -RZ, R34.H0_H0 ;  /* 0x20000022ff240230 */ /* 0x000fc40000004100 */
[----:B------:R-:W-:-:S04]  /*1c90*/  @P0 HADD2.F32 R37, -RZ, R34.H1_H1 ;  /* 0x30000022ff250230 */ /* 0x000fc80000004100 */
[----:B------:R-:W0:Y:S01]  /*1ca0*/  @P0 LDC R81, c[0x0][0x40c] ;  /* 0x00010300ff510b82 */ /* 0x000e220000000800 */
[----:B--2---:R-:W-:Y:S01]  /*1cb0*/  @P0 FMUL.FTZ R77, R38, R39 ;  /* 0x00000027264d0220 */ /* 0x004fe20000410000 */
[--C-:B------:R-:W-:Y:S02]  /*1cc0*/  @P0 HADD2.F32 R38, -RZ, R35.reuse.H0_H0 ;  /* 0x20000023ff260230 */ /* 0x100fe40000004100 */
[----:B------:R-:W-:-:S04]  /*1cd0*/  @P0 HADD2.F32 R39, -RZ, R35.H1_H1 ;  /* 0x30000023ff270230 */ /* 0x000fc80000004100 */
[----:B------:R-:W2:Y:S01]  /*1ce0*/  @P0 LDC R80, c[0x0][0x40c] ;  /* 0x00010300ff500b82 */ /* 0x000ea20000000800 */
[----:B---3--:R-:W-:Y:S01]  /*1cf0*/  @P0 FMUL.FTZ R55, R73, R74 ;  /* 0x0000004a49370220 */ /* 0x008fe20000410000 */
[----:B------:R-:W-:-:S06]  /*1d00*/  HFMA2 R73, -RZ, RZ, 0, 0 ;  /* 0x00000000ff497431 */ /* 0x000fcc00000001ff */
[----:B------:R-:W3:Y:S01]  /*1d10*/  @P0 LDC R83, c[0x0][0x40c] ;  /* 0x00010300ff530b82 */ /* 0x000ee20000000800 */
[----:B----4-:R-:W-:Y:S01]  /*1d20*/  @P0 FMUL.FTZ R72, R75, R76 ;  /* 0x0000004c4b480220 */ /* 0x010fe20000410000 */
[----:B------:R-:W-:Y:S02]  /*1d30*/  CS2R R74, SRZ ;  /* 0x00000000004a7805 */ /* 0x000fe4000001ff00 */
[----:B------:R-:W-:-:S04]  /*1d40*/  MOV R76, RZ ;  /* 0x000000ff004c7202 */ /* 0x000fc80000000f00 */
[----:B------:R-:W4:Y:S01]  /*1d50*/  @P0 LDC R82, c[0x0][0x40c] ;  /* 0x00010300ff520b82 */ /* 0x000f220000000800 */
[----:B0-----:R-:W-:Y:S01]  /*1d60*/  @P0 FMUL.FTZ R73, R36, R81 ;  /* 0x0000005124490220 */ /* 0x001fe20000410000 */
[----:B------:R-:W-:Y:S01]  /*1d70*/  F2FP.F16.F32.PACK_AB R36, RZ, R78 ;  /* 0x0000004eff24723e */ /* 0x000fe200000000ff */
[----:B--2---:R-:W-:Y:S01]  /*1d80*/  @P0 FMUL.FTZ R75, R37, R80 ;  /* 0x00000050254b0220 */ /* 0x004fe20000410000 */
[----:B------:R-:W-:Y:S02]  /*1d90*/  F2FP.F16.F32.PACK_AB R37, RZ, R77 ;  /* 0x0000004dff25723e */ /* 0x000fe400000000ff */
[----:B------:R-:W-:Y:S02]  /*1da0*/  F2FP.F16.F32.PACK_AB R80, RZ, R73 ;  /* 0x00000049ff50723e */ /* 0x000fe400000000ff */
[----:B------:R-:W-:Y:S02]  /*1db0*/  F2FP.F16.F32.PACK_AB R81, RZ, R75 ;  /* 0x0000004bff51723e */ /* 0x000fe400000000ff */
[----:B------:R-:W-:Y:S01]  /*1dc0*/  PRMT R36, R36, 0x5410, R37 ;  /* 0x0000541024247816 */ /* 0x000fe20000000025 */
[----:B---3--:R-:W-:Y:S01]  /*1dd0*/  @P0 FMUL.FTZ R74, R38, R83 ;  /* 0x00000053264a0220 */ /* 0x008fe20000410000 */
[----:B------:R-:W-:Y:S01]  /*1de0*/  F2FP.F16.F32.PACK_AB R38, RZ, R55 ;  /* 0x00000037ff26723e */ /* 0x000fe200000000ff */
[----:B----4-:R-:W-:Y:S01]  /*1df0*/  @P0 FMUL.FTZ R76, R39, R82 ;  /* 0x00000052274c0220 */ /* 0x010fe20000410000 */
[----:B------:R-:W-:-:S02]  /*1e00*/  F2FP.F16.F32.PACK_AB R39, RZ, R72 ;  /* 0x00000048ff27723e */ /* 0x000fc400000000ff */
[----:B------:R-:W-:Y:S02]  /*1e10*/  F2FP.F16.F32.PACK_AB R82, RZ, R74 ;  /* 0x0000004aff52723e */ /* 0x000fe400000000ff */
[----:B------:R-:W-:Y:S02]  /*1e20*/  F2FP.F16.F32.PACK_AB R83, RZ, R76 ;  /* 0x0000004cff53723e */ /* 0x000fe400000000ff */
[----:B------:R-:W-:Y:S02]  /*1e30*/  PRMT R37, R38, 0x5410, R39 ;  /* 0x0000541026257816 */ /* 0x000fe40000000027 */
[----:B------:R-:W-:Y:S02]  /*1e40*/  PRMT R38, R80, 0x5410, R81 ;  /* 0x0000541050267816 */ /* 0x000fe40000000051 */
[----:B------:R-:W-:-:S07]  /*1e50*/  PRMT R39, R82, 0x5410, R83 ;  /* 0x0000541052277816 */ /* 0x000fce0000000053 */
.L_x_3817:
        /* <DEDUP_REMOVED lines=38> */
[----:B------:R-:W2:Y:S01]  /*20c0*/  LDC R79, c[0x0][0x400] ;  /* 0x00010000ff4f7b82 */ /* 0x000ea20000000800 */
        /* <DEDUP_REMOVED lines=9> */
[----:B--2---:R-:W-:-:S04]  /*2160*/  FMUL.FTZ R37, R36, R79 ;  /* 0x0000004f24257220 */ /* 0x004fc80000410000 */
        /* <DEDUP_REMOVED lines=72> */
[----:B------:R0:W2:Y:S02]  /*25f0*/  SHFL.BFLY PT, R81, R44, 0x10, 0x1f ;  /* 0x0e001f002c517f89 */ /* 0x0000a400000e0000 */
.L_x_3833:
[----:B------:R-:W-:Y:S01]  /*2600*/  FMUL.FTZ R36, R37, R37 ;  /* 0x0000002525247220 */ /* 0x000fe20000410000 */
[----:B--2---:R-:W-:Y:S01]  /*2610*/  FADD.FTZ R80, R44, R81 ;  /* 0x000000512c507221 */ /* 0x004fe20000010000 */
[----:B------:R-:W2:Y:S01]  /*2620*/  @!P0 LDC.64 R38, c[0x0][0x3c8] ;  /* 0x0000f200ff268b82 */ /* 0x000ea20000000a00 */
[----:B------:R-:W-:Y:S02]  /*2630*/  BSSY.RECONVERGENT B0, `(.L_x_3819) ;  /* 0x00000ce000007945 */ /* 0x000fe40003800200 */
[----:B------:R-:W-:Y:S01]  /*2640*/  FSEL R36, R36, RZ, P1 ;  /* 0x000000ff24247208 */ /* 0x000fe20000800000 */
[----:B-1----:R-:W-:-:S04]  /*2650*/  FFMA.FTZ R79, R80, R79, UR5 ;  /* 0x00000005504f7e23 */ /* 0x002fc8000801004f */
[----:B0-----:R-:W0:Y:S01]  /*2660*/  @!P0 LDC.64 R44, c[0x0][0x3c0] ;  /* 0x0000f000ff2c8b82 */ /* 0x001e220000000a00 */
[----:B------:R-:W-:-:S06]  /*2670*/  FADD.FTZ R36, R79, R36 ;  /* 0x000000244f247221 */ /* 0x000fcc0000010000 */
[----:B------:R-:W1:Y:S01]  /*2680*/  MUFU.RSQ R36, R36 ;  /* 0x0000002400247308 */ /* 0x000e620000001400 */
[----:B--2---:R-:W-:-:S04]  /*2690*/  @!P0 IMAD.WIDE R38, R8, 0x4, R38 ;  /* 0x0000000408268825 */ /* 0x004fc800078e0226 */
[----:B0-----:R-:W-:-:S05]  /*26a0*/  @!P0 IMAD.WIDE R44, R8, 0x4, R44 ;  /* 0x00000004082c8825 */ /* 0x001fca00078e022c */
[----:B------:R0:W-:Y:S04]  /*26b0*/  @!P0 STG.E desc[UR6][R44.64], R37 ;  /* 0x000000252c008986 */ /* 0x0001e8000c101906 */
[----:B-1----:R0:W-:Y:S01]  /*26c0*/  @!P0 STG.E desc[UR6][R38.64], R36 ;  /* 0x0000002426008986 */ /* 0x0021e2000c101906 */
[----:B------:R-:W-:-:S13]  /*26d0*/  ISETP.GE.AND P0, PT, R40, 0x1, PT ;  /* 0x000000012800780c */ /* 0x000fda0003f06270 */
[----:B0-----:R-:W-:Y:S05]  /*26e0*/  @!P0 BRA `(.L_x_3820) ;  /* 0x0000000c00088947 */ /* 0x001fea0003800000 */
[----:B------:R-:W-:Y:S01]  /*26f0*/  FSEL R37, R37, RZ, !P1 ;  /* 0x000000ff25257208 */ /* 0x000fe20004800000 */
[----:B------:R-:W-:Y:S01]  /*2700*/  HADD2.F32 R38, -RZ, R28.H0_H0 ;  /* 0x2000001cff267230 */ /* 0x000fe20000004100 */
[----:B------:R-:W-:Y:S01]  /*2710*/  IADD3 R40, PT, PT, R40, -0x1, RZ ;  /* 0xffffffff28287810 */ /* 0x000fe20007ffe0ff */
[----:B------:R-:W-:Y:S02]  /*2720*/  HADD2.F32 R44, -RZ, R15.H0_H0 ;  /* 0x2000000fff2c7230 */ /* 0x000fe40000004100 */
        /* <DEDUP_REMOVED lines=65> */
[----:B------:R-:W-:-:S02]  /*2b40*/  HADD2.F32 R40, -RZ, R52.H1_H1 ;  /* 0x30000034ff287230 */ /* 0x000fc40000004100 */
[----:B------:R-:W-:Y:S02]  /*2b50*/  HADD2.F32 R42, -RZ, R28.H1_H1 ;  /* 0x3000001cff2a7230 */ /* 0x000fe40000004100 */
[----:B------:R-:W-:Y:S02]  /*2b60*/  HADD2.F32 R36, -RZ, R52.H0_H0 ;  /* 0x20000034ff247230 */ /* 0x000fe40000004100 */
[----:B------:R-:W-:Y:S02]  /*2b70*/  HADD2.F32 R46, -RZ, R29.H0_H0 ;  /* 0x2000001dff2e7230 */ /* 0x000fe40000004100 */
[----:B------:R-:W-:Y:S01]  /*2b80*/  FFMA.FTZ R45, R45, R40, R42 ;  /* 0x000000282d2d7223 */ /* 0x000fe2000001002a */
[----:B------:R-:W-:Y:S02]  /*2b90*/  HADD2.F32 R50, -RZ, R15.H1_H1 ;  /* 0x3000000fff327230 */ /* 0x000fe40000004100 */
[----:B------:R-:W-:Y:S01]  /*2ba0*/  FFMA.FTZ R36, R39, R36, R38 ;  /* 0x0000002427247223 */ /* 0x000fe20000010026 */
[----:B------:R-:W-:-:S02]  /*2bb0*/  HADD2.F32 R56, -RZ, R29.H1_H1 ;  /* 0x3000001dff387230 */ /* 0x000fc40000004100 */
[----:B------:R-:W-:Y:S01]  /*2bc0*/  FFMA.FTZ R37, R43, R44, R46 ;  /* 0x0000002c2b257223 */ /* 0x000fe2000001002e */
[----:B------:R-:W-:Y:S02]  /*2bd0*/  HADD2.F32 R58, -RZ, R14.H0_H0 ;  /* 0x2000000eff3a7230 */ /* 0x000fe40000004100 */
[----:B------:R-:W-:Y:S02]  /*2be0*/  HADD2.F32 R60, -RZ, R30.H0_H0 ;  /* 0x2000001eff3c7230 */ /* 0x000fe40000004100 */
[----:B------:R-:W-:Y:S01]  /*2bf0*/  FFMA.FTZ R40, R79, R50, R56 ;  /* 0x000000324f287223 */ /* 0x000fe20000010038 */
[----:B------:R-:W-:Y:S01]  /*2c00*/  HADD2.F32 R42, -RZ, R14.H1_H1 ;  /* 0x3000000eff2a7230 */ /* 0x000fe20000004100 */
[----:B------:R-:W-:Y:S01]  /*2c10*/  F2FP.F16.F32.PACK_AB R36, R45, R36 ;  /* 0x000000242d24723e */ /* 0x000fe200000000ff */
[----:B------:R-:W-:Y:S02]  /*2c20*/  HADD2.F32 R44, -RZ, R30.H1_H1 ;  /* 0x3000001eff2c7230 */ /* 0x000fe40000004100 */
[----:B------:R-:W-:Y:S01]  /*2c30*/  FFMA.FTZ R38, R51, R58, R60 ;  /* 0x0000003a33267223 */ /* 0x000fe2000001003c */
[----:B------:R-:W-:Y:S01]  /*2c40*/  HADD2.F32 R46, -RZ, R13.H0_H0 ;  /* 0x2000000dff2e7230 */ /* 0x000fe20000004100 */
[----:B------:R-:W-:Y:S01]  /*2c50*/  F2FP.F16.F32.PACK_AB R37, R40, R37 ;  /* 0x000000252825723e */ /* 0x000fe200000000ff */
[----:B------:R-:W-:-:S02]  /*2c60*/  HADD2.F32 R50, -RZ, R31.H0_H0 ;  /* 0x2000001fff327230 */ /* 0x000fc40000004100 */
[----:B------:R-:W-:Y:S01]  /*2c70*/  FFMA.FTZ R81, R81, R42, R44 ;  /* 0x0000002a51517223 */ /* 0x000fe2000001002c */
[----:B------:R-:W-:Y:S02]  /*2c80*/  HADD2.F32 R62, -RZ, R13.H1_H1 ;  /* 0x3000000dff3e7230 */ /* 0x000fe40000004100 */
[----:B------:R-:W-:Y:S02]  /*2c90*/  HADD2.F32 R56, -RZ, R31.H1_H1 ;  /* 0x3000001fff387230 */ /* 0x000fe40000004100 */
[----:B------:R-:W-:Y:S01]  /*2ca0*/  FFMA.FTZ R39, R49, R46, R50 ;  /* 0x0000002e31277223 */ /* 0x000fe20000010032 */
[----:B------:R-:W-:Y:S01]  /*2cb0*/  HADD2.F32 R58, -RZ, R12.H0_H0 ;  /* 0x2000000cff3a7230 */ /* 0x000fe20000004100 */
[----:B------:R-:W-:Y:S01]  /*2cc0*/  F2FP.F16.F32.PACK_AB R38, R81, R38 ;  /* 0x000000265126723e */ /* 0x000fe200000000ff */
[----:B------:R-:W-:Y:S02]  /*2cd0*/  HADD2.F32 R60, -RZ, R24.H0_H0 ;  /* 0x20000018ff3c7230 */ /* 0x000fe40000004100 */
[----:B------:R-:W-:Y:S01]  /*2ce0*/  FFMA.FTZ R62, R47, R62, R56 ;  /* 0x0000003e2f3e7223 */ /* 0x000fe20000010038 */
[----:B------:R-:W-:-:S02]  /*2cf0*/  HADD2.F32 R64, -RZ, R12.H1_H1 ;  /* 0x3000000cff407230 */ /* 0x000fc40000004100 */
[----:B------:R-:W-:Y:S02]  /*2d00*/  HADD2.F32 R66, -RZ, R24.H1_H1 ;  /* 0x30000018ff427230 */ /* 0x000fe40000004100 */
[----:B------:R-:W-:Y:S01]  /*2d10*/  FFMA.FTZ R83, R83, R58, R60 ;  /* 0x0000003a53537223 */ /* 0x000fe2000001003c */
[----:B------:R-:W-:Y:S01]  /*2d20*/  HADD2.F32 R46, -RZ, R11.H0_H0 ;  /* 0x2000000bff2e7230 */ /* 0x000fe20000004100 */
[----:B------:R-:W-:Y:S01]  /*2d30*/  F2FP.F16.F32.PACK_AB R39, R62, R39 ;  /* 0x000000273e27723e */ /* 0x000fe200000000ff */
[----:B------:R-:W-:Y:S02]  /*2d40*/  HADD2.F32 R42, -RZ, R25.H0_H0 ;  /* 0x20000019ff2a7230 */ /* 0x000fe40000004100 */
[----:B------:R-:W-:Y:S01]  /*2d50*/  FFMA.FTZ R44, R85, R64, R66 ;  /* 0x00000040552c7223 */ /* 0x000fe20000010042 */
[----:B------:R-:W-:Y:S02]  /*2d60*/  HADD2.F32 R50, -RZ, R11.H1_H1 ;  /* 0x3000000bff327230 */ /* 0x000fe40000004100 */
[----:B------:R-:W-:-:S02]  /*2d70*/  HADD2.F32 R56, -RZ, R25.H1_H1 ;  /* 0x30000019ff387230 */ /* 0x000fc40000004100 */
[----:B------:R-:W-:Y:S01]  /*2d80*/  FFMA.FTZ R46, R57, R46, R42 ;  /* 0x0000002e392e7223 */ /* 0x000fe2000001002a */
[----:B------:R-:W-:Y:S01]  /*2d90*/  HADD2.F32 R76, -RZ, R9.H0_H0 ;  /* 0x20000009ff4c7230 */ /* 0x000fe20000004100 */
[----:B------:R-:W-:Y:S01]  /*2da0*/  F2FP.F16.F32.PACK_AB R40, R44, R83 ;  /* 0x000000532c28723e */ /* 0x000fe200000000ff */
[----:B------:R-:W-:Y:S02]  /*2db0*/  HADD2.F32 R80, -RZ, R27.H0_H0 ;  /* 0x2000001bff507230 */ /* 0x000fe40000004100 */
[----:B------:R-:W-:Y:S01]  /*2dc0*/  FFMA.FTZ R87, R87, R50, R56 ;  /* 0x0000003257577223 */ /* 0x000fe20000010038 */
[----:B------:R-:W-:Y:S02]  /*2dd0*/  HADD2.F32 R58, -RZ, R10.H0_H0 ;  /* 0x2000000aff3a7230 */ /* 0x000fe40000004100 */
[----:B------:R-:W-:Y:S02]  /*2de0*/  HADD2.F32 R60, -RZ, R26.H0_H0 ;  /* 0x2000001aff3c7230 */ /* 0x000fe40000004100 */
[----:B------:R-:W-:Y:S01]  /*2df0*/  FFMA.FTZ R47, R61, R76, R80 ;  /* 0x0000004c3d2f7223 */ /* 0x000fe20000010050 */
[----:B------:R-:W-:-:S02]  /*2e00*/  HADD2.F32 R64, -RZ, R10.H1_H1 ;  /* 0x3000000aff407230 */ /* 0x000fc40000004100 */
[----:B------:R-:W-:Y:S02]  /*2e10*/  HADD2.F32 R66, -RZ, R26.H1_H1 ;  /* 0x3000001aff427230 */ /* 0x000fe40000004100 */
[----:B------:R-:W-:Y:S01]  /*2e20*/  FFMA.FTZ R63, R63, R58, R60 ;  /* 0x0000003a3f3f7223 */ /* 0x000fe2000001003c */
[----:B------:R-:W-:Y:S02]  /*2e30*/  HADD2.F32 R76, -RZ, R9.H1_H1 ;  /* 0x30000009ff4c7230 */ /* 0x000fe40000004100 */
[----:B------:R-:W-:Y:S02]  /*2e40*/  HADD2.F32 R42, -RZ, R27.H1_H1 ;  /* 0x3000001bff2a7230 */ /* 0x000fe40000004100 */
[----:B------:R-:W-:Y:S01]  /*2e50*/  FFMA.FTZ R64, R89, R64, R66 ;  /* 0x0000004059407223 */ /* 0x000fe20000010042 */
[----:B------:R-:W-:Y:S02]  /*2e60*/  HADD2.F32 R50, -RZ, R7.H0_H0 ;  /* 0x20000007ff327230 */ /* 0x000fe40000004100 */
[----:B------:R-:W-:-:S02]  /*2e70*/  HADD2.F32 R56, -RZ, R20.H0_H0 ;  /* 0x20000014ff387230 */ /* 0x000fc40000004100 */
[----:B------:R-:W-:Y:S01]  /*2e80*/  FFMA.FTZ R76, R59, R76, R42 ;  /* 0x0000004c3b4c7223 */ /* 0x000fe2000001002a */
[----:B------:R-:W-:Y:S02]  /*2e90*/  HADD2.F32 R58, -RZ, R7.H1_H1 ;  /* 0x30000007ff3a7230 */ /* 0x000fe40000004100 */
[----:B------:R-:W-:Y:S02]  /*2ea0*/  HADD2.F32 R60, -RZ, R20.H1_H1 ;  /* 0x30000014ff3c7230 */ /* 0x000fe40000004100 */
[----:B------:R-:W-:Y:S01]  /*2eb0*/  FFMA.FTZ R69, R69, R50, R56 ;  /* 0x0000003245457223 */ /* 0x000fe20000010038 */
[----:B------:R-:W-:Y:S02]  /*2ec0*/  HADD2.F32 R66, -RZ, R6.H0_H0 ;  /* 0x20000006ff427230 */ /* 0x000fe40000004100 */
[----:B------:R-:W-:Y:S02]  /*2ed0*/  HADD2.F32 R80, -RZ, R21.H0_H0 ;  /* 0x20000015ff507230 */ /* 0x000fe40000004100 */
[----:B------:R-:W-:Y:S01]  /*2ee0*/  FFMA.FTZ R50, R91, R58, R60 ;  /* 0x0000003a5b327223 */ /* 0x000fe2000001003c */
[----:B------:R-:W-:-:S02]  /*2ef0*/  HADD2.F32 R42, -RZ, R5.H0_H0 ;  /* 0x20000005ff2a7230 */ /* 0x000fc40000004100 */
[----:B------:R-:W-:Y:S02]  /*2f00*/  HADD2.F32 R56, -RZ, R22.H0_H0 ;  /* 0x20000016ff387230 */ /* 0x000fe40000004100 */
        /* <DEDUP_REMOVED lines=8> */
[----:B------:R-:W-:Y:S01]  /*2f90*/  HADD2.F32 R51, -RZ, R4.H1_H1 ;  /* 0x30000004ff337230 */ /* 0x000fe20000004100 */
[----:B------:R-:W0:Y:S01]  /*2fa0*/  LDC.64 R42, c[0x0][0x428] ;  /* 0x00010a00ff2a7b82 */ /* 0x000e220000000a00 */
[----:B------:R-:W-:Y:S02]  /*2fb0*/  HADD2.F32 R57, -RZ, R23.H1_H1 ;  /* 0x30000017ff397230 */ /* 0x000fe40000004100 */
[----:B------:R-:W-:Y:S01]  /*2fc0*/  FFMA.FTZ R80, R71, R80, R58 ;  /* 0x0000005047507223 */ /* 0x000fe2000001003a */
[----:B------:R-:W-:Y:S02]  /*2fd0*/  HADD2.F32 R56, -RZ, R54.H1_H1 ;  /* 0x30000036ff387230 */ /* 0x000fe40000004100 */
[----:B------:R-:W-:Y:S02]  /*2fe0*/  HADD2.F32 R58, -RZ, R16.H1_H1 ;  /* 0x30000010ff3a7230 */ /* 0x000fe40000004100 */
[----:B------:R-:W-:Y:S01]  /*2ff0*/  FFMA.FTZ R51, R68, R51, R57 ;  /* 0x0000003344337223 */ /* 0x000fe20000010039 */
[----:B------:R-:W-:-:S02]  /*3000*/  HADD2.F32 R59, -RZ, R54.H0_H0 ;  /* 0x20000036ff3b7230 */ /* 0x000fc40000004100 */
[----:B------:R-:W-:Y:S02]  /*3010*/  HADD2.F32 R61, -RZ, R16.H0_H0 ;  /* 0x20000010ff3d7230 */ /* 0x000fe40000004100 */
[----:B------:R-:W-:Y:S01]  /*3020*/  FFMA.FTZ R77, R77, R56, R58 ;  /* 0x000000384d4d7223 */ /* 0x000fe2000001003a */
[----:B------:R-:W-:Y:S01]  /*3030*/  HADD2.F32 R82, -RZ, R6.H1_H1 ;  /* 0x30000006ff527230 */ /* 0x000fe20000004100 */
[----:B------:R-:W-:Y:S01]  /*3040*/  SHF.R.S32.HI R56, RZ, 0x1f, R41 ;  /* 0x0000001fff387819 */ /* 0x000fe20000011429 */
[----:B------:R-:W-:Y:S02]  /*3050*/  HADD2.F32 R84, -RZ, R21.H1_H1 ;  /* 0x30000015ff547230 */ /* 0x000fe40000004100 */
[----:B------:R-:W-:Y:S01]  /*3060*/  FFMA.FTZ R78, R78, R59, R61 ;  /* 0x0000003b4e4e7223 */ /* 0x000fe2000001003d */
[----:B------:R-:W-:Y:S01]  /*3070*/  HADD2.F32 R60, -RZ, R3.H0_H0 ;  /* 0x20000003ff3c7230 */ /* 0x000fe20000004100 */
[----:B------:R-:W-:Y:S01]  /*3080*/  LEA.HI R56, R56, R41, RZ, 0x3 ;  /* 0x0000002938387211 */ /* 0x000fe200078f18ff */
[----:B------:R-:W-:-:S02]  /*3090*/  HADD2.F32 R68, -RZ, R17.H0_H0 ;  /* 0x20000011ff447230 */ /* 0x000fc40000004100 */
[----:B------:R-:W-:Y:S01]  /*30a0*/  FFMA.FTZ R66, R65, R82, R84 ;  /* 0x0000005241427223 */ /* 0x000fe20000010054 */
[----:B------:R-:W-:Y:S02]  /*30b0*/  HADD2.F32 R57, -RZ, R3.H1_H1 ;  /* 0x30000003ff397230 */ /* 0x000fe40000004100 */
[----:B------:R-:W-:Y:S02]  /*30c0*/  HADD2.F32 R59, -RZ, R17.H1_H1 ;  /* 0x30000011ff3b7230 */ /* 0x000fe40000004100 */
[----:B------:R-:W-:Y:S01]  /*30d0*/  FFMA.FTZ R49, R55, R60, R68 ;  /* 0x0000003c37317223 */ /* 0x000fe20000010044 */
[----:B------:R-:W-:Y:S01]  /*30e0*/  HADD2.F32 R68, -RZ, R2.H1_H1 ;  /* 0x30000002ff447230 */ /* 0x000fe20000004100 */
[----:B------:R-:W-:Y:S01]  /*30f0*/  F2FP.F16.F32.PACK_AB R45, R66, R93 ;  /* 0x0000005d422d723e */ /* 0x000fe200000000ff */
[----:B------:R-:W-:Y:S02]  /*3100*/  HADD2.F32 R82, -RZ, R18.H1_H1 ;  /* 0x30000012ff527230 */ /* 0x000fe40000004100 */
[----:B------:R-:W-:Y:S01]  /*3110*/  FFMA.FTZ R72, R72, R57, R59 ;  /* 0x0000003948487223 */ /* 0x000fe2000001003b */
[----:B------:R-:W-:Y:S01]  /*3120*/  LEA.HI.SX32 R57, R56, R53, 0x1d ;  /* 0x0000003538397211 */ /* 0x000fe200078feaff */
[----:B------:R-:W-:-:S02]  /*3130*/  HADD2.F32 R55, -RZ, R0.H0_H0 ;  /* 0x20000000ff377230 */ /* 0x000fc40000004100 */
[--C-:B------:R-:W-:Y:S02]  /*3140*/  HADD2.F32 R41, -RZ, R19.reuse.H0_H0 ;  /* 0x20000013ff297230 */ /* 0x100fe40000004100 */
[----:B------:R-:W-:Y:S01]  /*3150*/  FFMA.FTZ R68, R75, R68, R82 ;  /* 0x000000444b447223 */ /* 0x000fe20000010052 */
[----:B------:R-:W-:Y:S01]  /*3160*/  HADD2.F32 R65, -RZ, R0.H1_H1 ;  /* 0x30000000ff417230 */ /* 0x000fe20000004100 */
[C---:B------:R-:W-:Y:S01]  /*3170*/  IADD3 R59, PT, PT, R57.reuse, 0x20, RZ ;  /* 0x00000020393b7810 */ /* 0x040fe20007ffe0ff */
[----:B------:R-:W-:Y:S01]  /*3180*/  HADD2.F32 R71, -RZ, R19.H1_H1 ;  /* 0x30000013ff477230 */ /* 0x000fe20000004100 */
[C---:B------:R-:W-:Y:S01]  /*3190*/  IADD3 R61, PT, PT, R57.reuse, 0x40, RZ ;  /* 0x00000040393d7810 */ /* 0x040fe20007ffe0ff */
[----:B------:R-:W-:Y:S01]  /*31a0*/  HADD2.F32 R58, -RZ, R2.H0_H0 ;  /* 0x20000002ff3a7230 */ /* 0x000fe20000004100 */
[C---:B------:R-:W-:Y:S01]  /*31b0*/  IADD3 R75, PT, PT, R57.reuse, 0x60, RZ ;  /* 0x00000060394b7810 */ /* 0x040fe20007ffe0ff */
[----:B------:R-:W-:Y:S02]  /*31c0*/  HADD2.F32 R60, -RZ, R18.H0_H0 ;  /* 0x20000012ff3c7230 */ /* 0x000fe40000004100 */
[----:B------:R-:W-:Y:S01]  /*31d0*/  FFMA.FTZ R55, R74, R55, R41 ;  /* 0x000000374a377223 */ /* 0x000fe20000010029 */
[----:B------:R-:W-:Y:S01]  /*31e0*/  FFMA.FTZ R48, R48, R65, R71 ;  /* 0x0000004130307223 */ /* 0x000fe20000010047 */
[----:B0-----:R-:W-:Y:S01]  /*31f0*/  IMAD.WIDE.U32 R56, R57, 0x10, R42 ;  /* 0x0000001039387825 */ /* 0x001fe200078e002a */
[----:B------:R-:W-:-:S03]  /*3200*/  F2FP.F16.F32.PACK_AB R41, R87, R46 ;  /* 0x0000002e5729723e */ /* 0x000fc600000000ff */
[----:B------:R-:W-:Y:S01]  /*3210*/  FFMA.FTZ R73, R73, R58, R60 ;  /* 0x0000003a49497223 */ /* 0x000fe2000001003c */
[----:B------:R-:W-:Y:S01]  /*3220*/  F2FP.F16.F32.PACK_AB R46, R80, R67 ;  /* 0x00000043502e723e */ /* 0x000fe200000000ff */
[--C-:B------:R-:W-:Y:S01]  /*3230*/  IMAD.WIDE.U32 R58, R59, 0x10, R42.reuse ;  /* 0x000000103b3a7825 */ /* 0x100fe200078e002a */
[----:B------:R-:W-:Y:S01]  /*3240*/  F2FP.F16.F32.PACK_AB R49, R72, R49 ;  /* 0x000000314831723e */ /* 0x000fe200000000ff */
[----:B------:R0:W-:Y:S01]  /*3250*/  STG.E.128 desc[UR6][R56.64], R36 ;  /* 0x0000002438007986 */ /* 0x0001e2000c101d06 */
[----:B------:R-:W-:Y:S01]  /*3260*/  F2FP.F16.F32.PACK_AB R50, R68, R73 ;  /* 0x000000494432723e */ /* 0x000fe200000000ff */
[----:B------:R-:W-:-:S04]  /*3270*/  IMAD.WIDE.U32 R60, R61, 0x10, R42 ;  /* 0x000000103d3c7825 */ /* 0x000fc800078e002a */
[----:B------:R-:W-:Y:S01]  /*3280*/  IMAD.WIDE.U32 R74, R75, 0x10, R42 ;  /* 0x000000104b4a7825 */ /* 0x000fe200078e002a */
[----:B------:R-:W-:Y:S02]  /*3290*/  F2FP.F16.F32.PACK_AB R43, R76, R47 ;  /* 0x0000002f4c2b723e */ /* 0x000fe400000000ff */
[----:B------:R-:W-:Y:S02]  /*32a0*/  F2FP.F16.F32.PACK_AB R42, R64, R63 ;  /* 0x0000003f402a723e */ /* 0x000fe400000000ff */
[----:B------:R-:W-:Y:S02]  /*32b0*/  F2FP.F16.F32.PACK_AB R47, R51, R70 ;  /* 0x00000046332f723e */ /* 0x000fe400000000ff */
[----:B------:R-:W-:Y:S01]  /*32c0*/  F2FP.F16.F32.PACK_AB R51, R48, R55 ;  /* 0x000000373033723e */ /* 0x000fe200000000ff */
[----:B------:R0:W-:Y:S01]  /*32d0*/  STG.E.128 desc[UR6][R58.64], R40 ;  /* 0x000000283a007986 */ /* 0x0001e2000c101d06 */
[----:B------:R-:W-:-:S03]  /*32e0*/  F2FP.F16.F32.PACK_AB R48, R77, R78 ;  /* 0x0000004e4d30723e */ /* 0x000fc600000000ff */
[----:B------:R0:W-:Y:S04]  /*32f0*/  STG.E.128 desc[UR6][R60.64], R44 ;  /* 0x0000002c3c007986 */ /* 0x0001e8000c101d06 */
[----:B------:R0:W-:Y:S02]  /*3300*/  STG.E.128 desc[UR6][R74.64], R48 ;  /* 0x000000304a007986 */ /* 0x0001e4000c101d06 */
.L_x_3820:
[----:B------:R-:W-:Y:S05]  /*3310*/  BSYNC.RECONVERGENT B0 ;  /* 0x0000000000007941 */ /* 0x000fea0003800200 */
.L_x_3819:
[----:B0-----:R-:W0:Y:S02]  /*3320*/  LDC.64 R36, c[0x0][0x380] ;  /* 0x0000e000ff247b82 */ /* 0x001e240000000a00 */
[----:B0-----:R-:W-:-:S04]  /*3330*/  LEA R8, R36, R8, 0x2 ;  /* 0x0000000824087211 */ /* 0x001fc800078e10ff */
[----:B------:R-:W-:-:S13]  /*3340*/  ISETP.GE.AND P0, PT, R8, R37, PT ;  /* 0x000000250800720c */ /* 0x000fda0003f06270 */
[----:B------:R-:W-:Y:S05]  /*3350*/  @!P0 BRA `(.L_x_3821) ;  /* 0xffffffd000408947 */ /* 0x000fea000383ffff */
[----:B------:R-:W-:Y:S05]  /*3360*/  EXIT ;  /* 0x000000000000794d */ /* 0x000fea0003800000 */
.L_x_3818:
[----:B------:R-:W-:Y:S01]  /*3370*/  HFMA2 R84, -RZ, RZ, 0, 5.9604644775390625e-08 ;  /* 0x00000001ff547431 */ /* 0x000fe200000001ff */
[----:B------:R-:W-:Y:S01]  /*3380*/  BSSY B0, `(.L_x_3822) ;  /* 0x0000007000007945 */ /* 0x000fe20003800000 */
[----:B------:R-:W-:Y:S02]  /*3390*/  MOV R83, R80 ;  /* 0x0000005000537202 */ /* 0x000fe40000000f00 */
[----:B------:R-:W-:Y:S02]  /*33a0*/  MOV R85, 0x1f ;  /* 0x0000001f00557802 */ /* 0x000fe40000000f00 */
[----:B------:R-:W-:-:S07]  /*33b0*/  MOV R82, 0xffffffff ;  /* 0xffffffff00527802 */ /* 0x000fce0000000f00 */
[----:B-1----:R-:W-:Y:S05]  /*33c0*/  WARPSYNC.COLLECTIVE R82, `(.L_x_3823) ;  /* 0x0000000052087348 */ /* 0x002fea0003c00000 */
[----:B------:R0:W2:Y:S02]  /*33d0*/  SHFL.BFLY P2, R81, R83, R84, R85 ;  /* 0x0c00005453517389 */ /* 0x0000a40000040055 */
[----:B012---:R-:W-:Y:S05]  /*33e0*/  ENDCOLLECTIVE ;  /* 0x000000000000791b */ /* 0x007fea0003800000 */
.L_x_3823:
[----:B------:R-:W-:Y:S05]  /*33f0*/  BSYNC B0 ;  /* 0x0000000000007941 */ /* 0x000fea0003800000 */
.L_x_3822:
        /* <DEDUP_REMOVED lines=10> */
.L_x_3824:
[----:B------:R-:W-:Y:S01]  /*34a0*/  HFMA2 R84, -RZ, RZ, 0, 2.384185791015625e-07 ;  /* 0x00000004ff547431 */ /* 0x000fe200000001ff */
[----:B------:R-:W-:-:S05]  /*34b0*/  MOV R37, R81 ;  /* 0x0000005100257202 */ /* 0x000fca0000000f00 */
[----:B------:R-:W-:-:S05]  /*34c0*/  FADD.FTZ R39, R38, R37 ;  /* 0x0000002526277221 */ /* 0x000fca0000010000 */
[----:B------:R-:W-:-:S07]  /*34d0*/  MOV R83, R39 ;  /* 0x0000002700537202 */ /* 0x000fce0000000f00 */
[----:B------:R-:W-:Y:S05]  /*34e0*/  WARPSYNC.COLLECTIVE R82, `(.L_x_3825) ;  /* 0x0000000052087348 */ /* 0x000fea0003c00000 */
[----:B------:R0:W1:Y:S02]  /*34f0*/  SHFL.BFLY P2, R81, R83, R84, R85 ;  /* 0x0c00005453517389 */ /* 0x0000640000040055 */
[----:B01----:R-:W-:Y:S05]  /*3500*/  ENDCOLLECTIVE ;  /* 0x000000000000791b */ /* 0x003fea0003800000 */
.L_x_3825:
[----:B------:R-:W-:Y:S01]  /*3510*/  HFMA2 R84, -RZ, RZ, 0, 4.76837158203125e-07 ;  /* 0x00000008ff547431 */ /* 0x000fe200000001ff */
[----:B------:R-:W-:-:S05]  /*3520*/  MOV R36, R81 ;  /* 0x0000005100247202 */ /* 0x000fca0000000f00 */
[----:B------:R-:W-:-:S05]  /*3530*/  FADD.FTZ R44, R39, R36 ;  /* 0x00000024272c7221 */ /* 0x000fca0000010000 */
[----:B------:R-:W-:-:S07]  /*3540*/  MOV R83, R44 ;  /* 0x0000002c00537202 */ /* 0x000fce0000000f00 */
[----:B------:R-:W-:Y:S05]  /*3550*/  WARPSYNC.COLLECTIVE R82, `(.L_x_3826) ;  /* 0x0000000052087348 */ /* 0x000fea0003c00000 */
[----:B------:R0:W1:Y:S02]  /*3560*/  SHFL.BFLY P2, R81, R83, R84, R85 ;  /* 0x0c00005453517389 */ /* 0x0000640000040055 */
[----:B01----:R-:W-:Y:S05]  /*3570*/  ENDCOLLECTIVE ;  /* 0x000000000000791b */ /* 0x003fea0003800000 */
.L_x_3826:
[----:B------:R-:W-:Y:S01]  /*3580*/  HFMA2 R84, -RZ, RZ, 0, 9.5367431640625e-07 ;  /* 0x00000010ff547431 */ /* 0x000fe200000001ff */
[----:B------:R-:W-:-:S05]  /*3590*/  MOV R37, R81 ;  /* 0x0000005100257202 */ /* 0x000fca0000000f00 */
[----:B------:R-:W-:-:S05]  /*35a0*/  FADD.FTZ R45, R44, R37 ;  /* 0x000000252c2d7221 */ /* 0x000fca0000010000 */
[----:B------:R-:W-:-:S07]  /*35b0*/  MOV R83, R45 ;  /* 0x0000002d00537202 */ /* 0x000fce0000000f00 */
[----:B------:R-:W-:Y:S05]  /*35c0*/  WARPSYNC.COLLECTIVE R82, `(.L_x_3827) ;  /* 0x0000000052087348 */ /* 0x000fea0003c00000 */
[----:B------:R0:W1:Y:S02]  /*35d0*/  SHFL.BFLY P2, R81, R83, R84, R85 ;  /* 0x0c00005453517389 */ /* 0x0000640000040055 */
[----:B01----:R-:W-:Y:S05]  /*35e0*/  ENDCOLLECTIVE ;  /* 0x000000000000791b */ /* 0x003fea0003800000 */
.L_x_3827:
        /* <DEDUP_REMOVED lines=72> */
.L_x_3828:
[----:B------:R-:W-:Y:S01]  /*3a70*/  HFMA2 R84, -RZ, RZ, 0, 1.1920928955078125e-07 ;  /* 0x00000002ff547431 */ /* 0x000fe200000001ff */
[----:B------:R-:W-:-:S05]  /*3a80*/  MOV R39, R81 ;  /* 0x0000005100277202 */ /* 0x000fca0000000f00 */
[----:B------:R-:W-:-:S05]  /*3a90*/  FADD.FTZ R39, R36, R39 ;  /* 0x0000002724277221 */ /* 0x000fca0000010000 */
[----:B------:R-:W-:-:S07]  /*3aa0*/  MOV R83, R39 ;  /* 0x0000002700537202 */ /* 0x000fce0000000f00 */
[----:B------:R-:W-:Y:S05]  /*3ab0*/  WARPSYNC.COLLECTIVE R82, `(.L_x_3829) ;  /* 0x0000000052087348 */ /* 0x000fea0003c00000 */
[----:B------:R0:W1:Y:S02]  /*3ac0*/  SHFL.BFLY P2, R81, R83, R84, R85 ;  /* 0x0c00005453517389 */ /* 0x0000640000040055 */
[----:B01----:R-:W-:Y:S05]  /*3ad0*/  ENDCOLLECTIVE ;  /* 0x000000000000791b */ /* 0x003fea0003800000 */
.L_x_3829:
[----:B------:R-:W-:Y:S01]  /*3ae0*/  HFMA2 R84, -RZ, RZ, 0, 2.384185791015625e-07 ;  /* 0x00000004ff547431 */ /* 0x000fe200000001ff */
[----:B------:R-:W-:-:S05]  /*3af0*/  MOV R38, R81 ;  /* 0x0000005100267202 */ /* 0x000fca0000000f00 */
[----:B------:R-:W-:-:S05]  /*3b00*/  FADD.FTZ R38, R39, R38 ;  /* 0x0000002627267221 */ /* 0x000fca0000010000 */
[----:B------:R-:W-:-:S07]  /*3b10*/  MOV R83, R38 ;  /* 0x0000002600537202 */ /* 0x000fce0000000f00 */
[----:B------:R-:W-:Y:S05]  /*3b20*/  WARPSYNC.COLLECTIVE R82, `(.L_x_3830) ;  /* 0x0000000052087348 */ /* 0x000fea0003c00000 */
[----:B------:R0:W1:Y:S02]  /*3b30*/  SHFL.BFLY P2, R81, R83, R84, R85 ;  /* 0x0c00005453517389 */ /* 0x0000640000040055 */
[----:B01----:R-:W-:Y:S05]  /*3b40*/  ENDCOLLECTIVE ;  /* 0x000000000000791b */ /* 0x003fea0003800000 */
.L_x_3830:
[----:B------:R-:W-:Y:S01]  /*3b50*/  HFMA2 R84, -RZ, RZ, 0, 4.76837158203125e-07 ;  /* 0x00000008ff547431 */ /* 0x000fe200000001ff */
[----:B------:R-:W-:-:S05]  /*3b60*/  MOV R45, R81 ;  /* 0x00000051002d7202 */ /* 0x000fca0000000f00 */
[----:B------:R-:W-:-:S05]  /*3b70*/  FADD.FTZ R45, R38, R45 ;  /* 0x0000002d262d7221 */ /* 0x000fca0000010000 */
[----:B------:R-:W-:-:S07]  /*3b80*/  MOV R83, R45 ;  /* 0x0000002d00537202 */ /* 0x000fce0000000f00 */
[----:B------:R-:W-:Y:S05]  /*3b90*/  WARPSYNC.COLLECTIVE R82, `(.L_x_3831) ;  /* 0x0000000052087348 */ /* 0x000fea0003c00000 */
[----:B------:R0:W1:Y:S02]  /*3ba0*/  SHFL.BFLY P2, R81, R83, R84, R85 ;  /* 0x0c00005453517389 */ /* 0x0000640000040055 */
[----:B01----:R-:W-:Y:S05]  /*3bb0*/  ENDCOLLECTIVE ;  /* 0x000000000000791b */ /* 0x003fea0003800000 */
.L_x_3831:
[----:B------:R-:W-:Y:S01]  /*3bc0*/  HFMA2 R84, -RZ, RZ, 0, 9.5367431640625e-07 ;  /* 0x00000010ff547431 */ /* 0x000fe200000001ff */
[----:B------:R-:W-:-:S05]  /*3bd0*/  MOV R44, R81 ;  /* 0x00000051002c7202 */ /* 0x000fca0000000f00 */
[----:B------:R-:W-:-:S05]  /*3be0*/  FADD.FTZ R44, R45, R44 ;  /* 0x0000002c2d2c7221 */ /* 0x000fca0000010000 */
[----:B------:R-:W-:-:S07]  /*3bf0*/  MOV R83, R44 ;  /* 0x0000002c00537202 */ /* 0x000fce0000000f00 */
[----:B------:R-:W-:Y:S05]  /*3c00*/  WARPSYNC.COLLECTIVE R82, `(.L_x_3832) ;  /* 0x0000000052087348 */ /* 0x000fea0003c00000 */
[----:B------:R0:W1:Y:S02]  /*3c10*/  SHFL.BFLY P2, R81, R83, R84, R85 ;  /* 0x0c00005453517389 */ /* 0x0000640000040055 */
[----:B01----:R-:W-:Y:S05]  /*3c20*/  ENDCOLLECTIVE ;  /* 0x000000000000791b */ /* 0x003fea0003800000 */
.L_x_3832:
[----:B------:R-:W-:Y:S05]  /*3c30*/  BRA `(.L_x_3833) ;  /* 0xffffffe800707947 */ /* 0x000fea000383ffff */
.L_x_3834:
        /* <DEDUP_REMOVED lines=12> */
.L_x_37247:


//--------------------- .text._ZN10layer_norm13ln_fwd_kernelINS_13Kernel_traitsI6__halfS2_S2_S2_fjLj1024ELj1ELj4ELj1ELj16ENS_18Kernel_traits_baseILj1024ES2_S2_S2_S2_fjLj128EEEEELb0ELb1ELb0ELb0EEEvNS_9FwdParamsE --------------------------
	.section	.text._ZN10layer_norm13ln_fwd_kernelINS_13Kernel_traitsI6__halfS2_S2_S2_fjLj1024ELj1ELj4ELj1ELj16ENS_18Kernel_traits_baseILj1024ES2_S2_S2_S2_fjLj128EEEEELb0ELb1ELb0ELb0EEEvNS_9FwdParamsE,"ax",@progbits
	.align	128
        .global         _ZN10layer_norm13ln_fwd_kernelINS_13Kernel_traitsI6__halfS2_S2_S2_fjLj1024ELj1ELj4ELj1ELj16ENS_18Kernel_traits_baseILj1024ES2_S2_S2_S2_fjLj128EEEEELb0ELb1ELb0ELb0EEEvNS_9FwdParamsE
        .type           _ZN10layer_norm13ln_fwd_kernelINS_13Kernel_traitsI6__halfS2_S2_S2_fjLj1024ELj1ELj4ELj1ELj16ENS_18Kernel_traits_baseILj1024ES2_S2_S2_S2_fjLj128EEEEELb0ELb1ELb0ELb0EEEvNS_9FwdParamsE,@function
        .size           _ZN10layer_norm13ln_fwd_kernelINS_13Kernel_traitsI6__halfS2_S2_S2_fjLj1024ELj1ELj4ELj1ELj16ENS_18Kernel_traits_baseILj1024ES2_S2_S2_S2_fjLj128EEEEELb0ELb1ELb0ELb0EEEvNS_9FwdParamsE,(.L_x_37248 - _ZN10layer_norm13ln_fwd_kernelINS_13Kernel_traitsI6__halfS2_S2_S2_fjLj1024ELj1ELj4ELj1ELj16ENS_18Kernel_traits_baseILj1024ES2_S2_S2_S2_fjLj128EEEEELb0ELb1ELb0ELb0EEEvNS_9FwdParamsE)
        .other          _ZN10layer_norm13ln_fwd_kernelINS_13Kernel_traitsI6__halfS2_S2_S2_fjLj1024ELj1ELj4ELj1ELj16ENS_18Kernel_traits_baseILj1024ES2_S2_S2_S2_fjLj128EEEEELb0ELb1ELb0ELb0EEEvNS_9FwdParamsE,@"STO_CUDA_ENTRY STV_DEFAULT"
_ZN10layer_norm13ln_fwd_kernelINS_13Kernel_traitsI6__halfS2_S2_S2_fjLj1024ELj1ELj4ELj1ELj16ENS_18Kernel_traits_baseILj1024ES2_S2_S2_S2_fjLj128EEEEELb0ELb1ELb0ELb0EEEvNS_9FwdParamsE:
.text._ZN10layer_norm13ln_fwd_kernelINS_13Kernel_traitsI6__halfS2_S2_S2_fjLj1024ELj1ELj4ELj1ELj16ENS_18Kernel_traits_baseILj1024ES2_S2_S2_S2_fjLj128EEEEELb0ELb1ELb0ELb0EEEvNS_9FwdParamsE:
        /* <DEDUP_REMOVED lines=64> */
.L_x_3836:
        /* <DEDUP_REMOVED lines=43> */
.L_x_3837:
[----:B------:R-:W-:Y:S05]  /*06b0*/  BSYNC.RECONVERGENT B0 ;  /* 0x0000000000007941 */ /* 0x000fea0003800200 */
.L_x_3835:
[----:B------:R-:W0:Y:S02]  /*06c0*/  LDCU UR4, c[0x0][0x384] ;  /* 0x00007080ff0477ac */ /* 0x000e240008000800 */
[----:B0-----:R-:W-:-:S13]  /*06d0*/  ISETP.GE.AND P0, PT, R0, UR4, PT ;  /* 0x0000000400007c0c */ /* 0x001fda000bf06270 */
[----:B------:R-:W-:Y:S05]  /*06e0*/  @P0 EXIT ;  /* 0x000000000000094d */ /* 0x000fea0003800000 */
[----:B------:R-:W0:Y:S01]  /*06f0*/  LDCU.64 UR8, c[0x0][0x3e0] ;  /* 0x00007c00ff0877ac */ /* 0x000e220008000a00 */
[----:B------:R-:W1:Y:S01]  /*0700*/  LDCU.U8 UR4, c[0x0][0x410] ;  /* 0x00008200ff0477ac */ /* 0x000e620008000000 */
[----:B------:R-:W2:Y:S01]  /*0710*/  LDCU UR12, c[0x0][0x388] ;  /* 0x00007100ff0c77ac */ /* 0x000ea20008000800 */
[----:B------:R-:W3:Y:S01]  /*0720*/  LDCU UR5, c[0x0][0x448] ;  /* 0x00008900ff0577ac */ /* 0x000ee20008000800 */
[----:B------:R-:W4:Y:S01]  /*0730*/  LDCU.64 UR10, c[0x0][0x3a0] ;  /* 0x00007400ff0a77ac */ /* 0x000f220008000a00 */
[----:B0-----:R-:W-:Y:S02]  /*0740*/  ISETP.NE.U32.AND P1, PT, RZ, UR8, PT ;  /* 0x00000008ff007c0c */ /* 0x001fe4000bf25070 */
[----:B-1----:R-:W-:Y:S02]  /*0750*/  ISETP.NE.AND P0, PT, RZ, UR4, PT ;  /* 0x00000004ff007c0c */ /* 0x002fe4000bf05270 */
[----:B------:R-:W-:Y:S02]  /*0760*/  ISETP.NE.AND.EX P1, PT, RZ, UR9, PT, P1 ;  /* 0x00000009ff007c0c */ /* 0x000fe4000bf25310 */
[----:B--234-:R-:W-:-:S11]  /*0770*/  P2R R4, PR, RZ, 0x1 ;  /* 0x00000001ff047803 */ /* 0x01cfd60000000000 */
.L_x_3863:
        /* <DEDUP_REMOVED lines=25> */
[-C--:B------:R-:W-:Y:S01]  /*0910*/  FMUL.FTZ R83, R83, R96.reuse ;  /* 0x0000006053537220 */ /* 0x080fe20000410000 */
[----:B------:R-:W-:Y:S02]  /*0920*/  HADD2.F32 R79, -RZ, R72.H0_H0 ;  /* 0x20000048ff4f7230 */ /* 0x000fe40000004100 */
[----:B------:R-:W-:Y:S01]  /*0930*/  FMUL.FTZ R95, R95, R96 ;  /* 0x000000605f5f7220 */ /* 0x000fe20000410000 */
[----:B------:R-:W-:-:S02]  /*0940*/  HADD2.F32 R85, -RZ, R75.H0_H0 ;  /* 0x2000004bff557230 */ /* 0x000fc40000004100 */
[-C--:B------:R-:W-:Y:S01]  /*0950*/  FMUL.FTZ R73, R73, R96.reuse ;  /* 0x0000006049497220 */ /* 0x080fe20000410000 */
[----:B------:R-:W-:Y:S02]  /*0960*/  HADD2.F32 R84, -RZ, R57.H0_H0 ;  /* 0x20000039ff547230 */ /* 0x000fe40000004100 */
[----:B------:R-:W-:Y:S01]  /*0970*/  FMUL.FTZ R79, R79, R96 ;  /* 0x000000604f4f7220 */ /* 0x000fe20000410000 */
[----:B------:R-:W-:Y:S02]  /*0980*/  HADD2.F32 R81, -RZ, R72.H1_H1 ;  /* 0x30000048ff517230 */ /* 0x000fe40000004100 */
[----:B------:R-:W-:Y:S02]  /*0990*/  HADD2.F32 R97, -RZ, R74.H1_H1 ;  /* 0x3000004aff617230 */ /* 0x000fe40000004100 */
[----:B------:R-:W-:Y:S02]  /*09a0*/  HADD2.F32 R80, -RZ, R58.H0_H0 ;  /* 0x2000003aff507230 */ /* 0x000fe40000004100 */
[----:B------:R-:W-:-:S02]  /*09b0*/  HADD2.F32 R99, -RZ, R75.H1_H1 ;  /* 0x3000004bff637230 */ /* 0x000fc40000004100 */
[-C--:B------:R-:W-:Y:S01]  /*09c0*/  FMUL.FTZ R75, R85, R96.reuse ;  /* 0x00000060554b7220 */ /* 0x080fe20000410000 */
[----:B------:R-:W-:Y:S02]  /*09d0*/  HADD2.F32 R72, -RZ, R56.H0_H0 ;  /* 0x20000038ff487230 */ /* 0x000fe40000004100 */
[-C--:B------:R-:W-:Y:S01]  /*09e0*/  FMUL.FTZ R97, R97, R96.reuse ;  /* 0x0000006061617220 */ /* 0x080fe20000410000 */
[----:B------:R-:W-:Y:S02]  /*09f0*/  HADD2.F32 R94, -RZ, R59.H0_H0 ;  /* 0x2000003bff5e7230 */ /* 0x000fe40000004100 */
[----:B------:R-:W-:Y:S01]  /*0a00*/  FMUL.FTZ R99, R99, R96 ;  /* 0x0000006063637220 */ /* 0x000fe20000410000 */
[----:B--2---:R-:W-:Y:S02]  /*0a10*/  HADD2.F32 R78, -RZ, R69.H0_H0 ;  /* 0x20000045ff4e7230 */ /* 0x004fe40000004100 */
[----:B------:R-:W-:Y:S02]  /*0a20*/  HADD2.F32 R82, -RZ, R70.H0_H0 ;  /* 0x20000046ff527230 */ /* 0x000fe40000004100 */
[----:B------:R-:W-:-:S02]  /*0a30*/  HADD2.F32 R74, -RZ, R68.H0_H0 ;  /* 0x20000044ff4a7230 */ /* 0x000fc40000004100 */
[----:B------:R-:W-:Y:S01]  /*0a40*/  FFMA.FTZ R84, R83, R84, R78 ;  /* 0x0000005453547223 */ /* 0x000fe2000001004e */
[----:B------:R-:W-:Y:S02]  /*0a50*/  HADD2.F32 R98, -RZ, R71.H0_H0 ;  /* 0x20000047ff627230 */ /* 0x000fe40000004100 */
[----:B------:R-:W-:Y:S01]  /*0a60*/  FFMA.FTZ R83, R73, R80, R82 ;  /* 0x0000005049537223 */ /* 0x000fe20000010052 */
[----:B------:R-:W-:Y:S02]  /*0a70*/  HADD2.F32 R73, -RZ, R56.H1_H1 ;  /* 0x30000038ff497230 */ /* 0x000fe40000004100 */
[----:B------:R-:W-:Y:S01]  /*0a80*/  FFMA.FTZ R85, R79, R72, R74 ;  /* 0x000000484f557223 */ /* 0x000fe2000001004a */
[----:B------:R-:W-:Y:S02]  /*0a90*/  HADD2.F32 R72, -RZ, R57.H1_H1 ;  /* 0x30000039ff487230 */ /* 0x000fe40000004100 */
[----:B------:R-:W-:Y:S01]  /*0aa0*/  FFMA.FTZ R82, R75, R94, R98 ;  /* 0x0000005e4b527223 */ /* 0x000fe20000010062 */
[----:B------:R-:W-:-:S02]  /*0ab0*/  HADD2.F32 R80, -RZ, R58.H1_H1 ;  /* 0x3000003aff507230 */ /* 0x000fc40000004100 */
[----:B------:R-:W-:Y:S01]  /*0ac0*/  FMUL.FTZ R78, R81, R96 ;  /* 0x00000060514e7220 */ /* 0x000fe20000410000 */
[----:B------:R-:W-:Y:S02]  /*0ad0*/  HADD2.F32 R98, -RZ, R59.H1_H1 ;  /* 0x3000003bff627230 */ /* 0x000fe40000004100 */
[----:B------:R-:W-:Y:S02]  /*0ae0*/  HADD2.F32 R100, -RZ, R71.H1_H1 ;  /* 0x30000047ff647230 */ /* 0x000fe40000004100 */
[----:B------:R-:W-:Y:S02]  /*0af0*/  HADD2.F32 R94, -RZ, R70.H1_H1 ;  /* 0x30000046ff5e7230 */ /* 0x000fe40000004100 */
[----:B------:R-:W-:Y:S02]  /*0b00*/  HADD2.F32 R74, -RZ, R69.H1_H1 ;  /* 0x30000045ff4a7230 */ /* 0x000fe40000004100 */
[----:B------:R-:W-:Y:S01]  /*0b10*/  FFMA.FTZ R81, R99, R98, R100 ;  /* 0x0000006263517223 */ /* 0x000fe20000010064 */
[----:B------:R-:W-:-:S02]  /*0b20*/  HADD2.F32 R75, -RZ, R68.H1_H1 ;  /* 0x30000044ff4b7230 */ /* 0x000fc40000004100 */
[----:B------:R-:W-:Y:S01]  /*0b30*/  FFMA.FTZ R80, R97, R80, R94 ;  /* 0x0000005061507223 */ /* 0x000fe2000001005e */
[----:B------:R-:W-:Y:S02]  /*0b40*/  FFMA.FTZ R79, R95, R72, R74 ;  /* 0x000000485f4f7223 */ /* 0x000fe4000001004a */
[----:B------:R-:W-:Y:S01]  /*0b50*/  FFMA.FTZ R78, R78, R73, R75 ;  /* 0x000000494e4e7223 */ /* 0x000fe2000001004b */
[----:B------:R-:W-:Y:S02]  /*0b60*/  F2FP.F16.F32.PACK_AB R75, R81, R82 ;  /* 0x00000052514b723e */ /* 0x000fe400000000ff */
[----:B------:R-:W-:Y:S02]  /*0b70*/  F2FP.F16.F32.PACK_AB R74, R80, R83 ;  /* 0x00000053504a723e */ /* 0x000fe400000000ff */
[----:B------:R-:W-:Y:S02]  /*0b80*/  F2FP.F16.F32.PACK_AB R73, R79, R84 ;  /* 0x000000544f49723e */ /* 0x000fe400000000ff */
[----:B------:R-:W-:Y:S01]  /*0b90*/  F2FP.F16.F32.PACK_AB R72, R78, R85 ;  /* 0x000000554e48723e */ /* 0x000fe200000000ff */
[----:B------:R-:W-:Y:S06]  /*0ba0*/  BRA `(.L_x_3841) ;  /* 0x0000000000907947 */ /* 0x000fec0003800000 */
.L_x_3840:
[--C-:B-----5:R-:W-:Y:S02]  /*0bb0*/  HADD2.F32 R83, -RZ, R73.reuse.H0_H0 ;  /* 0x20000049ff537230 */ /* 0x120fe40000004100 */
[----:B------:R-:W-:Y:S02]  /*0bc0*/  HADD2.F32 R95, -RZ, R73.H1_H1 ;  /* 0x30000049ff5f7230 */ /* 0x000fe40000004100 */
[----:B------:R-:W-:Y:S02]  /*0bd0*/  HADD2.F32 R79, -RZ, R72.H0_H0 ;  /* 0x20000048ff4f7230 */ /* 0x000fe40000004100 */
[-C--:B------:R-:W-:Y:S01]  /*0be0*/  FMUL.FTZ R83, R83, R96.reuse ;  /* 0x0000006053537220 */ /* 0x080fe20000410000 */
[----:B------:R-:W-:Y:S02]  /*0bf0*/  HADD2.F32 R73, -RZ, R74.H0_H0 ;  /* 0x2000004aff497230 */ /* 0x000fe40000004100 */
[----:B------:R-:W-:Y:S01]  /*0c00*/  FMUL.FTZ R95, R95, R96 ;  /* 0x000000605f5f7220 */ /* 0x000fe20000410000 */
[----:B------:R-:W-:-:S02]  /*0c10*/  HADD2.F32 R81, -RZ, R72.H1_H1 ;  /* 0x30000048ff517230 */ /* 0x000fc40000004100 */
[-C--:B------:R-:W-:Y:S01]  /*0c20*/  FMUL.FTZ R79, R79, R96.reuse ;  /* 0x000000604f4f7220 */ /* 0x080fe20000410000 */
[----:B------:R-:W-:Y:S02]  /*0c30*/  HADD2.F32 R97, -RZ, R74.H1_H1 ;  /* 0x3000004aff617230 */ /* 0x000fe40000004100 */
[-C--:B------:R-:W-:Y:S01]  /*0c40*/  FMUL.FTZ R73, R73, R96.reuse ;  /* 0x0000006049497220 */ /* 0x080fe20000410000 */
[----:B------:R-:W-:Y:S02]  /*0c50*/  HADD2.F32 R85, -RZ, R75.H0_H0 ;  /* 0x2000004bff557230 */ /* 0x000fe40000004100 */
[-C--:B------:R-:W-:Y:S01]  /*0c60*/  FMUL.FTZ R78, R81, R96.reuse ;  /* 0x00000060514e7220 */ /* 0x080fe20000410000 */
[----:B------:R-:W-:Y:S02]  /*0c70*/  HADD2.F32 R84, -RZ, R57.H0_H0 ;  /* 0x20000039ff547230 */ /* 0x000fe40000004100 */
[----:B------:R-:W-:Y:S01]  /*0c80*/  FMUL.FTZ R97, R97, R96 ;  /* 0x0000006061617220 */ /* 0x000fe20000410000 */
[----:B------:R-:W-:-:S02]  /*0c90*/  HADD2.F32 R72, -RZ, R56.H0_H0 ;  /* 0x20000038ff487230 */ /* 0x000fc40000004100 */
[----:B------:R-:W-:Y:S01]  /*0ca0*/  FMUL.FTZ R82, R85, R96 ;  /* 0x0000006055527220 */ /* 0x000fe20000410000 */
[----:B------:R-:W-:Y:S02]  /*0cb0*/  HADD2.F32 R74, -RZ, R58.H0_H0 ;  /* 0x2000003aff4a7230 */ /* 0x000fe40000004100 */
[----:B------:R-:W-:Y:S01]  /*0cc0*/  FMUL.FTZ R84, R83, R84 ;  /* 0x0000005453547220 */ /* 0x000fe20000410000 */
[----:B------:R-:W-:Y:S02]  /*0cd0*/  HADD2.F32 R99, -RZ, R75.H1_H1 ;  /* 0x3000004bff637230 */ /* 0x000fe40000004100 */
[----:B------:R-:W-:Y:S01]  /*0ce0*/  FMUL.FTZ R85, R79, R72 ;  /* 0x000000484f557220 */ /* 0x000fe20000410000 */
[----:B------:R-:W-:Y:S02]  /*0cf0*/  HADD2.F32 R75, -RZ, R59.H0_H0 ;  /* 0x2000003bff4b7230 */ /* 0x000fe40000004100 */
[----:B------:R-:W-:Y:S01]  /*0d00*/  FMUL.FTZ R83, R73, R74 ;  /* 0x0000004a49537220 */ /* 0x000fe20000410000 */
[----:B------:R-:W-:-:S02]  /*0d10*/  HADD2.F32 R73, -RZ, R56.H1_H1 ;  /* 0x30000038ff497230 */ /* 0x000fc40000004100 */
[----:B------:R-:W-:Y:S01]  /*0d20*/  FMUL.FTZ R99, R99, R96 ;  /* 0x0000006063637220 */ /* 0x000fe20000410000 */
[----:B------:R-:W-:Y:S02]  /*0d30*/  HADD2.F32 R72, -RZ, R57.H1_H1 ;  /* 0x30000039ff487230 */ /* 0x000fe40000004100 */
[----:B------:R-:W-:Y:S01]  /*0d40*/  FMUL.FTZ R82, R82, R75 ;  /* 0x0000004b52527220 */ /* 0x000fe20000410000 */
[----:B------:R-:W-:Y:S02]  /*0d50*/  HADD2.F32 R80, -RZ, R58.H1_H1 ;  /* 0x3000003aff507230 */ /* 0x000fe40000004100 */
[----:B------:R-:W-:Y:S01]  /*0d60*/  FMUL.FTZ R78, R78, R73 ;  /* 0x000000494e4e7220 */ /* 0x000fe20000410000 */
[----:B------:R-:W-:Y:S02]  /*0d70*/  HADD2.F32 R74, -RZ, R59.H1_H1 ;  /* 0x3000003bff4a7230 */ /* 0x000fe40000004100 */
[----:B------:R-:W-:Y:S01]  /*0d80*/  FMUL.FTZ R79, R95, R72 ;  /* 0x000000485f4f7220 */ /* 0x000fe20000410000 */
[----:B------:R-:W-:Y:S01]  /*0d90*/  FMUL.FTZ R80, R97, R80 ;  /* 0x0000005061507220 */ /* 0x000fe20000410000 */
[----:B------:R-:W-:Y:S01]  /*0da0*/  F2FP.F16.F32.PACK_AB R72, R78, R85 ;  /* 0x000000554e48723e */ /* 0x000fe200000000ff */
[----:B------:R-:W-:-:S02]  /*0db0*/  FMUL.FTZ R81, R99, R74 ;  /* 0x0000004a63517220 */ /* 0x000fc40000410000 */
[----:B------:R-:W-:Y:S02]  /*0dc0*/  F2FP.F16.F32.PACK_AB R73, R79, R84 ;  /* 0x000000544f49723e */ /* 0x000fe400000000ff */
[----:B------:R-:W-:Y:S02]  /*0dd0*/  F2FP.F16.F32.PACK_AB R74, R80, R83 ;  /* 0x00000053504a723e */ /* 0x000fe400000000ff */
[----:B------:R-:W-:-:S07]  /*0de0*/  F2FP.F16.F32.PACK_AB R75, R81, R82 ;  /* 0x00000052514b723e */ /* 0x000fce00000000ff */
.L_x_3841:
[----:B------:R-:W0:Y:S01]  /*0df0*/  LDC.64 R94, c[0x0][0x3a8] ;  /* 0x0000ea00ff5e7b82 */ /* 0x000e220000000a00 */
[C---:B------:R-:W-:Y:S01]  /*0e00*/  IADD3 R97, PT, PT, R93.reuse, 0x20, RZ ;  /* 0x000000205d617810 */ /* 0x040fe20007ffe0ff */
[----:B0-----:R-:W-:-:S05]  /*0e10*/  IMAD.WIDE.U32 R94, R93, 0x10, R94 ;  /* 0x000000105d5e7825 */ /* 0x001fca00078e005e */
[----:B------:R0:W-:Y:S02]  /*0e20*/  STG.E.128 desc[UR6][R94.64], R72 ;  /* 0x000000485e007986 */ /* 0x0001e4000c101d06 */
.L_x_3839:
[----:B------:R-:W-:Y:S05]  /*0e30*/  BSYNC.RECONVERGENT B0 ;  /* 0x0000000000007941 */ /* 0x000fea0003800200 */
.L_x_3838:
        /* <DEDUP_REMOVED lines=21> */
[----:B0-----:R-:W-:Y:S02]  /*0f90*/  HADD2.F32 R15, -RZ, R16.H1_H1 ;  /* 0x30000010ff0f7230 */ /* 0x001fe40000004100 */
[-C--:B------:R-:W-:Y:S01]  /*0fa0*/  FMUL.FTZ R13, R13, R96.reuse ;  /* 0x000000600d0d7220 */ /* 0x080fe20000410000 */
[----:B------:R-:W-:Y:S02]  /*0fb0*/  HADD2.F32 R95, -RZ, R18.H1_H1 ;  /* 0x30000012ff5f7230 */ /* 0x000fe40000004100 */
[-C--:B------:R-:W-:Y:S01]  /*0fc0*/  FMUL.FTZ R99, R99, R96.reuse ;  /* 0x0000006063637220 */ /* 0x080fe20000410000 */
[----:B------:R-:W-:Y:S02]  /*0fd0*/  HADD2.F32 R16, -RZ, R45.H0_H0 ;  /* 0x2000002dff107230 */ /* 0x000fe40000004100 */
[----:B------:R-:W-:Y:S02]  /*0fe0*/  HADD2.F32 R18, -RZ, R69.H0_H0 ;  /* 0x20000045ff127230 */ /* 0x000fe40000004100 */
[----:B------:R-:W-:Y:S01]  /*0ff0*/  FMUL.FTZ R95, R95, R96 ;  /* 0x000000605f5f7220 */ /* 0x000fe20000410000 */
[----:B------:R-:W-:-:S02]  /*1000*/  HADD2.F32 R72, -RZ, R46.H0_H0 ;  /* 0x2000002eff487230 */ /* 0x000fc40000004100 */
[----:B------:R-:W-:Y:S02]  /*1010*/  HADD2.F32 R74, -RZ, R70.H0_H0 ;  /* 0x20000046ff4a7230 */ /* 0x000fe40000004100 */
[----:B------:R-:W-:Y:S02]  /*1020*/  HADD2.F32 R76, -RZ, R44.H0_H0 ;  /* 0x2000002cff4c7230 */ /* 0x000fe40000004100 */
[----:B------:R-:W-:Y:S02]  /*1030*/  HADD2.F32 R14, -RZ, R68.H0_H0 ;  /* 0x20000044ff0e7230 */ /* 0x000fe40000004100 */
[----:B------:R-:W-:Y:S02]  /*1040*/  HADD2.F32 R94, -RZ, R47.H0_H0 ;  /* 0x2000002fff5e7230 */ /* 0x000fe40000004100 */
[----:B------:R-:W-:Y:S02]  /*1050*/  HADD2.F32 R98, -RZ, R71.H0_H0 ;  /* 0x20000047ff627230 */ /* 0x000fe40000004100 */
[----:B------:R-:W-:Y:S01]  /*1060*/  FFMA.FTZ R76, R13, R76, R14 ;  /* 0x0000004c0d4c7223 */ /* 0x000fe2000001000e */
[----:B------:R-:W-:-:S02]  /*1070*/  HADD2.F32 R101, -RZ, R19.H1_H1 ;  /* 0x30000013ff657230 */ /* 0x000fc40000004100 */
[----:B------:R-:W-:Y:S01]  /*1080*/  FFMA.FTZ R19, R73, R16, R18 ;  /* 0x0000001049137223 */ /* 0x000fe20000010012 */
[----:B------:R-:W-:Y:S01]  /*1090*/  FFMA.FTZ R18, R17, R72, R74 ;  /* 0x0000004811127223 */ /* 0x000fe2000001004a */
[----:B------:R-:W-:Y:S01]  /*10a0*/  FFMA.FTZ R17, R99, R94, R98 ;  /* 0x0000005e63117223 */ /* 0x000fe20000010062 */
[----:B------:R-:W-:Y:S02]  /*10b0*/  HADD2.F32 R72, -RZ, R44.H1_H1 ;  /* 0x3000002cff487230 */ /* 0x000fe40000004100 */
[-C--:B------:R-:W-:Y:S01]  /*10c0*/  FMUL.FTZ R101, R101, R96.reuse ;  /* 0x0000006065657220 */ /* 0x080fe20000410000 */
[----:B------:R-:W-:Y:S02]  /*10d0*/  HADD2.F32 R74, -RZ, R68.H1_H1 ;  /* 0x30000044ff4a7230 */ /* 0x000fe40000004100 */
[----:B------:R-:W-:Y:S01]  /*10e0*/  FMUL.FTZ R13, R15, R96 ;  /* 0x000000600f0d7220 */ /* 0x000fe20000410000 */
[----:B------:R-:W-:Y:S02]  /*10f0*/  HADD2.F32 R14, -RZ, R45.H1_H1 ;  /* 0x3000002dff0e7230 */ /* 0x000fe40000004100 */
[----:B------:R-:W-:-:S02]  /*1100*/  HADD2.F32 R94, -RZ, R69.H1_H1 ;  /* 0x30000045ff5e7230 */ /* 0x000fc40000004100 */
        /* <DEDUP_REMOVED lines=8> */
[----:B------:R-:W-:-:S02]  /*1190*/  F2FP.F16.F32.PACK_AB R73, R14, R19 ;  /* 0x000000130e49723e */ /* 0x000fc400000000ff */
[----:B------:R-:W-:Y:S02]  /*11a0*/  FFMA.FTZ R16, R101, R16, R102 ;  /* 0x0000001065107223 */ /* 0x000fe40000010066 */
[----:B------:R-:W-:-:S03]  /*11b0*/  F2FP.F16.F32.PACK_AB R74, R15, R18 ;  /* 0x000000120f4a723e */ /* 0x000fc600000000ff */
[----:B------:R-:W-:Y:S01]  /*11c0*/  F2FP.F16.F32.PACK_AB R75, R16, R17 ;  /* 0x00000011104b723e */ /* 0x000fe200000000ff */
[----:B------:R-:W-:Y:S06]  /*11d0*/  BRA `(.L_x_3845) ;  /* 0x0000000000907947 */ /* 0x000fec0003800000 */
.L_x_3844:
        /* <DEDUP_REMOVED lines=8> */
[----:B------:R-:W-:Y:S02]  /*1260*/  HADD2.F32 R95, -RZ, R18.H1_H1 ;  /* 0x30000012ff5f7230 */ /* 0x000fe40000004100 */
[-C--:B------:R-:W-:Y:S01]  /*1270*/  FMUL.FTZ R99, R99, R96.reuse ;  /* 0x0000006063637220 */ /* 0x080fe20000410000 */
[----:B0-----:R-:W-:Y:S02]  /*1280*/  HADD2.F32 R15, -RZ, R16.H1_H1 ;  /* 0x30000010ff0f7230 */ /* 0x001fe40000004100 */
[-C--:B------:R-:W-:Y:S01]  /*1290*/  FMUL.FTZ R13, R13, R96.reuse ;  /* 0x000000600d0d7220 */ /* 0x080fe20000410000 */
[----:B------:R-:W-:Y:S02]  /*12a0*/  HADD2.F32 R18, -RZ, R46.H0_H0 ;  /* 0x2000002eff127230 */ /* 0x000fe40000004100 */
[----:B------:R-:W-:Y:S01]  /*12b0*/  FMUL.FTZ R95, R95, R96 ;  /* 0x000000605f5f7220 */ /* 0x000fe20000410000 */
[----:B------:R-:W-:-:S02]  /*12c0*/  HADD2.F32 R14, -RZ, R45.H0_H0 ;  /* 0x2000002dff0e7230 */ /* 0x000fc40000004100 */
[----:B------:R-:W-:Y:S02]  /*12d0*/  HADD2.F32 R16, -RZ, R47.H0_H0 ;  /* 0x2000002fff107230 */ /* 0x000fe40000004100 */
[----:B------:R-:W-:Y:S01]  /*12e0*/  FMUL.FTZ R18, R17, R18 ;  /* 0x0000001211127220 */ /* 0x000fe20000410000 */
[--C-:B------:R-:W-:Y:S02]  /*12f0*/  HADD2.F32 R76, -RZ, R44.reuse.H0_H0 ;  /* 0x2000002cff4c7230 */ /* 0x100fe40000004100 */
[----:B------:R-:W-:Y:S02]  /*1300*/  HADD2.F32 R101, -RZ, R19.H1_H1 ;  /* 0x30000013ff657230 */ /* 0x000fe40000004100 */
[----:B------:R-:W-:Y:S01]  /*1310*/  FMUL.FTZ R19, R73, R14 ;  /* 0x0000000e49137220 */ /* 0x000fe20000410000 */
[----:B------:R-:W-:Y:S01]  /*1320*/  FMUL.FTZ R17, R99, R16 ;  /* 0x0000001063117220 */ /* 0x000fe20000410000 */
[----:B------:R-:W-:Y:S01]  /*1330*/  FMUL.FTZ R76, R13, R76 ;  /* 0x0000004c0d4c7220 */ /* 0x000fe20000410000 */
[----:B------:R-:W-:-:S02]  /*1340*/  HADD2.F32 R72, -RZ, R44.H1_H1 ;  /* 0x3000002cff487230 */ /* 0x000fc40000004100 */
[-C--:B------:R-:W-:Y:S01]  /*1350*/  FMUL.FTZ R101, R101, R96.reuse ;  /* 0x0000006065657220 */ /* 0x080fe20000410000 */
[----:B------:R-:W-:Y:S02]  /*1360*/  HADD2.F32 R14, -RZ, R45.H1_H1 ;  /* 0x3000002dff0e7230 */ /* 0x000fe40000004100 */
[----:B------:R-:W-:Y:S01]  /*1370*/  FMUL.FTZ R13, R15, R96 ;  /* 0x000000600f0d7220 */ /* 0x000fe20000410000 */
[----:B------:R-:W-:Y:S02]  /*1380*/  HADD2.F32 R74, -RZ, R46.H1_H1 ;  /* 0x3000002eff4a7230 */ /* 0x000fe40000004100 */
[----:B------:R-:W-:Y:S02]  /*1390*/  HADD2.F32 R16, -RZ, R47.H1_H1 ;  /* 0x3000002fff107230 */ /* 0x000fe40000004100 */
[----:B------:R-:W-:Y:S01]  /*13a0*/  FMUL.FTZ R14, R75, R14 ;  /* 0x0000000e4b0e7220 */ /* 0x000fe20000410000 */
[----:B------:R-:W-:Y:S01]  /*13b0*/  FMUL.FTZ R13, R13, R72 ;  /* 0x000000480d0d7220 */ /* 0x000fe20000410000 */
[----:B------:R-:W-:Y:S01]  /*13c0*/  FMUL.FTZ R15, R95, R74 ;  /* 0x0000004a5f0f7220 */ /* 0x000fe20000410000 */
[----:B------:R-:W-:-:S02]  /*13d0*/  FMUL.FTZ R16, R101, R16 ;  /* 0x0000001065107220 */ /* 0x000fc40000410000 */
[----:B------:R-:W-:Y:S02]  /*13e0*/  F2FP.F16.F32.PACK_AB R73, R14, R19 ;  /* 0x000000130e49723e */ /* 0x000fe400000000ff */
[----:B------:R-:W-:Y:S02]  /*13f0*/  F2FP.F16.F32.PACK_AB R74, R15, R18 ;  /* 0x000000120f4a723e */ /* 0x000fe400000000ff */
[----:B------:R-:W-:Y:S02]  /*1400*/  F2FP.F16.F32.PACK_AB R75, R16, R17 ;  /* 0x00000011104b723e */ /* 0x000fe400000000ff */
[----:B------:R-:W-:-:S07]  /*1410*/  F2FP.F16.F32.PACK_AB R72, R13, R76 ;  /* 0x0000004c0d48723e */ /* 0x000fce00000000ff */
.L_x_3845:
[----:B------:R-:W0:Y:S02]  /*1420*/  LDC.64 R94, c[0x0][0x3a8] ;  /* 0x0000ea00ff5e7b82 */ /* 0x000e240000000a00 */
[C---:B0-----:R-:W-:Y:S01]  /*1430*/  IMAD.WIDE.U32 R94, R97.reuse, 0x10, R94 ;  /* 0x00000010615e7825 */ /* 0x041fe200078e005e */
[----:B------:R-:W-:-:S04]  /*1440*/  IADD3 R97, PT, PT, R97, 0x20, RZ ;  /* 0x0000002061617810 */ /* 0x000fc80007ffe0ff */
[----:B------:R0:W-:Y:S03]  /*1450*/  STG.E.128 desc[UR6][R94.64], R72 ;  /* 0x000000485e007986 */ /* 0x0001e6000c101d06 */
.L_x_3843:
[----:B------:R-:W-:Y:S05]  /*1460*/  BSYNC.RECONVERGENT B0 ;  /* 0x0000000000007941 */ /* 0x000fea0003800200 */
.L_x_3842:
        /* <DEDUP_REMOVED lines=8> */
[----:B0-----:R-:W-:-:S04]  /*14f0*/  IMAD.WIDE.U32 R6, R97, 0x10, R6 ;  /* 0x0000001061067825 */ /* 0x001fc800078e0006 */
[----:B-1----:R-:W-:Y:S02]  /*1500*/  @P2 IMAD.WIDE.U32 R72, R97, 0x10, R8 ;  /* 0x0000001061482825 */ /* 0x002fe400078e0008 */
[----:B------:R0:W5:Y:S04]  /*1510*/  LDG.E.128 R8, desc[UR6][R6.64] ;  /* 0x0000000606087981 */ /* 0x000168000c1e1d00 */
[----:B------:R0:W5:Y:S01]  /*1520*/  @P2 LDG.E.128 R68, desc[UR6][R72.64] ;  /* 0x0000000648442981 */ /* 0x000162000c1e1d00 */
[----:B------:R-:W-:Y:S05]  /*1530*/  @!P2 BRA `(.L_x_3848) ;  /* 0x0000000000b4a947 */ /* 0x000fea0003800000 */
[--C-:B0----5:R-:W-:Y:S02]  /*1540*/  HADD2.F32 R73, -RZ, R9.reuse.H0_H0 ;  /* 0x20000009ff497230 */ /* 0x121fe40000004100 */
        /* <DEDUP_REMOVED lines=9> */
[----:B------:R-:W-:Y:S02]  /*15e0*/  HADD2.F32 R7, -RZ, R8.H1_H1 ;  /* 0x30000008ff077230 */ /* 0x000fe40000004100 */
[-C--:B------:R-:W-:Y:S01]  /*15f0*/  FMUL.FTZ R99, R99, R96.reuse ;  /* 0x0000006063637220 */ /* 0x080fe20000410000 */
[----:B------:R-:W-:Y:S02]  /*1600*/  HADD2.F32 R10, -RZ, R34.H0_H0 ;  /* 0x20000022ff0a7230 */ /* 0x000fe40000004100 */
[----:B------:R-:W-:Y:S01]  /*1610*/  FMUL.FTZ R95, R95, R96 ;  /* 0x000000605f5f7220 */ /* 0x000fe20000410000 */
[----:B------:R-:W-:-:S02]  /*1620*/  HADD2.F32 R94, -RZ, R70.H0_H0 ;  /* 0x20000046ff5e7230 */ /* 0x000fc40000004100 */
[----:B------:R-:W-:Y:S02]  /*1630*/  HADD2.F32 R12, -RZ, R32.H0_H0 ;  /* 0x20000020ff0c7230 */ /* 0x000fe40000004100 */
[----:B------:R-:W-:Y:S02]  /*1640*/  HADD2.F32 R72, -RZ, R68.H0_H0 ;  /* 0x20000044ff487230 */ /* 0x000fe40000004100 */
[----:B------:R-:W-:Y:S01]  /*1650*/  FFMA.FTZ R10, R9, R10, R94 ;  /* 0x0000000a090a7223 */ /* 0x000fe2000001005e */
[----:B------:R-:W-:Y:S02]  /*1660*/  HADD2.F32 R6, -RZ, R33.H0_H0 ;  /* 0x20000021ff067230 */ /* 0x000fe40000004100 */
[----:B------:R-:W-:Y:S02]  /*1670*/  HADD2.F32 R74, -RZ, R69.H0_H0 ;  /* 0x20000045ff4a7230 */ /* 0x000fe40000004100 */
[----:B------:R-:W-:Y:S01]  /*1680*/  FFMA.FTZ R12, R5, R12, R72 ;  /* 0x0000000c050c7223 */ /* 0x000fe20000010048 */
[----:B------:R-:W-:-:S02]  /*1690*/  HADD2.F32 R8, -RZ, R35.H0_H0 ;  /* 0x20000023ff087230 */ /* 0x000fc40000004100 */
[----:B------:R-:W-:Y:S01]  /*16a0*/  FMUL.FTZ R5, R7, R96 ;  /* 0x0000006007057220 */ /* 0x000fe20000410000 */
[----:B------:R-:W-:Y:S02]  /*16b0*/  HADD2.F32 R98, -RZ, R71.H0_H0 ;  /* 0x20000047ff627230 */ /* 0x000fe40000004100 */
[----:B------:R-:W-:Y:S02]  /*16c0*/  HADD2.F32 R101, -RZ, R11.H1_H1 ;  /* 0x3000000bff657230 */ /* 0x000fe40000004100 */
[----:B------:R-:W-:Y:S01]  /*16d0*/  FFMA.FTZ R11, R73, R6, R74 ;  /* 0x00000006490b7223 */ /* 0x000fe2000001004a */
[----:B------:R-:W-:Y:S02]  /*16e0*/  HADD2.F32 R72, -RZ, R32.H1_H1 ;  /* 0x30000020ff487230 */ /* 0x000fe40000004100 */
[----:B------:R-:W-:Y:S01]  /*16f0*/  FFMA.FTZ R9, R99, R8, R98 ;  /* 0x0000000863097223 */ /* 0x000fe20000010062 */
[----:B------:R-:W-:Y:S02]  /*1700*/  HADD2.F32 R94, -RZ, R68.H1_H1 ;  /* 0x30000044ff5e7230 */ /* 0x000fe40000004100 */
[----:B------:R-:W-:Y:S01]  /*1710*/  FMUL.FTZ R101, R101, R96 ;  /* 0x0000006065657220 */ /* 0x000fe20000410000 */
[----:B------:R-:W-:-:S02]  /*1720*/  HADD2.F32 R6, -RZ, R33.H1_H1 ;  /* 0x30000021ff067230 */ /* 0x000fc40000004100 */
[----:B------:R-:W-:Y:S02]  /*1730*/  HADD2.F32 R98, -RZ, R69.H1_H1 ;  /* 0x30000045ff627230 */ /* 0x000fe40000004100 */
[----:B------:R-:W-:Y:S01]  /*1740*/  FFMA.FTZ R5, R5, R72, R94 ;  /* 0x0000004805057223 */ /* 0x000fe2000001005e */
[----:B------:R-:W-:Y:S02]  /*1750*/  HADD2.F32 R74, -RZ, R34.H1_H1 ;  /* 0x30000022ff4a7230 */ /* 0x000fe40000004100 */
[----:B------:R-:W-:Y:S02]  /*1760*/  HADD2.F32 R100, -RZ, R70.H1_H1 ;  /* 0x30000046ff647230 */ /* 0x000fe40000004100 */
[----:B------:R-:W-:Y:S01]  /*1770*/  FFMA.FTZ R6, R75, R6, R98 ;  /* 0x000000064b067223 */ /* 0x000fe20000010062 */
[----:B------:R-:W-:Y:S01]  /*1780*/  HADD2.F32 R8, -RZ, R35.H1_H1 ;  /* 0x30000023ff087230 */ /* 0x000fe20000004100 */
[----:B------:R-:W-:Y:S01]  /*1790*/  F2FP.F16.F32.PACK_AB R72, R5, R12 ;  /* 0x0000000c0548723e */ /* 0x000fe200000000ff */
[----:B------:R-:W-:-:S02]  /*17a0*/  HADD2.F32 R102, -RZ, R71.H1_H1 ;  /* 0x30000047ff667230 */ /* 0x000fc40000004100 */
[----:B------:R-:W-:Y:S01]  /*17b0*/  FFMA.FTZ R7, R95, R74, R100 ;  /* 0x0000004a5f077223 */ /* 0x000fe20000010064 */
[----:B------:R-:W-:Y:S02]  /*17c0*/  F2FP.F16.F32.PACK_AB R73, R6, R11 ;  /* 0x0000000b0649723e */ /* 0x000fe400000000ff */
[----:B------:R-:W-:Y:S02]  /*17d0*/  FFMA.FTZ R8, R101, R8, R102 ;  /* 0x0000000865087223 */ /* 0x000fe40000010066 */
[----:B------:R-:W-:-:S03]  /*17e0*/  F2FP.F16.F32.PACK_AB R74, R7, R10 ;  /* 0x0000000a074a723e */ /* 0x000fc600000000ff */
[----:B------:R-:W-:Y:S01]  /*17f0*/  F2FP.F16.F32.PACK_AB R75, R8, R9 ;  /* 0x00000009084b723e */ /* 0x000fe200000000ff */
[----:B------:R-:W-:Y:S06]  /*1800*/  BRA `(.L_x_3849) ;  /* 0x0000000000907947 */ /* 0x000fec0003800000 */
.L_x_3848:
        /* <DEDUP_REMOVED lines=36> */
.L_x_3849:
[----:B------:R-:W0:Y:S02]  /*1a50*/  LDC.64 R94, c[0x0][0x3a8] ;  /* 0x0000ea00ff5e7b82 */ /* 0x000e240000000a00 */
[C---:B0-----:R-:W-:Y:S01]  /*1a60*/  IMAD.WIDE.U32 R94, R97.reuse, 0x10, R94 ;  /* 0x00000010615e7825 */ /* 0x041fe200078e005e */
[----:B------:R-:W-:-:S04]  /*1a70*/  IADD3 R97, PT, PT, R97, 0x20, RZ ;  /* 0x0000002061617810 */ /* 0x000fc80007ffe0ff */
[----:B------:R0:W-:Y:S03]  /*1a80*/  STG.E.128 desc[UR6][R94.64], R72 ;  /* 0x000000485e007986 */ /* 0x0001e6000c101d06 */
.L_x_3847:
[----:B------:R-:W-:Y:S05]  /*1a90*/  BSYNC.RECONVERGENT B0 ;  /* 0x0000000000007941 */ /* 0x000fea0003800200 */
.L_x_3846:
        /* <DEDUP_REMOVED lines=13> */
[----:B-----5:R-:W-:Y:S02]  /*1b70*/  HADD2.F32 R89, -RZ, R73.H0_H0 ;  /* 0x20000049ff597230 */ /* 0x020fe40000004100 */
[----:B------:R-:W-:Y:S02]  /*1b80*/  HADD2.F32 R77, -RZ, R72.H0_H0 ;  /* 0x20000048ff4d7230 */ /* 0x000fe40000004100 */
[----:B------:R-:W-:Y:S02]  /*1b90*/  HADD2.F32 R91, -RZ, R74.H0_H0 ;  /* 0x2000004aff5b7230 */ /* 0x000fe40000004100 */
[-C--:B------:R-:W-:Y:S01]  /*1ba0*/  FMUL.FTZ R89, R89, R96.reuse ;  /* 0x0000006059597220 */ /* 0x080fe20000410000 */
[----:B0-----:R-:W-:Y:S02]  /*1bb0*/  HADD2.F32 R87, -RZ, R72.H1_H1 ;  /* 0x30000048ff577230 */ /* 0x001fe40000004100 */
[----:B------:R-:W-:Y:S01]  /*1bc0*/  FMUL.FTZ R77, R77, R96 ;  /* 0x000000604d4d7220 */ /* 0x000fe20000410000 */
[----:B------:R-:W-:-:S02]  /*1bd0*/  HADD2.F32 R95, -RZ, R74.H1_H1 ;  /* 0x3000004aff5f7230 */ /* 0x000fc40000004100 */
[-C--:B------:R-:W-:Y:S01]  /*1be0*/  FMUL.FTZ R91, R91, R96.reuse ;  /* 0x000000605b5b7220 */ /* 0x080fe20000410000 */
[----:B------:R-:W-:Y:S02]  /*1bf0*/  HADD2.F32 R99, -RZ, R75.H0_H0 ;  /* 0x2000004bff637230 */ /* 0x000fe40000004100 */
[-C--:B------:R-:W-:Y:S01]  /*1c00*/  FMUL.FTZ R86, R87, R96.reuse ;  /* 0x0000006057567220 */ /* 0x080fe20000410000 */
[----:B------:R-:W-:Y:S02]  /*1c10*/  HADD2.F32 R74, -RZ, R21.H0_H0 ;  /* 0x20000015ff4a7230 */ /* 0x000fe40000004100 */
[-C--:B------:R-:W-:Y:S01]  /*1c20*/  FMUL.FTZ R95, R95, R96.reuse ;  /* 0x000000605f5f7220 */ /* 0x080fe20000410000 */
[----:B------:R-:W-:Y:S02]  /*1c30*/  HADD2.F32 R98, -RZ, R69.H0_H0 ;  /* 0x20000045ff627230 */ /* 0x000fe40000004100 */
[----:B------:R-:W-:Y:S01]  /*1c40*/  FMUL.FTZ R99, R99, R96 ;  /* 0x0000006063637220 */ /* 0x000fe20000410000 */
[----:B------:R-:W-:-:S02]  /*1c50*/  HADD2.F32 R73, -RZ, R73.H1_H1 ;  /* 0x30000049ff497230 */ /* 0x000fc40000004100 */
[----:B------:R-:W-:Y:S02]  /*1c60*/  HADD2.F32 R75, -RZ, R75.H1_H1 ;  /* 0x3000004bff4b7230 */ /* 0x000fe40000004100 */
[----:B------:R-:W-:Y:S01]  /*1c70*/  FFMA.FTZ R87, R89, R74, R98 ;  /* 0x0000004a59577223 */ /* 0x000fe20000010062 */
[----:B------:R-:W-:Y:S02]  /*1c80*/  HADD2.F32 R72, -RZ, R20.H0_H0 ;  /* 0x20000014ff487230 */ /* 0x000fe40000004100 */
[-C--:B------:R-:W-:Y:S01]  /*1c90*/  FMUL.FTZ R88, R73, R96.reuse ;  /* 0x0000006049587220 */ /* 0x080fe20000410000 */
[----:B------:R-:W-:Y:S02]  /*1ca0*/  HADD2.F32 R94, -RZ, R68.H0_H0 ;  /* 0x20000044ff5e7230 */ /* 0x000fe40000004100 */
[----:B------:R-:W-:Y:S01]  /*1cb0*/  FMUL.FTZ R92, R75, R96 ;  /* 0x000000604b5c7220 */ /* 0x000fe20000410000 */
[----:B------:R-:W-:Y:S02]  /*1cc0*/  HADD2.F32 R90, -RZ, R22.H0_H0 ;  /* 0x20000016ff5a7230 */ /* 0x000fe40000004100 */
[----:B------:R-:W-:-:S02]  /*1cd0*/  HADD2.F32 R100, -RZ, R70.H0_H0 ;  /* 0x20000046ff647230 */ /* 0x000fc40000004100 */
[----:B------:R-:W-:Y:S01]  /*1ce0*/  FFMA.FTZ R77, R77, R72, R94 ;  /* 0x000000484d4d7223 */ /* 0x000fe2000001005e */
[----:B------:R-:W-:Y:S02]  /*1cf0*/  HADD2.F32 R73, -RZ, R20.H1_H1 ;  /* 0x30000014ff497230 */ /* 0x000fe40000004100 */
[----:B------:R-:W-:Y:S02]  /*1d00*/  HADD2.F32 R75, -RZ, R21.H1_H1 ;  /* 0x30000015ff4b7230 */ /* 0x000fe40000004100 */
[----:B------:R-:W-:Y:S01]  /*1d10*/  FFMA.FTZ R89, R91, R90, R100 ;  /* 0x0000005a5b597223 */ /* 0x000fe20000010064 */
[----:B------:R-:W-:Y:S02]  /*1d20*/  HADD2.F32 R90, -RZ, R22.H1_H1 ;  /* 0x30000016ff5a7230 */ /* 0x000fe40000004100 */
[----:B------:R-:W-:Y:S02]  /*1d30*/  HADD2.F32 R72, -RZ, R23.H0_H0 ;  /* 0x20000017ff487230 */ /* 0x000fe40000004100 */
[----:B------:R-:W-:-:S02]  /*1d40*/  HADD2.F32 R94, -RZ, R71.H0_H0 ;  /* 0x20000047ff5e7230 */ /* 0x000fc40000004100 */
[----:B------:R-:W-:Y:S02]  /*1d50*/  HADD2.F32 R101, -RZ, R23.H1_H1 ;  /* 0x30000017ff657230 */ /* 0x000fe40000004100 */
[----:B------:R-:W-:Y:S02]  /*1d60*/  HADD2.F32 R107, -RZ, R71.H1_H1 ;  /* 0x30000047ff6b7230 */ /* 0x000fe40000004100 */
[----:B------:R-:W-:Y:S01]  /*1d70*/  FFMA.FTZ R91, R99, R72, R94 ;  /* 0x00000048635b7223 */ /* 0x000fe2000001005e */
[----:B------:R-:W-:Y:S02]  /*1d80*/  HADD2.F32 R74, -RZ, R70.H1_H1 ;  /* 0x30000046ff4a7230 */ /* 0x000fe40000004100 */
[----:B------:R-:W-:Y:S02]  /*1d90*/  HADD2.F32 R105, -RZ, R69.H1_H1 ;  /* 0x30000045ff697230 */ /* 0x000fe40000004100 */
[----:B------:R-:W-:Y:S01]  /*1da0*/  FFMA.FTZ R92, R92, R101, R107 ;  /* 0x000000655c5c7223 */ /* 0x000fe2000001006b */
[----:B------:R-:W-:-:S02]  /*1db0*/  HADD2.F32 R103, -RZ, R68.H1_H1 ;  /* 0x30000044ff677230 */ /* 0x000fc40000004100 */
[----:B------:R-:W-:Y:S01]  /*1dc0*/  FFMA.FTZ R90, R95, R90, R74 ;  /* 0x0000005a5f5a7223 */ /* 0x000fe2000001004a */
[----:B------:R-:W-:Y:S01]  /*1dd0*/  FFMA.FTZ R88, R88, R75, R105 ;  /* 0x0000004b58587223 */ /* 0x000fe20000010069 */
[----:B------:R-:W-:Y:S01]  /*1de0*/  F2FP.F16.F32.PACK_AB R75, R92, R91 ;  /* 0x0000005b5c4b723e */ /* 0x000fe200000000ff */
[----:B------:R-:W-:Y:S02]  /*1df0*/  FFMA.FTZ R86, R86, R73, R103 ;  /* 0x0000004956567223 */ /* 0x000fe40000010067 */
[----:B------:R-:W-:Y:S02]  /*1e00*/  F2FP.F16.F32.PACK_AB R74, R90, R89 ;  /* 0x000000595a4a723e */ /* 0x000fe400000000ff */
[----:B------:R-:W-:Y:S02]  /*1e10*/  F2FP.F16.F32.PACK_AB R73, R88, R87 ;  /* 0x000000575849723e */ /* 0x000fe400000000ff */
[----:B------:R-:W-:Y:S01]  /*1e20*/  F2FP.F16.F32.PACK_AB R72, R86, R77 ;  /* 0x0000004d5648723e */ /* 0x000fe200000000ff */
[----:B------:R-:W-:Y:S06]  /*1e30*/  BRA `(.L_x_3853) ;  /* 0x0000000000907947 */ /* 0x000fec0003800000 */
.L_x_3852:
        /* <DEDUP_REMOVED lines=12> */
[----:B------:R-:W-:Y:S02]  /*1f00*/  HADD2.F32 R73, -RZ, R73.H1_H1 ;  /* 0x30000049ff497230 */ /* 0x000fe40000004100 */
[----:B------:R-:W-:Y:S01]  /*1f10*/  FMUL.FTZ R99, R99, R96 ;  /* 0x0000006063637220 */ /* 0x000fe20000410000 */
[----:B------:R-:W-:-:S02]  /*1f20*/  HADD2.F32 R75, -RZ, R75.H1_H1 ;  /* 0x3000004bff4b7230 */ /* 0x000fc40000004100 */
[----:B------:R-:W-:Y:S01]  /*1f30*/  FMUL.FTZ R87, R89, R74 ;  /* 0x0000004a59577220 */ /* 0x000fe20000410000 */
[----:B------:R-:W-:Y:S02]  /*1f40*/  HADD2.F32 R72, -RZ, R20.H0_H0 ;  /* 0x20000014ff487230 */ /* 0x000fe40000004100 */
[-C--:B------:R-:W-:Y:S01]  /*1f50*/  FMUL.FTZ R88, R73, R96.reuse ;  /* 0x0000006049587220 */ /* 0x080fe20000410000 */
[----:B------:R-:W-:Y:S02]  /*1f60*/  HADD2.F32 R90, -RZ, R22.H0_H0 ;  /* 0x20000016ff5a7230 */ /* 0x000fe40000004100 */
[----:B------:R-:W-:Y:S01]  /*1f70*/  FMUL.FTZ R92, R75, R96 ;  /* 0x000000604b5c7220 */ /* 0x000fe20000410000 */
[--C-:B------:R-:W-:Y:S02]  /*1f80*/  HADD2.F32 R101, -RZ, R23.reuse.H1_H1 ;  /* 0x30000017ff657230 */ /* 0x100fe40000004100 */
[----:B------:R-:W-:Y:S01]  /*1f90*/  FMUL.FTZ R77, R77, R72 ;  /* 0x000000484d4d7220 */ /* 0x000fe20000410000 */
[----:B------:R-:W-:-:S02]  /*1fa0*/  HADD2.F32 R72, -RZ, R23.H0_H0 ;  /* 0x20000017ff487230 */ /* 0x000fc40000004100 */
        /* <DEDUP_REMOVED lines=13> */
.L_x_3853:
[----:B------:R-:W0:Y:S02]  /*2080*/  LDC.64 R94, c[0x0][0x3a8] ;  /* 0x0000ea00ff5e7b82 */ /* 0x000e240000000a00 */
[----:B0-----:R-:W-:-:S05]  /*2090*/  IMAD.WIDE.U32 R94, R97, 0x10, R94 ;  /* 0x00000010615e7825 */ /* 0x001fca00078e005e */
[----:B------:R0:W-:Y:S02]  /*20a0*/  STG.E.128 desc[UR6][R94.64], R72 ;  /* 0x000000485e007986 */ /* 0x0001e4000c101d06 */
.L_x_3851:
[----:B------:R-:W-:Y:S05]  /*20b0*/  BSYNC.RECONVERGENT B0 ;  /* 0x0000000000007941 */ /* 0x000fea0003800200 */
.L_x_3850:
[----:B0-----:R-:W-:Y:S01]  /*20c0*/  FADD.FTZ R73, RZ, R85 ;  /* 0x00000055ff497221 */ /* 0x001fe20000010000 */
        /* <DEDUP_REMOVED lines=124> */
.L_x_3875:
        /* <DEDUP_REMOVED lines=26> */
[----:B------:R-:W-:Y:S02]  /*2a30*/  HADD2.F32 R105, -RZ, R67.H0_H0 ;  /* 0x20000043ff697230 */ /* 0x000fe40000004100 */
[----:B------:R-:W-:Y:S01]  /*2a40*/  FFMA.FTZ R98, R74, R95, R99 ;  /* 0x0000005f4a627223 */ /* 0x000fe20000010063 */
[----:B------:R-:W-:Y:S02]  /*2a50*/  HADD2.F32 R107, -RZ, R63.H0_H0 ;  /* 0x2000003fff6b7230 */ /* 0x000fe40000004100 */
[----:B------:R-:W-:Y:S01]  /*2a60*/  FFMA.FTZ R103, R94, R101, R103 ;  /* 0x000000655e677223 */ /* 0x000fe20000010067 */
[----:B------:R-:W-:Y:S01]  /*2a70*/  FADD.FTZ R72, R85, -R96 ;  /* 0x8000006055487221 */ /* 0x000fe20000010000 */
[----:B------:R-:W0:Y:S01]  /*2a80*/  LDC.64 R94, c[0x0][0x428] ;  /* 0x00010a00ff5e7b82 */ /* 0x000e220000000a00 */
[----:B------:R-:W-:Y:S02]  /*2a90*/  HADD2.F32 R73, -RZ, R64.H0_H0 ;  /* 0x20000040ff497230 */ /* 0x000fe40000004100 */
[----:B------:R-:W-:Y:S01]  /*2aa0*/  FFMA.FTZ R104, R100, R105, R107 ;  /* 0x0000006964687223 */ /* 0x000fe2000001006b */
[----:B------:R-:W-:-:S02]  /*2ab0*/  HADD2.F32 R75, -RZ, R60.H0_H0 ;  /* 0x2000003cff4b7230 */ /* 0x000fc40000004100 */
[----:B------:R-:W-:Y:S01]  /*2ac0*/  FMUL.FTZ R72, R97, R72 ;  /* 0x0000004861487220 */ /* 0x000fe20000410000 */
[--C-:B------:R-:W-:Y:S01]  /*2ad0*/  FADD.FTZ R100, R79, -R96.reuse ;  /* 0x800000604f647221 */ /* 0x100fe20000010000 */
[--C-:B------:R-:W-:Y:S01]  /*2ae0*/  FADD.FTZ R74, R78, -R96.reuse ;  /* 0x800000604e4a7221 */ /* 0x100fe20000010000 */
[--C-:B------:R-:W-:Y:S01]  /*2af0*/  FADD.FTZ R102, R80, -R96.reuse ;  /* 0x8000006050667221 */ /* 0x100fe20000010000 */
[----:B------:R-:W-:Y:S01]  /*2b00*/  FADD.FTZ R106, R81, -R96 ;  /* 0x80000060516a7221 */ /* 0x000fe20000010000 */
[----:B------:R-:W-:Y:S01]  /*2b10*/  FFMA.FTZ R72, R72, R73, R75 ;  /* 0x0000004948487223 */ /* 0x000fe2000001004b */
[----:B------:R-:W-:Y:S02]  /*2b20*/  HADD2.F32 R99, -RZ, R65.H1_H1 ;  /* 0x30000041ff637230 */ /* 0x000fe40000004100 */
[C---:B------:R-:W-:Y:S01]  /*2b30*/  FMUL.FTZ R100, R97.reuse, R100 ;  /* 0x0000006461647220 */ /* 0x040fe20000410000 */
[----:B------:R-:W-:Y:S02]  /*2b40*/  HADD2.F32 R101, -RZ, R61.H1_H1 ;  /* 0x3000003dff657230 */ /* 0x000fe40000004100 */
[----:B------:R-:W-:Y:S01]  /*2b50*/  FMUL.FTZ R106, R97, R106 ;  /* 0x0000006a616a7220 */ /* 0x000fe20000410000 */
[----:B------:R-:W-:-:S02]  /*2b60*/  HADD2.F32 R73, -RZ, R64.H1_H1 ;  /* 0x30000040ff497230 */ /* 0x000fc40000004100 */
[C---:B------:R-:W-:Y:S01]  /*2b70*/  FMUL.FTZ R102, R97.reuse, R102 ;  /* 0x0000006661667220 */ /* 0x040fe20000410000 */
[----:B------:R-:W-:Y:S02]  /*2b80*/  HADD2.F32 R75, -RZ, R60.H1_H1 ;  /* 0x3000003cff4b7230 */ /* 0x000fe40000004100 */
[----:B------:R-:W-:Y:S01]  /*2b90*/  FMUL.FTZ R74, R97, R74 ;  /* 0x0000004a614a7220 */ /* 0x000fe20000410000 */
[----:B------:R-:W-:Y:S02]  /*2ba0*/  HADD2.F32 R105, -RZ, R66.H1_H1 ;  /* 0x30000042ff697230 */ /* 0x000fe40000004100 */
[----:B------:R-:W-:Y:S01]  /*2bb0*/  FFMA.FTZ R101, R100, R99, R101 ;  /* 0x0000006364657223 */ /* 0x000fe20000010065 */
[----:B------:R-:W-:Y:S02]  /*2bc0*/  HADD2.F32 R107, -RZ, R62.H1_H1 ;  /* 0x3000003eff6b7230 */ /* 0x000fe40000004100 */
[----:B------:R-:W-:Y:S01]  /*2bd0*/  FFMA.FTZ R99, R74, R73, R75 ;  /* 0x000000494a637223 */ /* 0x000fe2000001004b */
[----:B------:R-:W-:-:S02]  /*2be0*/  HADD2.F32 R109, -RZ, R67.H1_H1 ;  /* 0x30000043ff6d7230 */ /* 0x000fc40000004100 */
[----:B------:R-:W-:Y:S02]  /*2bf0*/  HADD2.F32 R111, -RZ, R63.H1_H1 ;  /* 0x3000003fff6f7230 */ /* 0x000fe40000004100 */
[----:B------:R-:W-:Y:S01]  /*2c00*/  FFMA.FTZ R102, R102, R105, R107 ;  /* 0x0000006966667223 */ /* 0x000fe2000001006b */
[----:B------:R-:W-:Y:S01]  /*2c10*/  F2FP.F16.F32.PACK_AB R73, R101, R98 ;  /* 0x000000626549723e */ /* 0x000fe200000000ff */
[----:B0-----:R-:W-:Y:S01]  /*2c20*/  IMAD.WIDE.U32 R94, R93, 0x10, R94 ;  /* 0x000000105d5e7825 */ /* 0x001fe200078e005e */
[----:B------:R-:W-:-:S03]  /*2c30*/  F2FP.F16.F32.PACK_AB R72, R99, R72 ;  /* 0x000000486348723e */ /* 0x000fc600000000ff */
[----:B------:R-:W-:Y:S01]  /*2c40*/  FFMA.FTZ R109, R106, R109, R111 ;  /* 0x0000006d6a6d7223 */ /* 0x000fe2000001006f */
[----:B------:R-:W-:Y:S02]  /*2c50*/  F2FP.F16.F32.PACK_AB R74, R102, R103 ;  /* 0x00000067664a723e */ /* 0x000fe400000000ff */
[----:B------:R-:W-:Y:S02]  /*2c60*/  IADD3 R93, PT, PT, R93, 0x20, RZ ;  /* 0x000000205d5d7810 */ /* 0x000fe40007ffe0ff */
[----:B------:R-:W-:-:S05]  /*2c70*/  F2FP.F16.F32.PACK_AB R75, R109, R104 ;  /* 0x000000686d4b723e */ /* 0x000fca00000000ff */
[----:B------:R0:W-:Y:S02]  /*2c80*/  STG.E.128 desc[UR6][R94.64], R72 ;  /* 0x000000485e007986 */ /* 0x0001e4000c101d06 */
.L_x_3856:
[----:B------:R-:W-:Y:S05]  /*2c90*/  BSYNC.RECONVERGENT B0 ;  /* 0x0000000000007941 */ /* 0x000fea0003800200 */
.L_x_3855:
[----:B------:R-:W-:Y:S01]  /*2ca0*/  ISETP.GE.U32.AND P0, PT, R3, 0x40, PT ;  /* 0x000000400300780c */ /* 0x000fe20003f06070 */
[----:B------:R-:W-:-:S12]  /*2cb0*/  BSSY.RECONVERGENT B0, `(.L_x_3857) ;  /* 0x0000032000007945 */ /* 0x000fd80003800200 */
[----:B------:R-:W-:Y:S05]  /*2cc0*/  @!P0 BRA `(.L_x_3858) ;  /* 0x0000000000c08947 */ /* 0x000fea0003800000 */
[--C-:B0-----:R-:W-:Y:S01]  /*2cd0*/  FADD.FTZ R94, R18, -R96.reuse ;  /* 0x80000060125e7221 */ /* 0x101fe20000010000 */
        /* <DEDUP_REMOVED lines=47> */
.L_x_3858:
[----:B------:R-:W-:Y:S05]  /*2fd0*/  BSYNC.RECONVERGENT B0 ;  /* 0x0000000000007941 */ /* 0x000fea0003800200 */
.L_x_3857:
[----:B------:R-:W-:Y:S01]  /*2fe0*/  ISETP.GE.U32.AND P0, PT, R3, 0x60, PT ;  /* 0x000000600300780c */ /* 0x000fe20003f06070 */
[----:B------:R-:W-:-:S12]  /*2ff0*/  BSSY.RECONVERGENT B0, `(.L_x_3859) ;  /* 0x0000032000007945 */ /* 0x000fd80003800200 */
[----:B------:R-:W-:Y:S05]  /*3000*/  @!P0 BRA `(.L_x_3860) ;  /* 0x0000000000c08947 */ /* 0x000fea0003800000 */
[--C-:B0-2---:R-:W-:Y:S01]  /*3010*/  FADD.FTZ R94, R10, -R96.reuse ;  /* 0x800000600a5e7221 */ /* 0x105fe20000010000 */
        /* <DEDUP_REMOVED lines=47> */
.L_x_3860:
[----:B------:R-:W-:Y:S05]  /*3310*/  BSYNC.RECONVERGENT B0 ;  /* 0x0000000000007941 */ /* 0x000fea0003800200 */
.L_x_3859:
[----:B------:R-:W-:Y:S01]  /*3320*/  ISETP.GE.U32.AND P0, PT, R3, 0x80, PT ;  /* 0x000000800300780c */ /* 0x000fe20003f06070 */
[----:B------:R-:W-:-:S12]  /*3330*/  BSSY.RECONVERGENT B0, `(.L_x_3861) ;  /* 0x0000031000007945 */ /* 0x000fd80003800200 */
[----:B------:R-:W-:Y:S05]  /*3340*/  @!P0 BRA `(.L_x_3862) ;  /* 0x0000000000bc8947 */ /* 0x000fea0003800000 */
[----:B0123--:R-:W0:Y:S01]  /*3350*/  LDC.64 R94, c[0x0][0x428] ;  /* 0x00010a00ff5e7b82 */ /* 0x00fe220000000a00 */
[--C-:B------:R-:W-:Y:S01]  /*3360*/  FADD.FTZ R72, R77, -R96.reuse ;  /* 0x800000604d487221 */ /* 0x100fe20000010000 */
[--C-:B------:R-:W-:Y:S01]  /*3370*/  FADD.FTZ R100, R87, -R96.reuse ;  /* 0x8000006057647221 */ /* 0x100fe20000010000 */
[--C-:B------:R-:W-:Y:S01]  /*3380*/  FADD.FTZ R104, R89, -R96.reuse ;  /* 0x8000006059687221 */ /* 0x100fe20000010000 */
[--C-:B------:R-:W-:Y:S01]  /*3390*/  FADD.FTZ R98, R86, -R96.reuse ;  /* 0x8000006056627221 */ /* 0x100fe20000010000 */
[--C-:B------:R-:W-:Y:S01]  /*33a0*/  FADD.FTZ R102, R88, -R96.reuse ;  /* 0x8000006058667221 */ /* 0x100fe20000010000 */
[--C-:B------:R-:W-:Y:S01]  /*33b0*/  FADD.FTZ R106, R90, -R96.reuse ;  /* 0x800000605a6a7221 */ /* 0x100fe20000010000 */
[--C-:B------:R-:W-:Y:S01]  /*33c0*/  FADD.FTZ R108, R91, -R96.reuse ;  /* 0x800000605b6c7221 */ /* 0x100fe20000010000 */
[----:B-----5:R-:W-:Y:S02]  /*33d0*/  HADD2.F32 R75, -RZ, R28.H0_H0 ;  /* 0x2000001cff4b7230 */ /* 0x020fe40000004100 */
[----:B------:R-:W-:Y:S01]  /*33e0*/  FADD.FTZ R96, R92, -R96 ;  /* 0x800000605c607221 */ /* 0x000fe20000010000 */
[----:B------:R-:W-:-:S02]  /*33f0*/  HADD2.F32 R99, -RZ, R24.H0_H0 ;  /* 0x20000018ff637230 */ /* 0x000fc40000004100 */
[C---:B------:R-:W-:Y:S01]  /*3400*/  FMUL.FTZ R74, R97.reuse, R72 ;  /* 0x00000048614a7220 */ /* 0x040fe20000410000 */
[----:B------:R-:W-:Y:S02]  /*3410*/  HADD2.F32 R101, -RZ, R29.H0_H0 ;  /* 0x2000001dff657230 */ /* 0x000fe40000004100 */
[C---:B------:R-:W-:Y:S01]  /*3420*/  FMUL.FTZ R100, R97.reuse, R100 ;  /* 0x0000006461647220 */ /* 0x040fe20000410000 */
[----:B------:R-:W-:Y:S02]  /*3430*/  HADD2.F32 R103, -RZ, R25.H0_H0 ;  /* 0x20000019ff677230 */ /* 0x000fe40000004100 */
[C---:B------:R-:W-:Y:S01]  /*3440*/  FMUL.FTZ R104, R97.reuse, R104 ;  /* 0x0000006861687220 */ /* 0x040fe20000410000 */
[----:B------:R-:W-:Y:S02]  /*3450*/  HADD2.F32 R105, -RZ, R30.H0_H0 ;  /* 0x2000001eff697230 */ /* 0x000fe40000004100 */
[----:B------:R-:W-:Y:S01]  /*3460*/  FMUL.FTZ R72, R97, R98 ;  /* 0x0000006261487220 */ /* 0x000fe20000410000 */
[----:B------:R-:W-:-:S02]  /*3470*/  HADD2.F32 R107, -RZ, R26.H0_H0 ;  /* 0x2000001aff6b7230 */ /* 0x000fc40000004100 */
[C---:B------:R-:W-:Y:S01]  /*3480*/  FMUL.FTZ R73, R97.reuse, R102 ;  /* 0x0000006661497220 */ /* 0x040fe20000410000 */
[C---:B------:R-:W-:Y:S01]  /*3490*/  FMUL.FTZ R106, R97.reuse, R106 ;  /* 0x0000006a616a7220 */ /* 0x040fe20000410000 */
[C---:B------:R-:W-:Y:S01]  /*34a0*/  FMUL.FTZ R108, R97.reuse, R108 ;  /* 0x0000006c616c7220 */ /* 0x040fe20000410000 */
[----:B------:R-:W-:Y:S01]  /*34b0*/  FMUL.FTZ R98, R97, R96 ;  /* 0x0000006061627220 */ /* 0x000fe20000410000 */
[----:B------:R-:W-:Y:S01]  /*34c0*/  FFMA.FTZ R99, R74, R75, R99 ;  /* 0x0000004b4a637223 */ /* 0x000fe20000010063 */
[----:B------:R-:W-:Y:S01]  /*34d0*/  FFMA.FTZ R100, R100, R101, R103 ;  /* 0x0000006564647223 */ /* 0x000fe20000010067 */
[----:B------:R-:W-:Y:S01]  /*34e0*/  FFMA.FTZ R104, R104, R105, R107 ;  /* 0x0000006968687223 */ /* 0x000fe2000001006b */
[----:B------:R-:W-:Y:S02]  /*34f0*/  HADD2.F32 R75, -RZ, R28.H1_H1 ;  /* 0x3000001cff4b7230 */ /* 0x000fe40000004100 */
[----:B------:R-:W-:Y:S02]  /*3500*/  HADD2.F32 R74, -RZ, R29.H1_H1 ;  /* 0x3000001dff4a7230 */ /* 0x000fe40000004100 */
[----:B------:R-:W-:-:S02]  /*3510*/  HADD2.F32 R101, -RZ, R30.H1_H1 ;  /* 0x3000001eff657230 */ /* 0x000fc40000004100 */
[----:B------:R-:W-:Y:S02]  /*3520*/  HADD2.F32 R105, -RZ, R31.H0_H0 ;  /* 0x2000001fff697230 */ /* 0x000fe40000004100 */
[----:B------:R-:W-:Y:S02]  /*3530*/  HADD2.F32 R107, -RZ, R27.H0_H0 ;  /* 0x2000001bff6b7230 */ /* 0x000fe40000004100 */
[----:B------:R-:W-:Y:S02]  /*3540*/  HADD2.F32 R109, -RZ, R31.H1_H1 ;  /* 0x3000001fff6d7230 */ /* 0x000fe40000004100 */
[----:B------:R-:W-:Y:S02]  /*3550*/  HADD2.F32 R111, -RZ, R27.H1_H1 ;  /* 0x3000001bff6f7230 */ /* 0x000fe40000004100 */
[----:B------:R-:W-:Y:S01]  /*3560*/  FFMA.FTZ R105, R108, R105, R107 ;  /* 0x000000696c697223 */ /* 0x000fe2000001006b */
[----:B------:R-:W-:Y:S02]  /*3570*/  HADD2.F32 R103, -RZ, R26.H1_H1 ;  /* 0x3000001aff677230 */ /* 0x000fe40000004100 */
[----:B------:R-:W-:-:S02]  /*3580*/  HADD2.F32 R96, -RZ, R25.H1_H1 ;  /* 0x30000019ff607230 */ /* 0x000fc40000004100 */
[----:B------:R-:W-:Y:S01]  /*3590*/  FFMA.FTZ R98, R98, R109, R111 ;  /* 0x0000006d62627223 */ /* 0x000fe2000001006f */
[----:B------:R-:W-:Y:S02]  /*35a0*/  HADD2.F32 R97, -RZ, R24.H1_H1 ;  /* 0x30000018ff617230 */ /* 0x000fe40000004100 */
[----:B------:R-:W-:Y:S01]  /*35b0*/  FFMA.FTZ R101, R106, R101, R103 ;  /* 0x000000656a657223 */ /* 0x000fe20000010067 */
[----:B0-----:R-:W-:-:S04]  /*35c0*/  IMAD.WIDE.U32 R94, R93, 0x10, R94 ;  /* 0x000000105d5e7825 */ /* 0x001fc800078e005e */
[----:B------:R-:W-:Y:S01]  /*35d0*/  FFMA.FTZ R73, R73, R74, R96 ;  /* 0x0000004a49497223 */ /* 0x000fe20000010060 */
[----:B------:R-:W-:Y:S01]  /*35e0*/  FFMA.FTZ R72, R72, R75, R97 ;  /* 0x0000004b48487223 */ /* 0x000fe20000010061 */
[----:B------:R-:W-:Y:S02]  /*35f0*/  F2FP.F16.F32.PACK_AB R75, R98, R105 ;  /* 0x00000069624b723e */ /* 0x000fe400000000ff */
[----:B------:R-:W-:Y:S02]  /*3600*/  F2FP.F16.F32.PACK_AB R74, R101, R104 ;  /* 0x00000068654a723e */ /* 0x000fe400000000ff */
[----:B------:R-:W-:Y:S02]  /*3610*/  F2FP.F16.F32.PACK_AB R73, R73, R100 ;  /* 0x000000644949723e */ /* 0x000fe400000000ff */
[----:B------:R-:W-:-:S05]  /*3620*/  F2FP.F16.F32.PACK_AB R72, R72, R99 ;  /* 0x000000634848723e */ /* 0x000fca00000000ff */
[----:B------:R4:W-:Y:S02]  /*3630*/  STG.E.128 desc[UR6][R94.64], R72 ;  /* 0x000000485e007986 */ /* 0x0009e4000c101d06 */
.L_x_3862:
[----:B------:R-:W-:Y:S05]  /*3640*/  BSYNC.RECONVERGENT B0 ;  /* 0x0000000000007941 */ /* 0x000fea0003800200 */
.L_x_3861:
[----:B01234-:R-:W0:Y:S02]  /*3650*/  LDC.64 R72, c[0x0][0x380] ;  /* 0x0000e000ff487b82 */ /* 0x01fe240000000a00 */
[----:B0-----:R-:W-:-:S04]  /*3660*/  LEA R0, R72, R0, 0x2 ;  /* 0x0000000048007211 */ /* 0x001fc800078e10ff */
[----:B------:R-:W-:-:S13]  /*3670*/  ISETP.GE.AND P0, PT, R0, R73, PT ;  /* 0x000000490000720c */ /* 0x000fda0003f06270 */
[----:B------:R-:W-:Y:S05]  /*3680*/  @!P0 BRA `(.L_x_3863) ;  /* 0xffffffd0003c8947 */ /* 0x000fea000383ffff */
[----:B------:R-:W-:Y:S05]  /*3690*/  EXIT ;  /* 0x000000000000794d */ /* 0x000fea0003800000 */
.L_x_3854:
        /* <DEDUP_REMOVED lines=8> */
.L_x_3865:
[----:B------:R-:W-:Y:S05]  /*3720*/  BSYNC B0 ;  /* 0x0000000000007941 */ /* 0x000fea0003800000 */
.L_x_3864:
        /* <DEDUP_REMOVED lines=10> */
.L_x_3866:
[----:B------:R-:W-:Y:S01]  /*37d0*/  HFMA2 R100, -RZ, RZ, 0, 2.384185791015625e-07 ;  /* 0x00000004ff647431 */ /* 0x000fe200000001ff */
[----:B------:R-:W-:-:S05]  /*37e0*/  MOV R75, R99 ;  /* 0x00000063004b7202 */ /* 0x000fca0000000f00 */
[----:B------:R-:W-:-:S05]  /*37f0*/  FADD.FTZ R75, R74, R75 ;  /* 0x0000004b4a4b7221 */ /* 0x000fca0000010000 */
[----:B------:R-:W-:-:S07]  /*3800*/  MOV R101, R75 ;  /* 0x0000004b00657202 */ /* 0x000fce0000000f00 */
[----:B------:R-:W-:Y:S05]  /*3810*/  WARPSYNC.COLLECTIVE R98, `(.L_x_3867) ;  /* 0x0000000062087348 */ /* 0x000fea0003c00000 */
[----:B------:R0:W1:Y:S02]  /*3820*/  SHFL.BFLY P6, R99, R101, R100, R103 ;  /* 0x0c00006465637389 */ /* 0x00006400000c0067 */
[----:B01----:R-:W-:Y:S05]  /*3830*/  ENDCOLLECTIVE ;  /* 0x000000000000791b */ /* 0x003fea0003800000 */
.L_x_3867:
[----:B------:R-:W-:Y:S01]  /*3840*/  HFMA2 R100, -RZ, RZ, 0, 4.76837158203125e-07 ;  /* 0x00000008ff647431 */ /* 0x000fe200000001ff */
[----:B------:R-:W-:-:S05]  /*3850*/  MOV R72, R99 ;  /* 0x0000006300487202 */ /* 0x000fca0000000f00 */
[----:B------:R-:W-:-:S05]  /*3860*/  FADD.FTZ R96, R75, R72 ;  /* 0x000000484b607221 */ /* 0x000fca0000010000 */
[----:B------:R-:W-:-:S07]  /*3870*/  MOV R101, R96 ;  /* 0x0000006000657202 */ /* 0x000fce0000000f00 */
[----:B------:R-:W-:Y:S05]  /*3880*/  WARPSYNC.COLLECTIVE R98, `(.L_x_3868) ;  /* 0x0000000062087348 */ /* 0x000fea0003c00000 */
[----:B------:R0:W1:Y:S02]  /*3890*/  SHFL.BFLY P6, R99, R101, R100, R103 ;  /* 0x0c00006465637389 */ /* 0x00006400000c0067 */
[----:B01----:R-:W-:Y:S05]  /*38a0*/  ENDCOLLECTIVE ;  /* 0x000000000000791b */ /* 0x003fea0003800000 */
.L_x_3868:
[----:B------:R-:W-:Y:S01]  /*38b0*/  HFMA2 R100, -RZ, RZ, 0, 9.5367431640625e-07 ;  /* 0x00000010ff647431 */ /* 0x000fe200000001ff */
[----:B------:R-:W-:-:S05]  /*38c0*/  MOV R95, R99 ;  /* 0x00000063005f7202 */ /* 0x000fca0000000f00 */
[----:B------:R-:W-:-:S05]  /*38d0*/  FADD.FTZ R97, R96, R95 ;  /* 0x0000005f60617221 */ /* 0x000fca0000010000 */
[----:B------:R-:W-:-:S07]  /*38e0*/  MOV R101, R97 ;  /* 0x0000006100657202 */ /* 0x000fce0000000f00 */
[----:B------:R-:W-:Y:S05]  /*38f0*/  WARPSYNC.COLLECTIVE R98, `(.L_x_3869) ;  /* 0x0000000062087348 */ /* 0x000fea0003c00000 */
[----:B------:R0:W1:Y:S02]  /*3900*/  SHFL.BFLY P6, R99, R101, R100, R103 ;  /* 0x0c00006465637389 */ /* 0x00006400000c0067 */
[----:B01----:R-:W-:Y:S05]  /*3910*/  ENDCOLLECTIVE ;  /* 0x000000000000791b */ /* 0x003fea0003800000 */
.L_x_3869:
[----:B------:R-:W-:Y:S01]  /*3920*/  HFMA2 R100, -RZ, RZ, 0, 5.9604644775390625e-08 ;  /* 0x00000001ff647431 */ /* 0x000fe200000001ff */
[----:B------:R-:W-:-:S05]  /*3930*/  MOV R72, R99 ;  /* 0x0000006300487202 */ /* 0x000fca0000000f00 */
[----:B------:R-:W-:-:S04]  /*3940*/  FADD.FTZ R95, R97, R72 ;  /* 0x00000048615f7221 */ /* 0x000fc80000010000 */
[----:B------:R-:W-:-:S04]  /*3950*/  FMUL.FTZ R95, R95, R94 ;  /* 0x0000005e5f5f7220 */ /* 0x000fc80000410000 */
        /* <DEDUP_REMOVED lines=65> */
[----:B------:R-:W-:-:S07]  /*3d70*/  MOV R101, R72 ;  /* 0x0000004800657202 */ /* 0x000fce0000000f00 */
[----:B------:R-:W-:Y:S05]  /*3d80*/  WARPSYNC.COLLECTIVE R98, `(.L_x_3870) ;  /* 0x0000000062087348 */ /* 0x000fea0003c00000 */
[----:B------:R0:W1:Y:S02]  /*3d90*/  SHFL.BFLY P6, R99, R101, R100, R103 ;  /* 0x0c00006465637389 */ /* 0x00006400000c0067 */
[----:B01----:R-:W-:Y:S05]  /*3da0*/  ENDCOLLECTIVE ;  /* 0x000000000000791b */ /* 0x003fea0003800000 */
.L_x_3870:
[----:B------:R-:W-:Y:S01]  /*3db0*/  HFMA2 R100, -RZ, RZ, 0, 1.1920928955078125e-07 ;  /* 0x00000002ff647431 */ /* 0x000fe200000001ff */
[----:B------:R-:W-:-:S05]  /*3dc0*/  MOV R73, R99 ;  /* 0x0000006300497202 */ /* 0x000fca0000000f00 */
[----:B------:R-:W-:-:S05]  /*3dd0*/  FADD.FTZ R73, R72, R73 ;  /* 0x0000004948497221 */ /* 0x000fca0000010000 */
[----:B------:R-:W-:-:S07]  /*3de0*/  MOV R101, R73 ;  /* 0x0000004900657202 */ /* 0x000fce0000000f00 */
[----:B------:R-:W-:Y:S05]  /*3df0*/  WARPSYNC.COLLECTIVE R98, `(.L_x_3871) ;  /* 0x0000000062087348 */ /* 0x000fea0003c00000 */
[----:B------:R0:W1:Y:S02]  /*3e00*/  SHFL.BFLY P6, R99, R101, R100, R103 ;  /* 0x0c00006465637389 */ /* 0x00006400000c0067 */
[----:B01----:R-:W-:Y:S05]  /*3e10*/  ENDCOLLECTIVE ;  /* 0x000000000000791b */ /* 0x003fea0003800000 */
.L_x_3871:
[----:B------:R-:W-:Y:S01]  /*3e20*/  HFMA2 R100, -RZ, RZ, 0, 2.384185791015625e-07 ;  /* 0x00000004ff647431 */ /* 0x000fe200000001ff */
[----:B------:R-:W-:-:S05]  /*3e30*/  MOV R74, R99 ;  /* 0x00000063004a7202 */ /* 0x000fca0000000f00 */
[----:B------:R-:W-:-:S05]  /*3e40*/  FADD.FTZ R74, R73, R74 ;  /* 0x0000004a494a7221 */ /* 0x000fca0000010000 */
[----:B------:R-:W-:-:S07]  /*3e50*/  MOV R101, R74 ;  /* 0x0000004a00657202 */ /* 0x000fce0000000f00 */
[----:B------:R-:W-:Y:S05]  /*3e60*/  WARPSYNC.COLLECTIVE R98, `(.L_x_3872) ;  /* 0x0000000062087348 */ /* 0x000fea0003c00000 */
[----:B------:R0:W1:Y:S02]  /*3e70*/  SHFL.BFLY P6, R99, R101, R100, R103 ;  /* 0x0c00006465637389 */ /* 0x00006400000c0067 */
[----:B01----:R-:W-:Y:S05]  /*3e80*/  ENDCOLLECTIVE ;  /* 0x000000000000791b */ /* 0x003fea0003800000 */
.L_x_3872:
[----:B------:R-:W-:Y:S01]  /*3e90*/  HFMA2 R100, -RZ, RZ, 0, 4.76837158203125e-07 ;  /* 0x00000008ff647431 */ /* 0x000fe200000001ff */
[----:B------:R-:W-:-:S05]  /*3ea0*/  MOV R75, R99 ;  /* 0x00000063004b7202 */ /* 0x000fca0000000f00 */
[----:B------:R-:W-:-:S05]  /*3eb0*/  FADD.FTZ R75, R74, R75 ;  /* 0x0000004b4a4b7221 */ /* 0x000fca0000010000 */
[----:B------:R-:W-:-:S07]  /*3ec0*/  MOV R101, R75 ;  /* 0x0000004b00657202 */ /* 0x000fce0000000f00 */
[----:B------:R-:W-:Y:S05]  /*3ed0*/  WARPSYNC.COLLECTIVE R98, `(.L_x_3873) ;  /* 0x0000000062087348 */ /* 0x000fea0003c00000 */
[----:B------:R0:W1:Y:S02]  /*3ee0*/  SHFL.BFLY P6, R99, R101, R100, R103 ;  /* 0x0c00006465637389 */ /* 0x00006400000c0067 */
[----:B01----:R-:W-:Y:S05]  /*3ef0*/  ENDCOLLECTIVE ;  /* 0x000000000000791b */ /* 0x003fea0003800000 */
.L_x_3873:
[----:B------:R-:W-:Y:S01]  /*3f00*/  HFMA2 R100, -RZ, RZ, 0, 9.5367431640625e-07 ;  /* 0x00000010ff647431 */ /* 0x000fe200000001ff */
[----:B------:R-:W-:-:S05]  /*3f10*/  MOV R96, R99 ;  /* 0x0000006300607202 */ /* 0x000fca0000000f00 */
[----:B------:R-:W-:-:S05]  /*3f20*/  FADD.FTZ R96, R75, R96 ;  /* 0x000000604b607221 */ /* 0x000fca0000010000 */
[----:B------:R-:W-:-:S07]  /*3f30*/  MOV R101, R96 ;  /* 0x0000006000657202 */ /* 0x000fce0000000f00 */
[----:B------:R-:W-:Y:S05]  /*3f40*/  WARPSYNC.COLLECTIVE R98, `(.L_x_3874) ;  /* 0x0000000062087348 */ /* 0x000fea0003c00000 */
[----:B------:R0:W1:Y:S02]  /*3f50*/  SHFL.BFLY P6, R99, R101, R100, R103 ;  /* 0x0c00006465637389 */ /* 0x00006400000c0067 */
[----:B01----:R-:W-:Y:S05]  /*3f60*/  ENDCOLLECTIVE ;  /* 0x000000000000791b */ /* 0x003fea0003800000 */
.L_x_3874:
[----:B------:R-:W-:Y:S01]  /*3f70*/  MOV R97, R99 ;  /* 0x0000006300617202 */ /* 0x000fe20000000f00 */
[----:B------:R-:W-:Y:S06]  /*3f80*/  BRA `(.L_x_3875) ;  /* 0xffffffe800407947 */ /* 0x000fec000383ffff */
.L_x_3876:
        /* <DEDUP_REMOVED lines=15> */
.L_x_37248:


//--------------------- .text._ZN10layer_norm13ln_fwd_kernelINS_13Kernel_traitsI6__halfS2_S2_S2_fjLj1024ELj1ELj4ELj1ELj16ENS_18Kernel_traits_baseILj1024ES2_S2_S2_S2_fjLj128EEEEELb0ELb1ELb0ELb1EEEvNS_9FwdParamsE --------------------------
	.section	.text._ZN10layer_norm13ln_fwd_kernelINS_13Kernel_traitsI6__halfS2_S2_S2_fjLj1024ELj1ELj4ELj1ELj16ENS_18Kernel_traits_baseILj1024ES2_S2_S2_S2_fjLj128EEEEELb0ELb1ELb0ELb1EEEvNS_9FwdParamsE,"ax",@progbits
	.align	128
        .global         _ZN10layer_norm13ln_fwd_kernelINS_13Kernel_traitsI6__halfS2_S2_S2_fjLj1024ELj1ELj4ELj1ELj16ENS_18Kernel_traits_baseILj1024ES2_S2_S2_S2_fjLj128EEEEELb0ELb1ELb0ELb1EEEvNS_9FwdParamsE
        .type           _ZN10layer_norm13ln_fwd_kernelINS_13Kernel_traitsI6__halfS2_S2_S2_fjLj1024ELj1ELj4ELj1ELj16ENS_18Kernel_traits_baseILj1024ES2_S2_S2_S2_fjLj128EEEEELb0ELb1ELb0ELb1EEEvNS_9FwdParamsE,@function
        .size           _ZN10layer_norm13ln_fwd_kernelINS_13Kernel_traitsI6__halfS2_S2_S2_fjLj1024ELj1ELj4ELj1ELj16ENS_18Kernel_traits_baseILj1024ES2_S2_S2_S2_fjLj128EEEEELb0ELb1ELb0ELb1EEEvNS_9FwdParamsE,(.L_x_37249 - _ZN10layer_norm13ln_fwd_kernelINS_13Kernel_traitsI6__halfS2_S2_S2_fjLj1024ELj1ELj4ELj1ELj16ENS_18Kernel_traits_baseILj1024ES2_S2_S2_S2_fjLj128EEEEELb0ELb1ELb0ELb1EEEvNS_9FwdParamsE)
        .other          _ZN10layer_norm13ln_fwd_kernelINS_13Kernel_traitsI6__halfS2_S2_S2_fjLj1024ELj1ELj4ELj1ELj16ENS_18Kernel_traits_baseILj1024ES2_S2_S2_S2_fjLj128EEEEELb0ELb1ELb0ELb1EEEvNS_9FwdParamsE,@"STO_CUDA_ENTRY STV_DEFAULT"
_ZN10layer_norm13ln_fwd_kernelINS_13Kernel_traitsI6__halfS2_S2_S2_fjLj1024ELj1ELj4ELj1ELj16ENS_18Kernel_traits_baseILj1024ES2_S2_S2_S2_fjLj128EEEEELb0ELb1ELb0ELb1EEEvNS_9FwdParamsE:
.text._ZN10layer_norm13ln_fwd_kernelINS_13Kernel_traitsI6__halfS2_S2_S2_fjLj1024ELj1ELj4ELj1ELj16ENS_18Kernel_traits_baseILj1024ES2_S2_S2_S2_fjLj128EEEEELb0ELb1ELb0ELb1EEEvNS_9FwdParamsE:
        /* <DEDUP_REMOVED lines=12> */
[----:B------:R-:W4:Y:S04]  /*00c0*/  LDG.E.128 R56, desc[UR6][R6.64+0x200] ;  /* 0x0002000606387981 */ /* 0x000f28000c1e1d00 */
[----:B------:R-:W4:Y:S04]  /*00d0*/  LDG.E.128 R52, desc[UR6][R2.64+0x400] ;  /* 0x0004000602347981 */ /* 0x000f28000c1e1d00 */
[----:B------:R-:W4:Y:S01]  /*00e0*/  LDG.E.128 R48, desc[UR6][R6.64+0x400] ;  /* 0x0004000606307981 */ /* 0x000f22000c1e1d00 */
[----:B---3--:R-:W-:Y:S01]  /*00f0*/  ISETP.NE.U32.AND P0, PT, RZ, UR4, PT ;  /* 0x00000004ff007c0c */ /* 0x008fe2000bf05070 */
[----:B------:R-:W0:Y:S01]  /*0100*/  S2UR UR4, SR_CTAID.X ;  /* 0x00000000000479c3 */ /* 0x000e220000002500 */
[----:B------:R-:W-:Y:S01]  /*0110*/  SHF.R.U32.HI R0, RZ, 0x5, R0 ;  /* 0x00000005ff007819 */ /* 0x000fe20000011600 */
[----:B------:R-:W5:Y:S01]  /*0120*/  LDG.E.128 R44, desc[UR6][R2.64+0x600] ;  /* 0x00060006022c7981 */ /* 0x000f62000c1e1d00 */
[----:B------:R-:W-:Y:S01]  /*0130*/  ISETP.NE.AND.EX P0, PT, RZ, UR5, PT, P0 ;  /* 0x00000005ff007c0c */ /* 0x000fe2000bf05300 */
[----:B------:R-:W1:Y:S02]  /*0140*/  LDCU UR5, c[0x0][0x384] ;  /* 0x00007080ff0577ac */ /* 0x000e640008000800 */
[----:B------:R3:W5:Y:S10]  /*0150*/  LDG.E.128 R40, desc[UR6][R6.64+0x600] ;  /* 0x0006000606287981 */ /* 0x000774000c1e1d00 */
[----:B------:R-:W3:Y:S01]  /*0160*/  @P0 LDC.64 R4, c[0x0][0x438] ;  /* 0x00010e00ff040b82 */ /* 0x000ee20000000a00 */
[----:B0-----:R-:W-:-:S06]  /*0170*/  USHF.L.U32 UR4, UR4, 0x2, URZ ;  /* 0x0000000204047899 */ /* 0x001fcc00080006ff */
[----:B------:R-:W-:-:S04]  /*0180*/  LOP3.LUT R70, R0, UR4, RZ, 0xfc, !PT ;  /* 0x0000000400467c12 */ /* 0x000fc8000f8efcff */
[----:B-1----:R-:W-:Y:S01]  /*0190*/  ISETP.GE.AND P1, PT, R70, UR5, PT ;  /* 0x0000000546007c0c */ /* 0x002fe2000bf26270 */
[----:B---3--:R-:W-:-:S05]  /*01a0*/  @P0 IMAD.WIDE.U32 R4, R21, 0x10, R4 ;  /* 0x0000001015040825 */ /* 0x008fca00078e0004 */
[----:B------:R-:W5:Y:S04]  /*01b0*/  @P0 LDG.E.128 R36, desc[UR6][R4.64] ;  /* 0x0000000604240981 */ /* 0x000f68000c1e1d00 */
[----:B------:R-:W5:Y:S04]  /*01c0*/  @P0 LDG.E.128 R32, desc[UR6][R4.64+0x200] ;  /* 0x0002000604200981 */ /* 0x000f68000c1e1d00 */
[----:B------:R-:W5:Y:S04]  /*01d0*/  @P0 LDG.E.128 R28, desc[UR6][R4.64+0x400] ;  /* 0x00040006041c0981 */ /* 0x000f68000c1e1d00 */
[----:B------:R0:W5:Y:S01]  /*01e0*/  @P0 LDG.E.128 R24, desc[UR6][R4.64+0x600] ;  /* 0x0006000604180981 */ /* 0x000162000c1e1d00 */
[----:B--2---:R-:W-:-:S02]  /*01f0*/  @P0 MOV R18, R10 ;  /* 0x0000000a00120202 */ /* 0x004fc40000000f00 */
[----:B------:R-:W-:Y:S02]  /*0200*/  @P0 MOV R17, R11 ;  /* 0x0000000b00110202 */ /* 0x000fe40000000f00 */
[----:B------:R-:W-:Y:S02]  /*0210*/  @P0 MOV R20, R8 ;  /* 0x0000000800140202 */ /* 0x000fe40000000f00 */
[----:B------:R-:W-:Y:S02]  /*0220*/  @P0 MOV R19, R9 ;  /* 0x0000000900130202 */ /* 0x000fe40000000f00 */
[----:B------:R-:W-:Y:S02]  /*0230*/  @!P0 MOV R18, R10 ;  /* 0x0000000a00128202 */ /* 0x000fe40000000f00 */
[----:B------:R-:W-:Y:S02]  /*0240*/  @!P0 MOV R17, R11 ;  /* 0x0000000b00118202 */ /* 0x000fe40000000f00 */
[----:B------:R-:W-:-:S02]  /*0250*/  @!P0 MOV R20, R8 ;  /* 0x0000000800148202 */ /* 0x000fc40000000f00 */
[----:B------:R-:W-:Y:S02]  /*0260*/  @!P0 MOV R19, R9 ;  /* 0x0000000900138202 */ /* 0x000fe40000000f00 */
[----:B----4-:R-:W-:Y:S02]  /*0270*/  @P0 MOV R11, R61 ;  /* 0x0000003d000b0202 */ /* 0x010fe40000000f00 */
[----:B------:R-:W-:Y:S02]  /*0280*/  @P0 MOV R10, R62 ;  /* 0x0000003e000a0202 */ /* 0x000fe40000000f00 */
[----:B------:R-:W-:Y:S02]  /*0290*/  @P0 MOV R16, R64 ;  /* 0x0000004000100202 */ /* 0x000fe40000000f00 */
[----:B------:R-:W-:Y:S02]  /*02a0*/  @P0 MOV R15, R65 ;  /* 0x00000041000f0202 */ /* 0x000fe40000000f00 */
[----:B------:R-:W-:-:S02]  /*02b0*/  @P0 MOV R14, R66 ;  /* 0x00000042000e0202 */ /* 0x000fc40000000f00 */
[----:B------:R-:W-:Y:S02]  /*02c0*/  @P0 MOV R13, R67 ;  /* 0x00000043000d0202 */ /* 0x000fe40000000f00 */
[----:B------:R-:W-:Y:S02]  /*02d0*/  @P0 MOV R12, R60 ;  /* 0x0000003c000c0202 */ /* 0x000fe40000000f00 */
[----:B------:R-:W-:Y:S02]  /*02e0*/  @!P0 MOV R11, R61 ;  /* 0x0000003d000b8202 */ /* 0x000fe40000000f00 */
[----:B------:R-:W-:Y:S02]  /*02f0*/  @P0 MOV R9, R63 ;  /* 0x0000003f00090202 */ /* 0x000fe40000000f00 */
[----:B------:R-:W-:Y:S02]  /*0300*/  @P0 MOV R8, R56 ;  /* 0x0000003800080202 */ /* 0x000fe40000000f00 */
[----:B------:R-:W-:-:S02]  /*0310*/  @!P0 MOV R10, R62 ;  /* 0x0000003e000a8202 */ /* 0x000fc40000000f00 */
[----:B------:R-:W-:Y:S02]  /*0320*/  @P0 MOV R7, R57 ;  /* 0x0000003900070202 */ /* 0x000fe40000000f00 */
[----:B------:R-:W-:Y:S02]  /*0330*/  @P0 MOV R6, R58 ;  /* 0x0000003a00060202 */ /* 0x000fe40000000f00 */
[----:B0-----:R-:W-:Y:S02]  /*0340*/  @P0 MOV R5, R59 ;  /* 0x0000003b00050202 */ /* 0x001fe40000000f00 */
        /* <DEDUP_REMOVED lines=20> */
[----:B------:R-:W-:-:S02]  /*0490*/  @P0 MOV R62, R49 ;  /* 0x00000031003e0202 */ /* 0x000fc40000000f00 */
[----:B------:R-:W-:Y:S01]  /*04a0*/  @P0 MOV R61, R50 ;  /* 0x00000032003d0202 */ /* 0x000fe20000000f00 */
[----:B------:R-:W-:Y:S06]  /*04b0*/  @P1 EXIT ;  /* 0x000000000000194d */ /* 0x000fec0003800000 */
[----:B------:R-:W0:Y:S01]  /*04c0*/  LDCU.64 UR4, c[0x0][0x3e0] ;  /* 0x00007c00ff0477ac */ /* 0x000e220008000a00 */
[----:B------:R-:W-:Y:S02]  /*04d0*/  @P0 MOV R60, R51 ;  /* 0x00000033003c0202 */ /* 0x000fe40000000f00 */
[----:B-----5:R-:W-:Y:S02]  /*04e0*/  @!P0 CS2R R38, SRZ ;  /* 0x0000000000268805 */ /* 0x020fe4000001ff00 */
[----:B------:R-:W-:Y:S02]  /*04f0*/  @P0 MOV R23, R44 ;  /* 0x0000002c00170202 */ /* 0x000fe40000000f00 */
[----:B------:R-:W-:Y:S02]  /*0500*/  @!P0 CS2R R36, SRZ ;  /* 0x0000000000248805 */ /* 0x000fe4000001ff00 */
[----:B------:R-:W-:Y:S02]  /*0510*/  @P0 MOV R66, R45 ;  /* 0x0000002d00420202 */ /* 0x000fe40000000f00 */
[----:B------:R-:W-:-:S02]  /*0520*/  @!P0 CS2R R34, SRZ ;  /* 0x0000000000228805 */ /* 0x000fc4000001ff00 */
[----:B------:R-:W-:Y:S02]  /*0530*/  @P0 MOV R65, R46 ;  /* 0x0000002e00410202 */ /* 0x000fe40000000f00 */
[----:B------:R-:W-:Y:S02]  /*0540*/  @!P0 CS2R R32, SRZ ;  /* 0x0000000000208805 */ /* 0x000fe4000001ff00 */
        /* <DEDUP_REMOVED lines=8> */
[----:B------:R-:W-:Y:S01]  /*05d0*/  @P0 MOV R67, R43 ;  /* 0x0000002b00430202 */ /* 0x000fe20000000f00 */
[----:B0-----:R-:W-:Y:S01]  /*05e0*/  UISETP.NE.U32.AND UP0, UPT, UR4, URZ, UPT ;  /* 0x000000ff0400728c */ /* 0x001fe2000bf05070 */
[----:B------:R-:W-:-:S02]  /*05f0*/  @!P0 MOV R62, R49 ;  /* 0x00000031003e8202 */ /* 0x000fc40000000f00 */
[----:B------:R-:W-:Y:S01]  /*0600*/  @!P0 MOV R61, R50 ;  /* 0x00000032003d8202 */ /* 0x000fe20000000f00 */
[----:B------:R-:W-:Y:S01]  /*0610*/  UISETP.NE.AND.EX UP0, UPT, UR5, URZ, UPT, UP0 ;  /* 0x000000ff0500728c */ /* 0x000fe2000bf05300 */
        /* <DEDUP_REMOVED lines=8> */
[----:B------:R-:W-:Y:S01]  /*06a0*/  @!P0 MOV R67, R43 ;  /* 0x0000002b00438202 */ /* 0x000fe20000000f00 */
[----:B------:R-:W-:Y:S06]  /*06b0*/  BRA.U UP0, `(.L_x_3877) ;  /* 0x0000002500e07547 */ /* 0x000fec000b800000 */
[----:B------:R-:W0:Y:S01]  /*06c0*/  LDCU.64 UR4, c[0x0][0x3a0] ;  /* 0x00007400ff0477ac */ /* 0x000e220008000a00 */
[----:B------:R-:W1:Y:S01]  /*06d0*/  LDCU UR8, c[0x0][0x388] ;  /* 0x00007100ff0877ac */ /* 0x000e620008000800 */
[----:B------:R-:W2:Y:S01]  /*06e0*/  LDCU.U8 UR9, c[0x0][0x410] ;  /* 0x00008200ff0977ac */ /* 0x000ea20008000000 */
[----:B------:R-:W3:Y:S01]  /*06f0*/  LDCU UR10, c[0x0][0x448] ;  /* 0x00008900ff0a77ac */ /* 0x000ee20008000800 */
[----:B0-----:R-:W-:-:S04]  /*0700*/  ISETP.NE.U32.AND P0, PT, RZ, UR4, PT ;  /* 0x00000004ff007c0c */ /* 0x001fc8000bf05070 */
[----:B-123--:R-:W-:-:S13]  /*0710*/  ISETP.NE.AND.EX P0, PT, RZ, UR5, PT, P0 ;  /* 0x00000005ff007c0c */ /* 0x00efda000bf05300 */
.L_x_3887:
        /* <DEDUP_REMOVED lines=11> */
[--C-:B-----5:R-:W-:Y:S02]  /*07d0*/  HADD2.F32 R81, -RZ, R44.reuse.H0_H0 ;  /* 0x2000002cff517230 */ /* 0x120fe40000004100 */
[----:B------:R-:W-:Y:S02]  /*07e0*/  HADD2.F32 R72, -RZ, R44.H1_H1 ;  /* 0x3000002cff487230 */ /* 0x000fe40000004100 */
[--C-:B------:R-:W-:Y:S02]  /*07f0*/  HADD2.F32 R79, -RZ, R45.reuse.H0_H0 ;  /* 0x2000002dff4f7230 */ /* 0x100fe40000004100 */
[----:B------:R-:W-:Y:S02]  /*0800*/  HADD2.F32 R74, -RZ, R45.H1_H1 ;  /* 0x3000002dff4a7230 */ /* 0x000fe40000004100 */
[--C-:B------:R-:W-:Y:S02]  /*0810*/  HADD2.F32 R78, -RZ, R46.reuse.H0_H0 ;  /* 0x2000002eff4e7230 */ /* 0x100fe40000004100 */
[----:B------:R-:W-:-:S02]  /*0820*/  HADD2.F32 R75, -RZ, R46.H1_H1 ;  /* 0x3000002eff4b7230 */ /* 0x000fc40000004100 */
[----:B------:R-:W-:Y:S02]  /*0830*/  HADD2.F32 R44, -RZ, R16.H0_H0 ;  /* 0x20000010ff2c7230 */ /* 0x000fe40000004100 */
[----:B------:R-:W-:Y:S02]  /*0840*/  HADD2.F32 R48, -RZ, R15.H0_H0 ;  /* 0x2000000fff307230 */ /* 0x000fe40000004100 */
[----:B------:R-:W-:Y:S02]  /*0850*/  HADD2.F32 R45, -RZ, R14.H0_H0 ;  /* 0x2000000eff2d7230 */ /* 0x000fe40000004100 */
[--C-:B------:R-:W-:Y:S02]  /*0860*/  HADD2.F32 R77, -RZ, R47.reuse.H0_H0 ;  /* 0x2000002fff4d7230 */ /* 0x100fe40000004100 */
[----:B------:R-:W-:Y:S02]  /*0870*/  HADD2.F32 R76, -RZ, R47.H1_H1 ;  /* 0x3000002fff4c7230 */ /* 0x000fe40000004100 */
[----:B------:R-:W-:-:S02]  /*0880*/  HADD2.F32 R53, -RZ, R13.H1_H1 ;  /* 0x3000000dff357230 */ /* 0x000fc40000004100 */
[----:B--2---:R-:W-:Y:S02]  /*0890*/  HADD2.F32 R46, -RZ, R40.H0_H0 ;  /* 0x20000028ff2e7230 */ /* 0x004fe40000004100 */
[----:B------:R-:W-:Y:S02]  /*08a0*/  HADD2.F32 R50, -RZ, R41.H0_H0 ;  /* 0x20000029ff327230 */ /* 0x000fe40000004100 */
[----:B------:R-:W-:Y:S02]  /*08b0*/  HADD2.F32 R49, -RZ, R42.H0_H0 ;  /* 0x2000002aff317230 */ /* 0x000fe40000004100 */
[----:B------:R-:W-:Y:S01]  /*08c0*/  FFMA.FTZ R81, R81, R44, R46 ;  /* 0x0000002c51517223 */ /* 0x000fe2000001002e */
[----:B------:R-:W-:Y:S02]  /*08d0*/  HADD2.F32 R44, -RZ, R14.H1_H1 ;  /* 0x3000000eff2c7230 */ /* 0x000fe40000004100 */
[----:B------:R-:W-:Y:S01]  /*08e0*/  FFMA.FTZ R79, R79, R48, R50 ;  /* 0x000000304f4f7223 */ /* 0x000fe20000010032 */
[----:B------:R-:W-:-:S02]  /*08f0*/  HADD2.F32 R48, -RZ, R13.H0_H0 ;  /* 0x2000000dff307230 */ /* 0x000fc40000004100 */
[----:B------:R-:W-:Y:S01]  /*0900*/  FFMA.FTZ R78, R78, R45, R49 ;  /* 0x0000002d4e4e7223 */ /* 0x000fe20000010031 */
[----:B------:R-:W-:Y:S02]  /*0910*/  HADD2.F32 R45, -RZ, R16.H1_H1 ;  /* 0x30000010ff2d7230 */ /* 0x000fe40000004100 */
[----:B------:R-:W-:Y:S02]  /*0920*/  HADD2.F32 R49, -RZ, R15.H1_H1 ;  /* 0x3000000fff317230 */ /* 0x000fe40000004100 */
[--C-:B------:R-:W-:Y:S02]  /*0930*/  HADD2.F32 R50, -RZ, R43.reuse.H0_H0 ;  /* 0x2000002bff327230 */ /* 0x100fe40000004100 */
[----:B------:R-:W-:Y:S02]  /*0940*/  HADD2.F32 R57, -RZ, R43.H1_H1 ;  /* 0x3000002bff397230 */ /* 0x000fe40000004100 */
[----:B------:R-:W-:Y:S02]  /*0950*/  HADD2.F32 R46, -RZ, R42.H1_H1 ;  /* 0x3000002aff2e7230 */ /* 0x000fe40000004100 */
[----:B------:R-:W-:Y:S01]  /*0960*/  FFMA.FTZ R77, R77, R48, R50 ;  /* 0x000000304d4d7223 */ /* 0x000fe20000010032 */
[----:B------:R-:W-:-:S02]  /*0970*/  HADD2.F32 R51, -RZ, R41.H1_H1 ;  /* 0x30000029ff337230 */ /* 0x000fc40000004100 */
[----:B------:R-:W-:Y:S01]  /*0980*/  FFMA.FTZ R76, R76, R53, R57 ;  /* 0x000000354c4c7223 */ /* 0x000fe20000010039 */
[----:B------:R-:W-:Y:S02]  /*0990*/  HADD2.F32 R47, -RZ, R40.H1_H1 ;  /* 0x30000028ff2f7230 */ /* 0x000fe40000004100 */
[----:B------:R-:W-:Y:S01]  /*09a0*/  FFMA.FTZ R75, R75, R44, R46 ;  /* 0x0000002c4b4b7223 */ /* 0x000fe2000001002e */
[----:B------:R-:W-:Y:S02]  /*09b0*/  FFMA.FTZ R74, R74, R49, R51 ;  /* 0x000000314a4a7223 */ /* 0x000fe40000010033 */
[----:B------:R-:W-:Y:S01]  /*09c0*/  FFMA.FTZ R72, R72, R45, R47 ;  /* 0x0000002d48487223 */ /* 0x000fe2000001002f */
[----:B------:R-:W-:Y:S02]  /*09d0*/  F2FP.F16.F32.PACK_AB R47, R76, R77 ;  /* 0x0000004d4c2f723e */ /* 0x000fe400000000ff */
[----:B------:R-:W-:Y:S02]  /*09e0*/  F2FP.F16.F32.PACK_AB R46, R75, R78 ;  /* 0x0000004e4b2e723e */ /* 0x000fe400000000ff */
[----:B------:R-:W-:-:S02]  /*09f0*/  F2FP.F16.F32.PACK_AB R45, R74, R79 ;  /* 0x0000004f4a2d723e */ /* 0x000fc400000000ff */
[----:B------:R-:W-:Y:S01]  /*0a00*/  F2FP.F16.F32.PACK_AB R44, R72, R81 ;  /* 0x00000051482c723e */ /* 0x000fe200000000ff */
[----:B------:R-:W-:Y:S06]  /*0a10*/  BRA `(.L_x_3879) ;  /* 0x0000000000707947 */ /* 0x000fec0003800000 */
.L_x_3878:
        /* <DEDUP_REMOVED lines=9> */
[----:B------:R-:W-:Y:S01]  /*0ab0*/  FMUL.FTZ R81, R81, R44 ;  /* 0x0000002c51517220 */ /* 0x000fe20000410000 */
[--C-:B------:R-:W-:Y:S02]  /*0ac0*/  HADD2.F32 R77, -RZ, R47.reuse.H0_H0 ;  /* 0x2000002fff4d7230 */ /* 0x100fe40000004100 */
[----:B------:R-:W-:Y:S01]  /*0ad0*/  FMUL.FTZ R79, R79, R46 ;  /* 0x0000002e4f4f7220 */ /* 0x000fe20000410000 */
[----:B------:R-:W-:-:S02]  /*0ae0*/  HADD2.F32 R76, -RZ, R47.H1_H1 ;  /* 0x3000002fff4c7230 */ /* 0x000fc40000004100 */
[----:B------:R-:W-:Y:S01]  /*0af0*/  FMUL.FTZ R78, R78, R45 ;  /* 0x0000002d4e4e7220 */ /* 0x000fe20000410000 */
[--C-:B------:R-:W-:Y:S02]  /*0b00*/  HADD2.F32 R46, -RZ, R13.reuse.H0_H0 ;  /* 0x2000000dff2e7230 */ /* 0x100fe40000004100 */
[----:B------:R-:W-:Y:S02]  /*0b10*/  HADD2.F32 R49, -RZ, R13.H1_H1 ;  /* 0x3000000dff317230 */ /* 0x000fe40000004100 */
[----:B------:R-:W-:Y:S02]  /*0b20*/  HADD2.F32 R44, -RZ, R14.H1_H1 ;  /* 0x3000000eff2c7230 */ /* 0x000fe40000004100 */
[----:B------:R-:W-:Y:S01]  /*0b30*/  FMUL.FTZ R77, R77, R46 ;  /* 0x0000002e4d4d7220 */ /* 0x000fe20000410000 */
[----:B------:R-:W-:Y:S02]  /*0b40*/  HADD2.F32 R47, -RZ, R15.H1_H1 ;  /* 0x3000000fff2f7230 */ /* 0x000fe40000004100 */
[----:B------:R-:W-:Y:S01]  /*0b50*/  FMUL.FTZ R76, R76, R49 ;  /* 0x000000314c4c7220 */ /* 0x000fe20000410000 */
[----:B------:R-:W-:-:S02]  /*0b60*/  HADD2.F32 R45, -RZ, R16.H1_H1 ;  /* 0x30000010ff2d7230 */ /* 0x000fc40000004100 */
[----:B------:R-:W-:Y:S01]  /*0b70*/  FMUL.FTZ R75, R75, R44 ;  /* 0x0000002c4b4b7220 */ /* 0x000fe20000410000 */
[----:B------:R-:W-:Y:S01]  /*0b80*/  FMUL.FTZ R74, R74, R47 ;  /* 0x0000002f4a4a7220 */ /* 0x000fe20000410000 */
[----:B------:R-:W-:Y:S01]  /*0b90*/  F2FP.F16.F32.PACK_AB R47, R76, R77 ;  /* 0x0000004d4c2f723e */ /* 0x000fe200000000ff */
[----:B------:R-:W-:Y:S02]  /*0ba0*/  FMUL.FTZ R72, R72, R45 ;  /* 0x0000002d48487220 */ /* 0x000fe40000410000 */
[----:B------:R-:W-:Y:S02]  /*0bb0*/  F2FP.F16.F32.PACK_AB R46, R75, R78 ;  /* 0x0000004e4b2e723e */ /* 0x000fe400000000ff */
[----:B------:R-:W-:Y:S02]  /*0bc0*/  F2FP.F16.F32.PACK_AB R45, R74, R79 ;  /* 0x0000004f4a2d723e */ /* 0x000fe400000000ff */
[----:B------:R-:W-:-:S07]  /*0bd0*/  F2FP.F16.F32.PACK_AB R44, R72, R81 ;  /* 0x00000051482c723e */ /* 0x000fce00000000ff */
.L_x_3879:
        /* <DEDUP_REMOVED lines=10> */
[--C-:B-----5:R-:W-:Y:S02]  /*0c80*/  HADD2.F32 R87, -RZ, R50.reuse.H0_H0 ;  /* 0x20000032ff577230 */ /* 0x120fe40000004100 */
[----:B------:R-:W-:Y:S02]  /*0c90*/  HADD2.F32 R84, -RZ, R50.H1_H1 ;  /* 0x30000032ff547230 */ /* 0x000fe40000004100 */
[----:B------:R-:W-:Y:S02]  /*0ca0*/  HADD2.F32 R91, -RZ, R48.H0_H0 ;  /* 0x20000030ff5b7230 */ /* 0x000fe40000004100 */
[----:B------:R-:W-:Y:S02]  /*0cb0*/  HADD2.F32 R89, -RZ, R49.H0_H0 ;  /* 0x20000031ff597230 */ /* 0x000fe40000004100 */
[----:B0-----:R-:W-:Y:S02]  /*0cc0*/  HADD2.F32 R44, -RZ, R8.H0_H0 ;  /* 0x20000008ff2c7230 */ /* 0x001fe40000004100 */
        /* <DEDUP_REMOVED lines=8> */
[----:B------:R-:W-:Y:S02]  /*0d50*/  HADD2.F32 R85, -RZ, R51.H1_H1 ;  /* 0x30000033ff557230 */ /* 0x000fe40000004100 */
[----:B------:R-:W-:Y:S01]  /*0d60*/  FFMA.FTZ R87, R87, R58, R80 ;  /* 0x0000003a57577223 */ /* 0x000fe20000010050 */
[----:B------:R-:W-:Y:S02]  /*0d70*/  HADD2.F32 R48, -RZ, R48.H1_H1 ;  /* 0x30000030ff307230 */ /* 0x000fe40000004100 */
[----:B------:R-:W-:Y:S02]  /*0d80*/  HADD2.F32 R49, -RZ, R49.H1_H1 ;  /* 0x30000031ff317230 */ /* 0x000fe40000004100 */
        /* <DEDUP_REMOVED lines=20> */
.L_x_3880:
[----:B-----5:R-:W-:Y:S02]  /*0ed0*/  HADD2.F32 R91, -RZ, R48.H0_H0 ;  /* 0x20000030ff5b7230 */ /* 0x020fe40000004100 */
[----:B0-----:R-:W-:Y:S02]  /*0ee0*/  HADD2.F32 R44, -RZ, R8.H0_H0 ;  /* 0x20000008ff2c7230 */ /* 0x001fe40000004100 */
[----:B------:R-:W-:Y:S02]  /*0ef0*/  HADD2.F32 R89, -RZ, R49.H0_H0 ;  /* 0x20000031ff597230 */ /* 0x000fe40000004100 */
[--C-:B------:R-:W-:Y:S02]  /*0f00*/  HADD2.F32 R87, -RZ, R50.reuse.H0_H0 ;  /* 0x20000032ff577230 */ /* 0x100fe40000004100 */
[----:B------:R-:W-:Y:S01]  /*0f10*/  FMUL.FTZ R91, R91, R44 ;  /* 0x0000002c5b5b7220 */ /* 0x000fe20000410000 */
[----:B------:R-:W-:Y:S02]  /*0f20*/  HADD2.F32 R84, -RZ, R50.H1_H1 ;  /* 0x30000032ff547230 */ /* 0x000fe40000004100 */
[----:B------:R-:W-:-:S02]  /*0f30*/  HADD2.F32 R86, -RZ, R51.H0_H0 ;  /* 0x20000033ff567230 */ /* 0x000fc40000004100 */
[----:B------:R-:W-:Y:S02]  /*0f40*/  HADD2.F32 R85, -RZ, R51.H1_H1 ;  /* 0x30000033ff557230 */ /* 0x000fe40000004100 */
[----:B------:R-:W-:Y:S02]  /*0f50*/  HADD2.F32 R48, -RZ, R48.H1_H1 ;  /* 0x30000030ff307230 */ /* 0x000fe40000004100 */
[----:B------:R-:W-:Y:S02]  /*0f60*/  HADD2.F32 R49, -RZ, R49.H1_H1 ;  /* 0x30000031ff317230 */ /* 0x000fe40000004100 */
[----:B------:R-:W-:Y:S02]  /*0f70*/  HADD2.F32 R46, -RZ, R7.H0_H0 ;  /* 0x20000007ff2e7230 */ /* 0x000fe40000004100 */
[----:B------:R-:W-:Y:S02]  /*0f80*/  HADD2.F32 R50, -RZ, R6.H0_H0 ;  /* 0x20000006ff327230 */ /* 0x000fe40000004100 */
        /* <DEDUP_REMOVED lines=16> */
.L_x_3881:
        /* <DEDUP_REMOVED lines=9> */
[----:B-----5:R-:W-:Y:S02]  /*1120*/  HADD2.F32 R94, -RZ, R48.H0_H0 ;  /* 0x20000030ff5e7230 */ /* 0x020fe40000004100 */
[----:B------:R-:W-:Y:S02]  /*1130*/  HADD2.F32 R90, -RZ, R49.H0_H0 ;  /* 0x20000031ff5a7230 */ /* 0x000fe40000004100 */
[----:B------:R-:W-:Y:S02]  /*1140*/  HADD2.F32 R96, -RZ, R50.H0_H0 ;  /* 0x20000032ff607230 */ /* 0x000fe40000004100 */
[----:B-1----:R-:W-:Y:S02]  /*1150*/  HADD2.F32 R45, -RZ, R22.H0_H0 ;  /* 0x20000016ff2d7230 */ /* 0x002fe40000004100 */
[----:B------:R-:W-:Y:S02]  /*1160*/  HADD2.F32 R59, -RZ, R40.H0_H0 ;  /* 0x20000028ff3b7230 */ /* 0x000fe40000004100 */
[----:B------:R-:W-:-:S02]  /*1170*/  HADD2.F32 R47, -RZ, R62.H0_H0 ;  /* 0x2000003eff2f7230 */ /* 0x000fc40000004100 */
[----:B------:R-:W-:Y:S02]  /*1180*/  HADD2.F32 R93, -RZ, R41.H0_H0 ;  /* 0x20000029ff5d7230 */ /* 0x000fe40000004100 */
[----:B------:R-:W-:Y:S01]  /*1190*/  FFMA.FTZ R94, R94, R45, R59 ;  /* 0x0000002d5e5e7223 */ /* 0x000fe2000001003b */
[----:B------:R-:W-:Y:S02]  /*11a0*/  HADD2.F32 R57, -RZ, R61.H0_H0 ;  /* 0x2000003dff397230 */ /* 0x000fe40000004100 */
[----:B------:R-:W-:Y:S02]  /*11b0*/  HADD2.F32 R95, -RZ, R42.H0_H0 ;  /* 0x2000002aff5f7230 */ /* 0x000fe40000004100 */
[----:B------:R-:W-:Y:S01]  /*11c0*/  FFMA.FTZ R90, R90, R47, R93 ;  /* 0x0000002f5a5a7223 */ /* 0x000fe2000001005d */
[----:B------:R-:W-:Y:S02]  /*11d0*/  HADD2.F32 R92, -RZ, R51.H0_H0 ;  /* 0x20000033ff5c7230 */ /* 0x000fe40000004100 */
[----:B------:R-:W-:-:S02]  /*11e0*/  HADD2.F32 R48, -RZ, R48.H1_H1 ;  /* 0x30000030ff307230 */ /* 0x000fc40000004100 */
[----:B------:R-:W-:Y:S01]  /*11f0*/  FFMA.FTZ R96, R96, R57, R95 ;  /* 0x0000003960607223 */ /* 0x000fe2000001005f */
[----:B------:R-:W-:Y:S02]  /*1200*/  HADD2.F32 R49, -RZ, R49.H1_H1 ;  /* 0x30000031ff317230 */ /* 0x000fe40000004100 */
[----:B------:R-:W-:Y:S02]  /*1210*/  HADD2.F32 R50, -RZ, R50.H1_H1 ;  /* 0x30000032ff327230 */ /* 0x000fe40000004100 */
[----:B------:R-:W-:Y:S02]  /*1220*/  HADD2.F32 R51, -RZ, R51.H1_H1 ;  /* 0x30000033ff337230 */ /* 0x000fe40000004100 */
[----:B------:R-:W-:Y:S02]  /*1230*/  HADD2.F32 R97, -RZ, R22.H1_H1 ;  /* 0x30000016ff617230 */ /* 0x000fe40000004100 */
[----:B------:R-:W-:Y:S02]  /*1240*/  HADD2.F32 R44, -RZ, R62.H1_H1 ;  /* 0x3000003eff2c7230 */ /* 0x000fe40000004100 */
[----:B------:R-:W-:-:S02]  /*1250*/  HADD2.F32 R45, -RZ, R61.H1_H1 ;  /* 0x3000003dff2d7230 */ /* 0x000fc40000004100 */
[--C-:B------:R-:W-:Y:S02]  /*1260*/  HADD2.F32 R47, -RZ, R60.reuse.H0_H0 ;  /* 0x2000003cff2f7230 */ /* 0x100fe40000004100 */
[--C-:B------:R-:W-:Y:S02]  /*1270*/  HADD2.F32 R93, -RZ, R43.reuse.H0_H0 ;  /* 0x2000002bff5d7230 */ /* 0x100fe40000004100 */
        /* <DEDUP_REMOVED lines=8> */
[----:B------:R-:W-:Y:S01]  /*1300*/  FFMA.FTZ R95, R49, R44, R46 ;  /* 0x0000002c315f7223 */ /* 0x000fe2000001002e */
[----:B------:R-:W-:Y:S01]  /*1310*/  F2FP.F16.F32.PACK_AB R47, R88, R92 ;  /* 0x0000005c582f723e */ /* 0x000fe200000000ff */
[----:B------:R-:W-:Y:S02]  /*1320*/  FFMA.FTZ R97, R48, R97, R57 ;  /* 0x0000006130617223 */ /* 0x000fe40000010039 */
[----:B------:R-:W-:Y:S02]  /*1330*/  F2FP.F16.F32.PACK_AB R46, R98, R96 ;  /* 0x00000060622e723e */ /* 0x000fe400000000ff */
[----:B------:R-:W-:-:S02]  /*1340*/  F2FP.F16.F32.PACK_AB R45, R95, R90 ;  /* 0x0000005a5f2d723e */ /* 0x000fc400000000ff */
[----:B------:R-:W-:Y:S01]  /*1350*/  F2FP.F16.F32.PACK_AB R44, R97, R94 ;  /* 0x0000005e612c723e */ /* 0x000fe200000000ff */
[----:B------:R-:W-:Y:S06]  /*1360*/  BRA `(.L_x_3883) ;  /* 0x0000000000707947 */ /* 0x000fec0003800000 */
.L_x_3882:
[----:B-----5:R-:W-:Y:S02]  /*1370*/  HADD2.F32 R94, -RZ, R48.H0_H0 ;  /* 0x20000030ff5e7230 */ /* 0x020fe40000004100 */
[----:B------:R-:W-:Y:S02]  /*1380*/  HADD2.F32 R90, -RZ, R49.H0_H0 ;  /* 0x20000031ff5a7230 */ /* 0x000fe40000004100 */
[----:B-1----:R-:W-:Y:S02]  /*1390*/  HADD2.F32 R45, -RZ, R22.H0_H0 ;  /* 0x20000016ff2d7230 */ /* 0x002fe40000004100 */
[----:B------:R-:W-:Y:S02]  /*13a0*/  HADD2.F32 R47, -RZ, R62.H0_H0 ;  /* 0x2000003eff2f7230 */ /* 0x000fe40000004100 */
[----:B------:R-:W-:Y:S02]  /*13b0*/  HADD2.F32 R96, -RZ, R50.H0_H0 ;  /* 0x20000032ff607230 */ /* 0x000fe40000004100 */
[----:B------:R-:W-:Y:S01]  /*13c0*/  FMUL.FTZ R94, R94, R45 ;  /* 0x0000002d5e5e7220 */ /* 0x000fe20000410000 */
[----:B------:R-:W-:-:S02]  /*13d0*/  HADD2.F32 R92, -RZ, R51.H0_H0 ;  /* 0x20000033ff5c7230 */ /* 0x000fc40000004100 */
[----:B------:R-:W-:Y:S01]  /*13e0*/  FMUL.FTZ R90, R90, R47 ;  /* 0x0000002f5a5a7220 */ /* 0x000fe20000410000 */
[----:B------:R-:W-:Y:S02]  /*13f0*/  HADD2.F32 R48, -RZ, R48.H1_H1 ;  /* 0x30000030ff307230 */ /* 0x000fe40000004100 */
[----:B------:R-:W-:Y:S02]  /*1400*/  HADD2.F32 R49, -RZ, R49.H1_H1 ;  /* 0x30000031ff317230 */ /* 0x000fe40000004100 */
[----:B------:R-:W-:Y:S02]  /*1410*/  HADD2.F32 R50, -RZ, R50.H1_H1 ;  /* 0x30000032ff327230 */ /* 0x000fe40000004100 */
[----:B------:R-:W-:Y:S02]  /*1420*/  HADD2.F32 R57, -RZ, R61.H0_H0 ;  /* 0x2000003dff397230 */ /* 0x000fe40000004100 */
[----:B------:R-:W-:Y:S02]  /*1430*/  HADD2.F32 R51, -RZ, R51.H1_H1 ;  /* 0x30000033ff337230 */ /* 0x000fe40000004100 */
[----:B------:R-:W-:-:S02]  /*1440*/  HADD2.F32 R47, -RZ, R60.H0_H0 ;  /* 0x2000003cff2f7230 */ /* 0x000fc40000004100 */
[----:B------:R-:W-:Y:S01]  /*1450*/  FMUL.FTZ R96, R96, R57 ;  /* 0x0000003960607220 */ /* 0x000fe20000410000 */
[----:B------:R-:W-:Y:S02]  /*1460*/  HADD2.F32 R88, -RZ, R60.H1_H1 ;  /* 0x3000003cff587230 */ /* 0x000fe40000004100 */
        /* <DEDUP_REMOVED lines=12> */
.L_x_3883:
        /* <DEDUP_REMOVED lines=9> */
[--C-:B-1---5:R-:W-:Y:S02]  /*15c0*/  HADD2.F32 R45, -RZ, R50.reuse.H0_H0 ;  /* 0x20000032ff2d7230 */ /* 0x122fe40000004100 */
[----:B------:R-:W-:Y:S02]  /*15d0*/  HADD2.F32 R54, -RZ, R50.H1_H1 ;  /* 0x30000032ff367230 */ /* 0x000fe40000004100 */
[----:B------:R-:W-:Y:S02]  /*15e0*/  HADD2.F32 R57, -RZ, R48.H0_H0 ;  /* 0x20000030ff397230 */ /* 0x000fe40000004100 */
[----:B------:R-:W-:Y:S02]  /*15f0*/  HADD2.F32 R55, -RZ, R49.H0_H0 ;  /* 0x20000031ff377230 */ /* 0x000fe40000004100 */
[----:B------:R-:W-:Y:S02]  /*1600*/  HADD2.F32 R44, -RZ, R63.H0_H0 ;  /* 0x2000003fff2c7230 */ /* 0x000fe40000004100 */
[----:B------:R-:W-:-:S02]  /*1610*/  HADD2.F32 R100, -RZ, R40.H0_H0 ;  /* 0x20000028ff647230 */ /* 0x000fc40000004100 */
[----:B------:R-:W-:Y:S02]  /*1620*/  HADD2.F32 R46, -RZ, R69.H0_H0 ;  /* 0x20000045ff2e7230 */ /* 0x000fe40000004100 */
[----:B------:R-:W-:Y:S02]  /*1630*/  HADD2.F32 R102, -RZ, R41.H0_H0 ;  /* 0x20000029ff667230 */ /* 0x000fe40000004100 */
[----:B------:R-:W-:Y:S01]  /*1640*/  FFMA.FTZ R57, R57, R44, R100 ;  /* 0x0000002c39397223 */ /* 0x000fe20000010064 */
[----:B------:R-:W-:Y:S02]  /*1650*/  HADD2.F32 R50, -RZ, R68.H0_H0 ;  /* 0x20000044ff327230 */ /* 0x000fe40000004100 */
[----:B------:R-:W-:Y:S02]  /*1660*/  HADD2.F32 R104, -RZ, R42.H0_H0 ;  /* 0x2000002aff687230 */ /* 0x000fe40000004100 */
[----:B------:R-:W-:Y:S01]  /*1670*/  FFMA.FTZ R55, R55, R46, R102 ;  /* 0x0000002e37377223 */ /* 0x000fe20000010066 */
[----:B------:R-:W-:-:S02]  /*1680*/  HADD2.F32 R56, -RZ, R49.H1_H1 ;  /* 0x30000031ff387230 */ /* 0x000fc40000004100 */
[--C-:B------:R-:W-:Y:S02]  /*1690*/  HADD2.F32 R49, -RZ, R51.reuse.H0_H0 ;  /* 0x20000033ff317230 */ /* 0x100fe40000004100 */
[----:B------:R-:W-:Y:S02]  /*16a0*/  HADD2.F32 R58, -RZ, R51.H1_H1 ;  /* 0x30000033ff3a7230 */ /* 0x000fe40000004100 */
[----:B------:R-:W-:Y:S01]  /*16b0*/  FFMA.FTZ R51, R45, R50, R104 ;  /* 0x000000322d337223 */ /* 0x000fe20000010068 */
[----:B------:R-:W-:Y:S02]  /*16c0*/  HADD2.F32 R99, -RZ, R67.H1_H1 ;  /* 0x30000043ff637230 */ /* 0x000fe40000004100 */
[----:B------:R-:W-:Y:S02]  /*16d0*/  HADD2.F32 R107, -RZ, R43.H1_H1 ;  /* 0x3000002bff6b7230 */ /* 0x000fe40000004100 */
[----:B------:R-:W-:Y:S02]  /*16e0*/  HADD2.F32 R48, -RZ, R48.H1_H1 ;  /* 0x30000030ff307230 */ /* 0x000fe40000004100 */
[----:B------:R-:W-:-:S02]  /*16f0*/  HADD2.F32 R45, -RZ, R63.H1_H1 ;  /* 0x3000003fff2d7230 */ /* 0x000fc40000004100 */
[----:B------:R-:W-:Y:S01]  /*1700*/  FFMA.FTZ R50, R58, R99, R107 ;  /* 0x000000633a327223 */ /* 0x000fe2000001006b */
[----:B------:R-:W-:Y:S02]  /*1710*/  HADD2.F32 R47, -RZ, R69.H1_H1 ;  /* 0x30000045ff2f7230 */ /* 0x000fe40000004100 */
[----:B------:R-:W-:Y:S02]  /*1720*/  HADD2.F32 R59, -RZ, R68.H1_H1 ;  /* 0x30000044ff3b7230 */ /* 0x000fe40000004100 */
[----:B------:R-:W-:Y:S02]  /*1730*/  HADD2.F32 R44, -RZ, R67.H0_H0 ;  /* 0x20000043ff2c7230 */ /* 0x000fe40000004100 */
[----:B------:R-:W-:Y:S02]  /*1740*/  HADD2.F32 R46, -RZ, R43.H0_H0 ;  /* 0x2000002bff2e7230 */ /* 0x000fe40000004100 */
        /* <DEDUP_REMOVED lines=12> */
.L_x_3884:
[--C-:B-1---5:R-:W-:Y:S02]  /*1810*/  HADD2.F32 R45, -RZ, R50.reuse.H0_H0 ;  /* 0x20000032ff2d7230 */ /* 0x122fe40000004100 */
[----:B------:R-:W-:Y:S02]  /*1820*/  HADD2.F32 R54, -RZ, R50.H1_H1 ;  /* 0x30000032ff367230 */ /* 0x000fe40000004100 */
[----:B------:R-:W-:Y:S02]  /*1830*/  HADD2.F32 R57, -RZ, R48.H0_H0 ;  /* 0x20000030ff397230 */ /* 0x000fe40000004100 */
[----:B------:R-:W-:Y:S02]  /*1840*/  HADD2.F32 R44, -RZ, R63.H0_H0 ;  /* 0x2000003fff2c7230 */ /* 0x000fe40000004100 */
[----:B------:R-:W-:Y:S02]  /*1850*/  HADD2.F32 R50, -RZ, R68.H0_H0 ;  /* 0x20000044ff327230 */ /* 0x000fe40000004100 */
[----:B------:R-:W-:-:S02]  /*1860*/  HADD2.F32 R55, -RZ, R49.H0_H0 ;  /* 0x20000031ff377230 */ /* 0x000fc40000004100 */
[----:B------:R-:W-:Y:S01]  /*1870*/  FMUL.FTZ R57, R57, R44 ;  /* 0x0000002c39397220 */ /* 0x000fe20000410000 */
[----:B------:R-:W-:Y:S02]  /*1880*/  HADD2.F32 R56, -RZ, R49.H1_H1 ;  /* 0x30000031ff387230 */ /* 0x000fe40000004100 */
[--C-:B------:R-:W-:Y:S02]  /*1890*/  HADD2.F32 R49, -RZ, R51.reuse.H0_H0 ;  /* 0x20000033ff317230 */ /* 0x100fe40000004100 */
[----:B------:R-:W-:Y:S02]  /*18a0*/  HADD2.F32 R58, -RZ, R51.H1_H1 ;  /* 0x30000033ff3a7230 */ /* 0x000fe40000004100 */
[----:B------:R-:W-:Y:S01]  /*18b0*/  FMUL.FTZ R51, R45, R50 ;  /* 0x000000322d337220 */ /* 0x000fe20000410000 */
[----:B------:R-:W-:Y:S02]  /*18c0*/  HADD2.F32 R99, -RZ, R67.H1_H1 ;  /* 0x30000043ff637230 */ /* 0x000fe40000004100 */
[----:B------:R-:W-:-:S02]  /*18d0*/  HADD2.F32 R48, -RZ, R48.H1_H1 ;  /* 0x30000030ff307230 */ /* 0x000fc40000004100 */
[----:B------:R-:W-:Y:S02]  /*18e0*/  HADD2.F32 R46, -RZ, R69.H0_H0 ;  /* 0x20000045ff2e7230 */ /* 0x000fe40000004100 */
[----:B------:R-:W-:Y:S01]  /*18f0*/  FMUL.FTZ R50, R58, R99 ;  /* 0x000000633a327220 */ /* 0x000fe20000410000 */
[----:B------:R-:W-:Y:S02]  /*1900*/  HADD2.F32 R44, -RZ, R67.H0_H0 ;  /* 0x20000043ff2c7230 */ /* 0x000fe40000004100 */
        /* <DEDUP_REMOVED lines=12> */
.L_x_3885:
        /* <DEDUP_REMOVED lines=123> */
.L_x_3909:
[----:B01----:R-:W-:Y:S01]  /*2180*/  FADD.FTZ R101, R101, R44 ;  /* 0x0000002c65657221 */ /* 0x003fe20000010000 */
[----:B------:R-:W-:Y:S01]  /*2190*/  FMUL.FTZ R44, R53, R53 ;  /* 0x00000035352c7220 */ /* 0x000fe20000410000 */
[----:B------:R-:W-:Y:S01]  /*21a0*/  ISETP.NE.AND P1, PT, RZ, UR9, PT ;  /* 0x00000009ff007c0c */ /* 0x000fe2000bf25270 */
[----:B------:R-:W-:Y:S02]  /*21b0*/  HADD2.F32 R102, -RZ, R64.H0_H0 ;  /* 0x20000040ff667230 */ /* 0x000fe40000004100 */
[----:B------:R-:W-:Y:S01]  /*21c0*/  FFMA.FTZ R52, R101, R52, UR10 ;  /* 0x0000000a65347e23 */ /* 0x000fe20008010034 */
[----:B------:R-:W-:Y:S01]  /*21d0*/  HADD2.F32 R104, -RZ, R27.H0_H0 ;  /* 0x2000001bff687230 */ /* 0x000fe20000004100 */
[----:B------:R-:W-:Y:S02]  /*21e0*/  FSEL R47, R44, RZ, P1 ;  /* 0x000000ff2c2f7208 */ /* 0x000fe40000800000 */
[----:B------:R-:W-:-:S03]  /*21f0*/  FSEL R45, R53, RZ, !P1 ;  /* 0x000000ff352d7208 */ /* 0x000fc60004800000 */
[----:B------:R-:W-:Y:S02]  /*2200*/  FADD.FTZ R100, R52, R47 ;  /* 0x0000002f34647221 */ /* 0x000fe40000010000 */
        /* <DEDUP_REMOVED lines=33> */
[----:B------:R-:W-:-:S02]  /*2420*/  HADD2.F32 R54, -RZ, R20.H1_H1 ;  /* 0x30000014ff367230 */ /* 0x000fc40000004100 */
[C---:B0-----:R-:W-:Y:S01]  /*2430*/  FMUL.FTZ R51, R82.reuse, R59 ;  /* 0x0000003b52337220 */ /* 0x041fe20000410000 */
[----:B------:R-:W-:Y:S02]  /*2440*/  HADD2.F32 R56, -RZ, R36.H1_H1 ;  /* 0x30000024ff387230 */ /* 0x000fe40000004100 */
[C---:B------:R-:W-:Y:S01]  /*2450*/  FMUL.FTZ R50, R82.reuse, R117 ;  /* 0x0000007552327220 */ /* 0x040fe20000410000 */
[----:B------:R-:W-:Y:S02]  /*2460*/  HADD2.F32 R45, -RZ, R20.H0_H0 ;  /* 0x20000014ff2d7230 */ /* 0x000fe40000004100 */
[C---:B------:R-:W-:Y:S01]  /*2470*/  FMUL.FTZ R44, R82.reuse, R44 ;  /* 0x0000002c522c7220 */ /* 0x040fe20000410000 */
[----:B------:R-:W-:Y:S02]  /*2480*/  HADD2.F32 R49, -RZ, R36.H0_H0 ;  /* 0x20000024ff317230 */ /* 0x000fe40000004100 */
[----:B------:R-:W-:Y:S01]  /*2490*/  FMUL.FTZ R52, R82, R52 ;  /* 0x0000003452347220 */ /* 0x000fe20000410000 */
[----:B------:R-:W-:-:S02]  /*24a0*/  HADD2.F32 R55, -RZ, R19.H0_H0 ;  /* 0x20000013ff377230 */ /* 0x000fc40000004100 */
[----:B------:R-:W-:Y:S01]  /*24b0*/  FFMA.FTZ R51, R51, R54, R56 ;  /* 0x0000003633337223 */ /* 0x000fe20000010038 */
[----:B------:R-:W-:Y:S02]  /*24c0*/  HADD2.F32 R85, -RZ, R37.H0_H0 ;  /* 0x20000025ff557230 */ /* 0x000fe40000004100 */
[----:B------:R-:W-:Y:S01]  /*24d0*/  FFMA.FTZ R50, R50, R45, R49 ;  /* 0x0000002d32327223 */ /* 0x000fe20000010031 */
[----:B------:R-:W-:Y:S02]  /*24e0*/  HADD2.F32 R95, -RZ, R19.H1_H1 ;  /* 0x30000013ff5f7230 */ /* 0x000fe40000004100 */
[----:B------:R-:W-:Y:S01]  /*24f0*/  FMUL.FTZ R81, R82, R81 ;  /* 0x0000005152517220 */ /* 0x000fe20000410000 */
[----:B------:R-:W-:Y:S02]  /*2500*/  HADD2.F32 R97, -RZ, R37.H1_H1 ;  /* 0x30000025ff617230 */ /* 0x000fe40000004100 */
[----:B------:R-:W-:Y:S01]  /*2510*/  FFMA.FTZ R54, R44, R55, R85 ;  /* 0x000000372c367223 */ /* 0x000fe20000010055 */
[----:B------:R-:W-:-:S02]  /*2520*/  HADD2.F32 R80, -RZ, R17.H0_H0 ;  /* 0x20000011ff507230 */ /* 0x000fc40000004100 */
[----:B------:R-:W-:Y:S01]  /*2530*/  FMUL.FTZ R115, R82, R115 ;  /* 0x0000007352737220 */ /* 0x000fe20000410000 */
[----:B------:R-:W-:Y:S02]  /*2540*/  HADD2.F32 R84, -RZ, R39.H0_H0 ;  /* 0x20000027ff547230 */ /* 0x000fe40000004100 */
[----:B------:R-:W-:Y:S01]  /*2550*/  FFMA.FTZ R59, R52, R95, R97 ;  /* 0x0000005f343b7223 */ /* 0x000fe20000010061 */
[----:B------:R-:W-:Y:S02]  /*2560*/  HADD2.F32 R44, -RZ, R18.H0_H0 ;  /* 0x20000012ff2c7230 */ /* 0x000fe40000004100 */
[C---:B------:R-:W-:Y:S01]  /*2570*/  FMUL.FTZ R95, R82.reuse, R46 ;  /* 0x0000002e525f7220 */ /* 0x040fe20000410000 */
[----:B------:R-:W-:Y:S02]  /*2580*/  HADD2.F32 R52, -RZ, R38.H0_H0 ;  /* 0x20000026ff347230 */ /* 0x000fe40000004100 */
[----:B------:R-:W-:Y:S01]  /*2590*/  FMUL.FTZ R76, R82, R76 ;  /* 0x0000004c524c7220 */ /* 0x000fe20000410000 */
[----:B------:R-:W-:-:S02]  /*25a0*/  HADD2.F32 R56, -RZ, R18.H1_H1 ;  /* 0x30000012ff387230 */ /* 0x000fc40000004100 */
[----:B------:R-:W-:Y:S01]  /*25b0*/  FFMA.FTZ R95, R95, R80, R84 ;  /* 0x000000505f5f7223 */ /* 0x000fe20000010054 */
[----:B------:R-:W-:Y:S02]  /*25c0*/  HADD2.F32 R58, -RZ, R38.H1_H1 ;  /* 0x30000026ff3a7230 */ /* 0x000fe40000004100 */
        /* <DEDUP_REMOVED lines=25> */
[----:B------:R-:W-:Y:S02]  /*2760*/  HADD2.F32 R48, -RZ, R10.H1_H1 ;  /* 0x3000000aff307230 */ /* 0x000fe40000004100 */
[C---:B------:R-:W-:Y:S01]  /*2770*/  FMUL.FTZ R72, R82.reuse, R72 ;  /* 0x0000004852487220 */ /* 0x040fe20000410000 */
[----:B------:R-:W-:Y:S02]  /*2780*/  HADD2.F32 R56, -RZ, R34.H1_H1 ;  /* 0x30000022ff387230 */ /* 0x000fe40000004100 */
[----:B------:R-:W-:Y:S01]  /*2790*/  FMUL.FTZ R103, R82, R119 ;  /* 0x0000007752677220 */ /* 0x000fe20000410000 */
[----:B------:R-:W-:-:S02]  /*27a0*/  HADD2.F32 R45, -RZ, R9.H1_H1 ;  /* 0x30000009ff2d7230 */ /* 0x000fc40000004100 */
[----:B------:R-:W-:Y:S01]  /*27b0*/  FFMA.FTZ R88, R87, R88, R44 ;  /* 0x0000005857587223 */ /* 0x000fe2000001002c */
[----:B------:R-:W-:Y:S02]  /*27c0*/  HADD2.F32 R49, -RZ, R35.H1_H1 ;  /* 0x30000023ff317230 */ /* 0x000fe40000004100 */
[----:B------:R-:W-:Y:S01]  /*27d0*/  FFMA.FTZ R97, R97, R48, R56 ;  /* 0x0000003061617223 */ /* 0x000fe20000010038 */
[----:B------:R-:W-:Y:S02]  /*27e0*/  HADD2.F32 R76, -RZ, R9.H0_H0 ;  /* 0x20000009ff4c7230 */ /* 0x000fe40000004100 */
[----:B------:R-:W-:Y:S01]  /*27f0*/  FMUL.FTZ R79, R82, R79 ;  /* 0x0000004f524f7220 */ /* 0x000fe20000410000 */
[----:B------:R-:W-:Y:S02]  /*2800*/  HADD2.F32 R84, -RZ, R35.H0_H0 ;  /* 0x20000023ff547230 */ /* 0x000fe40000004100 */
        /* <DEDUP_REMOVED lines=10> */
[----:B------:R-:W-:Y:S01]  /*28b0*/  FMUL.FTZ R107, R82, R111 ;  /* 0x0000006f526b7220 */ /* 0x000fe20000410000 */
[----:B------:R-:W-:Y:S02]  /*28c0*/  HADD2.F32 R48, -RZ, R30.H1_H1 ;  /* 0x3000001eff307230 */ /* 0x000fe40000004100 */
[----:B------:R-:W-:Y:S01]  /*28d0*/  FFMA.FTZ R84, R84, R45, R49 ;  /* 0x0000002d54547223 */ /* 0x000fe20000010031 */
[----:B------:R-:W-:Y:S02]  /*28e0*/  HADD2.F32 R45, -RZ, R2.H0_H0 ;  /* 0x20000002ff2d7230 */ /* 0x000fe40000004100 */
[----:B------:R-:W-:Y:S01]  /*28f0*/  FMUL.FTZ R91, R82, R121 ;  /* 0x00000079525b7220 */ /* 0x000fe20000410000 */
[----:B------:R-:W-:Y:S02]  /*2900*/  HADD2.F32 R49, -RZ, R30.H0_H0 ;  /* 0x2000001eff317230 */ /* 0x000fe40000004100 */
[----:B------:R-:W-:Y:S01]  /*2910*/  FFMA.FTZ R107, R107, R44, R48 ;  /* 0x0000002c6b6b7223 */ /* 0x000fe20000010030 */
[----:B------:R-:W-:-:S02]  /*2920*/  HADD2.F32 R56, -RZ, R3.H0_H0 ;  /* 0x20000003ff387230 */ /* 0x000fc40000004100 */
[----:B------:R-:W-:Y:S01]  /*2930*/  FMUL.FTZ R74, R82, R74 ;  /* 0x0000004a524a7220 */ /* 0x000fe20000410000 */
[----:B------:R-:W-:Y:S02]  /*2940*/  HADD2.F32 R72, -RZ, R29.H0_H0 ;  /* 0x2000001dff487230 */ /* 0x000fe40000004100 */
[----:B------:R-:W-:Y:S01]  /*2950*/  FFMA.FTZ R96, R96, R45, R49 ;  /* 0x0000002d60607223 */ /* 0x000fe20000010031 */
[----:B------:R-:W-:Y:S01]  /*2960*/  HADD2.F32 R113, -RZ, R3.H1_H1 ;  /* 0x30000003ff717230 */ /* 0x000fe20000004100 */
[----:B------:R-:W0:Y:S01]  /*2970*/  @!P2 LDC.64 R44, c[0x0][0x3c0] ;  /* 0x0000f000ff2cab82 */ /* 0x000e220000000a00 */
[----:B------:R-:W-:Y:S02]  /*2980*/  HADD2.F32 R115, -RZ, R29.H1_H1 ;  /* 0x3000001dff737230 */ /* 0x000fe40000004100 */
[----:B------:R-:W-:Y:S01]  /*2990*/  FFMA.FTZ R91, R91, R56, R72 ;  /* 0x000000385b5b7223 */ /* 0x000fe20000010048 */
[----:B------:R-:W-:Y:S02]  /*29a0*/  HADD2.F32 R79, -RZ, R0.H0_H0 ;  /* 0x20000000ff4f7230 */ /* 0x000fe40000004100 */
[----:B------:R-:W-:Y:S01]  /*29b0*/  FMUL.FTZ R57, R82, R57 ;  /* 0x0000003952397220 */ /* 0x000fe20000410000 */
[----:B------:R-:W-:-:S02]  /*29c0*/  HADD2.F32 R109, -RZ, R31.H0_H0 ;  /* 0x2000001fff6d7230 */ /* 0x000fc40000004100 */
[----:B------:R-:W-:Y:S01]  /*29d0*/  FFMA.FTZ R86, R74, R113, R115 ;  /* 0x000000714a567223 */ /* 0x000fe20000010073 */
[--C-:B------:R-:W-:Y:S02]  /*29e0*/  HADD2.F32 R90, -RZ, R23.reuse.H0_H0 ;  /* 0x20000017ff5a7230 */ /* 0x100fe40000004100 */
[C---:B------:R-:W-:Y:S01]  /*29f0*/  FMUL.FTZ R98, R82.reuse, R123 ;  /* 0x0000007b52627220 */ /* 0x040fe20000410000 */
[--C-:B------:R-:W-:Y:S02]  /*2a00*/  HADD2.F32 R48, -RZ, R24.reuse.H0_H0 ;  /* 0x20000018ff307230 */ /* 0x100fe40000004100 */
        /* <DEDUP_REMOVED lines=12> */
[----:B------:R-:W-:Y:S01]  /*2ad0*/  FFMA.FTZ R99, R99, R56, R72 ;  /* 0x0000003863637223 */ /* 0x000fe20000010048 */
[----:B------:R-:W-:Y:S01]  /*2ae0*/  FFMA.FTZ R109, R78, R113, R115 ;  /* 0x000000714e6d7223 */ /* 0x000fe20000010073 */
[----:B------:R-:W-:Y:S01]  /*2af0*/  HADD2.F32 R49, -RZ, R66.H0_H0 ;  /* 0x20000042ff317230 */ /* 0x000fe20000004100 */
[----:B------:R-:W1:Y:S01]  /*2b00*/  @!P2 LDC.64 R56, c[0x0][0x3c8] ;  /* 0x0000f200ff38ab82 */ /* 0x000e620000000a00 */
[----:B------:R-:W-:Y:S02]  /*2b10*/  HADD2.F32 R111, -RZ, R25.H0_H0 ;  /* 0x20000019ff6f7230 */ /* 0x000fe40000004100 */
[----:B------:R-:W-:Y:S01]  /*2b20*/  FFMA.FTZ R101, R101, R74, R76 ;  /* 0x0000004a65657223 */ /* 0x000fe2000001004c */
[----:B------:R-:W-:Y:S02]  /*2b30*/  HADD2.F32 R72, -RZ, R65.H0_H0 ;  /* 0x20000041ff487230 */ /* 0x000fe40000004100 */
[----:B------:R-:W-:Y:S01]  /*2b40*/  FMUL.FTZ R47, R82, R47 ;  /* 0x0000002f522f7220 */ /* 0x000fe20000410000 */
[----:B------:R-:W-:-:S02]  /*2b50*/  HADD2.F32 R74, -RZ, R26.H0_H0 ;  /* 0x2000001aff4a7230 */ /* 0x000fc40000004100 */
[----:B------:R-:W-:Y:S01]  /*2b60*/  FFMA.FTZ R92, R92, R49, R111 ;  /* 0x000000315c5c7223 */ /* 0x000fe2000001006f */
[----:B0-----:R-:W-:Y:S01]  /*2b70*/  @!P2 IMAD.WIDE R48, R70, 0x4, R44 ;  /* 0x000000044630a825 */ /* 0x001fe200078e022c */
[----:B------:R-:W0:Y:S03]  /*2b80*/  LDC.64 R78, c[0x0][0x428] ;  /* 0x00010a00ff4e7b82 */ /* 0x000e260000000a00 */
[----:B------:R-:W-:Y:S01]  /*2b90*/  FMUL.FTZ R44, R82, R89 ;  /* 0x00000059522c7220 */ /* 0x000fe20000410000 */
[----:B------:R-:W-:Y:S01]  /*2ba0*/  FFMA.FTZ R89, R47, R72, R74 ;  /* 0x000000482f597223 */ /* 0x000fe2000001004a */
[----:B------:R-:W-:Y:S01]  /*2bb0*/  F2FP.F16.F32.PACK_AB R47, R80, R95 ;  /* 0x0000005f502f723e */ /* 0x000fe200000000ff */
[----:B------:R-:W-:Y:S01]  /*2bc0*/  HADD2.F32 R100, -RZ, R65.H1_H1 ;  /* 0x30000041ff647230 */ /* 0x000fe20000004100 */
[----:B------:R-:W-:Y:S01]  /*2bd0*/  F2FP.F16.F32.PACK_AB R46, R46, R81 ;  /* 0x000000512e2e723e */ /* 0x000fe200000000ff */
[----:B------:R-:W-:-:S02]  /*2be0*/  HADD2.F32 R76, -RZ, R26.H1_H1 ;  /* 0x3000001aff4c7230 */ /* 0x000fc40000004100 */
[C---:B------:R-:W-:Y:S01]  /*2bf0*/  FMUL.FTZ R75, R82.reuse, R75 ;  /* 0x0000004b524b7220 */ /* 0x040fe20000410000 */
[----:B------:R-:W2:Y:S01]  /*2c00*/  LDC.64 R80, c[0x0][0x380] ;  /* 0x0000e000ff507b82 */ /* 0x000ea20000000a00 */
[----:B------:R-:W-:Y:S02]  /*2c10*/  HADD2.F32 R105, -RZ, R64.H1_H1 ;  /* 0x30000040ff697230 */ /* 0x000fe40000004100 */
[----:B------:R-:W-:Y:S01]  /*2c20*/  FMUL.FTZ R77, R82, R77 ;  /* 0x0000004d524d7220 */ /* 0x000fe20000410000 */
[----:B------:R-:W-:Y:S01]  /*2c30*/  HADD2.F32 R111, -RZ, R27.H1_H1 ;  /* 0x3000001bff6f7230 */ /* 0x000fe20000004100 */
[----:B------:R3:W-:Y:S01]  /*2c40*/  @!P2 STG.E desc[UR6][R48.64], R53 ;  /* 0x000000353000a986 */ /* 0x0007e2000c101906 */
[----:B------:R-:W-:Y:S01]  /*2c50*/  FFMA.FTZ R100, R75, R100, R76 ;  /* 0x000000644b647223 */ /* 0x000fe2000001004c */
[----:B------:R-:W-:Y:S01]  /*2c60*/  FFMA.FTZ R102, R77, R102, R104 ;  /* 0x000000664d667223 */ /* 0x000fe20000010068 */
[----:B------:R-:W-:Y:S01]  /*2c70*/  F2FP.F16.F32.PACK_AB R45, R59, R54 ;  /* 0x000000363b2d723e */ /* 0x000fe200000000ff */
[----:B------:R-:W-:Y:S01]  /*2c80*/  FFMA.FTZ R105, R44, R105, R111 ;  /* 0x000000692c697223 */ /* 0x000fe2000001006f */
[----:B------:R-:W-:-:S02]  /*2c90*/  F2FP.F16.F32.PACK_AB R44, R51, R50 ;  /* 0x00000032332c723e */ /* 0x000fc400000000ff */
[----:B------:R-:W-:Y:S02]  /*2ca0*/  F2FP.F16.F32.PACK_AB R51, R94, R103 ;  /* 0x000000675e33723e */ /* 0x000fe400000000ff */
[----:B------:R-:W-:Y:S02]  /*2cb0*/  F2FP.F16.F32.PACK_AB R50, R97, R88 ;  /* 0x000000586132723e */ /* 0x000fe400000000ff */
[----:B------:R-:W-:Y:S01]  /*2cc0*/  F2FP.F16.F32.PACK_AB R54, R107, R96 ;  /* 0x000000606b36723e */ /* 0x000fe200000000ff */
[--C-:B0-----:R-:W-:Y:S01]  /*2cd0*/  IMAD.WIDE.U32 R74, R71, 0x10, R78.reuse ;  /* 0x00000010474a7825 */ /* 0x101fe200078e004e */
[----:B---3--:R-:W-:Y:S02]  /*2ce0*/  F2FP.F16.F32.PACK_AB R48, R55, R52 ;  /* 0x000000343730723e */ /* 0x008fe400000000ff */
[----:B------:R-:W-:Y:S01]  /*2cf0*/  F2FP.F16.F32.PACK_AB R49, R85, R58 ;  /* 0x0000003a5531723e */ /* 0x000fe200000000ff */
[----:B------:R-:W-:Y:S01]  /*2d00*/  IMAD.WIDE.U32 R72, R73, 0x10, R78 ;  /* 0x0000001049487825 */ /* 0x000fe200078e004e */
[----:B------:R-:W-:-:S02]  /*2d10*/  F2FP.F16.F32.PACK_AB R52, R84, R87 ;  /* 0x000000575434723e */ /* 0x000fc400000000ff */
[----:B------:R-:W-:Y:S01]  /*2d20*/  F2FP.F16.F32.PACK_AB R55, R109, R98 ;  /* 0x000000626d37723e */ /* 0x000fe200000000ff */
[----:B-1----:R-:W-:Y:S01]  /*2d30*/  @!P2 IMAD.WIDE R84, R70, 0x4, R56 ;  /* 0x000000044654a825 */ /* 0x002fe200078e0238 */
        /* <DEDUP_REMOVED lines=9> */
[----:B--2---:R-:W-:-:S03]  /*2dd0*/  LEA R70, R80, R70, 0x2 ;  /* 0x0000004650467211 */ /* 0x004fc600078e10ff */
[----:B------:R0:W-:Y:S01]  /*2de0*/  STG.E.128 desc[UR6][R72.64], R48 ;  /* 0x0000003048007986 */ /* 0x0001e2000c101d06 */
[----:B------:R-:W-:-:S03]  /*2df0*/  ISETP.GE.AND P1, PT, R70, R81, PT ;  /* 0x000000514600720c */ /* 0x000fc60003f26270 */
[----:B------:R0:W-:Y:S04]  /*2e00*/  STG.E.128 desc[UR6][R76.64], R52 ;  /* 0x000000344c007986 */ /* 0x0001e8000c101d06 */
[----:B------:R0:W-:Y:S06]  /*2e10*/  STG.E.128 desc[UR6][R78.64], R56 ;  /* 0x000000384e007986 */ /* 0x0001ec000c101d06 */
[----:B------:R-:W-:Y:S05]  /*2e20*/  @!P1 BRA `(.L_x_3887) ;  /* 0xffffffd8003c9947 */ /* 0x000fea000383ffff */
[----:B------:R-:W-:Y:S05]  /*2e30*/  EXIT ;  /* 0x000000000000794d */ /* 0x000fea0003800000 */
.L_x_3877:
[----:B------:R-:W0:Y:S01]  /*2e40*/  LDCU.64 UR4, c[0x0][0x3a0] ;  /* 0x00007400ff0477ac */ /* 0x000e220008000a00 */
[----:B------:R-:W1:Y:S01]  /*2e50*/  LDCU UR8, c[0x0][0x388] ;  /* 0x00007100ff0877ac */ /* 0x000e620008000800 */
[----:B------:R-:W2:Y:S01]  /*2e60*/  LDCU.U8 UR9, c[0x0][0x410] ;  /* 0x00008200ff0977ac */ /* 0x000ea20008000000 */
[----:B------:R-:W3:Y:S01]  /*2e70*/  LDCU UR10, c[0x0][0x448] ;  /* 0x00008900ff0a77ac */ /* 0x000ee20008000800 */
[----:B0-----:R-:W-:-:S04]  /*2e80*/  ISETP.NE.U32.AND P0, PT, RZ, UR4, PT ;  /* 0x00000004ff007c0c */ /* 0x001fc8000bf05070 */
[----:B-123--:R-:W-:-:S13]  /*2e90*/  ISETP.NE.AND.EX P0, PT, RZ, UR5, PT, P0 ;  /* 0x00000005ff007c0c */ /* 0x00efda000bf05300 */
.L_x_3897:
[----:B0-----:R-:W0:Y:S01]  /*2ea0*/  LDC.64 R48, c[0x0][0x3e0] ;  /* 0x0000f800ff307b82 */ /* 0x001e220000000a00 */
        /* <DEDUP_REMOVED lines=9> */
[----:B--2---:R-:W-:Y:S01]  /*2f40*/  HADD2.F32 R88, -RZ, R48.H0_H0 ;  /* 0x20000030ff587230 */ /* 0x004fe20000004100 */
[----:B------:R-:W-:Y:S06]  /*2f50*/  @!P0 BRA `(.L_x_3888) ;  /* 0x0000000000c08947 */ /* 0x000fec0003800000 */
[----:B------:R-:W0:Y:S02]  /*2f60*/  LDC.64 R40, c[0x0][0x3a0] ;  /* 0x0000e800ff287b82 */ /* 0x000e240000000a00 */
[----:B0-----:R-:W-:-:S06]  /*2f70*/  IMAD.WIDE.U32 R40, R71, 0x10, R40 ;  /* 0x0000001047287825 */ /* 0x001fcc00078e0028 */
[----:B------:R-:W2:Y:S01]  /*2f80*/  LDG.E.128 R40, desc[UR6][R40.64] ;  /* 0x0000000628287981 */ /* 0x000ea2000c1e1d00 */
[----:B-----5:R-:W-:Y:S02]  /*2f90*/  HADD2.F32 R49, -RZ, R44.H0_H0 ;  /* 0x2000002cff317230 */ /* 0x020fe40000004100 */
[----:B------:R-:W-:Y:S02]  /*2fa0*/  HADD2.F32 R53, -RZ, R45.H0_H0 ;  /* 0x2000002dff357230 */ /* 0x000fe40000004100 */
[----:B------:R-:W-:Y:S02]  /*2fb0*/  HADD2.F32 R57, -RZ, R46.H0_H0 ;  /* 0x2000002eff397230 */ /* 0x000fe40000004100 */
[C---:B------:R-:W-:Y:S01]  /*2fc0*/  FMUL.FTZ R49, R88.reuse, R49 ;  /* 0x0000003158317220 */ /* 0x040fe20000410000 */
[----:B------:R-:W-:Y:S02]  /*2fd0*/  HADD2.F32 R51, -RZ, R44.H1_H1 ;  /* 0x3000002cff337230 */ /* 0x000fe40000004100 */
[----:B------:R-:W-:Y:S01]  /*2fe0*/  FMUL.FTZ R53, R88, R53 ;  /* 0x0000003558357220 */ /* 0x000fe20000410000 */
[----:B------:R-:W-:-:S02]  /*2ff0*/  HADD2.F32 R59, -RZ, R46.H1_H1 ;  /* 0x3000002eff3b7230 */ /* 0x000fc40000004100 */
[C---:B------:R-:W-:Y:S01]  /*3000*/  FMUL.FTZ R57, R88.reuse, R57 ;  /* 0x0000003958397220 */ /* 0x040fe20000410000 */
[----:B------:R-:W-:Y:S02]  /*3010*/  HADD2.F32 R81, -RZ, R16.H0_H0 ;  /* 0x20000010ff517230 */ /* 0x000fe40000004100 */
[C---:B------:R-:W-:Y:S01]  /*3020*/  FMUL.FTZ R51, R88.reuse, R51 ;  /* 0x0000003358337220 */ /* 0x040fe20000410000 */
[----:B------:R-:W-:Y:S02]  /*3030*/  HADD2.F32 R79, -RZ, R15.H0_H0 ;  /* 0x2000000fff4f7230 */ /* 0x000fe40000004100 */
[----:B------:R-:W-:Y:S01]  /*3040*/  FMUL.FTZ R59, R88, R59 ;  /* 0x0000003b583b7220 */ /* 0x000fe20000410000 */
[----:B------:R-:W-:Y:S02]  /*3050*/  HADD2.F32 R75, -RZ, R14.H0_H0 ;  /* 0x2000000eff4b7230 */ /* 0x000fe40000004100 */
[----:B------:R-:W-:Y:S02]  /*3060*/  HADD2.F32 R73, -RZ, R47.H0_H0 ;  /* 0x2000002fff497230 */ /* 0x000fe40000004100 */
[----:B------:R-:W-:-:S02]  /*3070*/  HADD2.F32 R45, -RZ, R45.H1_H1 ;  /* 0x3000002dff2d7230 */ /* 0x000fc40000004100 */
[----:B------:R-:W-:Y:S02]  /*3080*/  HADD2.F32 R47, -RZ, R47.H1_H1 ;  /* 0x3000002fff2f7230 */ /* 0x000fe40000004100 */
[C---:B------:R-:W-:Y:S01]  /*3090*/  FMUL.FTZ R73, R88.reuse, R73 ;  /* 0x0000004958497220 */ /* 0x040fe20000410000 */
[----:B------:R-:W-:Y:S02]  /*30a0*/  HADD2.F32 R77, -RZ, R13.H0_H0 ;  /* 0x2000000dff4d7230 */ /* 0x000fe40000004100 */
[C---:B------:R-:W-:Y:S01]  /*30b0*/  FMUL.FTZ R45, R88.reuse, R45 ;  /* 0x0000002d582d7220 */ /* 0x040fe20000410000 */
        /* <DEDUP_REMOVED lines=12> */
[----:B------:R-:W-:Y:S02]  /*3180*/  HADD2.F32 R57, -RZ, R13.H1_H1 ;  /* 0x3000000dff397230 */ /* 0x000fe40000004100 */
[----:B------:R-:W-:Y:S02]  /*3190*/  HADD2.F32 R76, -RZ, R43.H1_H1 ;  /* 0x3000002bff4c7230 */ /* 0x000fe40000004100 */
[----:B------:R-:W-:Y:S02]  /*31a0*/  HADD2.F32 R44, -RZ, R42.H1_H1 ;  /* 0x3000002aff2c7230 */ /* 0x000fe40000004100 */
[----:B------:R-:W-:Y:S02]  /*31b0*/  HADD2.F32 R74, -RZ, R41.H1_H1 ;  /* 0x30000029ff4a7230 */ /* 0x000fe40000004100 */
[----:B------:R-:W-:Y:S01]  /*31c0*/  FFMA.FTZ R76, R57, R47, R76 ;  /* 0x0000002f394c7223 */ /* 0x000fe2000001004c */
[----:B------:R-:W-:Y:S02]  /*31d0*/  HADD2.F32 R72, -RZ, R40.H1_H1 ;  /* 0x30000028ff487230 */ /* 0x000fe40000004100 */
[----:B------:R-:W-:Y:S01]  /*31e0*/  FFMA.FTZ R75, R75, R59, R44 ;  /* 0x0000003b4b4b7223 */ /* 0x000fe2000001002c */
[----:B------:R-:W-:Y:S01]  /*31f0*/  FFMA.FTZ R74, R53, R45, R74 ;  /* 0x0000002d354a7223 */ /* 0x000fe2000001004a */
[----:B------:R-:W-:Y:S01]  /*3200*/  F2FP.F16.F32.PACK_AB R47, R76, R77 ;  /* 0x0000004d4c2f723e */ /* 0x000fe200000000ff */
[----:B------:R-:W-:-:S02]  /*3210*/  FFMA.FTZ R72, R49, R51, R72 ;  /* 0x0000003331487223 */ /* 0x000fc40000010048 */
[----:B------:R-:W-:Y:S02]  /*3220*/  F2FP.F16.F32.PACK_AB R46, R75, R78 ;  /* 0x0000004e4b2e723e */ /* 0x000fe400000000ff */
[----:B------:R-:W-:Y:S02]  /*3230*/  F2FP.F16.F32.PACK_AB R45, R74, R79 ;  /* 0x0000004f4a2d723e */ /* 0x000fe400000000ff */
[----:B------:R-:W-:Y:S01]  /*3240*/  F2FP.F16.F32.PACK_AB R44, R72, R81 ;  /* 0x00000051482c723e */ /* 0x000fe200000000ff */
[----:B------:R-:W-:Y:S06]  /*3250*/  BRA `(.L_x_3889) ;  /* 0x0000000000907947 */ /* 0x000fec0003800000 */
.L_x_3888:
[--C-:B-----5:R-:W-:Y:S02]  /*3260*/  HADD2.F32 R49, -RZ, R44.reuse.H0_H0 ;  /* 0x2000002cff317230 */ /* 0x120fe40000004100 */
[----:B------:R-:W-:Y:S02]  /*3270*/  HADD2.F32 R51, -RZ, R44.H1_H1 ;  /* 0x3000002cff337230 */ /* 0x000fe40000004100 */
[----:B------:R-:W-:Y:S02]  /*3280*/  HADD2.F32 R44, -RZ, R16.H0_H0 ;  /* 0x20000010ff2c7230 */ /* 0x000fe40000004100 */
[C---:B------:R-:W-:Y:S01]  /*3290*/  FMUL.FTZ R49, R88.reuse, R49 ;  /* 0x0000003158317220 */ /* 0x040fe20000410000 */
[----:B------:R-:W-:Y:S02]  /*32a0*/  HADD2.F32 R53, -RZ, R45.H0_H0 ;  /* 0x2000002dff357230 */ /* 0x000fe40000004100 */
[----:B------:R-:W-:Y:S01]  /*32b0*/  FMUL.FTZ R51, R88, R51 ;  /* 0x0000003358337220 */ /* 0x000fe20000410000 */
[----:B------:R-:W-:-:S02]  /*32c0*/  HADD2.F32 R73, -RZ, R47.H0_H0 ;  /* 0x2000002fff497230 */ /* 0x000fc40000004100 */
[----:B------:R-:W-:Y:S01]  /*32d0*/  FMUL.FTZ R81, R44, R49 ;  /* 0x000000312c517220 */ /* 0x000fe20000410000 */
[----:B------:R-:W-:Y:S02]  /*32e0*/  HADD2.F32 R45, -RZ, R45.H1_H1 ;  /* 0x3000002dff2d7230 */ /* 0x000fe40000004100 */
[C---:B------:R-:W-:Y:S01]  /*32f0*/  FMUL.FTZ R53, R88.reuse, R53 ;  /* 0x0000003558357220 */ /* 0x040fe20000410000 */
[--C-:B------:R-:W-:Y:S02]  /*3300*/  HADD2.F32 R57, -RZ, R46.reuse.H0_H0 ;  /* 0x2000002eff397230 */ /* 0x100fe40000004100 */
        /* <DEDUP_REMOVED lines=25> */
.L_x_3889:
        /* <DEDUP_REMOVED lines=10> */
[----:B0----5:R-:W-:Y:S02]  /*3540*/  HADD2.F32 R45, -RZ, R48.H0_H0 ;  /* 0x20000030ff2d7230 */ /* 0x021fe40000004100 */
[----:B------:R-:W-:Y:S02]  /*3550*/  HADD2.F32 R57, -RZ, R49.H0_H0 ;  /* 0x20000031ff397230 */ /* 0x000fe40000004100 */
[----:B------:R-:W-:Y:S02]  /*3560*/  HADD2.F32 R59, -RZ, R50.H0_H0 ;  /* 0x20000032ff3b7230 */ /* 0x000fe40000004100 */
[C---:B------:R-:W-:Y:S01]  /*3570*/  FMUL.FTZ R45, R88.reuse, R45 ;  /* 0x0000002d582d7220 */ /* 0x040fe20000410000 */
[----:B------:R-:W-:Y:S02]  /*3580*/  HADD2.F32 R85, -RZ, R51.H0_H0 ;  /* 0x20000033ff557230 */ /* 0x000fe40000004100 */
        /* <DEDUP_REMOVED lines=9> */
[----:B------:R-:W-:Y:S01]  /*3620*/  FFMA.FTZ R91, R91, R45, R44 ;  /* 0x0000002d5b5b7223 */ /* 0x000fe2000001002c */
[----:B------:R-:W-:-:S02]  /*3630*/  HADD2.F32 R87, -RZ, R6.H0_H0 ;  /* 0x20000006ff577230 */ /* 0x000fc40000004100 */
[----:B------:R-:W-:Y:S02]  /*3640*/  HADD2.F32 R48, -RZ, R42.H0_H0 ;  /* 0x2000002aff307230 */ /* 0x000fe40000004100 */
[----:B------:R-:W-:Y:S01]  /*3650*/  FFMA.FTZ R89, R89, R57, R46 ;  /* 0x0000003959597223 */ /* 0x000fe2000001002e */
[----:B------:R-:W-:Y:S02]  /*3660*/  HADD2.F32 R93, -RZ, R5.H0_H0 ;  /* 0x20000005ff5d7230 */ /* 0x000fe40000004100 */
[----:B------:R-:W-:Y:S02]  /*3670*/  HADD2.F32 R86, -RZ, R43.H0_H0 ;  /* 0x2000002bff567230 */ /* 0x000fe40000004100 */
[----:B------:R-:W-:Y:S01]  /*3680*/  FFMA.FTZ R87, R87, R59, R48 ;  /* 0x0000003b57577223 */ /* 0x000fe20000010030 */
[----:B------:R-:W-:Y:S02]  /*3690*/  HADD2.F32 R49, -RZ, R49.H1_H1 ;  /* 0x30000031ff317230 */ /* 0x000fe40000004100 */
[----:B------:R-:W-:-:S02]  /*36a0*/  HADD2.F32 R83, -RZ, R50.H1_H1 ;  /* 0x30000032ff537230 */ /* 0x000fc40000004100 */
[----:B------:R-:W-:Y:S01]  /*36b0*/  FFMA.FTZ R86, R93, R85, R86 ;  /* 0x000000555d567223 */ /* 0x000fe20000010056 */
[----:B------:R-:W-:Y:S02]  /*36c0*/  HADD2.F32 R51, -RZ, R51.H1_H1 ;  /* 0x30000033ff337230 */ /* 0x000fe40000004100 */
[C---:B------:R-:W-:Y:S01]  /*36d0*/  FMUL.FTZ R49, R88.reuse, R49 ;  /* 0x0000003158317220 */ /* 0x040fe20000410000 */
[----:B------:R-:W-:Y:S02]  /*36e0*/  HADD2.F32 R45, -RZ, R8.H1_H1 ;  /* 0x30000008ff2d7230 */ /* 0x000fe40000004100 */
[C---:B------:R-:W-:Y:S01]  /*36f0*/  FMUL.FTZ R83, R88.reuse, R83 ;  /* 0x0000005358537220 */ /* 0x040fe20000410000 */
        /* <DEDUP_REMOVED lines=8> */
[----:B------:R-:W-:Y:S02]  /*3780*/  HADD2.F32 R85, -RZ, R5.H1_H1 ;  /* 0x30000005ff557230 */ /* 0x000fe40000004100 */
[----:B------:R-:W-:-:S02]  /*3790*/  HADD2.F32 R44, -RZ, R43.H1_H1 ;  /* 0x3000002bff2c7230 */ /* 0x000fc40000004100 */
[----:B------:R-:W-:Y:S01]  /*37a0*/  FFMA.FTZ R84, R59, R83, R84 ;  /* 0x000000533b547223 */ /* 0x000fe20000010054 */
[----:B------:R-:W-:Y:S02]  /*37b0*/  F2FP.F16.F32.PACK_AB R45, R82, R89 ;  /* 0x00000059522d723e */ /* 0x000fe400000000ff */
[----:B------:R-:W-:Y:S02]  /*37c0*/  FFMA.FTZ R85, R85, R51, R44 ;  /* 0x0000003355557223 */ /* 0x000fe4000001002c */
[----:B------:R-:W-:Y:S02]  /*37d0*/  F2FP.F16.F32.PACK_AB R46, R84, R87 ;  /* 0x00000057542e723e */ /* 0x000fe400000000ff */
[----:B------:R-:W-:Y:S02]  /*37e0*/  F2FP.F16.F32.PACK_AB R44, R80, R91 ;  /* 0x0000005b502c723e */ /* 0x000fe400000000ff */
[----:B------:R-:W-:Y:S01]  /*37f0*/  F2FP.F16.F32.PACK_AB R47, R85, R86 ;  /* 0x00000056552f723e */ /* 0x000fe200000000ff */
[----:B------:R-:W-:Y:S06]  /*3800*/  BRA `(.L_x_3891) ;  /* 0x0000000000907947 */ /* 0x000fec0003800000 */
.L_x_3890:
[----:B0----5:R-:W-:Y:S02]  /*3810*/  HADD2.F32 R45, -RZ, R48.H0_H0 ;  /* 0x20000030ff2d7230 */ /* 0x021fe40000004100 */
[----:B------:R-:W-:Y:S02]  /*3820*/  HADD2.F32 R44, -RZ, R8.H0_H0 ;  /* 0x20000008ff2c7230 */ /* 0x000fe40000004100 */
[----:B------:R-:W-:Y:S02]  /*3830*/  HADD2.F32 R57, -RZ, R49.H0_H0 ;  /* 0x20000031ff397230 */ /* 0x000fe40000004100 */
[----:B------:R-:W-:Y:S01]  /*3840*/  FMUL.FTZ R45, R88, R45 ;  /* 0x0000002d582d7220 */ /* 0x000fe20000410000 */
[----:B------:R-:W-:Y:S02]  /*3850*/  HADD2.F32 R85, -RZ, R51.H0_H0 ;  /* 0x20000033ff557230 */ /* 0x000fe40000004100 */
[----:B------:R-:W-:Y:S02]  /*3860*/  HADD2.F32 R47, -RZ, R48.H1_H1 ;  /* 0x30000030ff2f7230 */ /* 0x000fe40000004100 */
[----:B------:R-:W-:Y:S01]  /*3870*/  FMUL.FTZ R91, R44, R45 ;  /* 0x0000002d2c5b7220 */ /* 0x000fe20000410000 */
[----:B------:R-:W-:-:S02]  /*3880*/  HADD2.F32 R49, -RZ, R49.H1_H1 ;  /* 0x30000031ff317230 */ /* 0x000fc40000004100 */
[C---:B------:R-:W-:Y:S01]  /*3890*/  FMUL.FTZ R85, R88.reuse, R85 ;  /* 0x0000005558557220 */ /* 0x040fe20000410000 */
[--C-:B------:R-:W-:Y:S02]  /*38a0*/  HADD2.F32 R59, -RZ, R50.reuse.H0_H0 ;  /* 0x20000032ff3b7230 */ /* 0x100fe40000004100 */
[C---:B------:R-:W-:Y:S01]  /*38b0*/  FMUL.FTZ R57, R88.reuse, R57 ;  /* 0x0000003958397220 */ /* 0x040fe20000410000 */
[----:B------:R-:W-:Y:S02]  /*38c0*/  HADD2.F32 R83, -RZ, R50.H1_H1 ;  /* 0x30000032ff537230 */ /* 0x000fe40000004100 */
[C---:B------:R-:W-:Y:S01]  /*38d0*/  FMUL.FTZ R49, R88.reuse, R49 ;  /* 0x0000003158317220 */ /* 0x040fe20000410000 */
[----:B------:R-:W-:Y:S02]  /*38e0*/  HADD2.F32 R51, -RZ, R51.H1_H1 ;  /* 0x30000033ff337230 */ /* 0x000fe40000004100 */
[----:B------:R-:W-:Y:S01]  /*38f0*/  FMUL.FTZ R59, R88, R59 ;  /* 0x0000003b583b7220 */ /* 0x000fe20000410000 */
[----:B------:R-:W-:-:S02]  /*3900*/  HADD2.F32 R86, -RZ, R5.H0_H0 ;  /* 0x20000005ff567230 */ /* 0x000fc40000004100 */
[C---:B------:R-:W-:Y:S01]  /*3910*/  FMUL.FTZ R83, R88.reuse, R83 ;  /* 0x0000005358537220 */ /* 0x040fe20000410000 */
[--C-:B------:R-:W-:Y:S02]  /*3920*/  HADD2.F32 R46, -RZ, R7.reuse.H0_H0 ;  /* 0x20000007ff2e7230 */ /* 0x100fe40000004100 */
[C---:B------:R-:W-:Y:S01]  /*3930*/  FMUL.FTZ R51, R88.reuse, R51 ;  /* 0x0000003358337220 */ /* 0x040fe20000410000 */
[----:B------:R-:W-:Y:S02]  /*3940*/  HADD2.F32 R48, -RZ, R6.H0_H0 ;  /* 0x20000006ff307230 */ /* 0x000fe40000004100 */
[----:B------:R-:W-:Y:S01]  /*3950*/  FMUL.FTZ R47, R88, R47 ;  /* 0x0000002f582f7220 */ /* 0x000fe20000410000 */
[----:B------:R-:W-:Y:S02]  /*3960*/  HADD2.F32 R80, -RZ, R8.H1_H1 ;  /* 0x30000008ff507230 */ /* 0x000fe40000004100 */
[----:B------:R-:W-:Y:S01]  /*3970*/  FMUL.FTZ R86, R86, R85 ;  /* 0x0000005556567220 */ /* 0x000fe20000410000 */
[----:B------:R-:W-:-:S02]  /*3980*/  HADD2.F32 R82, -RZ, R7.H1_H1 ;  /* 0x30000007ff527230 */ /* 0x000fc40000004100 */
[----:B------:R-:W-:Y:S01]  /*3990*/  FMUL.FTZ R89, R46, R57 ;  /* 0x000000392e597220 */ /* 0x000fe20000410000 */
[----:B------:R-:W-:Y:S02]  /*39a0*/  HADD2.F32 R84, -RZ, R6.H1_H1 ;  /* 0x30000006ff547230 */ /* 0x000fe40000004100 */
[----:B------:R-:W-:Y:S01]  /*39b0*/  FMUL.FTZ R87, R48, R59 ;  /* 0x0000003b30577220 */ /* 0x000fe20000410000 */
[----:B------:R-:W-:Y:S02]  /*39c0*/  HADD2.F32 R44, -RZ, R5.H1_H1 ;  /* 0x30000005ff2c7230 */ /* 0x000fe40000004100 */
[----:B------:R-:W-:Y:S01]  /*39d0*/  FMUL.FTZ R82, R82, R49 ;  /* 0x0000003152527220 */ /* 0x000fe20000410000 */
[----:B------:R-:W-:Y:S01]  /*39e0*/  FMUL.FTZ R80, R80, R47 ;  /* 0x0000002f50507220 */ /* 0x000fe20000410000 */
[----:B------:R-:W-:Y:S01]  /*39f0*/  FMUL.FTZ R84, R84, R83 ;  /* 0x0000005354547220 */ /* 0x000fe20000410000 */
[----:B------:R-:W-:Y:S02]  /*3a00*/  FMUL.FTZ R85, R44, R51 ;  /* 0x000000332c557220 */ /* 0x000fe40000410000 */
[----:B------:R-:W-:-:S02]  /*3a10*/  F2FP.F16.F32.PACK_AB R45, R82, R89 ;  /* 0x00000059522d723e */ /* 0x000fc400000000ff */
[----:B------:R-:W-:Y:S02]  /*3a20*/  F2FP.F16.F32.PACK_AB R46, R84, R87 ;  /* 0x00000057542e723e */ /* 0x000fe400000000ff */
[----:B------:R-:W-:Y:S02]  /*3a30*/  F2FP.F16.F32.PACK_AB R47, R85, R86 ;  /* 0x00000056552f723e */ /* 0x000fe400000000ff */
[----:B------:R-:W-:-:S07]  /*3a40*/  F2FP.F16.F32.PACK_AB R44, R80, R91 ;  /* 0x0000005b502c723e */ /* 0x000fce00000000ff */
.L_x_3891:
        /* <DEDUP_REMOVED lines=9> */
[----:B-1---5:R-:W-:Y:S02]  /*3ae0*/  HADD2.F32 R57, -RZ, R49.H0_H0 ;  /* 0x20000031ff397230 */ /* 0x022fe40000004100 */
[----:B------:R-:W-:Y:S02]  /*3af0*/  HADD2.F32 R45, -RZ, R48.H0_H0 ;  /* 0x20000030ff2d7230 */ /* 0x000fe40000004100 */
[----:B------:R-:W-:Y:S02]  /*3b00*/  HADD2.F32 R59, -RZ, R50.H0_H0 ;  /* 0x20000032ff3b7230 */ /* 0x000fe40000004100 */
[C---:B------:R-:W-:Y:S01]  /*3b10*/  FMUL.FTZ R57, R88.reuse, R57 ;  /* 0x0000003958397220 */ /* 0x040fe20000410000 */
[----:B------:R-:W-:Y:S02]  /*3b20*/  HADD2.F32 R98, -RZ, R62.H0_H0 ;  /* 0x2000003eff627230 */ /* 0x000fe40000004100 */
[----:B------:R-:W-:Y:S01]  /*3b30*/  FMUL.FTZ R45, R88, R45 ;  /* 0x0000002d582d7220 */ /* 0x000fe20000410000 */
[----:B------:R-:W-:-:S02]  /*3b40*/  HADD2.F32 R97, -RZ, R41.H0_H0 ;  /* 0x20000029ff617230 */ /* 0x000fc40000004100 */
[----:B------:R-:W-:Y:S01]  /*3b50*/  FMUL.FTZ R59, R88, R59 ;  /* 0x0000003b583b7220 */ /* 0x000fe20000410000 */
        /* <DEDUP_REMOVED lines=10> */
[C---:B------:R-:W-:Y:S01]  /*3c00*/  FMUL.FTZ R95, R88.reuse, R95 ;  /* 0x0000005f585f7220 */ /* 0x040fe20000410000 */
[----:B------:R-:W-:Y:S02]  /*3c10*/  HADD2.F32 R93, -RZ, R50.H1_H1 ;  /* 0x30000032ff5d7230 */ /* 0x000fe40000004100 */
[C---:B------:R-:W-:Y:S01]  /*3c20*/  FMUL.FTZ R47, R88.reuse, R47 ;  /* 0x0000002f582f7220 */ /* 0x040fe20000410000 */
[----:B------:R-:W-:Y:S02]  /*3c30*/  HADD2.F32 R51, -RZ, R51.H1_H1 ;  /* 0x30000033ff337230 */ /* 0x000fe40000004100 */
[----:B------:R-:W-:Y:S01]  /*3c40*/  FMUL.FTZ R49, R88, R49 ;  /* 0x0000003158317220 */ /* 0x000fe20000410000 */
[----:B------:R-:W-:-:S02]  /*3c50*/  HADD2.F32 R48, -RZ, R60.H0_H0 ;  /* 0x2000003cff307230 */ /* 0x000fc40000004100 */
[C---:B------:R-:W-:Y:S01]  /*3c60*/  FMUL.FTZ R93, R88.reuse, R93 ;  /* 0x0000005d585d7220 */ /* 0x040fe20000410000 */
[----:B------:R-:W-:Y:S02]  /*3c70*/  HADD2.F32 R103, -RZ, R43.H0_H0 ;  /* 0x2000002bff677230 */ /* 0x000fe40000004100 */
[----:B------:R-:W-:Y:S01]  /*3c80*/  FMUL.FTZ R51, R88, R51 ;  /* 0x0000003358337220 */ /* 0x000fe20000410000 */
[----:B------:R-:W-:Y:S02]  /*3c90*/  HADD2.F32 R92, -RZ, R22.H1_H1 ;  /* 0x30000016ff5c7230 */ /* 0x000fe40000004100 */
[----:B------:R-:W-:Y:S02]  /*3ca0*/  HADD2.F32 R45, -RZ, R40.H1_H1 ;  /* 0x30000028ff2d7230 */ /* 0x000fe40000004100 */
[----:B------:R-:W-:Y:S01]  /*3cb0*/  FFMA.FTZ R95, R48, R95, R103 ;  /* 0x0000005f305f7223 */ /* 0x000fe20000010067 */
        /* <DEDUP_REMOVED lines=15> */
.L_x_3892:
[----:B-1---5:R-:W-:Y:S02]  /*3db0*/  HADD2.F32 R57, -RZ, R49.H0_H0 ;  /* 0x20000031ff397230 */ /* 0x022fe40000004100 */
[----:B------:R-:W-:Y:S02]  /*3dc0*/  HADD2.F32 R95, -RZ, R51.H0_H0 ;  /* 0x20000033ff5f7230 */ /* 0x000fe40000004100 */
[--C-:B------:R-:W-:Y:S02]  /*3dd0*/  HADD2.F32 R45, -RZ, R48.reuse.H0_H0 ;  /* 0x20000030ff2d7230 */ /* 0x100fe40000004100 */
[C---:B------:R-:W-:Y:S01]  /*3de0*/  FMUL.FTZ R57, R88.reuse, R57 ;  /* 0x0000003958397220 */ /* 0x040fe20000410000 */
        /* <DEDUP_REMOVED lines=32> */
.L_x_3893:
        /* <DEDUP_REMOVED lines=10> */
[--C-:B------:R-:W-:Y:S02]  /*4090*/  HADD2.F32 R55, -RZ, R49.reuse.H0_H0 ;  /* 0x20000031ff377230 */ /* 0x100fe40000004100 */
[----:B------:R-:W-:Y:S02]  /*40a0*/  HADD2.F32 R57, -RZ, R50.H0_H0 ;  /* 0x20000032ff397230 */ /* 0x000fe40000004100 */
[C---:B------:R-:W-:Y:S01]  /*40b0*/  FMUL.FTZ R45, R88.reuse, R45 ;  /* 0x0000002d582d7220 */ /* 0x040fe20000410000 */
[----:B------:R-:W-:Y:S02]  /*40c0*/  HADD2.F32 R47, -RZ, R48.H1_H1 ;  /* 0x30000030ff2f7230 */ /* 0x000fe40000004100 */
[----:B------:R-:W-:Y:S01]  /*40d0*/  FMUL.FTZ R55, R88, R55 ;  /* 0x0000003758377220 */ /* 0x000fe20000410000 */
[----:B------:R-:W-:-:S02]  /*40e0*/  HADD2.F32 R49, -RZ, R49.H1_H1 ;  /* 0x30000031ff317230 */ /* 0x000fc40000004100 */
[--C-:B------:R-:W-:Y:S02]  /*40f0*/  HADD2.F32 R101, -RZ, R51.reuse.H0_H0 ;  /* 0x20000033ff657230 */ /* 0x100fe40000004100 */
[C---:B------:R-:W-:Y:S01]  /*4100*/  FMUL.FTZ R47, R88.reuse, R47 ;  /* 0x0000002f582f7220 */ /* 0x040fe20000410000 */
[----:B------:R-:W-:Y:S02]  /*4110*/  HADD2.F32 R103, -RZ, R51.H1_H1 ;  /* 0x30000033ff677230 */ /* 0x000fe40000004100 */
[C---:B------:R-:W-:Y:S01]  /*4120*/  FMUL.FTZ R51, R88.reuse, R57 ;  /* 0x0000003958337220 */ /* 0x040fe20000410000 */
        /* <DEDUP_REMOVED lines=15> */
[----:B------:R-:W-:Y:S01]  /*4220*/  FMUL.FTZ R59, R88, R59 ;  /* 0x0000003b583b7220 */ /* 0x000fe20000410000 */
[----:B------:R-:W-:Y:S02]  /*4230*/  HADD2.F32 R54, -RZ, R68.H1_H1 ;  /* 0x30000044ff367230 */ /* 0x000fe40000004100 */
[----:B------:R-:W-:Y:S02]  /*4240*/  HADD2.F32 R46, -RZ, R67.H0_H0 ;  /* 0x20000043ff2e7230 */ /* 0x000fe40000004100 */
[----:B------:R-:W-:Y:S02]  /*4250*/  HADD2.F32 R49, -RZ, R43.H0_H0 ;  /* 0x2000002bff317230 */ /* 0x000fe40000004100 */
[----:B------:R-:W-:-:S02]  /*4260*/  HADD2.F32 R50, -RZ, R67.H1_H1 ;  /* 0x30000043ff327230 */ /* 0x000fc40000004100 */
[----:B------:R-:W-:Y:S02]  /*4270*/  HADD2.F32 R109, -RZ, R43.H1_H1 ;  /* 0x3000002bff6d7230 */ /* 0x000fe40000004100 */
[----:B------:R-:W-:Y:S01]  /*4280*/  FFMA.FTZ R49, R46, R101, R49 ;  /* 0x000000652e317223 */ /* 0x000fe20000010031 */
[----:B------:R-:W-:Y:S02]  /*4290*/  HADD2.F32 R107, -RZ, R42.H1_H1 ;  /* 0x3000002aff6b7230 */ /* 0x000fe40000004100 */
[----:B------:R-:W-:Y:S02]  /*42a0*/  HADD2.F32 R44, -RZ, R41.H1_H1 ;  /* 0x30000029ff2c7230 */ /* 0x000fe40000004100 */
[----:B------:R-:W-:Y:S01]  /*42b0*/  FFMA.FTZ R50, R50, R103, R109 ;  /* 0x0000006732327223 */ /* 0x000fe2000001006d */
[----:B------:R-:W-:Y:S02]  /*42c0*/  HADD2.F32 R45, -RZ, R40.H1_H1 ;  /* 0x30000028ff2d7230 */ /* 0x000fe40000004100 */
[----:B------:R-:W-:Y:S01]  /*42d0*/  FFMA.FTZ R54, R54, R59, R107 ;  /* 0x0000003b36367223 */ /* 0x000fe2000001006b */
[----:B------:R-:W-:-:S02]  /*42e0*/  FFMA.FTZ R56, R105, R56, R44 ;  /* 0x0000003869387223 */ /* 0x000fc4000001002c */
[----:B------:R-:W-:Y:S01]  /*42f0*/  FFMA.FTZ R58, R58, R47, R45 ;  /* 0x0000002f3a3a7223 */ /* 0x000fe2000001002d */
[----:B------:R-:W-:Y:S02]  /*4300*/  F2FP.F16.F32.PACK_AB R47, R50, R49 ;  /* 0x00000031322f723e */ /* 0x000fe400000000ff */
[----:B------:R-:W-:Y:S02]  /*4310*/  F2FP.F16.F32.PACK_AB R46, R54, R51 ;  /* 0x00000033362e723e */ /* 0x000fe400000000ff */
[----:B------:R-:W-:Y:S02]  /*4320*/  F2FP.F16.F32.PACK_AB R45, R56, R55 ;  /* 0x00000037382d723e */ /* 0x000fe400000000ff */
[----:B------:R-:W-:Y:S01]  /*4330*/  F2FP.F16.F32.PACK_AB R44, R58, R57 ;  /* 0x000000393a2c723e */ /* 0x000fe200000000ff */
[----:B------:R-:W-:Y:S06]  /*4340*/  BRA `(.L_x_3895) ;  /* 0x0000000000907947 */ /* 0x000fec0003800000 */
.L_x_3894:
[----:B-1---5:R-:W-:Y:S02]  /*4350*/  HADD2.F32 R45, -RZ, R48.H0_H0 ;  /* 0x20000030ff2d7230 */ /* 0x022fe40000004100 */
[----:B------:R-:W-:Y:S02]  /*4360*/  HADD2.F32 R57, -RZ, R50.H0_H0 ;  /* 0x20000032ff397230 */ /* 0x000fe40000004100 */
[----:B------:R-:W-:Y:S02]  /*4370*/  HADD2.F32 R44, -RZ, R63.H0_H0 ;  /* 0x2000003fff2c7230 */ /* 0x000fe40000004100 */
[----:B------:R-:W-:Y:S01]  /*4380*/  FMUL.FTZ R45, R88, R45 ;  /* 0x0000002d582d7220 */ /* 0x000fe20000410000 */
[--C-:B------:R-:W-:Y:S02]  /*4390*/  HADD2.F32 R55, -RZ, R49.reuse.H0_H0 ;  /* 0x20000031ff377230 */ /* 0x100fe40000004100 */
[----:B------:R-:W-:Y:S02]  /*43a0*/  HADD2.F32 R47, -RZ, R48.H1_H1 ;  /* 0x30000030ff2f7230 */ /* 0x000fe40000004100 */
[----:B------:R-:W-:-:S02]  /*43b0*/  HADD2.F32 R49, -RZ, R49.H1_H1 ;  /* 0x30000031ff317230 */ /* 0x000fc40000004100 */
[C---:B------:R-:W-:Y:S01]  /*43c0*/  FMUL.FTZ R55, R88.reuse, R55 ;  /* 0x0000003758377220 */ /* 0x040fe20000410000 */
[----:B------:R-:W-:Y:S02]  /*43d0*/  HADD2.F32 R59, -RZ, R50.H1_H1 ;  /* 0x30000032ff3b7230 */ /* 0x000fe40000004100 */
[C---:B------:R-:W-:Y:S01]  /*43e0*/  FMUL.FTZ R47, R88.reuse, R47 ;  /* 0x0000002f582f7220 */ /* 0x040fe20000410000 */
[--C-:B------:R-:W-:Y:S02]  /*43f0*/  HADD2.F32 R101, -RZ, R51.reuse.H0_H0 ;  /* 0x20000033ff657230 */ /* 0x100fe40000004100 */
[C---:B------:R-:W-:Y:S01]  /*4400*/  FMUL.FTZ R56, R88.reuse, R49 ;  /* 0x0000003158387220 */ /* 0x040fe20000410000 */
[----:B------:R-:W-:Y:S02]  /*4410*/  HADD2.F32 R103, -RZ, R51.H1_H1 ;  /* 0x30000033ff677230 */ /* 0x000fe40000004100 */
[----:B------:R-:W-:Y:S01]  /*4420*/  FMUL.FTZ R51, R88, R57 ;  /* 0x0000003958337220 */ /* 0x000fe20000410000 */
[----:B------:R-:W-:Y:S01]  /*4430*/  FMUL.FTZ R57, R44, R45 ;  /* 0x0000002d2c397220 */ /* 0x000fe20000410000 */
[----:B------:R-:W-:-:S02]  /*4440*/  HADD2.F32 R46, -RZ, R69.H0_H0 ;  /* 0x20000045ff2e7230 */ /* 0x000fc40000004100 */
[C---:B------:R-:W-:Y:S01]  /*4450*/  FMUL.FTZ R59, R88.reuse, R59 ;  /* 0x0000003b583b7220 */ /* 0x040fe20000410000 */
[--C-:B------:R-:W-:Y:S02]  /*4460*/  HADD2.F32 R48, -RZ, R68.reuse.H0_H0 ;  /* 0x20000044ff307230 */ /* 0x100fe40000004100 */
[C---:B------:R-:W-:Y:S01]  /*4470*/  FMUL.FTZ R101, R88.reuse, R101 ;  /* 0x0000006558657220 */ /* 0x040fe20000410000 */
[--C-:B------:R-:W-:Y:S02]  /*4480*/  HADD2.F32 R44, -RZ, R67.reuse.H0_H0 ;  /* 0x20000043ff2c7230 */ /* 0x100fe40000004100 */
        /* <DEDUP_REMOVED lines=16> */
.L_x_3895:
        /* <DEDUP_REMOVED lines=123> */
.L_x_3921:
        /* <DEDUP_REMOVED lines=42> */
[----:B------:R-:W-:Y:S01]  /*4fe0*/  FADD.FTZ R101, -R101, R50 ;  /* 0x0000003265657221 */ /* 0x000fe20000010100 */
[----:B------:R-:W-:Y:S02]  /*4ff0*/  HADD2.F32 R55, -RZ, R36.H1_H1 ;  /* 0x30000024ff377230 */ /* 0x000fe40000004100 */
[C---:B0-----:R-:W-:Y:S01]  /*5000*/  FMUL.FTZ R51, R82.reuse, R72 ;  /* 0x0000004852337220 */ /* 0x041fe20000410000 */
[----:B------:R-:W-:Y:S02]  /*5010*/  HADD2.F32 R85, -RZ, R19.H0_H0 ;  /* 0x20000013ff557230 */ /* 0x000fe40000004100 */
[C---:B------:R-:W-:Y:S01]  /*5020*/  FMUL.FTZ R52, R82.reuse, R52 ;  /* 0x0000003452347220 */ /* 0x040fe20000410000 */
[----:B------:R-:W-:Y:S02]  /*5030*/  HADD2.F32 R56, -RZ, R37.H0_H0 ;  /* 0x20000025ff387230 */ /* 0x000fe40000004100 */
[----:B------:R-:W-:Y:S01]  /*5040*/  FMUL.FTZ R59, R82, R59 ;  /* 0x0000003b523b7220 */ /* 0x000fe20000410000 */
[----:B------:R-:W-:-:S02]  /*5050*/  HADD2.F32 R58, -RZ, R19.H1_H1 ;  /* 0x30000013ff3a7230 */ /* 0x000fc40000004100 */
[----:B------:R-:W-:Y:S01]  /*5060*/  FMUL.FTZ R46, R82, R46 ;  /* 0x0000002e522e7220 */ /* 0x000fe20000410000 */
[----:B------:R-:W-:Y:S02]  /*5070*/  HADD2.F32 R91, -RZ, R37.H1_H1 ;  /* 0x30000025ff5b7230 */ /* 0x000fe40000004100 */
[----:B------:R-:W-:Y:S01]  /*5080*/  FFMA.FTZ R51, R54, R51, R55 ;  /* 0x0000003336337223 */ /* 0x000fe20000010037 */
[----:B------:R-:W-:Y:S02]  /*5090*/  HADD2.F32 R49, -RZ, R20.H0_H0 ;  /* 0x20000014ff317230 */ /* 0x000fe40000004100 */
[----:B------:R-:W-:Y:S01]  /*50a0*/  FFMA.FTZ R54, R85, R52, R56 ;  /* 0x0000003455367223 */ /* 0x000fe20000010038 */
[----:B------:R-:W-:Y:S02]  /*50b0*/  HADD2.F32 R50, -RZ, R36.H0_H0 ;  /* 0x20000024ff327230 */ /* 0x000fe40000004100 */
[----:B------:R-:W-:Y:S01]  /*50c0*/  FFMA.FTZ R59, R58, R59, R91 ;  /* 0x0000003b3a3b7223 */ /* 0x000fe2000001005b */
[----:B------:R-:W-:-:S02]  /*50d0*/  HADD2.F32 R55, -RZ, R18.H1_H1 ;  /* 0x30000012ff377230 */ /* 0x000fc40000004100 */
[C---:B------:R-:W-:Y:S01]  /*50e0*/  FMUL.FTZ R91, R82.reuse, R123 ;  /* 0x0000007b525b7220 */ /* 0x040fe20000410000 */
[----:B------:R-:W-:Y:S02]  /*50f0*/  HADD2.F32 R56, -RZ, R38.H1_H1 ;  /* 0x30000026ff387230 */ /* 0x000fe40000004100 */
[----:B------:R-:W-:Y:S01]  /*5100*/  FFMA.FTZ R50, R49, R46, R50 ;  /* 0x0000002e31327223 */ /* 0x000fe20000010032 */
        /* <DEDUP_REMOVED lines=8> */
[----:B------:R-:W-:Y:S02]  /*5190*/  HADD2.F32 R95, -RZ, R17.H1_H1 ;  /* 0x30000011ff5f7230 */ /* 0x000fe40000004100 */
[----:B------:R-:W-:Y:S01]  /*51a0*/  FFMA.FTZ R91, R58, R91, R85 ;  /* 0x0000005b3a5b7223 */ /* 0x000fe20000010055 */
[----:B------:R-:W-:Y:S02]  /*51b0*/  HADD2.F32 R80, -RZ, R39.H1_H1 ;  /* 0x30000027ff507230 */ /* 0x000fe40000004100 */
        /* <DEDUP_REMOVED lines=17> */
[----:B------:R-:W-:-:S02]  /*52d0*/  HADD2.F32 R88, -RZ, R10.H0_H0 ;  /* 0x2000000aff587230 */ /* 0x000fc40000004100 */
[C---:B------:R-:W-:Y:S01]  /*52e0*/  FMUL.FTZ R87, R82.reuse, R87 ;  /* 0x0000005752577220 */ /* 0x040fe20000410000 */
[----:B------:R-:W-:Y:S02]  /*52f0*/  HADD2.F32 R45, -RZ, R34.H0_H0 ;  /* 0x20000022ff2d7230 */ /* 0x000fe40000004100 */
[----:B------:R-:W-:Y:S01]  /*5300*/  FFMA.FTZ R85, R113, R48, R74 ;  /* 0x0000003071557223 */ /* 0x000fe2000001004a */
        /* <DEDUP_REMOVED lines=15> */
[----:B------:R-:W-:Y:S01]  /*5400*/  FFMA.FTZ R95, R48, R89, R95 ;  /* 0x00000059305f7223 */ /* 0x000fe2000001005f */
[----:B------:R-:W-:Y:S02]  /*5410*/  HADD2.F32 R113, -RZ, R3.H1_H1 ;  /* 0x30000003ff717230 */ /* 0x000fe40000004100 */
[C---:B------:R-:W-:Y:S01]  /*5420*/  FMUL.FTZ R44, R82.reuse, R44 ;  /* 0x0000002c522c7220 */ /* 0x040fe20000410000 */
[----:B------:R-:W-:Y:S02]  /*5430*/  HADD2.F32 R86, -RZ, R29.H1_H1 ;  /* 0x3000001dff567230 */ /* 0x000fe40000004100 */
[----:B------:R-:W-:Y:S01]  /*5440*/  FMUL.FTZ R79, R82, R79 ;  /* 0x0000004f524f7220 */ /* 0x000fe20000410000 */
[----:B------:R-:W-:-:S02]  /*5450*/  HADD2.F32 R48, -RZ, R4.H0_H0 ;  /* 0x20000004ff307230 */ /* 0x000fc40000004100 */
[----:B------:R-:W-:Y:S01]  /*5460*/  FMUL.FTZ R89, R82, R117 ;  /* 0x0000007552597220 */ /* 0x000fe20000410000 */
[----:B------:R-:W-:Y:S02]  /*5470*/  HADD2.F32 R87, -RZ, R28.H0_H0 ;  /* 0x2000001cff577230 */ /* 0x000fe40000004100 */
[----:B------:R-:W-:Y:S01]  /*5480*/  FFMA.FTZ R84, R45, R84, R56 ;  /* 0x000000542d547223 */ /* 0x000fe20000010038 */
[----:B------:R-:W-:Y:S02]  /*5490*/  HADD2.F32 R72, -RZ, R3.H0_H0 ;  /* 0x20000003ff487230 */ /* 0x000fe40000004100 */
[----:B------:R-:W-:Y:S01]  /*54a0*/  FFMA.FTZ R86, R113, R44, R86 ;  /* 0x0000002c71567223 */ /* 0x000fe20000010056 */
[----:B------:R-:W-:Y:S02]  /*54b0*/  HADD2.F32 R49, -RZ, R29.H0_H0 ;  /* 0x2000001dff317230 */ /* 0x000fe40000004100 */
        /* <DEDUP_REMOVED lines=9> */
[----:B------:R-:W-:-:S02]  /*5550*/  HADD2.F32 R79, -RZ, R0.H0_H0 ;  /* 0x20000000ff4f7230 */ /* 0x000fc40000004100 */
[----:B------:R-:W-:Y:S01]  /*5560*/  FMUL.FTZ R90, R82, R90 ;  /* 0x0000005a525a7220 */ /* 0x000fe20000410000 */
[--C-:B------:R-:W-:Y:S02]  /*5570*/  HADD2.F32 R56, -RZ, R31.reuse.H0_H0 ;  /* 0x2000001fff387230 */ /* 0x100fe40000004100 */
[----:B------:R-:W-:Y:S01]  /*5580*/  FFMA.FTZ R96, R45, R96, R44 ;  /* 0x000000602d607223 */ /* 0x000fe2000001002c */
[----:B------:R-:W-:Y:S01]  /*5590*/  HADD2.F32 R111, -RZ, R0.H1_H1 ;  /* 0x30000000ff6f7230 */ /* 0x000fe20000004100 */
[----:B------:R-:W0:Y:S01]  /*55a0*/  @!P2 LDC.64 R44, c[0x0][0x3c0] ;  /* 0x0000f000ff2cab82 */ /* 0x000e220000000a00 */
[----:B------:R-:W-:Y:S02]  /*55b0*/  HADD2.F32 R72, -RZ, R31.H1_H1 ;  /* 0x3000001fff487230 */ /* 0x000fe40000004100 */
[----:B------:R-:W-:Y:S01]  /*55c0*/  FFMA.FTZ R107, R48, R107, R49 ;  /* 0x0000006b306b7223 */ /* 0x000fe20000010031 */
[----:B------:R-:W-:Y:S01]  /*55d0*/  FFMA.FTZ R98, R79, R98, R56 ;  /* 0x000000624f627223 */ /* 0x000fe20000010038 */
[----:B------:R-:W-:-:S02]  /*55e0*/  HADD2.F32 R49, -RZ, R24.H0_H0 ;  /* 0x20000018ff317230 */ /* 0x000fc40000004100 */
[C---:B------:R-:W-:Y:S01]  /*55f0*/  FMUL.FTZ R57, R82.reuse, R57 ;  /* 0x0000003952397220 */ /* 0x040fe20000410000 */
[----:B------:R-:W-:Y:S01]  /*5600*/  FFMA.FTZ R109, R111, R90, R72 ;  /* 0x0000005a6f6d7223 */ /* 0x000fe20000010048 */
[----:B------:R-:W-:Y:S02]  /*5610*/  HADD2.F32 R90, -RZ, R23.H0_H0 ;  /* 0x20000017ff5a7230 */ /* 0x000fe40000004100 */
[----:B------:R-:W-:Y:S01]  /*5620*/  FMUL.FTZ R92, R82, R99 ;  /* 0x00000063525c7220 */ /* 0x000fe20000410000 */
[----:B------:R-:W-:Y:S01]  /*5630*/  HADD2.F32 R113, -RZ, R66.H0_H0 ;  /* 0x20000042ff717230 */ /* 0x000fe20000004100 */
[----:B------:R-:W1:Y:S01]  /*5640*/  LDC.64 R78, c[0x0][0x428] ;  /* 0x00010a00ff4e7b82 */ /* 0x000e620000000a00 */
[----:B------:R-:W-:Y:S02]  /*5650*/  HADD2.F32 R56, -RZ, R25.H0_H0 ;  /* 0x20000019ff387230 */ /* 0x000fe40000004100 */
[----:B------:R-:W-:Y:S01]  /*5660*/  FFMA.FTZ R90, R90, R57, R49 ;  /* 0x000000395a5a7223 */ /* 0x000fe20000010031 */
[----:B------:R-:W-:Y:S01]  /*5670*/  FMUL.FTZ R99, R82, R105 ;  /* 0x0000006952637220 */ /* 0x000fe20000410000 */
[----:B------:R-:W-:-:S02]  /*5680*/  HADD2.F32 R105, -RZ, R26.H0_H0 ;  /* 0x2000001aff697230 */ /* 0x000fc40000004100 */
[----:B------:R-:W-:Y:S01]  /*5690*/  FMUL.FTZ R47, R82, R47 ;  /* 0x0000002f522f7220 */ /* 0x000fe20000410000 */
[----:B------:R-:W-:Y:S01]  /*56a0*/  FFMA.FTZ R92, R113, R92, R56 ;  /* 0x0000005c715c7223 */ /* 0x000fe20000010038 */
[----:B------:R-:W-:Y:S01]  /*56b0*/  F2FP.F16.F32.PACK_AB R46, R46, R81 ;  /* 0x000000512e2e723e */ /* 0x000fe200000000ff */
[----:B------:R-:W2:Y:S01]  /*56c0*/  @!P2 LDC.64 R56, c[0x0][0x3c8] ;  /* 0x0000f200ff38ab82 */ /* 0x000ea20000000a00 */
[----:B------:R-:W-:Y:S01]  /*56d0*/  FFMA.FTZ R100, R100, R47, R105 ;  /* 0x0000002f64647223 */ /* 0x000fe20000010069 */
[----:B------:R-:W-:Y:S01]  /*56e0*/  F2FP.F16.F32.PACK_AB R47, R80, R91 ;  /* 0x0000005b502f723e */ /* 0x000fe200000000ff */
[----:B------:R-:W-:Y:S02]  /*56f0*/  HADD2.F32 R48, -RZ, R23.H1_H1 ;  /* 0x30000017ff307230 */ /* 0x000fe40000004100 */
[C---:B------:R-:W-:Y:S01]  /*5700*/  FMUL.FTZ R97, R82.reuse, R97 ;  /* 0x0000006152617220 */ /* 0x040fe20000410000 */
[----:B------:R-:W-:Y:S02]  /*5710*/  HADD2.F32 R111, -RZ, R24.H1_H1 ;  /* 0x30000018ff6f7230 */ /* 0x000fe40000004100 */
[----:B------:R-:W-:Y:S01]  /*5720*/  FMUL.FTZ R75, R82, R75 ;  /* 0x0000004b524b7220 */ /* 0x000fe20000410000 */
[----:B------:R-:W-:Y:S01]  /*5730*/  HADD2.F32 R72, -RZ, R66.H1_H1 ;  /* 0x30000042ff487230 */ /* 0x000fe20000004100 */
[----:B------:R-:W3:Y:S01]  /*5740*/  LDC.64 R80, c[0x0][0x380] ;  /* 0x0000e000ff507b82 */ /* 0x000ee20000000a00 */
[----:B------:R-:W-:-:S02]  /*5750*/  HADD2.F32 R115, -RZ, R25.H1_H1 ;  /* 0x30000019ff737230 */ /* 0x000fc40000004100 */
[----:B------:R-:W-:Y:S01]  /*5760*/  FFMA.FTZ R97, R48, R97, R111 ;  /* 0x0000006130617223 */ /* 0x000fe2000001006f */
[----:B0-----:R-:W-:-:S04]  /*5770*/  @!P2 IMAD.WIDE R48, R70, 0x4, R44 ;  /* 0x000000044630a825 */ /* 0x001fc800078e022c */
[C---:B------:R-:W-:Y:S01]  /*5780*/  FMUL.FTZ R77, R82.reuse, R77 ;  /* 0x0000004d524d7220 */ /* 0x040fe20000410000 */
[----:B------:R-:W-:Y:S01]  /*5790*/  FMUL.FTZ R44, R82, R101 ;  /* 0x00000065522c7220 */ /* 0x000fe20000410000 */
[----:B------:R-:W-:Y:S01]  /*57a0*/  FFMA.FTZ R99, R72, R99, R115 ;  /* 0x0000006348637223 */ /* 0x000fe20000010073 */
[----:B------:R-:W-:Y:S01]  /*57b0*/  HADD2.F32 R72, -RZ, R65.H1_H1 ;  /* 0x30000041ff487230 */ /* 0x000fe20000004100 */
[----:B------:R0:W-:Y:S01]  /*57c0*/  @!P2 STG.E desc[UR6][R48.64], R53 ;  /* 0x000000353000a986 */ /* 0x0001e2000c101906 */
[----:B------:R-:W-:Y:S01]  /*57d0*/  HADD2.F32 R111, -RZ, R26.H1_H1 ;  /* 0x3000001aff6f7230 */ /* 0x000fe20000004100 */
[----:B------:R-:W-:Y:S01]  /*57e0*/  F2FP.F16.F32.PACK_AB R45, R59, R54 ;  /* 0x000000363b2d723e */ /* 0x000fe200000000ff */
[--C-:B------:R-:W-:Y:S01]  /*57f0*/  HADD2.F32 R113, -RZ, R27.reuse.H0_H0 ;  /* 0x2000001bff717230 */ /* 0x100fe20000004100 */
[----:B------:R-:W-:Y:S01]  /*5800*/  F2FP.F16.F32.PACK_AB R54, R107, R96 ;  /* 0x000000606b36723e */ /* 0x000fe200000000ff */
[----:B------:R-:W-:Y:S02]  /*5810*/  HADD2.F32 R115, -RZ, R64.H1_H1 ;  /* 0x30000040ff737230 */ /* 0x000fe40000004100 */
[----:B------:R-:W-:Y:S01]  /*5820*/  FFMA.FTZ R101, R72, R75, R111 ;  /* 0x0000004b48657223 */ /* 0x000fe2000001006f */
[----:B------:R-:W-:-:S02]  /*5830*/  HADD2.F32 R74, -RZ, R27.H1_H1 ;  /* 0x3000001bff4a7230 */ /* 0x000fc40000004100 */
[----:B------:R-:W-:Y:S01]  /*5840*/  FFMA.FTZ R102, R102, R77, R113 ;  /* 0x0000004d66667223 */ /* 0x000fe20000010071 */
[----:B-1----:R-:W-:Y:S01]  /*5850*/  IMAD.WIDE.U32 R72, R73, 0x10, R78 ;  /* 0x0000001049487825 */ /* 0x002fe200078e004e */
[----:B0-----:R-:W-:-:S03]  /*5860*/  F2FP.F16.F32.PACK_AB R48, R55, R52 ;  /* 0x000000343730723e */ /* 0x001fc600000000ff */
[----:B------:R-:W-:Y:S01]  /*5870*/  FFMA.FTZ R105, R115, R44, R74 ;  /* 0x0000002c73697223 */ /* 0x000fe2000001004a */
[----:B------:R-:W-:Y:S01]  /*5880*/  F2FP.F16.F32.PACK_AB R49, R85, R58 ;  /* 0x0000003a5531723e */ /* 0x000fe200000000ff */
        /* <DEDUP_REMOVED lines=13> */
[----:B------:R-:W-:-:S02]  /*5960*/  F2FP.F16.F32.PACK_AB R58, R101, R100 ;  /* 0x00000064653a723e */ /* 0x000fc400000000ff */
[----:B------:R-:W-:Y:S01]  /*5970*/  F2FP.F16.F32.PACK_AB R57, R99, R92 ;  /* 0x0000005c6339723e */ /* 0x000fe200000000ff */
[----:B------:R0:W-:Y:S01]  /*5980*/  STG.E.128 desc[UR6][R72.64], R48 ;  /* 0x0000003048007986 */ /* 0x0001e2000c101d06 */
[----:B------:R-:W-:Y:S02]  /*5990*/  F2FP.F16.F32.PACK_AB R56, R97, R90 ;  /* 0x0000005a6138723e */ /* 0x000fe400000000ff */
[----:B---3--:R-:W-:Y:S01]  /*59a0*/  LEA R70, R80, R70, 0x2 ;  /* 0x0000004650467211 */ /* 0x008fe200078e10ff */
[----:B------:R0:W-:Y:S03]  /*59b0*/  STG.E.128 desc[UR6][R76.64], R52 ;  /* 0x000000344c007986 */ /* 0x0001e6000c101d06 */
[----:B------:R-:W-:Y:S01]  /*59c0*/  ISETP.GE.AND P1, PT, R70, R81, PT ;  /* 0x000000514600720c */ /* 0x000fe20003f26270 */
[----:B------:R0:W-:-:S12]  /*59d0*/  STG.E.128 desc[UR6][R78.64], R56 ;  /* 0x000000384e007986 */ /* 0x0001d8000c101d06 */
[----:B------:R-:W-:Y:S05]  /*59e0*/  @!P1 BRA `(.L_x_3897) ;  /* 0xffffffd4002c9947 */ /* 0x000fea000383ffff */
[----:B------:R-:W-:Y:S05]  /*59f0*/  EXIT ;  /* 0x000000000000794d */ /* 0x000fea0003800000 */
.L_x_3886:
[----:B------:R-:W-:Y:S01]  /*5a00*/  HFMA2 R47, -RZ, RZ, 0, 5.9604644775390625e-08 ;  /* 0x00000001ff2f7431 */ /* 0x000fe200000001ff */
[----:B------:R-:W-:Y:S01]  /*5a10*/  BSSY B0, `(.L_x_3898) ;  /* 0x0000006000007945 */ /* 0x000fe20003800000 */
[----:B------:R-:W-:Y:S02]  /*5a20*/  MOV R46, 0x1f ;  /* 0x0000001f002e7802 */ /* 0x000fe40000000f00 */
[----:B------:R-:W-:-:S07]  /*5a30*/  MOV R45, 0xffffffff ;  /* 0xffffffff002d7802 */ /* 0x000fce0000000f00 */
[----:B------:R-:W-:Y:S05]  /*5a40*/  WARPSYNC.COLLECTIVE R45, `(.L_x_3899) ;  /* 0x000000002d087348 */ /* 0x000fea0003c00000 */
[----:B------:R0:W1:Y:S02]  /*5a50*/  SHFL.BFLY P1, R44, R48, R47, R46 ;  /* 0x0c00002f302c7389 */ /* 0x000064000002002e */
[----:B01----:R-:W-:Y:S05]  /*5a60*/  ENDCOLLECTIVE ;  /* 0x000000000000791b */ /* 0x003fea0003800000 */
.L_x_3899:
[----:B------:R-:W-:Y:S05]  /*5a70*/  BSYNC B0 ;  /* 0x0000000000007941 */ /* 0x000fea0003800000 */
.L_x_3898:
[----:B------:R-:W-:Y:S01]  /*5a80*/  FADD.FTZ R48, R48, R44 ;  /* 0x0000002c30307221 */ /* 0x000fe20000010000 */
[----:B------:R-:W-:Y:S01]  /*5a90*/  HFMA2 R47, -RZ, RZ, 0, 1.1920928955078125e-07 ;  /* 0x00000002ff2f7431 */ /* 0x000fe200000001ff */
[----:B------:R-:W-:Y:S01]  /*5aa0*/  MOV R46, 0x1f ;  /* 0x0000001f002e7802 */ /* 0x000fe20000000f00 */
[----:B------:R-:W0:Y:S01]  /*5ab0*/  LDC R52, c[0x0][0x400] ;  /* 0x00010000ff347b82 */ /* 0x000e220000000800 */
[----:B------:R-:W-:-:S07]  /*5ac0*/  MOV R45, 0xffffffff ;  /* 0xffffffff002d7802 */ /* 0x000fce0000000f00 */
[----:B0-----:R-:W-:Y:S05]  /*5ad0*/  WARPSYNC.COLLECTIVE R45, `(.L_x_3900) ;  /* 0x000000002d087348 */ /* 0x001fea0003c00000 */
[----:B------:R1:W2:Y:S02]  /*5ae0*/  SHFL.BFLY P1, R44, R48, R47, R46 ;  /* 0x0c00002f302c7389 */ /* 0x0002a4000002002e */
[----:B012---:R-:W-:Y:S05]  /*5af0*/  ENDCOLLECTIVE ;  /* 0x000000000000791b */ /* 0x007fea0003800000 */
.L_x_3900:
[----:B------:R-:W-:Y:S02]  /*5b00*/  HFMA2 R47, -RZ, RZ, 0, 2.384185791015625e-07 ;  /* 0x00000004ff2f7431 */ /* 0x000fe400000001ff */
[----:B------:R-:W-:-:S05]  /*5b10*/  FADD.FTZ R59, R48, R44 ;  /* 0x0000002c303b7221 */ /* 0x000fca0000010000 */
[----:B------:R-:W-:-:S07]  /*5b20*/  MOV R48, R59 ;  /* 0x0000003b00307202 */ /* 0x000fce0000000f00 */
[----:B------:R-:W-:Y:S05]  /*5b30*/  WARPSYNC.COLLECTIVE R45, `(.L_x_3901) ;  /* 0x000000002d087348 */ /* 0x000fea0003c00000 */
[----:B------:R0:W1:Y:S02]  /*5b40*/  SHFL.BFLY P1, R44, R48, R47, R46 ;  /* 0x0c00002f302c7389 */ /* 0x000064000002002e */
[----:B01----:R-:W-:Y:S05]  /*5b50*/  ENDCOLLECTIVE ;  /* 0x000000000000791b */ /* 0x003fea0003800000 */
.L_x_3901:
[----:B------:R-:W-:Y:S02]  /*5b60*/  HFMA2 R47, -RZ, RZ, 0, 4.76837158203125e-07 ;  /* 0x00000008ff2f7431 */ /* 0x000fe400000001ff */
[----:B------:R-:W-:-:S05]  /*5b70*/  FADD.FTZ R99, R59, R44 ;  /* 0x0000002c3b637221 */ /* 0x000fca0000010000 */
[----:B------:R-:W-:-:S07]  /*5b80*/  MOV R48, R99 ;  /* 0x0000006300307202 */ /* 0x000fce0000000f00 */
[----:B------:R-:W-:Y:S05]  /*5b90*/  WARPSYNC.COLLECTIVE R45, `(.L_x_3902) ;  /* 0x000000002d087348 */ /* 0x000fea0003c00000 */
[----:B------:R0:W1:Y:S02]  /*5ba0*/  SHFL.BFLY P1, R44, R48, R47, R46 ;  /* 0x0c00002f302c7389 */ /* 0x000064000002002e */
[----:B01----:R-:W-:Y:S05]  /*5bb0*/  ENDCOLLECTIVE ;  /* 0x000000000000791b */ /* 0x003fea0003800000 */
.L_x_3902:
[----:B------:R-:W-:Y:S02]  /*5bc0*/  HFMA2 R47, -RZ, RZ, 0, 9.5367431640625e-07 ;  /* 0x00000010ff2f7431 */ /* 0x000fe400000001ff */
[----:B------:R-:W-:-:S05]  /*5bd0*/  FADD.FTZ R100, R99, R44 ;  /* 0x0000002c63647221 */ /* 0x000fca0000010000 */
[----:B------:R-:W-:-:S07]  /*5be0*/  MOV R48, R100 ;  /* 0x0000006400307202 */ /* 0x000fce0000000f00 */
[----:B------:R-:W-:Y:S05]  /*5bf0*/  WARPSYNC.COLLECTIVE R45, `(.L_x_3903) ;  /* 0x000000002d087348 */ /* 0x000fea0003c00000 */
[----:B------:R0:W1:Y:S02]  /*5c00*/  SHFL.BFLY P1, R44, R48, R47, R46 ;  /* 0x0c00002f302c7389 */ /* 0x000064000002002e */
[----:B01----:R-:W-:Y:S05]  /*5c10*/  ENDCOLLECTIVE ;  /* 0x000000000000791b */ /* 0x003fea0003800000 */
.L_x_3903:
        /* <DEDUP_REMOVED lines=71> */
.L_x_3904:
[----:B------:R-:W-:Y:S02]  /*6090*/  HFMA2 R47, -RZ, RZ, 0, 1.1920928955078125e-07 ;  /* 0x00000002ff2f7431 */ /* 0x000fe400000001ff */
[----:B------:R-:W-:-:S05]  /*60a0*/  FADD.FTZ R59, R48, R44 ;  /* 0x0000002c303b7221 */ /* 0x000fca0000010000 */
[----:B------:R-:W-:-:S07]  /*60b0*/  MOV R48, R59 ;  /* 0x0000003b00307202 */ /* 0x000fce0000000f00 */
[----:B------:R-:W-:Y:S05]  /*60c0*/  WARPSYNC.COLLECTIVE R45, `(.L_x_3905) ;  /* 0x000000002d087348 */ /* 0x000fea0003c00000 */
[----:B------:R0:W1:Y:S02]  /*60d0*/  SHFL.BFLY P1, R44, R48, R47, R46 ;  /* 0x0c00002f302c7389 */ /* 0x000064000002002e */
[----:B01----:R-:W-:Y:S05]  /*60e0*/  ENDCOLLECTIVE ;  /* 0x000000000000791b */ /* 0x003fea0003800000 */
.L_x_3905:
[----:B------:R-:W-:Y:S02]  /*60f0*/  HFMA2 R47, -RZ, RZ, 0, 2.384185791015625e-07 ;  /* 0x00000004ff2f7431 */ /* 0x000fe400000001ff */
[----:B------:R-:W-:-:S05]  /*6100*/  FADD.FTZ R99, R59, R44 ;  /* 0x0000002c3b637221 */ /* 0x000fca0000010000 */
[----:B------:R-:W-:-:S07]  /*6110*/  MOV R48, R99 ;  /* 0x0000006300307202 */ /* 0x000fce0000000f00 */
[----:B------:R-:W-:Y:S05]  /*6120*/  WARPSYNC.COLLECTIVE R45, `(.L_x_3906) ;  /* 0x000000002d087348 */ /* 0x000fea0003c00000 */
[----:B------:R0:W1:Y:S02]  /*6130*/  SHFL.BFLY P1, R44, R48, R47, R46 ;  /* 0x0c00002f302c7389 */ /* 0x000064000002002e */
[----:B01----:R-:W-:Y:S05]  /*6140*/  ENDCOLLECTIVE ;  /* 0x000000000000791b */ /* 0x003fea0003800000 */
.L_x_3906:
[----:B------:R-:W-:Y:S02]  /*6150*/  HFMA2 R47, -RZ, RZ, 0, 4.76837158203125e-07 ;  /* 0x00000008ff2f7431 */ /* 0x000fe400000001ff */
[----:B------:R-:W-:-:S05]  /*6160*/  FADD.FTZ R100, R99, R44 ;  /* 0x0000002c63647221 */ /* 0x000fca0000010000 */
[----:B------:R-:W-:-:S07]  /*6170*/  MOV R48, R100 ;  /* 0x0000006400307202 */ /* 0x000fce0000000f00 */
[----:B------:R-:W-:Y:S05]  /*6180*/  WARPSYNC.COLLECTIVE R45, `(.L_x_3907) ;  /* 0x000000002d087348 */ /* 0x000fea0003c00000 */
[----:B------:R0:W1:Y:S02]  /*6190*/  SHFL.BFLY P1, R44, R48, R47, R46 ;  /* 0x0c00002f302c7389 */ /* 0x000064000002002e */
[----:B01----:R-:W-:Y:S05]  /*61a0*/  ENDCOLLECTIVE ;  /* 0x000000000000791b */ /* 0x003fea0003800000 */
.L_x_3907:
[----:B------:R-:W-:Y:S02]  /*61b0*/  HFMA2 R47, -RZ, RZ, 0, 9.5367431640625e-07 ;  /* 0x00000010ff2f7431 */ /* 0x000fe400000001ff */
[----:B------:R-:W-:-:S05]  /*61c0*/  FADD.FTZ R101, R100, R44 ;  /* 0x0000002c64657221 */ /* 0x000fca0000010000 */
[----:B------:R-:W-:-:S07]  /*61d0*/  MOV R48, R101 ;  /* 0x0000006500307202 */ /* 0x000fce0000000f00 */
[----:B------:R-:W-:Y:S05]  /*61e0*/  WARPSYNC.COLLECTIVE R45, `(.L_x_3908) ;  /* 0x000000002d087348 */ /* 0x000fea0003c00000 */
[----:B------:R0:W1:Y:S02]  /*61f0*/  SHFL.BFLY P1, R44, R48, R47, R46 ;  /* 0x0c00002f302c7389 */ /* 0x000064000002002e */
[----:B01----:R-:W-:Y:S05]  /*6200*/  ENDCOLLECTIVE ;  /* 0x000000000000791b */ /* 0x003fea0003800000 */
.L_x_3908:
[----:B------:R-:W-:Y:S05]  /*6210*/  BRA `(.L_x_3909) ;  /* 0xffffffbc00d87947 */ /* 0x000fea000383ffff */
.L_x_3896:
[----:B------:R-:W-:Y:S01]  /*6220*/  HFMA2 R46, -RZ, RZ, 0, 1.847743988037109375e-06 ;  /* 0x0000001fff2e7431 */ /* 0x000fe200000001ff */
[----:B------:R-:W-:Y:S01]  /*6230*/  BSSY B0, `(.L_x_3910) ;  /* 0x0000006000007945 */ /* 0x000fe20003800000 */
[----:B------:R-:W-:Y:S02]  /*6240*/  MOV R47, 0x1 ;  /* 0x00000001002f7802 */ /* 0x000fe40000000f00 */
[----:B------:R-:W-:-:S07]  /*6250*/  MOV R45, 0xffffffff ;  /* 0xffffffff002d7802 */ /* 0x000fce0000000f00 */
[----:B------:R-:W-:Y:S05]  /*6260*/  WARPSYNC.COLLECTIVE R45, `(.L_x_3911) ;  /* 0x000000002d087348 */ /* 0x000fea0003c00000 */
[----:B------:R0:W1:Y:S02]  /*6270*/  SHFL.BFLY P1, R44, R48, R47, R46 ;  /* 0x0c00002f302c7389 */ /* 0x000064000002002e */
[----:B01----:R-:W-:Y:S05]  /*6280*/  ENDCOLLECTIVE ;  /* 0x000000000000791b */ /* 0x003fea0003800000 */
.L_x_3911:
[----:B------:R-:W-:Y:S05]  /*6290*/  BSYNC B0 ;  /* 0x0000000000007941 */ /* 0x000fea0003800000 */
.L_x_3910:
        /* <DEDUP_REMOVED lines=8> */
.L_x_3912:
[----:B------:R-:W-:Y:S02]  /*6320*/  HFMA2 R47, -RZ, RZ, 0, 2.384185791015625e-07 ;  /* 0x00000004ff2f7431 */ /* 0x000fe400000001ff */
[----:B------:R-:W-:-:S05]  /*6330*/  FADD.FTZ R59, R48, R44 ;  /* 0x0000002c303b7221 */ /* 0x000fca0000010000 */
[----:B------:R-:W-:-:S07]  /*6340*/  MOV R48, R59 ;  /* 0x0000003b00307202 */ /* 0x000fce0000000f00 */
[----:B------:R-:W-:Y:S05]  /*6350*/  WARPSYNC.COLLECTIVE R45, `(.L_x_3913) ;  /* 0x000000002d087348 */ /* 0x000fea0003c00000 */
[----:B------:R0:W1:Y:S02]  /*6360*/  SHFL.BFLY P1, R44, R48, R47, R46 ;  /* 0x0c00002f302c7389 */ /* 0x000064000002002e */
[----:B01----:R-:W-:Y:S05]  /*6370*/  ENDCOLLECTIVE ;  /* 0x000000000000791b */ /* 0x003fea0003800000 */
.L_x_3913:
[----:B------:R-:W-:Y:S02]  /*6380*/  HFMA2 R47, -RZ, RZ, 0, 4.76837158203125e-07 ;  /* 0x00000008ff2f7431 */ /* 0x000fe400000001ff */
[----:B------:R-:W-:-:S05]  /*6390*/  FADD.FTZ R88, R59, R44 ;  /* 0x0000002c3b587221 */ /* 0x000fca0000010000 */
[----:B------:R-:W-:-:S07]  /*63a0*/  MOV R48, R88 ;  /* 0x0000005800307202 */ /* 0x000fce0000000f00 */
[----:B------:R-:W-:Y:S05]  /*63b0*/  WARPSYNC.COLLECTIVE R45, `(.L_x_3914) ;  /* 0x000000002d087348 */ /* 0x000fea0003c00000 */
[----:B------:R0:W1:Y:S02]  /*63c0*/  SHFL.BFLY P1, R44, R48, R47, R46 ;  /* 0x0c00002f302c7389 */ /* 0x000064000002002e */
[----:B01----:R-:W-:Y:S05]  /*63d0*/  ENDCOLLECTIVE ;  /* 0x000000000000791b */ /* 0x003fea0003800000 */
.L_x_3914:
[----:B------:R-:W-:Y:S02]  /*63e0*/  HFMA2 R47, -RZ, RZ, 0, 9.5367431640625e-07 ;  /* 0x00000010ff2f7431 */ /* 0x000fe400000001ff */
[----:B------:R-:W-:-:S05]  /*63f0*/  FADD.FTZ R100, R88, R44 ;  /* 0x0000002c58647221 */ /* 0x000fca0000010000 */
[----:B------:R-:W-:-:S07]  /*6400*/  MOV R48, R100 ;  /* 0x0000006400307202 */ /* 0x000fce0000000f00 */
[----:B------:R-:W-:Y:S05]  /*6410*/  WARPSYNC.COLLECTIVE R45, `(.L_x_3915) ;  /* 0x000000002d087348 */ /* 0x000fea0003c00000 */
[----:B------:R0:W1:Y:S02]  /*6420*/  SHFL.BFLY P1, R44, R48, R47, R46 ;  /* 0x0c00002f302c7389 */ /* 0x000064000002002e */
[----:B01----:R-:W-:Y:S05]  /*6430*/  ENDCOLLECTIVE ;  /* 0x000000000000791b */ /* 0x003fea0003800000 */
.L_x_3915:
        /* <DEDUP_REMOVED lines=71> */
.L_x_3916:
[----:B------:R-:W-:Y:S02]  /*68b0*/  HFMA2 R47, -RZ, RZ, 0, 1.1920928955078125e-07 ;  /* 0x00000002ff2f7431 */ /* 0x000fe400000001ff */
[----:B------:R-:W-:-:S05]  /*68c0*/  FADD.FTZ R59, R48, R44 ;  /* 0x0000002c303b7221 */ /* 0x000fca0000010000 */
[----:B------:R-:W-:-:S07]  /*68d0*/  MOV R48, R59 ;  /* 0x0000003b00307202 */ /* 0x000fce0000000f00 */
[----:B------:R-:W-:Y:S05]  /*68e0*/  WARPSYNC.COLLECTIVE R45, `(.L_x_3917) ;  /* 0x000000002d087348 */ /* 0x000fea0003c00000 */
[----:B------:R0:W1:Y:S02]  /*68f0*/  SHFL.BFLY P1, R44, R48, R47, R46 ;  /* 0x0c00002f302c7389 */ /* 0x000064000002002e */
[----:B01----:R-:W-:Y:S05]  /*6900*/  ENDCOLLECTIVE ;  /* 0x000000000000791b */ /* 0x003fea0003800000 */
.L_x_3917:
[----:B------:R-:W-:Y:S02]  /*6910*/  HFMA2 R47, -RZ, RZ, 0, 2.384185791015625e-07 ;  /* 0x00000004ff2f7431 */ /* 0x000fe400000001ff */
[----:B------:R-:W-:-:S05]  /*6920*/  FADD.FTZ R88, R59, R44 ;  /* 0x0000002c3b587221 */ /* 0x000fca0000010000 */
[----:B------:R-:W-:-:S07]  /*6930*/  MOV R48, R88 ;  /* 0x0000005800307202 */ /* 0x000fce0000000f00 */
[----:B------:R-:W-:Y:S05]  /*6940*/  WARPSYNC.COLLECTIVE R45, `(.L_x_3918) ;  /* 0x000000002d087348 */ /* 0x000fea0003c00000 */
[----:B------:R0:W1:Y:S02]  /*6950*/  SHFL.BFLY P1, R44, R48, R47, R46 ;  /* 0x0c00002f302c7389 */ /* 0x000064000002002e */
[----:B01----:R-:W-:Y:S05]  /*6960*/  ENDCOLLECTIVE ;  /* 0x000000000000791b */ /* 0x003fea0003800000 */
.L_x_3918:
[----:B------:R-:W-:Y:S02]  /*6970*/  HFMA2 R47, -RZ, RZ, 0, 4.76837158203125e-07 ;  /* 0x00000008ff2f7431 */ /* 0x000fe400000001ff */
[----:B------:R-:W-:-:S05]  /*6980*/  FADD.FTZ R100, R88, R44 ;  /* 0x0000002c58647221 */ /* 0x000fca0000010000 */
[----:B------:R-:W-:-:S07]  /*6990*/  MOV R48, R100 ;  /* 0x0000006400307202 */ /* 0x000fce0000000f00 */
[----:B------:R-:W-:Y:S05]  /*69a0*/  WARPSYNC.COLLECTIVE R45, `(.L_x_3919) ;  /* 0x000000002d087348 */ /* 0x000fea0003c00000 */
[----:B------:R0:W1:Y:S02]  /*69b0*/  SHFL.BFLY P1, R44, R48, R47, R46 ;  /* 0x0c00002f302c7389 */ /* 0x000064000002002e */
[----:B01----:R-:W-:Y:S05]  /*69c0*/  ENDCOLLECTIVE ;  /* 0x000000000000791b */ /* 0x003fea0003800000 */
.L_x_3919:
[----:B------:R-:W-:Y:S02]  /*69d0*/  HFMA2 R47, -RZ, RZ, 0, 9.5367431640625e-07 ;  /* 0x00000010ff2f7431 */ /* 0x000fe400000001ff */
[----:B------:R-:W-:-:S05]  /*69e0*/  FADD.FTZ R101, R100, R44 ;  /* 0x0000002c64657221 */ /* 0x000fca0000010000 */
[----:B------:R-:W-:-:S07]  /*69f0*/  MOV R48, R101 ;  /* 0x0000006500307202 */ /* 0x000fce0000000f00 */
[----:B------:R-:W-:Y:S05]  /*6a00*/  WARPSYNC.COLLECTIVE R45, `(.L_x_3920) ;  /* 0x000000002d087348 */ /* 0x000fea0003c00000 */
[----:B------:R0:W1:Y:S02]  /*6a10*/  SHFL.BFLY P1, R44, R48, R47, R46 ;  /* 0x0c00002f302c7389 */ /* 0x000064000002002e */
[----:B01----:R-:W-:Y:S05]  /*6a20*/  ENDCOLLECTIVE ;  /* 0x000000000000791b */ /* 0x003fea0003800000 */
.L_x_3920:
[----:B------:R-:W-:Y:S05]  /*6a30*/  BRA `(.L_x_3921) ;  /* 0xffffffe000c07947 */ /* 0x000fea000383ffff */
.L_x_3922:
        /* <DEDUP_REMOVED lines=12> */
.L_x_37249:


//--------------------- .text._ZN10layer_norm13ln_fwd_kernelINS_13Kernel_traitsI6__halfS2_S2_S2_fjLj1024ELj1ELj4ELj1ELj16ENS_18Kernel_traits_baseILj1024ES2_S2_S2_S2_fjLj128EEEEELb0ELb1ELb1ELb0EEEvNS_9FwdParamsE --------------------------
	.section	.text._ZN10layer_norm13ln_fwd_kernelINS_13Kernel_traitsI6__halfS2_S2_S2_fjLj1024ELj1ELj4ELj1ELj16ENS_18Kernel_traits_baseILj1024ES2_S2_S2_S2_fjLj128EEEEELb0ELb1ELb1ELb0EEEvNS_9FwdParamsE,"ax",@progbits
	.align	128
        .global         _ZN10layer_norm13ln_fwd_kernelINS_13Kernel_traitsI6__halfS2_S2_S2_fjLj1024ELj1ELj4ELj1ELj16ENS_18Kernel_traits_baseILj1024ES2_S2_S2_S2_fjLj128EEEEELb0ELb1ELb1ELb0EEEvNS_9FwdParamsE
        .type           _ZN10layer_norm13ln_fwd_kernelINS_13Kernel_traitsI6__halfS2_S2_S2_fjLj1024ELj1ELj4ELj1ELj16ENS_18Kernel_traits_baseILj1024ES2_S2_S2_S2_fjLj128EEEEELb0ELb1ELb1ELb0EEEvNS_9FwdParamsE,@function
        .size           _ZN10layer_norm13ln_fwd_kernelINS_13Kernel_traitsI6__halfS2_S2_S2_fjLj1024ELj1ELj4ELj1ELj16ENS_18Kernel_traits_baseILj1024ES2_S2_S2_S2_fjLj128EEEEELb0ELb1ELb1ELb0EEEvNS_9FwdParamsE,(.L_x_37250 - _ZN10layer_norm13ln_fwd_kernelINS_13Kernel_traitsI6__halfS2_S2_S2_fjLj1024ELj1ELj4ELj1ELj16ENS_18Kernel_traits_baseILj1024ES2_S2_S2_S2_fjLj128EEEEELb0ELb1ELb1ELb0EEEvNS_9FwdParamsE)
        .other          _ZN10layer_norm13ln_fwd_kernelINS_13Kernel_traitsI6__halfS2_S2_S2_fjLj1024ELj1ELj4ELj1ELj16ENS_18Kernel_traits_baseILj1024ES2_S2_S2_S2_fjLj128EEEEELb0ELb1ELb1ELb0EEEvNS_9FwdParamsE,@"STO_CUDA_ENTRY STV_DEFAULT"
_ZN10layer_norm13ln_fwd_kernelINS_13Kernel_traitsI6__halfS2_S2_S2_fjLj1024ELj1ELj4ELj1ELj16ENS_18Kernel_traits_baseILj1024ES2_S2_S2_S2_fjLj128EEEEELb0ELb1ELb1ELb0EEEvNS_9FwdParamsE:
.text._ZN10layer_norm13ln_fwd_kernelINS_13Kernel_traitsI6__halfS2_S2_S2_fjLj1024ELj1ELj4ELj1ELj16ENS_18Kernel_traits_baseILj1024ES2_S2_S2_S2_fjLj128EEEEELb0ELb1ELb1ELb0EEEvNS_9FwdParamsE:
        /* <DEDUP_REMOVED lines=64> */
.L_x_3924:
        /* <DEDUP_REMOVED lines=43> */
.L_x_3925:
[----:B------:R-:W-:Y:S05]  /*06b0*/  BSYNC.RECONVERGENT B0 ;  /* 0x0000000000007941 */ /* 0x000fea0003800200 */
.L_x_3923:
[----:B------:R-:W0:Y:S02]  /*06c0*/  LDCU UR4, c[0x0][0x384] ;  /* 0x00007080ff0477ac */ /* 0x000e240008000800 */
[----:B0-----:R-:W-:-:S13]  /*06d0*/  ISETP.GE.AND P0, PT, R93, UR4, PT ;  /* 0x000000045d007c0c */ /* 0x001fda000bf06270 */
[----:B------:R-:W-:Y:S05]  /*06e0*/  @P0 EXIT ;  /* 0x000000000000094d */ /* 0x000fea0003800000 */
[----:B------:R-:W0:Y:S01]  /*06f0*/  LDCU.U8 UR4, c[0x0][0x410] ;  /* 0x00008200ff0477ac */ /* 0x000e220008000000 */
[----:B------:R-:W1:Y:S01]  /*0700*/  LDCU UR5, c[0x0][0x448] ;  /* 0x00008900ff0577ac */ /* 0x000e620008000800 */
[----:B------:R-:W2:Y:S01]  /*0710*/  LDCU.64 UR8, c[0x0][0x3a0] ;  /* 0x00007400ff0877ac */ /* 0x000ea20008000a00 */
[----:B0-----:R-:W-:-:S04]  /*0720*/  ISETP.NE.AND P0, PT, RZ, UR4, PT ;  /* 0x00000004ff007c0c */ /* 0x001fc8000bf05270 */
[----:B-12---:R-:W-:-:S09]  /*0730*/  P2R R96, PR, RZ, 0x1 ;  /* 0x00000001ff607803 */ /* 0x006fd20000000000 */
.L_x_3953:
[----:B0-----:R-:W0:Y:S08]  /*0740*/  LDC.64 R72, c[0x0][0x3f0] ;  /* 0x0000fc00ff487b82 */ /* 0x001e300000000a00 */
        /* <DEDUP_REMOVED lines=9> */
[----:B------:R-:W-:Y:S01]  /*07e0*/  HFMA2 R103, -RZ, RZ, 0, 0 ;  /* 0x00000000ff677431 */ /* 0x000fe200000001ff */
[----:B--2---:R-:W-:-:S13]  /*07f0*/  ISETP.GE.AND P2, PT, R102, 0x1, PT ;  /* 0x000000016600780c */ /* 0x004fda0003f46270 */
[----:B------:R-:W-:-:S05]  /*0800*/  @P2 IADD3 R99, PT, PT, R102, -0x1, RZ ;  /* 0xffffffff66632810 */ /* 0x000fca0007ffe0ff */
[----:B------:R-:W-:Y:S01]  /*0810*/  @P2 IMAD R101, R99, R100, RZ ;  /* 0x0000006463652224 */ /* 0x000fe200078e02ff */
[----:B------:R-:W-:-:S04]  /*0820*/  SHF.R.S32.HI R99, RZ, 0x1f, R98 ;  /* 0x0000001fff637819 */ /* 0x000fc80000011462 */
[----:B------:R-:W-:Y:S02]  /*0830*/  @P2 SHF.R.S32.HI R104, RZ, 0x1f, R101 ;  /* 0x0000001fff682819 */ /* 0x000fe40000011465 */
[----:B------:R-:W-:Y:S02]  /*0840*/  LEA.HI R99, R99, R98, RZ, 0x3 ;  /* 0x0000006263637211 */ /* 0x000fe400078f18ff */
[----:B------:R-:W-:-:S04]  /*0850*/  @P2 LEA.HI R101, R104, R101, RZ, 0x3 ;  /* 0x0000006568652211 */ /* 0x000fc800078f18ff */
        /* <DEDUP_REMOVED lines=8> */
.L_x_3929:
[----:B------:R-:W-:Y:S05]  /*08e0*/  BSYNC.RECONVERGENT B1 ;  /* 0x0000000000017941 */ /* 0x000fea0003800200 */
.L_x_3928:
        /* <DEDUP_REMOVED lines=12> */
[----:B------:R-:W1:Y:S08]  /*09b0*/  @P1 LDC R74, c[0x0][0x40c] ;  /* 0x00010300ff4a1b82 */ /* 0x000e700000000800 */
[----:B------:R-:W3:Y:S08]  /*09c0*/  @P1 LDC R88, c[0x0][0x40c] ;  /* 0x00010300ff581b82 */ /* 0x000ef00000000800 */
[----:B------:R-:W4:Y:S01]  /*09d0*/  @P1 LDC R99, c[0x0][0x40c] ;  /* 0x00010300ff631b82 */ /* 0x000f220000000800 */
[----:B0-----:R-:W-:Y:S01]  /*09e0*/  @P1 FMUL.FTZ R72, R72, R75 ;  /* 0x0000004b48481220 */ /* 0x001fe20000410000 */
[----:B------:R-:W-:-:S06]  /*09f0*/  @P1 HADD2.F32 R75, -RZ, R60.H1_H1 ;  /* 0x3000003cff4b1230 */ /* 0x000fcc0000004100 */
[----:B------:R-:W0:Y:S01]  /*0a00*/  @P1 LDC R98, c[0x0][0x40c] ;  /* 0x00010300ff621b82 */ /* 0x000e220000000800 */
[----:B-1----:R-:W-:Y:S01]  /*0a10*/  @P1 FMUL.FTZ R74, R73, R74 ;  /* 0x0000004a494a1220 */ /* 0x002fe20000410000 */
[----:B------:R-:W-:-:S06]  /*0a20*/  @P1 HADD2.F32 R73, -RZ, R60.H0_H0 ;  /* 0x2000003cff491230 */ /* 0x000fcc0000004100 */
[----:B------:R-:W1:Y:S01]  /*0a30*/  @P1 LDC R104, c[0x0][0x40c] ;  /* 0x00010300ff681b82 */ /* 0x000e620000000800 */
[----:B---3--:R-:W-:-:S07]  /*0a40*/  @P1 FMUL.FTZ R85, R85, R88 ;  /* 0x0000005855551220 */ /* 0x008fce0000410000 */
[----:B------:R-:W3:Y:S01]  /*0a50*/  @P1 LDC R105, c[0x0][0x40c] ;  /* 0x00010300ff691b82 */ /* 0x000ee20000000800 */
[----:B----4-:R-:W-:-:S07]  /*0a60*/  @P1 FMUL.FTZ R86, R86, R99 ;  /* 0x0000006356561220 */ /* 0x010fce0000410000 */
[----:B------:R-:W4:Y:S01]  /*0a70*/  @P1 LDC R111, c[0x0][0x40c] ;  /* 0x00010300ff6f1b82 */ /* 0x000f220000000800 */
[--C-:B--2---:R-:W-:Y:S02]  /*0a80*/  @P1 HADD2.F32 R89, -RZ, R16.reuse.H1_H1 ;  /* 0x30000010ff591230 */ /* 0x104fe40000004100 */
[--C-:B------:R-:W-:Y:S02]  /*0a90*/  @P1 HADD2.F32 R87, -RZ, R16.reuse.H0_H0 ;  /* 0x20000010ff571230 */ /* 0x100fe40000004100 */
[--C-:B------:R-:W-:Y:S02]  /*0aa0*/  @!P1 HADD2.F32 R91, -RZ, R16.reuse.H1_H1 ;  /* 0x30000010ff5b9230 */ /* 0x100fe40000004100 */
[----:B------:R-:W-:Y:S01]  /*0ab0*/  @P1 FFMA.FTZ R91, R74, R75, R89 ;  /* 0x0000004b4a5b1223 */ /* 0x000fe20000010059 */
[----:B------:R-:W-:Y:S02]  /*0ac0*/  @!P1 HADD2.F32 R92, -RZ, R16.H0_H0 ;  /* 0x20000010ff5c9230 */ /* 0x000fe40000004100 */
[----:B------:R-:W-:Y:S01]  /*0ad0*/  @P1 FFMA.FTZ R92, R72, R73, R87 ;  /* 0x00000049485c1223 */ /* 0x000fe20000010057 */
[----:B------:R-:W-:-:S02]  /*0ae0*/  @P1 HADD2.F32 R75, -RZ, R22.H1_H1 ;  /* 0x30000016ff4b1230 */ /* 0x000fc40000004100 */
[----:B------:R-:W-:Y:S02]  /*0af0*/  @P1 HADD2.F32 R87, -RZ, R23.H0_H0 ;  /* 0x20000017ff571230 */ /* 0x000fe40000004100 */
[--C-:B------:R-:W-:Y:S02]  /*0b00*/  @P1 HADD2.F32 R72, -RZ, R61.reuse.H0_H0 ;  /* 0x2000003dff481230 */ /* 0x100fe40000004100 */
[----:B0-----:R-:W-:Y:S01]  /*0b10*/  @P1 FMUL.FTZ R75, R75, R98 ;  /* 0x000000624b4b1220 */ /* 0x001fe20000410000 */
[----:B------:R-:W-:Y:S02]  /*0b20*/  @P1 HADD2.F32 R73, -RZ, R61.H1_H1 ;  /* 0x3000003dff491230 */ /* 0x000fe40000004100 */
[----:B-1----:R-:W-:Y:S01]  /*0b30*/  @P1 FMUL.FTZ R98, R87, R104 ;  /* 0x0000006857621220 */ /* 0x002fe20000410000 */
[--C-:B------:R-:W-:Y:S02]  /*0b40*/  @P1 HADD2.F32 R88, -RZ, R17.reuse.H0_H0 ;  /* 0x20000011ff581230 */ /* 0x100fe40000004100 */
[----:B------:R-:W-:-:S02]  /*0b50*/  @P1 HADD2.F32 R99, -RZ, R17.H1_H1 ;  /* 0x30000011ff631230 */ /* 0x000fc40000004100 */
[----:B------:R-:W-:Y:S02]  /*0b60*/  @P1 HADD2.F32 R74, -RZ, R22.H0_H0 ;  /* 0x20000016ff4a1230 */ /* 0x000fe40000004100 */
[----:B------:R-:W-:Y:S02]  /*0b70*/  @P1 HADD2.F32 R104, -RZ, R23.H1_H1 ;  /* 0x30000017ff681230 */ /* 0x000fe40000004100 */
[--C-:B------:R-:W-:Y:S02]  /*0b80*/  @!P1 HADD2.F32 R90, -RZ, R17.reuse.H0_H0 ;  /* 0x20000011ff5a9230 */ /* 0x100fe40000004100 */
[----:B------:R-:W-:Y:S01]  /*0b90*/  @P1 FFMA.FTZ R90, R85, R72, R88 ;  /* 0x00000048555a1223 */ /* 0x000fe20000010058 */
[----:B------:R-:W-:Y:S02]  /*0ba0*/  @!P1 HADD2.F32 R89, -RZ, R17.H1_H1 ;  /* 0x30000011ff599230 */ /* 0x000fe40000004100 */
[----:B------:R-:W-:Y:S01]  /*0bb0*/  @P1 FFMA.FTZ R89, R86, R73, R99 ;  /* 0x0000004956591223 */ /* 0x000fe20000010063 */
[----:B---3--:R-:W-:Y:S01]  /*0bc0*/  @P1 FMUL.FTZ R74, R74, R105 ;  /* 0x000000694a4a1220 */ /* 0x008fe20000410000 */
[----:B------:R-:W-:-:S02]  /*0bd0*/  @P1 HADD2.F32 R73, -RZ, R62.H0_H0 ;  /* 0x2000003eff491230 */ /* 0x000fc40000004100 */
[----:B----4-:R-:W-:Y:S01]  /*0be0*/  @P1 FMUL.FTZ R104, R104, R111 ;  /* 0x0000006f68681220 */ /* 0x010fe20000410000 */
[----:B------:R-:W-:Y:S02]  /*0bf0*/  @P1 HADD2.F32 R72, -RZ, R62.H1_H1 ;  /* 0x3000003eff481230 */ /* 0x000fe40000004100 */
[--C-:B------:R-:W-:Y:S02]  /*0c00*/  @P1 HADD2.F32 R99, -RZ, R63.reuse.H0_H0 ;  /* 0x2000003fff631230 */ /* 0x100fe40000004100 */
[----:B------:R-:W-:Y:S02]  /*0c10*/  @P1 HADD2.F32 R105, -RZ, R63.H1_H1 ;  /* 0x3000003fff691230 */ /* 0x000fe40000004100 */
[--C-:B------:R-:W-:Y:S02]  /*0c20*/  @P1 HADD2.F32 R107, -RZ, R18.reuse.H0_H0 ;  /* 0x20000012ff6b1230 */ /* 0x100fe40000004100 */
[----:B------:R-:W-:Y:S02]  /*0c30*/  @P1 HADD2.F32 R106, -RZ, R18.H1_H1 ;  /* 0x30000012ff6a1230 */ /* 0x000fe40000004100 */
[----:B------:R-:W-:-:S02]  /*0c40*/  @P1 HADD2.F32 R109, -RZ, R19.H0_H0 ;  /* 0x20000013ff6d1230 */ /* 0x000fc40000004100 */
[--C-:B------:R-:W-:Y:S02]  /*0c50*/  @P1 HADD2.F32 R113, -RZ, R19.reuse.H1_H1 ;  /* 0x30000013ff711230 */ /* 0x100fe40000004100 */
[--C-:B------:R-:W-:Y:S02]  /*0c60*/  @!P1 HADD2.F32 R88, -RZ, R18.reuse.H0_H0 ;  /* 0x20000012ff589230 */ /* 0x100fe40000004100 */
[----:B------:R-:W-:Y:S01]  /*0c70*/  @P1 FFMA.FTZ R88, R74, R73, R107 ;  /* 0x000000494a581223 */ /* 0x000fe2000001006b */
[----:B------:R-:W-:Y:S02]  /*0c80*/  @!P1 HADD2.F32 R87, -RZ, R18.H1_H1 ;  /* 0x30000012ff579230 */ /* 0x000fe40000004100 */
[----:B------:R-:W-:Y:S01]  /*0c90*/  @P1 FFMA.FTZ R87, R75, R72, R106 ;  /* 0x000000484b571223 */ /* 0x000fe2000001006a */
[--C-:B------:R-:W-:Y:S02]  /*0ca0*/  @!P1 HADD2.F32 R86, -RZ, R19.reuse.H0_H0 ;  /* 0x20000013ff569230 */ /* 0x100fe40000004100 */
[----:B------:R-:W-:Y:S01]  /*0cb0*/  @P1 FFMA.FTZ R86, R98, R99, R109 ;  /* 0x0000006362561223 */ /* 0x000fe2000001006d */
[----:B------:R-:W-:-:S02]  /*0cc0*/  @!P1 HADD2.F32 R85, -RZ, R19.H1_H1 ;  /* 0x30000013ff559230 */ /* 0x000fc40000004100 */
[----:B------:R-:W-:Y:S01]  /*0cd0*/  @P1 FFMA.FTZ R85, R104, R105, R113 ;  /* 0x0000006968551223 */ /* 0x000fe20000010071 */
[----:B------:R-:W-:Y:S02]  /*0ce0*/  F2FP.F16.F32.PACK_AB R72, RZ, R92 ;  /* 0x0000005cff48723e */ /* 0x000fe400000000ff */
[----:B------:R-:W-:Y:S02]  /*0cf0*/  F2FP.F16.F32.PACK_AB R73, RZ, R91 ;  /* 0x0000005bff49723e */ /* 0x000fe400000000ff */
[----:B------:R-:W-:Y:S02]  /*0d00*/  F2FP.F16.F32.PACK_AB R74, RZ, R90 ;  /* 0x0000005aff4a723e */ /* 0x000fe400000000ff */
[----:B------:R-:W-:Y:S02]  /*0d10*/  F2FP.F16.F32.PACK_AB R98, RZ, R89 ;  /* 0x00000059ff62723e */ /* 0x000fe400000000ff */
        /* <DEDUP_REMOVED lines=9> */
.L_x_3930:
[----:B------:R-:W0:Y:S01]  /*0db0*/  @P2 LDC R73, c[0x0][0x40c] ;  /* 0x00010300ff492b82 */ /* 0x000e220000000800 */
[--C-:B-----5:R-:W-:Y:S01]  /*0dc0*/  @P2 HADD2.F32 R72, -RZ, R20.reuse.H0_H0 ;  /* 0x20000014ff482230 */ /* 0x120fe20000004100 */
[----:B------:R-:W-:Y:S01]  /*0dd0*/  MOV R92, RZ ;  /* 0x000000ff005c7202 */ /* 0x000fe20000000f00 */
[----:B------:R-:W-:Y:S01]  /*0de0*/  @P2 HADD2.F32 R74, -RZ, R20.H1_H1 ;  /* 0x30000014ff4a2230 */ /* 0x000fe20000004100 */
[----:B------:R-:W-:Y:S01]  /*0df0*/  CS2R R90, SRZ ;  /* 0x00000000005a7805 */ /* 0x000fe2000001ff00 */
[----:B------:R-:W-:Y:S02]  /*0e00*/  @P2 HADD2.F32 R85, -RZ, R60.H1_H1 ;  /* 0x3000003cff552230 */ /* 0x000fe40000004100 */
[----:B------:R-:W-:Y:S01]  /*0e10*/  @P2 HADD2.F32 R87, -RZ, R21.H1_H1 ;  /* 0x30000015ff572230 */ /* 0x000fe20000004100 */
[----:B------:R-:W1:Y:S01]  /*0e20*/  @P2 LDC R75, c[0x0][0x40c] ;  /* 0x00010300ff4b2b82 */ /* 0x000e620000000800 */
[----:B------:R-:W-:-:S07]  /*0e30*/  @P2 HADD2.F32 R107, -RZ, R63.H1_H1 ;  /* 0x3000003fff6b2230 */ /* 0x000fce0000004100 */
[----:B------:R-:W2:Y:S08]  /*0e40*/  @P2 LDC R86, c[0x0][0x40c] ;  /* 0x00010300ff562b82 */ /* 0x000eb00000000800 */
[----:B------:R-:W3:Y:S01]  /*0e50*/  @P2 LDC R88, c[0x0][0x40c] ;  /* 0x00010300ff582b82 */ /* 0x000ee20000000800 */
[----:B0-----:R-:W-:Y:S01]  /*0e60*/  @P2 FMUL.FTZ R72, R72, R73 ;  /* 0x0000004948482220 */ /* 0x001fe20000410000 */
[----:B------:R-:W-:-:S05]  /*0e70*/  @P2 HADD2.F32 R73, -RZ, R60.H0_H0 ;  /* 0x2000003cff492230 */ /* 0x000fca0000004100 */
[----:B------:R-:W-:Y:S01]  /*0e80*/  @P2 FMUL.FTZ R92, R72, R73 ;  /* 0x00000049485c2220 */ /* 0x000fe20000410000 */
[----:B------:R-:W0:Y:S01]  /*0e90*/  @P2 LDC R98, c[0x0][0x40c] ;  /* 0x00010300ff622b82 */ /* 0x000e220000000800 */
[----:B-1----:R-:W-:Y:S01]  /*0ea0*/  @P2 FMUL.FTZ R74, R74, R75 ;  /* 0x0000004b4a4a2220 */ /* 0x002fe20000410000 */
[----:B------:R-:W-:Y:S02]  /*0eb0*/  @P2 HADD2.F32 R75, -RZ, R21.H0_H0 ;  /* 0x20000015ff4b2230 */ /* 0x000fe40000004100 */
[----:B------:R-:W-:Y:S02]  /*0ec0*/  @P2 HADD2.F32 R73, -RZ, R22.H0_H0 ;  /* 0x20000016ff492230 */ /* 0x000fe40000004100 */
[----:B------:R-:W-:Y:S01]  /*0ed0*/  @P2 FMUL.FTZ R91, R74, R85 ;  /* 0x000000554a5b2220 */ /* 0x000fe20000410000 */
[--C-:B------:R-:W-:Y:S01]  /*0ee0*/  @P2 HADD2.F32 R72, -RZ, R61.reuse.H0_H0 ;  /* 0x2000003dff482230 */ /* 0x100fe20000004100 */
[----:B------:R-:W1:Y:S01]  /*0ef0*/  @P2 LDC R104, c[0x0][0x40c] ;  /* 0x00010300ff682b82 */ /* 0x000e620000000800 */
[----:B------:R-:W-:-:S02]  /*0f00*/  @P2 HADD2.F32 R74, -RZ, R61.H1_H1 ;  /* 0x3000003dff4a2230 */ /* 0x000fc40000004100 */
[----:B--2---:R-:W-:Y:S01]  /*0f10*/  @P2 FMUL.FTZ R75, R75, R86 ;  /* 0x000000564b4b2220 */ /* 0x004fe20000410000 */
[----:B------:R-:W-:Y:S02]  /*0f20*/  @P2 HADD2.F32 R85, -RZ, R22.H1_H1 ;  /* 0x30000016ff552230 */ /* 0x000fe40000004100 */
[----:B------:R-:W-:Y:S02]  /*0f30*/  @P2 HADD2.F32 R86, -RZ, R23.H0_H0 ;  /* 0x20000017ff562230 */ /* 0x000fe40000004100 */
[----:B------:R-:W-:Y:S01]  /*0f40*/  @P2 FMUL.FTZ R90, R75, R72 ;  /* 0x000000484b5a2220 */ /* 0x000fe20000410000 */
[--C-:B------:R-:W-:Y:S01]  /*0f50*/  @P2 HADD2.F32 R72, -RZ, R62.reuse.H0_H0 ;  /* 0x2000003eff482230 */ /* 0x100fe20000004100 */
[----:B------:R-:W2:Y:S01]  /*0f60*/  @P2 LDC R99, c[0x0][0x40c] ;  /* 0x00010300ff632b82 */ /* 0x000ea20000000800 */
[----:B---3--:R-:W-:Y:S01]  /*0f70*/  @P2 FMUL.FTZ R87, R87, R88 ;  /* 0x0000005857572220 */ /* 0x008fe20000410000 */
[----:B------:R-:W-:Y:S01]  /*0f80*/  CS2R R88, SRZ ;  /* 0x0000000000587805 */ /* 0x000fe2000001ff00 */
[----:B------:R-:W-:-:S02]  /*0f90*/  @P2 HADD2.F32 R75, -RZ, R62.H1_H1 ;  /* 0x3000003eff4b2230 */ /* 0x000fc40000004100 */
[----:B------:R-:W-:Y:S01]  /*0fa0*/  @P2 FMUL.FTZ R89, R87, R74 ;  /* 0x0000004a57592220 */ /* 0x000fe20000410000 */
[----:B------:R-:W-:Y:S02]  /*0fb0*/  @P2 HADD2.F32 R74, -RZ, R63.H0_H0 ;  /* 0x2000003fff4a2230 */ /* 0x000fe40000004100 */
[----:B------:R-:W3:Y:S01]  /*0fc0*/  @P2 LDC R105, c[0x0][0x40c] ;  /* 0x00010300ff692b82 */ /* 0x000ee20000000800 */
[----:B0-----:R-:W-:Y:S01]  /*0fd0*/  @P2 FMUL.FTZ R73, R73, R98 ;  /* 0x0000006249492220 */ /* 0x001fe20000410000 */
[----:B------:R-:W-:-:S03]  /*0fe0*/  @P2 HADD2.F32 R98, -RZ, R23.H1_H1 ;  /* 0x30000017ff622230 */ /* 0x000fc60000004100 */
[----:B------:R-:W-:Y:S01]  /*0ff0*/  @P2 FMUL.FTZ R88, R73, R72 ;  /* 0x0000004849582220 */ /* 0x000fe20000410000 */
[----:B------:R-:W-:Y:S01]  /*1000*/  F2FP.F16.F32.PACK_AB R72, RZ, R92 ;  /* 0x0000005cff48723e */ /* 0x000fe200000000ff */
[----:B-1----:R-:W-:Y:S01]  /*1010*/  @P2 FMUL.FTZ R104, R85, R104 ;  /* 0x0000006855682220 */ /* 0x002fe20000410000 */
[----:B------:R-:W-:Y:S01]  /*1020*/  HFMA2 R85, -RZ, RZ, 0, 0 ;  /* 0x00000000ff557431 */ /* 0x000fe200000001ff */
[----:B------:R-:W-:-:S04]  /*1030*/  F2FP.F16.F32.PACK_AB R73, RZ, R91 ;  /* 0x0000005bff49723e */ /* 0x000fc800000000ff */
[----:B------:R-:W-:Y:S01]  /*1040*/  PRMT R72, R72, 0x5410, R73 ;  /* 0x0000541048487816 */ /* 0x000fe20000000049 */
[----:B--2---:R-:W-:Y:S01]  /*1050*/  @P2 FMUL.FTZ R99, R86, R99 ;  /* 0x0000006356632220 */ /* 0x004fe20000410000 */
[----:B------:R-:W-:Y:S02]  /*1060*/  CS2R R86, SRZ ;  /* 0x0000000000567805 */ /* 0x000fe4000001ff00 */
[----:B------:R-:W-:Y:S01]  /*1070*/  @P2 FMUL.FTZ R87, R104, R75 ;  /* 0x0000004b68572220 */ /* 0x000fe20000410000 */
[----:B------:R-:W-:Y:S01]  /*1080*/  @P2 FMUL.FTZ R86, R99, R74 ;  /* 0x0000004a63562220 */ /* 0x000fe20000410000 */
[----:B------:R-:W-:Y:S02]  /*1090*/  F2FP.F16.F32.PACK_AB R74, RZ, R90 ;  /* 0x0000005aff4a723e */ /* 0x000fe400000000ff */
[----:B------:R-:W-:Y:S01]  /*10a0*/  F2FP.F16.F32.PACK_AB R75, RZ, R89 ;  /* 0x00000059ff4b723e */ /* 0x000fe200000000ff */
[----:B---3--:R-:W-:Y:S01]  /*10b0*/  @P2 FMUL.FTZ R98, R98, R105 ;  /* 0x0000006962622220 */ /* 0x008fe20000410000 */
[----:B------:R-:W-:-:S02]  /*10c0*/  F2FP.F16.F32.PACK_AB R99, RZ, R87 ;  /* 0x00000057ff63723e */ /* 0x000fc400000000ff */
[----:B------:R-:W-:Y:S01]  /*10d0*/  F2FP.F16.F32.PACK_AB R104, RZ, R86 ;  /* 0x00000056ff68723e */ /* 0x000fe200000000ff */
[----:B------:R-:W-:Y:S01]  /*10e0*/  @P2 FMUL.FTZ R85, R98, R107 ;  /* 0x0000006b62552220 */ /* 0x000fe20000410000 */
[----:B------:R-:W-:Y:S02]  /*10f0*/  F2FP.F16.F32.PACK_AB R98, RZ, R88 ;  /* 0x00000058ff62723e */ /* 0x000fe400000000ff */
[----:B------:R-:W-:Y:S02]  /*1100*/  PRMT R73, R74, 0x5410, R75 ;  /* 0x000054104a497816 */ /* 0x000fe4000000004b */
[----:B------:R-:W-:Y:S02]  /*1110*/  F2FP.F16.F32.PACK_AB R105, RZ, R85 ;  /* 0x00000055ff69723e */ /* 0x000fe400000000ff */
[----:B------:R-:W-:Y:S02]  /*1120*/  PRMT R74, R98, 0x5410, R99 ;  /* 0x00005410624a7816 */ /* 0x000fe40000000063 */
[----:B------:R-:W-:-:S07]  /*1130*/  PRMT R75, R104, 0x5410, R105 ;  /* 0x00005410684b7816 */ /* 0x000fce0000000069 */
.L_x_3931:
[----:B------:R-:W0:Y:S01]  /*1140*/  LDC.64 R98, c[0x0][0x3a8] ;  /* 0x0000ea00ff627b82 */ /* 0x000e220000000a00 */
[----:B------:R-:W-:Y:S01]  /*1150*/  IADD3 R103, PT, PT, R103, 0x20, RZ ;  /* 0x0000002067677810 */ /* 0x000fe20007ffe0ff */
[C---:B0-----:R-:W-:Y:S01]  /*1160*/  IMAD.WIDE.U32 R98, R101.reuse, 0x10, R98 ;  /* 0x0000001065627825 */ /* 0x041fe200078e0062 */
[----:B------:R-:W-:-:S04]  /*1170*/  IADD3 R101, PT, PT, R101, 0x20, RZ ;  /* 0x0000002065657810 */ /* 0x000fc80007ffe0ff */
[----:B------:R0:W-:Y:S03]  /*1180*/  STG.E.128 desc[UR6][R98.64], R72 ;  /* 0x0000004862007986 */ /* 0x0001e6000c101d06 */
.L_x_3927:
[----:B------:R-:W-:Y:S05]  /*1190*/  BSYNC.RECONVERGENT B0 ;  /* 0x0000000000007941 */ /* 0x000fea0003800200 */
.L_x_3926:
        /* <DEDUP_REMOVED lines=14> */
[--C-:B-----5:R-:W-:Y:S02]  /*1280*/  HADD2.F32 R84, -RZ, R16.reuse.H0_H0 ;  /* 0x20000010ff547230 */ /* 0x120fe40000004100 */
[----:B------:R-:W-:Y:S02]  /*1290*/  HADD2.F32 R83, -RZ, R16.H1_H1 ;  /* 0x30000010ff537230 */ /* 0x000fe40000004100 */
[--C-:B------:R-:W-:Y:S02]  /*12a0*/  HADD2.F32 R82, -RZ, R17.reuse.H0_H0 ;  /* 0x20000011ff527230 */ /* 0x100fe40000004100 */
[----:B------:R-:W-:-:S06]  /*12b0*/  HADD2.F32 R81, -RZ, R17.H1_H1 ;  /* 0x30000011ff517230 */ /* 0x000fcc0000004100 */
[----:B0-----:R-:W0:Y:S01]  /*12c0*/  @P1 LDC R73, c[0x0][0x40c] ;  /* 0x00010300ff491b82 */ /* 0x001e220000000800 */
[--C-:B------:R-:W-:Y:S02]  /*12d0*/  @P1 HADD2.F32 R72, -RZ, R20.reuse.H0_H0 ;  /* 0x20000014ff481230 */ /* 0x100fe40000004100 */
[----:B------:R-:W-:Y:S02]  /*12e0*/  @P1 HADD2.F32 R74, -RZ, R20.H1_H1 ;  /* 0x30000014ff4a1230 */ /* 0x000fe40000004100 */
[----:B------:R-:W-:-:S03]  /*12f0*/  @P1 HADD2.F32 R104, -RZ, R23.H1_H1 ;  /* 0x30000017ff681230 */ /* 0x000fc60000004100 */
[----:B------:R-:W1:Y:S08]  /*1300*/  @P1 LDC R77, c[0x0][0x40c] ;  /* 0x00010300ff4d1b82 */ /* 0x000e700000000800 */
[----:B------:R-:W2:Y:S08]  /*1310*/  @P1 LDC R79, c[0x0][0x40c] ;  /* 0x00010300ff4f1b82 */ /* 0x000eb00000000800 */
[----:B------:R-:W3:Y:S01]  /*1320*/  @P1 LDC R78, c[0x0][0x40c] ;  /* 0x00010300ff4e1b82 */ /* 0x000ee20000000800 */
[----:B0-----:R-:W-:Y:S01]  /*1330*/  @P1 FMUL.FTZ R75, R72, R73 ;  /* 0x00000049484b1220 */ /* 0x001fe20000410000 */
[----:B------:R-:W-:-:S02]  /*1340*/  @P1 HADD2.F32 R72, -RZ, R48.H0_H0 ;  /* 0x20000030ff481230 */ /* 0x000fc40000004100 */
[----:B------:R-:W-:-:S03]  /*1350*/  @P1 HADD2.F32 R73, -RZ, R48.H1_H1 ;  /* 0x30000030ff491230 */ /* 0x000fc60000004100 */
[----:B------:R-:W-:Y:S01]  /*1360*/  @P1 FFMA.FTZ R84, R75, R72, R84 ;  /* 0x000000484b541223 */ /* 0x000fe20000010054 */
[----:B------:R-:W0:Y:S01]  /*1370*/  @P1 LDC R80, c[0x0][0x40c] ;  /* 0x00010300ff501b82 */ /* 0x000e220000000800 */
[----:B-1----:R-:W-:Y:S01]  /*1380*/  @P1 FMUL.FTZ R74, R74, R77 ;  /* 0x0000004d4a4a1220 */ /* 0x002fe20000410000 */
[--C-:B------:R-:W-:Y:S02]  /*1390*/  @P1 HADD2.F32 R72, -RZ, R21.reuse.H1_H1 ;  /* 0x30000015ff481230 */ /* 0x100fe40000004100 */
[----:B------:R-:W-:Y:S02]  /*13a0*/  @P1 HADD2.F32 R77, -RZ, R21.H0_H0 ;  /* 0x20000015ff4d1230 */ /* 0x000fe40000004100 */
[----:B------:R-:W-:Y:S01]  /*13b0*/  @P1 FFMA.FTZ R83, R74, R73, R83 ;  /* 0x000000494a531223 */ /* 0x000fe20000010053 */
[--C-:B------:R-:W-:Y:S01]  /*13c0*/  @P1 HADD2.F32 R73, -RZ, R49.reuse.H1_H1 ;  /* 0x30000031ff491230 */ /* 0x100fe20000004100 */
[----:B------:R-:W1:Y:S01]  /*13d0*/  @P1 LDC R105, c[0x0][0x40c] ;  /* 0x00010300ff691b82 */ /* 0x000e620000000800 */
[----:B--2---:R-:W-:Y:S01]  /*13e0*/  @P1 FMUL.FTZ R74, R72, R79 ;  /* 0x0000004f484a1220 */ /* 0x004fe20000410000 */
[----:B------:R-:W-:-:S02]  /*13f0*/  @P1 HADD2.F32 R72, -RZ, R49.H0_H0 ;  /* 0x20000031ff481230 */ /* 0x000fc40000004100 */
[----:B------:R-:W-:Y:S02]  /*1400*/  @P1 HADD2.F32 R75, -RZ, R22.H0_H0 ;  /* 0x20000016ff4b1230 */ /* 0x000fe40000004100 */
[----:B------:R-:W-:Y:S01]  /*1410*/  @P1 FFMA.FTZ R81, R74, R73, R81 ;  /* 0x000000494a511223 */ /* 0x000fe20000010051 */
[----:B------:R-:W-:Y:S01]  /*1420*/  HADD2.F32 R79, -RZ, R18.H1_H1 ;  /* 0x30000012ff4f7230 */ /* 0x000fe20000004100 */
[----:B------:R-:W2:Y:S01]  /*1430*/  @P1 LDC R107, c[0x0][0x40c] ;  /* 0x00010300ff6b1b82 */ /* 0x000ea20000000800 */
[----:B---3--:R-:W-:Y:S01]  /*1440*/  @P1 FMUL.FTZ R77, R77, R78 ;  /* 0x0000004e4d4d1220 */ /* 0x008fe20000410000 */
[----:B------:R-:W-:Y:S02]  /*1450*/  @P1 HADD2.F32 R78, -RZ, R22.H1_H1 ;  /* 0x30000016ff4e1230 */ /* 0x000fe40000004100 */
[----:B------:R-:W-:Y:S02]  /*1460*/  @P1 HADD2.F32 R73, -RZ, R50.H1_H1 ;  /* 0x30000032ff491230 */ /* 0x000fe40000004100 */
[----:B------:R-:W-:Y:S01]  /*1470*/  @P1 FFMA.FTZ R82, R77, R72, R82 ;  /* 0x000000484d521223 */ /* 0x000fe20000010052 */
[----:B------:R-:W-:Y:S01]  /*1480*/  @P1 HADD2.F32 R72, -RZ, R23.H0_H0 ;  /* 0x20000017ff481230 */ /* 0x000fe20000004100 */
[----:B------:R-:W3:Y:S01]  /*1490*/  @P1 LDC R109, c[0x0][0x40c] ;  /* 0x00010300ff6d1b82 */ /* 0x000ee20000000800 */
[----:B0-----:R-:W-:Y:S01]  /*14a0*/  @P1 FMUL.FTZ R99, R75, R80 ;  /* 0x000000504b631220 */ /* 0x001fe20000410000 */
[----:B------:R-:W-:-:S02]  /*14b0*/  HADD2.F32 R80, -RZ, R18.H0_H0 ;  /* 0x20000012ff507230 */ /* 0x000fc40000004100 */
[----:B------:R-:W-:Y:S02]  /*14c0*/  HADD2.F32 R77, -RZ, R19.H1_H1 ;  /* 0x30000013ff4d7230 */ /* 0x000fe40000004100 */
[----:B------:R-:W-:Y:S02]  /*14d0*/  @P1 HADD2.F32 R74, -RZ, R51.H0_H0 ;  /* 0x20000033ff4a1230 */ /* 0x000fe40000004100 */
[----:B-1----:R-:W-:Y:S01]  /*14e0*/  @P1 FMUL.FTZ R98, R78, R105 ;  /* 0x000000694e621220 */ /* 0x002fe20000410000 */
[----:B------:R-:W-:Y:S02]  /*14f0*/  HADD2.F32 R78, -RZ, R19.H0_H0 ;  /* 0x20000013ff4e7230 */ /* 0x000fe40000004100 */
[----:B------:R-:W-:Y:S02]  /*1500*/  @P1 HADD2.F32 R75, -RZ, R51.H1_H1 ;  /* 0x30000033ff4b1230 */ /* 0x000fe40000004100 */
[----:B------:R-:W-:Y:S01]  /*1510*/  @P1 FFMA.FTZ R79, R98, R73, R79 ;  /* 0x00000049624f1223 */ /* 0x000fe2000001004f */
[----:B------:R-:W-:-:S02]  /*1520*/  F2FP.F16.F32.PACK_AB R73, RZ, R83 ;  /* 0x00000053ff49723e */ /* 0x000fc400000000ff */
[----:B------:R-:W-:Y:S01]  /*1530*/  F2FP.F16.F32.PACK_AB R98, RZ, R81 ;  /* 0x00000051ff62723e */ /* 0x000fe200000000ff */
[----:B--2---:R-:W-:Y:S01]  /*1540*/  @P1 FMUL.FTZ R107, R72, R107 ;  /* 0x0000006b486b1220 */ /* 0x004fe20000410000 */
[----:B------:R-:W-:-:S03]  /*1550*/  @P1 HADD2.F32 R72, -RZ, R50.H0_H0 ;  /* 0x20000032ff481230 */ /* 0x000fc60000004100 */
[----:B------:R-:W-:Y:S01]  /*1560*/  @P1 FFMA.FTZ R78, R107, R74, R78 ;  /* 0x0000004a6b4e1223 */ /* 0x000fe2000001004e */
[----:B------:R-:W-:Y:S01]  /*1570*/  F2FP.F16.F32.PACK_AB R74, RZ, R82 ;  /* 0x00000052ff4a723e */ /* 0x000fe200000000ff */
[----:B------:R-:W-:Y:S01]  /*1580*/  @P1 FFMA.FTZ R80, R99, R72, R80 ;  /* 0x0000004863501223 */ /* 0x000fe20000010050 */
[----:B------:R-:W-:Y:S01]  /*1590*/  F2FP.F16.F32.PACK_AB R72, RZ, R84 ;  /* 0x00000054ff48723e */ /* 0x000fe200000000ff */
[----:B---3--:R-:W-:Y:S01]  /*15a0*/  @P1 FMUL.FTZ R104, R104, R109 ;  /* 0x0000006d68681220 */ /* 0x008fe20000410000 */
[----:B------:R-:W-:Y:S02]  /*15b0*/  F2FP.F16.F32.PACK_AB R105, RZ, R78 ;  /* 0x0000004eff69723e */ /* 0x000fe400000000ff */
[----:B------:R-:W-:Y:S01]  /*15c0*/  F2FP.F16.F32.PACK_AB R99, RZ, R80 ;  /* 0x00000050ff63723e */ /* 0x000fe200000000ff */
[----:B------:R-:W-:Y:S01]  /*15d0*/  @P1 FFMA.FTZ R77, R104, R75, R77 ;  /* 0x0000004b684d1223 */ /* 0x000fe2000001004d */
[----:B------:R-:W-:Y:S02]  /*15e0*/  F2FP.F16.F32.PACK_AB R104, RZ, R79 ;  /* 0x0000004fff68723e */ /* 0x000fe400000000ff */
[----:B------:R-:W-:-:S02]  /*15f0*/  PRMT R72, R72, 0x5410, R73 ;  /* 0x0000541048487816 */ /* 0x000fc40000000049 */
[----:B------:R-:W-:Y:S02]  /*1600*/  F2FP.F16.F32.PACK_AB R75, RZ, R77 ;  /* 0x0000004dff4b723e */ /* 0x000fe400000000ff */
[----:B------:R-:W-:Y:S02]  /*1610*/  PRMT R73, R74, 0x5410, R98 ;  /* 0x000054104a497816 */ /* 0x000fe40000000062 */
[----:B------:R-:W-:Y:S02]  /*1620*/  PRMT R74, R99, 0x5410, R104 ;  /* 0x00005410634a7816 */ /* 0x000fe40000000068 */
[----:B------:R-:W-:Y:S01]  /*1630*/  PRMT R75, R105, 0x5410, R75 ;  /* 0x00005410694b7816 */ /* 0x000fe2000000004b */
[----:B------:R-:W-:Y:S06]  /*1640*/  BRA `(.L_x_3935) ;  /* 0x0000000000e47947 */ /* 0x000fec0003800000 */
.L_x_3934:
[----:B0-----:R-:W0:Y:S01]  /*1650*/  @P2 LDC R73, c[0x0][0x40c] ;  /* 0x00010300ff492b82 */ /* 0x001e220000000800 */
        /* <DEDUP_REMOVED lines=56> */
.L_x_3935:
[----:B------:R-:W0:Y:S01]  /*19e0*/  LDC.64 R98, c[0x0][0x3a8] ;  /* 0x0000ea00ff627b82 */ /* 0x000e220000000a00 */
[----:B------:R-:W-:Y:S01]  /*19f0*/  IADD3 R103, PT, PT, R103, 0x20, RZ ;  /* 0x0000002067677810 */ /* 0x000fe20007ffe0ff */
[C---:B0-----:R-:W-:Y:S01]  /*1a00*/  IMAD.WIDE.U32 R98, R101.reuse, 0x10, R98 ;  /* 0x0000001065627825 */ /* 0x041fe200078e0062 */
[----:B------:R-:W-:-:S04]  /*1a10*/  IADD3 R101, PT, PT, R101, 0x20, RZ ;  /* 0x0000002065657810 */ /* 0x000fc80007ffe0ff */
[----:B------:R0:W-:Y:S03]  /*1a20*/  STG.E.128 desc[UR6][R98.64], R72 ;  /* 0x0000004862007986 */ /* 0x0001e6000c101d06 */
.L_x_3933:
[----:B------:R-:W-:Y:S05]  /*1a30*/  BSYNC.RECONVERGENT B0 ;  /* 0x0000000000007941 */ /* 0x000fea0003800200 */
.L_x_3932:
        /* <DEDUP_REMOVED lines=15> */
[----:B------:R-:W-:Y:S02]  /*1b30*/  HADD2.F32 R14, -RZ, R17.H0_H0 ;  /* 0x20000011ff0e7230 */ /* 0x000fe40000004100 */
[----:B------:R-:W-:-:S08]  /*1b40*/  HADD2.F32 R15, -RZ, R16.H1_H1 ;  /* 0x30000010ff0f7230 */ /* 0x000fd00000004100 */
[----:B0-----:R-:W0:Y:S01]  /*1b50*/  @P1 LDC R10, c[0x0][0x40c] ;  /* 0x00010300ff0a1b82 */ /* 0x001e220000000800 */
[--C-:B------:R-:W-:Y:S02]  /*1b60*/  @P1 HADD2.F32 R9, -RZ, R20.reuse.H0_H0 ;  /* 0x20000014ff091230 */ /* 0x100fe40000004100 */
[----:B------:R-:W-:-:S05]  /*1b70*/  @P1 HADD2.F32 R12, -RZ, R20.H1_H1 ;  /* 0x30000014ff0c1230 */ /* 0x000fca0000004100 */
        /* <DEDUP_REMOVED lines=8> */
[--C-:B------:R-:W-:Y:S02]  /*1c00*/  @P1 HADD2.F32 R9, -RZ, R21.reuse.H1_H1 ;  /* 0x30000015ff091230 */ /* 0x100fe40000004100 */
[----:B-1----:R-:W-:Y:S01]  /*1c10*/  @P1 FMUL.FTZ R12, R12, R13 ;  /* 0x0000000d0c0c1220 */ /* 0x002fe20000410000 */
[----:B------:R-:W-:-:S03]  /*1c20*/  @P1 HADD2.F32 R13, -RZ, R21.H0_H0 ;  /* 0x20000015ff0d1230 */ /* 0x000fc60000004100 */
[----:B------:R-:W-:Y:S01]  /*1c30*/  @P1 FFMA.FTZ R15, R12, R10, R15 ;  /* 0x0000000a0c0f1223 */ /* 0x000fe2000001000f */
[--C-:B------:R-:W-:Y:S01]  /*1c40*/  @P1 HADD2.F32 R10, -RZ, R37.reuse.H1_H1 ;  /* 0x30000025ff0a1230 */ /* 0x100fe20000004100 */
[----:B------:R-:W1:Y:S01]  /*1c50*/  @P1 LDC R73, c[0x0][0x40c] ;  /* 0x00010300ff491b82 */ /* 0x000e620000000800 */
[----:B--2---:R-:W-:Y:S01]  /*1c60*/  @P1 FMUL.FTZ R74, R9, R74 ;  /* 0x0000004a094a1220 */ /* 0x004fe20000410000 */
[----:B------:R-:W-:Y:S02]  /*1c70*/  @P1 HADD2.F32 R9, -RZ, R37.H0_H0 ;  /* 0x20000025ff091230 */ /* 0x000fe40000004100 */
[----:B------:R-:W-:-:S04]  /*1c80*/  @P1 HADD2.F32 R12, -RZ, R22.H0_H0 ;  /* 0x20000016ff0c1230 */ /* 0x000fc80000004100 */
[----:B------:R-:W2:Y:S01]  /*1c90*/  @P1 LDC R75, c[0x0][0x40c] ;  /* 0x00010300ff4b1b82 */ /* 0x000ea20000000800 */
[----:B---3--:R-:W-:Y:S01]  /*1ca0*/  @P1 FMUL.FTZ R11, R13, R72 ;  /* 0x000000480d0b1220 */ /* 0x008fe20000410000 */
[----:B------:R-:W-:Y:S02]  /*1cb0*/  HADD2.F32 R13, -RZ, R17.H1_H1 ;  /* 0x30000011ff0d7230 */ /* 0x000fe40000004100 */
[----:B------:R-:W-:Y:S02]  /*1cc0*/  @P1 HADD2.F32 R72, -RZ, R22.H1_H1 ;  /* 0x30000016ff481230 */ /* 0x000fe40000004100 */
[----:B------:R-:W-:Y:S01]  /*1cd0*/  @P1 FFMA.FTZ R14, R11, R9, R14 ;  /* 0x000000090b0e1223 */ /* 0x000fe2000001000e */
[----:B------:R-:W-:Y:S02]  /*1ce0*/  @P1 HADD2.F32 R9, -RZ, R23.H0_H0 ;  /* 0x20000017ff091230 */ /* 0x000fe40000004100 */
[----:B------:R-:W-:Y:S01]  /*1cf0*/  @P1 FFMA.FTZ R13, R74, R10, R13 ;  /* 0x0000000a4a0d1223 */ /* 0x000fe2000001000d */
[----:B------:R-:W3:Y:S01]  /*1d00*/  @P1 LDC R107, c[0x0][0x40c] ;  /* 0x00010300ff6b1b82 */ /* 0x000ee20000000800 */
[----:B------:R-:W-:-:S02]  /*1d10*/  HADD2.F32 R11, -RZ, R18.H1_H1 ;  /* 0x30000012ff0b7230 */ /* 0x000fc40000004100 */
[----:B0-----:R-:W-:Y:S01]  /*1d20*/  @P1 FMUL.FTZ R105, R9, R104 ;  /* 0x0000006809691220 */ /* 0x001fe20000410000 */
[----:B------:R-:W-:Y:S02]  /*1d30*/  @P1 HADD2.F32 R104, -RZ, R23.H1_H1 ;  /* 0x30000017ff681230 */ /* 0x000fe40000004100 */
[--C-:B------:R-:W-:Y:S02]  /*1d40*/  HADD2.F32 R10, -RZ, R19.reuse.H0_H0 ;  /* 0x20000013ff0a7230 */ /* 0x100fe40000004100 */
[----:B-1----:R-:W-:Y:S01]  /*1d50*/  @P1 FMUL.FTZ R99, R12, R73 ;  /* 0x000000490c631220 */ /* 0x002fe20000410000 */
[----:B------:R-:W-:Y:S02]  /*1d60*/  HADD2.F32 R12, -RZ, R18.H0_H0 ;  /* 0x20000012ff0c7230 */ /* 0x000fe40000004100 */
[----:B------:R-:W-:Y:S02]  /*1d70*/  HADD2.F32 R9, -RZ, R19.H1_H1 ;  /* 0x30000013ff097230 */ /* 0x000fe40000004100 */
[----:B------:R-:W-:-:S02]  /*1d80*/  @P1 HADD2.F32 R73, -RZ, R38.H1_H1 ;  /* 0x30000026ff491230 */ /* 0x000fc40000004100 */
[--C-:B------:R-:W-:Y:S02]  /*1d90*/  @P1 HADD2.F32 R74, -RZ, R39.reuse.H0_H0 ;  /* 0x20000027ff4a1230 */ /* 0x100fe40000004100 */
[----:B--2---:R-:W-:Y:S01]  /*1da0*/  @P1 FMUL.FTZ R98, R72, R75 ;  /* 0x0000004b48621220 */ /* 0x004fe20000410000 */
[----:B------:R-:W-:Y:S02]  /*1db0*/  @P1 HADD2.F32 R72, -RZ, R38.H0_H0 ;  /* 0x20000026ff481230 */ /* 0x000fe40000004100 */
[----:B------:R-:W-:Y:S02]  /*1dc0*/  @P1 HADD2.F32 R75, -RZ, R39.H1_H1 ;  /* 0x30000027ff4b1230 */ /* 0x000fe40000004100 */
[----:B------:R-:W-:Y:S01]  /*1dd0*/  @P1 FFMA.FTZ R11, R98, R73, R11 ;  /* 0x00000049620b1223 */ /* 0x000fe2000001000b */
[----:B------:R-:W-:Y:S01]  /*1de0*/  @P1 FFMA.FTZ R10, R105, R74, R10 ;  /* 0x0000004a690a1223 */ /* 0x000fe2000001000a */
[----:B------:R-:W-:Y:S01]  /*1df0*/  @P1 FFMA.FTZ R12, R99, R72, R12 ;  /* 0x00000048630c1223 */ /* 0x000fe2000001000c */
[----:B------:R-:W-:Y:S01]  /*1e00*/  F2FP.F16.F32.PACK_AB R72, RZ, R76 ;  /* 0x0000004cff48723e */ /* 0x000fe200000000ff */
[----:B---3--:R-:W-:Y:S01]  /*1e10*/  @P1 FMUL.FTZ R104, R104, R107 ;  /* 0x0000006b68681220 */ /* 0x008fe20000410000 */
[----:B------:R-:W-:-:S02]  /*1e20*/  F2FP.F16.F32.PACK_AB R73, RZ, R15 ;  /* 0x0000000fff49723e */ /* 0x000fc400000000ff */
[----:B------:R-:W-:Y:S01]  /*1e30*/  F2FP.F16.F32.PACK_AB R74, RZ, R14 ;  /* 0x0000000eff4a723e */ /* 0x000fe200000000ff */
[----:B------:R-:W-:Y:S01]  /*1e40*/  @P1 FFMA.FTZ R9, R104, R75, R9 ;  /* 0x0000004b68091223 */ /* 0x000fe20000010009 */
[----:B------:R-:W-:Y:S02]  /*1e50*/  F2FP.F16.F32.PACK_AB R98, RZ, R13 ;  /* 0x0000000dff62723e */ /* 0x000fe400000000ff */
        /* <DEDUP_REMOVED lines=9> */
.L_x_3938:
[----:B0-----:R-:W0:Y:S01]  /*1ef0*/  @P2 LDC R10, c[0x0][0x40c] ;  /* 0x00010300ff0a2b82 */ /* 0x001e220000000800 */
[--C-:B-----5:R-:W-:Y:S02]  /*1f00*/  @P2 HADD2.F32 R9, -RZ, R20.reuse.H0_H0 ;  /* 0x20000014ff092230 */ /* 0x120fe40000004100 */
[----:B------:R-:W-:Y:S02]  /*1f10*/  HFMA2 R15, -RZ, RZ, 0, 0 ;  /* 0x00000000ff0f7431 */ /* 0x000fe400000001ff */
[----:B------:R-:W-:Y:S01]  /*1f20*/  @P2 HADD2.F32 R11, -RZ, R20.H1_H1 ;  /* 0x30000014ff0b2230 */ /* 0x000fe20000004100 */
[----:B------:R-:W-:Y:S01]  /*1f30*/  MOV R76, RZ ;  /* 0x000000ff004c7202 */ /* 0x000fe20000000f00 */
[----:B------:R-:W-:Y:S02]  /*1f40*/  @P2 HADD2.F32 R14, -RZ, R36.H1_H1 ;  /* 0x30000024ff0e2230 */ /* 0x000fe40000004100 */
[----:B------:R-:W-:Y:S01]  /*1f50*/  @P2 HADD2.F32 R72, -RZ, R21.H1_H1 ;  /* 0x30000015ff482230 */ /* 0x000fe20000004100 */
[----:B------:R-:W1:Y:S01]  /*1f60*/  @P2 LDC R12, c[0x0][0x40c] ;  /* 0x00010300ff0c2b82 */ /* 0x000e620000000800 */
[----:B------:R-:W-:-:S02]  /*1f70*/  @P2 HADD2.F32 R98, -RZ, R23.H0_H0 ;  /* 0x20000017ff622230 */ /* 0x000fc40000004100 */
[----:B------:R-:W-:Y:S02]  /*1f80*/  @P2 HADD2.F32 R104, -RZ, R23.H1_H1 ;  /* 0x30000017ff682230 */ /* 0x000fe40000004100 */
[----:B------:R-:W-:-:S03]  /*1f90*/  @P2 HADD2.F32 R107, -RZ, R39.H1_H1 ;  /* 0x30000027ff6b2230 */ /* 0x000fc60000004100 */
        /* <DEDUP_REMOVED lines=8> */
[--C-:B------:R-:W-:Y:S02]  /*2020*/  @P2 HADD2.F32 R10, -RZ, R22.reuse.H0_H0 ;  /* 0x20000016ff0a2230 */ /* 0x100fe40000004100 */
[----:B------:R-:W-:Y:S01]  /*2030*/  @P2 FMUL.FTZ R15, R11, R14 ;  /* 0x0000000e0b0f2220 */ /* 0x000fe20000410000 */
[----:B------:R-:W-:Y:S01]  /*2040*/  @P2 HADD2.F32 R11, -RZ, R37.H1_H1 ;  /* 0x30000025ff0b2230 */ /* 0x000fe20000004100 */
[----:B------:R-:W-:Y:S01]  /*2050*/  MOV R14, RZ ;  /* 0x000000ff000e7202 */ /* 0x000fe20000000f00 */
[----:B------:R-:W1:Y:S01]  /*2060*/  @P2 LDC R99, c[0x0][0x40c] ;  /* 0x00010300ff632b82 */ /* 0x000e620000000800 */
[----:B--2---:R-:W-:Y:S01]  /*2070*/  @P2 FMUL.FTZ R72, R72, R73 ;  /* 0x0000004948482220 */ /* 0x004fe20000410000 */
[----:B------:R-:W-:-:S02]  /*2080*/  @P2 HADD2.F32 R73, -RZ, R22.H1_H1 ;  /* 0x30000016ff492230 */ /* 0x000fc40000004100 */
[----:B------:R-:W-:-:S04]  /*2090*/  @P2 HADD2.F32 R9, -RZ, R37.H0_H0 ;  /* 0x20000025ff092230 */ /* 0x000fc80000004100 */
[----:B------:R-:W2:Y:S01]  /*20a0*/  @P2 LDC R75, c[0x0][0x40c] ;  /* 0x00010300ff4b2b82 */ /* 0x000ea20000000800 */
[----:B---3--:R-:W-:Y:S01]  /*20b0*/  @P2 FMUL.FTZ R12, R12, R13 ;  /* 0x0000000d0c0c2220 */ /* 0x008fe20000410000 */
[----:B------:R-:W-:Y:S02]  /*20c0*/  HFMA2 R13, -RZ, RZ, 0, 0 ;  /* 0x00000000ff0d7431 */ /* 0x000fe400000001ff */
[----:B------:R-:W-:Y:S01]  /*20d0*/  @P2 FMUL.FTZ R13, R72, R11 ;  /* 0x0000000b480d2220 */ /* 0x000fe20000410000 */
[--C-:B------:R-:W-:Y:S02]  /*20e0*/  @P2 HADD2.F32 R72, -RZ, R38.reuse.H0_H0 ;  /* 0x20000026ff482230 */ /* 0x100fe40000004100 */
[----:B------:R-:W-:Y:S01]  /*20f0*/  @P2 FMUL.FTZ R14, R12, R9 ;  /* 0x000000090c0e2220 */ /* 0x000fe20000410000 */
[----:B------:R-:W-:Y:S01]  /*2100*/  MOV R12, RZ ;  /* 0x000000ff000c7202 */ /* 0x000fe20000000f00 */
[----:B------:R-:W-:Y:S01]  /*2110*/  HFMA2 R9, -RZ, RZ, 0, 0 ;  /* 0x00000000ff097431 */ /* 0x000fe200000001ff */
[----:B------:R-:W3:Y:S01]  /*2120*/  @P2 LDC R105, c[0x0][0x40c] ;  /* 0x00010300ff692b82 */ /* 0x000ee20000000800 */
[----:B0-----:R-:W-:Y:S01]  /*2130*/  @P2 FMUL.FTZ R73, R73, R74 ;  /* 0x0000004a49492220 */ /* 0x001fe20000410000 */
[----:B------:R-:W-:-:S02]  /*2140*/  @P2 HADD2.F32 R74, -RZ, R38.H1_H1 ;  /* 0x30000026ff4a2230 */ /* 0x000fc40000004100 */
[----:B-1----:R-:W-:Y:S01]  /*2150*/  @P2 FMUL.FTZ R98, R98, R99 ;  /* 0x0000006362622220 */ /* 0x002fe20000410000 */
[----:B------:R-:W-:Y:S02]  /*2160*/  @P2 HADD2.F32 R99, -RZ, R39.H0_H0 ;  /* 0x20000027ff632230 */ /* 0x000fe40000004100 */
[----:B--2---:R-:W-:Y:S01]  /*2170*/  @P2 FMUL.FTZ R75, R10, R75 ;  /* 0x0000004b0a4b2220 */ /* 0x004fe20000410000 */
[----:B------:R-:W-:Y:S02]  /*2180*/  CS2R R10, SRZ ;  /* 0x00000000000a7805 */ /* 0x000fe4000001ff00 */
[----:B------:R-:W-:Y:S01]  /*2190*/  @P2 FMUL.FTZ R11, R73, R74 ;  /* 0x0000004a490b2220 */ /* 0x000fe20000410000 */
[----:B------:R-:W-:Y:S01]  /*21a0*/  @P2 FMUL.FTZ R12, R75, R72 ;  /* 0x000000484b0c2220 */ /* 0x000fe20000410000 */
[----:B------:R-:W-:Y:S01]  /*21b0*/  @P2 FMUL.FTZ R10, R98, R99 ;  /* 0x00000063620a2220 */ /* 0x000fe20000410000 */
[----:B------:R-:W-:Y:S01]  /*21c0*/  F2FP.F16.F32.PACK_AB R72, RZ, R76 ;  /* 0x0000004cff48723e */ /* 0x000fe200000000ff */
[----:B---3--:R-:W-:Y:S01]  /*21d0*/  @P2 FMUL.FTZ R104, R104, R105 ;  /* 0x0000006968682220 */ /* 0x008fe20000410000 */
[----:B------:R-:W-:-:S02]  /*21e0*/  F2FP.F16.F32.PACK_AB R73, RZ, R15 ;  /* 0x0000000fff49723e */ /* 0x000fc400000000ff */
[----:B------:R-:W-:Y:S01]  /*21f0*/  F2FP.F16.F32.PACK_AB R74, RZ, R14 ;  /* 0x0000000eff4a723e */ /* 0x000fe200000000ff */
[----:B------:R-:W-:Y:S01]  /*2200*/  @P2 FMUL.FTZ R9, R104, R107 ;  /* 0x0000006b68092220 */ /* 0x000fe20000410000 */
        /* <DEDUP_REMOVED lines=8> */
[----:B------:R-:W-:-:S07]  /*2290*/  PRMT R75, R104, 0x5410, R105 ;  /* 0x00005410684b7816 */ /* 0x000fce0000000069 */
.L_x_3939:
[----:B------:R-:W0:Y:S01]  /*22a0*/  LDC.64 R98, c[0x0][0x3a8] ;  /* 0x0000ea00ff627b82 */ /* 0x000e220000000a00 */
[----:B------:R-:W-:Y:S01]  /*22b0*/  IADD3 R103, PT, PT, R103, 0x20, RZ ;  /* 0x0000002067677810 */ /* 0x000fe20007ffe0ff */
[C---:B0-----:R-:W-:Y:S01]  /*22c0*/  IMAD.WIDE.U32 R98, R101.reuse, 0x10, R98 ;  /* 0x0000001065627825 */ /* 0x041fe200078e0062 */
[----:B------:R-:W-:-:S04]  /*22d0*/  IADD3 R101, PT, PT, R101, 0x20, RZ ;  /* 0x0000002065657810 */ /* 0x000fc80007ffe0ff */
[----:B------:R0:W-:Y:S03]  /*22e0*/  STG.E.128 desc[UR6][R98.64], R72 ;  /* 0x0000004862007986 */ /* 0x0001e6000c101d06 */
.L_x_3937:
[----:B------:R-:W-:Y:S05]  /*22f0*/  BSYNC.RECONVERGENT B0 ;  /* 0x0000000000007941 */ /* 0x000fea0003800200 */
.L_x_3936:
[----:B------:R-:W-:Y:S01]  /*2300*/  ISETP.GE.U32.AND P1, PT, R95, 0x80, PT ;  /* 0x000000805f00780c */ /* 0x000fe20003f26070 */
[----:B------:R-:W-:-:S12]  /*2310*/  BSSY.RECONVERGENT B0, `(.L_x_3940) ;  /* 0x0000087000007945 */ /* 0x000fd80003800200 */
[----:B------:R-:W-:Y:S05]  /*2320*/  @!P1 BRA `(.L_x_3941) ;  /* 0x0000000800149947 */ /* 0x000fea0003800000 */
[----:B------:R-:W-:Y:S01]  /*2330*/  ISETP.NE.U32.AND P3, PT, RZ, UR8, PT ;  /* 0x00000008ff007c0c */ /* 0x000fe2000bf65070 */
[----:B------:R-:W1:Y:S03]  /*2340*/  @P2 LDC.64 R2, c[0x0][0x390] ;  /* 0x0000e400ff022b82 */ /* 0x000e660000000a00 */
[----:B------:R-:W-:-:S13]  /*2350*/  ISETP.NE.AND.EX P3, PT, RZ, UR9, PT, P3 ;  /* 0x00000009ff007c0c */ /* 0x000fda000bf65330 */
[----:B------:R-:W2:Y:S01]  /*2360*/  @P3 LDC.64 R4, c[0x0][0x3a0] ;  /* 0x0000e800ff043b82 */ /* 0x000ea20000000a00 */
[----:B-1----:R-:W-:-:S05]  /*2370*/  @P2 IMAD.WIDE.U32 R2, R103, 0x10, R2 ;  /* 0x0000001067022825 */ /* 0x002fca00078e0002 */
[----:B------:R1:W5:Y:S01]  /*2380*/  @P2 LDG.E.128 R20, desc[UR6][R2.64] ;  /* 0x0000000602142981 */ /* 0x000362000c1e1d00 */
[----:B--2---:R-:W-:-:S05]  /*2390*/  @P3 IMAD.WIDE.U32 R4, R101, 0x10, R4 ;  /* 0x0000001065043825 */ /* 0x004fca00078e0004 */
[----:B------:R1:W5:Y:S01]  /*23a0*/  @P3 LDG.E.128 R16, desc[UR6][R4.64] ;  /* 0x0000000604103981 */ /* 0x000362000c1e1d00 */
[----:B------:R-:W-:Y:S05]  /*23b0*/  @!P3 BRA `(.L_x_3942) ;  /* 0x0000000000f8b947 */ /* 0x000fea0003800000 */
[----:B------:R-:W-:Y:S01]  /*23c0*/  ISETP.GT.AND P2, PT, R102, RZ, PT ;  /* 0x000000ff6600720c */ /* 0x000fe20003f44270 */
[--C-:B-----5:R-:W-:Y:S02]  /*23d0*/  HADD2.F32 R8, -RZ, R16.reuse.H0_H0 ;  /* 0x20000010ff087230 */ /* 0x120fe40000004100 */
[----:B------:R-:W-:Y:S02]  /*23e0*/  HADD2.F32 R7, -RZ, R16.H1_H1 ;  /* 0x30000010ff077230 */ /* 0x000fe40000004100 */
[----:B------:R-:W-:-:S08]  /*23f0*/  HADD2.F32 R6, -RZ, R17.H0_H0 ;  /* 0x20000011ff067230 */ /* 0x000fd00000004100 */
[----:B-1----:R-:W1:Y:S01]  /*2400*/  @P2 LDC R3, c[0x0][0x40c] ;  /* 0x00010300ff032b82 */ /* 0x002e620000000800 */
[--C-:B------:R-:W-:Y:S02]  /*2410*/  @P2 HADD2.F32 R0, -RZ, R20.reuse.H0_H0 ;  /* 0x20000014ff002230 */ /* 0x100fe40000004100 */
[----:B------:R-:W-:Y:S02]  /*2420*/  @P2 HADD2.F32 R2, -RZ, R20.H1_H1 ;  /* 0x30000014ff022230 */ /* 0x000fe40000004100 */
[----:B------:R-:W-:-:S03]  /*2430*/  @P2 HADD2.F32 R102, -RZ, R23.H1_H1 ;  /* 0x30000017ff662230 */ /* 0x000fc60000004100 */
[----:B------:R-:W2:Y:S08]  /*2440*/  @P2 LDC R5, c[0x0][0x40c] ;  /* 0x00010300ff052b82 */ /* 0x000eb00000000800 */
[----:B0-----:R-:W0:Y:S08]  /*2450*/  @P2 LDC R73, c[0x0][0x40c] ;  /* 0x00010300ff492b82 */ /* 0x001e300000000800 */
[----:B------:R-:W3:Y:S01]  /*2460*/  @P2 LDC R72, c[0x0][0x40c] ;  /* 0x00010300ff482b82 */ /* 0x000ee20000000800 */
[----:B-1----:R-:W-:Y:S01]  /*2470*/  @P2 FMUL.FTZ R3, R0, R3 ;  /* 0x0000000300032220 */ /* 0x002fe20000410000 */
[----:B------:R-:W-:-:S05]  /*2480*/  @P2 HADD2.F32 R0, -RZ, R24.H0_H0 ;  /* 0x20000018ff002230 */ /* 0x000fca0000004100 */
[----:B------:R-:W-:Y:S01]  /*2490*/  @P2 FFMA.FTZ R8, R3, R0, R8 ;  /* 0x0000000003082223 */ /* 0x000fe20000010008 */
[----:B------:R-:W1:Y:S01]  /*24a0*/  @P2 LDC R75, c[0x0][0x40c] ;  /* 0x00010300ff4b2b82 */ /* 0x000e620000000800 */
[----:B--2---:R-:W-:Y:S01]  /*24b0*/  @P2 FMUL.FTZ R4, R2, R5 ;  /* 0x0000000502042220 */ /* 0x004fe20000410000 */
[----:B------:R-:W-:Y:S02]  /*24c0*/  @P2 HADD2.F32 R2, -RZ, R24.H1_H1 ;  /* 0x30000018ff022230 */ /* 0x000fe40000004100 */
[--C-:B------:R-:W-:Y:S02]  /*24d0*/  @P2 HADD2.F32 R0, -RZ, R21.reuse.H1_H1 ;  /* 0x30000015ff002230 */ /* 0x100fe40000004100 */
[----:B------:R-:W-:Y:S02]  /*24e0*/  @P2 HADD2.F32 R5, -RZ, R21.H0_H0 ;  /* 0x20000015ff052230 */ /* 0x000fe40000004100 */
[----:B------:R-:W-:Y:S01]  /*24f0*/  @P2 FFMA.FTZ R7, R4, R2, R7 ;  /* 0x0000000204072223 */ /* 0x000fe20000010007 */
[----:B------:R-:W2:Y:S01]  /*2500*/  @P2 LDC R74, c[0x0][0x40c] ;  /* 0x00010300ff4a2b82 */ /* 0x000ea20000000800 */
[----:B0-----:R-:W-:Y:S01]  /*2510*/  @P2 FMUL.FTZ R4, R0, R73 ;  /* 0x0000004900042220 */ /* 0x001fe20000410000 */
[----:B------:R-:W-:-:S02]  /*2520*/  @P2 HADD2.F32 R0, -RZ, R25.H0_H0 ;  /* 0x20000019ff002230 */ /* 0x000fc40000004100 */
[----:B------:R-:W-:Y:S02]  /*2530*/  @P2 HADD2.F32 R2, -RZ, R25.H1_H1 ;  /* 0x30000019ff022230 */ /* 0x000fe40000004100 */
[--C-:B------:R-:W-:Y:S02]  /*2540*/  @P2 HADD2.F32 R73, -RZ, R22.reuse.H1_H1 ;  /* 0x30000016ff492230 */ /* 0x100fe40000004100 */
[----:B------:R-:W0:Y:S01]  /*2550*/  @P2 LDC R103, c[0x0][0x40c] ;  /* 0x00010300ff672b82 */ /* 0x000e220000000800 */
[----:B---3--:R-:W-:Y:S01]  /*2560*/  @P2 FMUL.FTZ R3, R5, R72 ;  /* 0x0000004805032220 */ /* 0x008fe20000410000 */
[----:B------:R-:W-:Y:S02]  /*2570*/  HADD2.F32 R5, -RZ, R17.H1_H1 ;  /* 0x30000011ff057230 */ /* 0x000fe40000004100 */
[----:B------:R-:W-:Y:S02]  /*2580*/  @P2 HADD2.F32 R72, -RZ, R22.H0_H0 ;  /* 0x20000016ff482230 */ /* 0x000fe40000004100 */
[----:B------:R-:W-:Y:S01]  /*2590*/  @P2 FFMA.FTZ R6, R3, R0, R6 ;  /* 0x0000000003062223 */ /* 0x000fe20000010006 */
[----:B------:R-:W-:-:S02]  /*25a0*/  @P2 HADD2.F32 R0, -RZ, R23.H0_H0 ;  /* 0x20000017ff002230 */ /* 0x000fc40000004100 */
[----:B------:R-:W-:Y:S01]  /*25b0*/  @P2 FFMA.FTZ R5, R4, R2, R5 ;  /* 0x0000000204052223 */ /* 0x000fe20000010005 */
[----:B------:R-:W3:Y:S01]  /*25c0*/  @P2 LDC R105, c[0x0][0x40c] ;  /* 0x00010300ff692b82 */ /* 0x000ee20000000800 */
[----:B-1----:R-:W-:Y:S01]  /*25d0*/  @P2 FMUL.FTZ R99, R72, R75 ;  /* 0x0000004b48632220 */ /* 0x002fe20000410000 */
[--C-:B------:R-:W-:Y:S02]  /*25e0*/  HADD2.F32 R4, -RZ, R18.reuse.H0_H0 ;  /* 0x20000012ff047230 */ /* 0x100fe40000004100 */
[----:B------:R-:W-:Y:S02]  /*25f0*/  HADD2.F32 R3, -RZ, R18.H1_H1 ;  /* 0x30000012ff037230 */ /* 0x000fe40000004100 */
[----:B------:R-:W-:Y:S02]  /*2600*/  HADD2.F32 R2, -RZ, R19.H0_H0 ;  /* 0x20000013ff027230 */ /* 0x000fe40000004100 */
[----:B--2---:R-:W-:Y:S01]  /*2610*/  @P2 FMUL.FTZ R98, R73, R74 ;  /* 0x0000004a49622220 */ /* 0x004fe20000410000 */
[----:B------:R-:W-:-:S02]  /*2620*/  @P2 HADD2.F32 R72, -RZ, R26.H0_H0 ;  /* 0x2000001aff482230 */ /* 0x000fc40000004100 */
[----:B------:R-:W-:Y:S02]  /*2630*/  @P2 HADD2.F32 R73, -RZ, R26.H1_H1 ;  /* 0x3000001aff492230 */ /* 0x000fe40000004100 */
[--C-:B------:R-:W-:Y:S02]  /*2640*/  @P2 HADD2.F32 R74, -RZ, R27.reuse.H0_H0 ;  /* 0x2000001bff4a2230 */ /* 0x100fe40000004100 */
[----:B------:R-:W-:Y:S01]  /*2650*/  @P2 FFMA.FTZ R4, R99, R72, R4 ;  /* 0x0000004863042223 */ /* 0x000fe20000010004 */
[----:B------:R-:W-:Y:S02]  /*2660*/  @P2 HADD2.F32 R75, -RZ, R27.H1_H1 ;  /* 0x3000001bff4b2230 */ /* 0x000fe40000004100 */
[----:B0-----:R-:W-:Y:S01]  /*2670*/  @P2 FMUL.FTZ R103, R0, R103 ;  /* 0x0000006700672220 */ /* 0x001fe20000410000 */
[----:B------:R-:W-:Y:S02]  /*2680*/  HADD2.F32 R0, -RZ, R19.H1_H1 ;  /* 0x30000013ff007230 */ /* 0x000fe40000004100 */
[----:B------:R-:W-:Y:S01]  /*2690*/  @P2 FFMA.FTZ R3, R98, R73, R3 ;  /* 0x0000004962032223 */ /* 0x000fe20000010003 */
[----:B------:R-:W-:Y:S01]  /*26a0*/  F2FP.F16.F32.PACK_AB R72, RZ, R8 ;  /* 0x00000008ff48723e */ /* 0x000fe200000000ff */
[----:B------:R-:W-:Y:S01]  /*26b0*/  @P2 FFMA.FTZ R2, R103, R74, R2 ;  /* 0x0000004a67022223 */ /* 0x000fe20000010002 */
[----:B------:R-:W-:-:S02]  /*26c0*/  F2FP.F16.F32.PACK_AB R73, RZ, R7 ;  /* 0x00000007ff49723e */ /* 0x000fc400000000ff */
[----:B------:R-:W-:Y:S01]  /*26d0*/  F2FP.F16.F32.PACK_AB R74, RZ, R6 ;  /* 0x00000006ff4a723e */ /* 0x000fe200000000ff */
[----:B---3--:R-:W-:Y:S01]  /*26e0*/  @P2 FMUL.FTZ R105, R102, R105 ;  /* 0x0000006966692220 */ /* 0x008fe20000410000 */
[----:B------:R-:W-:Y:S02]  /*26f0*/  F2FP.F16.F32.PACK_AB R98, RZ, R5 ;  /* 0x00000005ff62723e */ /* 0x000fe400000000ff */
[----:B------:R-:W-:Y:S01]  /*2700*/  F2FP.F16.F32.PACK_AB R99, RZ, R4 ;  /* 0x00000004ff63723e */ /* 0x000fe200000000ff */
[----:B------:R-:W-:Y:S01]  /*2710*/  @P2 FFMA.FTZ R0, R105, R75, R0 ;  /* 0x0000004b69002223 */ /* 0x000fe20000010000 */
        /* <DEDUP_REMOVED lines=8> */
.L_x_3942:
[----:B-1----:R-:W1:Y:S01]  /*27a0*/  @P2 LDC R3, c[0x0][0x40c] ;  /* 0x00010300ff032b82 */ /* 0x002e620000000800 */
[--C-:B-----5:R-:W-:Y:S02]  /*27b0*/  @P2 HADD2.F32 R0, -RZ, R20.reuse.H0_H0 ;  /* 0x20000014ff002230 */ /* 0x120fe40000004100 */
[----:B------:R-:W-:Y:S02]  /*27c0*/  HFMA2 R7, -RZ, RZ, 0, 0 ;  /* 0x00000000ff077431 */ /* 0x000fe400000001ff */
[----:B------:R-:W-:Y:S01]  /*27d0*/  @P2 HADD2.F32 R2, -RZ, R20.H1_H1 ;  /* 0x30000014ff022230 */ /* 0x000fe20000004100 */
[----:B------:R-:W-:Y:S01]  /*27e0*/  MOV R8, RZ ;  /* 0x000000ff00087202 */ /* 0x000fe20000000f00 */
[----:B0-----:R-:W-:Y:S02]  /*27f0*/  @P2 HADD2.F32 R73, -RZ, R24.H1_H1 ;  /* 0x30000018ff492230 */ /* 0x001fe40000004100 */
[----:B------:R-:W-:Y:S01]  /*2800*/  @P2 HADD2.F32 R4, -RZ, R21.H0_H0 ;  /* 0x20000015ff042230 */ /* 0x000fe20000004100 */
[----:B------:R-:W0:Y:S01]  /*2810*/  @P2 LDC R5, c[0x0][0x40c] ;  /* 0x00010300ff052b82 */ /* 0x000e220000000800 */
[----:B------:R-:W-:-:S02]  /*2820*/  @P2 HADD2.F32 R72, -RZ, R22.H1_H1 ;  /* 0x30000016ff482230 */ /* 0x000fc40000004100 */
[----:B------:R-:W-:Y:S02]  /*2830*/  @P2 HADD2.F32 R74, -RZ, R23.H0_H0 ;  /* 0x20000017ff4a2230 */ /* 0x000fe40000004100 */
[--C-:B------:R-:W-:Y:S02]  /*2840*/  @P2 HADD2.F32 R98, -RZ, R27.reuse.H0_H0 ;  /* 0x2000001bff622230 */ /* 0x100fe40000004100 */
[----:B------:R-:W-:Y:S01]  /*2850*/  @P2 HADD2.F32 R104, -RZ, R27.H1_H1 ;  /* 0x3000001bff682230 */ /* 0x000fe20000004100 */
[----:B------:R-:W2:Y:S08]  /*2860*/  @P2 LDC R6, c[0x0][0x40c] ;  /* 0x00010300ff062b82 */ /* 0x000eb00000000800 */
[----:B------:R-:W3:Y:S01]  /*2870*/  @P2 LDC R75, c[0x0][0x40c] ;  /* 0x00010300ff4b2b82 */ /* 0x000ee20000000800 */
[----:B-1----:R-:W-:Y:S01]  /*2880*/  @P2 FMUL.FTZ R0, R0, R3 ;  /* 0x0000000300002220 */ /* 0x002fe20000410000 */
[----:B------:R-:W-:-:S05]  /*2890*/  @P2 HADD2.F32 R3, -RZ, R24.H0_H0 ;  /* 0x20000018ff032230 */ /* 0x000fca0000004100 */
[----:B------:R-:W-:Y:S01]  /*28a0*/  @P2 FMUL.FTZ R8, R0, R3 ;  /* 0x0000000300082220 */ /* 0x000fe20000410000 */
[----:B------:R-:W1:Y:S01]  /*28b0*/  @P2 LDC R103, c[0x0][0x40c] ;  /* 0x00010300ff672b82 */ /* 0x000e620000000800 */
[----:B0-----:R-:W-:Y:S01]  /*28c0*/  @P2 FMUL.FTZ R2, R2, R5 ;  /* 0x0000000502022220 */ /* 0x001fe20000410000 */
[----:B------:R-:W-:Y:S02]  /*28d0*/  @P2 HADD2.F32 R5, -RZ, R21.H1_H1 ;  /* 0x30000015ff052230 */ /* 0x000fe40000004100 */
[--C-:B------:R-:W-:Y:S02]  /*28e0*/  @P2 HADD2.F32 R3, -RZ, R25.reuse.H0_H0 ;  /* 0x20000019ff032230 */ /* 0x100fe40000004100 */
[----:B------:R-:W-:Y:S01]  /*28f0*/  @P2 FMUL.FTZ R7, R2, R73 ;  /* 0x0000004902072220 */ /* 0x000fe20000410000 */
[----:B------:R-:W-:Y:S01]  /*2900*/  @P2 HADD2.F32 R73, -RZ, R25.H1_H1 ;  /* 0x30000019ff492230 */ /* 0x000fe20000004100 */
[----:B------:R-:W0:Y:S01]  /*2910*/  @P2 LDC R105, c[0x0][0x40c] ;  /* 0x00010300ff692b82 */ /* 0x000e220000000800 */
[----:B--2---:R-:W-:Y:S01]  /*2920*/  @P2 FMUL.FTZ R0, R5, R6 ;  /* 0x0000000605002220 */ /* 0x004fe20000410000 */
[----:B------:R-:W-:-:S02]  /*2930*/  HFMA2 R5, -RZ, RZ, 0, 0 ;  /* 0x00000000ff057431 */ /* 0x000fc400000001ff */
[----:B------:R-:W-:Y:S01]  /*2940*/  @P2 HADD2.F32 R2, -RZ, R22.H0_H0 ;  /* 0x20000016ff022230 */ /* 0x000fe20000004100 */
[----:B------:R-:W-:Y:S01]  /*2950*/  MOV R6, RZ ;  /* 0x000000ff00067202 */ /* 0x000fe20000000f00 */
[----:B------:R-:W-:Y:S01]  /*2960*/  @P2 FMUL.FTZ R5, R0, R73 ;  /* 0x0000004900052220 */ /* 0x000fe20000410000 */
[----:B------:R-:W-:Y:S02]  /*2970*/  @P2 HADD2.F32 R73, -RZ, R23.H1_H1 ;  /* 0x30000017ff492230 */ /* 0x000fe40000004100 */
[----:B------:R-:W-:Y:S01]  /*2980*/  HFMA2 R0, -RZ, RZ, 0, 0 ;  /* 0x00000000ff007431 */ /* 0x000fe200000001ff */
[----:B------:R-:W2:Y:S01]  /*2990*/  @P2 LDC R99, c[0x0][0x40c] ;  /* 0x00010300ff632b82 */ /* 0x000ea20000000800 */
[----:B---3--:R-:W-:Y:S01]  /*29a0*/  @P2 FMUL.FTZ R4, R4, R75 ;  /* 0x0000004b04042220 */ /* 0x008fe20000410000 */
[----:B------:R-:W-:-:S03]  /*29b0*/  F2FP.F16.F32.PACK_AB R75, RZ, R5 ;  /* 0x00000005ff4b723e */ /* 0x000fc600000000ff */
[----:B------:R-:W-:Y:S01]  /*29c0*/  @P2 FMUL.FTZ R6, R4, R3 ;  /* 0x0000000304062220 */ /* 0x000fe20000410000 */
[----:B------:R-:W-:Y:S02]  /*29d0*/  MOV R4, RZ ;  /* 0x000000ff00047202 */ /* 0x000fe40000000f00 */
[----:B------:R-:W3:Y:S01]  /*29e0*/  @P2 LDC R102, c[0x0][0x40c] ;  /* 0x00010300ff662b82 */ /* 0x000ee20000000800 */
[----:B-1----:R-:W-:Y:S01]  /*29f0*/  @P2 FMUL.FTZ R103, R72, R103 ;  /* 0x0000006748672220 */ /* 0x002fe20000410000 */
[--C-:B------:R-:W-:Y:S02]  /*2a00*/  @P2 HADD2.F32 R72, -RZ, R26.reuse.H0_H0 ;  /* 0x2000001aff482230 */ /* 0x100fe40000004100 */
[----:B0-----:R-:W-:Y:S01]  /*2a10*/  @P2 FMUL.FTZ R105, R74, R105 ;  /* 0x000000694a692220 */ /* 0x001fe20000410000 */
[----:B------:R-:W-:Y:S02]  /*2a20*/  @P2 HADD2.F32 R74, -RZ, R26.H1_H1 ;  /* 0x3000001aff4a2230 */ /* 0x000fe40000004100 */
[----:B--2---:R-:W-:Y:S01]  /*2a30*/  @P2 FMUL.FTZ R99, R2, R99 ;  /* 0x0000006302632220 */ /* 0x004fe20000410000 */
[----:B------:R-:W-:-:S02]  /*2a40*/  CS2R R2, SRZ ;  /* 0x0000000000027805 */ /* 0x000fc4000001ff00 */
[----:B------:R-:W-:Y:S01]  /*2a50*/  @P2 FMUL.FTZ R3, R103, R74 ;  /* 0x0000004a67032220 */ /* 0x000fe20000410000 */
[----:B------:R-:W-:Y:S01]  /*2a60*/  @P2 FMUL.FTZ R4, R99, R72 ;  /* 0x0000004863042220 */ /* 0x000fe20000410000 */
[----:B------:R-:W-:Y:S01]  /*2a70*/  @P2 FMUL.FTZ R2, R105, R98 ;  /* 0x0000006269022220 */ /* 0x000fe20000410000 */
[----:B------:R-:W-:Y:S01]  /*2a80*/  F2FP.F16.F32.PACK_AB R72, RZ, R8 ;  /* 0x00000008ff48723e */ /* 0x000fe200000000ff */
[----:B---3--:R-:W-:Y:S01]  /*2a90*/  @P2 FMUL.FTZ R73, R73, R102 ;  /* 0x0000006649492220 */ /* 0x008fe20000410000 */
[----:B------:R-:W-:Y:S02]  /*2aa0*/  F2FP.F16.F32.PACK_AB R74, RZ, R6 ;  /* 0x00000006ff4a723e */ /* 0x000fe400000000ff */
[----:B------:R-:W-:Y:S01]  /*2ab0*/  F2FP.F16.F32.PACK_AB R98, RZ, R4 ;  /* 0x00000004ff62723e */ /* 0x000fe200000000ff */
[----:B------:R-:W-:Y:S01]  /*2ac0*/  @P2 FMUL.FTZ R0, R73, R104 ;  /* 0x0000006849002220 */ /* 0x000fe20000410000 */
[----:B------:R-:W-:Y:S02]  /*2ad0*/  F2FP.F16.F32.PACK_AB R73, RZ, R7 ;  /* 0x00000007ff49723e */ /* 0x000fe400000000ff */
[----:B------:R-:W-:-:S02]  /*2ae0*/  F2FP.F16.F32.PACK_AB R99, RZ, R3 ;  /* 0x00000003ff63723e */ /* 0x000fc400000000ff */
[----:B------:R-:W-:Y:S02]  /*2af0*/  F2FP.F16.F32.PACK_AB R102, RZ, R2 ;  /* 0x00000002ff66723e */ /* 0x000fe400000000ff */
[----:B------:R-:W-:Y:S02]  /*2b00*/  F2FP.F16.F32.PACK_AB R103, RZ, R0 ;  /* 0x00000000ff67723e */ /* 0x000fe400000000ff */
[----:B------:R-:W-:Y:S02]  /*2b10*/  PRMT R72, R72, 0x5410, R73 ;  /* 0x0000541048487816 */ /* 0x000fe40000000049 */
[----:B------:R-:W-:Y:S02]  /*2b20*/  PRMT R73, R74, 0x5410, R75 ;  /* 0x000054104a497816 */ /* 0x000fe4000000004b */
[----:B------:R-:W-:Y:S02]  /*2b30*/  PRMT R74, R98, 0x5410, R99 ;  /* 0x00005410624a7816 */ /* 0x000fe40000000063 */
[----:B------:R-:W-:-:S07]  /*2b40*/  PRMT R75, R102, 0x5410, R103 ;  /* 0x00005410664b7816 */ /* 0x000fce0000000067 */
.L_x_3943:
[----:B------:R-:W0:Y:S02]  /*2b50*/  LDC.64 R98, c[0x0][0x3a8] ;  /* 0x0000ea00ff627b82 */ /* 0x000e240000000a00 */
[----:B0-----:R-:W-:-:S05]  /*2b60*/  IMAD.WIDE.U32 R98, R101, 0x10, R98 ;  /* 0x0000001065627825 */ /* 0x001fca00078e0062 */
[----:B------:R1:W-:Y:S02]  /*2b70*/  STG.E.128 desc[UR6][R98.64], R72 ;  /* 0x0000004862007986 */ /* 0x0003e4000c101d06 */
.L_x_3941:
[----:B------:R-:W-:Y:S05]  /*2b80*/  BSYNC.RECONVERGENT B0 ;  /* 0x0000000000007941 */ /* 0x000fea0003800200 */
.L_x_3940:
        /* <DEDUP_REMOVED lines=125> */
.L_x_3965:
[----:B------:R-:W-:Y:S01]  /*3360*/  FMUL.FTZ R103, R99, R99 ;  /* 0x0000006363677220 */ /* 0x000fe20000410000 */
[----:B------:R-:W-:Y:S01]  /*3370*/  ISETP.NE.AND P3, PT, R96, RZ, PT ;  /* 0x000000ff6000720c */ /* 0x000fe20003f65270 */
[----:B-1----:R-:W-:Y:S01]  /*3380*/  FADD.FTZ R101, R102, R101 ;  /* 0x0000006566657221 */ /* 0x002fe20000010000 */
[----:B------:R-:W1:Y:S01]  /*3390*/  @!P5 LDC.64 R74, c[0x0][0x3c0] ;  /* 0x0000f000ff4adb82 */ /* 0x000e620000000a00 */
[----:B-----5:R-:W-:Y:S01]  /*33a0*/  ISETP.GE.AND P2, PT, R97, 0x1, PT ;  /* 0x000000016100780c */ /* 0x020fe20003f46270 */
[----:B------:R-:W-:Y:S01]  /*33b0*/  BSSY.RECONVERGENT B0, `(.L_x_3945) ;  /* 0x00000dc000007945 */ /* 0x000fe20003800200 */
        /* <DEDUP_REMOVED lines=11> */
[----:B------:R-:W-:Y:S01]  /*3470*/  BSSY.RECONVERGENT B1, `(.L_x_3947) ;  /* 0x0000037000017945 */ /* 0x000fe20003800200 */
[----:B------:R-:W-:-:S03]  /*3480*/  FSEL R103, R99, RZ, !P3 ;  /* 0x000000ff63677208 */ /* 0x000fc60005800000 */
[----:B------:R-:W-:-:S05]  /*3490*/  IMAD R97, R97, R100, RZ ;  /* 0x0000006461617224 */ /* 0x000fca00078e02ff */
[----:B-1----:R-:W-:-:S04]  /*34a0*/  SHF.R.S32.HI R72, RZ, 0x1f, R97 ;  /* 0x0000001fff487819 */ /* 0x002fc80000011461 */
[----:B------:R-:W-:-:S04]  /*34b0*/  LEA.HI R97, R72, R97, RZ, 0x3 ;  /* 0x0000006148617211 */ /* 0x000fc800078f18ff */
[----:B------:R-:W-:Y:S01]  /*34c0*/  LEA.HI.SX32 R97, R97, R94, 0x1d ;  /* 0x0000005e61617211 */ /* 0x000fe200078feaff */
[----:B------:R-:W-:Y:S06]  /*34d0*/  @!P0 BRA `(.L_x_3948) ;  /* 0x0000000000c08947 */ /* 0x000fec0003800000 */
[--C-:B------:R-:W-:Y:S01]  /*34e0*/  FADD.FTZ R72, R92, -R103.reuse ;  /* 0x800000675c487221 */ /* 0x100fe20000010000 */
[--C-:B------:R-:W-:Y:S01]  /*34f0*/  FADD.FTZ R98, R88, -R103.reuse ;  /* 0x8000006758627221 */ /* 0x100fe20000010000 */
[----:B------:R-:W-:Y:S01]  /*3500*/  FADD.FTZ R74, R90, -R103 ;  /* 0x800000675a4a7221 */ /* 0x000fe20000010000 */
[----:B------:R-:W-:Y:S02]  /*3510*/  HADD2.F32 R73, -RZ, R68.H0_H0 ;  /* 0x20000044ff497230 */ /* 0x000fe40000004100 */
        /* <DEDUP_REMOVED lines=8> */
[----:B------:R-:W-:Y:S01]  /*35a0*/  FADD.FTZ R100, R86, -R103 ;  /* 0x8000006756647221 */ /* 0x000fe20000010000 */
[----:B------:R-:W-:Y:S02]  /*35b0*/  HADD2.F32 R109, -RZ, R66.H0_H0 ;  /* 0x20000042ff6d7230 */ /* 0x000fe40000004100 */
[----:B------:R-:W-:Y:S01]  /*35c0*/  FFMA.FTZ R73, R74, R99, R105 ;  /* 0x000000634a497223 */ /* 0x000fe20000010069 */
[----:B------:R-:W-:Y:S02]  /*35d0*/  HADD2.F32 R111, -RZ, R71.H0_H0 ;  /* 0x20000047ff6f7230 */ /* 0x000fe40000004100 */
[----:B------:R-:W-:Y:S01]  /*35e0*/  FMUL.FTZ R100, R101, R100 ;  /* 0x0000006465647220 */ /* 0x000fe20000410000 */
[----:B------:R-:W-:-:S02]  /*35f0*/  HADD2.F32 R113, -RZ, R67.H0_H0 ;  /* 0x20000043ff717230 */ /* 0x000fc40000004100 */
[----:B0-----:R-:W-:Y:S01]  /*3600*/  FFMA.FTZ R102, R98, R107, R109 ;  /* 0x0000006b62667223 */ /* 0x001fe2000001006d */
[--C-:B------:R-:W-:Y:S01]  /*3610*/  FADD.FTZ R74, R91, -R103.reuse ;  /* 0x800000675b4a7221 */ /* 0x100fe20000010000 */
[----:B------:R-:W0:Y:S01]  /*3620*/  LDC.64 R98, c[0x0][0x428] ;  /* 0x00010a00ff627b82 */ /* 0x000e220000000a00 */
[----:B------:R-:W-:Y:S01]  /*3630*/  FADD.FTZ R104, R87, -R103 ;  /* 0x8000006757687221 */ /* 0x000fe20000010000 */
[----:B------:R-:W-:Y:S01]  /*3640*/  FFMA.FTZ R106, R100, R111, R113 ;  /* 0x0000006f646a7223 */ /* 0x000fe20000010071 */
[--C-:B------:R-:W-:Y:S01]  /*3650*/  FADD.FTZ R100, R89, -R103.reuse ;  /* 0x8000006759647221 */ /* 0x100fe20000010000 */
[----:B------:R-:W-:Y:S01]  /*3660*/  FADD.FTZ R108, R85, -R103 ;  /* 0x80000067556c7221 */ /* 0x000fe20000010000 */
[----:B------:R-:W-:Y:S02]  /*3670*/  HADD2.F32 R75, -RZ, R68.H1_H1 ;  /* 0x30000044ff4b7230 */ /* 0x000fe40000004100 */
[----:B------:R-:W-:Y:S01]  /*3680*/  FMUL.FTZ R104, R101, R104 ;  /* 0x0000006865687220 */ /* 0x000fe20000410000 */
[----:B------:R-:W-:-:S02]  /*3690*/  HADD2.F32 R105, -RZ, R64.H1_H1 ;  /* 0x30000040ff697230 */ /* 0x000fc40000004100 */
[C---:B------:R-:W-:Y:S01]  /*36a0*/  FMUL.FTZ R108, R101.reuse, R108 ;  /* 0x0000006c656c7220 */ /* 0x040fe20000410000 */
[----:B------:R-:W-:Y:S02]  /*36b0*/  HADD2.F32 R107, -RZ, R69.H1_H1 ;  /* 0x30000045ff6b7230 */ /* 0x000fe40000004100 */
[C---:B------:R-:W-:Y:S01]  /*36c0*/  FMUL.FTZ R100, R101.reuse, R100 ;  /* 0x0000006465647220 */ /* 0x040fe20000410000 */
[----:B------:R-:W-:Y:S02]  /*36d0*/  HADD2.F32 R109, -RZ, R65.H1_H1 ;  /* 0x30000041ff6d7230 */ /* 0x000fe40000004100 */
[----:B------:R-:W-:Y:S01]  /*36e0*/  FMUL.FTZ R74, R101, R74 ;  /* 0x0000004a654a7220 */ /* 0x000fe20000410000 */
[----:B------:R-:W-:Y:S02]  /*36f0*/  HADD2.F32 R111, -RZ, R70.H1_H1 ;  /* 0x30000046ff6f7230 */ /* 0x000fe40000004100 */
[----:B------:R-:W-:Y:S02]  /*3700*/  HADD2.F32 R113, -RZ, R66.H1_H1 ;  /* 0x30000042ff717230 */ /* 0x000fe40000004100 */
[----:B------:R-:W-:Y:S01]  /*3710*/  FFMA.FTZ R100, R100, R107, R109 ;  /* 0x0000006b64647223 */ /* 0x000fe2000001006d */
[----:B------:R-:W-:-:S02]  /*3720*/  HADD2.F32 R115, -RZ, R71.H1_H1 ;  /* 0x30000047ff737230 */ /* 0x000fc40000004100 */
[----:B------:R-:W-:Y:S01]  /*3730*/  FFMA.FTZ R105, R74, R75, R105 ;  /* 0x0000004b4a697223 */ /* 0x000fe20000010069 */
[----:B------:R-:W-:Y:S02]  /*3740*/  HADD2.F32 R117, -RZ, R67.H1_H1 ;  /* 0x30000043ff757230 */ /* 0x000fe40000004100 */
[----:B------:R-:W-:Y:S01]  /*3750*/  FFMA.FTZ R111, R104, R111, R113 ;  /* 0x0000006f686f7223 */ /* 0x000fe20000010071 */
[----:B------:R-:W-:Y:S02]  /*3760*/  F2FP.F16.F32.PACK_AB R73, R100, R73 ;  /* 0x000000496449723e */ /* 0x000fe400000000ff */
[----:B------:R-:W-:Y:S01]  /*3770*/  F2FP.F16.F32.PACK_AB R72, R105, R72 ;  /* 0x000000486948723e */ /* 0x000fe200000000ff */
[----:B------:R-:W-:Y:S01]  /*3780*/  FFMA.FTZ R115, R108, R115, R117 ;  /* 0x000000736c737223 */ /* 0x000fe20000010075 */
[----:B------:R-:W-:Y:S01]  /*3790*/  F2FP.F16.F32.PACK_AB R74, R111, R102 ;  /* 0x000000666f4a723e */ /* 0x000fe200000000ff */
[C---:B0-----:R-:W-:Y:S01]  /*37a0*/  IMAD.WIDE.U32 R98, R97.reuse, 0x10, R98 ;  /* 0x0000001061627825 */ /* 0x041fe200078e0062 */
[----:B------:R-:W-:-:S02]  /*37b0*/  IADD3 R97, PT, PT, R97, 0x20, RZ ;  /* 0x0000002061617810 */ /* 0x000fc40007ffe0ff */
[----:B------:R-:W-:-:S05]  /*37c0*/  F2FP.F16.F32.PACK_AB R75, R115, R106 ;  /* 0x0000006a734b723e */ /* 0x000fca00000000ff */
[----:B------:R1:W-:Y:S02]  /*37d0*/  STG.E.128 desc[UR6][R98.64], R72 ;  /* 0x0000004862007986 */ /* 0x0003e4000c101d06 */
.L_x_3948:
[----:B------:R-:W-:Y:S05]  /*37e0*/  BSYNC.RECONVERGENT B1 ;  /* 0x0000000000017941 */ /* 0x000fea0003800200 */
.L_x_3947:
[----:B------:R-:W-:Y:S01]  /*37f0*/  ISETP.GE.U32.AND P0, PT, R95, 0x40, PT ;  /* 0x000000405f00780c */ /* 0x000fe20003f06070 */
[----:B------:R-:W-:-:S12]  /*3800*/  BSSY.RECONVERGENT B1, `(.L_x_3949) ;  /* 0x0000032000017945 */ /* 0x000fd80003800200 */
[----:B------:R-:W-:Y:S05]  /*3810*/  @!P0 BRA `(.L_x_3950) ;  /* 0x0000000000c08947 */ /* 0x000fea0003800000 */
[--C-:B-1----:R-:W-:Y:S01]  /*3820*/  FADD.FTZ R72, R84, -R103.reuse ;  /* 0x8000006754487221 */ /* 0x102fe20000010000 */
        /* <DEDUP_REMOVED lines=47> */
.L_x_3950:
[----:B------:R-:W-:Y:S05]  /*3b20*/  BSYNC.RECONVERGENT B1 ;  /* 0x0000000000017941 */ /* 0x000fea0003800200 */
.L_x_3949:
[----:B------:R-:W-:Y:S01]  /*3b30*/  ISETP.GE.U32.AND P0, PT, R95, 0x60, PT ;  /* 0x000000605f00780c */ /* 0x000fe20003f06070 */
[----:B------:R-:W-:-:S12]  /*3b40*/  BSSY.RECONVERGENT B1, `(.L_x_3951) ;  /* 0x0000032000017945 */ /* 0x000fd80003800200 */
[----:B------:R-:W-:Y:S05]  /*3b50*/  @!P0 BRA `(.L_x_3952) ;  /* 0x0000000000c08947 */ /* 0x000fea0003800000 */
[--C-:B-12---:R-:W-:Y:S01]  /*3b60*/  FADD.FTZ R72, R76, -R103.reuse ;  /* 0x800000674c487221 */ /* 0x106fe20000010000 */
        /* <DEDUP_REMOVED lines=47> */
.L_x_3952:
[----:B------:R-:W-:Y:S05]  /*3e60*/  BSYNC.RECONVERGENT B1 ;  /* 0x0000000000017941 */ /* 0x000fea0003800200 */
.L_x_3951:
[----:B------:R-:W-:Y:S05]  /*3e70*/  @!P1 BRA `(.L_x_3946) ;  /* 0x0000000000bc9947 */ /* 0x000fea0003800000 */
[----:B-123--:R-:W1:Y:S01]  /*3e80*/  LDC.64 R98, c[0x0][0x428] ;  /* 0x00010a00ff627b82 */ /* 0x00ee620000000a00 */
[--C-:B------:R-:W-:Y:S01]  /*3e90*/  FADD.FTZ R72, R8, -R103.reuse ;  /* 0x8000006708487221 */ /* 0x100fe20000010000 */
[--C-:B0-----:R-:W-:Y:S01]  /*3ea0*/  FADD.FTZ R102, R6, -R103.reuse ;  /* 0x8000006706667221 */ /* 0x101fe20000010000 */
[--C-:B------:R-:W-:Y:S01]  /*3eb0*/  FADD.FTZ R106, R4, -R103.reuse ;  /* 0x80000067046a7221 */ /* 0x100fe20000010000 */
[--C-:B------:R-:W-:Y:S01]  /*3ec0*/  FADD.FTZ R74, R7, -R103.reuse ;  /* 0x80000067074a7221 */ /* 0x100fe20000010000 */
[--C-:B------:R-:W-:Y:S01]  /*3ed0*/  FADD.FTZ R104, R5, -R103.reuse ;  /* 0x8000006705687221 */ /* 0x100fe20000010000 */
[--C-:B------:R-:W-:Y:S01]  /*3ee0*/  FADD.FTZ R108, R3, -R103.reuse ;  /* 0x80000067036c7221 */ /* 0x100fe20000010000 */
[--C-:B------:R-:W-:Y:S01]  /*3ef0*/  FADD.FTZ R110, R2, -R103.reuse ;  /* 0x80000067026e7221 */ /* 0x100fe20000010000 */
[----:B------:R-:W-:Y:S01]  /*3f00*/  FADD.FTZ R112, R0, -R103 ;  /* 0x8000006700707221 */ /* 0x000fe20000010000 */
[----:B------:R-:W-:Y:S02]  /*3f10*/  HADD2.F32 R75, -RZ, R32.H0_H0 ;  /* 0x20000020ff4b7230 */ /* 0x000fe40000004100 */
[----:B------:R-:W-:Y:S01]  /*3f20*/  FMUL.FTZ R100, R101, R72 ;  /* 0x0000004865647220 */ /* 0x000fe20000410000 */
        /* <DEDUP_REMOVED lines=28> */
[----:B-1----:R-:W-:-:S04]  /*40f0*/  IMAD.WIDE.U32 R98, R97, 0x10, R98 ;  /* 0x0000001061627825 */ /* 0x002fc800078e0062 */
[----:B------:R-:W-:Y:S01]  /*4100*/  FFMA.FTZ R73, R73, R104, R106 ;  /* 0x0000006849497223 */ /* 0x000fe2000001006a */
[----:B------:R-:W-:Y:S01]  /*4110*/  FFMA.FTZ R101, R72, R75, R101 ;  /* 0x0000004b48657223 */ /* 0x000fe20000010065 */
[----:B------:R-:W-:Y:S02]  /*4120*/  F2FP.F16.F32.PACK_AB R75, R112, R107 ;  /* 0x0000006b704b723e */ /* 0x000fe400000000ff */
[----:B------:R-:W-:Y:S02]  /*4130*/  F2FP.F16.F32.PACK_AB R74, R74, R109 ;  /* 0x0000006d4a4a723e */ /* 0x000fe400000000ff */
[----:B------:R-:W-:Y:S02]  /*4140*/  F2FP.F16.F32.PACK_AB R73, R73, R102 ;  /* 0x000000664949723e */ /* 0x000fe400000000ff */
[----:B------:R-:W-:-:S05]  /*4150*/  F2FP.F16.F32.PACK_AB R72, R101, R100 ;  /* 0x000000646548723e */ /* 0x000fca00000000ff */
[----:B------:R4:W-:Y:S02]  /*4160*/  STG.E.128 desc[UR6][R98.64], R72 ;  /* 0x0000004862007986 */ /* 0x0009e4000c101d06 */
.L_x_3946:
[----:B------:R-:W-:Y:S05]  /*4170*/  BSYNC.RECONVERGENT B0 ;  /* 0x0000000000007941 */ /* 0x000fea0003800200 */
.L_x_3945:
[----:B-1234-:R-:W1:Y:S02]  /*4180*/  LDC.64 R72, c[0x0][0x380] ;  /* 0x0000e000ff487b82 */ /* 0x01ee640000000a00 */
[----:B-1----:R-:W-:-:S04]  /*4190*/  LEA R93, R72, R93, 0x2 ;  /* 0x0000005d485d7211 */ /* 0x002fc800078e10ff */
[----:B------:R-:W-:-:S13]  /*41a0*/  ISETP.GE.AND P0, PT, R93, R73, PT ;  /* 0x000000495d00720c */ /* 0x000fda0003f06270 */
[----:B------:R-:W-:Y:S05]  /*41b0*/  @!P0 BRA `(.L_x_3953) ;  /* 0xffffffc400608947 */ /* 0x000fea000383ffff */
[----:B------:R-:W-:Y:S05]  /*41c0*/  EXIT ;  /* 0x000000000000794d */ /* 0x000fea0003800000 */
.L_x_3944:
        /* <DEDUP_REMOVED lines=8> */
.L_x_3955:
[----:B------:R-:W-:Y:S05]  /*4250*/  BSYNC B0 ;  /* 0x0000000000007941 */ /* 0x000fea0003800000 */
.L_x_3954:
        /* <DEDUP_REMOVED lines=10> */
.L_x_3956:
[----:B------:R-:W-:Y:S01]  /*4300*/  HFMA2 R105, -RZ, RZ, 0, 2.384185791015625e-07 ;  /* 0x00000004ff697431 */ /* 0x000fe200000001ff */
[----:B------:R-:W-:-:S05]  /*4310*/  MOV R75, R104 ;  /* 0x00000068004b7202 */ /* 0x000fca0000000f00 */
[----:B------:R-:W-:-:S05]  /*4320*/  FADD.FTZ R75, R74, R75 ;  /* 0x0000004b4a4b7221 */ /* 0x000fca0000010000 */
[----:B------:R-:W-:-:S07]  /*4330*/  MOV R106, R75 ;  /* 0x0000004b006a7202 */ /* 0x000fce0000000f00 */
[----:B------:R-:W-:Y:S05]  /*4340*/  WARPSYNC.COLLECTIVE R103, `(.L_x_3957) ;  /* 0x0000000067087348 */ /* 0x000fea0003c00000 */
[----:B------:R0:W1:Y:S02]  /*4350*/  SHFL.BFLY P6, R104, R106, R105, R108 ;  /* 0x0c0000696a687389 */ /* 0x00006400000c006c */
[----:B01----:R-:W-:Y:S05]  /*4360*/  ENDCOLLECTIVE ;  /* 0x000000000000791b */ /* 0x003fea0003800000 */
.L_x_3957:
[----:B------:R-:W-:Y:S01]  /*4370*/  HFMA2 R105, -RZ, RZ, 0, 4.76837158203125e-07 ;  /* 0x00000008ff697431 */ /* 0x000fe200000001ff */
[----:B------:R-:W-:-:S05]  /*4380*/  MOV R72, R104 ;  /* 0x0000006800487202 */ /* 0x000fca0000000f00 */
[----:B------:R-:W-:-:S05]  /*4390*/  FADD.FTZ R101, R75, R72 ;  /* 0x000000484b657221 */ /* 0x000fca0000010000 */
[----:B------:R-:W-:-:S07]  /*43a0*/  MOV R106, R101 ;  /* 0x00000065006a7202 */ /* 0x000fce0000000f00 */
[----:B------:R-:W-:Y:S05]  /*43b0*/  WARPSYNC.COLLECTIVE R103, `(.L_x_3958) ;  /* 0x0000000067087348 */ /* 0x000fea0003c00000 */
[----:B------:R0:W1:Y:S02]  /*43c0*/  SHFL.BFLY P6, R104, R106, R105, R108 ;  /* 0x0c0000696a687389 */ /* 0x00006400000c006c */
[----:B01----:R-:W-:Y:S05]  /*43d0*/  ENDCOLLECTIVE ;  /* 0x000000000000791b */ /* 0x003fea0003800000 */
.L_x_3958:
[----:B------:R-:W-:Y:S01]  /*43e0*/  HFMA2 R105, -RZ, RZ, 0, 9.5367431640625e-07 ;  /* 0x00000010ff697431 */ /* 0x000fe200000001ff */
[----:B------:R-:W-:-:S05]  /*43f0*/  MOV R72, R104 ;  /* 0x0000006800487202 */ /* 0x000fca0000000f00 */
[----:B------:R-:W-:-:S05]  /*4400*/  FADD.FTZ R102, R101, R72 ;  /* 0x0000004865667221 */ /* 0x000fca0000010000 */
[----:B------:R-:W-:-:S07]  /*4410*/  MOV R106, R102 ;  /* 0x00000066006a7202 */ /* 0x000fce0000000f00 */
[----:B------:R-:W-:Y:S05]  /*4420*/  WARPSYNC.COLLECTIVE R103, `(.L_x_3959) ;  /* 0x0000000067087348 */ /* 0x000fea0003c00000 */
[----:B------:R0:W1:Y:S02]  /*4430*/  SHFL.BFLY P6, R104, R106, R105, R108 ;  /* 0x0c0000696a687389 */ /* 0x00006400000c006c */
[----:B01----:R-:W-:Y:S05]  /*4440*/  ENDCOLLECTIVE ;  /* 0x000000000000791b */ /* 0x003fea0003800000 */
.L_x_3959:
        /* <DEDUP_REMOVED lines=73> */
.L_x_3960:
[----:B------:R-:W-:Y:S01]  /*48e0*/  HFMA2 R105, -RZ, RZ, 0, 1.1920928955078125e-07 ;  /* 0x00000002ff697431 */ /* 0x000fe200000001ff */
[----:B------:R-:W-:-:S05]  /*48f0*/  MOV R73, R104 ;  /* 0x0000006800497202 */ /* 0x000fca0000000f00 */
[----:B------:R-:W-:-:S05]  /*4900*/  FADD.FTZ R73, R72, R73 ;  /* 0x0000004948497221 */ /* 0x000fca0000010000 */
[----:B------:R-:W-:-:S07]  /*4910*/  MOV R106, R73 ;  /* 0x00000049006a7202 */ /* 0x000fce0000000f00 */
[----:B------:R-:W-:Y:S05]  /*4920*/  WARPSYNC.COLLECTIVE R103, `(.L_x_3961) ;  /* 0x0000000067087348 */ /* 0x000fea0003c00000 */
[----:B------:R0:W1:Y:S02]  /*4930*/  SHFL.BFLY P6, R104, R106, R105, R108 ;  /* 0x0c0000696a687389 */ /* 0x00006400000c006c */
[----:B01----:R-:W-:Y:S05]  /*4940*/  ENDCOLLECTIVE ;  /* 0x000000000000791b */ /* 0x003fea0003800000 */
.L_x_3961:
[----:B------:R-:W-:Y:S01]  /*4950*/  HFMA2 R105, -RZ, RZ, 0, 2.384185791015625e-07 ;  /* 0x00000004ff697431 */ /* 0x000fe200000001ff */
[----:B------:R-:W-:-:S05]  /*4960*/  MOV R74, R104 ;  /* 0x00000068004a7202 */ /* 0x000fca0000000f00 */
[----:B------:R-:W-:-:S05]  /*4970*/  FADD.FTZ R74, R73, R74 ;  /* 0x0000004a494a7221 */ /* 0x000fca0000010000 */
[----:B------:R-:W-:-:S07]  /*4980*/  MOV R106, R74 ;  /* 0x0000004a006a7202 */ /* 0x000fce0000000f00 */
[----:B------:R-:W-:Y:S05]  /*4990*/  WARPSYNC.COLLECTIVE R103, `(.L_x_3962) ;  /* 0x0000000067087348 */ /* 0x000fea0003c00000 */
[----:B------:R0:W1:Y:S02]  /*49a0*/  SHFL.BFLY P6, R104, R106, R105, R108 ;  /* 0x0c0000696a687389 */ /* 0x00006400000c006c */
[----:B01----:R-:W-:Y:S05]  /*49b0*/  ENDCOLLECTIVE ;  /* 0x000000000000791b */ /* 0x003fea0003800000 */
.L_x_3962:
[----:B------:R-:W-:Y:S01]  /*49c0*/  HFMA2 R105, -RZ, RZ, 0, 4.76837158203125e-07 ;  /* 0x00000008ff697431 */ /* 0x000fe200000001ff */
[----:B------:R-:W-:-:S05]  /*49d0*/  MOV R75, R104 ;  /* 0x00000068004b7202 */ /* 0x000fca0000000f00 */
[----:B------:R-:W-:-:S05]  /*49e0*/  FADD.FTZ R75, R74, R75 ;  /* 0x0000004b4a4b7221 */ /* 0x000fca0000010000 */
[----:B------:R-:W-:-:S07]  /*49f0*/  MOV R106, R75 ;  /* 0x0000004b006a7202 */ /* 0x000fce0000000f00 */
[----:B------:R-:W-:Y:S05]  /*4a00*/  WARPSYNC.COLLECTIVE R103, `(.L_x_3963) ;  /* 0x0000000067087348 */ /* 0x000fea0003c00000 */
[----:B------:R0:W1:Y:S02]  /*4a10*/  SHFL.BFLY P6, R104, R106, R105, R108 ;  /* 0x0c0000696a687389 */ /* 0x00006400000c006c */
[----:B01----:R-:W-:Y:S05]  /*4a20*/  ENDCOLLECTIVE ;  /* 0x000000000000791b */ /* 0x003fea0003800000 */
.L_x_3963:
[----:B------:R-:W-:Y:S01]  /*4a30*/  HFMA2 R105, -RZ, RZ, 0, 9.5367431640625e-07 ;  /* 0x00000010ff697431 */ /* 0x000fe200000001ff */
[----:B------:R-:W-:-:S05]  /*4a40*/  MOV R102, R104 ;  /* 0x0000006800667202 */ /* 0x000fca0000000f00 */
[----:B------:R-:W-:-:S05]  /*4a50*/  FADD.FTZ R102, R75, R102 ;  /* 0x000000664b667221 */ /* 0x000fca0000010000 */
[----:B------:R-:W-:-:S07]  /*4a60*/  MOV R106, R102 ;  /* 0x00000066006a7202 */ /* 0x000fce0000000f00 */
[----:B------:R-:W-:Y:S05]  /*4a70*/  WARPSYNC.COLLECTIVE R103, `(.L_x_3964) ;  /* 0x0000000067087348 */ /* 0x000fea0003c00000 */
[----:B------:R0:W1:Y:S02]  /*4a80*/  SHFL.BFLY P6, R104, R106, R105, R108 ;  /* 0x0c0000696a687389 */ /* 0x00006400000c006c */
[----:B01----:R-:W-:Y:S05]  /*4a90*/  ENDCOLLECTIVE ;  /* 0x000000000000791b */ /* 0x003fea0003800000 */
.L_x_3964:
[----:B------:R-:W-:Y:S01]  /*4aa0*/  MOV R101, R104 ;  /* 0x0000006800657202 */ /* 0x000fe20000000f00 */
[----:B------:R-:W-:Y:S06]  /*4ab0*/  BRA `(.L_x_3965) ;  /* 0xffffffe800287947 */ /* 0x000fec000383ffff */
.L_x_3966:
        /* <DEDUP_REMOVED lines=12> */
.L_x_37250:


//--------------------- .text._ZN10layer_norm13ln_fwd_kernelINS_13Kernel_traitsI6__halfS2_S2_S2_fjLj1024ELj1ELj4ELj1ELj16ENS_18Kernel_traits_baseILj1024ES2_S2_S2_S2_fjLj128EEEEELb0ELb1ELb1ELb1EEEvNS_9FwdParamsE --------------------------
	.section	.text._ZN10layer_norm13ln_fwd_kernelINS_13Kernel_traitsI6__halfS2_S2_S2_fjLj1024ELj1ELj4ELj1ELj16ENS_18Kernel_traits_baseILj1024ES2_S2_S2_S2_fjLj128EEEEELb0ELb1ELb1ELb1EEEvNS_9FwdParamsE,"ax",@progbits
	.align	128
        .global         _ZN10layer_norm13ln_fwd_kernelINS_13Kernel_traitsI6__halfS2_S2_S2_fjLj1024ELj1ELj4ELj1ELj16ENS_18Kernel_traits_baseILj1024ES2_S2_S2_S2_fjLj128EEEEELb0ELb1ELb1ELb1EEEvNS_9FwdParamsE
        .type           _ZN10layer_norm13ln_fwd_kernelINS_13Kernel_traitsI6__halfS2_S2_S2_fjLj1024ELj1ELj4ELj1ELj16ENS_18Kernel_traits_baseILj1024ES2_S2_S2_S2_fjLj128EEEEELb0ELb1ELb1ELb1EEEvNS_9FwdParamsE,@function
        .size           _ZN10layer_norm13ln_fwd_kernelINS_13Kernel_traitsI6__halfS2_S2_S2_fjLj1024ELj1ELj4ELj1ELj16ENS_18Kernel_traits_baseILj1024ES2_S2_S2_S2_fjLj128EEEEELb0ELb1ELb1ELb1EEEvNS_9FwdParamsE,(.L_x_37251 - _ZN10layer_norm13ln_fwd_kernelINS_13Kernel_traitsI6__halfS2_S2_S2_fjLj1024ELj1ELj4ELj1ELj16ENS_18Kernel_traits_baseILj1024ES2_S2_S2_S2_fjLj128EEEEELb0ELb1ELb1ELb1EEEvNS_9FwdParamsE)
        .other          _ZN10layer_norm13ln_fwd_kernelINS_13Kernel_traitsI6__halfS2_S2_S2_fjLj1024ELj1ELj4ELj1ELj16ENS_18Kernel_traits_baseILj1024ES2_S2_S2_S2_fjLj128EEEEELb0ELb1ELb1ELb1EEEvNS_9FwdParamsE,@"STO_CUDA_ENTRY STV_DEFAULT"
_ZN10layer_norm13ln_fwd_kernelINS_13Kernel_traitsI6__halfS2_S2_S2_fjLj1024ELj1ELj4ELj1ELj16ENS_18Kernel_traits_baseILj1024ES2_S2_S2_S2_fjLj128EEEEELb0ELb1ELb1ELb1EEEvNS_9FwdParamsE:
.text._ZN10layer_norm13ln_fwd_kernelINS_13Kernel_traitsI6__halfS2_S2_S2_fjLj1024ELj1ELj4ELj1ELj16ENS_18Kernel_traits_baseILj1024ES2_S2_S2_S2_fjLj128EEEEELb0ELb1ELb1ELb1EEEvNS_9FwdParamsE:
        /* <DEDUP_REMOVED lines=14> */
[----:B------:R-:W3:Y:S04]  /*00e0*/  LDG.E.128 R32, desc[UR6][R2.64+0x400] ;  /* 0x0004000602207981 */ /* 0x000ee8000c1e1d00 */
[----:B------:R-:W3:Y:S04]  /*00f0*/  LDG.E.128 R24, desc[UR6][R46.64+0x400] ;  /* 0x000400062e187981 */ /* 0x000ee8000c1e1d00 */
[----:B------:R-:W3:Y:S04]  /*0100*/  LDG.E.128 R28, desc[UR6][R2.64+0x600] ;  /* 0x00060006021c7981 */ /* 0x000ee8000c1e1d00 */
[----:B------:R3:W3:Y:S01]  /*0110*/  LDG.E.128 R20, desc[UR6][R46.64+0x600] ;  /* 0x000600062e147981 */ /* 0x0006e2000c1e1d00 */
[----:B------:R-:W0:Y:S01]  /*0120*/  S2UR UR4, SR_CTAID.X ;  /* 0x00000000000479c3 */ /* 0x000e220000002500 */
[----:B------:R-:W-:Y:S01]  /*0130*/  ISETP.NE.AND.EX P0, PT, RZ, UR5, PT, P0 ;  /* 0x00000005ff007c0c */ /* 0x000fe2000bf05300 */
[----:B------:R-:W1:Y:S01]  /*0140*/  LDCU UR5, c[0x0][0x384] ;  /* 0x00007080ff0577ac */ /* 0x000e620008000800 */
[----:B------:R-:W-:-:S11]  /*0150*/  SHF.R.U32.HI R65, RZ, 0x5, R65 ;  /* 0x00000005ff417819 */ /* 0x000fd60000011641 */
[----:B------:R-:W1:Y:S01]  /*0160*/  @P0 LDC.64 R44, c[0x0][0x438] ;  /* 0x00010e00ff2c0b82 */ /* 0x000e620000000a00 */
[----:B0-----:R-:W-:-:S06]  /*0170*/  USHF.L.U32 UR4, UR4, 0x2, URZ ;  /* 0x0000000204047899 */ /* 0x001fcc00080006ff */
[----:B------:R-:W-:-:S04]  /*0180*/  LOP3.LUT R65, R65, UR4, RZ, 0xfc, !PT ;  /* 0x0000000441417c12 */ /* 0x000fc8000f8efcff */
[----:B-1----:R-:W-:Y:S01]  /*0190*/  ISETP.GE.AND P1, PT, R65, UR5, PT ;  /* 0x0000000541007c0c */ /* 0x002fe2000bf26270 */
[----:B------:R-:W-:-:S05]  /*01a0*/  @P0 IMAD.WIDE.U32 R44, R64, 0x10, R44 ;  /* 0x00000010402c0825 */ /* 0x000fca00078e002c */
        /* <DEDUP_REMOVED lines=8> */
[----:B----4-:R-:W-:Y:S02]  /*0230*/  @P0 MOV R59, R52 ;  /* 0x00000034003b0202 */ /* 0x010fe40000000f00 */
[----:B------:R-:W-:Y:S02]  /*0240*/  @P0 MOV R58, R53 ;  /* 0x00000035003a0202 */ /* 0x000fe40000000f00 */
[----:B------:R-:W-:-:S02]  /*0250*/  @P0 MOV R57, R54 ;  /* 0x0000003600390202 */ /* 0x000fc40000000f00 */
[----:B------:R-:W-:Y:S02]  /*0260*/  @P0 MOV R56, R55 ;  /* 0x0000003700380202 */ /* 0x000fe40000000f00 */
        /* <DEDUP_REMOVED lines=8> */
[----:B------:R-:W-:Y:S02]  /*02f0*/  @P0 MOV R55, R40 ;  /* 0x0000002800370202 */ /* 0x000fe40000000f00 */
[----:B------:R-:W-:Y:S02]  /*0300*/  @P0 MOV R54, R41 ;  /* 0x0000002900360202 */ /* 0x000fe40000000f00 */
[----:B------:R-:W-:-:S02]  /*0310*/  @P0 MOV R53, R42 ;  /* 0x0000002a00350202 */ /* 0x000fc40000000f00 */
[----:B------:R-:W-:Y:S02]  /*0320*/  @P0 MOV R52, R43 ;  /* 0x0000002b00340202 */ /* 0x000fe40000000f00 */
[----:B------:R-:W-:Y:S02]  /*0330*/  @P0 MOV R51, R36 ;  /* 0x0000002400330202 */ /* 0x000fe40000000f00 */
[----:B------:R-:W-:Y:S02]  /*0340*/  @P0 MOV R50, R37 ;  /* 0x0000002500320202 */ /* 0x000fe40000000f00 */
[----:B------:R-:W-:Y:S02]  /*0350*/  @P0 MOV R49, R38 ;  /* 0x0000002600310202 */ /* 0x000fe40000000f00 */
[----:B------:R-:W-:Y:S02]  /*0360*/  @P0 MOV R48, R39 ;  /* 0x0000002700300202 */ /* 0x000fe40000000f00 */
[----:B---3--:R-:W-:-:S02]  /*0370*/  @P0 MOV R47, R32 ;  /* 0x00000020002f0202 */ /* 0x008fc40000000f00 */
[----:B------:R-:W-:Y:S02]  /*0380*/  @P0 MOV R46, R33 ;  /* 0x00000021002e0202 */ /* 0x000fe40000000f00 */
[----:B0-----:R-:W-:Y:S02]  /*0390*/  @P0 MOV R45, R34 ;  /* 0x00000022002d0202 */ /* 0x001fe40000000f00 */
[----:B------:R-:W-:Y:S02]  /*03a0*/  @P0 MOV R44, R35 ;  /* 0x00000023002c0202 */ /* 0x000fe40000000f00 */
        /* <DEDUP_REMOVED lines=49> */
.L_x_3978:
[----:B------:R-:W2:Y:S08]  /*06c0*/  LDC.64 R2, c[0x0][0x3f0] ;  /* 0x0000fc00ff027b82 */ /* 0x000eb00000000a00 */
[----:B------:R-:W3:Y:S08]  /*06d0*/  LDC R38, c[0x0][0x388] ;  /* 0x0000e200ff267b82 */ /* 0x000ef00000000800 */
[----:B------:R-:W4:Y:S01]  /*06e0*/  LDC.64 R28, c[0x0][0x3f8] ;  /* 0x0000fe00ff1c7b82 */ /* 0x000f220000000a00 */
[----:B--2---:R-:W-:-:S05]  /*06f0*/  IMAD.WIDE R2, R65, 0x4, R2 ;  /* 0x0000000441027825 */ /* 0x004fca00078e0202 */
[----:B------:R4:W2:Y:S01]  /*0700*/  LDG.E R0, desc[UR6][R2.64] ;  /* 0x0000000602007981 */ /* 0x0008a2000c1e1900 */
[----:B------:R-:W-:Y:S02]  /*0710*/  HFMA2 R98, -RZ, RZ, 0, 0 ;  /* 0x00000000ff627431 */ /* 0x000fe400000001ff */
[----:B----4-:R-:W-:-:S05]  /*0720*/  IMAD.WIDE R2, R65, 0x4, R28 ;  /* 0x0000000441027825 */ /* 0x010fca00078e021c */
[----:B------:R4:W5:Y:S01]  /*0730*/  LDG.E R39, desc[UR6][R2.64] ;  /* 0x0000000602277981 */ /* 0x000962000c1e1900 */
[----:B--2---:R-:W-:-:S13]  /*0740*/  ISETP.GE.AND P2, PT, R0, 0x1, PT ;  /* 0x000000010000780c */ /* 0x004fda0003f46270 */
[----:B------:R-:W2:Y:S01]  /*0750*/  @P2 LDC.64 R30, c[0x0][0x390] ;  /* 0x0000e400ff1e2b82 */ /* 0x000ea20000000a00 */
[----:B------:R-:W-:-:S05]  /*0760*/  @P2 IADD3 R33, PT, PT, R0, -0x1, RZ ;  /* 0xffffffff00212810 */ /* 0x000fca0007ffe0ff */
[----:B---3--:R-:W-:-:S05]  /*0770*/  @P2 IMAD R33, R33, R38, RZ ;  /* 0x0000002621212224 */ /* 0x008fca00078e02ff */
[----:B------:R-:W-:-:S04]  /*0780*/  @P2 SHF.R.S32.HI R32, RZ, 0x1f, R33 ;  /* 0x0000001fff202819 */ /* 0x000fc80000011421 */
[----:B------:R-:W-:-:S04]  /*0790*/  @P2 LEA.HI R33, R32, R33, RZ, 0x3 ;  /* 0x0000002120212211 */ /* 0x000fc800078f18ff */
[----:B------:R-:W-:-:S05]  /*07a0*/  @P2 LEA.HI.SX32 R98, R33, R64, 0x1d ;  /* 0x0000004021622211 */ /* 0x000fca00078feaff */
[----:B--2---:R-:W-:-:S05]  /*07b0*/  @P2 IMAD.WIDE.U32 R28, R98, 0x10, R30 ;  /* 0x00000010621c2825 */ /* 0x004fca00078e001e */
[----:B------:R4:W5:Y:S01]  /*07c0*/  @P2 LDG.E.128 R20, desc[UR6][R28.64] ;  /* 0x000000061c142981 */ /* 0x000962000c1e1d00 */
[----:B0-----:R-:W-:Y:S01]  /*07d0*/  ISETP.NE.U32.AND P0, PT, RZ, UR8, PT ;  /* 0x00000008ff007c0c */ /* 0x001fe2000bf05070 */
[----:B------:R-:W-:-:S03]  /*07e0*/  IMAD R30, R65, R38, RZ ;  /* 0x00000026411e7224 */ /* 0x000fc600078e02ff */
[----:B------:R-:W-:Y:S02]  /*07f0*/  ISETP.NE.AND.EX P0, PT, RZ, UR9, PT, P0 ;  /* 0x00000009ff007c0c */ /* 0x000fe4000bf05300 */
[----:B------:R-:W-:-:S04]  /*0800*/  SHF.R.S32.HI R31, RZ, 0x1f, R30 ;  /* 0x0000001fff1f7819 */ /* 0x000fc8000001141e */
[----:B------:R-:W-:-:S04]  /*0810*/  LEA.HI R31, R31, R30, RZ, 0x3 ;  /* 0x0000001e1f1f7211 */ /* 0x000fc800078f18ff */
[----:B------:R-:W-:-:S03]  /*0820*/  LEA.HI.SX32 R99, R31, R64, 0x1d ;  /* 0x000000401f637211 */ /* 0x000fc600078feaff */
[----:B----4-:R-:W-:Y:S05]  /*0830*/  @!P0 BRA `(.L_x_3967) ;  /* 0x0000000400248947 */ /* 0x010fea0003800000 */
[----:B------:R-:W0:Y:S02]  /*0840*/  LDC.64 R24, c[0x0][0x3a0] ;  /* 0x0000e800ff187b82 */ /* 0x000e240000000a00 */
[----:B0-----:R-:W-:-:S06]  /*0850*/  IMAD.WIDE.U32 R24, R99, 0x10, R24 ;  /* 0x0000001063187825 */ /* 0x001fcc00078e0018 */
[----:B------:R-:W2:Y:S01]  /*0860*/  LDG.E.128 R24, desc[UR6][R24.64] ;  /* 0x0000000618187981 */ /* 0x000ea2000c1e1d00 */
[----:B------:R-:W-:-:S13]  /*0870*/  ISETP.GT.AND P3, PT, R0, RZ, PT ;  /* 0x000000ff0000720c */ /* 0x000fda0003f64270 */
[----:B------:R-:W0:Y:S01]  /*0880*/  @P3 LDC R28, c[0x0][0x40c] ;  /* 0x00010300ff1c3b82 */ /* 0x000e220000000800 */
[--C-:B-----5:R-:W-:Y:S02]  /*0890*/  @P3 HADD2.F32 R3, -RZ, R20.reuse.H1_H1 ;  /* 0x30000014ff033230 */ /* 0x120fe40000004100 */
[----:B------:R-:W-:Y:S02]  /*08a0*/  @P3 HADD2.F32 R2, -RZ, R20.H0_H0 ;  /* 0x20000014ff023230 */ /* 0x000fe40000004100 */
[--C-:B------:R-:W-:Y:S02]  /*08b0*/  @P3 HADD2.F32 R30, -RZ, R21.reuse.H0_H0 ;  /* 0x20000015ff1e3230 */ /* 0x100fe40000004100 */
[----:B------:R-:W-:Y:S01]  /*08c0*/  @P3 HADD2.F32 R31, -RZ, R21.H1_H1 ;  /* 0x30000015ff1f3230 */ /* 0x000fe20000004100 */
[----:B------:R-:W3:Y:S08]  /*08d0*/  @P3 LDC R29, c[0x0][0x40c] ;  /* 0x00010300ff1d3b82 */ /* 0x000ef00000000800 */
[----:B------:R-:W4:Y:S08]  /*08e0*/  @P3 LDC R37, c[0x0][0x40c] ;  /* 0x00010300ff253b82 */ /* 0x000f300000000800 */
[----:B------:R-:W1:Y:S01]  /*08f0*/  @P3 LDC R32, c[0x0][0x40c] ;  /* 0x00010300ff203b82 */ /* 0x000e620000000800 */
[----:B0-----:R-:W-:Y:S01]  /*0900*/  @P3 FMUL.FTZ R28, R3, R28 ;  /* 0x0000001c031c3220 */ /* 0x001fe20000410000 */
[----:B------:R-:W-:-:S06]  /*0910*/  @P3 HADD2.F32 R3, -RZ, R59.H0_H0 ;  /* 0x2000003bff033230 */ /* 0x000fcc0000004100 */
[----:B------:R-:W0:Y:S01]  /*0920*/  @P3 LDC R79, c[0x0][0x40c] ;  /* 0x00010300ff4f3b82 */ /* 0x000e220000000800 */
[----:B---3--:R-:W-:Y:S01]  /*0930*/  @P3 FMUL.FTZ R2, R2, R29 ;  /* 0x0000001d02023220 */ /* 0x008fe20000410000 */
[----:B------:R-:W-:-:S06]  /*0940*/  @P3 HADD2.F32 R29, -RZ, R59.H1_H1 ;  /* 0x3000003bff1d3230 */ /* 0x000fcc0000004100 */
[----:B------:R-:W3:Y:S01]  /*0950*/  @P3 LDC R36, c[0x0][0x40c] ;  /* 0x00010300ff243b82 */ /* 0x000ee20000000800 */
[----:B----4-:R-:W-:-:S07]  /*0960*/  @P3 FMUL.FTZ R30, R30, R37 ;  /* 0x000000251e1e3220 */ /* 0x010fce0000410000 */
[----:B------:R-:W4:Y:S01]  /*0970*/  @P3 LDC R81, c[0x0][0x40c] ;  /* 0x00010300ff513b82 */ /* 0x000f220000000800 */
[----:B-1----:R-:W-:Y:S01]  /*0980*/  @P3 FMUL.FTZ R31, R31, R32 ;  /* 0x000000201f1f3220 */ /* 0x002fe20000410000 */
[----:B------:R-:W-:-:S06]  /*0990*/  @P3 HADD2.F32 R32, -RZ, R23.H0_H0 ;  /* 0x20000017ff203230 */ /* 0x000fcc0000004100 */
[----:B------:R-:W1:Y:S01]  /*09a0*/  @P3 LDC R83, c[0x0][0x40c] ;  /* 0x00010300ff533b82 */ /* 0x000e620000000800 */
[----:B----4-:R-:W-:Y:S01]  /*09b0*/  @P3 FMUL.FTZ R32, R32, R81 ;  /* 0x0000005120203220 */ /* 0x010fe20000410000 */
[--C-:B--2---:R-:W-:Y:S02]  /*09c0*/  @P3 HADD2.F32 R33, -RZ, R24.reuse.H0_H0 ;  /* 0x20000018ff213230 */ /* 0x104fe40000004100 */
[--C-:B------:R-:W-:Y:S02]  /*09d0*/  @!P3 HADD2.F32 R40, -RZ, R24.reuse.H0_H0 ;  /* 0x20000018ff28b230 */ /* 0x100fe40000004100 */
[----:B------:R-:W-:Y:S02]  /*09e0*/  @P3 HADD2.F32 R35, -RZ, R24.H1_H1 ;  /* 0x30000018ff233230 */ /* 0x000fe40000004100 */
[----:B------:R-:W-:Y:S01]  /*09f0*/  @P3 FFMA.FTZ R40, R2, R3, R33 ;  /* 0x0000000302283223 */ /* 0x000fe20000010021 */
[----:B------:R-:W-:Y:S02]  /*0a00*/  @P3 HADD2.F32 R3, -RZ, R58.H0_H0 ;  /* 0x2000003aff033230 */ /* 0x000fe40000004100 */
[----:B------:R-:W-:-:S02]  /*0a10*/  @P3 HADD2.F32 R33, -RZ, R25.H0_H0 ;  /* 0x20000019ff213230 */ /* 0x000fc40000004100 */
[----:B------:R-:W-:Y:S02]  /*0a20*/  @!P3 HADD2.F32 R41, -RZ, R24.H1_H1 ;  /* 0x30000018ff29b230 */ /* 0x000fe40000004100 */
[----:B------:R-:W-:Y:S01]  /*0a30*/  @P3 FFMA.FTZ R41, R28, R29, R35 ;  /* 0x0000001d1c293223 */ /* 0x000fe20000010023 */
[----:B------:R-:W-:Y:S02]  /*0a40*/  @P3 HADD2.F32 R2, -RZ, R58.H1_H1 ;  /* 0x3000003aff023230 */ /* 0x000fe40000004100 */
[--C-:B------:R-:W-:Y:S02]  /*0a50*/  @!P3 HADD2.F32 R42, -RZ, R25.reuse.H0_H0 ;  /* 0x20000019ff2ab230 */ /* 0x100fe40000004100 */
[----:B------:R-:W-:Y:S01]  /*0a60*/  @P3 FFMA.FTZ R42, R30, R3, R33 ;  /* 0x000000031e2a3223 */ /* 0x000fe20000010021 */
[----:B------:R-:W-:Y:S02]  /*0a70*/  @P3 HADD2.F32 R34, -RZ, R25.H1_H1 ;  /* 0x30000019ff223230 */ /* 0x000fe40000004100 */
[----:B------:R-:W-:-:S02]  /*0a80*/  @P3 HADD2.F32 R28, -RZ, R22.H0_H0 ;  /* 0x20000016ff1c3230 */ /* 0x000fc40000004100 */
[----:B------:R-:W-:Y:S02]  /*0a90*/  @P3 HADD2.F32 R29, -RZ, R22.H1_H1 ;  /* 0x30000016ff1d3230 */ /* 0x000fe40000004100 */
[----:B------:R-:W-:Y:S02]  /*0aa0*/  @P3 HADD2.F32 R30, -RZ, R23.H1_H1 ;  /* 0x30000017ff1e3230 */ /* 0x000fe40000004100 */
[----:B0-----:R-:W-:Y:S01]  /*0ab0*/  @P3 FMUL.FTZ R28, R28, R79 ;  /* 0x0000004f1c1c3220 */ /* 0x001fe20000410000 */
[----:B------:R-:W-:Y:S02]  /*0ac0*/  @!P3 HADD2.F32 R43, -RZ, R25.H1_H1 ;  /* 0x30000019ff2bb230 */ /* 0x000fe40000004100 */
[----:B------:R-:W-:Y:S01]  /*0ad0*/  @P3 FFMA.FTZ R43, R31, R2, R34 ;  /* 0x000000021f2b3223 */ /* 0x000fe20000010022 */
[--C-:B------:R-:W-:Y:S02]  /*0ae0*/  @P3 HADD2.F32 R3, -RZ, R57.reuse.H0_H0 ;  /* 0x20000039ff033230 */ /* 0x100fe40000004100 */
[----:B---3--:R-:W-:Y:S01]  /*0af0*/  @P3 FMUL.FTZ R29, R29, R36 ;  /* 0x000000241d1d3220 */ /* 0x008fe20000410000 */
[----:B------:R-:W-:-:S02]  /*0b00*/  @P3 HADD2.F32 R2, -RZ, R57.H1_H1 ;  /* 0x30000039ff023230 */ /* 0x000fc40000004100 */
[----:B-1----:R-:W-:Y:S01]  /*0b10*/  @P3 FMUL.FTZ R30, R30, R83 ;  /* 0x000000531e1e3220 */ /* 0x002fe20000410000 */
[--C-:B------:R-:W-:Y:S02]  /*0b20*/  @P3 HADD2.F32 R31, -RZ, R56.reuse.H0_H0 ;  /* 0x20000038ff1f3230 */ /* 0x100fe40000004100 */
[----:B------:R-:W-:Y:S02]  /*0b30*/  @P3 HADD2.F32 R33, -RZ, R56.H1_H1 ;  /* 0x30000038ff213230 */ /* 0x000fe40000004100 */
[--C-:B------:R-:W-:Y:S02]  /*0b40*/  @P3 HADD2.F32 R35, -RZ, R26.reuse.H0_H0 ;  /* 0x2000001aff233230 */ /* 0x100fe40000004100 */
[----:B------:R-:W-:Y:S02]  /*0b50*/  @P3 HADD2.F32 R34, -RZ, R26.H1_H1 ;  /* 0x3000001aff223230 */ /* 0x000fe40000004100 */
[--C-:B------:R-:W-:Y:S02]  /*0b60*/  @P3 HADD2.F32 R37, -RZ, R27.reuse.H0_H0 ;  /* 0x2000001bff253230 */ /* 0x100fe40000004100 */
[----:B------:R-:W-:-:S02]  /*0b70*/  @P3 HADD2.F32 R85, -RZ, R27.H1_H1 ;  /* 0x3000001bff553230 */ /* 0x000fc40000004100 */
[--C-:B------:R-:W-:Y:S02]  /*0b80*/  @!P3 HADD2.F32 R78, -RZ, R26.reuse.H0_H0 ;  /* 0x2000001aff4eb230 */ /* 0x100fe40000004100 */
[----:B------:R-:W-:Y:S01]  /*0b90*/  @P3 FFMA.FTZ R78, R28, R3, R35 ;  /* 0x000000031c4e3223 */ /* 0x000fe20000010023 */
[----:B------:R-:W-:Y:S02]  /*0ba0*/  @!P3 HADD2.F32 R79, -RZ, R26.H1_H1 ;  /* 0x3000001aff4fb230 */ /* 0x000fe40000004100 */
[----:B------:R-:W-:Y:S01]  /*0bb0*/  @P3 FFMA.FTZ R79, R29, R2, R34 ;  /* 0x000000021d4f3223 */ /* 0x000fe20000010022 */
[--C-:B------:R-:W-:Y:S02]  /*0bc0*/  @!P3 HADD2.F32 R80, -RZ, R27.reuse.H0_H0 ;  /* 0x2000001bff50b230 */ /* 0x100fe40000004100 */
[----:B------:R-:W-:Y:S01]  /*0bd0*/  @P3 FFMA.FTZ R80, R32, R31, R37 ;  /* 0x0000001f20503223 */ /* 0x000fe20000010025 */
[----:B------:R-:W-:Y:S02]  /*0be0*/  @!P3 HADD2.F32 R81, -RZ, R27.H1_H1 ;  /* 0x3000001bff51b230 */ /* 0x000fe40000004100 */
[----:B------:R-:W-:Y:S01]  /*0bf0*/  @P3 FFMA.FTZ R81, R30, R33, R85 ;  /* 0x000000211e513223 */ /* 0x000fe20000010055 */
[----:B------:R-:W-:-:S02]  /*0c00*/  F2FP.F16.F32.PACK_AB R28, RZ, R40 ;  /* 0x00000028ff1c723e */ /* 0x000fc400000000ff */
[----:B------:R-:W-:Y:S02]  /*0c10*/  F2FP.F16.F32.PACK_AB R2, RZ, R41 ;  /* 0x00000029ff02723e */ /* 0x000fe400000000ff */
[----:B------:R-:W-:Y:S02]  /*0c20*/  F2FP.F16.F32.PACK_AB R29, RZ, R42 ;  /* 0x0000002aff1d723e */ /* 0x000fe400000000ff */
[----:B------:R-:W-:Y:S02]  /*0c30*/  F2FP.F16.F32.PACK_AB R3, RZ, R43 ;  /* 0x0000002bff03723e */ /* 0x000fe400000000ff */
[----:B------:R-:W-:Y:S02]  /*0c40*/  F2FP.F16.F32.PACK_AB R30, RZ, R78 ;  /* 0x0000004eff1e723e */ /* 0x000fe400000000ff */
[----:B------:R-:W-:Y:S02]  /*0c50*/  F2FP.F16.F32.PACK_AB R32, RZ, R79 ;  /* 0x0000004fff20723e */ /* 0x000fe400000000ff */
[----:B------:R-:W-:-:S02]  /*0c60*/  F2FP.F16.F32.PACK_AB R33, RZ, R80 ;  /* 0x00000050ff21723e */ /* 0x000fc400000000ff */
[----:B------:R-:W-:Y:S02]  /*0c70*/  F2FP.F16.F32.PACK_AB R31, RZ, R81 ;  /* 0x00000051ff1f723e */ /* 0x000fe400000000ff */
[----:B------:R-:W-:Y:S02]  /*0c80*/  PRMT R28, R28, 0x5410, R2 ;  /* 0x000054101c1c7816 */ /* 0x000fe40000000002 */
[----:B------:R-:W-:Y:S02]  /*0c90*/  PRMT R29, R29, 0x5410, R3 ;  /* 0x000054101d1d7816 */ /* 0x000fe40000000003 */
[----:B------:R-:W-:Y:S02]  /*0ca0*/  PRMT R30, R30, 0x5410, R32 ;  /* 0x000054101e1e7816 */ /* 0x000fe40000000020 */
[----:B------:R-:W-:Y:S01]  /*0cb0*/  PRMT R31, R33, 0x5410, R31 ;  /* 0x00005410211f7816 */ /* 0x000fe2000000001f */
[----:B------:R-:W-:Y:S06]  /*0cc0*/  BRA `(.L_x_3968) ;  /* 0x0000000000e07947 */ /* 0x000fec0003800000 */
.L_x_3967:
[----:B------:R-:W0:Y:S01]  /*0cd0*/  @P2 LDC R3, c[0x0][0x40c] ;  /* 0x00010300ff032b82 */ /* 0x000e220000000800 */
[--C-:B-----5:R-:W-:Y:S01]  /*0ce0*/  @P2 HADD2.F32 R2, -RZ, R20.reuse.H0_H0 ;  /* 0x20000014ff022230 */ /* 0x120fe20000004100 */
[----:B------:R-:W-:Y:S01]  /*0cf0*/  CS2R R40, SRZ ;  /* 0x0000000000287805 */ /* 0x000fe2000001ff00 */
[----:B------:R-:W-:Y:S01]  /*0d00*/  @P2 HADD2.F32 R28, -RZ, R20.H1_H1 ;  /* 0x30000014ff1c2230 */ /* 0x000fe20000004100 */
[----:B------:R-:W-:Y:S01]  /*0d10*/  CS2R R42, SRZ ;  /* 0x00000000002a7805 */ /* 0x000fe2000001ff00 */
[----:B------:R-:W-:Y:S01]  /*0d20*/  @P2 HADD2.F32 R32, -RZ, R21.H1_H1 ;  /* 0x30000015ff202230 */ /* 0x000fe20000004100 */
[----:B------:R-:W-:Y:S01]  /*0d30*/  CS2R R78, SRZ ;  /* 0x00000000004e7805 */ /* 0x000fe2000001ff00 */
[----:B------:R-:W-:Y:S01]  /*0d40*/  @P2 HADD2.F32 R31, -RZ, R59.H1_H1 ;  /* 0x3000003bff1f2230 */ /* 0x000fe20000004100 */
[----:B------:R-:W2:Y:S01]  /*0d50*/  @P2 LDC R29, c[0x0][0x40c] ;  /* 0x00010300ff1d2b82 */ /* 0x000ea20000000800 */
[----:B------:R-:W-:-:S07]  /*0d60*/  CS2R R80, SRZ ;  /* 0x0000000000507805 */ /* 0x000fce000001ff00 */
[----:B------:R-:W3:Y:S08]  /*0d70*/  @P2 LDC R33, c[0x0][0x40c] ;  /* 0x00010300ff212b82 */ /* 0x000ef00000000800 */
[----:B------:R-:W4:Y:S01]  /*0d80*/  @P2 LDC R30, c[0x0][0x40c] ;  /* 0x00010300ff1e2b82 */ /* 0x000f220000000800 */
[----:B0-----:R-:W-:Y:S01]  /*0d90*/  @P2 FMUL.FTZ R2, R2, R3 ;  /* 0x0000000302022220 */ /* 0x001fe20000410000 */
[----:B------:R-:W-:-:S05]  /*0da0*/  @P2 HADD2.F32 R3, -RZ, R59.H0_H0 ;  /* 0x2000003bff032230 */ /* 0x000fca0000004100 */
[----:B------:R-:W-:Y:S01]  /*0db0*/  @P2 FMUL.FTZ R40, R2, R3 ;  /* 0x0000000302282220 */ /* 0x000fe20000410000 */
[----:B------:R-:W0:Y:S01]  /*0dc0*/  @P2 LDC R35, c[0x0][0x40c] ;  /* 0x00010300ff232b82 */ /* 0x000e220000000800 */
[----:B--2---:R-:W-:Y:S01]  /*0dd0*/  @P2 FMUL.FTZ R28, R28, R29 ;  /* 0x0000001d1c1c2220 */ /* 0x004fe20000410000 */
[----:B------:R-:W-:Y:S02]  /*0de0*/  @P2 HADD2.F32 R29, -RZ, R21.H0_H0 ;  /* 0x20000015ff1d2230 */ /* 0x000fe40000004100 */
[--C-:B------:R-:W-:Y:S02]  /*0df0*/  @P2 HADD2.F32 R3, -RZ, R58.reuse.H1_H1 ;  /* 0x3000003aff032230 */ /* 0x100fe40000004100 */
[----:B------:R-:W-:Y:S01]  /*0e00*/  @P2 FMUL.FTZ R41, R28, R31 ;  /* 0x0000001f1c292220 */ /* 0x000fe20000410000 */
[----:B------:R-:W-:Y:S01]  /*0e10*/  @P2 HADD2.F32 R2, -RZ, R58.H0_H0 ;  /* 0x2000003aff022230 */ /* 0x000fe20000004100 */
[----:B------:R-:W2:Y:S01]  /*0e20*/  @P2 LDC R37, c[0x0][0x40c] ;  /* 0x00010300ff252b82 */ /* 0x000ea20000000800 */
[----:B---3--:R-:W-:Y:S01]  /*0e30*/  @P2 FMUL.FTZ R32, R32, R33 ;  /* 0x0000002120202220 */ /* 0x008fe20000410000 */
[----:B------:R-:W-:-:S02]  /*0e40*/  @P2 HADD2.F32 R28, -RZ, R22.H0_H0 ;  /* 0x20000016ff1c2230 */ /* 0x000fc40000004100 */
[--C-:B------:R-:W-:Y:S02]  /*0e50*/  @P2 HADD2.F32 R31, -RZ, R23.reuse.H0_H0 ;  /* 0x20000017ff1f2230 */ /* 0x100fe40000004100 */
[----:B------:R-:W-:Y:S01]  /*0e60*/  @P2 FMUL.FTZ R43, R32, R3 ;  /* 0x00000003202b2220 */ /* 0x000fe20000410000 */
[----:B------:R-:W-:Y:S01]  /*0e70*/  @P2 HADD2.F32 R32, -RZ, R23.H1_H1 ;  /* 0x30000017ff202230 */ /* 0x000fe20000004100 */
[----:B------:R-:W3:Y:S01]  /*0e80*/  @P2 LDC R34, c[0x0][0x40c] ;  /* 0x00010300ff222b82 */ /* 0x000ee20000000800 */
[----:B----4-:R-:W-:Y:S01]  /*0e90*/  @P2 FMUL.FTZ R29, R29, R30 ;  /* 0x0000001e1d1d2220 */ /* 0x010fe20000410000 */
[----:B------:R-:W-:Y:S02]  /*0ea0*/  @P2 HADD2.F32 R30, -RZ, R22.H1_H1 ;  /* 0x30000016ff1e2230 */ /* 0x000fe40000004100 */
[--C-:B------:R-:W-:Y:S02]  /*0eb0*/  @P2 HADD2.F32 R3, -RZ, R57.reuse.H0_H0 ;  /* 0x20000039ff032230 */ /* 0x100fe40000004100 */
[----:B------:R-:W-:Y:S01]  /*0ec0*/  @P2 FMUL.FTZ R42, R29, R2 ;  /* 0x000000021d2a2220 */ /* 0x000fe20000410000 */
[----:B------:R-:W-:Y:S01]  /*0ed0*/  @P2 HADD2.F32 R29, -RZ, R57.H1_H1 ;  /* 0x30000039ff1d2230 */ /* 0x000fe20000004100 */
[----:B------:R-:W4:Y:S01]  /*0ee0*/  @P2 LDC R83, c[0x0][0x40c] ;  /* 0x00010300ff532b82 */ /* 0x000f220000000800 */
[----:B0-----:R-:W-:Y:S01]  /*0ef0*/  @P2 FMUL.FTZ R28, R28, R35 ;  /* 0x000000231c1c2220 */ /* 0x001fe20000410000 */
[----:B------:R-:W-:-:S02]  /*0f00*/  @P2 HADD2.F32 R2, -RZ, R56.H0_H0 ;  /* 0x20000038ff022230 */ /* 0x000fc40000004100 */
[----:B------:R-:W-:Y:S02]  /*0f10*/  @P2 HADD2.F32 R33, -RZ, R56.H1_H1 ;  /* 0x30000038ff212230 */ /* 0x000fe40000004100 */
[----:B------:R-:W-:Y:S01]  /*0f20*/  @P2 FMUL.FTZ R78, R28, R3 ;  /* 0x000000031c4e2220 */ /* 0x000fe20000410000 */
[----:B------:R-:W-:Y:S01]  /*0f30*/  F2FP.F16.F32.PACK_AB R28, RZ, R40 ;  /* 0x00000028ff1c723e */ /* 0x000fe200000000ff */
[----:B--2---:R-:W-:Y:S01]  /*0f40*/  @P2 FMUL.FTZ R30, R30, R37 ;  /* 0x000000251e1e2220 */ /* 0x004fe20000410000 */
[----:B------:R-:W-:-:S03]  /*0f50*/  F2FP.F16.F32.PACK_AB R3, RZ, R43 ;  /* 0x0000002bff03723e */ /* 0x000fc600000000ff */
[----:B------:R-:W-:Y:S01]  /*0f60*/  @P2 FMUL.FTZ R79, R30, R29 ;  /* 0x0000001d1e4f2220 */ /* 0x000fe20000410000 */
[----:B------:R-:W-:Y:S02]  /*0f70*/  F2FP.F16.F32.PACK_AB R30, RZ, R78 ;  /* 0x0000004eff1e723e */ /* 0x000fe400000000ff */
[----:B------:R-:W-:Y:S01]  /*0f80*/  F2FP.F16.F32.PACK_AB R29, RZ, R42 ;  /* 0x0000002aff1d723e */ /* 0x000fe200000000ff */
[----:B---3--:R-:W-:-:S03]  /*0f90*/  @P2 FMUL.FTZ R31, R31, R34 ;  /* 0x000000221f1f2220 */ /* 0x008fc60000410000 */
[----:B------:R-:W-:Y:S01]  /*0fa0*/  PRMT R29, R29, 0x5410, R3 ;  /* 0x000054101d1d7816 */ /* 0x000fe20000000003 */
[----:B------:R-:W-:Y:S01]  /*0fb0*/  @P2 FMUL.FTZ R80, R31, R2 ;  /* 0x000000021f502220 */ /* 0x000fe20000410000 */
[----:B------:R-:W-:Y:S02]  /*0fc0*/  F2FP.F16.F32.PACK_AB R31, RZ, R79 ;  /* 0x0000004fff1f723e */ /* 0x000fe400000000ff */
[----:B------:R-:W-:Y:S01]  /*0fd0*/  F2FP.F16.F32.PACK_AB R2, RZ, R41 ;  /* 0x00000029ff02723e */ /* 0x000fe200000000ff */
[----:B----4-:R-:W-:Y:S01]  /*0fe0*/  @P2 FMUL.FTZ R32, R32, R83 ;  /* 0x0000005320202220 */ /* 0x010fe20000410000 */
[----:B------:R-:W-:Y:S02]  /*0ff0*/  PRMT R30, R30, 0x5410, R31 ;  /* 0x000054101e1e7816 */ /* 0x000fe4000000001f */
[----:B------:R-:W-:Y:S01]  /*1000*/  PRMT R28, R28, 0x5410, R2 ;  /* 0x000054101c1c7816 */ /* 0x000fe20000000002 */
[----:B------:R-:W-:Y:S01]  /*1010*/  @P2 FMUL.FTZ R81, R32, R33 ;  /* 0x0000002120512220 */ /* 0x000fe20000410000 */
[----:B------:R-:W-:-:S04]  /*1020*/  F2FP.F16.F32.PACK_AB R32, RZ, R80 ;  /* 0x00000050ff20723e */ /* 0x000fc800000000ff */
[----:B------:R-:W-:-:S04]  /*1030*/  F2FP.F16.F32.PACK_AB R33, RZ, R81 ;  /* 0x00000051ff21723e */ /* 0x000fc800000000ff */
[----:B------:R-:W-:-:S07]  /*1040*/  PRMT R31, R32, 0x5410, R33 ;  /* 0x00005410201f7816 */ /* 0x000fce0000000021 */
.L_x_3968:
[----:B------:R-:W0:Y:S01]  /*1050*/  LDC.64 R2, c[0x0][0x3a8] ;  /* 0x0000ea00ff027b82 */ /* 0x000e220000000a00 */
[----:B------:R-:W-:Y:S02]  /*1060*/  @P2 IADD3 R83, PT, PT, R98, 0x20, RZ ;  /* 0x0000002062532810 */ /* 0x000fe40007ffe0ff */
[----:B------:R-:W-:-:S05]  /*1070*/  IADD3 R91, PT, PT, R99, 0x20, RZ ;  /* 0x00000020635b7810 */ /* 0x000fca0007ffe0ff */
[----:B------:R-:W2:Y:S08]  /*1080*/  @P2 LDC.64 R36, c[0x0][0x390] ;  /* 0x0000e400ff242b82 */ /* 0x000eb00000000a00 */
[----:B------:R-:W3:Y:S01]  /*1090*/  @P0 LDC.64 R32, c[0x0][0x3a0] ;  /* 0x0000e800ff200b82 */ /* 0x000ee20000000a00 */
[----:B0-----:R-:W-:-:S05]  /*10a0*/  IMAD.WIDE.U32 R34, R99, 0x10, R2 ;  /* 0x0000001063227825 */ /* 0x001fca00078e0002 */
[----:B------:R0:W-:Y:S01]  /*10b0*/  STG.E.128 desc[UR6][R34.64], R28 ;  /* 0x0000001c22007986 */ /* 0x0001e2000c101d06 */
[----:B--2---:R-:W-:-:S05]  /*10c0*/  @P2 IMAD.WIDE.U32 R36, R83, 0x10, R36 ;  /* 0x0000001053242825 */ /* 0x004fca00078e0024 */
[----:B------:R0:W5:Y:S01]  /*10d0*/  @P2 LDG.E.128 R20, desc[UR6][R36.64] ;  /* 0x0000000624142981 */ /* 0x000162000c1e1d00 */
[----:B---3--:R-:W-:-:S05]  /*10e0*/  @P0 IMAD.WIDE.U32 R32, R91, 0x10, R32 ;  /* 0x000000105b200825 */ /* 0x008fca00078e0020 */
[----:B------:R0:W5:Y:S01]  /*10f0*/  @P0 LDG.E.128 R24, desc[UR6][R32.64] ;  /* 0x0000000620180981 */ /* 0x000162000c1e1d00 */
[----:B------:R-:W-:Y:S05]  /*1100*/  @!P0 BRA `(.L_x_3969) ;  /* 0x0000000000f88947 */ /* 0x000fea0003800000 */
[----:B------:R-:W-:Y:S01]  /*1110*/  ISETP.GT.AND P3, PT, R0, RZ, PT ;  /* 0x000000ff0000720c */ /* 0x000fe20003f64270 */
[--C-:B-----5:R-:W-:Y:S02]  /*1120*/  HADD2.F32 R89, -RZ, R24.reuse.H0_H0 ;  /* 0x20000018ff597230 */ /* 0x120fe40000004100 */
[----:B------:R-:W-:Y:S02]  /*1130*/  HADD2.F32 R88, -RZ, R24.H1_H1 ;  /* 0x30000018ff587230 */ /* 0x000fe40000004100 */
[--C-:B------:R-:W-:Y:S02]  /*1140*/  HADD2.F32 R87, -RZ, R25.reuse.H0_H0 ;  /* 0x20000019ff577230 */ /* 0x100fe40000004100 */
[----:B------:R-:W-:Y:S02]  /*1150*/  HADD2.F32 R86, -RZ, R25.H1_H1 ;  /* 0x30000019ff567230 */ /* 0x000fe40000004100 */
[--C-:B------:R-:W-:Y:S02]  /*1160*/  HADD2.F32 R85, -RZ, R26.reuse.H0_H0 ;  /* 0x2000001aff557230 */ /* 0x100fe40000004100 */
[----:B------:R-:W-:-:S02]  /*1170*/  HADD2.F32 R84, -RZ, R26.H1_H1 ;  /* 0x3000001aff547230 */ /* 0x000fc40000004100 */
[----:B0-----:R-:W0:Y:S01]  /*1180*/  @P3 LDC R29, c[0x0][0x40c] ;  /* 0x00010300ff1d3b82 */ /* 0x001e220000000800 */
[--C-:B------:R-:W-:Y:S02]  /*1190*/  @P3 HADD2.F32 R28, -RZ, R20.reuse.H0_H0 ;  /* 0x20000014ff1c3230 */ /* 0x100fe40000004100 */
[----:B------:R-:W-:Y:S02]  /*11a0*/  @P3 HADD2.F32 R31, -RZ, R20.H1_H1 ;  /* 0x30000014ff1f3230 */ /* 0x000fe40000004100 */
[----:B------:R-:W-:-:S03]  /*11b0*/  HADD2.F32 R82, -RZ, R27.H1_H1 ;  /* 0x3000001bff527230 */ /* 0x000fc60000004100 */
[----:B------:R-:W2:Y:S08]  /*11c0*/  @P3 LDC R32, c[0x0][0x40c] ;  /* 0x00010300ff203b82 */ /* 0x000eb00000000800 */
[----:B------:R-:W3:Y:S08]  /*11d0*/  @P3 LDC R35, c[0x0][0x40c] ;  /* 0x00010300ff233b82 */ /* 0x000ef00000000800 */
[----:B------:R-:W4:Y:S01]  /*11e0*/  @P3 LDC R33, c[0x0][0x40c] ;  /* 0x00010300ff213b82 */ /* 0x000f220000000800 */
[----:B0-----:R-:W-:Y:S01]  /*11f0*/  @P3 FMUL.FTZ R30, R28, R29 ;  /* 0x0000001d1c1e3220 */ /* 0x001fe20000410000 */
[----:B------:R-:W-:-:S02]  /*1200*/  @P3 HADD2.F32 R28, -RZ, R51.H0_H0 ;  /* 0x20000033ff1c3230 */ /* 0x000fc40000004100 */
[----:B------:R-:W-:-:S03]  /*1210*/  @P3 HADD2.F32 R29, -RZ, R51.H1_H1 ;  /* 0x30000033ff1d3230 */ /* 0x000fc60000004100 */
[----:B------:R-:W-:Y:S01]  /*1220*/  @P3 FFMA.FTZ R89, R30, R28, R89 ;  /* 0x0000001c1e593223 */ /* 0x000fe20000010059 */
[----:B------:R-:W0:Y:S01]  /*1230*/  @P3 LDC R34, c[0x0][0x40c] ;  /* 0x00010300ff223b82 */ /* 0x000e220000000800 */
[--C-:B------:R-:W-:Y:S02]  /*1240*/  @P3 HADD2.F32 R28, -RZ, R21.reuse.H1_H1 ;  /* 0x30000015ff1c3230 */ /* 0x100fe40000004100 */
[----:B--2---:R-:W-:Y:S01]  /*1250*/  @P3 FMUL.FTZ R31, R31, R32 ;  /* 0x000000201f1f3220 */ /* 0x004fe20000410000 */
[----:B------:R-:W-:Y:S02]  /*1260*/  @P3 HADD2.F32 R32, -RZ, R21.H0_H0 ;  /* 0x20000015ff203230 */ /* 0x000fe40000004100 */
[----:B------:R-:W-:Y:S02]  /*1270*/  @P3 HADD2.F32 R30, -RZ, R22.H0_H0 ;  /* 0x20000016ff1e3230 */ /* 0x000fe40000004100 */
[----:B------:R-:W-:Y:S01]  /*1280*/  @P3 FFMA.FTZ R88, R31, R29, R88 ;  /* 0x0000001d1f583223 */ /* 0x000fe20000010058 */
[--C-:B------:R-:W-:Y:S01]  /*1290*/  @P3 HADD2.F32 R29, -RZ, R50.reuse.H1_H1 ;  /* 0x30000032ff1d3230 */ /* 0x100fe20000004100 */
[----:B------:R-:W2:Y:S01]  /*12a0*/  @P3 LDC R37, c[0x0][0x40c] ;  /* 0x00010300ff253b82 */ /* 0x000ea20000000800 */
[----:B---3--:R-:W-:Y:S01]  /*12b0*/  @P3 FMUL.FTZ R35, R28, R35 ;  /* 0x000000231c233220 */ /* 0x008fe20000410000 */
[----:B------:R-:W-:-:S02]  /*12c0*/  @P3 HADD2.F32 R28, -RZ, R50.H0_H0 ;  /* 0x20000032ff1c3230 */ /* 0x000fc40000004100 */
[----:B------:R-:W-:Y:S02]  /*12d0*/  @P3 HADD2.F32 R31, -RZ, R22.H1_H1 ;  /* 0x30000016ff1f3230 */ /* 0x000fe40000004100 */
[----:B------:R-:W-:Y:S01]  /*12e0*/  @P3 FFMA.FTZ R86, R35, R29, R86 ;  /* 0x0000001d23563223 */ /* 0x000fe20000010056 */
[----:B------:R-:W-:Y:S01]  /*12f0*/  @P3 HADD2.F32 R35, -RZ, R23.H1_H1 ;  /* 0x30000017ff233230 */ /* 0x000fe20000004100 */
[----:B------:R-:W3:Y:S01]  /*1300*/  @P3 LDC R83, c[0x0][0x40c] ;  /* 0x00010300ff533b82 */ /* 0x000ee20000000800 */
[----:B----4-:R-:W-:Y:S01]  /*1310*/  @P3 FMUL.FTZ R32, R32, R33 ;  /* 0x0000002120203220 */ /* 0x010fe20000410000 */
[----:B------:R-:W-:-:S03]  /*1320*/  @P3 HADD2.F32 R29, -RZ, R49.H1_H1 ;  /* 0x30000031ff1d3230 */ /* 0x000fc60000004100 */
[----:B------:R-:W-:Y:S01]  /*1330*/  @P3 FFMA.FTZ R87, R32, R28, R87 ;  /* 0x0000001c20573223 */ /* 0x000fe20000010057 */
[----:B------:R-:W-:Y:S02]  /*1340*/  @P3 HADD2.F32 R28, -RZ, R23.H0_H0 ;  /* 0x20000017ff1c3230 */ /* 0x000fe40000004100 */
[----:B------:R-:W4:Y:S01]  /*1350*/  @P3 LDC R36, c[0x0][0x40c] ;  /* 0x00010300ff243b82 */ /* 0x000f220000000800 */
[----:B0-----:R-:W-:Y:S01]  /*1360*/  @P3 FMUL.FTZ R33, R31, R34 ;  /* 0x000000221f213220 */ /* 0x001fe20000410000 */
[----:B------:R-:W-:-:S03]  /*1370*/  @P3 HADD2.F32 R31, -RZ, R48.H1_H1 ;  /* 0x30000030ff1f3230 */ /* 0x000fc60000004100 */
[----:B------:R-:W-:Y:S01]  /*1380*/  @P3 FFMA.FTZ R84, R33, R29, R84 ;  /* 0x0000001d21543223 */ /* 0x000fe20000010054 */
[----:B------:R-:W-:Y:S01]  /*1390*/  F2FP.F16.F32.PACK_AB R29, RZ, R88 ;  /* 0x00000058ff1d723e */ /* 0x000fe200000000ff */
[----:B--2---:R-:W-:Y:S01]  /*13a0*/  @P3 FMUL.FTZ R32, R30, R37 ;  /* 0x000000251e203220 */ /* 0x004fe20000410000 */
[----:B------:R-:W-:Y:S02]  /*13b0*/  @P3 HADD2.F32 R30, -RZ, R48.H0_H0 ;  /* 0x20000030ff1e3230 */ /* 0x000fe40000004100 */
[----:B---3--:R-:W-:Y:S01]  /*13c0*/  @P3 FMUL.FTZ R34, R28, R83 ;  /* 0x000000531c223220 */ /* 0x008fe20000410000 */
[----:B------:R-:W-:Y:S02]  /*13d0*/  HADD2.F32 R83, -RZ, R27.H0_H0 ;  /* 0x2000001bff537230 */ /* 0x000fe40000004100 */
[----:B------:R-:W-:-:S03]  /*13e0*/  @P3 HADD2.F32 R28, -RZ, R49.H0_H0 ;  /* 0x20000031ff1c3230 */ /* 0x000fc60000004100 */
[----:B------:R-:W-:Y:S01]  /*13f0*/  @P3 FFMA.FTZ R83, R34, R30, R83 ;  /* 0x0000001e22533223 */ /* 0x000fe20000010053 */
[----:B------:R-:W-:Y:S01]  /*1400*/  F2FP.F16.F32.PACK_AB R30, RZ, R87 ;  /* 0x00000057ff1e723e */ /* 0x000fe200000000ff */
[----:B----4-:R-:W-:Y:S01]  /*1410*/  @P3 FMUL.FTZ R35, R35, R36 ;  /* 0x0000002423233220 */ /* 0x010fe20000410000 */
[----:B------:R-:W-:Y:S01]  /*1420*/  @P3 FFMA.FTZ R85, R32, R28, R85 ;  /* 0x0000001c20553223 */ /* 0x000fe20000010055 */
[----:B------:R-:W-:Y:S02]  /*1430*/  F2FP.F16.F32.PACK_AB R28, RZ, R89 ;  /* 0x00000059ff1c723e */ /* 0x000fe400000000ff */
[----:B------:R-:W-:Y:S01]  /*1440*/  @P3 FFMA.FTZ R82, R35, R31, R82 ;  /* 0x0000001f23523223 */ /* 0x000fe20000010052 */
        /* <DEDUP_REMOVED lines=10> */
.L_x_3969:
[----:B0-----:R-:W0:Y:S01]  /*14f0*/  @P2 LDC R29, c[0x0][0x40c] ;  /* 0x00010300ff1d2b82 */ /* 0x001e220000000800 */
[--C-:B-----5:R-:W-:Y:S01]  /*1500*/  @P2 HADD2.F32 R28, -RZ, R20.reuse.H0_H0 ;  /* 0x20000014ff1c2230 */ /* 0x120fe20000004100 */
[----:B------:R-:W-:Y:S01]  /*1510*/  CS2R R88, SRZ ;  /* 0x0000000000587805 */ /* 0x000fe2000001ff00 */
[----:B------:R-:W-:Y:S01]  /*1520*/  @P2 HADD2.F32 R30, -RZ, R20.H1_H1 ;  /* 0x30000014ff1e2230 */ /* 0x000fe20000004100 */
[----:B------:R-:W-:Y:S01]  /*1530*/  CS2R R86, SRZ ;  /* 0x0000000000567805 */ /* 0x000fe2000001ff00 */
[----:B------:R-:W-:Y:S01]  /*1540*/  @P2 HADD2.F32 R34, -RZ, R21.H1_H1 ;  /* 0x30000015ff222230 */ /* 0x000fe20000004100 */
[----:B------:R-:W-:Y:S01]  /*1550*/  CS2R R84, SRZ ;  /* 0x0000000000547805 */ /* 0x000fe2000001ff00 */
[--C-:B------:R-:W-:Y:S01]  /*1560*/  @P2 HADD2.F32 R33, -RZ, R51.reuse.H1_H1 ;  /* 0x30000033ff212230 */ /* 0x100fe20000004100 */
[----:B------:R-:W2:Y:S08]  /*1570*/  @P2 LDC R31, c[0x0][0x40c] ;  /* 0x00010300ff1f2b82 */ /* 0x000eb00000000800 */
        /* <DEDUP_REMOVED lines=24> */
[----:B------:R-:W-:-:S02]  /*1700*/  @P2 HADD2.F32 R28, -RZ, R48.H0_H0 ;  /* 0x20000030ff1c2230 */ /* 0x000fc40000004100 */
[----:B0-----:R-:W-:Y:S01]  /*1710*/  @P2 FMUL.FTZ R30, R30, R37 ;  /* 0x000000251e1e2220 */ /* 0x001fe20000410000 */
[----:B------:R-:W-:-:S03]  /*1720*/  @P2 HADD2.F32 R35, -RZ, R48.H1_H1 ;  /* 0x30000030ff232230 */ /* 0x000fc60000004100 */
[----:B------:R-:W-:Y:S01]  /*1730*/  @P2 FMUL.FTZ R85, R30, R29 ;  /* 0x0000001d1e552220 */ /* 0x000fe20000410000 */
[----:B------:R-:W-:Y:S01]  /*1740*/  F2FP.F16.F32.PACK_AB R29, RZ, R88 ;  /* 0x00000058ff1d723e */ /* 0x000fe200000000ff */
[----:B--2---:R-:W-:Y:S01]  /*1750*/  @P2 FMUL.FTZ R32, R32, R83 ;  /* 0x0000005320202220 */ /* 0x004fe20000410000 */
[----:B------:R-:W-:Y:S02]  /*1760*/  CS2R R82, SRZ ;  /* 0x0000000000527805 */ /* 0x000fe4000001ff00 */
[----:B------:R-:W-:Y:S01]  /*1770*/  F2FP.F16.F32.PACK_AB R30, RZ, R87 ;  /* 0x00000057ff1e723e */ /* 0x000fe200000000ff */
[----:B------:R-:W-:Y:S01]  /*1780*/  @P2 FMUL.FTZ R84, R32, R31 ;  /* 0x0000001f20542220 */ /* 0x000fe20000410000 */
[----:B------:R-:W-:Y:S02]  /*1790*/  F2FP.F16.F32.PACK_AB R31, RZ, R86 ;  /* 0x00000056ff1f723e */ /* 0x000fe400000000ff */
[----:B------:R-:W-:Y:S01]  /*17a0*/  F2FP.F16.F32.PACK_AB R32, RZ, R85 ;  /* 0x00000055ff20723e */ /* 0x000fe200000000ff */
[----:B---3--:R-:W-:-:S04]  /*17b0*/  @P2 FMUL.FTZ R33, R33, R36 ;  /* 0x0000002421212220 */ /* 0x008fc80000410000 */
[----:B------:R-:W-:Y:S01]  /*17c0*/  @P2 FMUL.FTZ R83, R33, R28 ;  /* 0x0000001c21532220 */ /* 0x000fe20000410000 */
[----:B------:R-:W-:Y:S02]  /*17d0*/  F2FP.F16.F32.PACK_AB R28, RZ, R89 ;  /* 0x00000059ff1c723e */ /* 0x000fe400000000ff */
[----:B------:R-:W-:Y:S01]  /*17e0*/  F2FP.F16.F32.PACK_AB R33, RZ, R84 ;  /* 0x00000054ff21723e */ /* 0x000fe200000000ff */
[----:B----4-:R-:W-:Y:S01]  /*17f0*/  @P2 FMUL.FTZ R34, R34, R93 ;  /* 0x0000005d22222220 */ /* 0x010fe20000410000 */
[----:B------:R-:W-:Y:S02]  /*1800*/  PRMT R28, R28, 0x5410, R29 ;  /* 0x000054101c1c7816 */ /* 0x000fe4000000001d */
[----:B------:R-:W-:Y:S01]  /*1810*/  PRMT R29, R30, 0x5410, R31 ;  /* 0x000054101e1d7816 */ /* 0x000fe2000000001f */
[----:B------:R-:W-:Y:S01]  /*1820*/  @P2 FMUL.FTZ R82, R34, R35 ;  /* 0x0000002322522220 */ /* 0x000fe20000410000 */
[----:B------:R-:W-:Y:S02]  /*1830*/  F2FP.F16.F32.PACK_AB R34, RZ, R83 ;  /* 0x00000053ff22723e */ /* 0x000fe400000000ff */
[----:B------:R-:W-:-:S02]  /*1840*/  PRMT R30, R32, 0x5410, R33 ;  /* 0x00005410201e7816 */ /* 0x000fc40000000021 */
[----:B------:R-:W-:-:S04]  /*1850*/  F2FP.F16.F32.PACK_AB R35, RZ, R82 ;  /* 0x00000052ff23723e */ /* 0x000fc800000000ff */
[----:B------:R-:W-:-:S07]  /*1860*/  PRMT R31, R34, 0x5410, R35 ;  /* 0x00005410221f7816 */ /* 0x000fce0000000023 */
.L_x_3970:
[----:B------:R-:W0:Y:S01]  /*1870*/  @P2 LDC.64 R36, c[0x0][0x390] ;  /* 0x0000e400ff242b82 */ /* 0x000e220000000a00 */
[----:B------:R-:W-:Y:S01]  /*1880*/  @P2 IADD3 R93, PT, PT, R98, 0x40, RZ ;  /* 0x00000040625d2810 */ /* 0x000fe20007ffe0ff */
[----:B------:R-:W-:Y:S01]  /*1890*/  IMAD.WIDE.U32 R34, R91, 0x10, R2 ;  /* 0x000000105b227825 */ /* 0x000fe200078e0002 */
[----:B------:R-:W-:-:S04]  /*18a0*/  @P0 IADD3 R95, PT, PT, R99, 0x40, RZ ;  /* 0x00000040635f0810 */ /* 0x000fc80007ffe0ff */
[----:B------:R2:W-:Y:S01]  /*18b0*/  STG.E.128 desc[UR6][R34.64], R28 ;  /* 0x0000001c22007986 */ /* 0x0005e2000c101d06 */
[----:B------:R-:W3:Y:S01]  /*18c0*/  @P0 LDC.64 R32, c[0x0][0x3a0] ;  /* 0x0000e800ff200b82 */ /* 0x000ee20000000a00 */
[----:B0-----:R-:W-:-:S05]  /*18d0*/  @P2 IMAD.WIDE.U32 R36, R93, 0x10, R36 ;  /* 0x000000105d242825 */ /* 0x001fca00078e0024 */
        /* <DEDUP_REMOVED lines=11> */
[----:B--2---:R-:W0:Y:S01]  /*1990*/  @P3 LDC R29, c[0x0][0x40c] ;  /* 0x00010300ff1d3b82 */ /* 0x004e220000000800 */
        /* <DEDUP_REMOVED lines=54> */
.L_x_3971:
[----:B--2---:R-:W0:Y:S01]  /*1d00*/  @P2 LDC R29, c[0x0][0x40c] ;  /* 0x00010300ff1d2b82 */ /* 0x004e220000000800 */
        /* <DEDUP_REMOVED lines=55> */
.L_x_3972:
[----:B------:R-:W0:Y:S01]  /*2080*/  @P2 LDC.64 R36, c[0x0][0x390] ;  /* 0x0000e400ff242b82 */ /* 0x000e220000000a00 */
[C---:B------:R-:W-:Y:S02]  /*2090*/  IADD3 R35, PT, PT, R99.reuse, 0x40, RZ ;  /* 0x0000004063237810 */ /* 0x040fe40007ffe0ff */
[----:B------:R-:W-:Y:S02]  /*20a0*/  @P2 IADD3 R101, PT, PT, R98, 0x60, RZ ;  /* 0x0000006062652810 */ /* 0x000fe40007ffe0ff */
[----:B------:R-:W-:Y:S01]  /*20b0*/  IADD3 R99, PT, PT, R99, 0x60, RZ ;  /* 0x0000006063637810 */ /* 0x000fe20007ffe0ff */
[----:B------:R-:W-:Y:S02]  /*20c0*/  IMAD.WIDE.U32 R34, R35, 0x10, R2 ;  /* 0x0000001023227825 */ /* 0x000fe400078e0002 */
[----:B------:R-:W2:Y:S03]  /*20d0*/  @P0 LDC.64 R32, c[0x0][0x3a0] ;  /* 0x0000e800ff200b82 */ /* 0x000ea60000000a00 */
[----:B------:R3:W-:Y:S01]  /*20e0*/  STG.E.128 desc[UR6][R34.64], R28 ;  /* 0x0000001c22007986 */ /* 0x0007e2000c101d06 */
[----:B0-----:R-:W-:-:S05]  /*20f0*/  @P2 IMAD.WIDE.U32 R36, R101, 0x10, R36 ;  /* 0x0000001065242825 */ /* 0x001fca00078e0024 */
[----:B------:R3:W5:Y:S01]  /*2100*/  @P2 LDG.E.128 R20, desc[UR6][R36.64] ;  /* 0x0000000624142981 */ /* 0x000762000c1e1d00 */
[----:B--2---:R-:W-:-:S05]  /*2110*/  @P0 IMAD.WIDE.U32 R32, R99, 0x10, R32 ;  /* 0x0000001063200825 */ /* 0x004fca00078e0020 */
[----:B------:R3:W5:Y:S01]  /*2120*/  @P0 LDG.E.128 R24, desc[UR6][R32.64] ;  /* 0x0000000620180981 */ /* 0x000762000c1e1d00 */
[----:B------:R-:W-:Y:S05]  /*2130*/  @!P0 BRA `(.L_x_3973) ;  /* 0x0000000000f88947 */ /* 0x000fea0003800000 */
[----:B------:R-:W-:Y:S01]  /*2140*/  ISETP.GT.AND P0, PT, R0, RZ, PT ;  /* 0x000000ff0000720c */ /* 0x000fe20003f04270 */
[--C-:B---3-5:R-:W-:Y:S02]  /*2150*/  HADD2.F32 R32, -RZ, R24.reuse.H0_H0 ;  /* 0x20000018ff207230 */ /* 0x128fe40000004100 */
[----:B------:R-:W-:Y:S02]  /*2160*/  HADD2.F32 R33, -RZ, R24.H1_H1 ;  /* 0x30000018ff217230 */ /* 0x000fe40000004100 */
[--C-:B------:R-:W-:Y:S02]  /*2170*/  HADD2.F32 R34, -RZ, R25.reuse.H0_H0 ;  /* 0x20000019ff227230 */ /* 0x100fe40000004100 */
[----:B------:R-:W-:Y:S02]  /*2180*/  HADD2.F32 R35, -RZ, R25.H1_H1 ;  /* 0x30000019ff237230 */ /* 0x000fe40000004100 */
[----:B------:R-:W-:-:S04]  /*2190*/  HADD2.F32 R100, -RZ, R27.H1_H1 ;  /* 0x3000001bff647230 */ /* 0x000fc80000004100 */
[----:B------:R-:W0:Y:S01]  /*21a0*/  @P0 LDC R29, c[0x0][0x40c] ;  /* 0x00010300ff1d0b82 */ /* 0x000e220000000800 */
[--C-:B------:R-:W-:Y:S02]  /*21b0*/  @P0 HADD2.F32 R0, -RZ, R20.reuse.H0_H0 ;  /* 0x20000014ff000230 */ /* 0x100fe40000004100 */
[----:B------:R-:W-:-:S05]  /*21c0*/  @P0 HADD2.F32 R28, -RZ, R20.H1_H1 ;  /* 0x30000014ff1c0230 */ /* 0x000fca0000004100 */
[----:B------:R-:W2:Y:S08]  /*21d0*/  @P0 LDC R31, c[0x0][0x40c] ;  /* 0x00010300ff1f0b82 */ /* 0x000eb00000000800 */
[----:B------:R-:W3:Y:S08]  /*21e0*/  @P0 LDC R37, c[0x0][0x40c] ;  /* 0x00010300ff250b82 */ /* 0x000ef00000000800 */
[----:B------:R-:W4:Y:S01]  /*21f0*/  @P0 LDC R36, c[0x0][0x40c] ;  /* 0x00010300ff240b82 */ /* 0x000f220000000800 */
[----:B0-----:R-:W-:Y:S01]  /*2200*/  @P0 FMUL.FTZ R29, R0, R29 ;  /* 0x0000001d001d0220 */ /* 0x001fe20000410000 */
[----:B------:R-:W-:-:S05]  /*2210*/  @P0 HADD2.F32 R0, -RZ, R74.H0_H0 ;  /* 0x2000004aff000230 */ /* 0x000fca0000004100 */
[----:B------:R-:W-:Y:S01]  /*2220*/  @P0 FFMA.FTZ R32, R29, R0, R32 ;  /* 0x000000001d200223 */ /* 0x000fe20000010020 */
[----:B------:R-:W0:Y:S01]  /*2230*/  @P0 LDC R101, c[0x0][0x40c] ;  /* 0x00010300ff650b82 */ /* 0x000e220000000800 */
[----:B--2---:R-:W-:Y:S01]  /*2240*/  @P0 FMUL.FTZ R30, R28, R31 ;  /* 0x0000001f1c1e0220 */ /* 0x004fe20000410000 */
[----:B------:R-:W-:Y:S02]  /*2250*/  @P0 HADD2.F32 R28, -RZ, R74.H1_H1 ;  /* 0x3000004aff1c0230 */ /* 0x000fe40000004100 */
[--C-:B------:R-:W-:Y:S02]  /*2260*/  @P0 HADD2.F32 R0, -RZ, R21.reuse.H1_H1 ;  /* 0x30000015ff000230 */ /* 0x100fe40000004100 */
[----:B------:R-:W-:Y:S02]  /*2270*/  @P0 HADD2.F32 R31, -RZ, R21.H0_H0 ;  /* 0x20000015ff1f0230 */ /* 0x000fe40000004100 */
[----:B------:R-:W-:Y:S01]  /*2280*/  @P0 FFMA.FTZ R33, R30, R28, R33 ;  /* 0x0000001c1e210223 */ /* 0x000fe20000010021 */
[----:B------:R-:W2:Y:S01]  /*2290*/  @P0 LDC R98, c[0x0][0x40c] ;  /* 0x00010300ff620b82 */ /* 0x000ea20000000800 */
[----:B---3--:R-:W-:Y:S01]  /*22a0*/  @P0 FMUL.FTZ R30, R0, R37 ;  /* 0x00000025001e0220 */ /* 0x008fe20000410000 */
[----:B------:R-:W-:-:S02]  /*22b0*/  @P0 HADD2.F32 R0, -RZ, R75.H0_H0 ;  /* 0x2000004bff000230 */ /* 0x000fc40000004100 */
[----:B------:R-:W-:Y:S02]  /*22c0*/  @P0 HADD2.F32 R28, -RZ, R75.H1_H1 ;  /* 0x3000004bff1c0230 */ /* 0x000fe40000004100 */
[--C-:B------:R-:W-:Y:S02]  /*22d0*/  @P0 HADD2.F32 R29, -RZ, R22.reuse.H0_H0 ;  /* 0x20000016ff1d0230 */ /* 0x100fe40000004100 */
[----:B------:R-:W3:Y:S01]  /*22e0*/  @P0 LDC R103, c[0x0][0x40c] ;  /* 0x00010300ff670b82 */ /* 0x000ee20000000800 */
[----:B----4-:R-:W-:Y:S01]  /*22f0*/  @P0 FMUL.FTZ R31, R31, R36 ;  /* 0x000000241f1f0220 */ /* 0x010fe20000410000 */
[----:B------:R-:W-:Y:S02]  /*2300*/  @P0 HADD2.F32 R36, -RZ, R22.H1_H1 ;  /* 0x30000016ff240230 */ /* 0x000fe40000004100 */
[----:B------:R-:W-:Y:S01]  /*2310*/  @P0 FFMA.FTZ R35, R30, R28, R35 ;  /* 0x0000001c1e230223 */ /* 0x000fe20000010023 */
[----:B------:R-:W-:Y:S02]  /*2320*/  HADD2.F32 R37, -RZ, R26.H1_H1 ;  /* 0x3000001aff257230 */ /* 0x000fe40000004100 */
[----:B------:R-:W-:Y:S01]  /*2330*/  @P0 FFMA.FTZ R34, R31, R0, R34 ;  /* 0x000000001f220223 */ /* 0x000fe20000010022 */
[--C-:B------:R-:W-:Y:S01]  /*2340*/  @P0 HADD2.F32 R0, -RZ, R23.reuse.H0_H0 ;  /* 0x20000017ff000230 */ /* 0x100fe20000004100 */
[----:B------:R-:W4:Y:S01]  /*2350*/  @P0 LDC R104, c[0x0][0x40c] ;  /* 0x00010300ff680b82 */ /* 0x000f220000000800 */
[----:B0-----:R-:W-:Y:S01]  /*2360*/  @P0 FMUL.FTZ R102, R36, R101 ;  /* 0x0000006524660220 */ /* 0x001fe20000410000 */
[----:B------:R-:W-:-:S02]  /*2370*/  @P0 HADD2.F32 R101, -RZ, R23.H1_H1 ;  /* 0x30000017ff650230 */ /* 0x000fc40000004100 */
[----:B------:R-:W-:Y:S02]  /*2380*/  HADD2.F32 R36, -RZ, R26.H0_H0 ;  /* 0x2000001aff247230 */ /* 0x000fe40000004100 */
[--C-:B------:R-:W-:Y:S02]  /*2390*/  @P0 HADD2.F32 R28, -RZ, R76.reuse.H1_H1 ;  /* 0x3000004cff1c0230 */ /* 0x100fe40000004100 */
[----:B--2---:R-:W-:Y:S01]  /*23a0*/  @P0 FMUL.FTZ R31, R29, R98 ;  /* 0x000000621d1f0220 */ /* 0x004fe20000410000 */
[----:B------:R-:W-:Y:S02]  /*23b0*/  HADD2.F32 R98, -RZ, R27.H0_H0 ;  /* 0x2000001bff627230 */ /* 0x000fe40000004100 */
[--C-:B------:R-:W-:Y:S02]  /*23c0*/  @P0 HADD2.F32 R29, -RZ, R77.reuse.H0_H0 ;  /* 0x2000004dff1d0230 */ /* 0x100fe40000004100 */
[----:B------:R-:W-:Y:S01]  /*23d0*/  @P0 FFMA.FTZ R37, R102, R28, R37 ;  /* 0x0000001c66250223 */ /* 0x000fe20000010025 */
[----:B------:R-:W-:Y:S01]  /*23e0*/  @P0 HADD2.F32 R30, -RZ, R77.H1_H1 ;  /* 0x3000004dff1e0230 */ /* 0x000fe20000004100 */
[----:B------:R-:W-:Y:S01]  /*23f0*/  F2FP.F16.F32.PACK_AB R28, RZ, R32 ;  /* 0x00000020ff1c723e */ /* 0x000fe200000000ff */
[----:B---3--:R-:W-:Y:S01]  /*2400*/  @P0 FMUL.FTZ R103, R0, R103 ;  /* 0x0000006700670220 */ /* 0x008fe20000410000 */
[----:B------:R-:W-:Y:S01]  /*2410*/  @P0 HADD2.F32 R0, -RZ, R76.H0_H0 ;  /* 0x2000004cff000230 */ /* 0x000fe20000004100 */
[----:B------:R-:W-:-:S02]  /*2420*/  F2FP.F16.F32.PACK_AB R102, RZ, R37 ;  /* 0x00000025ff66723e */ /* 0x000fc400000000ff */
[----:B------:R-:W-:Y:S01]  /*2430*/  @P0 FFMA.FTZ R98, R103, R29, R98 ;  /* 0x0000001d67620223 */ /* 0x000fe20000010062 */
[----:B------:R-:W-:Y:S01]  /*2440*/  F2FP.F16.F32.PACK_AB R29, RZ, R34 ;  /* 0x00000022ff1d723e */ /* 0x000fe200000000ff */
[----:B------:R-:W-:Y:S01]  /*2450*/  @P0 FFMA.FTZ R36, R31, R0, R36 ;  /* 0x000000001f240223 */ /* 0x000fe20000010024 */
[----:B------:R-:W-:Y:S01]  /*2460*/  F2FP.F16.F32.PACK_AB R0, RZ, R33 ;  /* 0x00000021ff00723e */ /* 0x000fe200000000ff */
[----:B----4-:R-:W-:Y:S01]  /*2470*/  @P0 FMUL.FTZ R101, R101, R104 ;  /* 0x0000006865650220 */ /* 0x010fe20000410000 */
[----:B------:R-:W-:Y:S02]  /*2480*/  F2FP.F16.F32.PACK_AB R103, RZ, R98 ;  /* 0x00000062ff67723e */ /* 0x000fe400000000ff */
[----:B------:R-:W-:Y:S01]  /*2490*/  PRMT R28, R28, 0x5410, R0 ;  /* 0x000054101c1c7816 */ /* 0x000fe20000000000 */
[----:B------:R-:W-:Y:S01]  /*24a0*/  @P0 FFMA.FTZ R100, R101, R30, R100 ;  /* 0x0000001e65640223 */ /* 0x000fe20000010064 */
[----:B------:R-:W-:Y:S02]  /*24b0*/  F2FP.F16.F32.PACK_AB R30, RZ, R35 ;  /* 0x00000023ff1e723e */ /* 0x000fe400000000ff */
[----:B------:R-:W-:-:S02]  /*24c0*/  F2FP.F16.F32.PACK_AB R101, RZ, R36 ;  /* 0x00000024ff65723e */ /* 0x000fc400000000ff */
[----:B------:R-:W-:Y:S02]  /*24d0*/  F2FP.F16.F32.PACK_AB R31, RZ, R100 ;  /* 0x00000064ff1f723e */ /* 0x000fe400000000ff */
[----:B------:R-:W-:Y:S02]  /*24e0*/  PRMT R29, R29, 0x5410, R30 ;  /* 0x000054101d1d7816 */ /* 0x000fe4000000001e */
[----:B------:R-:W-:Y:S02]  /*24f0*/  PRMT R30, R101, 0x5410, R102 ;  /* 0x00005410651e7816 */ /* 0x000fe40000000066 */
[----:B------:R-:W-:Y:S01]  /*2500*/  PRMT R31, R103, 0x5410, R31 ;  /* 0x00005410671f7816 */ /* 0x000fe2000000001f */
[----:B------:R-:W-:Y:S06]  /*2510*/  BRA `(.L_x_3974) ;  /* 0x0000000000e47947 */ /* 0x000fec0003800000 */
.L_x_3973:
[----:B---3--:R-:W0:Y:S01]  /*2520*/  @P2 LDC R31, c[0x0][0x40c] ;  /* 0x00010300ff1f2b82 */ /* 0x008e220000000800 */
[--C-:B-----5:R-:W-:Y:S01]  /*2530*/  @P2 HADD2.F32 R28, -RZ, R20.reuse.H1_H1 ;  /* 0x30000014ff1c2230 */ /* 0x120fe20000004100 */
[----:B------:R-:W-:Y:S01]  /*2540*/  CS2R R32, SRZ ;  /* 0x0000000000207805 */ /* 0x000fe2000001ff00 */
[----:B------:R-:W-:Y:S02]  /*2550*/  @P2 HADD2.F32 R0, -RZ, R20.H0_H0 ;  /* 0x20000014ff002230 */ /* 0x000fe40000004100 */
[----:B------:R-:W-:Y:S02]  /*2560*/  HFMA2 R100, -RZ, RZ, 0, 0 ;  /* 0x00000000ff647431 */ /* 0x000fe400000001ff */
[----:B------:R-:W-:Y:S02]  /*2570*/  @P2 HADD2.F32 R35, -RZ, R74.H1_H1 ;  /* 0x3000004aff232230 */ /* 0x000fe40000004100 */
[----:B------:R-:W-:Y:S01]  /*2580*/  @P2 HADD2.F32 R30, -RZ, R21.H0_H0 ;  /* 0x20000015ff1e2230 */ /* 0x000fe20000004100 */
[----:B------:R-:W2:Y:S01]  /*2590*/  @P2 LDC R29, c[0x0][0x40c] ;  /* 0x00010300ff1d2b82 */ /* 0x000ea20000000800 */
[----:B------:R-:W-:-:S02]  /*25a0*/  @P2 HADD2.F32 R36, -RZ, R22.H1_H1 ;  /* 0x30000016ff242230 */ /* 0x000fc40000004100 */
[----:B------:R-:W-:-:S05]  /*25b0*/  @P2 HADD2.F32 R104, -RZ, R77.H1_H1 ;  /* 0x3000004dff682230 */ /* 0x000fca0000004100 */
[----:B------:R-:W3:Y:S08]  /*25c0*/  @P2 LDC R37, c[0x0][0x40c] ;  /* 0x00010300ff252b82 */ /* 0x000ef00000000800 */
[----:B------:R-:W4:Y:S01]  /*25d0*/  @P2 LDC R34, c[0x0][0x40c] ;  /* 0x00010300ff222b82 */ /* 0x000f220000000800 */
[----:B0-----:R-:W-:Y:S01]  /*25e0*/  @P2 FMUL.FTZ R28, R28, R31 ;  /* 0x0000001f1c1c2220 */ /* 0x001fe20000410000 */
[----:B------:R-:W-:-:S03]  /*25f0*/  @P2 HADD2.F32 R31, -RZ, R21.H1_H1 ;  /* 0x30000015ff1f2230 */ /* 0x000fc60000004100 */
[----:B------:R-:W-:Y:S01]  /*2600*/  @P2 FMUL.FTZ R33, R28, R35 ;  /* 0x000000231c212220 */ /* 0x000fe20000410000 */
[----:B------:R-:W-:Y:S02]  /*2610*/  @P2 HADD2.F32 R28, -RZ, R22.H0_H0 ;  /* 0x20000016ff1c2230 */ /* 0x000fe40000004100 */
[----:B------:R-:W0:Y:S01]  /*2620*/  @P2 LDC R101, c[0x0][0x40c] ;  /* 0x00010300ff652b82 */ /* 0x000e220000000800 */
[----:B--2---:R-:W-:Y:S01]  /*2630*/  @P2 FMUL.FTZ R0, R0, R29 ;  /* 0x0000001d00002220 */ /* 0x004fe20000410000 */
[----:B------:R-:W-:-:S05]  /*2640*/  @P2 HADD2.F32 R29, -RZ, R74.H0_H0 ;  /* 0x2000004aff1d2230 */ /* 0x000fca0000004100 */
[----:B------:R-:W-:Y:S01]  /*2650*/  @P2 FMUL.FTZ R32, R0, R29 ;  /* 0x0000001d00202220 */ /* 0x000fe20000410000 */
[----:B------:R-:W2:Y:S01]  /*2660*/  @P2 LDC R103, c[0x0][0x40c] ;  /* 0x00010300ff672b82 */ /* 0x000ea20000000800 */
[--C-:B------:R-:W-:Y:S02]  /*2670*/  @P2 HADD2.F32 R29, -RZ, R75.reuse.H0_H0 ;  /* 0x2000004bff1d2230 */ /* 0x100fe40000004100 */
[----:B---3--:R-:W-:Y:S01]  /*2680*/  @P2 FMUL.FTZ R30, R30, R37 ;  /* 0x000000251e1e2220 */ /* 0x008fe20000410000 */
[----:B------:R-:W-:Y:S02]  /*2690*/  @P2 HADD2.F32 R0, -RZ, R75.H1_H1 ;  /* 0x3000004bff002230 */ /* 0x000fe40000004100 */
[----:B------:R-:W-:Y:S02]  /*26a0*/  @P2 HADD2.F32 R37, -RZ, R23.H0_H0 ;  /* 0x20000017ff252230 */ /* 0x000fe40000004100 */
[----:B------:R-:W3:Y:S01]  /*26b0*/  @P2 LDC R98, c[0x0][0x40c] ;  /* 0x00010300ff622b82 */ /* 0x000ee20000000800 */
[----:B----4-:R-:W-:Y:S01]  /*26c0*/  @P2 FMUL.FTZ R31, R31, R34 ;  /* 0x000000221f1f2220 */ /* 0x010fe20000410000 */
[----:B------:R-:W-:-:S02]  /*26d0*/  CS2R R34, SRZ ;  /* 0x0000000000227805 */ /* 0x000fc4000001ff00 */
[----:B------:R-:W-:Y:S01]  /*26e0*/  @P2 FMUL.FTZ R34, R30, R29 ;  /* 0x0000001d1e222220 */ /* 0x000fe20000410000 */
[----:B------:R-:W-:Y:S01]  /*26f0*/  @P2 FMUL.FTZ R35, R31, R0 ;  /* 0x000000001f232220 */ /* 0x000fe20000410000 */
[--C-:B------:R-:W-:Y:S02]  /*2700*/  @P2 HADD2.F32 R29, -RZ, R76.reuse.H0_H0 ;  /* 0x2000004cff1d2230 */ /* 0x100fe40000004100 */
[----:B------:R-:W4:Y:S01]  /*2710*/  @P2 LDC R102, c[0x0][0x40c] ;  /* 0x00010300ff662b82 */ /* 0x000f220000000800 */
[----:B0-----:R-:W-:Y:S01]  /*2720*/  @P2 FMUL.FTZ R28, R28, R101 ;  /* 0x000000651c1c2220 */ /* 0x001fe20000410000 */
[----:B------:R-:W-:Y:S02]  /*2730*/  @P2 HADD2.F32 R101, -RZ, R23.H1_H1 ;  /* 0x30000017ff652230 */ /* 0x000fe40000004100 */
[----:B------:R-:W-:Y:S02]  /*2740*/  @P2 HADD2.F32 R0, -RZ, R76.H1_H1 ;  /* 0x3000004cff002230 */ /* 0x000fe40000004100 */
[----:B------:R-:W-:-:S02]  /*2750*/  @P2 HADD2.F32 R31, -RZ, R77.H0_H0 ;  /* 0x2000004dff1f2230 */ /* 0x000fc40000004100 */
[----:B--2---:R-:W-:Y:S01]  /*2760*/  @P2 FMUL.FTZ R103, R36, R103 ;  /* 0x0000006724672220 */ /* 0x004fe20000410000 */
[----:B---3--:R-:W-:Y:S01]  /*2770*/  @P2 FMUL.FTZ R30, R37, R98 ;  /* 0x00000062251e2220 */ /* 0x008fe20000410000 */
[----:B------:R-:W-:Y:S02]  /*2780*/  CS2R R36, SRZ ;  /* 0x0000000000247805 */ /* 0x000fe4000001ff00 */
[----:B------:R-:W-:Y:S01]  /*2790*/  MOV R98, RZ ;  /* 0x000000ff00627202 */ /* 0x000fe20000000f00 */
[----:B------:R-:W-:Y:S01]  /*27a0*/  @P2 FMUL.FTZ R36, R28, R29 ;  /* 0x0000001d1c242220 */ /* 0x000fe20000410000 */
[----:B------:R-:W-:Y:S01]  /*27b0*/  @P2 FMUL.FTZ R37, R103, R0 ;  /* 0x0000000067252220 */ /* 0x000fe20000410000 */
[----:B------:R-:W-:Y:S01]  /*27c0*/  @P2 FMUL.FTZ R98, R30, R31 ;  /* 0x0000001f1e622220 */ /* 0x000fe20000410000 */
[----:B------:R-:W-:Y:S01]  /*27d0*/  F2FP.F16.F32.PACK_AB R29, RZ, R34 ;  /* 0x00000022ff1d723e */ /* 0x000fe200000000ff */
[----:B----4-:R-:W-:Y:S01]  /*27e0*/  @P2 FMUL.FTZ R101, R101, R102 ;  /* 0x0000006665652220 */ /* 0x010fe20000410000 */
        /* <DEDUP_REMOVED lines=12> */
.L_x_3974:
        /* <DEDUP_REMOVED lines=122> */
.L_x_3990:
        /* <DEDUP_REMOVED lines=17> */
[----:B------:R-:W-:-:S03]  /*3160*/  IADD3 R39, PT, PT, R39, -0x1, RZ ;  /* 0xffffffff27277810 */ /* 0x000fc60007ffe0ff */
        /* <DEDUP_REMOVED lines=65> */
[----:B------:R-:W-:-:S02]  /*3580*/  HADD2.F32 R31, -RZ, R63.H0_H0 ;  /* 0x2000003fff1f7230 */ /* 0x000fc40000004100 */
[----:B------:R-:W-:Y:S02]  /*3590*/  HADD2.F32 R93, -RZ, R16.H0_H0 ;  /* 0x20000010ff5d7230 */ /* 0x000fe40000004100 */
[----:B------:R-:W-:Y:S02]  /*35a0*/  HADD2.F32 R98, -RZ, R62.H0_H0 ;  /* 0x2000003eff627230 */ /* 0x000fe40000004100 */
[----:B------:R-:W-:Y:S02]  /*35b0*/  HADD2.F32 R100, -RZ, R17.H0_H0 ;  /* 0x20000011ff647230 */ /* 0x000fe40000004100 */
[----:B------:R-:W-:Y:S01]  /*35c0*/  FFMA.FTZ R28, R28, R31, R93 ;  /* 0x0000001f1c1c7223 */ /* 0x000fe2000001005d */
[----:B------:R-:W-:Y:S02]  /*35d0*/  HADD2.F32 R94, -RZ, R63.H1_H1 ;  /* 0x3000003fff5e7230 */ /* 0x000fe40000004100 */
[----:B------:R-:W-:Y:S02]  /*35e0*/  HADD2.F32 R96, -RZ, R16.H1_H1 ;  /* 0x30000010ff607230 */ /* 0x000fe40000004100 */
[----:B------:R-:W-:Y:S01]  /*35f0*/  FFMA.FTZ R29, R29, R98, R100 ;  /* 0x000000621d1d7223 */ /* 0x000fe20000010064 */
[----:B------:R-:W-:-:S02]  /*3600*/  HADD2.F32 R99, -RZ, R61.H0_H0 ;  /* 0x2000003dff637230 */ /* 0x000fc40000004100 */
[----:B------:R-:W-:Y:S02]  /*3610*/  HADD2.F32 R95, -RZ, R62.H1_H1 ;  /* 0x3000003eff5f7230 */ /* 0x000fe40000004100 */
[----:B------:R-:W-:Y:S01]  /*3620*/  FFMA.FTZ R33, R33, R94, R96 ;  /* 0x0000005e21217223 */ /* 0x000fe20000010060 */
[----:B------:R-:W-:Y:S02]  /*3630*/  HADD2.F32 R97, -RZ, R17.H1_H1 ;  /* 0x30000011ff617230 */ /* 0x000fe40000004100 */
[----:B------:R-:W-:Y:S01]  /*3640*/  FFMA.FTZ R30, R30, R99, R101 ;  /* 0x000000631e1e7223 */ /* 0x000fe20000010065 */
[----:B------:R-:W-:Y:S02]  /*3650*/  HADD2.F32 R31, -RZ, R60.H0_H0 ;  /* 0x2000003cff1f7230 */ /* 0x000fe40000004100 */
[----:B------:R-:W-:Y:S02]  /*3660*/  HADD2.F32 R93, -RZ, R19.H0_H0 ;  /* 0x20000013ff5d7230 */ /* 0x000fe40000004100 */
[----:B------:R-:W-:Y:S01]  /*3670*/  FFMA.FTZ R0, R0, R95, R97 ;  /* 0x0000005f00007223 */ /* 0x000fe20000010061 */
[----:B------:R-:W-:Y:S01]  /*3680*/  HADD2.F32 R98, -RZ, R55.H0_H0 ;  /* 0x20000037ff627230 */ /* 0x000fe20000004100 */
[----:B------:R-:W-:Y:S01]  /*3690*/  F2FP.F16.F32.PACK_AB R28, R33, R28 ;  /* 0x0000001c211c723e */ /* 0x000fe200000000ff */
[----:B------:R-:W-:-:S02]  /*36a0*/  HADD2.F32 R100, -RZ, R12.H0_H0 ;  /* 0x2000000cff647230 */ /* 0x000fc40000004100 */
[----:B------:R-:W-:Y:S01]  /*36b0*/  FFMA.FTZ R31, R32, R31, R93 ;  /* 0x0000001f201f7223 */ /* 0x000fe2000001005d */
[----:B------:R-:W-:Y:S01]  /*36c0*/  HADD2.F32 R94, -RZ, R61.H1_H1 ;  /* 0x3000003dff5e7230 */ /* 0x000fe20000004100 */
[----:B------:R-:W-:Y:S01]  /*36d0*/  F2FP.F16.F32.PACK_AB R29, R0, R29 ;  /* 0x0000001d001d723e */ /* 0x000fe200000000ff */
[----:B------:R-:W-:Y:S02]  /*36e0*/  HADD2.F32 R96, -RZ, R18.H1_H1 ;  /* 0x30000012ff607230 */ /* 0x000fe40000004100 */
[----:B------:R-:W-:Y:S01]  /*36f0*/  FFMA.FTZ R32, R37, R98, R100 ;  /* 0x0000006225207223 */ /* 0x000fe20000010064 */
[----:B------:R-:W-:Y:S02]  /*3700*/  HADD2.F32 R99, -RZ, R55.H1_H1 ;  /* 0x30000037ff637230 */ /* 0x000fe40000004100 */
[----:B------:R-:W-:Y:S02]  /*3710*/  HADD2.F32 R101, -RZ, R12.H1_H1 ;  /* 0x3000000cff657230 */ /* 0x000fe40000004100 */
[----:B------:R-:W-:Y:S01]  /*3720*/  FFMA.FTZ R35, R35, R94, R96 ;  /* 0x0000005e23237223 */ /* 0x000fe20000010060 */
[----:B------:R-:W-:-:S02]  /*3730*/  HADD2.F32 R95, -RZ, R60.H1_H1 ;  /* 0x3000003cff5f7230 */ /* 0x000fc40000004100 */
[----:B------:R-:W-:Y:S02]  /*3740*/  HADD2.F32 R97, -RZ, R19.H1_H1 ;  /* 0x30000013ff617230 */ /* 0x000fe40000004100 */
[----:B------:R-:W-:Y:S01]  /*3750*/  FFMA.FTZ R37, R92, R99, R101 ;  /* 0x000000635c257223 */ /* 0x000fe20000010065 */
[--C-:B------:R-:W-:Y:S01]  /*3760*/  HADD2.F32 R92, -RZ, R54.reuse.H1_H1 ;  /* 0x30000036ff5c7230 */ /* 0x100fe20000004100 */
[----:B------:R-:W-:Y:S01]  /*3770*/  F2FP.F16.F32.PACK_AB R30, R35, R30 ;  /* 0x0000001e231e723e */ /* 0x000fe200000000ff */
[--C-:B------:R-:W-:Y:S02]  /*3780*/  HADD2.F32 R94, -RZ, R13.reuse.H1_H1 ;  /* 0x3000000dff5e7230 */ /* 0x100fe40000004100 */
[----:B------:R-:W-:Y:S01]  /*3790*/  FFMA.FTZ R88, R88, R95, R97 ;  /* 0x0000005f58587223 */ /* 0x000fe20000010061 */
[----:B------:R-:W-:Y:S01]  /*37a0*/  HADD2.F32 R93, -RZ, R54.H0_H0 ;  /* 0x20000036ff5d7230 */ /* 0x000fe20000004100 */
[----:B------:R-:W-:Y:S01]  /*37b0*/  F2FP.F16.F32.PACK_AB R32, R37, R32 ;  /* 0x000000202520723e */ /* 0x000fe200000000ff */
[----:B------:R-:W-:-:S02]  /*37c0*/  HADD2.F32 R95, -RZ, R13.H0_H0 ;  /* 0x2000000dff5f7230 */ /* 0x000fc40000004100 */
[----:B------:R-:W-:Y:S01]  /*37d0*/  FFMA.FTZ R39, R39, R92, R94 ;  /* 0x0000005c27277223 */ /* 0x000fe2000001005e */
[--C-:B------:R-:W-:Y:S01]  /*37e0*/  HADD2.F32 R100, -RZ, R53.reuse.H1_H1 ;  /* 0x30000035ff647230 */ /* 0x100fe20000004100 */
[----:B------:R-:W-:Y:S01]  /*37f0*/  F2FP.F16.F32.PACK_AB R31, R88, R31 ;  /* 0x0000001f581f723e */ /* 0x000fe200000000ff */
[--C-:B------:R-:W-:Y:S02]  /*3800*/  HADD2.F32 R102, -RZ, R14.reuse.H1_H1 ;  /* 0x3000000eff667230 */ /* 0x100fe40000004100 */
        /* <DEDUP_REMOVED lines=8> */
[----:B------:R-:W-:Y:S02]  /*3890*/  HADD2.F32 R91, -RZ, R47.H0_H0 ;  /* 0x2000002fff5b7230 */ /* 0x000fe40000004100 */
[----:B------:R-:W-:Y:S02]  /*38a0*/  HADD2.F32 R93, -RZ, R8.H0_H0 ;  /* 0x20000008ff5d7230 */ /* 0x000fe40000004100 */
[----:B------:R-:W-:Y:S01]  /*38b0*/  FFMA.FTZ R90, R90, R97, R99 ;  /* 0x000000615a5a7223 */ /* 0x000fe20000010063 */
[----:B------:R-:W-:Y:S02]  /*38c0*/  HADD2.F32 R94, -RZ, R52.H1_H1 ;  /* 0x30000034ff5e7230 */ /* 0x000fe40000004100 */
[----:B------:R-:W-:Y:S02]  /*38d0*/  HADD2.F32 R96, -RZ, R15.H1_H1 ;  /* 0x3000000fff607230 */ /* 0x000fe40000004100 */
[----:B------:R-:W-:Y:S01]  /*38e0*/  FFMA.FTZ R40, R40, R91, R93 ;  /* 0x0000005b28287223 */ /* 0x000fe2000001005d */
[----:B------:R-:W-:-:S02]  /*38f0*/  HADD2.F32 R95, -RZ, R46.H0_H0 ;  /* 0x2000002eff5f7230 */ /* 0x000fc40000004100 */
[----:B------:R-:W-:Y:S02]  /*3900*/  HADD2.F32 R97, -RZ, R9.H0_H0 ;  /* 0x20000009ff617230 */ /* 0x000fe40000004100 */
[----:B------:R-:W-:Y:S01]  /*3910*/  FFMA.FTZ R89, R89, R94, R96 ;  /* 0x0000005e59597223 */ /* 0x000fe20000010060 */
[----:B------:R-:W-:Y:S02]  /*3920*/  HADD2.F32 R98, -RZ, R47.H1_H1 ;  /* 0x3000002fff627230 */ /* 0x000fe40000004100 */
        /* <DEDUP_REMOVED lines=9> */
[--C-:B------:R-:W-:Y:S01]  /*39c0*/  HADD2.F32 R95, -RZ, R44.reuse.H0_H0 ;  /* 0x2000002cff5f7230 */ /* 0x100fe20000004100 */
[----:B------:R-:W-:Y:S01]  /*39d0*/  F2FP.F16.F32.PACK_AB R36, R41, R40 ;  /* 0x000000282924723e */ /* 0x000fe200000000ff */
[----:B------:R-:W-:Y:S02]  /*39e0*/  HADD2.F32 R97, -RZ, R11.H0_H0 ;  /* 0x2000000bff617230 */ /* 0x000fe40000004100 */
[----:B------:R-:W-:Y:S01]  /*39f0*/  FFMA.FTZ R91, R83, R94, R96 ;  /* 0x0000005e535b7223 */ /* 0x000fe20000010060 */
[----:B------:R-:W-:-:S02]  /*3a00*/  HADD2.F32 R98, -RZ, R44.H1_H1 ;  /* 0x3000002cff627230 */ /* 0x000fc40000004100 */
[----:B------:R-:W-:Y:S02]  /*3a10*/  HADD2.F32 R100, -RZ, R11.H1_H1 ;  /* 0x3000000bff647230 */ /* 0x000fe40000004100 */
[----:B------:R-:W-:Y:S01]  /*3a20*/  FFMA.FTZ R94, R82, R95, R97 ;  /* 0x0000005f525e7223 */ /* 0x000fe20000010061 */
[----:B------:R-:W-:Y:S01]  /*3a30*/  HADD2.F32 R99, -RZ, R70.H0_H0 ;  /* 0x20000046ff637230 */ /* 0x000fe20000004100 */
[----:B------:R-:W0:Y:S01]  /*3a40*/  LDC.64 R82, c[0x0][0x428] ;  /* 0x00010a00ff527b82 */ /* 0x000e220000000a00 */
[----:B------:R-:W-:Y:S02]  /*3a50*/  HADD2.F32 R101, -RZ, R4.H0_H0 ;  /* 0x20000004ff657230 */ /* 0x000fe40000004100 */
[----:B------:R-:W-:Y:S01]  /*3a60*/  FFMA.FTZ R95, R81, R98, R100 ;  /* 0x00000062515f7223 */ /* 0x000fe20000010064 */
[----:B------:R-:W-:Y:S02]  /*3a70*/  HADD2.F32 R96, -RZ, R70.H1_H1 ;  /* 0x30000046ff607230 */ /* 0x000fe40000004100 */
[----:B------:R-:W-:-:S02]  /*3a80*/  HADD2.F32 R97, -RZ, R71.H0_H0 ;  /* 0x20000047ff617230 */ /* 0x000fc40000004100 */
[----:B------:R-:W-:Y:S01]  /*3a90*/  FFMA.FTZ R93, R80, R99, R101 ;  /* 0x00000063505d7223 */ /* 0x000fe20000010065 */
[----:B------:R-:W-:Y:S01]  /*3aa0*/  HADD2.F32 R80, -RZ, R4.H1_H1 ;  /* 0x30000004ff507230 */ /* 0x000fe20000004100 */
[----:B------:R-:W-:Y:S01]  /*3ab0*/  F2FP.F16.F32.PACK_AB R39, R95, R94 ;  /* 0x0000005e5f27723e */ /* 0x000fe200000000ff */
[----:B------:R-:W-:Y:S02]  /*3ac0*/  HADD2.F32 R81, -RZ, R5.H0_H0 ;  /* 0x20000005ff517230 */ /* 0x000fe40000004100 */
[----:B------:R-:W-:Y:S02]  /*3ad0*/  HADD2.F32 R98, -RZ, R71.H1_H1 ;  /* 0x30000047ff627230 */ /* 0x000fe40000004100 */
[----:B------:R-:W-:Y:S01]  /*3ae0*/  FFMA.FTZ R96, R79, R96, R80 ;  /* 0x000000604f607223 */ /* 0x000fe20000010050 */
[----:B------:R-:W-:Y:S02]  /*3af0*/  HADD2.F32 R100, -RZ, R5.H1_H1 ;  /* 0x30000005ff647230 */ /* 0x000fe40000004100 */
[----:B------:R-:W-:Y:S01]  /*3b00*/  FFMA.FTZ R97, R78, R97, R81 ;  /* 0x000000614e617223 */ /* 0x000fe20000010051 */
[----:B------:R-:W-:-:S02]  /*3b10*/  HADD2.F32 R79, -RZ, R72.H0_H0 ;  /* 0x20000048ff4f7230 */ /* 0x000fc40000004100 */
[----:B------:R-:W-:Y:S02]  /*3b20*/  HADD2.F32 R81, -RZ, R6.H0_H0 ;  /* 0x20000006ff517230 */ /* 0x000fe40000004100 */
[----:B------:R-:W-:Y:S01]  /*3b30*/  FFMA.FTZ R98, R43, R98, R100 ;  /* 0x000000622b627223 */ /* 0x000fe20000010064 */
[----:B------:R-:W-:Y:S01]  /*3b40*/  SHF.R.S32.HI R43, RZ, 0x1f, R38 ;  /* 0x0000001fff2b7819 */ /* 0x000fe20000011426 */
[----:B------:R-:W-:Y:S01]  /*3b50*/  HADD2.F32 R99, -RZ, R72.H1_H1 ;  /* 0x30000048ff637230 */ /* 0x000fe20000004100 */
[----:B------:R-:W-:Y:S01]  /*3b60*/  F2FP.F16.F32.PACK_AB R40, R96, R93 ;  /* 0x0000005d6028723e */ /* 0x000fe200000000ff */
[----:B------:R-:W-:Y:S01]  /*3b70*/  HADD2.F32 R101, -RZ, R6.H1_H1 ;  /* 0x30000006ff657230 */ /* 0x000fe20000004100 */
[----:B------:R-:W-:Y:S01]  /*3b80*/  LEA.HI R43, R43, R38, RZ, 0x3 ;  /* 0x000000262b2b7211 */ /* 0x000fe200078f18ff */
[----:B------:R-:W-:Y:S01]  /*3b90*/  FFMA.FTZ R42, R42, R79, R81 ;  /* 0x0000004f2a2a7223 */ /* 0x000fe20000010051 */
[----:B------:R-:W-:Y:S01]  /*3ba0*/  HADD2.F32 R79, -RZ, R73.H0_H0 ;  /* 0x20000049ff4f7230 */ /* 0x000fe20000004100 */
[----:B------:R-:W-:Y:S01]  /*3bb0*/  F2FP.F16.F32.PACK_AB R41, R98, R97 ;  /* 0x000000616229723e */ /* 0x000fe200000000ff */
[----:B------:R-:W-:-:S02]  /*3bc0*/  HADD2.F32 R81, -RZ, R7.H0_H0 ;  /* 0x20000007ff517230 */ /* 0x000fc40000004100 */
[----:B------:R-:W-:Y:S01]  /*3bd0*/  FFMA.FTZ R101, R34, R99, R101 ;  /* 0x0000006322657223 */ /* 0x000fe20000010065 */
[----:B------:R-:W-:Y:S01]  /*3be0*/  HADD2.F32 R102, -RZ, R46.H1_H1 ;  /* 0x3000002eff667230 */ /* 0x000fe20000004100 */
[----:B------:R-:W-:Y:S01]  /*3bf0*/  LEA.HI.SX32 R43, R43, R64, 0x1d ;  /* 0x000000402b2b7211 */ /* 0x000fe200078feaff */
[----:B------:R-:W-:Y:S02]  /*3c00*/  HADD2.F32 R104, -RZ, R9.H1_H1 ;  /* 0x30000009ff687230 */ /* 0x000fe40000004100 */
[----:B------:R-:W-:Y:S01]  /*3c10*/  FFMA.FTZ R100, R2, R79, R81 ;  /* 0x0000004f02647223 */ /* 0x000fe20000010051 */
[----:B------:R-:W-:Y:S01]  /*3c20*/  HADD2.F32 R34, -RZ, R73.H1_H1 ;  /* 0x30000049ff227230 */ /* 0x000fe20000004100 */
[----:B------:R-:W-:Y:S01]  /*3c30*/  IADD3 R79, PT, PT, R43, 0x20, RZ ;  /* 0x000000202b4f7810 */ /* 0x000fe20007ffe0ff */
[----:B------:R-:W-:Y:S02]  /*3c40*/  HADD2.F32 R38, -RZ, R7.H1_H1 ;  /* 0x30000007ff267230 */ /* 0x000fe40000004100 */
[----:B------:R-:W-:Y:S01]  /*3c50*/  FFMA.FTZ R85, R85, R102, R104 ;  /* 0x0000006655557223 */ /* 0x000fe20000010068 */
[----:B------:R-:W-:-:S02]  /*3c60*/  IADD3 R81, PT, PT, R43, 0x40, RZ ;  /* 0x000000402b517810 */ /* 0x000fc40007ffe0ff */
[----:B------:R-:W-:Y:S01]  /*3c70*/  IADD3 R99, PT, PT, R43, 0x60, RZ ;  /* 0x000000602b637810 */ /* 0x000fe20007ffe0ff */
[----:B------:R-:W-:Y:S01]  /*3c80*/  FFMA.FTZ R103, R3, R34, R38 ;  /* 0x0000002203677223 */ /* 0x000fe20000010026 */
[--C-:B0-----:R-:W-:Y:S01]  /*3c90*/  IMAD.WIDE.U32 R2, R43, 0x10, R82.reuse ;  /* 0x000000102b027825 */ /* 0x101fe200078e0052 */
[----:B------:R-:W-:Y:S02]  /*3ca0*/  F2FP.F16.F32.PACK_AB R34, R92, R87 ;  /* 0x000000575c22723e */ /* 0x000fe400000000ff */
[----:B------:R-:W-:Y:S01]  /*3cb0*/  F2FP.F16.F32.PACK_AB R38, R91, R84 ;  /* 0x000000545b26723e */ /* 0x000fe200000000ff */
[--C-:B------:R-:W-:Y:S01]  /*3cc0*/  IMAD.WIDE.U32 R78, R79, 0x10, R82.reuse ;  /* 0x000000104f4e7825 */ /* 0x100fe200078e0052 */
[----:B------:R-:W-:Y:S01]  /*3cd0*/  F2FP.F16.F32.PACK_AB R37, R85, R86 ;  /* 0x000000565525723e */ /* 0x000fe200000000ff */
[----:B------:R0:W-:Y:S01]  /*3ce0*/  STG.E.128 desc[UR6][R2.64], R28 ;  /* 0x0000001c02007986 */ /* 0x0001e2000c101d06 */
[----:B------:R-:W-:Y:S01]  /*3cf0*/  F2FP.F16.F32.PACK_AB R43, R103, R100 ;  /* 0x00000064672b723e */ /* 0x000fe200000000ff */
[--C-:B------:R-:W-:Y:S01]  /*3d00*/  IMAD.WIDE.U32 R80, R81, 0x10, R82.reuse ;  /* 0x0000001051507825 */ /* 0x100fe200078e0052 */
[----:B------:R-:W-:Y:S01]  /*3d10*/  F2FP.F16.F32.PACK_AB R42, R101, R42 ;  /* 0x0000002a652a723e */ /* 0x000fe200000000ff */
[----:B------:R0:W-:Y:S02]  /*3d20*/  STG.E.128 desc[UR6][R78.64], R32 ;  /* 0x000000204e007986 */ /* 0x0001e4000c101d06 */
[----:B------:R-:W-:-:S02]  /*3d30*/  IMAD.WIDE.U32 R82, R99, 0x10, R82 ;  /* 0x0000001063527825 */ /* 0x000fc400078e0052 */
[----:B------:R0:W-:Y:S04]  /*3d40*/  STG.E.128 desc[UR6][R80.64], R36 ;  /* 0x0000002450007986 */ /* 0x0001e8000c101d06 */
[----:B------:R0:W-:Y:S02]  /*3d50*/  STG.E.128 desc[UR6][R82.64], R40 ;  /* 0x0000002852007986 */ /* 0x0001e4000c101d06 */
.L_x_3977:
[----:B------:R-:W-:Y:S05]  /*3d60*/  BSYNC.RECONVERGENT B0 ;  /* 0x0000000000007941 */ /* 0x000fea0003800200 */
.L_x_3976:
[----:B0-----:R-:W0:Y:S02]  /*3d70*/  LDC.64 R2, c[0x0][0x380] ;  /* 0x0000e000ff027b82 */ /* 0x001e240000000a00 */
[----:B0-----:R-:W-:-:S04]  /*3d80*/  LEA R65, R2, R65, 0x2 ;  /* 0x0000004102417211 */ /* 0x001fc800078e10ff */
[----:B------:R-:W-:-:S13]  /*3d90*/  ISETP.GE.AND P0, PT, R65, R3, PT ;  /* 0x000000034100720c */ /* 0x000fda0003f06270 */
[----:B------:R-:W-:Y:S05]  /*3da0*/  @!P0 BRA `(.L_x_3978) ;  /* 0xffffffc800448947 */ /* 0x000fea000383ffff */
[----:B------:R-:W-:Y:S05]  /*3db0*/  EXIT ;  /* 0x000000000000794d */ /* 0x000fea0003800000 */
.L_x_3975:
        /* <DEDUP_REMOVED lines=8> */
.L_x_3980:
[----:B------:R-:W-:Y:S05]  /*3e40*/  BSYNC B0 ;  /* 0x0000000000007941 */ /* 0x000fea0003800000 */
.L_x_3979:
        /* <DEDUP_REMOVED lines=10> */
.L_x_3981:
[----:B------:R-:W-:Y:S01]  /*3ef0*/  HFMA2 R103, -RZ, RZ, 0, 2.384185791015625e-07 ;  /* 0x00000004ff677431 */ /* 0x000fe200000001ff */
[----:B------:R-:W-:-:S05]  /*3f00*/  MOV R3, R31 ;  /* 0x0000001f00037202 */ /* 0x000fca0000000f00 */
[----:B------:R-:W-:-:S05]  /*3f10*/  FADD.FTZ R3, R2, R3 ;  /* 0x0000000302037221 */ /* 0x000fca0000010000 */
[----:B------:R-:W-:-:S07]  /*3f20*/  MOV R102, R3 ;  /* 0x0000000300667202 */ /* 0x000fce0000000f00 */
[----:B------:R-:W-:Y:S05]  /*3f30*/  WARPSYNC.COLLECTIVE R101, `(.L_x_3982) ;  /* 0x0000000065087348 */ /* 0x000fea0003c00000 */
[----:B------:R0:W1:Y:S02]  /*3f40*/  SHFL.BFLY P2, R31, R102, R103, R104 ;  /* 0x0c000067661f7389 */ /* 0x0000640000040068 */
[----:B01----:R-:W-:Y:S05]  /*3f50*/  ENDCOLLECTIVE ;  /* 0x000000000000791b */ /* 0x003fea0003800000 */
.L_x_3982:
[----:B------:R-:W-:Y:S01]  /*3f60*/  HFMA2 R103, -RZ, RZ, 0, 4.76837158203125e-07 ;  /* 0x00000008ff677431 */ /* 0x000fe200000001ff */
[----:B------:R-:W-:-:S05]  /*3f70*/  MOV R0, R31 ;  /* 0x0000001f00007202 */ /* 0x000fca0000000f00 */
[----:B------:R-:W-:-:S05]  /*3f80*/  FADD.FTZ R28, R3, R0 ;  /* 0x00000000031c7221 */ /* 0x000fca0000010000 */
[----:B------:R-:W-:-:S07]  /*3f90*/  MOV R102, R28 ;  /* 0x0000001c00667202 */ /* 0x000fce0000000f00 */
[----:B------:R-:W-:Y:S05]  /*3fa0*/  WARPSYNC.COLLECTIVE R101, `(.L_x_3983) ;  /* 0x0000000065087348 */ /* 0x000fea0003c00000 */
[----:B------:R0:W1:Y:S02]  /*3fb0*/  SHFL.BFLY P2, R31, R102, R103, R104 ;  /* 0x0c000067661f7389 */ /* 0x0000640000040068 */
[----:B01----:R-:W-:Y:S05]  /*3fc0*/  ENDCOLLECTIVE ;  /* 0x000000000000791b */ /* 0x003fea0003800000 */
.L_x_3983:
[----:B------:R-:W-:Y:S01]  /*3fd0*/  HFMA2 R103, -RZ, RZ, 0, 9.5367431640625e-07 ;  /* 0x00000010ff677431 */ /* 0x000fe200000001ff */
[----:B------:R-:W-:-:S05]  /*3fe0*/  MOV R29, R31 ;  /* 0x0000001f001d7202 */ /* 0x000fca0000000f00 */
[----:B------:R-:W-:-:S05]  /*3ff0*/  FADD.FTZ R29, R28, R29 ;  /* 0x0000001d1c1d7221 */ /* 0x000fca0000010000 */
[----:B------:R-:W-:-:S07]  /*4000*/  MOV R102, R29 ;  /* 0x0000001d00667202 */ /* 0x000fce0000000f00 */
[----:B------:R-:W-:Y:S05]  /*4010*/  WARPSYNC.COLLECTIVE R101, `(.L_x_3984) ;  /* 0x0000000065087348 */ /* 0x000fea0003c00000 */
[----:B------:R0:W1:Y:S02]  /*4020*/  SHFL.BFLY P2, R31, R102, R103, R104 ;  /* 0x0c000067661f7389 */ /* 0x0000640000040068 */
[----:B01----:R-:W-:Y:S05]  /*4030*/  ENDCOLLECTIVE ;  /* 0x000000000000791b */ /* 0x003fea0003800000 */
.L_x_3984:
        /* <DEDUP_REMOVED lines=72> */
.L_x_3985:
[----:B------:R-:W-:Y:S01]  /*44c0*/  HFMA2 R103, -RZ, RZ, 0, 1.1920928955078125e-07 ;  /* 0x00000002ff677431 */ /* 0x000fe200000001ff */
[----:B------:R-:W-:-:S05]  /*44d0*/  MOV R3, R31 ;  /* 0x0000001f00037202 */ /* 0x000fca0000000f00 */
[----:B------:R-:W-:-:S05]  /*44e0*/  FADD.FTZ R3, R0, R3 ;  /* 0x0000000300037221 */ /* 0x000fca0000010000 */
[----:B------:R-:W-:-:S07]  /*44f0*/  MOV R102, R3 ;  /* 0x0000000300667202 */ /* 0x000fce0000000f00 */
[----:B------:R-:W-:Y:S05]  /*4500*/  WARPSYNC.COLLECTIVE R101, `(.L_x_3986) ;  /* 0x0000000065087348 */ /* 0x000fea0003c00000 */
[----:B------:R0:W1:Y:S02]  /*4510*/  SHFL.BFLY P2, R31, R102, R103, R104 ;  /* 0x0c000067661f7389 */ /* 0x0000640000040068 */
[----:B01----:R-:W-:Y:S05]  /*4520*/  ENDCOLLECTIVE ;  /* 0x000000000000791b */ /* 0x003fea0003800000 */
.L_x_3986:
[----:B------:R-:W-:Y:S01]  /*4530*/  HFMA2 R103, -RZ, RZ, 0, 2.384185791015625e-07 ;  /* 0x00000004ff677431 */ /* 0x000fe200000001ff */
[----:B------:R-:W-:-:S05]  /*4540*/  MOV R2, R31 ;  /* 0x0000001f00027202 */ /* 0x000fca0000000f00 */
[----:B------:R-:W-:-:S05]  /*4550*/  FADD.FTZ R2, R3, R2 ;  /* 0x0000000203027221 */ /* 0x000fca0000010000 */
[----:B------:R-:W-:-:S07]  /*4560*/  MOV R102, R2 ;  /* 0x0000000200667202 */ /* 0x000fce0000000f00 */
[----:B------:R-:W-:Y:S05]  /*4570*/  WARPSYNC.COLLECTIVE R101, `(.L_x_3987) ;  /* 0x0000000065087348 */ /* 0x000fea0003c00000 */
[----:B------:R0:W1:Y:S02]  /*4580*/  SHFL.BFLY P2, R31, R102, R103, R104 ;  /* 0x0c000067661f7389 */ /* 0x0000640000040068 */
[----:B01----:R-:W-:Y:S05]  /*4590*/  ENDCOLLECTIVE ;  /* 0x000000000000791b */ /* 0x003fea0003800000 */
.L_x_3987:
[----:B------:R-:W-:Y:S01]  /*45a0*/  HFMA2 R103, -RZ, RZ, 0, 4.76837158203125e-07 ;  /* 0x00000008ff677431 */ /* 0x000fe200000001ff */
[----:B------:R-:W-:-:S05]  /*45b0*/  MOV R29, R31 ;  /* 0x0000001f001d7202 */ /* 0x000fca0000000f00 */
[----:B------:R-:W-:-:S05]  /*45c0*/  FADD.FTZ R29, R2, R29 ;  /* 0x0000001d021d7221 */ /* 0x000fca0000010000 */
[----:B------:R-:W-:-:S07]  /*45d0*/  MOV R102, R29 ;  /* 0x0000001d00667202 */ /* 0x000fce0000000f00 */
[----:B------:R-:W-:Y:S05]  /*45e0*/  WARPSYNC.COLLECTIVE R101, `(.L_x_3988) ;  /* 0x0000000065087348 */ /* 0x000fea0003c00000 */
[----:B------:R0:W1:Y:S02]  /*45f0*/  SHFL.BFLY P2, R31, R102, R103, R104 ;  /* 0x0c000067661f7389 */ /* 0x0000640000040068 */
[----:B01----:R-:W-:Y:S05]  /*4600*/  ENDCOLLECTIVE ;  /* 0x000000000000791b */ /* 0x003fea0003800000 */
.L_x_3988:
[----:B------:R-:W-:Y:S01]  /*4610*/  HFMA2 R103, -RZ, RZ, 0, 9.5367431640625e-07 ;  /* 0x00000010ff677431 */ /* 0x000fe200000001ff */
[----:B------:R-:W-:-:S05]  /*4620*/  MOV R28, R31 ;  /* 0x0000001f001c7202 */ /* 0x000fca0000000f00 */
[----:B------:R-:W-:-:S05]  /*4630*/  FADD.FTZ R28, R29, R28 ;  /* 0x0000001c1d1c7221 */ /* 0x000fca0000010000 */
[----:B------:R-:W-:-:S07]  /*4640*/  MOV R102, R28 ;  /* 0x0000001c00667202 */ /* 0x000fce0000000f00 */
[----:B------:R-:W-:Y:S05]  /*4650*/  WARPSYNC.COLLECTIVE R101, `(.L_x_3989) ;  /* 0x0000000065087348 */ /* 0x000fea0003c00000 */
[----:B------:R0:W1:Y:S02]  /*4660*/  SHFL.BFLY P2, R31, R102, R103, R104 ;  /* 0x0c000067661f7389 */ /* 0x0000640000040068 */
[----:B01----:R-:W-:Y:S05]  /*4670*/  ENDCOLLECTIVE ;  /* 0x000000000000791b */ /* 0x003fea0003800000 */
.L_x_3989:
[----:B------:R-:W-:Y:S05]  /*4680*/  BRA `(.L_x_3990) ;  /* 0xffffffe800707947 */ /* 0x000fea000383ffff */
.L_x_3991:
        /* <DEDUP_REMOVED lines=15> */
.L_x_37251:


//--------------------- .text._ZN10layer_norm13ln_fwd_kernelINS_13Kernel_traitsI6__halfS2_S2_S2_fjLj1024ELj1ELj4ELj1ELj16ENS_18Kernel_traits_baseILj1024ES2_S2_S2_S2_fjLj128EEEEELb1ELb0ELb0ELb0EEEvNS_9FwdParamsE --------------------------
	.section	.text._ZN10layer_norm13ln_fwd_kernelINS_13Kernel_traitsI6__halfS2_S2_S2_fjLj1024ELj1ELj4ELj1ELj16ENS_18Kernel_traits_baseILj1024ES2_S2_S2_S2_fjLj128EEEEELb1ELb0ELb0ELb0EEEvNS_9FwdParamsE,"ax",@progbits
	.align	128
        .global         _ZN10layer_norm13ln_fwd_kernelINS_13Kernel_traitsI6__halfS2_S2_S2_fjLj1024ELj1ELj4ELj1ELj16ENS_18Kernel_traits_baseILj1024ES2_S2_S2_S2_fjLj128EEEEELb1ELb0ELb0ELb0EEEvNS_9FwdParamsE
        .type           _ZN10layer_norm13ln_fwd_kernelINS_13Kernel_traitsI6__halfS2_S2_S2_fjLj1024ELj1ELj4ELj1ELj16ENS_18Kernel_traits_baseILj1024ES2_S2_S2_S2_fjLj128EEEEELb1ELb0ELb0ELb0EEEvNS_9FwdParamsE,@function
        .size           _ZN10layer_norm13ln_fwd_kernelINS_13Kernel_traitsI6__halfS2_S2_S2_fjLj1024ELj1ELj4ELj1ELj16ENS_18Kernel_traits_baseILj1024ES2_S2_S2_S2_fjLj128EEEEELb1ELb0ELb0ELb0EEEvNS_9FwdParamsE,(.L_x_37252 - _ZN10layer_norm13ln_fwd_kernelINS_13Kernel_traitsI6__halfS2_S2_S2_fjLj1024ELj1ELj4ELj1ELj16ENS_18Kernel_traits_baseILj1024ES2_S2_S2_S2_fjLj128EEEEELb1ELb0ELb0ELb0EEEvNS_9FwdParamsE)
        .other          _ZN10layer_norm13ln_fwd_kernelINS_13Kernel_traitsI6__halfS2_S2_S2_fjLj1024ELj1ELj4ELj1ELj16ENS_18Kernel_traits_baseILj1024ES2_S2_S2_S2_fjLj128EEEEELb1ELb0ELb0ELb0EEEvNS_9FwdParamsE,@"STO_CUDA_ENTRY STV_DEFAULT"
_ZN10layer_norm13ln_fwd_kernelINS_13Kernel_traitsI6__halfS2_S2_S2_fjLj1024ELj1ELj4ELj1ELj16ENS_18Kernel_traits_baseILj1024ES2_S2_S2_S2_fjLj128EEEEELb1ELb0ELb0ELb0EEEvNS_9FwdParamsE:
.text._ZN10layer_norm13ln_fwd_kernelINS_13Kernel_traitsI6__halfS2_S2_S2_fjLj1024ELj1ELj4ELj1ELj16ENS_18Kernel_traits_baseILj1024ES2_S2_S2_S2_fjLj128EEEEELb1ELb0ELb0ELb0EEEvNS_9FwdParamsE:
        /* <DEDUP_REMOVED lines=21> */
[----:B-1----:R-:W-:Y:S01]  /*0150*/  SHF.R.U32.HI R14, RZ, 0x5, R15 ;  /* 0x00000005ff0e7819 */ /* 0x002fe2000001160f */
[----:B---3--:R-:W-:-:S06]  /*0160*/  USHF.L.U32 UR4, UR5, 0x2, URZ ;  /* 0x0000000205047899 */ /* 0x008fcc00080006ff */
[----:B------:R-:W-:Y:S02]  /*0170*/  LOP3.LUT R14, R14, UR4, RZ, 0xfc, !PT ;  /* 0x000000040e0e7c12 */ /* 0x000fe4000f8efcff */
        /* <DEDUP_REMOVED lines=15> */
[----:B0-----:R-:W-:Y:S01]  /*0270*/  IMAD R2, R2, UR5, R15 ;  /* 0x0000000502027c24 */ /* 0x001fe2000f8e020f */
[----:B------:R-:W-:Y:S01]  /*0280*/  LOP3.LUT R15, R15, 0x1f, RZ, 0xc0, !PT ;  /* 0x0000001f0f0f7812 */ /* 0x000fe200078ec0ff */
[----:B------:R-:W-:Y:S02]  /*0290*/  UIADD3 UR21, UPT, UPT, UR6, 0x78dde6e4, URZ ;  /* 0x78dde6e406157890 */ /* 0x000fe4000fffe0ff */
[----:B------:R-:W-:Y:S02]  /*02a0*/  UIADD3 UR22, UPT, UPT, UR7, -0x126145ec, URZ ;  /* 0xed9eba1407167890 */ /* 0x000fe4000fffe0ff */
        /* <DEDUP_REMOVED lines=45> */
.L_x_3993:
        /* <DEDUP_REMOVED lines=31> */
.L_x_3994:
[----:B------:R-:W-:Y:S05]  /*0770*/  BSYNC.RECONVERGENT B0 ;  /* 0x0000000000007941 */ /* 0x000fea0003800200 */
.L_x_3992:
[----:B------:R-:W0:Y:S02]  /*0780*/  LDCU UR4, c[0x0][0x384] ;  /* 0x00007080ff0477ac */ /* 0x000e240008000800 */
[----:B0-----:R-:W-:-:S13]  /*0790*/  ISETP.GE.AND P0, PT, R14, UR4, PT ;  /* 0x000000040e007c0c */ /* 0x001fda000bf06270 */
[----:B------:R-:W-:Y:S05]  /*07a0*/  @P0 EXIT ;  /* 0x000000000000094d */ /* 0x000fea0003800000 */
[----:B------:R-:W-:Y:S01]  /*07b0*/  IMAD.HI.U32 R5, R2, -0x326172a9, RZ ;  /* 0xcd9e8d5702057827 */ /* 0x000fe200078e00ff */
[----:B------:R-:W0:Y:S01]  /*07c0*/  LDCU.64 UR10, c[0x0][0x3e0] ;  /* 0x00007c00ff0a77ac */ /* 0x000e220008000a00 */
[----:B------:R-:W-:Y:S02]  /*07d0*/  BSSY B0, `(.L_x_3995) ;  /* 0x00016a5000007945 */ /* 0x000fe40003800000 */
[C---:B------:R-:W-:Y:S01]  /*07e0*/  IMAD.HI.U32 R6, R3.reuse, -0x2daee0ad, RZ ;  /* 0xd2511f5303067827 */ /* 0x040fe200078e00ff */
[----:B------:R-:W-:Y:S01]  /*07f0*/  LOP3.LUT R5, R4, UR6, R5, 0x96, !PT ;  /* 0x0000000604057c12 */ /* 0x000fe2000f8e9605 */
[----:B------:R-:W1:Y:S02]  /*0800*/  LDCU.U8 UR4, c[0x0][0x410] ;  /* 0x00008200ff0477ac */ /* 0x000e640008000000 */
[----:B------:R-:W-:Y:S01]  /*0810*/  IMAD R12, R3, -0x2daee0ad, RZ ;  /* 0xd2511f53030c7824 */ /* 0x000fe200078e02ff */
[----:B------:R-:W-:Y:S01]  /*0820*/  LOP3.LUT R6, R6, UR7, RZ, 0x3c, !PT ;  /* 0x0000000706067c12 */ /* 0x000fe2000f8e3cff */
[----:B------:R-:W-:Y:S01]  /*0830*/  IMAD.HI.U32 R9, R5, -0x2daee0ad, RZ ;  /* 0xd2511f5305097827 */ /* 0x000fe200078e00ff */
[----:B------:R-:W2:Y:S03]  /*0840*/  LDCU UR33, c[0x0][0x388] ;  /* 0x00007100ff2177ac */ /* 0x000ea60008000800 */
[----:B------:R-:W-:Y:S01]  /*0850*/  IMAD R10, R2, -0x326172a9, RZ ;  /* 0xcd9e8d57020a7824 */ /* 0x000fe200078e02ff */
[----:B------:R-:W-:Y:S01]  /*0860*/  LOP3.LUT R9, R12, UR16, R9, 0x96, !PT ;  /* 0x000000100c097c12 */ /* 0x000fe2000f8e9609 */
[C---:B------:R-:W-:Y:S01]  /*0870*/  IMAD.HI.U32 R7, R6.reuse, -0x326172a9, RZ ;  /* 0xcd9e8d5706077827 */ /* 0x040fe200078e00ff */
[----:B------:R-:W3:Y:S03]  /*0880*/  LDCU UR14, c[0x0][0x448] ;  /* 0x00008900ff0e77ac */ /* 0x000ee60008000800 */
[----:B------:R-:W-:Y:S01]  /*0890*/  IMAD R11, R6, -0x326172a9, RZ ;  /* 0xcd9e8d57060b7824 */ /* 0x000fe200078e02ff */
[----:B------:R-:W-:Y:S01]  /*08a0*/  LOP3.LUT R7, R10, UR15, R7, 0x96, !PT ;  /* 0x0000000f0a077c12 */ /* 0x000fe2000f8e9607 */
[----:B------:R-:W-:Y:S01]  /*08b0*/  IMAD.HI.U32 R6, R9, -0x326172a9, RZ ;  /* 0xcd9e8d5709067827 */ /* 0x000fe200078e00ff */
[----:B0-----:R-:W-:Y:S01]  /*08c0*/  UISETP.NE.U32.AND UP0, UPT, UR10, URZ, UPT ;  /* 0x000000ff0a00728c */ /* 0x001fe2000bf05070 */
[----:B------:R-:W0:Y:S02]  /*08d0*/  LDCU.64 UR12, c[0x0][0x3a0] ;  /* 0x00007400ff0c77ac */ /* 0x000e240008000a00 */
[----:B------:R-:W-:Y:S01]  /*08e0*/  IMAD R10, R5, -0x2daee0ad, RZ ;  /* 0xd2511f53050a7824 */ /* 0x000fe200078e02ff */
[----:B------:R-:W-:Y:S01]  /*08f0*/  LOP3.LUT R6, R11, UR17, R6, 0x96, !PT ;  /* 0x000000110b067c12 */ /* 0x000fe2000f8e9606 */
[----:B------:R-:W-:Y:S01]  /*0900*/  IMAD.HI.U32 R5, R7, -0x2daee0ad, RZ ;  /* 0xd2511f5307057827 */ /* 0x000fe200078e00ff */
[----:B------:R-:W-:-:S02]  /*0910*/  UISETP.NE.AND.EX UP0, UPT, UR11, URZ, UPT, UP0 ;  /* 0x000000ff0b00728c */ /* 0x000fc4000bf05300 */
[----:B-1----:R-:W-:Y:S01]  /*0920*/  UISETP.NE.AND UP2, UPT, UR4, URZ, UPT ;  /* 0x000000ff0400728c */ /* 0x002fe2000bf45270 */
[----:B------:R-:W-:Y:S01]  /*0930*/  IMAD R12, R7, -0x2daee0ad, RZ ;  /* 0xd2511f53070c7824 */ /* 0x000fe200078e02ff */
[----:B------:R-:W-:Y:S01]  /*0940*/  LOP3.LUT R5, R10, UR18, R5, 0x96, !PT ;  /* 0x000000120a057c12 */ /* 0x000fe2000f8e9605 */
[----:B------:R-:W-:-:S04]  /*0950*/  IMAD.HI.U32 R11, R6, -0x2daee0ad, RZ ;  /* 0xd2511f53060b7827 */ /* 0x000fc800078e00ff */
[----:B------:R-:W-:Y:S01]  /*0960*/  IMAD R10, R9, -0x326172a9, RZ ;  /* 0xcd9e8d57090a7824 */ /* 0x000fe200078e02ff */
[----:B------:R-:W-:Y:S01]  /*0970*/  LOP3.LUT R11, R12, UR20, R11, 0x96, !PT ;  /* 0x000000140c0b7c12 */ /* 0x000fe2000f8e960b */
[----:B------:R-:W-:-:S04]  /*0980*/  IMAD.HI.U32 R7, R5, -0x326172a9, RZ ;  /* 0xcd9e8d5705077827 */ /* 0x000fc800078e00ff */
        /* <DEDUP_REMOVED lines=38> */
[----:B------:R-:W-:Y:S01]  /*0bf0*/  IMAD R10, R9, -0x326172a9, RZ ;  /* 0xcd9e8d57090a7824 */ /* 0x000fe200078e02ff */
[----:B------:R-:W-:Y:S01]  /*0c00*/  LOP3.LUT R7, R8, 0x3, RZ, 0xc0, !PT ;  /* 0x0000000308077812 */ /* 0x000fe200078ec0ff */
[----:B0-23--:R-:W-:-:S07]  /*0c10*/  IMAD.MOV.U32 R8, RZ, RZ, RZ ;  /* 0x000000ffff087224 */ /* 0x00dfce00078e00ff */
.L_x_4340:
        /* <DEDUP_REMOVED lines=15> */
[----:B--2---:R-:W-:Y:S01]  /*0d10*/  @P0 HADD2.F32 R86, -RZ, R48.H0_H0 ;  /* 0x20000030ff560230 */ /* 0x004fe20000004100 */
        /* <DEDUP_REMOVED lines=18> */
[----:B------:R-:W-:-:S04]  /*0e40*/  VIADDMNMX.U32 R9, R7, 0xfffffffe, R58, PT ;  /* 0xfffffffe07097846 */ /* 0x000fc8000380003a */
[----:B------:R-:W-:-:S04]  /*0e50*/  SHF.L.U32 R9, R9, 0x2, RZ ;  /* 0x0000000209097819 */ /* 0x000fc800000006ff */
[----:B------:R-:W0:Y:S02]  /*0e60*/  LDC R88, c[0x2][R9] ;  /* 0x0080000009587b82 */ /* 0x000e240000000800 */
[----:B0-----:R-:W-:-:S04]  /*0e70*/  SHF.R.S32.HI R89, RZ, 0x1f, R88 ;  /* 0x0000001fff597819 */ /* 0x001fc80000011458 */
.L_x_37084:
[----:B------:R-:W-:Y:S05]  /*0e80*/  BRX R88 -0xe90                                         (*"BRANCH_TARGETS .L_x_37085,.L_x_37086,.L_x_37087"*) ;  /* 0xfffffff0585c7949 */ /* 0x000fea000383ffff */
.L_x_37087:
[----:B------:R-:W-:Y:S01]  /*0e90*/  VIADD R57, R7, 0x1 ;  /* 0x0000000107397836 */ /* 0x000fe20000000000 */
[----:B------:R-:W-:Y:S01]  /*0ea0*/  MOV R9, R6 ;  /* 0x0000000600097202 */ /* 0x000fe20000000f00 */
[----:B------:R-:W-:Y:S01]  /*0eb0*/  IMAD.MOV.U32 R88, RZ, RZ, R85 ;  /* 0x000000ffff587224 */ /* 0x000fe200078e0055 */
[----:B------:R-:W-:Y:S06]  /*0ec0*/  BRA `(.L_x_4000) ;  /* 0x0000000000f07947 */ /* 0x000fec0003800000 */
.L_x_37085:
[----:B------:R-:W-:Y:S01]  /*0ed0*/  IMAD.MOV.U32 R88, RZ, RZ, R85 ;  /* 0x000000ffff587224 */ /* 0x000fe200078e0055 */
[----:B------:R-:W-:Y:S01]  /*0ee0*/  MOV R9, R5 ;  /* 0x0000000500097202 */ /* 0x000fe20000000f00 */
[----:B------:R-:W-:Y:S01]  /*0ef0*/  IMAD.MOV.U32 R57, RZ, RZ, 0x3 ;  /* 0x00000003ff397424 */ /* 0x000fe200078e00ff */
[----:B------:R-:W-:Y:S06]  /*0f00*/  BRA `(.L_x_4000) ;  /* 0x0000000000e07947 */ /* 0x000fec0003800000 */
.L_x_37086:
        /* <DEDUP_REMOVED lines=13> */
.L_x_4002:
[----:B------:R-:W-:Y:S05]  /*0fe0*/  BSYNC.RECONVERGENT B3 ;  /* 0x0000000000037941 */ /* 0x000fea0003800200 */
.L_x_4001:
        /* <DEDUP_REMOVED lines=42> */
.L_x_4000:
[----:B------:R-:W-:Y:S05]  /*1290*/  BSYNC.RECONVERGENT B2 ;  /* 0x0000000000027941 */ /* 0x000fea0003800200 */
.L_x_3999:
[----:B------:R-:W0:Y:S01]  /*12a0*/  LDC R89, c[0x0][0x408] ;  /* 0x00010200ff597b82 */ /* 0x000e220000000800 */
[----:B------:R-:W-:Y:S01]  /*12b0*/  I2FP.F32.U32 R58, R9 ;  /* 0x00000009003a7245 */ /* 0x000fe20000201000 */
[----:B-----5:R-:W-:Y:S01]  /*12c0*/  HADD2.F32 R7, -RZ, R52.H0_H0 ;  /* 0x20000034ff077230 */ /* 0x020fe20000004100 */
[----:B------:R-:W-:Y:S01]  /*12d0*/  ISETP.NE.AND P1, PT, R57, 0x1, PT ;  /* 0x000000013900780c */ /* 0x000fe20003f25270 */
[----:B------:R-:W-:Y:S01]  /*12e0*/  IMAD.MOV.U32 R81, RZ, RZ, 0x2f800000 ;  /* 0x2f800000ff517424 */ /* 0x000fe200078e00ff */
[----:B------:R-:W-:Y:S01]  /*12f0*/  BSSY.RECONVERGENT B2, `(.L_x_4003) ;  /* 0x000004f000027945 */ /* 0x000fe20003800200 */
[----:B------:R-:W-:Y:S02]  /*1300*/  HFMA2 R65, -RZ, RZ, 0, 1.1920928955078125e-07 ;  /* 0x00000002ff417431 */ /* 0x000fe400000001ff */
[----:B------:R-:W-:Y:S01]  /*1310*/  FMUL.FTZ R66, R7, R86 ;  /* 0x0000005607427220 */ /* 0x000fe20000410000 */
[----:B------:R-:W1:Y:S01]  /*1320*/  LDC R87, c[0x0][0x404] ;  /* 0x00010100ff577b82 */ /* 0x000e620000000800 */
[----:B------:R-:W-:Y:S01]  /*1330*/  FFMA.FTZ R58, R58, R81, 1.1641532182693481445e-10 ;  /* 0x2f0000003a3a7423 */ /* 0x000fe20000010051 */
[----:B------:R-:W-:-:S02]  /*1340*/  IMAD.MOV.U32 R7, RZ, RZ, R10 ;  /* 0x000000ffff077224 */ /* 0x000fc400078e000a */
[----:B0-----:R-:W-:Y:S02]  /*1350*/  FMUL.FTZ R66, R66, R89 ;  /* 0x0000005942427220 */ /* 0x001fe40000410000 */
[----:B-1----:R-:W-:Y:S01]  /*1360*/  FSETP.GTU.FTZ.AND P0, PT, R58, R87, PT ;  /* 0x000000573a00720b */ /* 0x002fe20003f1c000 */
[----:B------:R-:W-:-:S03]  /*1370*/  HADD2.F32 R58, -RZ, R48.H0_H0 ;  /* 0x20000030ff3a7230 */ /* 0x000fc60000004100 */
        /* <DEDUP_REMOVED lines=13> */
.L_x_4005:
        /* <DEDUP_REMOVED lines=13> */
.L_x_4007:
[----:B------:R-:W-:Y:S05]  /*1520*/  BSYNC.RECONVERGENT B3 ;  /* 0x0000000000037941 */ /* 0x000fea0003800200 */
.L_x_4006:
        /* <DEDUP_REMOVED lines=40> */
[----:B------:R-:W-:Y:S01]  /*17b0*/  IMAD.MOV.U32 R7, RZ, RZ, R88 ;  /* 0x000000ffff077224 */ /* 0x000fe200078e0058 */
[----:B------:R-:W-:Y:S02]  /*17c0*/  LOP3.LUT R5, R92, UR32, R91, 0x96, !PT ;  /* 0x000000205c057c12 */ /* 0x000fe4000f8e965b */
[----:B------:R-:W-:-:S07]  /*17d0*/  MOV R88, R90 ;  /* 0x0000005a00587202 */ /* 0x000fce0000000f00 */
.L_x_4004:
[----:B------:R-:W-:Y:S05]  /*17e0*/  BSYNC.RECONVERGENT B2 ;  /* 0x0000000000027941 */ /* 0x000fea0003800200 */
.L_x_4003:
[----:B------:R-:W-:Y:S01]  /*17f0*/  I2FP.F32.U32 R58, R7 ;  /* 0x00000007003a7245 */ /* 0x000fe20000201000 */
[----:B------:R-:W-:Y:S01]  /*1800*/  HADD2.F32 R7, -RZ, R52.H1_H1 ;  /* 0x30000034ff077230 */ /* 0x000fe20000004100 */
[----:B------:R-:W-:Y:S01]  /*1810*/  ISETP.NE.AND P1, PT, R65, 0x1, PT ;  /* 0x000000014100780c */ /* 0x000fe20003f25270 */
[----:B------:R-:W-:Y:S01]  /*1820*/  HADD2.F32 R57, -RZ, R48.H1_H1 ;  /* 0x30000030ff397230 */ /* 0x000fe20000004100 */
[----:B------:R-:W-:Y:S01]  /*1830*/  BSSY.RECONVERGENT B2, `(.L_x_4008) ;  /* 0x000004c000027945 */ /* 0x000fe20003800200 */
[----:B------:R-:W-:Y:S01]  /*1840*/  FFMA.FTZ R58, R58, R81, 1.1641532182693481445e-10 ;  /* 0x2f0000003a3a7423 */ /* 0x000fe20000010051 */
[----:B------:R-:W-:Y:S01]  /*1850*/  FMUL.FTZ R52, R7, R86 ;  /* 0x0000005607347220 */ /* 0x000fe20000410000 */
[----:B------:R-:W-:Y:S01]  /*1860*/  IMAD.MOV.U32 R66, RZ, RZ, 0x2 ;  /* 0x00000002ff427424 */ /* 0x000fe200078e00ff */
[----:B------:R-:W-:Y:S02]  /*1870*/  MOV R7, R10 ;  /* 0x0000000a00077202 */ /* 0x000fe40000000f00 */
[----:B------:R-:W-:Y:S01]  /*1880*/  FMUL.FTZ R52, R52, R89 ;  /* 0x0000005934347220 */ /* 0x000fe20000410000 */
[----:B------:R-:W-:-:S04]  /*1890*/  FSETP.GTU.FTZ.AND P0, PT, R58, R87, PT ;  /* 0x000000573a00720b */ /* 0x000fc80003f1c000 */
        /* <DEDUP_REMOVED lines=12> */
.L_x_4010:
        /* <DEDUP_REMOVED lines=13> */
.L_x_4012:
[----:B------:R-:W-:Y:S05]  /*1a30*/  BSYNC.RECONVERGENT B3 ;  /* 0x0000000000037941 */ /* 0x000fea0003800200 */
.L_x_4011:
        /* <DEDUP_REMOVED lines=38> */
[----:B------:R-:W-:Y:S02]  /*1ca0*/  LOP3.LUT R6, R6, UR31, R91, 0x96, !PT ;  /* 0x0000001f06067c12 */ /* 0x000fe4000f8e965b */
[----:B------:R-:W-:Y:S01]  /*1cb0*/  MOV R10, R90 ;  /* 0x0000005a000a7202 */ /* 0x000fe20000000f00 */
[----:B------:R-:W-:-:S04]  /*1cc0*/  IMAD.WIDE.U32 R90, R5, -0x2daee0ad, RZ ;  /* 0xd2511f53055a7825 */ /* 0x000fc800078e00ff */
[----:B------:R-:W-:Y:S01]  /*1cd0*/  IMAD.MOV.U32 R88, RZ, RZ, R90 ;  /* 0x000000ffff587224 */ /* 0x000fe200078e005a */
[----:B------:R-:W-:-:S07]  /*1ce0*/  LOP3.LUT R5, R92, UR32, R91, 0x96, !PT ;  /* 0x000000205c057c12 */ /* 0x000fce000f8e965b */
.L_x_4009:
[----:B------:R-:W-:Y:S05]  /*1cf0*/  BSYNC.RECONVERGENT B2 ;  /* 0x0000000000027941 */ /* 0x000fea0003800200 */
.L_x_4008:
[----:B------:R-:W-:Y:S01]  /*1d00*/  I2FP.F32.U32 R48, R7 ;  /* 0x0000000700307245 */ /* 0x000fe20000201000 */
[----:B------:R-:W-:Y:S01]  /*1d10*/  HADD2.F32 R7, -RZ, R53.H0_H0 ;  /* 0x20000035ff077230 */ /* 0x000fe20000004100 */
[----:B------:R-:W-:Y:S01]  /*1d20*/  ISETP.NE.AND P2, PT, R66, 0x1, PT ;  /* 0x000000014200780c */ /* 0x000fe20003f45270 */
[----:B------:R-:W-:Y:S02]  /*1d30*/  BSSY.RECONVERGENT B2, `(.L_x_4013) ;  /* 0x000004d000027945 */ /* 0x000fe40003800200 */
[----:B------:R-:W-:Y:S01]  /*1d40*/  FFMA.FTZ R48, R48, R81, 1.1641532182693481445e-10 ;  /* 0x2f00000030307423 */ /* 0x000fe20000010051 */
[----:B------:R-:W-:Y:S01]  /*1d50*/  FMUL.FTZ R52, R7, R86 ;  /* 0x0000005607347220 */ /* 0x000fe20000410000 */
[----:B------:R-:W-:-:S03]  /*1d60*/  HADD2.F32 R7, -RZ, R49.H0_H0 ;  /* 0x20000031ff077230 */ /* 0x000fc60000004100 */
[----:B------:R-:W-:Y:S01]  /*1d70*/  FMUL.FTZ R52, R52, R89 ;  /* 0x0000005934347220 */ /* 0x000fe20000410000 */
[----:B------:R-:W-:-:S04]  /*1d80*/  FSETP.GTU.FTZ.AND P1, PT, R48, R87, PT ;  /* 0x000000573000720b */ /* 0x000fc80003f3c000 */
[----:B------:R-:W-:Y:S02]  /*1d90*/  FSEL R52, R52, RZ, !P1 ;  /* 0x000000ff34347208 */ /* 0x000fe40004800000 */
[----:B------:R-:W-:-:S03]  /*1da0*/  PLOP3.LUT P1, PT, P1, PT, PT, 0x8, 0x80 ;  /* 0x000000000080781c */ /* 0x000fc60000f2e170 */
[----:B------:R-:W-:Y:S01]  /*1db0*/  FADD.FTZ R58, R52, R7 ;  /* 0x00000007343a7221 */ /* 0x000fe20000010000 */
[----:B------:R-:W-:Y:S02]  /*1dc0*/  IMAD.MOV.U32 R52, RZ, RZ, 0x2 ;  /* 0x00000002ff347424 */ /* 0x000fe400078e00ff */
        /* <DEDUP_REMOVED lines=10> */
.L_x_4015:
        /* <DEDUP_REMOVED lines=13> */
.L_x_4017:
[----:B------:R-:W-:Y:S05]  /*1f40*/  BSYNC.RECONVERGENT B3 ;  /* 0x0000000000037941 */ /* 0x000fea0003800200 */
.L_x_4016:
        /* <DEDUP_REMOVED lines=37> */
[----:B------:R-:W-:-:S03]  /*21a0*/  MOV R7, R88 ;  /* 0x0000005800077202 */ /* 0x000fc60000000f00 */
[----:B------:R-:W-:Y:S01]  /*21b0*/  IMAD.MOV.U32 R10, RZ, RZ, R90 ;  /* 0x000000ffff0a7224 */ /* 0x000fe200078e005a */
[----:B------:R-:W-:Y:S01]  /*21c0*/  LOP3.LUT R6, R6, UR31, R91, 0x96, !PT ;  /* 0x0000001f06067c12 */ /* 0x000fe2000f8e965b */
[----:B------:R-:W-:-:S04]  /*21d0*/  IMAD.WIDE.U32 R90, R5, -0x2daee0ad, RZ ;  /* 0xd2511f53055a7825 */ /* 0x000fc800078e00ff */
[----:B------:R-:W-:Y:S01]  /*21e0*/  IMAD.MOV.U32 R88, RZ, RZ, R90 ;  /* 0x000000ffff587224 */ /* 0x000fe200078e005a */
[----:B------:R-:W-:-:S07]  /*21f0*/  LOP3.LUT R5, R92, UR32, R91, 0x96, !PT ;  /* 0x000000205c057c12 */ /* 0x000fce000f8e965b */
.L_x_4014:
[----:B------:R-:W-:Y:S05]  /*2200*/  BSYNC.RECONVERGENT B2 ;  /* 0x0000000000027941 */ /* 0x000fea0003800200 */
.L_x_4013:
[----:B------:R-:W-:Y:S01]  /*2210*/  I2FP.F32.U32 R48, R7 ;  /* 0x0000000700307245 */ /* 0x000fe20000201000 */
[----:B------:R-:W-:Y:S01]  /*2220*/  HADD2.F32 R53, -RZ, R53.H1_H1 ;  /* 0x30000035ff357230 */ /* 0x000fe20000004100 */
[----:B------:R-:W-:Y:S01]  /*2230*/  ISETP.NE.AND P3, PT, R52, 0x1, PT ;  /* 0x000000013400780c */ /* 0x000fe20003f65270 */
[----:B------:R-:W-:Y:S01]  /*2240*/  BSSY.RECONVERGENT B2, `(.L_x_4018) ;  /* 0x000004d000027945 */ /* 0x000fe20003800200 */
[----:B------:R-:W-:Y:S02]  /*2250*/  IMAD.MOV.U32 R7, RZ, RZ, R10 ;  /* 0x000000ffff077224 */ /* 0x000fe400078e000a */
[----:B------:R-:W-:Y:S01]  /*2260*/  FFMA.FTZ R48, R48, R81, 1.1641532182693481445e-10 ;  /* 0x2f00000030307423 */ /* 0x000fe20000010051 */
[----:B------:R-:W-:Y:S01]  /*2270*/  FMUL.FTZ R66, R53, R86 ;  /* 0x0000005635427220 */ /* 0x000fe20000410000 */
[----:B------:R-:W-:-:S03]  /*2280*/  HFMA2 R53, -RZ, RZ, 0, 1.1920928955078125e-07 ;  /* 0x00000002ff357431 */ /* 0x000fc600000001ff */
[----:B------:R-:W-:Y:S01]  /*2290*/  FMUL.FTZ R66, R66, R89 ;  /* 0x0000005942427220 */ /* 0x000fe20000410000 */
[----:B------:R-:W-:Y:S01]  /*22a0*/  FSETP.GTU.FTZ.AND P2, PT, R48, R87, PT ;  /* 0x000000573000720b */ /* 0x000fe20003f5c000 */
[----:B------:R-:W-:-:S03]  /*22b0*/  HADD2.F32 R48, -RZ, R49.H1_H1 ;  /* 0x30000031ff307230 */ /* 0x000fc60000004100 */
        /* <DEDUP_REMOVED lines=12> */
.L_x_4020:
        /* <DEDUP_REMOVED lines=13> */
.L_x_4022:
[----:B------:R-:W-:Y:S05]  /*2450*/  BSYNC.RECONVERGENT B3 ;  /* 0x0000000000037941 */ /* 0x000fea0003800200 */
.L_x_4021:
        /* <DEDUP_REMOVED lines=43> */
.L_x_4019:
[----:B------:R-:W-:Y:S05]  /*2710*/  BSYNC.RECONVERGENT B2 ;  /* 0x0000000000027941 */ /* 0x000fea0003800200 */
.L_x_4018:
[----:B------:R-:W-:Y:S01]  /*2720*/  I2FP.F32.U32 R48, R7 ;  /* 0x0000000700307245 */ /* 0x000fe20000201000 */
[----:B------:R-:W-:Y:S01]  /*2730*/  HADD2.F32 R7, -RZ, R54.H0_H0 ;  /* 0x20000036ff077230 */ /* 0x000fe20000004100 */
[----:B------:R-:W-:Y:S01]  /*2740*/  ISETP.NE.AND P4, PT, R53, 0x1, PT ;  /* 0x000000013500780c */ /* 0x000fe20003f85270 */
[----:B------:R-:W-:Y:S01]  /*2750*/  BSSY.RECONVERGENT B2, `(.L_x_4023) ;  /* 0x000004d000027945 */ /* 0x000fe20003800200 */
[----:B------:R-:W-:Y:S02]  /*2760*/  IMAD.MOV.U32 R49, RZ, RZ, 0x2 ;  /* 0x00000002ff317424 */ /* 0x000fe400078e00ff */
        /* <DEDUP_REMOVED lines=18> */
.L_x_4025:
        /* <DEDUP_REMOVED lines=13> */
.L_x_4027:
[----:B------:R-:W-:Y:S05]  /*2960*/  BSYNC.RECONVERGENT B3 ;  /* 0x0000000000037941 */ /* 0x000fea0003800200 */
.L_x_4026:
        /* <DEDUP_REMOVED lines=40> */
[----:B------:R-:W-:Y:S01]  /*2bf0*/  IMAD.MOV.U32 R10, RZ, RZ, R48 ;  /* 0x000000ffff0a7224 */ /* 0x000fe200078e0030 */
[----:B------:R-:W-:Y:S01]  /*2c00*/  LOP3.LUT R6, R6, UR31, R49, 0x96, !PT ;  /* 0x0000001f06067c12 */ /* 0x000fe2000f8e9631 */
[----:B------:R-:W-:-:S07]  /*2c10*/  HFMA2 R49, -RZ, RZ, 0, 0 ;  /* 0x00000000ff317431 */ /* 0x000fce00000001ff */
.L_x_4024:
[----:B------:R-:W-:Y:S05]  /*2c20*/  BSYNC.RECONVERGENT B2 ;  /* 0x0000000000027941 */ /* 0x000fea0003800200 */
.L_x_4023:
[----:B------:R-:W-:Y:S01]  /*2c30*/  I2FP.F32.U32 R48, R7 ;  /* 0x0000000700307245 */ /* 0x000fe20000201000 */
[----:B------:R-:W-:Y:S01]  /*2c40*/  HADD2.F32 R7, -RZ, R54.H1_H1 ;  /* 0x30000036ff077230 */ /* 0x000fe20000004100 */
[----:B------:R-:W-:Y:S01]  /*2c50*/  ISETP.NE.AND P5, PT, R49, 0x1, PT ;  /* 0x000000013100780c */ /* 0x000fe20003fa5270 */
[----:B------:R-:W-:Y:S01]  /*2c60*/  HADD2.F32 R73, -RZ, R50.H1_H1 ;  /* 0x30000032ff497230 */ /* 0x000fe20000004100 */
[----:B------:R-:W-:Y:S01]  /*2c70*/  BSSY.RECONVERGENT B2, `(.L_x_4028) ;  /* 0x000004c000027945 */ /* 0x000fe20003800200 */
[----:B------:R-:W-:Y:S01]  /*2c80*/  FFMA.FTZ R48, R48, R81, 1.1641532182693481445e-10 ;  /* 0x2f00000030307423 */ /* 0x000fe20000010051 */
[----:B------:R-:W-:Y:S01]  /*2c90*/  FMUL.FTZ R52, R7, R86 ;  /* 0x0000005607347220 */ /* 0x000fe20000410000 */
[----:B------:R-:W-:-:S03]  /*2ca0*/  IMAD.MOV.U32 R7, RZ, RZ, R10 ;  /* 0x000000ffff077224 */ /* 0x000fc600078e000a */
[----:B------:R-:W-:Y:S01]  /*2cb0*/  FMUL.FTZ R52, R52, R89 ;  /* 0x0000005934347220 */ /* 0x000fe20000410000 */
[----:B------:R-:W-:Y:S01]  /*2cc0*/  FSETP.GTU.FTZ.AND P4, PT, R48, R87, PT ;  /* 0x000000573000720b */ /* 0x000fe20003f9c000 */
[----:B------:R-:W-:-:S03]  /*2cd0*/  IMAD.MOV.U32 R48, RZ, RZ, 0x2 ;  /* 0x00000002ff307424 */ /* 0x000fc600078e00ff */
        /* <DEDUP_REMOVED lines=12> */
.L_x_4030:
        /* <DEDUP_REMOVED lines=13> */
.L_x_4032:
[----:B------:R-:W-:Y:S05]  /*2e70*/  BSYNC.RECONVERGENT B3 ;  /* 0x0000000000037941 */ /* 0x000fea0003800200 */
.L_x_4031:
        /* <DEDUP_REMOVED lines=43> */
.L_x_4029:
[----:B------:R-:W-:Y:S05]  /*3130*/  BSYNC.RECONVERGENT B2 ;  /* 0x0000000000027941 */ /* 0x000fea0003800200 */
.L_x_4028:
        /* <DEDUP_REMOVED lines=23> */
.L_x_4035:
        /* <DEDUP_REMOVED lines=15> */
.L_x_4037:
[----:B------:R-:W-:Y:S05]  /*33a0*/  BSYNC.RECONVERGENT B3 ;  /* 0x0000000000037941 */ /* 0x000fea0003800200 */
.L_x_4036:
        /* <DEDUP_REMOVED lines=36> */
[----:B------:R-:W-:-:S04]  /*35f0*/  IMAD.MOV.U32 R7, RZ, RZ, RZ ;  /* 0x000000ffff077224 */ /* 0x000fc800078e00ff */
[----:B------:R-:W-:-:S04]  /*3600*/  IMAD.WIDE.U32 R48, R48, -0x2daee0ad, RZ ;  /* 0xd2511f5330307825 */ /* 0x000fc800078e00ff */
[----:B------:R-:W-:Y:S01]  /*3610*/  IMAD.MOV.U32 R88, RZ, RZ, R48 ;  /* 0x000000ffff587224 */ /* 0x000fe200078e0030 */
[----:B------:R-:W-:Y:S01]  /*3620*/  LOP3.LUT R5, R52, UR32, R49, 0x96, !PT ;  /* 0x0000002034057c12 */ /* 0x000fe2000f8e9631 */
[----:B------:R-:W-:-:S05]  /*3630*/  IMAD.WIDE.U32 R48, R10, -0x326172a9, RZ ;  /* 0xcd9e8d570a307825 */ /* 0x000fca00078e00ff */
[----:B------:R-:W-:Y:S02]  /*3640*/  LOP3.LUT R6, R6, UR31, R49, 0x96, !PT ;  /* 0x0000001f06067c12 */ /* 0x000fe4000f8e9631 */
[----:B------:R-:W-:-:S07]  /*3650*/  MOV R10, R48 ;  /* 0x00000030000a7202 */ /* 0x000fce0000000f00 */
.L_x_4034:
[----:B------:R-:W-:Y:S05]  /*3660*/  BSYNC.RECONVERGENT B2 ;  /* 0x0000000000027941 */ /* 0x000fea0003800200 */
.L_x_4033:
[----:B------:R-:W-:Y:S01]  /*3670*/  I2FP.F32.U32 R48, R50 ;  /* 0x0000003200307245 */ /* 0x000fe20000201000 */
[----:B------:R-:W-:Y:S01]  /*3680*/  HADD2.F32 R55, -RZ, R55.H1_H1 ;  /* 0x30000037ff377230 */ /* 0x000fe20000004100 */
[----:B------:R-:W-:Y:S01]  /*3690*/  F2FP.F16.F32.PACK_AB R49, R65, R58 ;  /* 0x0000003a4131723e */ /* 0x000fe200000000ff */
[----:B------:R-:W-:Y:S02]  /*36a0*/  HADD2.F32 R51, -RZ, R51.H1_H1 ;  /* 0x30000033ff337230 */ /* 0x000fe40000004100 */
[----:B------:R-:W-:Y:S01]  /*36b0*/  FFMA.FTZ R48, R48, R81, 1.1641532182693481445e-10 ;  /* 0x2f00000030307423 */ /* 0x000fe20000010051 */
[----:B------:R-:W-:-:S04]  /*36c0*/  FMUL.FTZ R50, R55, R86 ;  /* 0x0000005637327220 */ /* 0x000fc80000410000 */
[----:B------:R-:W-:Y:S01]  /*36d0*/  FMUL.FTZ R50, R50, R89 ;  /* 0x0000005932327220 */ /* 0x000fe20000410000 */
[----:B------:R-:W-:Y:S02]  /*36e0*/  FSETP.GTU.FTZ.AND P6, PT, R48, R87, PT ;  /* 0x000000573000720b */ /* 0x000fe40003fdc000 */
[----:B------:R-:W-:Y:S02]  /*36f0*/  F2FP.F16.F32.PACK_AB R48, R57, R9 ;  /* 0x000000093930723e */ /* 0x000fe400000000ff */
[----:B------:R-:W-:Y:S02]  /*3700*/  FSEL R50, R50, RZ, !P6 ;  /* 0x000000ff32327208 */ /* 0x000fe40007000000 */
[----:B------:R-:W-:-:S03]  /*3710*/  PLOP3.LUT P6, PT, P6, PT, PT, 0x8, 0x80 ;  /* 0x000000000080781c */ /* 0x000fc600037ce170 */
[----:B------:R-:W-:Y:S01]  /*3720*/  FADD.FTZ R81, R50, R51 ;  /* 0x0000003332517221 */ /* 0x000fe20000010000 */
[----:B------:R-:W-:-:S04]  /*3730*/  F2FP.F16.F32.PACK_AB R50, R73, R66 ;  /* 0x000000424932723e */ /* 0x000fc800000000ff */
[----:B------:R-:W-:Y:S01]  /*3740*/  F2FP.F16.F32.PACK_AB R51, R81, R74 ;  /* 0x0000004a5133723e */ /* 0x000fe200000000ff */
[----:B------:R-:W-:Y:S06]  /*3750*/  BRA `(.L_x_4038) ;  /* 0x0000002800107947 */ /* 0x000fec0003800000 */
.L_x_3998:
        /* <DEDUP_REMOVED lines=16> */
.L_x_4041:
        /* <DEDUP_REMOVED lines=13> */
.L_x_4043:
[----:B------:R-:W-:Y:S05]  /*3930*/  BSYNC.RECONVERGENT B3 ;  /* 0x0000000000037941 */ /* 0x000fea0003800200 */
.L_x_4042:
        /* <DEDUP_REMOVED lines=39> */
[----:B------:R-:W-:Y:S02]  /*3bb0*/  LOP3.LUT R6, R6, UR31, R51, 0x96, !PT ;  /* 0x0000001f06067c12 */ /* 0x000fe4000f8e9633 */
[----:B------:R-:W-:Y:S02]  /*3bc0*/  MOV R10, R50 ;  /* 0x00000032000a7202 */ /* 0x000fe40000000f00 */
[----:B------:R-:W-:-:S07]  /*3bd0*/  LOP3.LUT R5, R48, UR32, R89, 0x96, !PT ;  /* 0x0000002030057c12 */ /* 0x000fce000f8e9659 */
.L_x_4040:
[----:B------:R-:W-:Y:S05]  /*3be0*/  BSYNC.RECONVERGENT B2 ;  /* 0x0000000000027941 */ /* 0x000fea0003800200 */
.L_x_4039:
[----:B------:R-:W0:Y:S01]  /*3bf0*/  LDC R81, c[0x0][0x404] ;  /* 0x00010100ff517b82 */ /* 0x000e220000000800 */
[----:B------:R-:W-:Y:S01]  /*3c00*/  I2FP.F32.U32 R7, R9 ;  /* 0x0000000900077245 */ /* 0x000fe20000201000 */
[----:B------:R-:W-:Y:S01]  /*3c10*/  HFMA2 R50, -RZ, RZ, 0.1171875, 0 ;  /* 0x2f800000ff327431 */ /* 0x000fe200000001ff */
[----:B------:R-:W-:Y:S01]  /*3c20*/  ISETP.NE.AND P1, PT, R49, 0x1, PT ;  /* 0x000000013100780c */ /* 0x000fe20003f25270 */
[----:B-----5:R-:W-:Y:S01]  /*3c30*/  HADD2.F32 R9, -RZ, R52.H0_H0 ;  /* 0x20000034ff097230 */ /* 0x020fe20000004100 */
[----:B------:R-:W-:Y:S02]  /*3c40*/  BSSY.RECONVERGENT B2, `(.L_x_4044) ;  /* 0x000004d000027945 */ /* 0x000fe40003800200 */
[----:B------:R-:W-:Y:S01]  /*3c50*/  FFMA.FTZ R48, R7, R50, 1.1641532182693481445e-10 ;  /* 0x2f00000007307423 */ /* 0x000fe20000010032 */
[----:B------:R-:W1:Y:S01]  /*3c60*/  LDC R51, c[0x0][0x408] ;  /* 0x00010200ff337b82 */ /* 0x000e620000000800 */
[----:B------:R-:W-:Y:S01]  /*3c70*/  FMUL.FTZ R58, R9, R86 ;  /* 0x00000056093a7220 */ /* 0x000fe20000410000 */
[----:B------:R-:W-:-:S02]  /*3c80*/  IMAD.MOV.U32 R7, RZ, RZ, R10 ;  /* 0x000000ffff077224 */ /* 0x000fc400078e000a */
[----:B0-----:R-:W-:-:S04]  /*3c90*/  FSETP.GTU.FTZ.AND P0, PT, R48, R81, PT ;  /* 0x000000513000720b */ /* 0x001fc80003f1c000 */
[----:B------:R-:W-:Y:S01]  /*3ca0*/  PLOP3.LUT P2, PT, P0, PT, PT, 0x8, 0x80 ;  /* 0x000000000080781c */ /* 0x000fe2000074e170 */
[----:B-1----:R-:W-:Y:S01]  /*3cb0*/  FMUL.FTZ R9, R58, R51 ;  /* 0x000000333a097220 */ /* 0x002fe20000410000 */
[----:B------:R-:W-:Y:S02]  /*3cc0*/  IMAD.MOV.U32 R58, RZ, RZ, 0x2 ;  /* 0x00000002ff3a7424 */ /* 0x000fe400078e00ff */
        /* <DEDUP_REMOVED lines=11> */
.L_x_4046:
        /* <DEDUP_REMOVED lines=13> */
.L_x_4048:
[----:B------:R-:W-:Y:S05]  /*3e50*/  BSYNC.RECONVERGENT B3 ;  /* 0x0000000000037941 */ /* 0x000fea0003800200 */
.L_x_4047:
        /* <DEDUP_REMOVED lines=40> */
[----:B------:R-:W-:Y:S01]  /*40e0*/  IMAD.MOV.U32 R10, RZ, RZ, R92 ;  /* 0x000000ffff0a7224 */ /* 0x000fe200078e005c */
[----:B------:R-:W-:Y:S01]  /*40f0*/  LOP3.LUT R5, R90, UR32, R49, 0x96, !PT ;  /* 0x000000205a057c12 */ /* 0x000fe2000f8e9631 */
[----:B------:R-:W-:-:S07]  /*4100*/  IMAD.MOV.U32 R88, RZ, RZ, R48 ;  /* 0x000000ffff587224 */ /* 0x000fce00078e0030 */
.L_x_4045:
[----:B------:R-:W-:Y:S05]  /*4110*/  BSYNC.RECONVERGENT B2 ;  /* 0x0000000000027941 */ /* 0x000fea0003800200 */
.L_x_4044:
[----:B------:R-:W-:Y:S01]  /*4120*/  ISETP.NE.AND P2, PT, R58, 0x1, PT ;  /* 0x000000013a00780c */ /* 0x000fe20003f45270 */
[----:B------:R-:W-:Y:S01]  /*4130*/  HADD2.F32 R49, -RZ, R52.H1_H1 ;  /* 0x30000034ff317230 */ /* 0x000fe20000004100 */
[----:B------:R-:W-:Y:S01]  /*4140*/  I2FP.F32.U32 R7, R7 ;  /* 0x0000000700077245 */ /* 0x000fe20000201000 */
[----:B------:R-:W-:Y:S01]  /*4150*/  BSSY.RECONVERGENT B2, `(.L_x_4049) ;  /* 0x000004b000027945 */ /* 0x000fe20003800200 */
[----:B------:R-:W-:Y:S02]  /*4160*/  HFMA2 R65, -RZ, RZ, 0, 1.1920928955078125e-07 ;  /* 0x00000002ff417431 */ /* 0x000fe400000001ff */
[----:B------:R-:W-:Y:S01]  /*4170*/  FMUL.FTZ R52, R49, R86 ;  /* 0x0000005631347220 */ /* 0x000fe20000410000 */
[----:B------:R-:W-:Y:S01]  /*4180*/  FFMA.FTZ R48, R7, R50, 1.1641532182693481445e-10 ;  /* 0x2f00000007307423 */ /* 0x000fe20000010032 */
[----:B------:R-:W-:Y:S02]  /*4190*/  IMAD.MOV.U32 R7, RZ, RZ, R10 ;  /* 0x000000ffff077224 */ /* 0x000fe400078e000a */
[----:B------:R-:W-:-:S02]  /*41a0*/  FMUL.FTZ R52, R52, R51 ;  /* 0x0000003334347220 */ /* 0x000fc40000410000 */
[----:B------:R-:W-:-:S04]  /*41b0*/  FSETP.GTU.FTZ.AND P1, PT, R48, R81, PT ;  /* 0x000000513000720b */ /* 0x000fc80003f3c000 */
        /* <DEDUP_REMOVED lines=11> */
.L_x_4051:
        /* <DEDUP_REMOVED lines=13> */
.L_x_4053:
[----:B------:R-:W-:Y:S05]  /*4340*/  BSYNC.RECONVERGENT B3 ;  /* 0x0000000000037941 */ /* 0x000fea0003800200 */
.L_x_4052:
        /* <DEDUP_REMOVED lines=43> */
.L_x_4050:
[----:B------:R-:W-:Y:S05]  /*4600*/  BSYNC.RECONVERGENT B2 ;  /* 0x0000000000027941 */ /* 0x000fea0003800200 */
.L_x_4049:
[----:B------:R-:W-:Y:S01]  /*4610*/  ISETP.NE.AND P3, PT, R65, 0x1, PT ;  /* 0x000000014100780c */ /* 0x000fe20003f65270 */
[----:B------:R-:W-:Y:S01]  /*4620*/  HADD2.F32 R49, -RZ, R53.H0_H0 ;  /* 0x20000035ff317230 */ /* 0x000fe20000004100 */
[----:B------:R-:W-:Y:S01]  /*4630*/  I2FP.F32.U32 R7, R7 ;  /* 0x0000000700077245 */ /* 0x000fe20000201000 */
[----:B------:R-:W-:Y:S03]  /*4640*/  BSSY.RECONVERGENT B2, `(.L_x_4054) ;  /* 0x000004b000027945 */ /* 0x000fe60003800200 */
[----:B------:R-:W-:Y:S01]  /*4650*/  FMUL.FTZ R52, R49, R86 ;  /* 0x0000005631347220 */ /* 0x000fe20000410000 */
[----:B------:R-:W-:Y:S01]  /*4660*/  FFMA.FTZ R48, R7, R50, 1.1641532182693481445e-10 ;  /* 0x2f00000007307423 */ /* 0x000fe20000010032 */
[----:B------:R-:W-:Y:S01]  /*4670*/  IMAD.MOV.U32 R49, RZ, RZ, 0x2 ;  /* 0x00000002ff317424 */ /* 0x000fe200078e00ff */
[----:B------:R-:W-:Y:S01]  /*4680*/  MOV R7, R10 ;  /* 0x0000000a00077202 */ /* 0x000fe20000000f00 */
        /* <DEDUP_REMOVED lines=13> */
.L_x_4056:
        /* <DEDUP_REMOVED lines=13> */
.L_x_4058:
[----:B------:R-:W-:Y:S05]  /*4830*/  BSYNC.RECONVERGENT B3 ;  /* 0x0000000000037941 */ /* 0x000fea0003800200 */
.L_x_4057:
        /* <DEDUP_REMOVED lines=36> */
[----:B------:R-:W-:Y:S01]  /*4a80*/  IMAD.MOV.U32 R7, RZ, RZ, R88 ;  /* 0x000000ffff077224 */ /* 0x000fe200078e0058 */
[----:B------:R-:W-:Y:S01]  /*4a90*/  LOP3.LUT R6, R6, UR31, R93, 0x96, !PT ;  /* 0x0000001f06067c12 */ /* 0x000fe2000f8e965d */
[----:B------:R-:W-:Y:S01]  /*4aa0*/  IMAD.WIDE.U32 R48, R48, -0x2daee0ad, RZ ;  /* 0xd2511f5330307825 */ /* 0x000fe200078e00ff */
[----:B------:R-:W-:-:S03]  /*4ab0*/  MOV R10, R92 ;  /* 0x0000005c000a7202 */ /* 0x000fc60000000f00 */
[----:B------:R-:W-:Y:S01]  /*4ac0*/  IMAD.MOV.U32 R88, RZ, RZ, R48 ;  /* 0x000000ffff587224 */ /* 0x000fe200078e0030 */
[----:B------:R-:W-:Y:S01]  /*4ad0*/  LOP3.LUT R5, R90, UR32, R49, 0x96, !PT ;  /* 0x000000205a057c12 */ /* 0x000fe2000f8e9631 */
[----:B------:R-:W-:-:S07]  /*4ae0*/  HFMA2 R49, -RZ, RZ, 0, 0 ;  /* 0x00000000ff317431 */ /* 0x000fce00000001ff */
.L_x_4055:
[----:B------:R-:W-:Y:S05]  /*4af0*/  BSYNC.RECONVERGENT B2 ;  /* 0x0000000000027941 */ /* 0x000fea0003800200 */
.L_x_4054:
[----:B------:R-:W-:Y:S01]  /*4b00*/  ISETP.NE.AND P4, PT, R49, 0x1, PT ;  /* 0x000000013100780c */ /* 0x000fe20003f85270 */
[----:B------:R-:W-:Y:S01]  /*4b10*/  HADD2.F32 R53, -RZ, R53.H1_H1 ;  /* 0x30000035ff357230 */ /* 0x000fe20000004100 */
[----:B------:R-:W-:Y:S01]  /*4b20*/  I2FP.F32.U32 R7, R7 ;  /* 0x0000000700077245 */ /* 0x000fe20000201000 */
[----:B------:R-:W-:Y:S03]  /*4b30*/  BSSY.RECONVERGENT B2, `(.L_x_4059) ;  /* 0x000004b000027945 */ /* 0x000fe60003800200 */
[----:B------:R-:W-:Y:S01]  /*4b40*/  FMUL.FTZ R52, R53, R86 ;  /* 0x0000005635347220 */ /* 0x000fe20000410000 */
[----:B------:R-:W-:Y:S01]  /*4b50*/  FFMA.FTZ R48, R7, R50, 1.1641532182693481445e-10 ;  /* 0x2f00000007307423 */ /* 0x000fe20000010032 */
[----:B------:R-:W-:Y:S02]  /*4b60*/  IMAD.MOV.U32 R53, RZ, RZ, 0x2 ;  /* 0x00000002ff357424 */ /* 0x000fe400078e00ff */
[----:B------:R-:W-:Y:S01]  /*4b70*/  FMUL.FTZ R52, R52, R51 ;  /* 0x0000003334347220 */ /* 0x000fe20000410000 */
[----:B------:R-:W-:Y:S01]  /*4b80*/  IMAD.MOV.U32 R7, RZ, RZ, R10 ;  /* 0x000000ffff077224 */ /* 0x000fe200078e000a */
[----:B------:R-:W-:-:S04]  /*4b90*/  FSETP.GTU.FTZ.AND P3, PT, R48, R81, PT ;  /* 0x000000513000720b */ /* 0x000fc80003f7c000 */
        /* <DEDUP_REMOVED lines=11> */
.L_x_4061:
        /* <DEDUP_REMOVED lines=13> */
.L_x_4063:
[----:B------:R-:W-:Y:S05]  /*4d20*/  BSYNC.RECONVERGENT B3 ;  /* 0x0000000000037941 */ /* 0x000fea0003800200 */
.L_x_4062:
        /* <DEDUP_REMOVED lines=43> */
.L_x_4060:
[----:B------:R-:W-:Y:S05]  /*4fe0*/  BSYNC.RECONVERGENT B2 ;  /* 0x0000000000027941 */ /* 0x000fea0003800200 */
.L_x_4059:
[----:B------:R-:W-:Y:S01]  /*4ff0*/  I2FP.F32.U32 R7, R7 ;  /* 0x0000000700077245 */ /* 0x000fe20000201000 */
[----:B------:R-:W-:Y:S01]  /*5000*/  HADD2.F32 R49, -RZ, R54.H0_H0 ;  /* 0x20000036ff317230 */ /* 0x000fe20000004100 */
[----:B------:R-:W-:Y:S01]  /*5010*/  ISETP.NE.AND P4, PT, R53, 0x1, PT ;  /* 0x000000013500780c */ /* 0x000fe20003f85270 */
[----:B------:R-:W-:Y:S02]  /*5020*/  BSSY.RECONVERGENT B2, `(.L_x_4064) ;  /* 0x000004b000027945 */ /* 0x000fe40003800200 */
[----:B------:R-:W-:Y:S01]  /*5030*/  FFMA.FTZ R48, R7, R50, 1.1641532182693481445e-10 ;  /* 0x2f00000007307423 */ /* 0x000fe20000010032 */
[----:B------:R-:W-:Y:S01]  /*5040*/  FMUL.FTZ R52, R49, R86 ;  /* 0x0000005631347220 */ /* 0x000fe20000410000 */
[----:B------:R-:W-:Y:S02]  /*5050*/  HFMA2 R49, -RZ, RZ, 0, 1.1920928955078125e-07 ;  /* 0x00000002ff317431 */ /* 0x000fe400000001ff */
[----:B------:R-:W-:Y:S02]  /*5060*/  IMAD.MOV.U32 R7, RZ, RZ, R10 ;  /* 0x000000ffff077224 */ /* 0x000fe400078e000a */
[----:B------:R-:W-:Y:S01]  /*5070*/  FMUL.FTZ R52, R52, R51 ;  /* 0x0000003334347220 */ /* 0x000fe20000410000 */
[----:B------:R-:W-:-:S04]  /*5080*/  FSETP.GTU.FTZ.AND P3, PT, R48, R81, PT ;  /* 0x000000513000720b */ /* 0x000fc80003f7c000 */
        /* <DEDUP_REMOVED lines=11> */
.L_x_4066:
        /* <DEDUP_REMOVED lines=13> */
.L_x_4068:
[----:B------:R-:W-:Y:S05]  /*5210*/  BSYNC.RECONVERGENT B3 ;  /* 0x0000000000037941 */ /* 0x000fea0003800200 */
.L_x_4067:
        /* <DEDUP_REMOVED lines=40> */
[----:B------:R-:W-:Y:S01]  /*54a0*/  LOP3.LUT R5, R52, UR32, R49, 0x96, !PT ;  /* 0x0000002034057c12 */ /* 0x000fe2000f8e9631 */
[----:B------:R-:W-:Y:S01]  /*54b0*/  IMAD.MOV.U32 R49, RZ, RZ, RZ ;  /* 0x000000ffff317224 */ /* 0x000fe200078e00ff */
[----:B------:R-:W-:-:S07]  /*54c0*/  MOV R88, R48 ;  /* 0x0000003000587202 */ /* 0x000fce0000000f00 */
.L_x_4065:
[----:B------:R-:W-:Y:S05]  /*54d0*/  BSYNC.RECONVERGENT B2 ;  /* 0x0000000000027941 */ /* 0x000fea0003800200 */
.L_x_4064:
[----:B------:R-:W-:Y:S01]  /*54e0*/  I2FP.F32.U32 R7, R7 ;  /* 0x0000000700077245 */ /* 0x000fe20000201000 */
[----:B------:R-:W-:Y:S01]  /*54f0*/  HADD2.F32 R53, -RZ, R54.H1_H1 ;  /* 0x30000036ff357230 */ /* 0x000fe20000004100 */
[----:B------:R-:W-:Y:S01]  /*5500*/  ISETP.NE.AND P5, PT, R49, 0x1, PT ;  /* 0x000000013100780c */ /* 0x000fe20003fa5270 */
[----:B------:R-:W-:Y:S02]  /*5510*/  BSSY.RECONVERGENT B2, `(.L_x_4069) ;  /* 0x000004b000027945 */ /* 0x000fe40003800200 */
[----:B------:R-:W-:Y:S01]  /*5520*/  FFMA.FTZ R48, R7, R50, 1.1641532182693481445e-10 ;  /* 0x2f00000007307423 */ /* 0x000fe20000010032 */
[----:B------:R-:W-:Y:S01]  /*5530*/  FMUL.FTZ R52, R53, R86 ;  /* 0x0000005635347220 */ /* 0x000fe20000410000 */
[----:B------:R-:W-:-:S03]  /*5540*/  MOV R7, R10 ;  /* 0x0000000a00077202 */ /* 0x000fc60000000f00 */
[----:B------:R-:W-:Y:S01]  /*5550*/  FMUL.FTZ R52, R52, R51 ;  /* 0x0000003334347220 */ /* 0x000fe20000410000 */
[----:B------:R-:W-:Y:S01]  /*5560*/  FSETP.GTU.FTZ.AND P4, PT, R48, R81, PT ;  /* 0x000000513000720b */ /* 0x000fe20003f9c000 */
[----:B------:R-:W-:-:S03]  /*5570*/  IMAD.MOV.U32 R48, RZ, RZ, 0x2 ;  /* 0x00000002ff307424 */ /* 0x000fc600078e00ff */
        /* <DEDUP_REMOVED lines=11> */
.L_x_4071:
        /* <DEDUP_REMOVED lines=13> */
.L_x_4073:
[----:B------:R-:W-:Y:S05]  /*5700*/  BSYNC.RECONVERGENT B3 ;  /* 0x0000000000037941 */ /* 0x000fea0003800200 */
.L_x_4072:
        /* <DEDUP_REMOVED lines=39> */
[----:B------:R-:W-:-:S04]  /*5980*/  IMAD.WIDE.U32 R52, R53, -0x326172a9, RZ ;  /* 0xcd9e8d5735347825 */ /* 0x000fc800078e00ff */
[----:B------:R-:W-:Y:S01]  /*5990*/  HFMA2 R48, -RZ, RZ, 0, 0 ;  /* 0x00000000ff307431 */ /* 0x000fe200000001ff */
[----:B------:R-:W-:Y:S02]  /*59a0*/  LOP3.LUT R6, R6, UR31, R53, 0x96, !PT ;  /* 0x0000001f06067c12 */ /* 0x000fe4000f8e9635 */
[----:B------:R-:W-:-:S07]  /*59b0*/  MOV R10, R52 ;  /* 0x00000034000a7202 */ /* 0x000fce0000000f00 */
.L_x_4070:
[----:B------:R-:W-:Y:S05]  /*59c0*/  BSYNC.RECONVERGENT B2 ;  /* 0x0000000000027941 */ /* 0x000fea0003800200 */
.L_x_4069:
[----:B------:R-:W-:Y:S01]  /*59d0*/  I2FP.F32.U32 R7, R7 ;  /* 0x0000000700077245 */ /* 0x000fe20000201000 */
[----:B------:R-:W-:Y:S01]  /*59e0*/  HADD2.F32 R49, -RZ, R55.H0_H0 ;  /* 0x20000037ff317230 */ /* 0x000fe20000004100 */
[----:B------:R-:W-:Y:S01]  /*59f0*/  ISETP.NE.AND P6, PT, R48, 0x1, PT ;  /* 0x000000013000780c */ /* 0x000fe20003fc5270 */
[----:B------:R-:W-:Y:S02]  /*5a00*/  BSSY.RECONVERGENT B2, `(.L_x_4074) ;  /* 0x000004d000027945 */ /* 0x000fe40003800200 */
[----:B------:R-:W-:Y:S01]  /*5a10*/  FFMA.FTZ R52, R7, R50, 1.1641532182693481445e-10 ;  /* 0x2f00000007347423 */ /* 0x000fe20000010032 */
[----:B------:R-:W-:Y:S01]  /*5a20*/  FMUL.FTZ R54, R49, R86 ;  /* 0x0000005631367220 */ /* 0x000fe20000410000 */
[----:B------:R-:W-:-:S03]  /*5a30*/  IMAD.MOV.U32 R7, RZ, RZ, 0x2 ;  /* 0x00000002ff077424 */ /* 0x000fc600078e00ff */
        /* <DEDUP_REMOVED lines=14> */
.L_x_4076:
        /* <DEDUP_REMOVED lines=15> */
.L_x_4078:
[----:B------:R-:W-:Y:S05]  /*5c10*/  BSYNC.RECONVERGENT B3 ;  /* 0x0000000000037941 */ /* 0x000fea0003800200 */
.L_x_4077:
        /* <DEDUP_REMOVED lines=35> */
[----:B------:R-:W-:-:S04]  /*5e50*/  IMAD.MOV.U32 R7, RZ, RZ, RZ ;  /* 0x000000ffff077224 */ /* 0x000fc800078e00ff */
[----:B------:R-:W-:-:S05]  /*5e60*/  IMAD.WIDE.U32 R48, R48, -0x2daee0ad, RZ ;  /* 0xd2511f5330307825 */ /* 0x000fca00078e00ff */
[----:B------:R-:W-:Y:S01]  /*5e70*/  LOP3.LUT R5, R52, UR32, R49, 0x96, !PT ;  /* 0x0000002034057c12 */ /* 0x000fe2000f8e9631 */
[----:B------:R-:W-:Y:S01]  /*5e80*/  IMAD.MOV.U32 R52, RZ, RZ, R88 ;  /* 0x000000ffff347224 */ /* 0x000fe200078e0058 */
[----:B------:R-:W-:Y:S01]  /*5e90*/  MOV R88, R48 ;  /* 0x0000003000587202 */ /* 0x000fe20000000f00 */
[----:B------:R-:W-:-:S04]  /*5ea0*/  IMAD.WIDE.U32 R48, R10, -0x326172a9, RZ ;  /* 0xcd9e8d570a307825 */ /* 0x000fc800078e00ff */
[----:B------:R-:W-:Y:S01]  /*5eb0*/  IMAD.MOV.U32 R10, RZ, RZ, R48 ;  /* 0x000000ffff0a7224 */ /* 0x000fe200078e0030 */
[----:B------:R-:W-:-:S07]  /*5ec0*/  LOP3.LUT R6, R6, UR31, R49, 0x96, !PT ;  /* 0x0000001f06067c12 */ /* 0x000fce000f8e9631 */
.L_x_4075:
[----:B------:R-:W-:Y:S05]  /*5ed0*/  BSYNC.RECONVERGENT B2 ;  /* 0x0000000000027941 */ /* 0x000fea0003800200 */
.L_x_4074:
[----:B------:R-:W-:Y:S01]  /*5ee0*/  I2FP.F32.U32 R49, R52 ;  /* 0x0000003400317245 */ /* 0x000fe20000201000 */
[----:B------:R-:W-:-:S04]  /*5ef0*/  HADD2.F32 R55, -RZ, R55.H1_H1 ;  /* 0x30000037ff377230 */ /* 0x000fc80000004100 */
[----:B------:R-:W-:Y:S01]  /*5f00*/  FFMA.FTZ R50, R49, R50, 1.1641532182693481445e-10 ;  /* 0x2f00000031327423 */ /* 0x000fe20000010032 */
[----:B------:R-:W-:Y:S01]  /*5f10*/  FMUL.FTZ R48, R55, R86 ;  /* 0x0000005637307220 */ /* 0x000fe20000410000 */
[----:B------:R-:W-:-:S03]  /*5f20*/  F2FP.F16.F32.PACK_AB R49, R65, R58 ;  /* 0x0000003a4131723e */ /* 0x000fc600000000ff */
[----:B------:R-:W-:Y:S01]  /*5f30*/  FMUL.FTZ R48, R48, R51 ;  /* 0x0000003330307220 */ /* 0x000fe20000410000 */
[----:B------:R-:W-:Y:S02]  /*5f40*/  FSETP.GTU.FTZ.AND P6, PT, R50, R81, PT ;  /* 0x000000513200720b */ /* 0x000fe40003fdc000 */
[----:B------:R-:W-:Y:S02]  /*5f50*/  F2FP.F16.F32.PACK_AB R50, R73, R66 ;  /* 0x000000424932723e */ /* 0x000fe400000000ff */
[----:B------:R-:W-:Y:S02]  /*5f60*/  FSEL R81, R48, RZ, !P6 ;  /* 0x000000ff30517208 */ /* 0x000fe40007000000 */
[----:B------:R-:W-:Y:S02]  /*5f70*/  PLOP3.LUT P6, PT, P6, PT, PT, 0x8, 0x80 ;  /* 0x000000000080781c */ /* 0x000fe400037ce170 */
[----:B------:R-:W-:Y:S02]  /*5f80*/  F2FP.F16.F32.PACK_AB R48, R57, R9 ;  /* 0x000000093930723e */ /* 0x000fe400000000ff */
[----:B------:R-:W-:-:S09]  /*5f90*/  F2FP.F16.F32.PACK_AB R51, R81, R74 ;  /* 0x0000004a5133723e */ /* 0x000fd200000000ff */
.L_x_4038:
[----:B------:R-:W0:Y:S01]  /*5fa0*/  LDC.64 R52, c[0x0][0x3a8] ;  /* 0x0000ea00ff347b82 */ /* 0x000e220000000a00 */
[----:B------:R-:W-:Y:S02]  /*5fb0*/  SEL R87, RZ, 0x1000000, !P6 ;  /* 0x01000000ff577807 */ /* 0x000fe40007000000 */
[----:B------:R-:W-:Y:S02]  /*5fc0*/  ISETP.NE.AND P6, PT, R85, RZ, PT ;  /* 0x000000ff5500720c */ /* 0x000fe40003fc5270 */
[----:B------:R-:W-:Y:S02]  /*5fd0*/  SEL R85, RZ, 0x10000, !P5 ;  /* 0x00010000ff557807 */ /* 0x000fe40006800000 */
[----:B------:R-:W-:Y:S01]  /*5fe0*/  SEL R92, RZ, 0x100, !P4 ;  /* 0x00000100ff5c7807 */ /* 0x000fe20006000000 */
[----:B------:R-:W1:Y:S01]  /*5ff0*/  LDC.64 R54, c[0x0][0x3b0] ;  /* 0x0000ec00ff367b82 */ /* 0x000e620000000a00 */
[----:B------:R-:W-:Y:S02]  /*6000*/  SEL R90, RZ, 0x10000, !P1 ;  /* 0x00010000ff5a7807 */ /* 0x000fe40004800000 */
[----:B------:R-:W-:-:S02]  /*6010*/  LOP3.LUT R92, R92, R87, R85, 0xfe, !PT ;  /* 0x000000575c5c7212 */ /* 0x000fc400078efe55 */
[----:B------:R-:W-:Y:S02]  /*6020*/  SEL R87, RZ, 0x1000000, !P2 ;  /* 0x01000000ff577807 */ /* 0x000fe40005000000 */
[----:B------:R-:W-:Y:S02]  /*6030*/  SEL R85, RZ, 0x100, !P0 ;  /* 0x00000100ff557807 */ /* 0x000fe40004000000 */
[----:B------:R-:W-:Y:S02]  /*6040*/  SEL R91, RZ, 0x1, !P3 ;  /* 0x00000001ff5b7807 */ /* 0x000fe40005800000 */
[----:B------:R-:W-:Y:S01]  /*6050*/  LOP3.LUT R85, R85, R87, R90, 0xfe, !PT ;  /* 0x0000005755557212 */ /* 0x000fe200078efe5a */
[----:B------:R-:W-:Y:S01]  /*6060*/  VIADD R87, R56, 0x20 ;  /* 0x0000002038577836 */ /* 0x000fe20000000000 */
[----:B------:R-:W-:Y:S02]  /*6070*/  SEL R90, RZ, 0x1, !P6 ;  /* 0x00000001ff5a7807 */ /* 0x000fe40007000000 */
[----:B------:R-:W-:Y:S01]  /*6080*/  LOP3.LUT R91, R92, R91, RZ, 0xfc, !PT ;  /* 0x0000005b5c5b7212 */ /* 0x000fe200078efcff */
[----:B0-----:R-:W-:Y:S01]  /*6090*/  IMAD.WIDE.U32 R52, R56, 0x10, R52 ;  /* 0x0000001038347825 */ /* 0x001fe200078e0034 */
[----:B------:R-:W-:-:S02]  /*60a0*/  LOP3.LUT R90, R85, R90, RZ, 0xfc, !PT ;  /* 0x0000005a555a7212 */ /* 0x000fc400078efcff */
[----:B------:R-:W-:Y:S02]  /*60b0*/  MOV R85, R88 ;  /* 0x0000005800557202 */ /* 0x000fe40000000f00 */
[----:B------:R0:W-:Y:S01]  /*60c0*/  STG.E.128 desc[UR8][R52.64], R48 ;  /* 0x0000003034007986 */ /* 0x0001e2000c101d08 */
[----:B-1----:R-:W-:-:S05]  /*60d0*/  IMAD.WIDE.U32 R54, R56, 0x8, R54 ;  /* 0x0000000838367825 */ /* 0x002fca00078e0036 */
[----:B------:R0:W-:Y:S02]  /*60e0*/  STG.E.64 desc[UR8][R54.64], R90 ;  /* 0x0000005a36007986 */ /* 0x0001e4000c101b08 */
.L_x_3997:
[----:B------:R-:W-:Y:S05]  /*60f0*/  BSYNC.RECONVERGENT B1 ;  /* 0x0000000000017941 */ /* 0x000fea0003800200 */
.L_x_3996:
        /* <DEDUP_REMOVED lines=29> */
.L_x_4084:
        /* <DEDUP_REMOVED lines=13> */
.L_x_4086:
[----:B------:R-:W-:Y:S05]  /*63a0*/  BSYNC.RECONVERGENT B3 ;  /* 0x0000000000037941 */ /* 0x000fea0003800200 */
.L_x_4085:
        /* <DEDUP_REMOVED lines=41> */
.L_x_4083:
[----:B------:R-:W-:Y:S05]  /*6640*/  BSYNC.RECONVERGENT B2 ;  /* 0x0000000000027941 */ /* 0x000fea0003800200 */
.L_x_4082:
[----:B------:R-:W0:Y:S01]  /*6650*/  LDC R90, c[0x0][0x408] ;  /* 0x00010200ff5a7b82 */ /* 0x000e220000000800 */
[----:B------:R-:W-:Y:S01]  /*6660*/  I2FP.F32.U32 R7, R11 ;  /* 0x0000000b00077245 */ /* 0x000fe20000201000 */
[----:B-----5:R-:W-:Y:S01]  /*6670*/  HADD2.F32 R11, -RZ, R52.H0_H0 ;  /* 0x20000034ff0b7230 */ /* 0x020fe20000004100 */
[----:B------:R-:W-:Y:S01]  /*6680*/  ISETP.NE.AND P1, PT, R59, 0x1, PT ;  /* 0x000000013b00780c */ /* 0x000fe20003f25270 */
[----:B------:R-:W-:Y:S01]  /*6690*/  IMAD.MOV.U32 R82, RZ, RZ, 0x2f800000 ;  /* 0x2f800000ff527424 */ /* 0x000fe200078e00ff */
[----:B------:R-:W-:Y:S02]  /*66a0*/  BSSY.RECONVERGENT B2, `(.L_x_4087) ;  /* 0x000004f000027945 */ /* 0x000fe40003800200 */
        /* <DEDUP_REMOVED lines=10> */
[----:B------:R-:W-:Y:S01]  /*6750*/  HFMA2 R60, -RZ, RZ, 0, 1.1920928955078125e-07 ;  /* 0x00000002ff3c7431 */ /* 0x000fe200000001ff */
[----:B------:R-:W-:Y:S01]  /*6760*/  P2R R85, PR, RZ, 0x1 ;  /* 0x00000001ff557803 */ /* 0x000fe20000000000 */
        /* <DEDUP_REMOVED lines=9> */
.L_x_4089:
        /* <DEDUP_REMOVED lines=13> */
.L_x_4091:
[----:B------:R-:W-:Y:S05]  /*68d0*/  BSYNC.RECONVERGENT B3 ;  /* 0x0000000000037941 */ /* 0x000fea0003800200 */
.L_x_4090:
        /* <DEDUP_REMOVED lines=43> */
.L_x_4088:
[----:B------:R-:W-:Y:S05]  /*6b90*/  BSYNC.RECONVERGENT B2 ;  /* 0x0000000000027941 */ /* 0x000fea0003800200 */
.L_x_4087:
[----:B------:R-:W-:Y:S01]  /*6ba0*/  I2FP.F32.U32 R7, R7 ;  /* 0x0000000700077245 */ /* 0x000fe20000201000 */
[----:B------:R-:W-:Y:S01]  /*6bb0*/  HADD2.F32 R59, -RZ, R52.H1_H1 ;  /* 0x30000034ff3b7230 */ /* 0x000fe20000004100 */
[----:B------:R-:W-:Y:S01]  /*6bc0*/  ISETP.NE.AND P1, PT, R60, 0x1, PT ;  /* 0x000000013c00780c */ /* 0x000fe20003f25270 */
[----:B------:R-:W-:Y:S01]  /*6bd0*/  HADD2.F32 R48, -RZ, R48.H1_H1 ;  /* 0x30000030ff307230 */ /* 0x000fe20000004100 */
[----:B------:R-:W-:Y:S01]  /*6be0*/  BSSY.RECONVERGENT B2, `(.L_x_4092) ;  /* 0x000004c000027945 */ /* 0x000fe20003800200 */
        /* <DEDUP_REMOVED lines=18> */
.L_x_4094:
        /* <DEDUP_REMOVED lines=13> */
.L_x_4096:
[----:B------:R-:W-:Y:S05]  /*6de0*/  BSYNC.RECONVERGENT B3 ;  /* 0x0000000000037941 */ /* 0x000fea0003800200 */
.L_x_4095:
        /* <DEDUP_REMOVED lines=40> */
[----:B------:R-:W-:-:S05]  /*7070*/  IMAD.WIDE.U32 R92, R5, -0x2daee0ad, RZ ;  /* 0xd2511f53055c7825 */ /* 0x000fca00078e00ff */
[----:B------:R-:W-:Y:S02]  /*7080*/  LOP3.LUT R5, R94, UR32, R93, 0x96, !PT ;  /* 0x000000205e057c12 */ /* 0x000fe4000f8e965d */
[----:B------:R-:W-:-:S07]  /*7090*/  MOV R88, R92 ;  /* 0x0000005c00587202 */ /* 0x000fce0000000f00 */
.L_x_4093:
[----:B------:R-:W-:Y:S05]  /*70a0*/  BSYNC.RECONVERGENT B2 ;  /* 0x0000000000027941 */ /* 0x000fea0003800200 */
.L_x_4092:
[----:B------:R-:W-:Y:S01]  /*70b0*/  I2FP.F32.U32 R7, R7 ;  /* 0x0000000700077245 */ /* 0x000fe20000201000 */
[----:B------:R-:W-:Y:S01]  /*70c0*/  HADD2.F32 R67, -RZ, R53.H0_H0 ;  /* 0x20000035ff437230 */ /* 0x000fe20000004100 */
[----:B------:R-:W-:Y:S01]  /*70d0*/  ISETP.NE.AND P2, PT, R52, 0x1, PT ;  /* 0x000000013400780c */ /* 0x000fe20003f45270 */
[----:B------:R-:W-:Y:S01]  /*70e0*/  BSSY.RECONVERGENT B2, `(.L_x_4097) ;  /* 0x000004d000027945 */ /* 0x000fe20003800200 */
[----:B------:R-:W-:Y:S02]  /*70f0*/  HFMA2 R68, -RZ, RZ, 0, 1.1920928955078125e-07 ;  /* 0x00000002ff447431 */ /* 0x000fe400000001ff */
        /* <DEDUP_REMOVED lines=18> */
.L_x_4099:
        /* <DEDUP_REMOVED lines=13> */
.L_x_4101:
[----:B------:R-:W-:Y:S05]  /*72f0*/  BSYNC.RECONVERGENT B3 ;  /* 0x0000000000037941 */ /* 0x000fea0003800200 */
.L_x_4100:
        /* <DEDUP_REMOVED lines=42> */
[----:B------:R-:W-:-:S07]  /*75a0*/  LOP3.LUT R6, R6, UR31, R95, 0x96, !PT ;  /* 0x0000001f06067c12 */ /* 0x000fce000f8e965f */
.L_x_4098:
[----:B------:R-:W-:Y:S05]  /*75b0*/  BSYNC.RECONVERGENT B2 ;  /* 0x0000000000027941 */ /* 0x000fea0003800200 */
.L_x_4097:
        /* <DEDUP_REMOVED lines=9> */
[----:B------:R-:W-:Y:S02]  /*7650*/  HADD2.F32 R48, -RZ, R49.H1_H1 ;  /* 0x30000031ff307230 */ /* 0x000fe40000004100 */
[----:B------:R-:W-:Y:S01]  /*7660*/  IMAD.MOV.U32 R49, RZ, RZ, 0x2 ;  /* 0x00000002ff317424 */ /* 0x000fe200078e00ff */
        /* <DEDUP_REMOVED lines=12> */
.L_x_4104:
        /* <DEDUP_REMOVED lines=13> */
.L_x_4106:
[----:B------:R-:W-:Y:S05]  /*7800*/  BSYNC.RECONVERGENT B3 ;  /* 0x0000000000037941 */ /* 0x000fea0003800200 */
.L_x_4105:
        /* <DEDUP_REMOVED lines=37> */
[----:B------:R-:W-:Y:S01]  /*7a60*/  LOP3.LUT R5, R52, UR32, R49, 0x96, !PT ;  /* 0x0000002034057c12 */ /* 0x000fe2000f8e9631 */
[----:B------:R-:W-:Y:S01]  /*7a70*/  IMAD.WIDE.U32 R52, R53, -0x326172a9, RZ ;  /* 0xcd9e8d5735347825 */ /* 0x000fe200078e00ff */
[----:B------:R-:W-:-:S03]  /*7a80*/  MOV R88, R48 ;  /* 0x0000003000587202 */ /* 0x000fc60000000f00 */
[----:B------:R-:W-:Y:S01]  /*7a90*/  IMAD.MOV.U32 R49, RZ, RZ, RZ ;  /* 0x000000ffff317224 */ /* 0x000fe200078e00ff */
[----:B------:R-:W-:Y:S02]  /*7aa0*/  LOP3.LUT R6, R6, UR31, R53, 0x96, !PT ;  /* 0x0000001f06067c12 */ /* 0x000fe4000f8e9635 */
[----:B------:R-:W-:-:S07]  /*7ab0*/  MOV R10, R52 ;  /* 0x00000034000a7202 */ /* 0x000fce0000000f00 */
.L_x_4103:
[----:B------:R-:W-:Y:S05]  /*7ac0*/  BSYNC.RECONVERGENT B2 ;  /* 0x0000000000027941 */ /* 0x000fea0003800200 */
.L_x_4102:
[----:B------:R-:W-:Y:S01]  /*7ad0*/  I2FP.F32.U32 R7, R7 ;  /* 0x0000000700077245 */ /* 0x000fe20000201000 */
[----:B------:R-:W-:Y:S01]  /*7ae0*/  HADD2.F32 R53, -RZ, R54.H0_H0 ;  /* 0x20000036ff357230 */ /* 0x000fe20000004100 */
[----:B------:R-:W-:Y:S01]  /*7af0*/  ISETP.NE.AND P4, PT, R49, 0x1, PT ;  /* 0x000000013100780c */ /* 0x000fe20003f85270 */
[----:B------:R-:W-:Y:S01]  /*7b00*/  HADD2.F32 R68, -RZ, R50.H0_H0 ;  /* 0x20000032ff447230 */ /* 0x000fe20000004100 */
[----:B------:R-:W-:Y:S01]  /*7b10*/  BSSY.RECONVERGENT B2, `(.L_x_4107) ;  /* 0x000004c000027945 */ /* 0x000fe20003800200 */
[----:B------:R-:W-:Y:S01]  /*7b20*/  FFMA.FTZ R48, R7, R82, 1.1641532182693481445e-10 ;  /* 0x2f00000007307423 */ /* 0x000fe20000010052 */
[----:B------:R-:W-:Y:S01]  /*7b30*/  FMUL.FTZ R53, R53, R86 ;  /* 0x0000005635357220 */ /* 0x000fe20000410000 */
[----:B------:R-:W-:-:S03]  /*7b40*/  IMAD.MOV.U32 R7, RZ, RZ, R10 ;  /* 0x000000ffff077224 */ /* 0x000fc600078e000a */
        /* <DEDUP_REMOVED lines=15> */
.L_x_4109:
        /* <DEDUP_REMOVED lines=13> */
.L_x_4111:
[----:B------:R-:W-:Y:S05]  /*7d10*/  BSYNC.RECONVERGENT B3 ;  /* 0x0000000000037941 */ /* 0x000fea0003800200 */
.L_x_4110:
        /* <DEDUP_REMOVED lines=43> */
.L_x_4108:
[----:B------:R-:W-:Y:S05]  /*7fd0*/  BSYNC.RECONVERGENT B2 ;  /* 0x0000000000027941 */ /* 0x000fea0003800200 */
.L_x_4107:
        /* <DEDUP_REMOVED lines=23> */
.L_x_4114:
        /* <DEDUP_REMOVED lines=13> */
.L_x_4116:
[----:B------:R-:W-:Y:S05]  /*8220*/  BSYNC.RECONVERGENT B3 ;  /* 0x0000000000037941 */ /* 0x000fea0003800200 */
.L_x_4115:
        /* <DEDUP_REMOVED lines=43> */
.L_x_4113:
[----:B------:R-:W-:Y:S05]  /*84e0*/  BSYNC.RECONVERGENT B2 ;  /* 0x0000000000027941 */ /* 0x000fea0003800200 */
.L_x_4112:
[----:B------:R-:W-:Y:S01]  /*84f0*/  I2FP.F32.U32 R7, R7 ;  /* 0x0000000700077245 */ /* 0x000fe20000201000 */
[----:B------:R-:W-:Y:S01]  /*8500*/  HADD2.F32 R76, -RZ, R51.H0_H0 ;  /* 0x20000033ff4c7230 */ /* 0x000fe20000004100 */
[----:B------:R-:W-:Y:S01]  /*8510*/  ISETP.NE.AND P6, PT, R49, 0x1, PT ;  /* 0x000000013100780c */ /* 0x000fe20003fc5270 */
[----:B------:R-:W-:Y:S02]  /*8520*/  BSSY.RECONVERGENT B2, `(.L_x_4117) ;  /* 0x000004f000027945 */ /* 0x000fe40003800200 */
[----:B------:R-:W-:Y:S01]  /*8530*/  FFMA.FTZ R48, R7, R82, 1.1641532182693481445e-10 ;  /* 0x2f00000007307423 */ /* 0x000fe20000010052 */
[----:B------:R-:W-:-:S04]  /*8540*/  HADD2.F32 R7, -RZ, R55.H0_H0 ;  /* 0x20000037ff077230 */ /* 0x000fc80000004100 */
[----:B------:R-:W-:Y:S01]  /*8550*/  FSETP.GTU.FTZ.AND P5, PT, R48, R89, PT ;  /* 0x000000593000720b */ /* 0x000fe20003fbc000 */
[----:B------:R-:W-:Y:S01]  /*8560*/  FMUL.FTZ R7, R7, R86 ;  /* 0x0000005607077220 */ /* 0x000fe20000410000 */
[----:B------:R-:W-:-:S03]  /*8570*/  IMAD.MOV.U32 R48, RZ, RZ, R10 ;  /* 0x000000ffff307224 */ /* 0x000fc600078e000a */
[----:B------:R-:W-:-:S05]  /*8580*/  FMUL.FTZ R7, R7, R90 ;  /* 0x0000005a07077220 */ /* 0x000fca0000410000 */
        /* <DEDUP_REMOVED lines=13> */
.L_x_4119:
        /* <DEDUP_REMOVED lines=15> */
.L_x_4121:
[----:B------:R-:W-:Y:S05]  /*8750*/  BSYNC.RECONVERGENT B3 ;  /* 0x0000000000037941 */ /* 0x000fea0003800200 */
.L_x_4120:
        /* <DEDUP_REMOVED lines=38> */
[----:B------:R-:W-:-:S03]  /*89c0*/  LOP3.LUT R6, R6, UR31, R53, 0x96, !PT ;  /* 0x0000001f06067c12 */ /* 0x000fc6000f8e9635 */
[----:B------:R-:W-:Y:S01]  /*89d0*/  IMAD.MOV.U32 R10, RZ, RZ, R52 ;  /* 0x000000ffff0a7224 */ /* 0x000fe200078e0034 */
[----:B------:R-:W-:Y:S01]  /*89e0*/  LOP3.LUT R5, R48, UR32, R93, 0x96, !PT ;  /* 0x0000002030057c12 */ /* 0x000fe2000f8e965d */
[----:B------:R-:W-:Y:S01]  /*89f0*/  IMAD.MOV.U32 R48, RZ, RZ, R88 ;  /* 0x000000ffff307224 */ /* 0x000fe200078e0058 */
[----:B------:R-:W-:-:S07]  /*8a00*/  MOV R88, R92 ;  /* 0x0000005c00587202 */ /* 0x000fce0000000f00 */
.L_x_4118:
[----:B------:R-:W-:Y:S05]  /*8a10*/  BSYNC.RECONVERGENT B2 ;  /* 0x0000000000027941 */ /* 0x000fea0003800200 */
.L_x_4117:
[----:B------:R-:W-:Y:S01]  /*8a20*/  I2FP.F32.U32 R49, R48 ;  /* 0x0000003000317245 */ /* 0x000fe20000201000 */
[----:B------:R-:W-:Y:S01]  /*8a30*/  HADD2.F32 R55, -RZ, R55.H1_H1 ;  /* 0x30000037ff377230 */ /* 0x000fe20000004100 */
[----:B------:R-:W-:Y:S01]  /*8a40*/  F2FP.F16.F32.PACK_AB R50, R75, R68 ;  /* 0x000000444b32723e */ /* 0x000fe200000000ff */
[----:B------:R-:W-:Y:S02]  /*8a50*/  HADD2.F32 R48, -RZ, R51.H1_H1 ;  /* 0x30000033ff307230 */ /* 0x000fe40000004100 */
[----:B------:R-:W-:Y:S01]  /*8a60*/  FFMA.FTZ R82, R49, R82, 1.1641532182693481445e-10 ;  /* 0x2f00000031527423 */ /* 0x000fe20000010052 */
[----:B------:R-:W-:Y:S01]  /*8a70*/  FMUL.FTZ R55, R55, R86 ;  /* 0x0000005637377220 */ /* 0x000fe20000410000 */
[----:B------:R-:W-:-:S03]  /*8a80*/  F2FP.F16.F32.PACK_AB R49, R67, R60 ;  /* 0x0000003c4331723e */ /* 0x000fc600000000ff */
[----:B------:R-:W-:Y:S01]  /*8a90*/  FMUL.FTZ R55, R55, R90 ;  /* 0x0000005a37377220 */ /* 0x000fe20000410000 */
[----:B------:R-:W-:-:S04]  /*8aa0*/  FSETP.GTU.FTZ.AND P6, PT, R82, R89, PT ;  /* 0x000000595200720b */ /* 0x000fc80003fdc000 */
[----:B------:R-:W-:Y:S02]  /*8ab0*/  FSEL R55, R55, RZ, !P6 ;  /* 0x000000ff37377208 */ /* 0x000fe40007000000 */
[----:B------:R-:W-:-:S03]  /*8ac0*/  PLOP3.LUT P6, PT, P6, PT, PT, 0x8, 0x80 ;  /* 0x000000000080781c */ /* 0x000fc600037ce170 */
[----:B------:R-:W-:Y:S01]  /*8ad0*/  FADD.FTZ R82, R55, R48 ;  /* 0x0000003037527221 */ /* 0x000fe20000010000 */
[----:B------:R-:W-:-:S04]  /*8ae0*/  F2FP.F16.F32.PACK_AB R48, R59, R11 ;  /* 0x0000000b3b30723e */ /* 0x000fc800000000ff */
[----:B------:R-:W-:Y:S01]  /*8af0*/  F2FP.F16.F32.PACK_AB R51, R82, R76 ;  /* 0x0000004c5233723e */ /* 0x000fe200000000ff */
[----:B------:R-:W-:Y:S06]  /*8b00*/  BRA `(.L_x_4122) ;  /* 0x00000028000c7947 */ /* 0x000fec0003800000 */
.L_x_4081:
        /* <DEDUP_REMOVED lines=16> */
.L_x_4125:
        /* <DEDUP_REMOVED lines=13> */
.L_x_4127:
[----:B------:R-:W-:Y:S05]  /*8ce0*/  BSYNC.RECONVERGENT B3 ;  /* 0x0000000000037941 */ /* 0x000fea0003800200 */
.L_x_4126:
        /* <DEDUP_REMOVED lines=41> */
.L_x_4124:
[----:B------:R-:W-:Y:S05]  /*8f80*/  BSYNC.RECONVERGENT B2 ;  /* 0x0000000000027941 */ /* 0x000fea0003800200 */
.L_x_4123:
[----:B------:R-:W0:Y:S01]  /*8f90*/  LDC R82, c[0x0][0x404] ;  /* 0x00010100ff527b82 */ /* 0x000e220000000800 */
[----:B------:R-:W-:Y:S01]  /*8fa0*/  I2FP.F32.U32 R7, R11 ;  /* 0x0000000b00077245 */ /* 0x000fe20000201000 */
[----:B------:R-:W-:Y:S01]  /*8fb0*/  IMAD.MOV.U32 R50, RZ, RZ, 0x2f800000 ;  /* 0x2f800000ff327424 */ /* 0x000fe200078e00ff */
[----:B------:R-:W-:Y:S01]  /*8fc0*/  ISETP.NE.AND P1, PT, R49, 0x1, PT ;  /* 0x000000013100780c */ /* 0x000fe20003f25270 */
[----:B-----5:R-:W-:Y:S01]  /*8fd0*/  HADD2.F32 R11, -RZ, R52.H0_H0 ;  /* 0x20000034ff0b7230 */ /* 0x020fe20000004100 */
[----:B------:R-:W-:Y:S01]  /*8fe0*/  BSSY.RECONVERGENT B2, `(.L_x_4128) ;  /* 0x000004d000027945 */ /* 0x000fe20003800200 */
[----:B------:R-:W-:Y:S01]  /*8ff0*/  FFMA.FTZ R7, R7, R50, 1.1641532182693481445e-10 ;  /* 0x2f00000007077423 */ /* 0x000fe20000010032 */
[----:B------:R-:W-:Y:S01]  /*9000*/  HFMA2 R60, -RZ, RZ, 0, 1.1920928955078125e-07 ;  /* 0x00000002ff3c7431 */ /* 0x000fe200000001ff */
[----:B------:R-:W1:Y:S01]  /*9010*/  LDC R51, c[0x0][0x408] ;  /* 0x00010200ff337b82 */ /* 0x000e620000000800 */
[----:B------:R-:W-:Y:S02]  /*9020*/  FMUL.FTZ R48, R11, R86 ;  /* 0x000000560b307220 */ /* 0x000fe40000410000 */
        /* <DEDUP_REMOVED lines=15> */
.L_x_4130:
        /* <DEDUP_REMOVED lines=13> */
.L_x_4132:
[----:B------:R-:W-:Y:S05]  /*91f0*/  BSYNC.RECONVERGENT B3 ;  /* 0x0000000000037941 */ /* 0x000fea0003800200 */
.L_x_4131:
        /* <DEDUP_REMOVED lines=43> */
.L_x_4129:
[----:B------:R-:W-:Y:S05]  /*94b0*/  BSYNC.RECONVERGENT B2 ;  /* 0x0000000000027941 */ /* 0x000fea0003800200 */
.L_x_4128:
[----:B------:R-:W-:Y:S01]  /*94c0*/  ISETP.NE.AND P2, PT, R60, 0x1, PT ;  /* 0x000000013c00780c */ /* 0x000fe20003f45270 */
[----:B------:R-:W-:Y:S01]  /*94d0*/  HADD2.F32 R49, -RZ, R52.H1_H1 ;  /* 0x30000034ff317230 */ /* 0x000fe20000004100 */
        /* <DEDUP_REMOVED lines=19> */
.L_x_4135:
        /* <DEDUP_REMOVED lines=13> */
.L_x_4137:
[----:B------:R-:W-:Y:S05]  /*96e0*/  BSYNC.RECONVERGENT B3 ;  /* 0x0000000000037941 */ /* 0x000fea0003800200 */
.L_x_4136:
        /* <DEDUP_REMOVED lines=41> */
[----:B------:R-:W-:Y:S02]  /*9980*/  LOP3.LUT R5, R90, UR32, R49, 0x96, !PT ;  /* 0x000000205a057c12 */ /* 0x000fe4000f8e9631 */
[----:B------:R-:W-:-:S07]  /*9990*/  MOV R88, R48 ;  /* 0x0000003000587202 */ /* 0x000fce0000000f00 */
.L_x_4134:
[----:B------:R-:W-:Y:S05]  /*99a0*/  BSYNC.RECONVERGENT B2 ;  /* 0x0000000000027941 */ /* 0x000fea0003800200 */
.L_x_4133:
[----:B------:R-:W-:Y:S01]  /*99b0*/  ISETP.NE.AND P3, PT, R52, 0x1, PT ;  /* 0x000000013400780c */ /* 0x000fe20003f65270 */
[----:B------:R-:W-:Y:S01]  /*99c0*/  HADD2.F32 R49, -RZ, R53.H0_H0 ;  /* 0x20000035ff317230 */ /* 0x000fe20000004100 */
[----:B------:R-:W-:Y:S01]  /*99d0*/  I2FP.F32.U32 R7, R7 ;  /* 0x0000000700077245 */ /* 0x000fe20000201000 */
[----:B------:R-:W-:Y:S03]  /*99e0*/  BSSY.RECONVERGENT B2, `(.L_x_4138) ;  /* 0x000004b000027945 */ /* 0x000fe60003800200 */
[----:B------:R-:W-:Y:S01]  /*99f0*/  FMUL.FTZ R48, R49, R86 ;  /* 0x0000005631307220 */ /* 0x000fe20000410000 */
[----:B------:R-:W-:Y:S01]  /*9a00*/  FFMA.FTZ R7, R7, R50, 1.1641532182693481445e-10 ;  /* 0x2f00000007077423 */ /* 0x000fe20000010032 */
[----:B------:R-:W-:Y:S02]  /*9a10*/  HFMA2 R49, -RZ, RZ, 0, 1.1920928955078125e-07 ;  /* 0x00000002ff317431 */ /* 0x000fe400000001ff */
[----:B------:R-:W-:-:S02]  /*9a20*/  FMUL.FTZ R48, R48, R51 ;  /* 0x0000003330307220 */ /* 0x000fc40000410000 */
        /* <DEDUP_REMOVED lines=13> */
.L_x_4140:
        /* <DEDUP_REMOVED lines=13> */
.L_x_4142:
[----:B------:R-:W-:Y:S05]  /*9bd0*/  BSYNC.RECONVERGENT B3 ;  /* 0x0000000000037941 */ /* 0x000fea0003800200 */
.L_x_4141:
        /* <DEDUP_REMOVED lines=41> */
[----:B------:R-:W-:Y:S01]  /*9e70*/  LOP3.LUT R5, R90, UR32, R49, 0x96, !PT ;  /* 0x000000205a057c12 */ /* 0x000fe2000f8e9631 */
[----:B------:R-:W-:-:S07]  /*9e80*/  HFMA2 R49, -RZ, RZ, 0, 0 ;  /* 0x00000000ff317431 */ /* 0x000fce00000001ff */
.L_x_4139:
[----:B------:R-:W-:Y:S05]  /*9e90*/  BSYNC.RECONVERGENT B2 ;  /* 0x0000000000027941 */ /* 0x000fea0003800200 */
.L_x_4138:
[----:B------:R-:W-:Y:S01]  /*9ea0*/  I2FP.F32.U32 R7, R7 ;  /* 0x0000000700077245 */ /* 0x000fe20000201000 */
[----:B------:R-:W-:Y:S01]  /*9eb0*/  HADD2.F32 R53, -RZ, R53.H1_H1 ;  /* 0x30000035ff357230 */ /* 0x000fe20000004100 */
        /* <DEDUP_REMOVED lines=19> */
.L_x_4145:
        /* <DEDUP_REMOVED lines=13> */
.L_x_4147:
[----:B------:R-:W-:Y:S05]  /*a0c0*/  BSYNC.RECONVERGENT B3 ;  /* 0x0000000000037941 */ /* 0x000fea0003800200 */
.L_x_4146:
        /* <DEDUP_REMOVED lines=39> */
[----:B------:R-:W-:-:S03]  /*a340*/  IMAD.WIDE.U32 R48, R5, -0x2daee0ad, RZ ;  /* 0xd2511f5305307825 */ /* 0x000fc600078e00ff */
[----:B------:R-:W-:Y:S01]  /*a350*/  MOV R88, R48 ;  /* 0x0000003000587202 */ /* 0x000fe20000000f00 */
[----:B------:R-:W-:Y:S01]  /*a360*/  IMAD.MOV.U32 R48, RZ, RZ, RZ ;  /* 0x000000ffff307224 */ /* 0x000fe200078e00ff */
[----:B------:R-:W-:-:S07]  /*a370*/  LOP3.LUT R5, R52, UR32, R49, 0x96, !PT ;  /* 0x0000002034057c12 */ /* 0x000fce000f8e9631 */
.L_x_4144:
[----:B------:R-:W-:Y:S05]  /*a380*/  BSYNC.RECONVERGENT B2 ;  /* 0x0000000000027941 */ /* 0x000fea0003800200 */
.L_x_4143:
[----:B------:R-:W-:Y:S01]  /*a390*/  I2FP.F32.U32 R7, R7 ;  /* 0x0000000700077245 */ /* 0x000fe20000201000 */
[----:B------:R-:W-:Y:S01]  /*a3a0*/  HADD2.F32 R49, -RZ, R54.H0_H0 ;  /* 0x20000036ff317230 */ /* 0x000fe20000004100 */
[----:B------:R-:W-:Y:S01]  /*a3b0*/  ISETP.NE.AND P4, PT, R48, 0x1, PT ;  /* 0x000000013000780c */ /* 0x000fe20003f85270 */
[----:B------:R-:W-:Y:S02]  /*a3c0*/  BSSY.RECONVERGENT B2, `(.L_x_4148) ;  /* 0x000004b000027945 */ /* 0x000fe40003800200 */
[----:B------:R-:W-:Y:S01]  /*a3d0*/  FFMA.FTZ R7, R7, R50, 1.1641532182693481445e-10 ;  /* 0x2f00000007077423 */ /* 0x000fe20000010032 */
[----:B------:R-:W-:Y:S01]  /*a3e0*/  FMUL.FTZ R52, R49, R86 ;  /* 0x0000005631347220 */ /* 0x000fe20000410000 */
[----:B------:R-:W-:-:S03]  /*a3f0*/  HFMA2 R49, -RZ, RZ, 0, 1.1920928955078125e-07 ;  /* 0x00000002ff317431 */ /* 0x000fc600000001ff */
        /* <DEDUP_REMOVED lines=14> */
.L_x_4150:
        /* <DEDUP_REMOVED lines=13> */
.L_x_4152:
[----:B------:R-:W-:Y:S05]  /*a5b0*/  BSYNC.RECONVERGENT B3 ;  /* 0x0000000000037941 */ /* 0x000fea0003800200 */
.L_x_4151:
        /* <DEDUP_REMOVED lines=40> */
[----:B------:R-:W-:Y:S02]  /*a840*/  HFMA2 R49, -RZ, RZ, 0, 0 ;  /* 0x00000000ff317431 */ /* 0x000fe400000001ff */
[----:B------:R-:W-:Y:S01]  /*a850*/  IMAD.MOV.U32 R10, RZ, RZ, R52 ;  /* 0x000000ffff0a7224 */ /* 0x000fe200078e0034 */
[----:B------:R-:W-:-:S07]  /*a860*/  LOP3.LUT R6, R6, UR31, R53, 0x96, !PT ;  /* 0x0000001f06067c12 */ /* 0x000fce000f8e9635 */
.L_x_4149:
[----:B------:R-:W-:Y:S05]  /*a870*/  BSYNC.RECONVERGENT B2 ;  /* 0x0000000000027941 */ /* 0x000fea0003800200 */
.L_x_4148:
        /* <DEDUP_REMOVED lines=21> */
.L_x_4155:
        /* <DEDUP_REMOVED lines=13> */
.L_x_4157:
[----:B------:R-:W-:Y:S05]  /*aaa0*/  BSYNC.RECONVERGENT B3 ;  /* 0x0000000000037941 */ /* 0x000fea0003800200 */
.L_x_4156:
        /* <DEDUP_REMOVED lines=39> */
[----:B------:R-:W-:-:S03]  /*ad20*/  IMAD.WIDE.U32 R48, R10, -0x326172a9, RZ ;  /* 0xcd9e8d570a307825 */ /* 0x000fc600078e00ff */
[----:B------:R-:W-:Y:S01]  /*ad30*/  MOV R10, R48 ;  /* 0x00000030000a7202 */ /* 0x000fe20000000f00 */
[----:B------:R-:W-:Y:S01]  /*ad40*/  IMAD.MOV.U32 R48, RZ, RZ, RZ ;  /* 0x000000ffff307224 */ /* 0x000fe200078e00ff */
[----:B------:R-:W-:-:S07]  /*ad50*/  LOP3.LUT R6, R6, UR31, R49, 0x96, !PT ;  /* 0x0000001f06067c12 */ /* 0x000fce000f8e9631 */
.L_x_4154:
[----:B------:R-:W-:Y:S05]  /*ad60*/  BSYNC.RECONVERGENT B2 ;  /* 0x0000000000027941 */ /* 0x000fea0003800200 */
.L_x_4153:
[----:B------:R-:W-:Y:S01]  /*ad70*/  I2FP.F32.U32 R7, R7 ;  /* 0x0000000700077245 */ /* 0x000fe20000201000 */
[----:B------:R-:W-:Y:S01]  /*ad80*/  HADD2.F32 R49, -RZ, R55.H0_H0 ;  /* 0x20000037ff317230 */ /* 0x000fe20000004100 */
[----:B------:R-:W-:Y:S01]  /*ad90*/  ISETP.NE.AND P6, PT, R48, 0x1, PT ;  /* 0x000000013000780c */ /* 0x000fe20003fc5270 */
[----:B------:R-:W-:Y:S02]  /*ada0*/  BSSY.RECONVERGENT B2, `(.L_x_4158) ;  /* 0x000004d000027945 */ /* 0x000fe40003800200 */
[----:B------:R-:W-:Y:S01]  /*adb0*/  FFMA.FTZ R7, R7, R50, 1.1641532182693481445e-10 ;  /* 0x2f00000007077423 */ /* 0x000fe20000010032 */
[----:B------:R-:W-:-:S04]  /*adc0*/  FMUL.FTZ R52, R49, R86 ;  /* 0x0000005631347220 */ /* 0x000fc80000410000 */
[----:B------:R-:W-:Y:S01]  /*add0*/  FMUL.FTZ R52, R52, R51 ;  /* 0x0000003334347220 */ /* 0x000fe20000410000 */
[----:B------:R-:W-:Y:S01]  /*ade0*/  FSETP.GTU.FTZ.AND P5, PT, R7, R82, PT ;  /* 0x000000520700720b */ /* 0x000fe20003fbc000 */
[----:B------:R-:W-:-:S03]  /*adf0*/  HFMA2 R7, -RZ, RZ, 0, 1.1920928955078125e-07 ;  /* 0x00000002ff077431 */ /* 0x000fc600000001ff */
[----:B------:R-:W-:Y:S01]  /*ae00*/  FSEL R76, R52, RZ, !P5 ;  /* 0x000000ff344c7208 */ /* 0x000fe20006800000 */
[----:B------:R-:W-:Y:S01]  /*ae10*/  IMAD.MOV.U32 R52, RZ, RZ, R10 ;  /* 0x000000ffff347224 */ /* 0x000fe200078e000a */
        /* <DEDUP_REMOVED lines=10> */
.L_x_4160:
        /* <DEDUP_REMOVED lines=15> */
.L_x_4162:
[----:B------:R-:W-:Y:S05]  /*afb0*/  BSYNC.RECONVERGENT B3 ;  /* 0x0000000000037941 */ /* 0x000fea0003800200 */
.L_x_4161:
        /* <DEDUP_REMOVED lines=35> */
[----:B------:R-:W-:-:S04]  /*b1f0*/  HFMA2 R7, -RZ, RZ, 0, 0 ;  /* 0x00000000ff077431 */ /* 0x000fc800000001ff */
[----:B------:R-:W-:-:S05]  /*b200*/  IMAD.WIDE.U32 R48, R48, -0x2daee0ad, RZ ;  /* 0xd2511f5330307825 */ /* 0x000fca00078e00ff */
[----:B------:R-:W-:Y:S01]  /*b210*/  LOP3.LUT R5, R52, UR32, R49, 0x96, !PT ;  /* 0x0000002034057c12 */ /* 0x000fe2000f8e9631 */
[----:B------:R-:W-:Y:S01]  /*b220*/  IMAD.MOV.U32 R52, RZ, RZ, R88 ;  /* 0x000000ffff347224 */ /* 0x000fe200078e0058 */
[----:B------:R-:W-:Y:S01]  /*b230*/  MOV R88, R48 ;  /* 0x0000003000587202 */ /* 0x000fe20000000f00 */
[----:B------:R-:W-:-:S04]  /*b240*/  IMAD.WIDE.U32 R48, R10, -0x326172a9, RZ ;  /* 0xcd9e8d570a307825 */ /* 0x000fc800078e00ff */
[----:B------:R-:W-:Y:S01]  /*b250*/  IMAD.MOV.U32 R10, RZ, RZ, R48 ;  /* 0x000000ffff0a7224 */ /* 0x000fe200078e0030 */
[----:B------:R-:W-:-:S07]  /*b260*/  LOP3.LUT R6, R6, UR31, R49, 0x96, !PT ;  /* 0x0000001f06067c12 */ /* 0x000fce000f8e9631 */
.L_x_4159:
[----:B------:R-:W-:Y:S05]  /*b270*/  BSYNC.RECONVERGENT B2 ;  /* 0x0000000000027941 */ /* 0x000fea0003800200 */
.L_x_4158:
        /* <DEDUP_REMOVED lines=12> */
.L_x_4122:
        /* <DEDUP_REMOVED lines=11> */
[----:B------:R-:W-:Y:S02]  /*b3f0*/  LOP3.LUT R85, R85, R89, R90, 0xfe, !PT ;  /* 0x0000005955557212 */ /* 0x000fe400078efe5a */
[----:B------:R-:W-:Y:S02]  /*b400*/  SEL R90, RZ, 0x1, !P6 ;  /* 0x00000001ff5a7807 */ /* 0x000fe40007000000 */
[----:B------:R-:W-:Y:S01]  /*b410*/  LOP3.LUT R91, R92, R91, RZ, 0xfc, !PT ;  /* 0x0000005b5c5b7212 */ /* 0x000fe200078efcff */
[----:B0-----:R-:W-:Y:S01]  /*b420*/  IMAD.WIDE.U32 R52, R87, 0x10, R52 ;  /* 0x0000001057347825 */ /* 0x001fe200078e0034 */
[----:B------:R-:W-:-:S03]  /*b430*/  LOP3.LUT R90, R85, R90, RZ, 0xfc, !PT ;  /* 0x0000005a555a7212 */ /* 0x000fc600078efcff */
[----:B------:R-:W-:Y:S01]  /*b440*/  IMAD.MOV.U32 R85, RZ, RZ, R88 ;  /* 0x000000ffff557224 */ /* 0x000fe200078e0058 */
[----:B------:R0:W-:Y:S01]  /*b450*/  STG.E.128 desc[UR8][R52.64], R48 ;  /* 0x0000003034007986 */ /* 0x0001e2000c101d08 */
[C---:B-1----:R-:W-:Y:S01]  /*b460*/  IMAD.WIDE.U32 R54, R87.reuse, 0x8, R54 ;  /* 0x0000000857367825 */ /* 0x042fe200078e0036 */
[----:B------:R-:W-:-:S04]  /*b470*/  IADD3 R87, PT, PT, R87, 0x20, RZ ;  /* 0x0000002057577810 */ /* 0x000fc80007ffe0ff */
[----:B------:R0:W-:Y:S03]  /*b480*/  STG.E.64 desc[UR8][R54.64], R90 ;  /* 0x0000005a36007986 */ /* 0x0001e6000c101b08 */
.L_x_4080:
[----:B------:R-:W-:Y:S05]  /*b490*/  BSYNC.RECONVERGENT B1 ;  /* 0x0000000000017941 */ /* 0x000fea0003800200 */
.L_x_4079:
        /* <DEDUP_REMOVED lines=29> */
.L_x_4168:
        /* <DEDUP_REMOVED lines=13> */
.L_x_4170:
[----:B------:R-:W-:Y:S05]  /*b740*/  BSYNC.RECONVERGENT B3 ;  /* 0x0000000000037941 */ /* 0x000fea0003800200 */
.L_x_4169:
        /* <DEDUP_REMOVED lines=42> */
.L_x_4167:
[----:B------:R-:W-:Y:S05]  /*b9f0*/  BSYNC.RECONVERGENT B2 ;  /* 0x0000000000027941 */ /* 0x000fea0003800200 */
.L_x_4166:
[----:B------:R-:W0:Y:S01]  /*ba00*/  LDC R90, c[0x0][0x408] ;  /* 0x00010200ff5a7b82 */ /* 0x000e220000000800 */
[----:B------:R-:W-:Y:S01]  /*ba10*/  I2FP.F32.U32 R12, R12 ;  /* 0x0000000c000c7245 */ /* 0x000fe20000201000 */
[----:B------:R-:W-:Y:S02]  /*ba20*/  HFMA2 R83, -RZ, RZ, 0.1171875, 0 ;  /* 0x2f800000ff537431 */ /* 0x000fe400000001ff */
[----:B-----5:R-:W-:Y:S01]  /*ba30*/  HADD2.F32 R7, -RZ, R52.H0_H0 ;  /* 0x20000034ff077230 */ /* 0x020fe20000004100 */
[----:B------:R-:W-:Y:S01]  /*ba40*/  ISETP.NE.AND P1, PT, R61, 0x1, PT ;  /* 0x000000013d00780c */ /* 0x000fe20003f25270 */
[----:B------:R-:W-:Y:S01]  /*ba50*/  BSSY.RECONVERGENT B2, `(.L_x_4171) ;  /* 0x000004f000027945 */ /* 0x000fe20003800200 */
[----:B------:R-:W-:Y:S02]  /*ba60*/  IMAD.MOV.U32 R69, RZ, RZ, 0x2 ;  /* 0x00000002ff457424 */ /* 0x000fe400078e00ff */
[----:B------:R-:W-:Y:S01]  /*ba70*/  FFMA.FTZ R12, R12, R83, 1.1641532182693481445e-10 ;  /* 0x2f0000000c0c7423 */ /* 0x000fe20000010053 */
[----:B------:R-:W1:Y:S01]  /*ba80*/  LDC R89, c[0x0][0x404] ;  /* 0x00010100ff597b82 */ /* 0x000e620000000800 */
[----:B------:R-:W-:-:S04]  /*ba90*/  FMUL.FTZ R7, R7, R86 ;  /* 0x0000005607077220 */ /* 0x000fc80000410000 */
[----:B0-----:R-:W-:Y:S01]  /*baa0*/  FMUL.FTZ R7, R7, R90 ;  /* 0x0000005a07077220 */ /* 0x001fe20000410000 */
[----:B-1----:R-:W-:Y:S01]  /*bab0*/  FSETP.GTU.FTZ.AND P0, PT, R12, R89, PT ;  /* 0x000000590c00720b */ /* 0x002fe20003f1c000 */
[----:B------:R-:W-:-:S03]  /*bac0*/  HADD2.F32 R12, -RZ, R48.H0_H0 ;  /* 0x20000030ff0c7230 */ /* 0x000fc60000004100 */
        /* <DEDUP_REMOVED lines=14> */
.L_x_4173:
        /* <DEDUP_REMOVED lines=13> */
.L_x_4175:
[----:B------:R-:W-:Y:S05]  /*bc80*/  BSYNC.RECONVERGENT B3 ;  /* 0x0000000000037941 */ /* 0x000fea0003800200 */
.L_x_4174:
        /* <DEDUP_REMOVED lines=43> */
.L_x_4172:
[----:B------:R-:W-:Y:S05]  /*bf40*/  BSYNC.RECONVERGENT B2 ;  /* 0x0000000000027941 */ /* 0x000fea0003800200 */
.L_x_4171:
[----:B------:R-:W-:Y:S01]  /*bf50*/  I2FP.F32.U32 R62, R7 ;  /* 0x00000007003e7245 */ /* 0x000fe20000201000 */
[----:B------:R-:W-:Y:S01]  /*bf60*/  HADD2.F32 R7, -RZ, R52.H1_H1 ;  /* 0x30000034ff077230 */ /* 0x000fe20000004100 */
[----:B------:R-:W-:Y:S01]  /*bf70*/  ISETP.NE.AND P1, PT, R69, 0x1, PT ;  /* 0x000000014500780c */ /* 0x000fe20003f25270 */
[----:B------:R-:W-:Y:S01]  /*bf80*/  HADD2.F32 R48, -RZ, R48.H1_H1 ;  /* 0x30000030ff307230 */ /* 0x000fe20000004100 */
[----:B------:R-:W-:Y:S01]  /*bf90*/  BSSY.RECONVERGENT B2, `(.L_x_4176) ;  /* 0x000004c000027945 */ /* 0x000fe20003800200 */
[----:B------:R-:W-:Y:S01]  /*bfa0*/  FFMA.FTZ R62, R62, R83, 1.1641532182693481445e-10 ;  /* 0x2f0000003e3e7423 */ /* 0x000fe20000010053 */
[----:B------:R-:W-:Y:S01]  /*bfb0*/  FMUL.FTZ R7, R7, R86 ;  /* 0x0000005607077220 */ /* 0x000fe20000410000 */
[----:B------:R-:W-:-:S03]  /*bfc0*/  HFMA2 R52, -RZ, RZ, 0, 1.1920928955078125e-07 ;  /* 0x00000002ff347431 */ /* 0x000fc600000001ff */
        /* <DEDUP_REMOVED lines=15> */
.L_x_4178:
        /* <DEDUP_REMOVED lines=13> */
.L_x_4180:
[----:B------:R-:W-:Y:S05]  /*c190*/  BSYNC.RECONVERGENT B3 ;  /* 0x0000000000037941 */ /* 0x000fea0003800200 */
.L_x_4179:
        /* <DEDUP_REMOVED lines=43> */
.L_x_4177:
[----:B------:R-:W-:Y:S05]  /*c450*/  BSYNC.RECONVERGENT B2 ;  /* 0x0000000000027941 */ /* 0x000fea0003800200 */
.L_x_4176:
[----:B------:R-:W-:Y:S01]  /*c460*/  I2FP.F32.U32 R48, R7 ;  /* 0x0000000700307245 */ /* 0x000fe20000201000 */
[----:B------:R-:W-:Y:S01]  /*c470*/  HADD2.F32 R7, -RZ, R53.H0_H0 ;  /* 0x20000035ff077230 */ /* 0x000fe20000004100 */
[----:B------:R-:W-:Y:S01]  /*c480*/  ISETP.NE.AND P2, PT, R52, 0x1, PT ;  /* 0x000000013400780c */ /* 0x000fe20003f45270 */
[----:B------:R-:W-:Y:S01]  /*c490*/  HADD2.F32 R62, -RZ, R49.H0_H0 ;  /* 0x20000031ff3e7230 */ /* 0x000fe20000004100 */
[----:B------:R-:W-:Y:S01]  /*c4a0*/  BSSY.RECONVERGENT B2, `(.L_x_4181) ;  /* 0x000004c000027945 */ /* 0x000fe20003800200 */
[----:B------:R-:W-:Y:S01]  /*c4b0*/  FFMA.FTZ R48, R48, R83, 1.1641532182693481445e-10 ;  /* 0x2f00000030307423 */ /* 0x000fe20000010053 */
[----:B------:R-:W-:Y:S01]  /*c4c0*/  FMUL.FTZ R7, R7, R86 ;  /* 0x0000005607077220 */ /* 0x000fe20000410000 */
[----:B------:R-:W-:-:S03]  /*c4d0*/  IMAD.MOV.U32 R70, RZ, RZ, 0x2 ;  /* 0x00000002ff467424 */ /* 0x000fc600078e00ff */
        /* <DEDUP_REMOVED lines=15> */
.L_x_4183:
        /* <DEDUP_REMOVED lines=13> */
.L_x_4185:
[----:B------:R-:W-:Y:S05]  /*c6a0*/  BSYNC.RECONVERGENT B3 ;  /* 0x0000000000037941 */ /* 0x000fea0003800200 */
.L_x_4184:
        /* <DEDUP_REMOVED lines=40> */
[----:B------:R-:W-:-:S04]  /*c930*/  MOV R88, R92 ;  /* 0x0000005c00587202 */ /* 0x000fc80000000f00 */
[----:B------:R-:W-:Y:S02]  /*c940*/  LOP3.LUT R6, R6, UR31, R95, 0x96, !PT ;  /* 0x0000001f06067c12 */ /* 0x000fe4000f8e965f */
[----:B------:R-:W-:-:S07]  /*c950*/  MOV R10, R94 ;  /* 0x0000005e000a7202 */ /* 0x000fce0000000f00 */
.L_x_4182:
[----:B------:R-:W-:Y:S05]  /*c960*/  BSYNC.RECONVERGENT B2 ;  /* 0x0000000000027941 */ /* 0x000fea0003800200 */
.L_x_4181:
[----:B------:R-:W-:Y:S01]  /*c970*/  I2FP.F32.U32 R48, R7 ;  /* 0x0000000700307245 */ /* 0x000fe20000201000 */
[----:B------:R-:W-:Y:S01]  /*c980*/  HADD2.F32 R53, -RZ, R53.H1_H1 ;  /* 0x30000035ff357230 */ /* 0x000fe20000004100 */
[----:B------:R-:W-:Y:S01]  /*c990*/  ISETP.NE.AND P3, PT, R70, 0x1, PT ;  /* 0x000000014600780c */ /* 0x000fe20003f65270 */
[----:B------:R-:W-:Y:S01]  /*c9a0*/  BSSY.RECONVERGENT B2, `(.L_x_4186) ;  /* 0x000004d000027945 */ /* 0x000fe20003800200 */
[----:B------:R-:W-:Y:S02]  /*c9b0*/  IMAD.MOV.U32 R7, RZ, RZ, R10 ;  /* 0x000000ffff077224 */ /* 0x000fe400078e000a */
[----:B------:R-:W-:Y:S01]  /*c9c0*/  FFMA.FTZ R48, R48, R83, 1.1641532182693481445e-10 ;  /* 0x2f00000030307423 */ /* 0x000fe20000010053 */
[----:B------:R-:W-:-:S04]  /*c9d0*/  FMUL.FTZ R53, R53, R86 ;  /* 0x0000005635357220 */ /* 0x000fc80000410000 */
[----:B------:R-:W-:Y:S01]  /*c9e0*/  FMUL.FTZ R53, R53, R90 ;  /* 0x0000005a35357220 */ /* 0x000fe20000410000 */
[----:B------:R-:W-:Y:S01]  /*c9f0*/  FSETP.GTU.FTZ.AND P2, PT, R48, R89, PT ;  /* 0x000000593000720b */ /* 0x000fe20003f5c000 */
[----:B------:R-:W-:Y:S02]  /*ca00*/  HADD2.F32 R48, -RZ, R49.H1_H1 ;  /* 0x30000031ff307230 */ /* 0x000fe40000004100 */
[----:B------:R-:W-:Y:S01]  /*ca10*/  HFMA2 R49, -RZ, RZ, 0, 1.1920928955078125e-07 ;  /* 0x00000002ff317431 */ /* 0x000fe200000001ff */
        /* <DEDUP_REMOVED lines=12> */
.L_x_4188:
        /* <DEDUP_REMOVED lines=13> */
.L_x_4190:
[----:B------:R-:W-:Y:S05]  /*cbb0*/  BSYNC.RECONVERGENT B3 ;  /* 0x0000000000037941 */ /* 0x000fea0003800200 */
.L_x_4189:
        /* <DEDUP_REMOVED lines=43> */
.L_x_4187:
[----:B------:R-:W-:Y:S05]  /*ce70*/  BSYNC.RECONVERGENT B2 ;  /* 0x0000000000027941 */ /* 0x000fea0003800200 */
.L_x_4186:
[----:B------:R-:W-:Y:S01]  /*ce80*/  I2FP.F32.U32 R48, R7 ;  /* 0x0000000700307245 */ /* 0x000fe20000201000 */
[----:B------:R-:W-:Y:S01]  /*ce90*/  HADD2.F32 R7, -RZ, R54.H0_H0 ;  /* 0x20000036ff077230 */ /* 0x000fe20000004100 */
[----:B------:R-:W-:Y:S01]  /*cea0*/  ISETP.NE.AND P4, PT, R49, 0x1, PT ;  /* 0x000000013100780c */ /* 0x000fe20003f85270 */
[----:B------:R-:W-:Y:S01]  /*ceb0*/  HADD2.F32 R70, -RZ, R50.H0_H0 ;  /* 0x20000032ff467230 */ /* 0x000fe20000004100 */
[----:B------:R-:W-:Y:S01]  /*cec0*/  BSSY.RECONVERGENT B2, `(.L_x_4191) ;  /* 0x000004c000027945 */ /* 0x000fe20003800200 */
[----:B------:R-:W-:Y:S01]  /*ced0*/  FFMA.FTZ R48, R48, R83, 1.1641532182693481445e-10 ;  /* 0x2f00000030307423 */ /* 0x000fe20000010053 */
[----:B------:R-:W-:-:S04]  /*cee0*/  FMUL.FTZ R7, R7, R86 ;  /* 0x0000005607077220 */ /* 0x000fc80000410000 */
[----:B------:R-:W-:Y:S01]  /*cef0*/  FMUL.FTZ R7, R7, R90 ;  /* 0x0000005a07077220 */ /* 0x000fe20000410000 */
[----:B------:R-:W-:Y:S01]  /*cf00*/  FSETP.GTU.FTZ.AND P3, PT, R48, R89, PT ;  /* 0x000000593000720b */ /* 0x000fe20003f7c000 */
[----:B------:R-:W-:-:S03]  /*cf10*/  IMAD.MOV.U32 R48, RZ, RZ, 0x2 ;  /* 0x00000002ff307424 */ /* 0x000fc600078e00ff */
        /* <DEDUP_REMOVED lines=13> */
.L_x_4193:
        /* <DEDUP_REMOVED lines=13> */
.L_x_4195:
[----:B------:R-:W-:Y:S05]  /*d0c0*/  BSYNC.RECONVERGENT B3 ;  /* 0x0000000000037941 */ /* 0x000fea0003800200 */
.L_x_4194:
        /* <DEDUP_REMOVED lines=43> */
.L_x_4192:
[----:B------:R-:W-:Y:S05]  /*d380*/  BSYNC.RECONVERGENT B2 ;  /* 0x0000000000027941 */ /* 0x000fea0003800200 */
.L_x_4191:
        /* <DEDUP_REMOVED lines=23> */
.L_x_4198:
        /* <DEDUP_REMOVED lines=13> */
.L_x_4200:
[----:B------:R-:W-:Y:S05]  /*d5d0*/  BSYNC.RECONVERGENT B3 ;  /* 0x0000000000037941 */ /* 0x000fea0003800200 */
.L_x_4199:
        /* <DEDUP_REMOVED lines=42> */
[----:B------:R-:W-:-:S07]  /*d880*/  HFMA2 R49, -RZ, RZ, 0, 0 ;  /* 0x00000000ff317431 */ /* 0x000fce00000001ff */
.L_x_4197:
[----:B------:R-:W-:Y:S05]  /*d890*/  BSYNC.RECONVERGENT B2 ;  /* 0x0000000000027941 */ /* 0x000fea0003800200 */
.L_x_4196:
        /* <DEDUP_REMOVED lines=8> */
[----:B------:R-:W-:Y:S02]  /*d920*/  FSETP.GTU.FTZ.AND P5, PT, R48, R89, PT ;  /* 0x000000593000720b */ /* 0x000fe40003fbc000 */
        /* <DEDUP_REMOVED lines=14> */
.L_x_4203:
        /* <DEDUP_REMOVED lines=15> */
.L_x_4205:
[----:B------:R-:W-:Y:S05]  /*db00*/  BSYNC.RECONVERGENT B3 ;  /* 0x0000000000037941 */ /* 0x000fea0003800200 */
.L_x_4204:
        /* <DEDUP_REMOVED lines=40> */
[----:B------:R-:W-:Y:S02]  /*dd90*/  LOP3.LUT R5, R48, UR32, R93, 0x96, !PT ;  /* 0x0000002030057c12 */ /* 0x000fe4000f8e965d */
[----:B------:R-:W-:Y:S01]  /*dda0*/  MOV R48, R88 ;  /* 0x0000005800307202 */ /* 0x000fe20000000f00 */
[----:B------:R-:W-:-:S07]  /*ddb0*/  IMAD.MOV.U32 R88, RZ, RZ, R92 ;  /* 0x000000ffff587224 */ /* 0x000fce00078e005c */
.L_x_4202:
[----:B------:R-:W-:Y:S05]  /*ddc0*/  BSYNC.RECONVERGENT B2 ;  /* 0x0000000000027941 */ /* 0x000fea0003800200 */
.L_x_4201:
        /* <DEDUP_REMOVED lines=15> */
.L_x_4165:
        /* <DEDUP_REMOVED lines=16> */
.L_x_4209:
        /* <DEDUP_REMOVED lines=13> */
.L_x_4211:
[----:B------:R-:W-:Y:S05]  /*e090*/  BSYNC.RECONVERGENT B3 ;  /* 0x0000000000037941 */ /* 0x000fea0003800200 */
.L_x_4210:
        /* <DEDUP_REMOVED lines=42> */
.L_x_4208:
[----:B------:R-:W-:Y:S05]  /*e340*/  BSYNC.RECONVERGENT B2 ;  /* 0x0000000000027941 */ /* 0x000fea0003800200 */
.L_x_4207:
        /* <DEDUP_REMOVED lines=9> */
[----:B------:R-:W-:Y:S01]  /*e3e0*/  FMUL.FTZ R48, R49, R86 ;  /* 0x0000005631307220 */ /* 0x000fe20000410000 */
[----:B------:R-:W-:Y:S01]  /*e3f0*/  IMAD.MOV.U32 R7, RZ, RZ, R10 ;  /* 0x000000ffff077224 */ /* 0x000fe200078e000a */
[----:B0-----:R-:W-:-:S04]  /*e400*/  FSETP.GTU.FTZ.AND P0, PT, R12, R83, PT ;  /* 0x000000530c00720b */ /* 0x001fc80003f1c000 */
        /* <DEDUP_REMOVED lines=13> */
.L_x_4214:
        /* <DEDUP_REMOVED lines=13> */
.L_x_4216:
[----:B------:R-:W-:Y:S05]  /*e5b0*/  BSYNC.RECONVERGENT B3 ;  /* 0x0000000000037941 */ /* 0x000fea0003800200 */
.L_x_4215:
        /* <DEDUP_REMOVED lines=43> */
.L_x_4213:
[----:B------:R-:W-:Y:S05]  /*e870*/  BSYNC.RECONVERGENT B2 ;  /* 0x0000000000027941 */ /* 0x000fea0003800200 */
.L_x_4212:
[----:B------:R-:W-:Y:S01]  /*e880*/  ISETP.NE.AND P2, PT, R62, 0x1, PT ;  /* 0x000000013e00780c */ /* 0x000fe20003f45270 */
[----:B------:R-:W-:Y:S01]  /*e890*/  HADD2.F32 R49, -RZ, R52.H1_H1 ;  /* 0x30000034ff317230 */ /* 0x000fe20000004100 */
[----:B------:R-:W-:Y:S01]  /*e8a0*/  I2FP.F32.U32 R7, R7 ;  /* 0x0000000700077245 */ /* 0x000fe20000201000 */
[----:B------:R-:W-:Y:S01]  /*e8b0*/  BSSY.RECONVERGENT B2, `(.L_x_4217) ;  /* 0x000004b000027945 */ /* 0x000fe20003800200 */
[----:B------:R-:W-:Y:S02]  /*e8c0*/  IMAD.MOV.U32 R69, RZ, RZ, 0x2 ;  /* 0x00000002ff457424 */ /* 0x000fe400078e00ff */
[----:B------:R-:W-:Y:S01]  /*e8d0*/  FMUL.FTZ R52, R49, R86 ;  /* 0x0000005631347220 */ /* 0x000fe20000410000 */
[----:B------:R-:W-:Y:S01]  /*e8e0*/  FFMA.FTZ R48, R7, R50, 1.1641532182693481445e-10 ;  /* 0x2f00000007307423 */ /* 0x000fe20000010032 */
[----:B------:R-:W-:Y:S02]  /*e8f0*/  MOV R7, R10 ;  /* 0x0000000a00077202 */ /* 0x000fe40000000f00 */
        /* <DEDUP_REMOVED lines=13> */
.L_x_4219:
        /* <DEDUP_REMOVED lines=13> */
.L_x_4221:
[----:B------:R-:W-:Y:S05]  /*eaa0*/  BSYNC.RECONVERGENT B3 ;  /* 0x0000000000037941 */ /* 0x000fea0003800200 */
.L_x_4220:
        /* <DEDUP_REMOVED lines=43> */
.L_x_4218:
[----:B------:R-:W-:Y:S05]  /*ed60*/  BSYNC.RECONVERGENT B2 ;  /* 0x0000000000027941 */ /* 0x000fea0003800200 */
.L_x_4217:
        /* <DEDUP_REMOVED lines=21> */
.L_x_4224:
        /* <DEDUP_REMOVED lines=13> */
.L_x_4226:
[----:B------:R-:W-:Y:S05]  /*ef90*/  BSYNC.RECONVERGENT B3 ;  /* 0x0000000000037941 */ /* 0x000fea0003800200 */
.L_x_4225:
        /* <DEDUP_REMOVED lines=43> */
.L_x_4223:
[----:B------:R-:W-:Y:S05]  /*f250*/  BSYNC.RECONVERGENT B2 ;  /* 0x0000000000027941 */ /* 0x000fea0003800200 */
.L_x_4222:
        /* <DEDUP_REMOVED lines=21> */
.L_x_4229:
        /* <DEDUP_REMOVED lines=13> */
.L_x_4231:
[----:B------:R-:W-:Y:S05]  /*f480*/  BSYNC.RECONVERGENT B3 ;  /* 0x0000000000037941 */ /* 0x000fea0003800200 */
.L_x_4230:
        /* <DEDUP_REMOVED lines=40> */
[----:B------:R-:W-:Y:S01]  /*f710*/  LOP3.LUT R5, R52, UR32, R49, 0x96, !PT ;  /* 0x0000002034057c12 */ /* 0x000fe2000f8e9631 */
[----:B------:R-:W-:Y:S01]  /*f720*/  IMAD.MOV.U32 R52, RZ, RZ, RZ ;  /* 0x000000ffff347224 */ /* 0x000fe200078e00ff */
[----:B------:R-:W-:-:S07]  /*f730*/  MOV R88, R48 ;  /* 0x0000003000587202 */ /* 0x000fce0000000f00 */
.L_x_4228:
[----:B------:R-:W-:Y:S05]  /*f740*/  BSYNC.RECONVERGENT B2 ;  /* 0x0000000000027941 */ /* 0x000fea0003800200 */
.L_x_4227:
        /* <DEDUP_REMOVED lines=21> */
.L_x_4234:
        /* <DEDUP_REMOVED lines=13> */
.L_x_4236:
[----:B------:R-:W-:Y:S05]  /*f970*/  BSYNC.RECONVERGENT B3 ;  /* 0x0000000000037941 */ /* 0x000fea0003800200 */
.L_x_4235:
        /* <DEDUP_REMOVED lines=43> */
.L_x_4233:
[----:B------:R-:W-:Y:S05]  /*fc30*/  BSYNC.RECONVERGENT B2 ;  /* 0x0000000000027941 */ /* 0x000fea0003800200 */
.L_x_4232:
        /* <DEDUP_REMOVED lines=21> */
.L_x_4239:
        /* <DEDUP_REMOVED lines=13> */
.L_x_4241:
[----:B------:R-:W-:Y:S05]  /*fe60*/  BSYNC.RECONVERGENT B3 ;  /* 0x0000000000037941 */ /* 0x000fea0003800200 */
.L_x_4240:
        /* <DEDUP_REMOVED lines=43> */
.L_x_4238:
[----:B------:R-:W-:Y:S05]  /*10120*/  BSYNC.RECONVERGENT B2 ;  /* 0x0000000000027941 */ /* 0x000fea0003800200 */
.L_x_4237:
        /* <DEDUP_REMOVED lines=21> */
.L_x_4244:
        /* <DEDUP_REMOVED lines=15> */
.L_x_4246:
[----:B------:R-:W-:Y:S05]  /*10370*/  BSYNC.RECONVERGENT B3 ;  /* 0x0000000000037941 */ /* 0x000fea0003800200 */
.L_x_4245:
        /* <DEDUP_REMOVED lines=43> */
.L_x_4243:
[----:B------:R-:W-:Y:S05]  /*10630*/  BSYNC.RECONVERGENT B2 ;  /* 0x0000000000027941 */ /* 0x000fea0003800200 */
.L_x_4242:
        /* <DEDUP_REMOVED lines=12> */
.L_x_4206:
[----:B------:R-:W0:Y:S01]  /*10700*/  LDC.64 R52, c[0x0][0x3a8] ;  /* 0x0000ea00ff347b82 */ /* 0x000e220000000a00 */
[----:B------:R-:W-:Y:S02]  /*10710*/  SEL R89, RZ, 0x1000000, !P6 ;  /* 0x01000000ff597807 */ /* 0x000fe40007000000 */
[----:B------:R-:W-:Y:S02]  /*10720*/  SEL R90, RZ, 0x10000, !P5 ;  /* 0x00010000ff5a7807 */ /* 0x000fe40006800000 */
[----:B------:R-:W-:Y:S02]  /*10730*/  SEL R92, RZ, 0x100, !P4 ;  /* 0x00000100ff5c7807 */ /* 0x000fe40006000000 */
[----:B------:R-:W-:Y:S01]  /*10740*/  ISETP.NE.AND P6, PT, R85, RZ, PT ;  /* 0x000000ff5500720c */ /* 0x000fe20003fc5270 */
[----:B------:R-:W1:Y:S01]  /*10750*/  LDC.64 R54, c[0x0][0x3b0] ;  /* 0x0000ec00ff367b82 */ /* 0x000e620000000a00 */
[----:B------:R-:W-:Y:S02]  /*10760*/  LOP3.LUT R92, R92, R89, R90, 0xfe, !PT ;  /* 0x000000595c5c7212 */ /* 0x000fe400078efe5a */
[----:B------:R-:W-:-:S02]  /*10770*/  SEL R85, RZ, 0x1000000, !P2 ;  /* 0x01000000ff557807 */ /* 0x000fc40005000000 */
        /* <DEDUP_REMOVED lines=13> */
.L_x_4164:
[----:B------:R-:W-:Y:S05]  /*10850*/  BSYNC.RECONVERGENT B1 ;  /* 0x0000000000017941 */ /* 0x000fea0003800200 */
.L_x_4163:
[----:B------:R-:W-:Y:S01]  /*10860*/  ISETP.GE.U32.AND P0, PT, R0, 0x80, PT ;  /* 0x000000800000780c */ /* 0x000fe20003f06070 */
[----:B------:R-:W-:-:S12]  /*10870*/  BSSY.RECONVERGENT B1, `(.L_x_4247) ;  /* 0x000053c000017945 */ /* 0x000fd80003800200 */
[----:B------:R-:W-:Y:S05]  /*10880*/  @!P0 BRA `(.L_x_4248) ;  /* 0x0000005000e88947 */ /* 0x000fea0003800000 */
[----:B0-----:R-:W0:Y:S02]  /*10890*/  LDC.64 R48, c[0x0][0x390] ;  /* 0x0000e400ff307b82 */ /* 0x001e240000000a00 */
        /* <DEDUP_REMOVED lines=24> */
.L_x_4252:
        /* <DEDUP_REMOVED lines=13> */
.L_x_4254:
[----:B------:R-:W-:Y:S05]  /*10af0*/  BSYNC.RECONVERGENT B3 ;  /* 0x0000000000037941 */ /* 0x000fea0003800200 */
.L_x_4253:
        /* <DEDUP_REMOVED lines=42> */
.L_x_4251:
[----:B------:R-:W-:Y:S05]  /*10da0*/  BSYNC.RECONVERGENT B2 ;  /* 0x0000000000027941 */ /* 0x000fea0003800200 */
.L_x_4250:
        /* <DEDUP_REMOVED lines=11> */
[----:B-1----:R-:W-:-:S04]  /*10e60*/  FSETP.GTU.FTZ.AND P1, PT, R13, R84, PT ;  /* 0x000000540d00720b */ /* 0x002fc80003f3c000 */
[----:B------:R-:W-:Y:S01]  /*10e70*/  FSEL R13, R64, RZ, !P1 ;  /* 0x000000ff400d7208 */ /* 0x000fe20004800000 */
[----:B------:R-:W-:Y:S01]  /*10e80*/  HADD2.F32 R64, -RZ, R48.H0_H0 ;  /* 0x20000030ff407230 */ /* 0x000fe20000004100 */
[----:B------:R-:W-:-:S04]  /*10e90*/  PLOP3.LUT P1, PT, P1, PT, PT, 0x8, 0x80 ;  /* 0x000000000080781c */ /* 0x000fc80000f2e170 */
        /* <DEDUP_REMOVED lines=12> */
.L_x_4257:
        /* <DEDUP_REMOVED lines=13> */
.L_x_4259:
[----:B------:R-:W-:Y:S05]  /*11030*/  BSYNC.RECONVERGENT B3 ;  /* 0x0000000000037941 */ /* 0x000fea0003800200 */
.L_x_4258:
[----:B------:R-:W-:Y:S01]  /*11040*/  LOP3.LUT R90, R8, UR7, R93, 0x96, !PT ;  /* 0x00000007085a7c12 */ /* 0x000fe2000f8e965d */
[----:B------:R-:W-:-:S04]  /*11050*/  IMAD.WIDE.U32 R94, R2, -0x326172a9, RZ ;  /* 0xcd9e8d57025e7825 */ /* 0x000fc800078e00ff */
[----:B------:R-:W-:Y:S01]  /*11060*/  IMAD.WIDE.U32 R90, R90, -0x326172a9, RZ ;  /* 0xcd9e8d575a5a7825 */ /* 0x000fe200078e00ff */
[----:B------:R-:W-:-:S03]  /*11070*/  LOP3.LUT R95, R4, UR6, R95, 0x96, !PT ;  /* 0x00000006045f7c12 */ /* 0x000fc6000f8e965f */
[----:B------:R-:W-:Y:S01]  /*11080*/  IMAD.MOV.U32 R64, RZ, RZ, R88 ;  /* 0x000000ffff407224 */ /* 0x000fe200078e0058 */
[----:B------:R-:W-:Y:S01]  /*11090*/  LOP3.LUT R93, R94, UR15, R91, 0x96, !PT ;  /* 0x0000000f5e5d7c12 */ /* 0x000fe2000f8e965b */
[----:B------:R-:W-:-:S04]  /*110a0*/  IMAD.WIDE.U32 R94, R95, -0x2daee0ad, RZ ;  /* 0xd2511f535f5e7825 */ /* 0x000fc800078e00ff */
        /* <DEDUP_REMOVED lines=34> */
[----:B------:R-:W-:Y:S02]  /*112d0*/  LOP3.LUT R5, R92, UR32, R91, 0x96, !PT ;  /* 0x000000205c057c12 */ /* 0x000fe4000f8e965b */
[----:B------:R-:W-:-:S07]  /*112e0*/  MOV R88, R90 ;  /* 0x0000005a00587202 */ /* 0x000fce0000000f00 */
.L_x_4256:
[----:B------:R-:W-:Y:S05]  /*112f0*/  BSYNC.RECONVERGENT B2 ;  /* 0x0000000000027941 */ /* 0x000fea0003800200 */
.L_x_4255:
[----:B------:R-:W-:Y:S01]  /*11300*/  I2FP.F32.U32 R64, R64 ;  /* 0x0000004000407245 */ /* 0x000fe20000201000 */
[----:B------:R-:W-:Y:S01]  /*11310*/  HADD2.F32 R71, -RZ, R52.H1_H1 ;  /* 0x30000034ff477230 */ /* 0x000fe20000004100 */
[----:B------:R-:W-:Y:S01]  /*11320*/  ISETP.NE.AND P1, PT, R72, 0x1, PT ;  /* 0x000000014800780c */ /* 0x000fe20003f25270 */
[----:B------:R-:W-:Y:S01]  /*11330*/  BSSY.RECONVERGENT B2, `(.L_x_4260) ;  /* 0x000004e000027945 */ /* 0x000fe20003800200 */
[----:B------:R-:W-:Y:S02]  /*11340*/  HFMA2 R80, -RZ, RZ, 0, 1.1920928955078125e-07 ;  /* 0x00000002ff507431 */ /* 0x000fe400000001ff */
[----:B------:R-:W-:Y:S01]  /*11350*/  FFMA.FTZ R63, R64, R7, 1.1641532182693481445e-10 ;  /* 0x2f000000403f7423 */ /* 0x000fe20000010007 */
[----:B------:R-:W-:-:S04]  /*11360*/  FMUL.FTZ R52, R71, R86 ;  /* 0x0000005647347220 */ /* 0x000fc80000410000 */
[----:B------:R-:W-:Y:S01]  /*11370*/  FMUL.FTZ R52, R52, R89 ;  /* 0x0000005934347220 */ /* 0x000fe20000410000 */
[----:B------:R-:W-:Y:S01]  /*11380*/  FSETP.GTU.FTZ.AND P2, PT, R63, R84, PT ;  /* 0x000000543f00720b */ /* 0x000fe20003f5c000 */
[----:B------:R-:W-:Y:S02]  /*11390*/  HADD2.F32 R63, -RZ, R48.H1_H1 ;  /* 0x30000030ff3f7230 */ /* 0x000fe40000004100 */
[----:B------:R-:W-:Y:S01]  /*113a0*/  IMAD.MOV.U32 R48, RZ, RZ, R10 ;  /* 0x000000ffff307224 */ /* 0x000fe200078e000a */
        /* <DEDUP_REMOVED lines=13> */
.L_x_4262:
        /* <DEDUP_REMOVED lines=13> */
.L_x_4264:
[----:B------:R-:W-:Y:S05]  /*11550*/  BSYNC.RECONVERGENT B3 ;  /* 0x0000000000037941 */ /* 0x000fea0003800200 */
.L_x_4263:
[----:B------:R-:W-:Y:S01]  /*11560*/  LOP3.LUT R90, R8, UR7, R93, 0x96, !PT ;  /* 0x00000007085a7c12 */ /* 0x000fe2000f8e965d */
[----:B------:R-:W-:-:S04]  /*11570*/  IMAD.WIDE.U32 R94, R2, -0x326172a9, RZ ;  /* 0xcd9e8d57025e7825 */ /* 0x000fc800078e00ff */
[----:B------:R-:W-:Y:S01]  /*11580*/  HFMA2 R80, -RZ, RZ, 0, 0 ;  /* 0x00000000ff507431 */ /* 0x000fe200000001ff */
[----:B------:R-:W-:Y:S01]  /*11590*/  MOV R48, R88 ;  /* 0x0000005800307202 */ /* 0x000fe20000000f00 */
        /* <DEDUP_REMOVED lines=38> */
[----:B------:R-:W-:-:S07]  /*11800*/  LOP3.LUT R5, R92, UR32, R91, 0x96, !PT ;  /* 0x000000205c057c12 */ /* 0x000fce000f8e965b */
.L_x_4261:
[----:B------:R-:W-:Y:S05]  /*11810*/  BSYNC.RECONVERGENT B2 ;  /* 0x0000000000027941 */ /* 0x000fea0003800200 */
.L_x_4260:
[----:B------:R-:W-:Y:S01]  /*11820*/  I2FP.F32.U32 R48, R48 ;  /* 0x0000003000307245 */ /* 0x000fe20000201000 */
[----:B------:R-:W-:Y:S01]  /*11830*/  HADD2.F32 R79, -RZ, R53.H0_H0 ;  /* 0x20000035ff4f7230 */ /* 0x000fe20000004100 */
[----:B------:R-:W-:Y:S01]  /*11840*/  ISETP.NE.AND P2, PT, R80, 0x1, PT ;  /* 0x000000015000780c */ /* 0x000fe20003f45270 */
[----:B------:R-:W-:Y:S01]  /*11850*/  BSSY.RECONVERGENT B2, `(.L_x_4265) ;  /* 0x000004d000027945 */ /* 0x000fe20003800200 */
[----:B------:R-:W-:Y:S02]  /*11860*/  IMAD.MOV.U32 R72, RZ, RZ, 0x2 ;  /* 0x00000002ff487424 */ /* 0x000fe400078e00ff */
[----:B------:R-:W-:Y:S01]  /*11870*/  FFMA.FTZ R71, R48, R7, 1.1641532182693481445e-10 ;  /* 0x2f00000030477423 */ /* 0x000fe20000010007 */
[----:B------:R-:W-:-:S04]  /*11880*/  FMUL.FTZ R48, R79, R86 ;  /* 0x000000564f307220 */ /* 0x000fc80000410000 */
[----:B------:R-:W-:Y:S01]  /*11890*/  FMUL.FTZ R48, R48, R89 ;  /* 0x0000005930307220 */ /* 0x000fe20000410000 */
[----:B------:R-:W-:Y:S01]  /*118a0*/  FSETP.GTU.FTZ.AND P1, PT, R71, R84, PT ;  /* 0x000000544700720b */ /* 0x000fe20003f3c000 */
[----:B------:R-:W-:-:S03]  /*118b0*/  HADD2.F32 R71, -RZ, R49.H0_H0 ;  /* 0x20000031ff477230 */ /* 0x000fc60000004100 */
        /* <DEDUP_REMOVED lines=13> */
.L_x_4267:
        /* <DEDUP_REMOVED lines=13> */
.L_x_4269:
[----:B------:R-:W-:Y:S05]  /*11a60*/  BSYNC.RECONVERGENT B3 ;  /* 0x0000000000037941 */ /* 0x000fea0003800200 */
.L_x_4268:
        /* <DEDUP_REMOVED lines=41> */
[----:B------:R-:W-:Y:S02]  /*11d00*/  LOP3.LUT R6, R94, UR31, R93, 0x96, !PT ;  /* 0x0000001f5e067c12 */ /* 0x000fe4000f8e965d */
[----:B------:R-:W-:-:S07]  /*11d10*/  MOV R10, R92 ;  /* 0x0000005c000a7202 */ /* 0x000fce0000000f00 */
.L_x_4266:
[----:B------:R-:W-:Y:S05]  /*11d20*/  BSYNC.RECONVERGENT B2 ;  /* 0x0000000000027941 */ /* 0x000fea0003800200 */
.L_x_4265:
[----:B------:R-:W-:Y:S01]  /*11d30*/  I2FP.F32.U32 R48, R48 ;  /* 0x0000003000307245 */ /* 0x000fe20000201000 */
[----:B------:R-:W-:Y:S01]  /*11d40*/  HADD2.F32 R71, -RZ, R53.H1_H1 ;  /* 0x30000035ff477230 */ /* 0x000fe20000004100 */
[----:B------:R-:W-:Y:S01]  /*11d50*/  ISETP.NE.AND P3, PT, R72, 0x1, PT ;  /* 0x000000014800780c */ /* 0x000fe20003f65270 */
[----:B------:R-:W-:Y:S02]  /*11d60*/  BSSY.RECONVERGENT B2, `(.L_x_4270) ;  /* 0x000004d000027945 */ /* 0x000fe40003800200 */
[----:B------:R-:W-:Y:S01]  /*11d70*/  FFMA.FTZ R53, R48, R7, 1.1641532182693481445e-10 ;  /* 0x2f00000030357423 */ /* 0x000fe20000010007 */
[----:B------:R-:W-:Y:S01]  /*11d80*/  FMUL.FTZ R48, R71, R86 ;  /* 0x0000005647307220 */ /* 0x000fe20000410000 */
[----:B------:R-:W-:Y:S02]  /*11d90*/  HADD2.F32 R71, -RZ, R49.H1_H1 ;  /* 0x30000031ff477230 */ /* 0x000fe40000004100 */
[----:B------:R-:W-:Y:S02]  /*11da0*/  IMAD.MOV.U32 R49, RZ, RZ, R10 ;  /* 0x000000ffff317224 */ /* 0x000fe400078e000a */
[----:B------:R-:W-:Y:S01]  /*11db0*/  FMUL.FTZ R48, R48, R89 ;  /* 0x0000005930307220 */ /* 0x000fe20000410000 */
[----:B------:R-:W-:-:S04]  /*11dc0*/  FSETP.GTU.FTZ.AND P2, PT, R53, R84, PT ;  /* 0x000000543500720b */ /* 0x000fc80003f5c000 */
        /* <DEDUP_REMOVED lines=13> */
.L_x_4272:
        /* <DEDUP_REMOVED lines=13> */
.L_x_4274:
[----:B------:R-:W-:Y:S05]  /*11f70*/  BSYNC.RECONVERGENT B3 ;  /* 0x0000000000037941 */ /* 0x000fea0003800200 */
.L_x_4273:
        /* <DEDUP_REMOVED lines=39> */
[----:B------:R-:W-:Y:S02]  /*121f0*/  IMAD.MOV.U32 R88, RZ, RZ, R48 ;  /* 0x000000ffff587224 */ /* 0x000fe400078e0030 */
[----:B------:R-:W-:Y:S01]  /*12200*/  HFMA2 R48, -RZ, RZ, 0, 0 ;  /* 0x00000000ff307431 */ /* 0x000fe200000001ff */
[----:B------:R-:W-:Y:S01]  /*12210*/  LOP3.LUT R6, R92, UR31, R91, 0x96, !PT ;  /* 0x0000001f5c067c12 */ /* 0x000fe2000f8e965b */
[----:B------:R-:W-:-:S07]  /*12220*/  IMAD.MOV.U32 R10, RZ, RZ, R90 ;  /* 0x000000ffff0a7224 */ /* 0x000fce00078e005a */
.L_x_4271:
[----:B------:R-:W-:Y:S05]  /*12230*/  BSYNC.RECONVERGENT B2 ;  /* 0x0000000000027941 */ /* 0x000fea0003800200 */
.L_x_4270:
[----:B------:R-:W-:Y:S01]  /*12240*/  I2FP.F32.U32 R72, R49 ;  /* 0x0000003100487245 */ /* 0x000fe20000201000 */
[----:B------:R-:W-:Y:S01]  /*12250*/  HADD2.F32 R53, -RZ, R54.H0_H0 ;  /* 0x20000036ff357230 */ /* 0x000fe20000004100 */
[----:B------:R-:W-:Y:S01]  /*12260*/  ISETP.NE.AND P4, PT, R48, 0x1, PT ;  /* 0x000000013000780c */ /* 0x000fe20003f85270 */
[----:B------:R-:W-:Y:S02]  /*12270*/  BSSY.RECONVERGENT B2, `(.L_x_4275) ;  /* 0x000004d000027945 */ /* 0x000fe40003800200 */
[----:B------:R-:W-:Y:S01]  /*12280*/  FFMA.FTZ R49, R72, R7, 1.1641532182693481445e-10 ;  /* 0x2f00000048317423 */ /* 0x000fe20000010007 */
[----:B------:R-:W-:Y:S01]  /*12290*/  FMUL.FTZ R72, R53, R86 ;  /* 0x0000005635487220 */ /* 0x000fe20000410000 */
[----:B------:R-:W-:-:S03]  /*122a0*/  MOV R53, R10 ;  /* 0x0000000a00357202 */ /* 0x000fc60000000f00 */
[----:B------:R-:W-:Y:S01]  /*122b0*/  FMUL.FTZ R72, R72, R89 ;  /* 0x0000005948487220 */ /* 0x000fe20000410000 */
[----:B------:R-:W-:Y:S01]  /*122c0*/  FSETP.GTU.FTZ.AND P3, PT, R49, R84, PT ;  /* 0x000000543100720b */ /* 0x000fe20003f7c000 */
[----:B------:R-:W-:-:S03]  /*122d0*/  HADD2.F32 R49, -RZ, R50.H0_H0 ;  /* 0x20000032ff317230 */ /* 0x000fc60000004100 */
        /* <DEDUP_REMOVED lines=13> */
.L_x_4277:
        /* <DEDUP_REMOVED lines=13> */
.L_x_4279:
[----:B------:R-:W-:Y:S05]  /*12480*/  BSYNC.RECONVERGENT B3 ;  /* 0x0000000000037941 */ /* 0x000fea0003800200 */
.L_x_4278:
        /* <DEDUP_REMOVED lines=35> */
[----:B------:R-:W-:-:S05]  /*126c0*/  LOP3.LUT R48, R48, UR29, R91, 0x96, !PT ;  /* 0x0000001d30307c12 */ /* 0x000fca000f8e965b */
[----:B------:R-:W-:-:S04]  /*126d0*/  IMAD.WIDE.U32 R48, R48, -0x2daee0ad, RZ ;  /* 0xd2511f5330307825 */ /* 0x000fc800078e00ff */
[----:B------:R-:W-:Y:S01]  /*126e0*/  IMAD.MOV.U32 R88, RZ, RZ, R48 ;  /* 0x000000ffff587224 */ /* 0x000fe200078e0030 */
[----:B------:R-:W-:Y:S01]  /*126f0*/  LOP3.LUT R5, R92, UR32, R49, 0x96, !PT ;  /* 0x000000205c057c12 */ /* 0x000fe2000f8e9631 */
[----:B------:R-:W-:-:S05]  /*12700*/  IMAD.WIDE.U32 R48, R6, -0x326172a9, RZ ;  /* 0xcd9e8d5706307825 */ /* 0x000fca00078e00ff */
[----:B------:R-:W-:Y:S01]  /*12710*/  LOP3.LUT R6, R90, UR31, R49, 0x96, !PT ;  /* 0x0000001f5a067c12 */ /* 0x000fe2000f8e9631 */
[----:B------:R-:W-:Y:S01]  /*12720*/  IMAD.MOV.U32 R49, RZ, RZ, RZ ;  /* 0x000000ffff317224 */ /* 0x000fe200078e00ff */
[----:B------:R-:W-:-:S07]  /*12730*/  MOV R10, R48 ;  /* 0x00000030000a7202 */ /* 0x000fce0000000f00 */
.L_x_4276:
[----:B------:R-:W-:Y:S05]  /*12740*/  BSYNC.RECONVERGENT B2 ;  /* 0x0000000000027941 */ /* 0x000fea0003800200 */
.L_x_4275:
        /* <DEDUP_REMOVED lines=23> */
.L_x_4282:
        /* <DEDUP_REMOVED lines=13> */
.L_x_4284:
[----:B------:R-:W-:Y:S05]  /*12990*/  BSYNC.RECONVERGENT B3 ;  /* 0x0000000000037941 */ /* 0x000fea0003800200 */
.L_x_4283:
        /* <DEDUP_REMOVED lines=36> */
[----:B------:R-:W-:-:S05]  /*12be0*/  IMAD.WIDE.U32 R48, R48, -0x2daee0ad, RZ ;  /* 0xd2511f5330307825 */ /* 0x000fca00078e00ff */
[----:B------:R-:W-:Y:S02]  /*12bf0*/  LOP3.LUT R5, R92, UR32, R49, 0x96, !PT ;  /* 0x000000205c057c12 */ /* 0x000fe4000f8e9631 */
[----:B------:R-:W-:Y:S01]  /*12c00*/  MOV R88, R48 ;  /* 0x0000003000587202 */ /* 0x000fe20000000f00 */
[----:B------:R-:W-:-:S04]  /*12c10*/  IMAD.WIDE.U32 R48, R6, -0x326172a9, RZ ;  /* 0xcd9e8d5706307825 */ /* 0x000fc800078e00ff */
[----:B------:R-:W-:Y:S02]  /*12c20*/  IMAD.MOV.U32 R10, RZ, RZ, R48 ;  /* 0x000000ffff0a7224 */ /* 0x000fe400078e0030 */
[----:B------:R-:W-:Y:S01]  /*12c30*/  HFMA2 R48, -RZ, RZ, 0, 0 ;  /* 0x00000000ff307431 */ /* 0x000fe200000001ff */
[----:B------:R-:W-:-:S07]  /*12c40*/  LOP3.LUT R6, R90, UR31, R49, 0x96, !PT ;  /* 0x0000001f5a067c12 */ /* 0x000fce000f8e9631 */
.L_x_4281:
[----:B------:R-:W-:Y:S05]  /*12c50*/  BSYNC.RECONVERGENT B2 ;  /* 0x0000000000027941 */ /* 0x000fea0003800200 */
.L_x_4280:
        /* <DEDUP_REMOVED lines=23> */
.L_x_4287:
        /* <DEDUP_REMOVED lines=15> */
.L_x_4289:
[----:B------:R-:W-:Y:S05]  /*12ec0*/  BSYNC.RECONVERGENT B3 ;  /* 0x0000000000037941 */ /* 0x000fea0003800200 */
.L_x_4288:
        /* <DEDUP_REMOVED lines=43> */
.L_x_4286:
[----:B------:R-:W-:Y:S05]  /*13180*/  BSYNC.RECONVERGENT B2 ;  /* 0x0000000000027941 */ /* 0x000fea0003800200 */
.L_x_4285:
[----:B------:R-:W-:Y:S01]  /*13190*/  I2FP.F32.U32 R49, R49 ;  /* 0x0000003100317245 */ /* 0x000fe20000201000 */
[----:B------:R-:W-:Y:S02]  /*131a0*/  HFMA2 R48, -RZ, RZ, 0.1171875, 0 ;  /* 0x2f800000ff307431 */ /* 0x000fe400000001ff */
[----:B------:R-:W-:Y:S01]  /*131b0*/  HADD2.F32 R55, -RZ, R55.H1_H1 ;  /* 0x30000037ff377230 */ /* 0x000fe20000004100 */
[----:B------:R-:W-:Y:S01]  /*131c0*/  F2FP.F16.F32.PACK_AB R50, R79, R72 ;  /* 0x000000484f32723e */ /* 0x000fe200000000ff */
[----:B------:R-:W-:Y:S02]  /*131d0*/  HADD2.F32 R51, -RZ, R51.H1_H1 ;  /* 0x30000033ff337230 */ /* 0x000fe40000004100 */
[----:B------:R-:W-:Y:S01]  /*131e0*/  FFMA.FTZ R49, R49, R48, 1.1641532182693481445e-10 ;  /* 0x2f00000031317423 */ /* 0x000fe20000010030 */
[----:B------:R-:W-:Y:S01]  /*131f0*/  FMUL.FTZ R86, R55, R86 ;  /* 0x0000005637567220 */ /* 0x000fe20000410000 */
[----:B------:R-:W-:-:S03]  /*13200*/  F2FP.F16.F32.PACK_AB R48, R63, R13 ;  /* 0x0000000d3f30723e */ /* 0x000fc600000000ff */
[----:B------:R-:W-:Y:S01]  /*13210*/  FMUL.FTZ R86, R86, R89 ;  /* 0x0000005956567220 */ /* 0x000fe20000410000 */
[----:B------:R-:W-:Y:S02]  /*13220*/  FSETP.GTU.FTZ.AND P6, PT, R49, R84, PT ;  /* 0x000000543100720b */ /* 0x000fe40003fdc000 */
[----:B------:R-:W-:Y:S02]  /*13230*/  F2FP.F16.F32.PACK_AB R49, R71, R64 ;  /* 0x000000404731723e */ /* 0x000fe400000000ff */
[----:B------:R-:W-:Y:S02]  /*13240*/  FSEL R86, R86, RZ, !P6 ;  /* 0x000000ff56567208 */ /* 0x000fe40007000000 */
[----:B------:R-:W-:-:S03]  /*13250*/  PLOP3.LUT P6, PT, P6, PT, PT, 0x8, 0x80 ;  /* 0x000000000080781c */ /* 0x000fc600037ce170 */
[----:B------:R-:W-:-:S05]  /*13260*/  FADD.FTZ R84, R86, R51 ;  /* 0x0000003356547221 */ /* 0x000fca0000010000 */
[----:B------:R-:W-:Y:S01]  /*13270*/  F2FP.F16.F32.PACK_AB R51, R84, R80 ;  /* 0x000000505433723e */ /* 0x000fe200000000ff */
[----:B------:R-:W-:Y:S06]  /*13280*/  BRA `(.L_x_4290) ;  /* 0x0000002800147947 */ /* 0x000fec0003800000 */
.L_x_4249:
        /* <DEDUP_REMOVED lines=16> */
.L_x_4293:
        /* <DEDUP_REMOVED lines=13> */
.L_x_4295:
[----:B------:R-:W-:Y:S05]  /*13460*/  BSYNC.RECONVERGENT B3 ;  /* 0x0000000000037941 */ /* 0x000fea0003800200 */
.L_x_4294:
        /* <DEDUP_REMOVED lines=42> */
.L_x_4292:
[----:B------:R-:W-:Y:S05]  /*13710*/  BSYNC.RECONVERGENT B2 ;  /* 0x0000000000027941 */ /* 0x000fea0003800200 */
.L_x_4291:
        /* <DEDUP_REMOVED lines=8> */
[----:B------:R-:W-:-:S03]  /*137a0*/  FMUL.FTZ R64, R13, R86 ;  /* 0x000000560d407220 */ /* 0x000fc60000410000 */
[----:B0-----:R-:W-:Y:S02]  /*137b0*/  FSETP.GTU.FTZ.AND P1, PT, R7, R50, PT ;  /* 0x000000320700720b */ /* 0x001fe40003f3c000 */
[----:B------:R-:W-:Y:S02]  /*137c0*/  MOV R7, R10 ;  /* 0x0000000a00077202 */ /* 0x000fe40000000f00 */
        /* <DEDUP_REMOVED lines=14> */
.L_x_4298:
        /* <DEDUP_REMOVED lines=13> */
.L_x_4300:
[----:B------:R-:W-:Y:S05]  /*13980*/  BSYNC.RECONVERGENT B3 ;  /* 0x0000000000037941 */ /* 0x000fea0003800200 */
.L_x_4299:
        /* <DEDUP_REMOVED lines=43> */
.L_x_4297:
[----:B------:R-:W-:Y:S05]  /*13c40*/  BSYNC.RECONVERGENT B2 ;  /* 0x0000000000027941 */ /* 0x000fea0003800200 */
.L_x_4296:
        /* <DEDUP_REMOVED lines=11> */
[----:B------:R-:W-:-:S04]  /*13d00*/  PLOP3.LUT P2, PT, P2, PT, PT, 0x8, 0x80 ;  /* 0x000000000080781c */ /* 0x000fc8000174e170 */
[----:B------:R-:W-:Y:S01]  /*13d10*/  P2R R52, PR, RZ, 0x4 ;  /* 0x00000004ff347803 */ /* 0x000fe20000000000 */
        /* <DEDUP_REMOVED lines=9> */
.L_x_4303:
        /* <DEDUP_REMOVED lines=13> */
.L_x_4305:
[----:B------:R-:W-:Y:S05]  /*13e80*/  BSYNC.RECONVERGENT B3 ;  /* 0x0000000000037941 */ /* 0x000fea0003800200 */
.L_x_4304:
        /* <DEDUP_REMOVED lines=43> */
.L_x_4302:
[----:B------:R-:W-:Y:S05]  /*14140*/  BSYNC.RECONVERGENT B2 ;  /* 0x0000000000027941 */ /* 0x000fea0003800200 */
.L_x_4301:
        /* <DEDUP_REMOVED lines=21> */
.L_x_4308:
        /* <DEDUP_REMOVED lines=13> */
.L_x_4310:
[----:B------:R-:W-:Y:S05]  /*14370*/  BSYNC.RECONVERGENT B3 ;  /* 0x0000000000037941 */ /* 0x000fea0003800200 */
.L_x_4309:
        /* <DEDUP_REMOVED lines=43> */
.L_x_4307:
[----:B------:R-:W-:Y:S05]  /*14630*/  BSYNC.RECONVERGENT B2 ;  /* 0x0000000000027941 */ /* 0x000fea0003800200 */
.L_x_4306:
[----:B------:R-:W-:Y:S01]  /*14640*/  I2FP.F32.U32 R7, R7 ;  /* 0x0000000700077245 */ /* 0x000fe20000201000 */
[----:B------:R-:W-:Y:S01]  /*14650*/  HADD2.F32 R53, -RZ, R53.H1_H1 ;  /* 0x30000035ff357230 */ /* 0x000fe20000004100 */
        /* <DEDUP_REMOVED lines=19> */
.L_x_4313:
        /* <DEDUP_REMOVED lines=13> */
.L_x_4315:
[----:B------:R-:W-:Y:S05]  /*14860*/  BSYNC.RECONVERGENT B3 ;  /* 0x0000000000037941 */ /* 0x000fea0003800200 */
.L_x_4314:
        /* <DEDUP_REMOVED lines=43> */
.L_x_4312:
[----:B------:R-:W-:Y:S05]  /*14b20*/  BSYNC.RECONVERGENT B2 ;  /* 0x0000000000027941 */ /* 0x000fea0003800200 */
.L_x_4311:
        /* <DEDUP_REMOVED lines=21> */
.L_x_4318:
        /* <DEDUP_REMOVED lines=13> */
.L_x_4320:
[----:B------:R-:W-:Y:S05]  /*14d50*/  BSYNC.RECONVERGENT B3 ;  /* 0x0000000000037941 */ /* 0x000fea0003800200 */
.L_x_4319:
        /* <DEDUP_REMOVED lines=43> */
.L_x_4317:
[----:B------:R-:W-:Y:S05]  /*15010*/  BSYNC.RECONVERGENT B2 ;  /* 0x0000000000027941 */ /* 0x000fea0003800200 */
.L_x_4316:
        /* <DEDUP_REMOVED lines=21> */
.L_x_4323:
        /* <DEDUP_REMOVED lines=13> */
.L_x_4325:
[----:B------:R-:W-:Y:S05]  /*15240*/  BSYNC.RECONVERGENT B3 ;  /* 0x0000000000037941 */ /* 0x000fea0003800200 */
.L_x_4324:
        /* <DEDUP_REMOVED lines=42> */
[----:B------:R-:W-:-:S07]  /*154f0*/  LOP3.LUT R6, R6, UR31, R91, 0x96, !PT ;  /* 0x0000001f06067c12 */ /* 0x000fce000f8e965b */
.L_x_4322:
[----:B------:R-:W-:Y:S05]  /*15500*/  BSYNC.RECONVERGENT B2 ;  /* 0x0000000000027941 */ /* 0x000fea0003800200 */
.L_x_4321:
        /* <DEDUP_REMOVED lines=21> */
.L_x_4328:
        /* <DEDUP_REMOVED lines=15> */
.L_x_4330:
[----:B------:R-:W-:Y:S05]  /*15750*/  BSYNC.RECONVERGENT B3 ;  /* 0x0000000000037941 */ /* 0x000fea0003800200 */
.L_x_4329:
        /* <DEDUP_REMOVED lines=43> */
.L_x_4327:
[----:B------:R-:W-:Y:S05]  /*15a10*/  BSYNC.RECONVERGENT B2 ;  /* 0x0000000000027941 */ /* 0x000fea0003800200 */
.L_x_4326:
        /* <DEDUP_REMOVED lines=12> */
.L_x_4290:
[----:B------:R-:W-:Y:S01]  /*15ae0*/  SEL R89, RZ, 0x10000, !P5 ;  /* 0x00010000ff597807 */ /* 0x000fe20006800000 */
[----:B------:R-:W0:Y:S01]  /*15af0*/  LDC.64 R54, c[0x0][0x3b0] ;  /* 0x0000ec00ff367b82 */ /* 0x000e220000000a00 */
[----:B------:R-:W-:Y:S02]  /*15b00*/  ISETP.NE.AND P5, PT, R52, RZ, PT ;  /* 0x000000ff3400720c */ /* 0x000fe40003fa5270 */
[----:B------:R-:W-:Y:S02]  /*15b10*/  SEL R86, RZ, 0x1000000, !P6 ;  /* 0x01000000ff567807 */ /* 0x000fe40007000000 */
[----:B------:R-:W-:Y:S02]  /*15b20*/  SEL R91, RZ, 0x100, !P4 ;  /* 0x00000100ff5b7807 */ /* 0x000fe40006000000 */
[----:B------:R-:W-:Y:S01]  /*15b30*/  ISETP.NE.AND P6, PT, R85, RZ, PT ;  /* 0x000000ff5500720c */ /* 0x000fe20003fc5270 */
[----:B------:R-:W1:Y:S01]  /*15b40*/  LDC.64 R52, c[0x0][0x3a8] ;  /* 0x0000ea00ff347b82 */ /* 0x000e620000000a00 */
[----:B------:R-:W-:-:S02]  /*15b50*/  LOP3.LUT R89, R91, R86, R89, 0xfe, !PT ;  /* 0x000000565b597212 */ /* 0x000fc400078efe59 */
[----:B------:R-:W-:Y:S02]  /*15b60*/  SEL R90, RZ, 0x1000000, !P2 ;  /* 0x01000000ff5a7807 */ /* 0x000fe40005000000 */
[----:B------:R-:W-:Y:S02]  /*15b70*/  SEL R85, RZ, 0x10000, !P1 ;  /* 0x00010000ff557807 */ /* 0x000fe40004800000 */
[----:B------:R-:W-:-:S04]  /*15b80*/  SEL R86, RZ, 0x100, !P5 ;  /* 0x00000100ff567807 */ /* 0x000fc80006800000 */
[----:B------:R-:W-:Y:S02]  /*15b90*/  LOP3.LUT R85, R86, R90, R85, 0xfe, !PT ;  /* 0x0000005a56557212 */ /* 0x000fe400078efe55 */
[----:B------:R-:W-:Y:S02]  /*15ba0*/  SEL R90, RZ, 0x1, !P3 ;  /* 0x00000001ff5a7807 */ /* 0x000fe40005800000 */
[----:B------:R-:W-:Y:S01]  /*15bb0*/  SEL R86, RZ, 0x1, !P6 ;  /* 0x00000001ff567807 */ /* 0x000fe20007000000 */
[----:B0-----:R-:W-:Y:S01]  /*15bc0*/  IMAD.WIDE.U32 R54, R87, 0x8, R54 ;  /* 0x0000000857367825 */ /* 0x001fe200078e0036 */
[----:B------:R-:W-:Y:S02]  /*15bd0*/  LOP3.LUT R91, R89, R90, RZ, 0xfc, !PT ;  /* 0x0000005a595b7212 */ /* 0x000fe400078efcff */
[----:B------:R-:W-:Y:S02]  /*15be0*/  LOP3.LUT R90, R85, R86, RZ, 0xfc, !PT ;  /* 0x00000056555a7212 */ /* 0x000fe400078efcff */
[----:B------:R-:W-:Y:S01]  /*15bf0*/  MOV R85, R88 ;  /* 0x0000005800557202 */ /* 0x000fe20000000f00 */
[----:B-1----:R-:W-:-:S05]  /*15c00*/  IMAD.WIDE.U32 R52, R87, 0x10, R52 ;  /* 0x0000001057347825 */ /* 0x002fca00078e0034 */
[----:B------:R1:W-:Y:S04]  /*15c10*/  STG.E.128 desc[UR8][R52.64], R48 ;  /* 0x0000003034007986 */ /* 0x0003e8000c101d08 */
[----:B------:R1:W-:Y:S02]  /*15c20*/  STG.E.64 desc[UR8][R54.64], R90 ;  /* 0x0000005a36007986 */ /* 0x0003e4000c101b08 */
.L_x_4248:
[----:B------:R-:W-:Y:S05]  /*15c30*/  BSYNC.RECONVERGENT B1 ;  /* 0x0000000000017941 */ /* 0x000fea0003800200 */
.L_x_4247:
[----:B01----:R-:W-:Y:S01]  /*15c40*/  FADD.FTZ R48, RZ, R9 ;  /* 0x00000009ff307221 */ /* 0x003fe20000010000 */
[C---:B------:R-:W-:Y:S01]  /*15c50*/  ISETP.GE.U32.AND P6, PT, R0.reuse, 0x20, PT ;  /* 0x000000200000780c */ /* 0x040fe20003fc6070 */
[----:B------:R-:W-:Y:S01]  /*15c60*/  UMOV UR4, 0xffffffff ;  /* 0xffffffff00047882 */ /* 0x000fe20000000000 */
[C---:B------:R-:W-:Y:S01]  /*15c70*/  ISETP.GT.U32.AND P1, PT, R0.reuse, 0x3f, PT ;  /* 0x0000003f0000780c */ /* 0x040fe20003f24070 */
        /* <DEDUP_REMOVED lines=44> */
[----:B-1----:R-:W-:-:S05]  /*15f40*/  FADD.FTZ R54, R53, R52 ;  /* 0x0000003435367221 */ /* 0x002fca0000010000 */
        /* <DEDUP_REMOVED lines=9> */
[----:B------:R-:W-:Y:S02]  /*15fe0*/  FADD.FTZ R54, R60, -R52 ;  /* 0x800000343c367221 */ /* 0x000fe40000010000 */
        /* <DEDUP_REMOVED lines=67> */
.L_x_4352:
[----:B-1----:R-:W-:Y:S01]  /*16420*/  FADD.FTZ R48, R54, R55 ;  /* 0x0000003736307221 */ /* 0x002fe20000010000 */
[----:B0-----:R-:W-:Y:S01]  /*16430*/  FMUL.FTZ R54, R52, R52 ;  /* 0x0000003434367220 */ /* 0x001fe20000410000 */
[----:B------:R-:W-:Y:S01]  /*16440*/  PLOP3.LUT P1, PT, PT, PT, UP2, 0x40, 0x4 ;  /* 0x000000000004781c */ /* 0x000fe20003f2e828 */
[----:B------:R-:W0:Y:S01]  /*16450*/  @!P4 LDC.64 R50, c[0x0][0x3c0] ;  /* 0x0000f000ff32cb82 */ /* 0x000e220000000a00 */
[----:B------:R-:W-:Y:S01]  /*16460*/  FFMA.FTZ R53, R48, R49, UR14 ;  /* 0x0000000e30357e23 */ /* 0x000fe20008010031 */
[----:B------:R-:W-:Y:S01]  /*16470*/  BSSY.RECONVERGENT B1, `(.L_x_4332) ;  /* 0x000003c000017945 */ /* 0x000fe20003800200 */
[----:B------:R-:W-:Y:S02]  /*16480*/  FSEL R54, R54, RZ, !P1 ;  /* 0x000000ff36367208 */ /* 0x000fe40004800000 */
[----:B------:R-:W-:-:S03]  /*16490*/  PLOP3.LUT P1, PT, PT, PT, UP2, 0x40, 0x4 ;  /* 0x000000000004781c */ /* 0x000fc60003f2e828 */
[----:B------:R-:W1:Y:S01]  /*164a0*/  @!P4 LDC.64 R48, c[0x0][0x3c8] ;  /* 0x0000f200ff30cb82 */ /* 0x000e620000000a00 */
[----:B------:R-:W-:Y:S01]  /*164b0*/  FADD.FTZ R53, R53, R54 ;  /* 0x0000003635357221 */ /* 0x000fe20000010000 */
[----:B------:R-:W-:-:S03]  /*164c0*/  FSEL R54, R52, RZ, P1 ;  /* 0x000000ff34367208 */ /* 0x000fc60000800000 */
        /* <DEDUP_REMOVED lines=8> */
[--C-:B------:R-:W-:Y:S01]  /*16550*/  FADD.FTZ R50, R57, -R54.reuse ;  /* 0x8000003639327221 */ /* 0x100fe20000010000 */
[----:B------:R-:W-:Y:S02]  /*16560*/  HADD2.F32 R51, -RZ, R40.H0_H0 ;  /* 0x20000028ff337230 */ /* 0x000fe40000004100 */
[C---:B------:R-:W-:Y:S01]  /*16570*/  FMUL.FTZ R48, R55.reuse, R48 ;  /* 0x0000003037307220 */ /* 0x040fe20000410000 */
[----:B------:R-:W-:Y:S02]  /*16580*/  HADD2.F32 R87, -RZ, R44.H1_H1 ;  /* 0x3000002cff577230 */ /* 0x000fe40000004100 */
[----:B------:R-:W-:Y:S01]  /*16590*/  FMUL.FTZ R50, R55, R50 ;  /* 0x0000003237327220 */ /* 0x000fe20000410000 */
[----:B------:R-:W-:Y:S01]  /*165a0*/  FADD.FTZ R52, R58, -R54 ;  /* 0x800000363a347221 */ /* 0x000fe20000010000 */
[----:B------:R-:W-:Y:S01]  /*165b0*/  FFMA.FTZ R48, R48, R49, R51 ;  /* 0x0000003130307223 */ /* 0x000fe20000010033 */
[----:B------:R-:W-:-:S02]  /*165c0*/  HADD2.F32 R49, -RZ, R40.H1_H1 ;  /* 0x30000028ff317230 */ /* 0x000fc40000004100 */
[----:B------:R-:W-:Y:S02]  /*165d0*/  HADD2.F32 R86, -RZ, R41.H0_H0 ;  /* 0x20000029ff567230 */ /* 0x000fe40000004100 */
[--C-:B------:R-:W-:Y:S02]  /*165e0*/  HADD2.F32 R51, -RZ, R45.reuse.H1_H1 ;  /* 0x3000002dff337230 */ /* 0x100fe40000004100 */
[----:B------:R-:W-:Y:S01]  /*165f0*/  FFMA.FTZ R87, R50, R87, R49 ;  /* 0x0000005732577223 */ /* 0x000fe20000010031 */
[----:B------:R-:W-:Y:S01]  /*16600*/  FMUL.FTZ R49, R55, R52 ;  /* 0x0000003437317220 */ /* 0x000fe20000410000 */
[----:B------:R-:W-:Y:S02]  /*16610*/  HADD2.F32 R50, -RZ, R45.H0_H0 ;  /* 0x2000002dff327230 */ /* 0x000fe40000004100 */
[----:B------:R-:W-:Y:S01]  /*16620*/  FADD.FTZ R52, R65, -R54 ;  /* 0x8000003641347221 */ /* 0x000fe20000010000 */
[----:B------:R-:W-:Y:S01]  /*16630*/  HADD2.F32 R53, -RZ, R41.H1_H1 ;  /* 0x30000029ff357230 */ /* 0x000fe20000004100 */
[----:B------:R-:W-:Y:S01]  /*16640*/  F2FP.F16.F32.PACK_AB R48, R87, R48 ;  /* 0x000000305730723e */ /* 0x000fe200000000ff */
[----:B------:R-:W-:-:S02]  /*16650*/  HADD2.F32 R89, -RZ, R46.H1_H1 ;  /* 0x3000002eff597230 */ /* 0x000fc40000004100 */
[----:B------:R-:W-:Y:S01]  /*16660*/  FMUL.FTZ R52, R55, R52 ;  /* 0x0000003437347220 */ /* 0x000fe20000410000 */
[----:B------:R-:W-:Y:S01]  /*16670*/  FFMA.FTZ R49, R49, R50, R86 ;  /* 0x0000003231317223 */ /* 0x000fe20000010056 */
[--C-:B------:R-:W-:Y:S01]  /*16680*/  FADD.FTZ R50, R66, -R54.reuse ;  /* 0x8000003642327221 */ /* 0x100fe20000010000 */
[----:B------:R-:W-:Y:S02]  /*16690*/  HADD2.F32 R91, -RZ, R43.H1_H1 ;  /* 0x3000002bff5b7230 */ /* 0x000fe40000004100 */
[----:B------:R-:W-:Y:S01]  /*166a0*/  FFMA.FTZ R86, R52, R51, R53 ;  /* 0x0000003334567223 */ /* 0x000fe20000010035 */
[----:B------:R-:W-:Y:S02]  /*166b0*/  HADD2.F32 R51, -RZ, R46.H0_H0 ;  /* 0x2000002eff337230 */ /* 0x000fe40000004100 */
[----:B------:R-:W-:Y:S01]  /*166c0*/  FMUL.FTZ R50, R55, R50 ;  /* 0x0000003237327220 */ /* 0x000fe20000410000 */
[----:B------:R-:W-:Y:S02]  /*166d0*/  HADD2.F32 R53, -RZ, R42.H0_H0 ;  /* 0x2000002aff357230 */ /* 0x000fe40000004100 */
[----:B------:R-:W-:Y:S01]  /*166e0*/  FADD.FTZ R52, R73, -R54 ;  /* 0x8000003649347221 */ /* 0x000fe20000010000 */
[----:B------:R-:W-:-:S02]  /*166f0*/  F2FP.F16.F32.PACK_AB R49, R86, R49 ;  /* 0x000000315631723e */ /* 0x000fc400000000ff */
[----:B------:R-:W-:Y:S01]  /*16700*/  FFMA.FTZ R50, R50, R51, R53 ;  /* 0x0000003332327223 */ /* 0x000fe20000010035 */
[----:B------:R-:W-:Y:S02]  /*16710*/  HADD2.F32 R51, -RZ, R42.H1_H1 ;  /* 0x3000002aff337230 */ /* 0x000fe40000004100 */
[----:B------:R-:W-:Y:S01]  /*16720*/  FMUL.FTZ R52, R55, R52 ;  /* 0x0000003437347220 */ /* 0x000fe20000410000 */
[----:B------:R-:W-:-:S03]  /*16730*/  HADD2.F32 R53, -RZ, R43.H0_H0 ;  /* 0x2000002bff357230 */ /* 0x000fc60000004100 */
[----:B------:R-:W-:Y:S01]  /*16740*/  FFMA.FTZ R89, R52, R89, R51 ;  /* 0x0000005934597223 */ /* 0x000fe20000010033 */
[----:B------:R-:W-:Y:S01]  /*16750*/  FADD.FTZ R52, R74, -R54 ;  /* 0x800000364a347221 */ /* 0x000fe20000010000 */
[----:B------:R-:W-:-:S03]  /*16760*/  HADD2.F32 R51, -RZ, R47.H0_H0 ;  /* 0x2000002fff337230 */ /* 0x000fc60000004100 */
[----:B------:R-:W-:Y:S01]  /*16770*/  FMUL.FTZ R52, R55, R52 ;  /* 0x0000003437347220 */ /* 0x000fe20000410000 */
[----:B------:R-:W-:-:S03]  /*16780*/  F2FP.F16.F32.PACK_AB R50, R89, R50 ;  /* 0x000000325932723e */ /* 0x000fc600000000ff */
[----:B------:R-:W-:Y:S01]  /*16790*/  FFMA.FTZ R51, R52, R51, R53 ;  /* 0x0000003334337223 */ /* 0x000fe20000010035 */
[----:B------:R-:W-:Y:S01]  /*167a0*/  FADD.FTZ R52, R81, -R54 ;  /* 0x8000003651347221 */ /* 0x000fe20000010000 */
[----:B------:R-:W-:-:S03]  /*167b0*/  HADD2.F32 R53, -RZ, R47.H1_H1 ;  /* 0x3000002fff357230 */ /* 0x000fc60000004100 */
[----:B------:R-:W-:-:S04]  /*167c0*/  FMUL.FTZ R52, R55, R52 ;  /* 0x0000003437347220 */ /* 0x000fc80000410000 */
[----:B------:R-:W-:Y:S02]  /*167d0*/  FFMA.FTZ R88, R52, R53, R91 ;  /* 0x0000003534587223 */ /* 0x000fe4000001005b */
[----:B------:R-:W0:Y:S03]  /*167e0*/  LDC.64 R52, c[0x0][0x428] ;  /* 0x00010a00ff347b82 */ /* 0x000e260000000a00 */
[----:B------:R-:W-:Y:S01]  /*167f0*/  F2FP.F16.F32.PACK_AB R51, R88, R51 ;  /* 0x000000335833723e */ /* 0x000fe200000000ff */
[----:B0-----:R-:W-:-:S04]  /*16800*/  IMAD.WIDE.U32 R52, R56, 0x10, R52 ;  /* 0x0000001038347825 */ /* 0x001fc800078e0034 */
[----:B------:R-:W-:Y:S01]  /*16810*/  VIADD R56, R56, 0x20 ;  /* 0x0000002038387836 */ /* 0x000fe20000000000 */
[----:B------:R1:W-:Y:S06]  /*16820*/  STG.E.128 desc[UR8][R52.64], R48 ;  /* 0x0000003034007986 */ /* 0x0003ec000c101d08 */
.L_x_4333:
[----:B------:R-:W-:Y:S05]  /*16830*/  BSYNC.RECONVERGENT B1 ;  /* 0x0000000000017941 */ /* 0x000fea0003800200 */
.L_x_4332:
[----:B------:R-:W-:Y:S01]  /*16840*/  ISETP.GE.U32.AND P1, PT, R0, 0x40, PT ;  /* 0x000000400000780c */ /* 0x000fe20003f26070 */
[----:B------:R-:W-:-:S12]  /*16850*/  BSSY.RECONVERGENT B1, `(.L_x_4334) ;  /* 0x0000032000017945 */ /* 0x000fd80003800200 */
[----:B------:R-:W-:Y:S05]  /*16860*/  @!P1 BRA `(.L_x_4335) ;  /* 0x0000000000c09947 */ /* 0x000fea0003800000 */
[--C-:B01----:R-:W-:Y:S01]  /*16870*/  FADD.FTZ R48, R11, -R54.reuse ;  /* 0x800000360b307221 */ /* 0x103fe20000010000 */
        /* <DEDUP_REMOVED lines=44> */
[C---:B0-----:R-:W-:Y:S01]  /*16b40*/  IMAD.WIDE.U32 R52, R56.reuse, 0x10, R52 ;  /* 0x0000001038347825 */ /* 0x041fe200078e0034 */
[----:B------:R-:W-:-:S04]  /*16b50*/  IADD3 R56, PT, PT, R56, 0x20, RZ ;  /* 0x0000002038387810 */ /* 0x000fc80007ffe0ff */
[----:B------:R2:W-:Y:S03]  /*16b60*/  STG.E.128 desc[UR8][R52.64], R48 ;  /* 0x0000003034007986 */ /* 0x0005e6000c101d08 */
.L_x_4335:
[----:B------:R-:W-:Y:S05]  /*16b70*/  BSYNC.RECONVERGENT B1 ;  /* 0x0000000000017941 */ /* 0x000fea0003800200 */
.L_x_4334:
[----:B------:R-:W-:Y:S01]  /*16b80*/  ISETP.GE.U32.AND P1, PT, R0, 0x60, PT ;  /* 0x000000600000780c */ /* 0x000fe20003f26070 */
[----:B------:R-:W-:-:S12]  /*16b90*/  BSSY.RECONVERGENT B1, `(.L_x_4336) ;  /* 0x0000032000017945 */ /* 0x000fd80003800200 */
[----:B------:R-:W-:Y:S05]  /*16ba0*/  @!P1 BRA `(.L_x_4337) ;  /* 0x0000000000c09947 */ /* 0x000fea0003800000 */
[--C-:B012---:R-:W-:Y:S01]  /*16bb0*/  FADD.FTZ R48, R12, -R54.reuse ;  /* 0x800000360c307221 */ /* 0x107fe20000010000 */
        /* <DEDUP_REMOVED lines=47> */
.L_x_4337:
[----:B------:R-:W-:Y:S05]  /*16eb0*/  BSYNC.RECONVERGENT B1 ;  /* 0x0000000000017941 */ /* 0x000fea0003800200 */
.L_x_4336:
[----:B------:R-:W-:Y:S04]  /*16ec0*/  BSSY.RECONVERGENT B1, `(.L_x_4338) ;  /* 0x0000031000017945 */ /* 0x000fe80003800200 */
[----:B------:R-:W-:Y:S05]  /*16ed0*/  @!P0 BRA `(.L_x_4339) ;  /* 0x0000000000bc8947 */ /* 0x000fea0003800000 */
[--C-:B0123--:R-:W-:Y:S01]  /*16ee0*/  FADD.FTZ R48, R13, -R54.reuse ;  /* 0x800000360d307221 */ /* 0x10ffe20000010000 */
        /* <DEDUP_REMOVED lines=33> */
[--C-:B------:R-:W-:Y:S01]  /*17100*/  FADD.FTZ R52, R80, -R54.reuse ;  /* 0x8000003650347221 */ /* 0x100fe20000010000 */
[--C-:B------:R-:W-:Y:S02]  /*17110*/  HADD2.F32 R51, -RZ, R23.reuse.H0_H0 ;  /* 0x20000017ff337230 */ /* 0x100fe40000004100 */
[----:B------:R-:W-:Y:S01]  /*17120*/  FADD.FTZ R54, R84, -R54 ;  /* 0x8000003654367221 */ /* 0x000fe20000010000 */
[----:B------:R-:W-:Y:S01]  /*17130*/  FMUL.FTZ R52, R55, R52 ;  /* 0x0000003437347220 */ /* 0x000fe20000410000 */
[----:B------:R-:W-:Y:S02]  /*17140*/  F2FP.F16.F32.PACK_AB R50, R89, R50 ;  /* 0x000000325932723e */ /* 0x000fe400000000ff */
[----:B------:R-:W-:Y:S01]  /*17150*/  FMUL.FTZ R54, R55, R54 ;  /* 0x0000003637367220 */ /* 0x000fe20000410000 */
[----:B------:R-:W-:Y:S02]  /*17160*/  HADD2.F32 R55, -RZ, R23.H1_H1 ;  /* 0x30000017ff377230 */ /* 0x000fe40000004100 */
[----:B------:R-:W-:-:S02]  /*17170*/  FFMA.FTZ R51, R52, R51, R53 ;  /* 0x0000003334337223 */ /* 0x000fc40000010035 */
[----:B------:R-:W0:Y:S01]  /*17180*/  LDC.64 R52, c[0x0][0x428] ;  /* 0x00010a00ff347b82 */ /* 0x000e220000000a00 */
[----:B------:R-:W-:-:S05]  /*17190*/  FFMA.FTZ R54, R54, R55, R91 ;  /* 0x0000003736367223 */ /* 0x000fca000001005b */
[----:B------:R-:W-:Y:S01]  /*171a0*/  F2FP.F16.F32.PACK_AB R51, R54, R51 ;  /* 0x000000333633723e */ /* 0x000fe200000000ff */
[----:B0-----:R-:W-:-:S05]  /*171b0*/  IMAD.WIDE.U32 R52, R56, 0x10, R52 ;  /* 0x0000001038347825 */ /* 0x001fca00078e0034 */
[----:B------:R4:W-:Y:S02]  /*171c0*/  STG.E.128 desc[UR8][R52.64], R48 ;  /* 0x0000003034007986 */ /* 0x0009e4000c101d08 */
.L_x_4339:
[----:B------:R-:W-:Y:S05]  /*171d0*/  BSYNC.RECONVERGENT B1 ;  /* 0x0000000000017941 */ /* 0x000fea0003800200 */
.L_x_4338:
[----:B01234-:R-:W0:Y:S02]  /*171e0*/  LDC.64 R48, c[0x0][0x380] ;  /* 0x0000e000ff307b82 */ /* 0x01fe240000000a00 */
[----:B0-----:R-:W-:-:S04]  /*171f0*/  LEA R14, R48, R14, 0x2 ;  /* 0x0000000e300e7211 */ /* 0x001fc800078e10ff */
[----:B------:R-:W-:-:S13]  /*17200*/  ISETP.GE.AND P0, PT, R14, R49, PT ;  /* 0x000000310e00720c */ /* 0x000fda0003f06270 */
[----:B------:R-:W-:Y:S05]  /*17210*/  @!P0 BRA `(.L_x_4340) ;  /* 0xfffffe9800808947 */ /* 0x000fea000383ffff */
[----:B------:R-:W-:Y:S05]  /*17220*/  BSYNC B0 ;  /* 0x0000000000007941 */ /* 0x000fea0003800000 */
.L_x_3995:
[----:B------:R-:W-:Y:S05]  /*17230*/  EXIT ;  /* 0x000000000000794d */ /* 0x000fea0003800000 */
.L_x_4331:
        /* <DEDUP_REMOVED lines=8> */
.L_x_4342:
[----:B------:R-:W-:Y:S05]  /*172c0*/  BSYNC B1 ;  /* 0x0000000000017941 */ /* 0x000fea0003800000 */
.L_x_4341:
        /* <DEDUP_REMOVED lines=9> */
.L_x_4343:
[----:B------:R-:W-:Y:S01]  /*17360*/  HFMA2 R88, -RZ, RZ, 0, 2.384185791015625e-07 ;  /* 0x00000004ff587431 */ /* 0x000fe200000001ff */
[----:B------:R-:W-:-:S05]  /*17370*/  MOV R49, R55 ;  /* 0x0000003700317202 */ /* 0x000fca0000000f00 */
[----:B------:R-:W-:Y:S02]  /*17380*/  FADD.FTZ R51, R50, R49 ;  /* 0x0000003132337221 */ /* 0x000fe40000010000 */
[----:B------:R-:W0:Y:S02]  /*17390*/  LDC R49, c[0x0][0x400] ;  /* 0x00010000ff317b82 */ /* 0x000e240000000800 */
[----:B------:R-:W-:-:S07]  /*173a0*/  IMAD.MOV.U32 R87, RZ, RZ, R51 ;  /* 0x000000ffff577224 */ /* 0x000fce00078e0033 */
[----:B0-----:R-:W-:Y:S05]  /*173b0*/  WARPSYNC.COLLECTIVE R86, `(.L_x_4344) ;  /* 0x0000000056087348 */ /* 0x001fea0003c00000 */
[----:B------:R1:W2:Y:S02]  /*173c0*/  SHFL.BFLY P5, R55, R87, R88, R89 ;  /* 0x0c00005857377389 */ /* 0x0002a400000a0059 */
[----:B012---:R-:W-:Y:S05]  /*173d0*/  ENDCOLLECTIVE ;  /* 0x000000000000791b */ /* 0x007fea0003800000 */
.L_x_4344:
[----:B------:R-:W-:Y:S02]  /*173e0*/  IMAD.MOV.U32 R88, RZ, RZ, 0x8 ;  /* 0x00000008ff587424 */ /* 0x000fe400078e00ff */
[----:B------:R-:W-:-:S04]  /*173f0*/  IMAD.MOV.U32 R52, RZ, RZ, R55 ;  /* 0x000000ffff347224 */ /* 0x000fc800078e0037 */
[----:B------:R-:W-:-:S05]  /*17400*/  FADD.FTZ R53, R51, R52 ;  /* 0x0000003433357221 */ /* 0x000fca0000010000 */
[----:B------:R-:W-:-:S07]  /*17410*/  MOV R87, R53 ;  /* 0x0000003500577202 */ /* 0x000fce0000000f00 */
[----:B------:R-:W-:Y:S05]  /*17420*/  WARPSYNC.COLLECTIVE R86, `(.L_x_4345) ;  /* 0x0000000056087348 */ /* 0x000fea0003c00000 */
[----:B------:R0:W1:Y:S02]  /*17430*/  SHFL.BFLY P5, R55, R87, R88, R89 ;  /* 0x0c00005857377389 */ /* 0x00006400000a0059 */
[----:B01----:R-:W-:Y:S05]  /*17440*/  ENDCOLLECTIVE ;  /* 0x000000000000791b */ /* 0x003fea0003800000 */
.L_x_4345:
[----:B------:R-:W-:Y:S01]  /*17450*/  HFMA2 R88, -RZ, RZ, 0, 9.5367431640625e-07 ;  /* 0x00000010ff587431 */ /* 0x000fe200000001ff */
[----:B------:R-:W-:-:S05]  /*17460*/  MOV R52, R55 ;  /* 0x0000003700347202 */ /* 0x000fca0000000f00 */
[----:B------:R-:W-:-:S04]  /*17470*/  FADD.FTZ R54, R53, R52 ;  /* 0x0000003435367221 */ /* 0x000fc80000010000 */
[----:B------:R-:W-:-:S07]  /*17480*/  IMAD.MOV.U32 R87, RZ, RZ, R54 ;  /* 0x000000ffff577224 */ /* 0x000fce00078e0036 */
[----:B------:R-:W-:Y:S05]  /*17490*/  WARPSYNC.COLLECTIVE R86, `(.L_x_4346) ;  /* 0x0000000056087348 */ /* 0x000fea0003c00000 */
[----:B------:R0:W1:Y:S02]  /*174a0*/  SHFL.BFLY P5, R55, R87, R88, R89 ;  /* 0x0c00005857377389 */ /* 0x00006400000a0059 */
[----:B01----:R-:W-:Y:S05]  /*174b0*/  ENDCOLLECTIVE ;  /* 0x000000000000791b */ /* 0x003fea0003800000 */
.L_x_4346:
[----:B------:R-:W-:Y:S01]  /*174c0*/  MOV R88, 0x1 ;  /* 0x0000000100587802 */ /* 0x000fe20000000f00 */
        /* <DEDUP_REMOVED lines=71> */
.L_x_4347:
[----:B------:R-:W-:Y:S02]  /*17940*/  IMAD.MOV.U32 R88, RZ, RZ, 0x2 ;  /* 0x00000002ff587424 */ /* 0x000fe400078e00ff */
[----:B------:R-:W-:-:S04]  /*17950*/  IMAD.MOV.U32 R51, RZ, RZ, R55 ;  /* 0x000000ffff337224 */ /* 0x000fc800078e0037 */
[----:B------:R-:W-:-:S05]  /*17960*/  FADD.FTZ R51, R48, R51 ;  /* 0x0000003330337221 */ /* 0x000fca0000010000 */
[----:B------:R-:W-:-:S07]  /*17970*/  MOV R87, R51 ;  /* 0x0000003300577202 */ /* 0x000fce0000000f00 */
[----:B------:R-:W-:Y:S05]  /*17980*/  WARPSYNC.COLLECTIVE R86, `(.L_x_4348) ;  /* 0x0000000056087348 */ /* 0x000fea0003c00000 */
[----:B------:R0:W1:Y:S02]  /*17990*/  SHFL.BFLY P5, R55, R87, R88, R89 ;  /* 0x0c00005857377389 */ /* 0x00006400000a0059 */
[----:B01----:R-:W-:Y:S05]  /*179a0*/  ENDCOLLECTIVE ;  /* 0x000000000000791b */ /* 0x003fea0003800000 */
.L_x_4348:
[----:B------:R-:W-:Y:S01]  /*179b0*/  HFMA2 R88, -RZ, RZ, 0, 2.384185791015625e-07 ;  /* 0x00000004ff587431 */ /* 0x000fe200000001ff */
[----:B------:R-:W-:-:S05]  /*179c0*/  MOV R50, R55 ;  /* 0x0000003700327202 */ /* 0x000fca0000000f00 */
[----:B------:R-:W-:-:S04]  /*179d0*/  FADD.FTZ R50, R51, R50 ;  /* 0x0000003233327221 */ /* 0x000fc80000010000 */
[----:B------:R-:W-:-:S07]  /*179e0*/  IMAD.MOV.U32 R87, RZ, RZ, R50 ;  /* 0x000000ffff577224 */ /* 0x000fce00078e0032 */
[----:B------:R-:W-:Y:S05]  /*179f0*/  WARPSYNC.COLLECTIVE R86, `(.L_x_4349) ;  /* 0x0000000056087348 */ /* 0x000fea0003c00000 */
[----:B------:R0:W1:Y:S02]  /*17a00*/  SHFL.BFLY P5, R55, R87, R88, R89 ;  /* 0x0c00005857377389 */ /* 0x00006400000a0059 */
[----:B01----:R-:W-:Y:S05]  /*17a10*/  ENDCOLLECTIVE ;  /* 0x000000000000791b */ /* 0x003fea0003800000 */
.L_x_4349:
[----:B------:R-:W-:Y:S02]  /*17a20*/  IMAD.MOV.U32 R88, RZ, RZ, 0x8 ;  /* 0x00000008ff587424 */ /* 0x000fe400078e00ff */
[----:B------:R-:W-:-:S04]  /*17a30*/  IMAD.MOV.U32 R53, RZ, RZ, R55 ;  /* 0x000000ffff357224 */ /* 0x000fc800078e0037 */
[----:B------:R-:W-:-:S05]  /*17a40*/  FADD.FTZ R53, R50, R53 ;  /* 0x0000003532357221 */ /* 0x000fca0000010000 */
[----:B------:R-:W-:-:S07]  /*17a50*/  MOV R87, R53 ;  /* 0x0000003500577202 */ /* 0x000fce0000000f00 */
[----:B------:R-:W-:Y:S05]  /*17a60*/  WARPSYNC.COLLECTIVE R86, `(.L_x_4350) ;  /* 0x0000000056087348 */ /* 0x000fea0003c00000 */
[----:B------:R0:W1:Y:S02]  /*17a70*/  SHFL.BFLY P5, R55, R87, R88, R89 ;  /* 0x0c00005857377389 */ /* 0x00006400000a0059 */
[----:B01----:R-:W-:Y:S05]  /*17a80*/  ENDCOLLECTIVE ;  /* 0x000000000000791b */ /* 0x003fea0003800000 */
.L_x_4350:
[----:B------:R-:W-:Y:S01]  /*17a90*/  HFMA2 R88, -RZ, RZ, 0, 9.5367431640625e-07 ;  /* 0x00000010ff587431 */ /* 0x000fe200000001ff */
[----:B------:R-:W-:-:S05]  /*17aa0*/  MOV R54, R55 ;  /* 0x0000003700367202 */ /* 0x000fca0000000f00 */
[----:B------:R-:W-:-:S04]  /*17ab0*/  FADD.FTZ R54, R53, R54 ;  /* 0x0000003635367221 */ /* 0x000fc80000010000 */
[----:B------:R-:W-:-:S07]  /*17ac0*/  IMAD.MOV.U32 R87, RZ, RZ, R54 ;  /* 0x000000ffff577224 */ /* 0x000fce00078e0036 */
[----:B------:R-:W-:Y:S05]  /*17ad0*/  WARPSYNC.COLLECTIVE R86, `(.L_x_4351) ;  /* 0x0000000056087348 */ /* 0x000fea0003c00000 */
[----:B------:R0:W1:Y:S02]  /*17ae0*/  SHFL.BFLY P5, R55, R87, R88, R89 ;  /* 0x0c00005857377389 */ /* 0x00006400000a0059 */
[----:B01----:R-:W-:Y:S05]  /*17af0*/  ENDCOLLECTIVE ;  /* 0x000000000000791b */ /* 0x003fea0003800000 */
.L_x_4351:
[----:B------:R-:W-:Y:S05]  /*17b00*/  BRA `(.L_x_4352) ;  /* 0xffffffe800447947 */ /* 0x000fea000383ffff */
.L_x_4353:
        /* <DEDUP_REMOVED lines=15> */
.L_x_37252:


//--------------------- .text._ZN10layer_norm13ln_fwd_kernelINS_13Kernel_traitsI6__halfS2_S2_S2_fjLj1024ELj1ELj4ELj1ELj16ENS_18Kernel_traits_baseILj1024ES2_S2_S2_S2_fjLj128EEEEELb1ELb0ELb0ELb1EEEvNS_9FwdParamsE --------------------------
	.section	.text._ZN10layer_norm13ln_fwd_kernelINS_13Kernel_traitsI6__halfS2_S2_S2_fjLj1024ELj1ELj4ELj1ELj16ENS_18Kernel_traits_baseILj1024ES2_S2_S2_S2_fjLj128EEEEELb1ELb0ELb0ELb1EEEvNS_9FwdParamsE,"ax",@progbits
	.align	128
        .global         _ZN10layer_norm13ln_fwd_kernelINS_13Kernel_traitsI6__halfS2_S2_S2_fjLj1024ELj1ELj4ELj1ELj16ENS_18Kernel_traits_baseILj1024ES2_S2_S2_S2_fjLj128EEEEELb1ELb0ELb0ELb1EEEvNS_9FwdParamsE
        .type           _ZN10layer_norm13ln_fwd_kernelINS_13Kernel_traitsI6__halfS2_S2_S2_fjLj1024ELj1ELj4ELj1ELj16ENS_18Kernel_traits_baseILj1024ES2_S2_S2_S2_fjLj128EEEEELb1ELb0ELb0ELb1EEEvNS_9FwdParamsE,@function
        .size           _ZN10layer_norm13ln_fwd_kernelINS_13Kernel_traitsI6__halfS2_S2_S2_fjLj1024ELj1ELj4ELj1ELj16ENS_18Kernel_traits_baseILj1024ES2_S2_S2_S2_fjLj128EEEEELb1ELb0ELb0ELb1EEEvNS_9FwdParamsE,(.L_x_37253 - _ZN10layer_norm13ln_fwd_kernelINS_13Kernel_traitsI6__halfS2_S2_S2_fjLj1024ELj1ELj4ELj1ELj16ENS_18Kernel_traits_baseILj1024ES2_S2_S2_S2_fjLj128EEEEELb1ELb0ELb0ELb1EEEvNS_9FwdParamsE)
        .other          _ZN10layer_norm13ln_fwd_kernelINS_13Kernel_traitsI6__halfS2_S2_S2_fjLj1024ELj1ELj4ELj1ELj16ENS_18Kernel_traits_baseILj1024ES2_S2_S2_S2_fjLj128EEEEELb1ELb0ELb0ELb1EEEvNS_9FwdParamsE,@"STO_CUDA_ENTRY STV_DEFAULT"
_ZN10layer_norm13ln_fwd_kernelINS_13Kernel_traitsI6__halfS2_S2_S2_fjLj1024ELj1ELj4ELj1ELj16ENS_18Kernel_traits_baseILj1024ES2_S2_S2_S2_fjLj128EEEEELb1ELb0ELb0ELb1EEEvNS_9FwdParamsE:
.text._ZN10layer_norm13ln_fwd_kernelINS_13Kernel_traitsI6__halfS2_S2_S2_fjLj1024ELj1ELj4ELj1ELj16ENS_18Kernel_traits_baseILj1024ES2_S2_S2_S2_fjLj128EEEEELb1ELb0ELb0ELb1EEEvNS_9FwdParamsE:
[----:B------:R-:W-:Y:S01]  /*0000*/  LDC R1, c[0x0][0x37c] ;  /* 0x0000df00ff017b82 */ /* 0x000fe20000000800 */
[----:B------:R-:W0:Y:S01]  /*0010*/  LDCU.U8 UR4, c[0x0][0x464] ;  /* 0x00008c80ff0477ac */ /* 0x000e220008000000 */
[----:B------:R-:W1:Y:S06]  /*0020*/  S2R R22, SR_TID.X ;  /* 0x0000000000167919 */ /* 0x000e6c0000002100 */
[----:B------:R-:W2:Y:S01]  /*0030*/  LDC R96, c[0x0][0x458] ;  /* 0x00011600ff607b82 */ /* 0x000ea20000000800 */
[----:B------:R-:W3:Y:S01]  /*0040*/  LDCU.64 UR6, c[0x0][0x450] ;  /* 0x00008a00ff0677ac */ /* 0x000ee20008000a00 */
[----:B------:R-:W4:Y:S06]  /*0050*/  LDCU.64 UR8, c[0x0][0x358] ;  /* 0x00006b00ff0877ac */ /* 0x000f2c0008000a00 */
[----:B------:R-:W2:Y:S01]  /*0060*/  LDC R97, c[0x0][0x45c] ;  /* 0x00011700ff617b82 */ /* 0x000ea20000000800 */
[----:B------:R-:W2:Y:S01]  /*0070*/  LDCU UR10, c[0x0][0x384] ;  /* 0x00007080ff0a77ac */ /* 0x000ea20008000800 */
[----:B0-----:R-:W-:Y:S01]  /*0080*/  ISETP.NE.AND P1, PT, RZ, UR4, PT ;  /* 0x00000004ff007c0c */ /* 0x001fe2000bf25270 */
[----:B------:R-:W0:Y:S05]  /*0090*/  LDCU.64 UR4, c[0x0][0x438] ;  /* 0x00008700ff0477ac */ /* 0x000e2a0008000a00 */
[----:B------:R-:W0:Y:S01]  /*00a0*/  LDC.64 R14, c[0x0][0x3d0] ;  /* 0x0000f400ff0e7b82 */ /* 0x000e220000000a00 */
[----:B---3--:R-:W-:-:S02]  /*00b0*/  IMAD.U32 R2, RZ, RZ, UR6 ;  /* 0x00000006ff027e24 */ /* 0x008fc4000f8e00ff */
[----:B------:R-:W-:-:S06]  /*00c0*/  IMAD.U32 R3, RZ, RZ, UR7 ;  /* 0x00000007ff037e24 */ /* 0x000fcc000f8e00ff */
[----:B----4-:R-:W3:Y:S01]  /*00d0*/  @P1 LDG.E.64 R2, desc[UR8][R2.64] ;  /* 0x0000000802021981 */ /* 0x010ee2000c1e1b00 */
[----:B------:R-:W4:Y:S01]  /*00e0*/  @P1 LDC R21, c[0x0][0x460] ;  /* 0x00011800ff151b82 */ /* 0x000f220000000800 */
[----:B-1----:R-:W-:Y:S02]  /*00f0*/  LOP3.LUT R56, R22, 0x1f, RZ, 0xc0, !PT ;  /* 0x0000001f16387812 */ /* 0x002fe400078ec0ff */
[----:B--2---:R-:W4:Y:S01]  /*0100*/  @P1 LDG.E.64 R12, desc[UR8][R96.64] ;  /* 0x00000008600c1981 */ /* 0x004f22000c1e1b00 */
[----:B0-----:R-:W-:-:S04]  /*0110*/  ISETP.NE.U32.AND P0, PT, RZ, UR4, PT ;  /* 0x00000004ff007c0c */ /* 0x001fc8000bf05070 */
[----:B------:R-:W-:-:S13]  /*0120*/  ISETP.NE.AND.EX P0, PT, RZ, UR5, PT, P0 ;  /* 0x00000005ff007c0c */ /* 0x000fda000bf05300 */
[----:B------:R-:W0:Y:S01]  /*0130*/  @P0 LDC.64 R16, c[0x0][0x438] ;  /* 0x00010e00ff100b82 */ /* 0x000e220000000a00 */
[----:B------:R-:W-:-:S05]  /*0140*/  IMAD.WIDE.U32 R14, R56, 0x10, R14 ;  /* 0x00000010380e7825 */ /* 0x000fca00078e000e */
[----:B------:R1:W5:Y:S04]  /*0150*/  LDG.E.128 R8, desc[UR8][R14.64] ;  /* 0x000000080e087981 */ /* 0x000368000c1e1d00 */
[----:B------:R1:W5:Y:S04]  /*0160*/  LDG.E.128 R4, desc[UR8][R14.64+0x200] ;  /* 0x000200080e047981 */ /* 0x000368000c1e1d00 */
[----:B------:R1:W5:Y:S04]  /*0170*/  LDG.E.128 R44, desc[UR8][R14.64+0x400] ;  /* 0x000400080e2c7981 */ /* 0x000368000c1e1d00 */
[----:B------:R1:W5:Y:S01]  /*0180*/  LDG.E.128 R40, desc[UR8][R14.64+0x600] ;  /* 0x000600080e287981 */ /* 0x000362000c1e1d00 */
[----:B0-----:R-:W-:-:S05]  /*0190*/  @P0 IMAD.WIDE.U32 R16, R56, 0x10, R16 ;  /* 0x0000001038100825 */ /* 0x001fca00078e0010 */
[----:B------:R1:W5:Y:S04]  /*01a0*/  @P0 LDG.E.128 R36, desc[UR8][R16.64] ;  /* 0x0000000810240981 */ /* 0x000368000c1e1d00 */
[----:B------:R1:W5:Y:S04]  /*01b0*/  @P0 LDG.E.128 R32, desc[UR8][R16.64+0x200] ;  /* 0x0002000810200981 */ /* 0x000368000c1e1d00 */
[----:B------:R1:W5:Y:S04]  /*01c0*/  @P0 LDG.E.128 R28, desc[UR8][R16.64+0x400] ;  /* 0x00040008101c0981 */ /* 0x000368000c1e1d00 */
[----:B------:R1:W5:Y:S01]  /*01d0*/  @P0 LDG.E.128 R24, desc[UR8][R16.64+0x600] ;  /* 0x0006000810180981 */ /* 0x000362000c1e1d00 */
[----:B------:R-:W0:Y:S01]  /*01e0*/  S2UR UR5, SR_CTAID.X ;  /* 0x00000000000579c3 */ /* 0x000e220000002500 */
[----:B------:R-:W-:-:S07]  /*01f0*/  SHF.R.U32.HI R23, RZ, 0x5, R22 ;  /* 0x00000005ff177819 */ /* 0x000fce0000011616 */
[----:B------:R-:W2:Y:S01]  /*0200*/  LDC R19, c[0x0][0x360] ;  /* 0x0000d800ff137b82 */ /* 0x000ea20000000800 */
[----:B0-----:R-:W-:-:S06]  /*0210*/  USHF.L.U32 UR4, UR5, 0x2, URZ ;  /* 0x0000000205047899 */ /* 0x001fcc00080006ff */
[----:B------:R-:W-:-:S04]  /*0220*/  LOP3.LUT R23, R23, UR4, RZ, 0xfc, !PT ;  /* 0x0000000417177c12 */ /* 0x000fc8000f8efcff */
[----:B------:R-:W-:Y:S01]  /*0230*/  ISETP.GE.AND P2, PT, R23, UR10, PT ;  /* 0x0000000a17007c0c */ /* 0x000fe2000bf46270 */
[----:B--2---:R-:W-:Y:S01]  /*0240*/  IMAD R22, R19, UR5, R22 ;  /* 0x0000000513167c24 */ /* 0x004fe2000f8e0216 */
[----:B---3--:R-:W-:Y:S02]  /*0250*/  @P1 R2UR UR6, R2 ;  /* 0x00000000020612ca */ /* 0x008fe400000e0000 */
[----:B------:R-:W-:Y:S02]  /*0260*/  @P1 R2UR UR7, R3 ;  /* 0x00000000030712ca */ /* 0x000fe400000e0000 */
[----:B----4-:R-:W-:-:S04]  /*0270*/  @P1 IADD3 R96, P3, PT, R12, R21, RZ ;  /* 0x000000150c601210 */ /* 0x010fc80007f7e0ff */
[----:B------:R-:W-:-:S03]  /*0280*/  @P1 IADD3.X R97, PT, PT, RZ, R13, RZ, P3, !PT ;  /* 0x0000000dff611210 */ /* 0x000fc60001ffe4ff */
[----:B-1----:R-:W-:Y:S06]  /*0290*/  @P2 EXIT ;  /* 0x000000000000294d */ /* 0x002fec0003800000 */
[--C-:B------:R-:W-:Y:S01]  /*02a0*/  SHF.R.U64 R21, R96, 0x2, R97.reuse ;  /* 0x0000000260157819 */ /* 0x100fe20000001261 */
[----:B------:R-:W-:Y:S01]  /*02b0*/  IMAD.HI.U32 R3, R22, -0x326172a9, RZ ;  /* 0xcd9e8d5716037827 */ /* 0x000fe200078e00ff */
[----:B------:R-:W-:Y:S01]  /*02c0*/  SHF.R.U32.HI R20, RZ, 0x2, R97 ;  /* 0x00000002ff147819 */ /* 0x000fe20000011661 */
[----:B------:R-:W-:Y:S01]  /*02d0*/  UIADD3 UR15, UPT, UPT, UR7, -0x4498517b, URZ ;  /* 0xbb67ae85070f7890 */ /* 0x000fe2000fffe0ff */
[-C--:B-----5:R-:W-:Y:S01]  /*02e0*/  @P0 MOV R16, R11.reuse ;  /* 0x0000000b00100202 */ /* 0x0a0fe20000000f00 */
[C---:B------:R-:W-:Y:S01]  /*02f0*/  IMAD.HI.U32 R0, R21.reuse, -0x2daee0ad, RZ ;  /* 0xd2511f5315007827 */ /* 0x040fe200078e00ff */
[----:B------:R-:W-:Y:S01]  /*0300*/  LOP3.LUT R3, R20, UR6, R3, 0x96, !PT ;  /* 0x0000000614037c12 */ /* 0x000fe2000f8e9603 */
[----:B------:R-:W-:Y:S01]  /*0310*/  UIADD3 UR14, UPT, UPT, UR6, -0x61c88647, URZ ;  /* 0x9e3779b9060e7890 */ /* 0x000fe2000fffe0ff */
[----:B------:R-:W-:Y:S01]  /*0320*/  @!P0 MOV R16, R11 ;  /* 0x0000000b00108202 */ /* 0x000fe20000000f00 */
[----:B------:R-:W-:Y:S01]  /*0330*/  IMAD R15, R21, -0x2daee0ad, RZ ;  /* 0xd2511f53150f7824 */ /* 0x000fe200078e02ff */
[----:B------:R-:W-:Y:S01]  /*0340*/  LOP3.LUT R0, R0, UR7, RZ, 0x3c, !PT ;  /* 0x0000000700007c12 */ /* 0x000fe2000f8e3cff */
[----:B------:R-:W-:Y:S01]  /*0350*/  IMAD.HI.U32 R12, R3, -0x2daee0ad, RZ ;  /* 0xd2511f53030c7827 */ /* 0x000fe200078e00ff */
[----:B------:R-:W-:Y:S01]  /*0360*/  UIADD3 UR16, UPT, UPT, UR6, 0x3c6ef372, URZ ;  /* 0x3c6ef37206107890 */ /* 0x000fe2000fffe0ff */
[----:B------:R-:W-:Y:S01]  /*0370*/  BSSY B0, `(.L_x_4354) ;  /* 0x0001680000007945 */ /* 0x000fe20003800000 */
[----:B------:R-:W-:Y:S01]  /*0380*/  UIADD3 UR17, UPT, UPT, UR7, 0x76cf5d0a, URZ ;  /* 0x76cf5d0a07117890 */ /* 0x000fe2000fffe0ff */
[----:B------:R-:W-:Y:S01]  /*0390*/  IMAD R13, R22, -0x326172a9, RZ ;  /* 0xcd9e8d57160d7824 */ /* 0x000fe200078e02ff */
[----:B------:R-:W-:Y:S01]  /*03a0*/  LOP3.LUT R12, R15, UR15, R12, 0x96, !PT ;  /* 0x0000000f0f0c7c12 */ /* 0x000fe2000f8e960c */
[C---:B------:R-:W-:Y:S01]  /*03b0*/  IMAD.HI.U32 R2, R0.reuse, -0x326172a9, RZ ;  /* 0xcd9e8d5700027827 */ /* 0x040fe200078e00ff */
[----:B------:R-:W-:Y:S01]  /*03c0*/  UIADD3 UR19, UPT, UPT, UR7, 0x32370b8f, URZ ;  /* 0x32370b8f07137890 */ /* 0x000fe2000fffe0ff */
[----:B------:R-:W-:Y:S01]  /*03d0*/  @!P0 CS2R R38, SRZ ;  /* 0x0000000000268805 */ /* 0x000fe2000001ff00 */
[----:B------:R-:W-:Y:S01]  /*03e0*/  UIADD3 UR18, UPT, UPT, UR6, -0x255992d5, URZ ;  /* 0xdaa66d2b06127890 */ /* 0x000fe2000fffe0ff */
[----:B------:R-:W-:Y:S01]  /*03f0*/  IMAD R14, R3, -0x2daee0ad, RZ ;  /* 0xd2511f53030e7824 */ /* 0x000fe200078e02ff */
[----:B------:R-:W-:Y:S01]  /*0400*/  LOP3.LUT R2, R13, UR14, R2, 0x96, !PT ;  /* 0x0000000e0d027c12 */ /* 0x000fe2000f8e9602 */
[----:B------:R-:W-:Y:S01]  /*0410*/  IMAD R13, R0, -0x326172a9, RZ ;  /* 0xcd9e8d57000d7824 */ /* 0x000fe200078e02ff */
[----:B------:R-:W-:Y:S01]  /*0420*/  UIADD3 UR20, UPT, UPT, UR6, 0x78dde6e4, URZ ;  /* 0x78dde6e406147890 */ /* 0x000fe2000fffe0ff */
[----:B------:R-:W-:Y:S01]  /*0430*/  IMAD.HI.U32 R0, R12, -0x326172a9, RZ ;  /* 0xcd9e8d570c007827 */ /* 0x000fe200078e00ff */
[----:B------:R-:W-:Y:S01]  /*0440*/  UIADD3 UR21, UPT, UPT, UR7, -0x126145ec, URZ ;  /* 0xed9eba1407157890 */ /* 0x000fe2000fffe0ff */
[----:B------:R-:W-:Y:S01]  /*0450*/  @!P0 CS2R R36, SRZ ;  /* 0x0000000000248805 */ /* 0x000fe2000001ff00 */
[----:B------:R-:W-:Y:S01]  /*0460*/  UIADD3 UR23, UPT, UPT, UR7, -0x56f99767, URZ ;  /* 0xa906689907177890 */ /* 0x000fe2000fffe0ff */
[----:B------:R-:W-:Y:S01]  /*0470*/  IMAD.HI.U32 R3, R2, -0x2daee0ad, RZ ;  /* 0xd2511f5302037827 */ /* 0x000fe200078e00ff */
[----:B------:R-:W-:Y:S01]  /*0480*/  LOP3.LUT R0, R13, UR16, R0, 0x96, !PT ;  /* 0x000000100d007c12 */ /* 0x000fe2000f8e9600 */
[----:B------:R-:W-:Y:S01]  /*0490*/  UIADD3 UR22, UPT, UPT, UR6, 0x1715609d, URZ ;  /* 0x1715609d06167890 */ /* 0x000fe2000fffe0ff */
[----:B------:R-:W-:Y:S01]  /*04a0*/  @!P0 CS2R R34, SRZ ;  /* 0x0000000000228805 */ /* 0x000fe2000001ff00 */
[----:B------:R-:W-:Y:S01]  /*04b0*/  IMAD R13, R12, -0x326172a9, RZ ;  /* 0xcd9e8d570c0d7824 */ /* 0x000fe200078e02ff */
[----:B------:R-:W-:Y:S01]  /*04c0*/  LOP3.LUT R3, R14, UR17, R3, 0x96, !PT ;  /* 0x000000110e037c12 */ /* 0x000fe2000f8e9603 */
[----:B------:R-:W-:Y:S01]  /*04d0*/  IMAD R15, R2, -0x2daee0ad, RZ ;  /* 0xd2511f53020f7824 */ /* 0x000fe200078e02ff */
[----:B------:R-:W-:Y:S01]  /*04e0*/  UIADD3 UR24, UPT, UPT, UR6, -0x4ab325aa, URZ ;  /* 0xb54cda5606187890 */ /* 0x000fe2000fffe0ff */
[C---:B------:R-:W-:Y:S01]  /*04f0*/  IMAD.HI.U32 R12, R0.reuse, -0x2daee0ad, RZ ;  /* 0xd2511f53000c7827 */ /* 0x040fe200078e00ff */
[----:B------:R-:W-:Y:S01]  /*0500*/  UIADD3 UR25, UPT, UPT, UR7, 0x646e171e, URZ ;  /* 0x646e171e07197890 */ /* 0x000fe2000fffe0ff */
[----:B------:R-:W-:Y:S01]  /*0510*/  @!P0 CS2R R32, SRZ ;  /* 0x0000000000208805 */ /* 0x000fe2000001ff00 */
[----:B------:R-:W0:Y:S01]  /*0520*/  LDCU.64 UR4, c[0x0][0x3e0] ;  /* 0x00007c00ff0477ac */ /* 0x000e220008000a00 */
[----:B------:R-:W-:Y:S01]  /*0530*/  @P0 IMAD.MOV.U32 R19, RZ, RZ, R8 ;  /* 0x000000ffff130224 */ /* 0x000fe200078e0008 */
[----:B------:R-:W-:Y:S01]  /*0540*/  @!P0 MOV R19, R8 ;  /* 0x0000000800138202 */ /* 0x000fe20000000f00 */
[----:B------:R-:W-:Y:S01]  /*0550*/  IMAD.HI.U32 R2, R3, -0x326172a9, RZ ;  /* 0xcd9e8d5703027827 */ /* 0x000fe200078e00ff */
[----:B------:R-:W-:Y:S01]  /*0560*/  LOP3.LUT R8, R15, UR19, R12, 0x96, !PT ;  /* 0x000000130f087c12 */ /* 0x000fe2000f8e960c */
[----:B------:R-:W-:Y:S01]  /*0570*/  UIADD3 UR27, UPT, UPT, UR7, 0x1fd5c5a3, URZ ;  /* 0x1fd5c5a3071b7890 */ /* 0x000fe2000fffe0ff */
[----:B------:R-:W-:Y:S01]  /*0580*/  @!P0 CS2R R30, SRZ ;  /* 0x00000000001e8805 */ /* 0x000fe2000001ff00 */
[----:B------:R-:W-:Y:S01]  /*0590*/  IMAD R12, R0, -0x2daee0ad, RZ ;  /* 0xd2511f53000c7824 */ /* 0x000fe200078e02ff */
[----:B------:R-:W-:Y:S01]  /*05a0*/  LOP3.LUT R2, R13, UR18, R2, 0x96, !PT ;  /* 0x000000120d027c12 */ /* 0x000fe2000f8e9602 */
[----:B------:R-:W-:Y:S01]  /*05b0*/  IMAD R3, R3, -0x326172a9, RZ ;  /* 0xcd9e8d5703037824 */ /* 0x000fe200078e02ff */
[-C--:B------:R-:W-:Y:S01]  /*05c0*/  @P0 MOV R13, R6.reuse ;  /* 0x00000006000d0202 */ /* 0x080fe20000000f00 */
[----:B------:R-:W-:Y:S01]  /*05d0*/  IMAD.HI.U32 R0, R8, -0x326172a9, RZ ;  /* 0xcd9e8d5708007827 */ /* 0x000fe200078e00ff */
[----:B------:R-:W-:Y:S01]  /*05e0*/  @!P0 MOV R13, R6 ;  /* 0x00000006000d8202 */ /* 0x000fe20000000f00 */
[----:B------:R-:W-:Y:S01]  /*05f0*/  UIADD3 UR26, UPT, UPT, UR6, 0x5384540f, URZ ;  /* 0x5384540f061a7890 */ /* 0x000fe2000fffe0ff */
[----:B------:R-:W-:Y:S01]  /*0600*/  @!P0 CS2R R28, SRZ ;  /* 0x00000000001c8805 */ /* 0x000fe2000001ff00 */
[--C-:B------:R-:W-:Y:S01]  /*0610*/  @P0 IMAD.MOV.U32 R18, RZ, RZ, R9.reuse ;  /* 0x000000ffff120224 */ /* 0x100fe200078e0009 */
[----:B------:R-:W-:Y:S01]  /*0620*/  LOP3.LUT R0, R3, UR20, R0, 0x96, !PT ;  /* 0x0000001403007c12 */ /* 0x000fe2000f8e9600 */
[----:B------:R-:W-:Y:S01]  /*0630*/  @!P0 IMAD.MOV.U32 R18, RZ, RZ, R9 ;  /* 0x000000ffff128224 */ /* 0x000fe200078e0009 */
[----:B------:R-:W-:Y:S01]  /*0640*/  UIADD3 UR28, UPT, UPT, UR6, -0xe443238, URZ ;  /* 0xf1bbcdc8061c7890 */ /* 0x000fe2000fffe0ff */
[----:B------:R-:W-:Y:S01]  /*0650*/  IMAD.HI.U32 R9, R2, -0x2daee0ad, RZ ;  /* 0xd2511f5302097827 */ /* 0x000fe200078e00ff */
[----:B0-----:R-:W-:Y:S01]  /*0660*/  UISETP.NE.U32.AND UP0, UPT, UR4, URZ, UPT ;  /* 0x000000ff0400728c */ /* 0x001fe2000bf05070 */
[----:B------:R-:W-:Y:S01]  /*0670*/  @!P0 CS2R R26, SRZ ;  /* 0x00000000001a8805 */ /* 0x000fe2000001ff00 */
[----:B------:R-:W-:Y:S01]  /*0680*/  UIADD3 UR29, UPT, UPT, UR7, -0x24c28bd8, URZ ;  /* 0xdb3d7428071d7890 */ /* 0x000fe2000fffe0ff */
[--C-:B------:R-:W-:Y:S01]  /*0690*/  @P0 IMAD.MOV.U32 R15, RZ, RZ, R4.reuse ;  /* 0x000000ffff0f0224 */ /* 0x100fe200078e0004 */
[----:B------:R-:W-:Y:S01]  /*06a0*/  LOP3.LUT R3, R12, UR21, R9, 0x96, !PT ;  /* 0x000000150c037c12 */ /* 0x000fe2000f8e9609 */
[----:B------:R-:W-:Y:S01]  /*06b0*/  @!P0 IMAD.MOV.U32 R15, RZ, RZ, R4 ;  /* 0x000000ffff0f8224 */ /* 0x000fe200078e0004 */
[----:B------:R-:W0:Y:S01]  /*06c0*/  LDCU.U8 UR4, c[0x0][0x410] ;  /* 0x00008200ff0477ac */ /* 0x000e220008000000 */
[----:B------:R-:W-:Y:S01]  /*06d0*/  IMAD R11, R2, -0x2daee0ad, RZ ;  /* 0xd2511f53020b7824 */ /* 0x000fe200078e02ff */
[----:B------:R-:W-:Y:S01]  /*06e0*/  @!P0 CS2R R24, SRZ ;  /* 0x0000000000188805 */ /* 0x000fe2000001ff00 */
[----:B------:R-:W-:Y:S01]  /*06f0*/  IMAD.HI.U32 R4, R0, -0x2daee0ad, RZ ;  /* 0xd2511f5300047827 */ /* 0x000fe200078e00ff */
[----:B------:R-:W-:Y:S01]  /*0700*/  UIADD3 UR31, UPT, UPT, UR7, -0x695add53, URZ ;  /* 0x96a522ad071f7890 */ /* 0x000fe2000fffe0ff */
[----:B------:R-:W-:Y:S01]  /*0710*/  LOP3.LUT R96, R96, 0x3, RZ, 0xc0, !PT ;  /* 0x0000000360607812 */ /* 0x000fe200078ec0ff */
[----:B------:R-:W-:Y:S01]  /*0720*/  UIADD3 UR30, UPT, UPT, UR6, -0x700cb87f, URZ ;  /* 0x8ff34781061e7890 */ /* 0x000fe2000fffe0ff */
[----:B------:R-:W-:Y:S01]  /*0730*/  IMAD R9, R8, -0x326172a9, RZ ;  /* 0xcd9e8d5708097824 */ /* 0x000fe200078e02ff */
[----:B------:R-:W-:Y:S01]  /*0740*/  LOP3.LUT R4, R11, UR23, R4, 0x96, !PT ;  /* 0x000000170b047c12 */ /* 0x000fe2000f8e9604 */
[----:B------:R-:W-:Y:S01]  /*0750*/  IMAD.HI.U32 R2, R3, -0x326172a9, RZ ;  /* 0xcd9e8d5703027827 */ /* 0x000fe200078e00ff */
[----:B------:R-:W-:Y:S01]  /*0760*/  UISETP.NE.AND.EX UP0, UPT, UR5, URZ, UPT, UP0 ;  /* 0x000000ff0500728c */ /* 0x000fe2000bf05300 */
[----:B------:R-:W1:Y:S02]  /*0770*/  LDCU UR32, c[0x0][0x404] ;  /* 0x00008080ff2077ac */ /* 0x000e640008000800 */
[----:B------:R-:W-:Y:S01]  /*0780*/  IMAD R6, R0, -0x2daee0ad, RZ ;  /* 0xd2511f5300067824 */ /* 0x000fe200078e02ff */
[----:B------:R-:W-:Y:S01]  /*0790*/  LOP3.LUT R2, R9, UR22, R2, 0x96, !PT ;  /* 0x0000001609027c12 */ /* 0x000fe2000f8e9602 */
[----:B------:R-:W-:Y:S01]  /*07a0*/  IMAD R3, R3, -0x326172a9, RZ ;  /* 0xcd9e8d5703037824 */ /* 0x000fe200078e02ff */
[----:B------:R-:W2:Y:S01]  /*07b0*/  LDCU UR33, c[0x0][0x408] ;  /* 0x00008100ff2177ac */ /* 0x000ea20008000800 */
[----:B------:R-:W-:Y:S01]  /*07c0*/  IMAD.HI.U32 R0, R4, -0x326172a9, RZ ;  /* 0xcd9e8d5704007827 */ /* 0x000fe200078e00ff */
[----:B------:R-:W3:Y:S03]  /*07d0*/  LDCU UR12, c[0x0][0x388] ;  /* 0x00007100ff0c77ac */ /* 0x000ee60008000800 */
[--C-:B------:R-:W-:Y:S01]  /*07e0*/  @P0 IMAD.MOV.U32 R14, RZ, RZ, R5.reuse ;  /* 0x000000ffff0e0224 */ /* 0x100fe200078e0005 */
[----:B------:R-:W-:Y:S01]  /*07f0*/  LOP3.LUT R0, R3, UR24, R0, 0x96, !PT ;  /* 0x0000001803007c12 */ /* 0x000fe2000f8e9600 */
[----:B------:R-:W-:Y:S01]  /*0800*/  @!P0 IMAD.MOV.U32 R14, RZ, RZ, R5 ;  /* 0x000000ffff0e8224 */ /* 0x000fe200078e0005 */
[----:B------:R-:W4:Y:S01]  /*0810*/  LDCU UR13, c[0x0][0x448] ;  /* 0x00008900ff0d77ac */ /* 0x000f220008000800 */
[----:B------:R-:W-:Y:S01]  /*0820*/  IMAD.HI.U32 R5, R2, -0x2daee0ad, RZ ;  /* 0xd2511f5302057827 */ /* 0x000fe200078e00ff */
[----:B------:R-:W1:Y:S03]  /*0830*/  LDCU.64 UR10, c[0x0][0x3a0] ;  /* 0x00007400ff0a77ac */ /* 0x000e660008000a00 */
[--C-:B------:R-:W-:Y:S01]  /*0840*/  @P0 IMAD.MOV.U32 R17, RZ, RZ, R10.reuse ;  /* 0x000000ffff110224 */ /* 0x100fe200078e000a */
[----:B------:R-:W-:Y:S01]  /*0850*/  LOP3.LUT R5, R6, UR25, R5, 0x96, !PT ;  /* 0x0000001906057c12 */ /* 0x000fe2000f8e9605 */
[----:B------:R-:W-:Y:S01]  /*0860*/  @!P0 IMAD.MOV.U32 R17, RZ, RZ, R10 ;  /* 0x000000ffff118224 */ /* 0x000fe200078e000a */
[-C--:B------:R-:W-:Y:S01]  /*0870*/  @P0 MOV R10, R45.reuse ;  /* 0x0000002d000a0202 */ /* 0x080fe20000000f00 */
[----:B------:R-:W-:Y:S01]  /*0880*/  IMAD R4, R4, -0x326172a9, RZ ;  /* 0xcd9e8d5704047824 */ /* 0x000fe200078e02ff */
[----:B------:R-:W-:Y:S01]  /*0890*/  @!P0 MOV R10, R45 ;  /* 0x0000002d000a8202 */ /* 0x000fe20000000f00 */
[----:B------:R-:W-:Y:S01]  /*08a0*/  IMAD R45, R2, -0x2daee0ad, RZ ;  /* 0xd2511f53022d7824 */ /* 0x000fe200078e02ff */
[----:B------:R-:W-:Y:S01]  /*08b0*/  @P0 MOV R6, R41 ;  /* 0x0000002900060202 */ /* 0x000fe20000000f00 */
[----:B------:R-:W-:Y:S01]  /*08c0*/  IMAD.HI.U32 R2, R0, -0x2daee0ad, RZ ;  /* 0xd2511f5300027827 */ /* 0x000fe200078e00ff */
[----:B0-----:R-:W-:-:S03]  /*08d0*/  UISETP.NE.AND UP1, UPT, UR4, URZ, UPT ;  /* 0x000000ff0400728c */ /* 0x001fc6000bf25270 */
[----:B------:R-:W-:Y:S01]  /*08e0*/  IMAD.HI.U32 R3, R5, -0x326172a9, RZ ;  /* 0xcd9e8d5705037827 */ /* 0x000fe200078e00ff */
[----:B------:R-:W-:-:S03]  /*08f0*/  LOP3.LUT R2, R45, UR27, R2, 0x96, !PT ;  /* 0x0000001b2d027c12 */ /* 0x000fc6000f8e9602 */
[----:B------:R-:W-:Y:S01]  /*0900*/  IMAD R5, R5, -0x326172a9, RZ ;  /* 0xcd9e8d5705057824 */ /* 0x000fe200078e02ff */
[----:B------:R-:W-:Y:S01]  /*0910*/  LOP3.LUT R3, R4, UR26, R3, 0x96, !PT ;  /* 0x0000001a04037c12 */ /* 0x000fe2000f8e9603 */
[----:B------:R-:W-:-:S04]  /*0920*/  IMAD.HI.U32 R4, R2, -0x326172a9, RZ ;  /* 0xcd9e8d5702047827 */ /* 0x000fc800078e00ff */
[----:B------:R-:W-:Y:S01]  /*0930*/  IMAD R45, R0, -0x2daee0ad, RZ ;  /* 0xd2511f53002d7824 */ /* 0x000fe200078e02ff */
[----:B------:R-:W-:Y:S01]  /*0940*/  LOP3.LUT R70, R5, UR28, R4, 0x96, !PT ;  /* 0x0000001c05467c12 */ /* 0x000fe2000f8e9604 */
[----:B------:R-:W-:Y:S01]  /*0950*/  IMAD.HI.U32 R0, R3, -0x2daee0ad, RZ ;  /* 0xd2511f5303007827 */ /* 0x000fe200078e00ff */
[----:B------:R-:W-:-:S03]  /*0960*/  @P0 MOV R4, R43 ;  /* 0x0000002b00040202 */ /* 0x000fc60000000f00 */
[----:B------:R-:W-:Y:S01]  /*0970*/  @!P0 IMAD.MOV.U32 R6, RZ, RZ, R41 ;  /* 0x000000ffff068224 */ /* 0x000fe200078e0029 */
[----:B------:R-:W-:Y:S01]  /*0980*/  LOP3.LUT R45, R45, UR29, R0, 0x96, !PT ;  /* 0x0000001d2d2d7c12 */ /* 0x000fe2000f8e9600 */
[----:B------:R-:W-:Y:S02]  /*0990*/  IMAD R0, R3, -0x2daee0ad, RZ ;  /* 0xd2511f5303007824 */ /* 0x000fe400078e02ff */
[----:B------:R-:W-:-:S04]  /*09a0*/  IMAD.HI.U32 R3, R70, -0x2daee0ad, RZ ;  /* 0xd2511f5346037827 */ /* 0x000fc800078e00ff */
[----:B------:R-:W-:Y:S01]  /*09b0*/  IMAD R41, R2, -0x326172a9, RZ ;  /* 0xcd9e8d5702297824 */ /* 0x000fe200078e02ff */
[----:B------:R-:W-:Y:S01]  /*09c0*/  LOP3.LUT R3, R0, UR31, R3, 0x96, !PT ;  /* 0x0000001f00037c12 */ /* 0x000fe2000f8e9603 */
[----:B------:R-:W-:-:S04]  /*09d0*/  IMAD.HI.U32 R2, R45, -0x326172a9, RZ ;  /* 0xcd9e8d572d027827 */ /* 0x000fc800078e00ff */
[----:B------:R-:W-:Y:S02]  /*09e0*/  HFMA2 R0, -RZ, RZ, 0, 0 ;  /* 0x00000000ff007431 */ /* 0x000fe400000001ff */
[--C-:B------:R-:W-:Y:S01]  /*09f0*/  @P0 IMAD.MOV.U32 R12, RZ, RZ, R7.reuse ;  /* 0x000000ffff0c0224 */ /* 0x100fe200078e0007 */
[----:B------:R-:W-:Y:S01]  /*0a00*/  LOP3.LUT R2, R41, UR30, R2, 0x96, !PT ;  /* 0x0000001e29027c12 */ /* 0x000fe2000f8e9602 */
[----:B------:R-:W-:Y:S01]  /*0a10*/  @!P0 IMAD.MOV.U32 R12, RZ, RZ, R7 ;  /* 0x000000ffff0c8224 */ /* 0x000fe200078e0007 */
[----:B------:R-:W-:Y:S01]  /*0a20*/  @P0 MOV R7, R40 ;  /* 0x0000002800070202 */ /* 0x000fe20000000f00 */
[----:B------:R-:W-:Y:S02]  /*0a30*/  @P0 IMAD.MOV.U32 R11, RZ, RZ, R44 ;  /* 0x000000ffff0b0224 */ /* 0x000fe400078e002c */
[----:B------:R-:W-:Y:S02]  /*0a40*/  @P0 IMAD.MOV.U32 R9, RZ, RZ, R46 ;  /* 0x000000ffff090224 */ /* 0x000fe400078e002e */
[----:B------:R-:W-:-:S02]  /*0a50*/  @P0 IMAD.MOV.U32 R8, RZ, RZ, R47 ;  /* 0x000000ffff080224 */ /* 0x000fc400078e002f */
[----:B------:R-:W-:Y:S02]  /*0a60*/  @P0 IMAD.MOV.U32 R5, RZ, RZ, R42 ;  /* 0x000000ffff050224 */ /* 0x000fe400078e002a */
[----:B------:R-:W-:Y:S02]  /*0a70*/  @!P0 IMAD.MOV.U32 R11, RZ, RZ, R44 ;  /* 0x000000ffff0b8224 */ /* 0x000fe400078e002c */
[----:B------:R-:W-:Y:S02]  /*0a80*/  @!P0 IMAD.MOV.U32 R9, RZ, RZ, R46 ;  /* 0x000000ffff098224 */ /* 0x000fe400078e002e */
[----:B------:R-:W-:Y:S02]  /*0a90*/  @!P0 IMAD.MOV.U32 R8, RZ, RZ, R47 ;  /* 0x000000ffff088224 */ /* 0x000fe400078e002f */
[----:B------:R-:W-:Y:S02]  /*0aa0*/  @!P0 IMAD.MOV.U32 R7, RZ, RZ, R40 ;  /* 0x000000ffff078224 */ /* 0x000fe400078e0028 */
[----:B------:R-:W-:-:S02]  /*0ab0*/  @!P0 IMAD.MOV.U32 R5, RZ, RZ, R42 ;  /* 0x000000ffff058224 */ /* 0x000fc400078e002a */
[----:B------:R-:W-:Y:S02]  /*0ac0*/  @!P0 IMAD.MOV.U32 R4, RZ, RZ, R43 ;  /* 0x000000ffff048224 */ /* 0x000fe400078e002b */
[----:B------:R-:W-:Y:S02]  /*0ad0*/  IMAD R70, R70, -0x2daee0ad, RZ ;  /* 0xd2511f5346467824 */ /* 0x000fe400078e02ff */
[----:B-1234-:R-:W-:-:S07]  /*0ae0*/  IMAD R58, R45, -0x326172a9, RZ ;  /* 0xcd9e8d572d3a7824 */ /* 0x01efce00078e02ff */
.L_x_4683:
[----:B------:R-:W0:Y:S01]  /*0af0*/  @UP0 LDCU.64 UR4, c[0x0][0x3e0] ;  /* 0x00007c00ff0407ac */ /* 0x000e220008000a00 */
[----:B-1----:R-:W1:Y:S01]  /*0b00*/  LDC.64 R64, c[0x0][0x390] ;  /* 0x0000e400ff407b82 */ /* 0x002e620000000a00 */
        /* <DEDUP_REMOVED lines=18> */
[----:B--2---:R-:W-:Y:S02]  /*0c30*/  @P1 HADD2.F32 R52, -RZ, R44.H0_H0 ;  /* 0x2000002cff341230 */ /* 0x004fe40000004100 */
[----:B------:R-:W-:Y:S05]  /*0c40*/  @!P2 BRA `(.L_x_4355) ;  /* 0x000000280058a947 */ /* 0x000fea0003800000 */
        /* <DEDUP_REMOVED lines=14> */
.L_x_37088:
[----:B------:R-:W-:Y:S05]  /*0d30*/  BRX R50 -0xd40                                         (*"BRANCH_TARGETS .L_x_37089,.L_x_37090,.L_x_37091"*) ;  /* 0xfffffff032b07949 */ /* 0x000fea000383ffff */
.L_x_37091:
[----:B------:R-:W-:Y:S01]  /*0d40*/  VIADD R50, R96, 0x1 ;  /* 0x0000000160327836 */ /* 0x000fe20000000000 */
[----:B------:R-:W-:Y:S01]  /*0d50*/  MOV R49, R2 ;  /* 0x0000000200317202 */ /* 0x000fe20000000f00 */
[----:B------:R-:W-:Y:S01]  /*0d60*/  IMAD.MOV.U32 R72, RZ, RZ, R70 ;  /* 0x000000ffff487224 */ /* 0x000fe200078e0046 */
[----:B------:R-:W-:Y:S06]  /*0d70*/  BRA `(.L_x_4357) ;  /* 0x0000000000ec7947 */ /* 0x000fec0003800000 */
.L_x_37089:
[----:B------:R-:W-:Y:S01]  /*0d80*/  IMAD.MOV.U32 R72, RZ, RZ, R70 ;  /* 0x000000ffff487224 */ /* 0x000fe200078e0046 */
[----:B------:R-:W-:Y:S01]  /*0d90*/  MOV R49, R3 ;  /* 0x0000000300317202 */ /* 0x000fe20000000f00 */
[----:B------:R-:W-:Y:S01]  /*0da0*/  IMAD.MOV.U32 R50, RZ, RZ, 0x3 ;  /* 0x00000003ff327424 */ /* 0x000fe200078e00ff */
[----:B------:R-:W-:Y:S06]  /*0db0*/  BRA `(.L_x_4357) ;  /* 0x0000000000dc7947 */ /* 0x000fec0003800000 */
.L_x_37090:
        /* <DEDUP_REMOVED lines=13> */
.L_x_4359:
[----:B------:R-:W-:Y:S05]  /*0e90*/  BSYNC.RECONVERGENT B2 ;  /* 0x0000000000027941 */ /* 0x000fea0003800200 */
.L_x_4358:
        /* <DEDUP_REMOVED lines=40> */
[----:B------:R-:W-:-:S07]  /*1120*/  HFMA2 R50, -RZ, RZ, 0, 0 ;  /* 0x00000000ff327431 */ /* 0x000fce00000001ff */
.L_x_4357:
[----:B------:R-:W-:Y:S05]  /*1130*/  BSYNC.RECONVERGENT B1 ;  /* 0x0000000000017941 */ /* 0x000fea0003800200 */
.L_x_4356:
[----:B------:R-:W-:Y:S01]  /*1140*/  I2FP.F32.U32 R60, R49 ;  /* 0x00000031003c7245 */ /* 0x000fe20000201000 */
[----:B-----5:R-:W-:Y:S01]  /*1150*/  HADD2.F32 R49, -RZ, R40.H0_H0 ;  /* 0x20000028ff317230 */ /* 0x020fe20000004100 */
[----:B------:R-:W-:Y:S01]  /*1160*/  ISETP.NE.AND P1, PT, R50, 0x1, PT ;  /* 0x000000013200780c */ /* 0x000fe20003f25270 */
[----:B------:R-:W-:Y:S01]  /*1170*/  IMAD.U32 R54, RZ, RZ, UR33 ;  /* 0x00000021ff367e24 */ /* 0x000fe2000f8e00ff */
[----:B------:R-:W-:Y:S01]  /*1180*/  BSSY.RECONVERGENT B1, `(.L_x_4360) ;  /* 0x000004e000017945 */ /* 0x000fe20003800200 */
[----:B------:R-:W-:Y:S01]  /*1190*/  FFMA.FTZ R60, R60, R53, 1.1641532182693481445e-10 ;  /* 0x2f0000003c3c7423 */ /* 0x000fe20000010035 */
[----:B------:R-:W-:Y:S01]  /*11a0*/  FMUL.FTZ R49, R49, R52 ;  /* 0x0000003431317220 */ /* 0x000fe20000410000 */
[----:B------:R-:W-:Y:S02]  /*11b0*/  IMAD.U32 R55, RZ, RZ, UR32 ;  /* 0x00000020ff377e24 */ /* 0x000fe4000f8e00ff */
[----:B------:R-:W-:Y:S02]  /*11c0*/  HFMA2 R59, -RZ, RZ, 0, 1.1920928955078125e-07 ;  /* 0x00000002ff3b7431 */ /* 0x000fe400000001ff */
[----:B------:R-:W-:-:S02]  /*11d0*/  IMAD.MOV.U32 R51, RZ, RZ, R58 ;  /* 0x000000ffff337224 */ /* 0x000fc400078e003a */
[----:B------:R-:W-:Y:S01]  /*11e0*/  FMUL.FTZ R49, R49, R54 ;  /* 0x0000003631317220 */ /* 0x000fe20000410000 */
[----:B------:R-:W-:Y:S01]  /*11f0*/  FSETP.GTU.FTZ.AND P0, PT, R60, R55, PT ;  /* 0x000000373c00720b */ /* 0x000fe20003f1c000 */
        /* <DEDUP_REMOVED lines=14> */
.L_x_4362:
        /* <DEDUP_REMOVED lines=13> */
.L_x_4364:
[----:B------:R-:W-:Y:S05]  /*13b0*/  BSYNC.RECONVERGENT B2 ;  /* 0x0000000000027941 */ /* 0x000fea0003800200 */
.L_x_4363:
        /* <DEDUP_REMOVED lines=39> */
[----:B------:R-:W-:Y:S02]  /*1630*/  HFMA2 R59, -RZ, RZ, 0, 0 ;  /* 0x00000000ff3b7431 */ /* 0x000fe400000001ff */
[----:B------:R-:W-:Y:S01]  /*1640*/  IMAD.MOV.U32 R72, RZ, RZ, R60 ;  /* 0x000000ffff487224 */ /* 0x000fe200078e003c */
[----:B------:R-:W-:-:S07]  /*1650*/  LOP3.LUT R3, R50, UR31, R61, 0x96, !PT ;  /* 0x0000001f32037c12 */ /* 0x000fce000f8e963d */
.L_x_4361:
[----:B------:R-:W-:Y:S05]  /*1660*/  BSYNC.RECONVERGENT B1 ;  /* 0x0000000000017941 */ /* 0x000fea0003800200 */
.L_x_4360:
[----:B------:R-:W-:Y:S01]  /*1670*/  I2FP.F32.U32 R50, R51 ;  /* 0x0000003300327245 */ /* 0x000fe20000201000 */
[----:B------:R-:W-:Y:S01]  /*1680*/  HADD2.F32 R51, -RZ, R40.H1_H1 ;  /* 0x30000028ff337230 */ /* 0x000fe20000004100 */
[----:B------:R-:W-:Y:S01]  /*1690*/  ISETP.NE.AND P1, PT, R59, 0x1, PT ;  /* 0x000000013b00780c */ /* 0x000fe20003f25270 */
[----:B------:R-:W-:Y:S01]  /*16a0*/  HADD2.F32 R57, -RZ, R44.H1_H1 ;  /* 0x3000002cff397230 */ /* 0x000fe20000004100 */
[----:B------:R-:W-:Y:S01]  /*16b0*/  BSSY.RECONVERGENT B1, `(.L_x_4365) ;  /* 0x000004b000017945 */ /* 0x000fe20003800200 */
        /* <DEDUP_REMOVED lines=18> */
.L_x_4367:
        /* <DEDUP_REMOVED lines=13> */
.L_x_4369:
[----:B------:R-:W-:Y:S05]  /*18b0*/  BSYNC.RECONVERGENT B2 ;  /* 0x0000000000027941 */ /* 0x000fea0003800200 */
.L_x_4368:
        /* <DEDUP_REMOVED lines=41> */
[----:B------:R-:W-:-:S07]  /*1b50*/  MOV R72, R60 ;  /* 0x0000003c00487202 */ /* 0x000fce0000000f00 */
.L_x_4366:
[----:B------:R-:W-:Y:S05]  /*1b60*/  BSYNC.RECONVERGENT B1 ;  /* 0x0000000000017941 */ /* 0x000fea0003800200 */
.L_x_4365:
        /* <DEDUP_REMOVED lines=23> */
.L_x_4372:
        /* <DEDUP_REMOVED lines=13> */
.L_x_4374:
[----:B------:R-:W-:Y:S05]  /*1db0*/  BSYNC.RECONVERGENT B2 ;  /* 0x0000000000027941 */ /* 0x000fea0003800200 */
.L_x_4373:
        /* <DEDUP_REMOVED lines=42> */
.L_x_4371:
[----:B------:R-:W-:Y:S05]  /*2060*/  BSYNC.RECONVERGENT B1 ;  /* 0x0000000000017941 */ /* 0x000fea0003800200 */
.L_x_4370:
        /* <DEDUP_REMOVED lines=9> */
[----:B------:R-:W-:-:S03]  /*2100*/  HADD2.F32 R40, -RZ, R45.H1_H1 ;  /* 0x3000002dff287230 */ /* 0x000fc60000004100 */
        /* <DEDUP_REMOVED lines=13> */
.L_x_4377:
        /* <DEDUP_REMOVED lines=13> */
.L_x_4379:
[----:B------:R-:W-:Y:S05]  /*22b0*/  BSYNC.RECONVERGENT B2 ;  /* 0x0000000000027941 */ /* 0x000fea0003800200 */
.L_x_4378:
        /* <DEDUP_REMOVED lines=42> */
.L_x_4376:
[----:B------:R-:W-:Y:S05]  /*2560*/  BSYNC.RECONVERGENT B1 ;  /* 0x0000000000017941 */ /* 0x000fea0003800200 */
.L_x_4375:
        /* <DEDUP_REMOVED lines=23> */
.L_x_4382:
        /* <DEDUP_REMOVED lines=13> */
.L_x_4384:
[----:B------:R-:W-:Y:S05]  /*27b0*/  BSYNC.RECONVERGENT B2 ;  /* 0x0000000000027941 */ /* 0x000fea0003800200 */
.L_x_4383:
        /* <DEDUP_REMOVED lines=43> */
.L_x_4381:
[----:B------:R-:W-:Y:S05]  /*2a70*/  BSYNC.RECONVERGENT B1 ;  /* 0x0000000000017941 */ /* 0x000fea0003800200 */
.L_x_4380:
        /* <DEDUP_REMOVED lines=23> */
.L_x_4387:
        /* <DEDUP_REMOVED lines=13> */
.L_x_4389:
[----:B------:R-:W-:Y:S05]  /*2cc0*/  BSYNC.RECONVERGENT B2 ;  /* 0x0000000000027941 */ /* 0x000fea0003800200 */
.L_x_4388:
        /* <DEDUP_REMOVED lines=43> */
.L_x_4386:
[----:B------:R-:W-:Y:S05]  /*2f80*/  BSYNC.RECONVERGENT B1 ;  /* 0x0000000000017941 */ /* 0x000fea0003800200 */
.L_x_4385:
        /* <DEDUP_REMOVED lines=9> */
[----:B------:R-:W-:Y:S02]  /*3020*/  FSETP.GTU.FTZ.AND P5, PT, R40, R55, PT ;  /* 0x000000372800720b */ /* 0x000fe40003fbc000 */
[----:B------:R-:W-:Y:S02]  /*3030*/  MOV R40, R58 ;  /* 0x0000003a00287202 */ /* 0x000fe40000000f00 */
        /* <DEDUP_REMOVED lines=12> */
.L_x_4392:
        /* <DEDUP_REMOVED lines=15> */
.L_x_4394:
[----:B------:R-:W-:Y:S05]  /*31f0*/  BSYNC.RECONVERGENT B2 ;  /* 0x0000000000027941 */ /* 0x000fea0003800200 */
.L_x_4393:
        /* <DEDUP_REMOVED lines=43> */
.L_x_4391:
[----:B------:R-:W-:Y:S05]  /*34b0*/  BSYNC.RECONVERGENT B1 ;  /* 0x0000000000017941 */ /* 0x000fea0003800200 */
.L_x_4390:
[----:B------:R-:W-:Y:S01]  /*34c0*/  I2FP.F32.U32 R40, R40 ;  /* 0x0000002800287245 */ /* 0x000fe20000201000 */
[----:B------:R-:W-:Y:S01]  /*34d0*/  HADD2.F32 R43, -RZ, R43.H1_H1 ;  /* 0x3000002bff2b7230 */ /* 0x000fe20000004100 */
[----:B------:R-:W-:Y:S01]  /*34e0*/  F2FP.F16.F32.PACK_AB R46, R66, R59 ;  /* 0x0000003b422e723e */ /* 0x000fe200000000ff */
[----:B------:R-:W-:Y:S01]  /*34f0*/  HADD2.F32 R68, -RZ, R47.H1_H1 ;  /* 0x3000002fff447230 */ /* 0x000fe20000004100 */
[----:B------:R-:W-:Y:S01]  /*3500*/  F2FP.F16.F32.PACK_AB R45, R57, R51 ;  /* 0x00000033392d723e */ /* 0x000fe200000000ff */
[----:B------:R-:W-:Y:S01]  /*3510*/  FFMA.FTZ R40, R40, R53, 1.1641532182693481445e-10 ;  /* 0x2f00000028287423 */ /* 0x000fe20000010035 */
[----:B------:R-:W-:Y:S01]  /*3520*/  FMUL.FTZ R43, R43, R52 ;  /* 0x000000342b2b7220 */ /* 0x000fe20000410000 */
[----:B------:R-:W-:-:S03]  /*3530*/  F2FP.F16.F32.PACK_AB R44, R50, R49 ;  /* 0x00000031322c723e */ /* 0x000fc600000000ff */
[----:B------:R-:W-:Y:S01]  /*3540*/  FMUL.FTZ R43, R43, R54 ;  /* 0x000000362b2b7220 */ /* 0x000fe20000410000 */
[----:B------:R-:W-:-:S04]  /*3550*/  FSETP.GTU.FTZ.AND P6, PT, R40, R55, PT ;  /* 0x000000372800720b */ /* 0x000fc80003fdc000 */
[----:B------:R-:W-:Y:S02]  /*3560*/  FSEL R43, R43, RZ, !P6 ;  /* 0x000000ff2b2b7208 */ /* 0x000fe40007000000 */
[----:B------:R-:W-:-:S03]  /*3570*/  PLOP3.LUT P6, PT, P6, PT, PT, 0x8, 0x80 ;  /* 0x000000000080781c */ /* 0x000fc600037ce170 */
[----:B------:R-:W-:-:S05]  /*3580*/  FADD.FTZ R68, R43, R68 ;  /* 0x000000442b447221 */ /* 0x000fca0000010000 */
[----:B------:R-:W-:Y:S01]  /*3590*/  F2FP.F16.F32.PACK_AB R47, R68, R67 ;  /* 0x00000043442f723e */ /* 0x000fe200000000ff */
[----:B------:R-:W-:Y:S06]  /*35a0*/  BRA `(.L_x_4395) ;  /* 0x0000002400f87947 */ /* 0x000fec0003800000 */
.L_x_4355:
        /* <DEDUP_REMOVED lines=16> */
.L_x_4398:
        /* <DEDUP_REMOVED lines=13> */
.L_x_4400:
[----:B------:R-:W-:Y:S05]  /*3780*/  BSYNC.RECONVERGENT B2 ;  /* 0x0000000000027941 */ /* 0x000fea0003800200 */
.L_x_4399:
        /* <DEDUP_REMOVED lines=40> */
[----:B------:R-:W-:-:S07]  /*3a10*/  IMAD.MOV.U32 R44, RZ, RZ, R70 ;  /* 0x000000ffff2c7224 */ /* 0x000fce00078e0046 */
.L_x_4397:
[----:B------:R-:W-:Y:S05]  /*3a20*/  BSYNC.RECONVERGENT B1 ;  /* 0x0000000000017941 */ /* 0x000fea0003800200 */
.L_x_4396:
[----:B------:R-:W-:Y:S01]  /*3a30*/  I2FP.F32.U32 R44, R44 ;  /* 0x0000002c002c7245 */ /* 0x000fe20000201000 */
[----:B-----5:R-:W-:Y:S01]  /*3a40*/  HADD2.F32 R45, -RZ, R40.H0_H0 ;  /* 0x20000028ff2d7230 */ /* 0x020fe20000004100 */
[----:B------:R-:W-:Y:S01]  /*3a50*/  ISETP.NE.AND P1, PT, R46, 0x1, PT ;  /* 0x000000012e00780c */ /* 0x000fe20003f25270 */
[----:B------:R-:W-:Y:S01]  /*3a60*/  IMAD.U32 R55, RZ, RZ, UR32 ;  /* 0x00000020ff377e24 */ /* 0x000fe2000f8e00ff */
[----:B------:R-:W-:Y:S01]  /*3a70*/  BSSY.RECONVERGENT B1, `(.L_x_4401) ;  /* 0x000004c000017945 */ /* 0x000fe20003800200 */
[----:B------:R-:W-:Y:S01]  /*3a80*/  FFMA.FTZ R44, R44, R53, 1.1641532182693481445e-10 ;  /* 0x2f0000002c2c7423 */ /* 0x000fe20000010035 */
[----:B------:R-:W-:Y:S02]  /*3a90*/  IMAD.U32 R54, RZ, RZ, UR33 ;  /* 0x00000021ff367e24 */ /* 0x000fe4000f8e00ff */
[----:B------:R-:W-:Y:S01]  /*3aa0*/  FMUL.FTZ R45, R45, R52 ;  /* 0x000000342d2d7220 */ /* 0x000fe20000410000 */
[----:B------:R-:W-:Y:S01]  /*3ab0*/  HFMA2 R47, -RZ, RZ, 0, 1.1920928955078125e-07 ;  /* 0x00000002ff2f7431 */ /* 0x000fe200000001ff */
[----:B------:R-:W-:-:S02]  /*3ac0*/  FSETP.GTU.FTZ.AND P0, PT, R44, R55, PT ;  /* 0x000000372c00720b */ /* 0x000fc40003f1c000 */
[----:B------:R-:W-:Y:S01]  /*3ad0*/  FMUL.FTZ R45, R45, R54 ;  /* 0x000000362d2d7220 */ /* 0x000fe20000410000 */
[----:B------:R-:W-:Y:S01]  /*3ae0*/  IMAD.MOV.U32 R44, RZ, RZ, R58 ;  /* 0x000000ffff2c7224 */ /* 0x000fe200078e003a */
[----:B------:R-:W-:-:S03]  /*3af0*/  PLOP3.LUT P2, PT, P0, PT, PT, 0x8, 0x80 ;  /* 0x000000000080781c */ /* 0x000fc6000074e170 */
[----:B------:R-:W-:Y:S02]  /*3b00*/  FSEL R49, R45, RZ, !P0 ;  /* 0x000000ff2d317208 */ /* 0x000fe40004000000 */
        /* <DEDUP_REMOVED lines=10> */
.L_x_4403:
        /* <DEDUP_REMOVED lines=13> */
.L_x_4405:
[----:B------:R-:W-:Y:S05]  /*3c80*/  BSYNC.RECONVERGENT B2 ;  /* 0x0000000000027941 */ /* 0x000fea0003800200 */
.L_x_4404:
        /* <DEDUP_REMOVED lines=39> */
[----:B------:R-:W-:Y:S02]  /*3f00*/  HFMA2 R47, -RZ, RZ, 0, 0 ;  /* 0x00000000ff2f7431 */ /* 0x000fe400000001ff */
[----:B------:R-:W-:Y:S02]  /*3f10*/  IMAD.MOV.U32 R44, RZ, RZ, R72 ;  /* 0x000000ffff2c7224 */ /* 0x000fe400078e0048 */
[----:B------:R-:W-:-:S07]  /*3f20*/  IMAD.MOV.U32 R72, RZ, RZ, R46 ;  /* 0x000000ffff487224 */ /* 0x000fce00078e002e */
.L_x_4402:
[----:B------:R-:W-:Y:S05]  /*3f30*/  BSYNC.RECONVERGENT B1 ;  /* 0x0000000000017941 */ /* 0x000fea0003800200 */
.L_x_4401:
[----:B------:R-:W-:Y:S01]  /*3f40*/  ISETP.NE.AND P2, PT, R47, 0x1, PT ;  /* 0x000000012f00780c */ /* 0x000fe20003f45270 */
[----:B------:R-:W-:Y:S01]  /*3f50*/  HADD2.F32 R45, -RZ, R40.H1_H1 ;  /* 0x30000028ff2d7230 */ /* 0x000fe20000004100 */
[----:B------:R-:W-:Y:S01]  /*3f60*/  I2FP.F32.U32 R44, R44 ;  /* 0x0000002c002c7245 */ /* 0x000fe20000201000 */
[----:B------:R-:W-:Y:S01]  /*3f70*/  BSSY.RECONVERGENT B1, `(.L_x_4406) ;  /* 0x000004a000017945 */ /* 0x000fe20003800200 */
[----:B------:R-:W-:Y:S02]  /*3f80*/  IMAD.MOV.U32 R40, RZ, RZ, R58 ;  /* 0x000000ffff287224 */ /* 0x000fe400078e003a */
[----:B------:R-:W-:Y:S01]  /*3f90*/  FMUL.FTZ R45, R45, R52 ;  /* 0x000000342d2d7220 */ /* 0x000fe20000410000 */
[----:B------:R-:W-:-:S03]  /*3fa0*/  FFMA.FTZ R44, R44, R53, 1.1641532182693481445e-10 ;  /* 0x2f0000002c2c7423 */ /* 0x000fc60000010035 */
[----:B------:R-:W-:Y:S02]  /*3fb0*/  FMUL.FTZ R45, R45, R54 ;  /* 0x000000362d2d7220 */ /* 0x000fe40000410000 */
[----:B------:R-:W-:Y:S01]  /*3fc0*/  FSETP.GTU.FTZ.AND P1, PT, R44, R55, PT ;  /* 0x000000372c00720b */ /* 0x000fe20003f3c000 */
[----:B------:R-:W-:-:S03]  /*3fd0*/  IMAD.MOV.U32 R44, RZ, RZ, 0x2 ;  /* 0x00000002ff2c7424 */ /* 0x000fc600078e00ff */
        /* <DEDUP_REMOVED lines=11> */
.L_x_4408:
        /* <DEDUP_REMOVED lines=13> */
.L_x_4410:
[----:B------:R-:W-:Y:S05]  /*4160*/  BSYNC.RECONVERGENT B2 ;  /* 0x0000000000027941 */ /* 0x000fea0003800200 */
.L_x_4409:
        /* <DEDUP_REMOVED lines=42> */
.L_x_4407:
[----:B------:R-:W-:Y:S05]  /*4410*/  BSYNC.RECONVERGENT B1 ;  /* 0x0000000000017941 */ /* 0x000fea0003800200 */
.L_x_4406:
[----:B------:R-:W-:Y:S01]  /*4420*/  I2FP.F32.U32 R40, R40 ;  /* 0x0000002800287245 */ /* 0x000fe20000201000 */
[----:B------:R-:W-:Y:S01]  /*4430*/  HADD2.F32 R45, -RZ, R41.H0_H0 ;  /* 0x20000029ff2d7230 */ /* 0x000fe20000004100 */
        /* <DEDUP_REMOVED lines=19> */
.L_x_4413:
        /* <DEDUP_REMOVED lines=13> */
.L_x_4415:
[----:B------:R-:W-:Y:S05]  /*4640*/  BSYNC.RECONVERGENT B2 ;  /* 0x0000000000027941 */ /* 0x000fea0003800200 */
.L_x_4414:
        /* <DEDUP_REMOVED lines=42> */
.L_x_4412:
[----:B------:R-:W-:Y:S05]  /*48f0*/  BSYNC.RECONVERGENT B1 ;  /* 0x0000000000017941 */ /* 0x000fea0003800200 */
.L_x_4411:
[----:B------:R-:W-:Y:S01]  /*4900*/  ISETP.NE.AND P4, PT, R45, 0x1, PT ;  /* 0x000000012d00780c */ /* 0x000fe20003f85270 */
[----:B------:R-:W-:Y:S01]  /*4910*/  HADD2.F32 R41, -RZ, R41.H1_H1 ;  /* 0x30000029ff297230 */ /* 0x000fe20000004100 */
        /* <DEDUP_REMOVED lines=19> */
.L_x_4418:
        /* <DEDUP_REMOVED lines=13> */
.L_x_4420:
[----:B------:R-:W-:Y:S05]  /*4b20*/  BSYNC.RECONVERGENT B2 ;  /* 0x0000000000027941 */ /* 0x000fea0003800200 */
.L_x_4419:
        /* <DEDUP_REMOVED lines=42> */
.L_x_4417:
[----:B------:R-:W-:Y:S05]  /*4dd0*/  BSYNC.RECONVERGENT B1 ;  /* 0x0000000000017941 */ /* 0x000fea0003800200 */
.L_x_4416:
        /* <DEDUP_REMOVED lines=21> */
.L_x_4423:
        /* <DEDUP_REMOVED lines=13> */
.L_x_4425:
[----:B------:R-:W-:Y:S05]  /*5000*/  BSYNC.RECONVERGENT B2 ;  /* 0x0000000000027941 */ /* 0x000fea0003800200 */
.L_x_4424:
        /* <DEDUP_REMOVED lines=43> */
.L_x_4422:
[----:B------:R-:W-:Y:S05]  /*52c0*/  BSYNC.RECONVERGENT B1 ;  /* 0x0000000000017941 */ /* 0x000fea0003800200 */
.L_x_4421:
        /* <DEDUP_REMOVED lines=21> */
.L_x_4428:
        /* <DEDUP_REMOVED lines=13> */
.L_x_4430:
[----:B------:R-:W-:Y:S05]  /*54f0*/  BSYNC.RECONVERGENT B2 ;  /* 0x0000000000027941 */ /* 0x000fea0003800200 */
.L_x_4429:
        /* <DEDUP_REMOVED lines=43> */
.L_x_4427:
[----:B------:R-:W-:Y:S05]  /*57b0*/  BSYNC.RECONVERGENT B1 ;  /* 0x0000000000017941 */ /* 0x000fea0003800200 */
.L_x_4426:
        /* <DEDUP_REMOVED lines=21> */
.L_x_4433:
        /* <DEDUP_REMOVED lines=15> */
.L_x_4435:
[----:B------:R-:W-:Y:S05]  /*5a00*/  BSYNC.RECONVERGENT B2 ;  /* 0x0000000000027941 */ /* 0x000fea0003800200 */
.L_x_4434:
        /* <DEDUP_REMOVED lines=43> */
.L_x_4432:
[----:B------:R-:W-:Y:S05]  /*5cc0*/  BSYNC.RECONVERGENT B1 ;  /* 0x0000000000017941 */ /* 0x000fea0003800200 */
.L_x_4431:
[----:B------:R-:W-:Y:S01]  /*5cd0*/  I2FP.F32.U32 R40, R40 ;  /* 0x0000002800287245 */ /* 0x000fe20000201000 */
[----:B------:R-:W-:Y:S01]  /*5ce0*/  HADD2.F32 R43, -RZ, R43.H1_H1 ;  /* 0x3000002bff2b7230 */ /* 0x000fe20000004100 */
[----:B------:R-:W-:Y:S02]  /*5cf0*/  F2FP.F16.F32.PACK_AB R46, R66, R59 ;  /* 0x0000003b422e723e */ /* 0x000fe400000000ff */
[----:B------:R-:W-:Y:S01]  /*5d00*/  F2FP.F16.F32.PACK_AB R45, R57, R51 ;  /* 0x00000033392d723e */ /* 0x000fe200000000ff */
[----:B------:R-:W-:Y:S01]  /*5d10*/  FFMA.FTZ R40, R40, R53, 1.1641532182693481445e-10 ;  /* 0x2f00000028287423 */ /* 0x000fe20000010035 */
[----:B------:R-:W-:Y:S01]  /*5d20*/  FMUL.FTZ R43, R43, R52 ;  /* 0x000000342b2b7220 */ /* 0x000fe20000410000 */
[----:B------:R-:W-:-:S03]  /*5d30*/  F2FP.F16.F32.PACK_AB R44, R50, R49 ;  /* 0x00000031322c723e */ /* 0x000fc600000000ff */
[----:B------:R-:W-:Y:S01]  /*5d40*/  FMUL.FTZ R43, R43, R54 ;  /* 0x000000362b2b7220 */ /* 0x000fe20000410000 */
[----:B------:R-:W-:-:S04]  /*5d50*/  FSETP.GTU.FTZ.AND P6, PT, R40, R55, PT ;  /* 0x000000372800720b */ /* 0x000fc80003fdc000 */
[----:B------:R-:W-:Y:S02]  /*5d60*/  FSEL R68, R43, RZ, !P6 ;  /* 0x000000ff2b447208 */ /* 0x000fe40007000000 */
[----:B------:R-:W-:Y:S02]  /*5d70*/  PLOP3.LUT P6, PT, P6, PT, PT, 0x8, 0x80 ;  /* 0x000000000080781c */ /* 0x000fe400037ce170 */
[----:B------:R-:W-:-:S11]  /*5d80*/  F2FP.F16.F32.PACK_AB R47, R68, R67 ;  /* 0x00000043442f723e */ /* 0x000fd600000000ff */
.L_x_4395:
[----:B------:R-:W-:Y:S01]  /*5d90*/  SEL R70, RZ, 0x10000, !P5 ;  /* 0x00010000ff467807 */ /* 0x000fe20006800000 */
[----:B------:R-:W0:Y:S01]  /*5da0*/  LDC.64 R60, c[0x0][0x3a8] ;  /* 0x0000ea00ff3c7b82 */ /* 0x000e220000000a00 */
[----:B------:R-:W-:Y:S02]  /*5db0*/  ISETP.NE.AND P5, PT, R62, RZ, PT ;  /* 0x000000ff3e00720c */ /* 0x000fe40003fa5270 */
[----:B------:R-:W-:Y:S02]  /*5dc0*/  SEL R43, RZ, 0x1000000, !P6 ;  /* 0x01000000ff2b7807 */ /* 0x000fe40007000000 */
[----:B------:R-:W-:Y:S02]  /*5dd0*/  SEL R77, RZ, 0x100, !P4 ;  /* 0x00000100ff4d7807 */ /* 0x000fe40006000000 */
[----:B------:R-:W-:Y:S01]  /*5de0*/  SEL R42, RZ, 0x1000000, !P2 ;  /* 0x01000000ff2a7807 */ /* 0x000fe20005000000 */
[----:B------:R-:W1:Y:S01]  /*5df0*/  LDC.64 R62, c[0x0][0x3b0] ;  /* 0x0000ec00ff3e7b82 */ /* 0x000e620000000a00 */
[----:B------:R-:W-:-:S02]  /*5e00*/  SEL R41, RZ, 0x10000, !P1 ;  /* 0x00010000ff297807 */ /* 0x000fc40004800000 */
[----:B------:R-:W-:Y:S02]  /*5e10*/  SEL R40, RZ, 0x100, !P0 ;  /* 0x00000100ff287807 */ /* 0x000fe40004000000 */
[----:B------:R-:W-:Y:S02]  /*5e20*/  LOP3.LUT R77, R77, R43, R70, 0xfe, !PT ;  /* 0x0000002b4d4d7212 */ /* 0x000fe400078efe46 */
[----:B------:R-:W-:Y:S02]  /*5e30*/  SEL R76, RZ, 0x1, !P3 ;  /* 0x00000001ff4c7807 */ /* 0x000fe40005800000 */
[----:B------:R-:W-:Y:S02]  /*5e40*/  LOP3.LUT R40, R40, R42, R41, 0xfe, !PT ;  /* 0x0000002a28287212 */ /* 0x000fe400078efe29 */
[----:B------:R-:W-:Y:S02]  /*5e50*/  SEL R41, RZ, 0x1, !P5 ;  /* 0x00000001ff297807 */ /* 0x000fe40006800000 */
[----:B------:R-:W-:-:S02]  /*5e60*/  IADD3 R69, PT, PT, R48, 0x20, RZ ;  /* 0x0000002030457810 */ /* 0x000fc40007ffe0ff */
[----:B------:R-:W-:Y:S01]  /*5e70*/  LOP3.LUT R77, R77, R76, RZ, 0xfc, !PT ;  /* 0x0000004c4d4d7212 */ /* 0x000fe200078efcff */
[----:B0-----:R-:W-:Y:S01]  /*5e80*/  IMAD.WIDE.U32 R70, R48, 0x10, R60 ;  /* 0x0000001030467825 */ /* 0x001fe200078e003c */
[----:B------:R-:W-:Y:S02]  /*5e90*/  LOP3.LUT R76, R40, R41, RZ, 0xfc, !PT ;  /* 0x00000029284c7212 */ /* 0x000fe400078efcff */
        /* <DEDUP_REMOVED lines=26> */
.L_x_4439:
        /* <DEDUP_REMOVED lines=13> */
.L_x_4441:
[----:B------:R-:W-:Y:S05]  /*6110*/  BSYNC.RECONVERGENT B2 ;  /* 0x0000000000027941 */ /* 0x000fea0003800200 */
.L_x_4440:
        /* <DEDUP_REMOVED lines=41> */
[----:B------:R-:W-:Y:S02]  /*63b0*/  LOP3.LUT R3, R70, UR31, R77, 0x96, !PT ;  /* 0x0000001f46037c12 */ /* 0x000fe4000f8e964d */
[----:B------:R-:W-:-:S07]  /*63c0*/  MOV R70, R76 ;  /* 0x0000004c00467202 */ /* 0x000fce0000000f00 */
.L_x_4438:
[----:B------:R-:W-:Y:S05]  /*63d0*/  BSYNC.RECONVERGENT B1 ;  /* 0x0000000000017941 */ /* 0x000fea0003800200 */
.L_x_4437:
[----:B------:R-:W-:Y:S01]  /*63e0*/  I2FP.F32.U32 R72, R71 ;  /* 0x0000004700487245 */ /* 0x000fe20000201000 */
[----:B-----5:R-:W-:Y:S01]  /*63f0*/  HADD2.F32 R71, -RZ, R40.H0_H0 ;  /* 0x20000028ff477230 */ /* 0x020fe20000004100 */
        /* <DEDUP_REMOVED lines=22> */
.L_x_4444:
        /* <DEDUP_REMOVED lines=13> */
.L_x_4446:
[----:B------:R-:W-:Y:S05]  /*6630*/  BSYNC.RECONVERGENT B2 ;  /* 0x0000000000027941 */ /* 0x000fea0003800200 */
.L_x_4445:
        /* <DEDUP_REMOVED lines=43> */
.L_x_4443:
[----:B------:R-:W-:Y:S05]  /*68f0*/  BSYNC.RECONVERGENT B1 ;  /* 0x0000000000017941 */ /* 0x000fea0003800200 */
.L_x_4442:
[----:B------:R-:W-:Y:S01]  /*6900*/  I2FP.F32.U32 R72, R72 ;  /* 0x0000004800487245 */ /* 0x000fe20000201000 */
[----:B------:R-:W-:Y:S01]  /*6910*/  HADD2.F32 R73, -RZ, R40.H1_H1 ;  /* 0x30000028ff497230 */ /* 0x000fe20000004100 */
[----:B------:R-:W-:Y:S01]  /*6920*/  ISETP.NE.AND P1, PT, R74, 0x1, PT ;  /* 0x000000014a00780c */ /* 0x000fe20003f25270 */
[----:B------:R-:W-:Y:S01]  /*6930*/  HADD2.F32 R75, -RZ, R44.H1_H1 ;  /* 0x3000002cff4b7230 */ /* 0x000fe20000004100 */
[----:B------:R-:W-:Y:S01]  /*6940*/  BSSY.RECONVERGENT B1, `(.L_x_4447) ;  /* 0x000004c000017945 */ /* 0x000fe20003800200 */
[----:B------:R-:W-:Y:S01]  /*6950*/  FFMA.FTZ R72, R72, R53, 1.1641532182693481445e-10 ;  /* 0x2f00000048487423 */ /* 0x000fe20000010035 */
[----:B------:R-:W-:Y:S01]  /*6960*/  FMUL.FTZ R73, R73, R52 ;  /* 0x0000003449497220 */ /* 0x000fe20000410000 */
[----:B------:R-:W-:Y:S02]  /*6970*/  HFMA2 R44, -RZ, RZ, 0, 1.1920928955078125e-07 ;  /* 0x00000002ff2c7431 */ /* 0x000fe400000001ff */
        /* <DEDUP_REMOVED lines=15> */
.L_x_4449:
        /* <DEDUP_REMOVED lines=13> */
.L_x_4451:
[----:B------:R-:W-:Y:S05]  /*6b40*/  BSYNC.RECONVERGENT B2 ;  /* 0x0000000000027941 */ /* 0x000fea0003800200 */
.L_x_4450:
        /* <DEDUP_REMOVED lines=43> */
.L_x_4448:
[----:B------:R-:W-:Y:S05]  /*6e00*/  BSYNC.RECONVERGENT B1 ;  /* 0x0000000000017941 */ /* 0x000fea0003800200 */
.L_x_4447:
        /* <DEDUP_REMOVED lines=23> */
.L_x_4454:
        /* <DEDUP_REMOVED lines=13> */
.L_x_4456:
[----:B------:R-:W-:Y:S05]  /*7050*/  BSYNC.RECONVERGENT B2 ;  /* 0x0000000000027941 */ /* 0x000fea0003800200 */
.L_x_4455:
        /* <DEDUP_REMOVED lines=43> */
.L_x_4453:
[----:B------:R-:W-:Y:S05]  /*7310*/  BSYNC.RECONVERGENT B1 ;  /* 0x0000000000017941 */ /* 0x000fea0003800200 */
.L_x_4452:
        /* <DEDUP_REMOVED lines=23> */
.L_x_4459:
        /* <DEDUP_REMOVED lines=13> */
.L_x_4461:
[----:B------:R-:W-:Y:S05]  /*7560*/  BSYNC.RECONVERGENT B2 ;  /* 0x0000000000027941 */ /* 0x000fea0003800200 */
.L_x_4460:
        /* <DEDUP_REMOVED lines=43> */
.L_x_4458:
[----:B------:R-:W-:Y:S05]  /*7820*/  BSYNC.RECONVERGENT B1 ;  /* 0x0000000000017941 */ /* 0x000fea0003800200 */
.L_x_4457:
        /* <DEDUP_REMOVED lines=23> */
.L_x_4464:
        /* <DEDUP_REMOVED lines=13> */
.L_x_4466:
[----:B------:R-:W-:Y:S05]  /*7a70*/  BSYNC.RECONVERGENT B2 ;  /* 0x0000000000027941 */ /* 0x000fea0003800200 */
.L_x_4465:
        /* <DEDUP_REMOVED lines=43> */
.L_x_4463:
[----:B------:R-:W-:Y:S05]  /*7d30*/  BSYNC.RECONVERGENT B1 ;  /* 0x0000000000017941 */ /* 0x000fea0003800200 */
.L_x_4462:
        /* <DEDUP_REMOVED lines=23> */
.L_x_4469:
        /* <DEDUP_REMOVED lines=13> */
.L_x_4471:
[----:B------:R-:W-:Y:S05]  /*7f80*/  BSYNC.RECONVERGENT B2 ;  /* 0x0000000000027941 */ /* 0x000fea0003800200 */
.L_x_4470:
        /* <DEDUP_REMOVED lines=43> */
.L_x_4468:
[----:B------:R-:W-:Y:S05]  /*8240*/  BSYNC.RECONVERGENT B1 ;  /* 0x0000000000017941 */ /* 0x000fea0003800200 */
.L_x_4467:
        /* <DEDUP_REMOVED lines=23> */
.L_x_4474:
        /* <DEDUP_REMOVED lines=15> */
.L_x_4476:
[----:B------:R-:W-:Y:S05]  /*84b0*/  BSYNC.RECONVERGENT B2 ;  /* 0x0000000000027941 */ /* 0x000fea0003800200 */
.L_x_4475:
        /* <DEDUP_REMOVED lines=43> */
.L_x_4473:
[----:B------:R-:W-:Y:S05]  /*8770*/  BSYNC.RECONVERGENT B1 ;  /* 0x0000000000017941 */ /* 0x000fea0003800200 */
.L_x_4472:
        /* <DEDUP_REMOVED lines=15> */
.L_x_4436:
        /* <DEDUP_REMOVED lines=16> */
.L_x_4480:
        /* <DEDUP_REMOVED lines=13> */
.L_x_4482:
[----:B------:R-:W-:Y:S05]  /*8a40*/  BSYNC.RECONVERGENT B2 ;  /* 0x0000000000027941 */ /* 0x000fea0003800200 */
.L_x_4481:
        /* <DEDUP_REMOVED lines=41> */
[----:B------:R-:W-:-:S07]  /*8ce0*/  IMAD.MOV.U32 R44, RZ, RZ, R72 ;  /* 0x000000ffff2c7224 */ /* 0x000fce00078e0048 */
.L_x_4479:
[----:B------:R-:W-:Y:S05]  /*8cf0*/  BSYNC.RECONVERGENT B1 ;  /* 0x0000000000017941 */ /* 0x000fea0003800200 */
.L_x_4478:
[----:B------:R-:W-:Y:S01]  /*8d00*/  I2FP.F32.U32 R44, R44 ;  /* 0x0000002c002c7245 */ /* 0x000fe20000201000 */
[----:B-----5:R-:W-:Y:S01]  /*8d10*/  HADD2.F32 R45, -RZ, R40.H0_H0 ;  /* 0x20000028ff2d7230 */ /* 0x020fe20000004100 */
[----:B------:R-:W-:Y:S01]  /*8d20*/  ISETP.NE.AND P1, PT, R46, 0x1, PT ;  /* 0x000000012e00780c */ /* 0x000fe20003f25270 */
[----:B------:R-:W-:Y:S01]  /*8d30*/  BSSY.RECONVERGENT B1, `(.L_x_4483) ;  /* 0x000004c000017945 */ /* 0x000fe20003800200 */
[----:B------:R-:W-:Y:S02]  /*8d40*/  IMAD.MOV.U32 R47, RZ, RZ, 0x2 ;  /* 0x00000002ff2f7424 */ /* 0x000fe400078e00ff */
[----:B------:R-:W-:Y:S01]  /*8d50*/  FFMA.FTZ R44, R44, R53, 1.1641532182693481445e-10 ;  /* 0x2f0000002c2c7423 */ /* 0x000fe20000010035 */
[----:B------:R-:W-:-:S04]  /*8d60*/  FMUL.FTZ R45, R45, R52 ;  /* 0x000000342d2d7220 */ /* 0x000fc80000410000 */
[----:B------:R-:W-:Y:S01]  /*8d70*/  FSETP.GTU.FTZ.AND P0, PT, R44, R55, PT ;  /* 0x000000372c00720b */ /* 0x000fe20003f1c000 */
[----:B------:R-:W-:Y:S01]  /*8d80*/  FMUL.FTZ R45, R45, R54 ;  /* 0x000000362d2d7220 */ /* 0x000fe20000410000 */
[----:B------:R-:W-:Y:S02]  /*8d90*/  MOV R44, R58 ;  /* 0x0000003a002c7202 */ /* 0x000fe40000000f00 */
[----:B------:R-:W-:Y:S02]  /*8da0*/  PLOP3.LUT P2, PT, P0, PT, PT, 0x8, 0x80 ;  /* 0x000000000080781c */ /* 0x000fe4000074e170 */
[----:B------:R-:W-:Y:S02]  /*8db0*/  FSEL R71, R45, RZ, !P0 ;  /* 0x000000ff2d477208 */ /* 0x000fe40004000000 */
        /* <DEDUP_REMOVED lines=10> */
.L_x_4485:
        /* <DEDUP_REMOVED lines=13> */
.L_x_4487:
[----:B------:R-:W-:Y:S05]  /*8f30*/  BSYNC.RECONVERGENT B2 ;  /* 0x0000000000027941 */ /* 0x000fea0003800200 */
.L_x_4486:
        /* <DEDUP_REMOVED lines=43> */
.L_x_4484:
[----:B------:R-:W-:Y:S05]  /*91f0*/  BSYNC.RECONVERGENT B1 ;  /* 0x0000000000017941 */ /* 0x000fea0003800200 */
.L_x_4483:
        /* <DEDUP_REMOVED lines=21> */
.L_x_4490:
        /* <DEDUP_REMOVED lines=13> */
.L_x_4492:
[----:B------:R-:W-:Y:S05]  /*9420*/  BSYNC.RECONVERGENT B2 ;  /* 0x0000000000027941 */ /* 0x000fea0003800200 */
.L_x_4491:
        /* <DEDUP_REMOVED lines=43> */
.L_x_4489:
[----:B------:R-:W-:Y:S05]  /*96e0*/  BSYNC.RECONVERGENT B1 ;  /* 0x0000000000017941 */ /* 0x000fea0003800200 */
.L_x_4488:
        /* <DEDUP_REMOVED lines=21> */
.L_x_4495:
        /* <DEDUP_REMOVED lines=13> */
.L_x_4497:
[----:B------:R-:W-:Y:S05]  /*9910*/  BSYNC.RECONVERGENT B2 ;  /* 0x0000000000027941 */ /* 0x000fea0003800200 */
.L_x_4496:
        /* <DEDUP_REMOVED lines=43> */
.L_x_4494:
[----:B------:R-:W-:Y:S05]  /*9bd0*/  BSYNC.RECONVERGENT B1 ;  /* 0x0000000000017941 */ /* 0x000fea0003800200 */
.L_x_4493:
        /* <DEDUP_REMOVED lines=21> */
.L_x_4500:
        /* <DEDUP_REMOVED lines=13> */
.L_x_4502:
[----:B------:R-:W-:Y:S05]  /*9e00*/  BSYNC.RECONVERGENT B2 ;  /* 0x0000000000027941 */ /* 0x000fea0003800200 */
.L_x_4501:
        /* <DEDUP_REMOVED lines=43> */
.L_x_4499:
[----:B------:R-:W-:Y:S05]  /*a0c0*/  BSYNC.RECONVERGENT B1 ;  /* 0x0000000000017941 */ /* 0x000fea0003800200 */
.L_x_4498:
        /* <DEDUP_REMOVED lines=21> */
.L_x_4505:
        /* <DEDUP_REMOVED lines=13> */
.L_x_4507:
[----:B------:R-:W-:Y:S05]  /*a2f0*/  BSYNC.RECONVERGENT B2 ;  /* 0x0000000000027941 */ /* 0x000fea0003800200 */
.L_x_4506:
        /* <DEDUP_REMOVED lines=43> */
.L_x_4504:
[----:B------:R-:W-:Y:S05]  /*a5b0*/  BSYNC.RECONVERGENT B1 ;  /* 0x0000000000017941 */ /* 0x000fea0003800200 */
.L_x_4503:
        /* <DEDUP_REMOVED lines=21> */
.L_x_4510:
        /* <DEDUP_REMOVED lines=13> */
.L_x_4512:
[----:B------:R-:W-:Y:S05]  /*a7e0*/  BSYNC.RECONVERGENT B2 ;  /* 0x0000000000027941 */ /* 0x000fea0003800200 */
.L_x_4511:
        /* <DEDUP_REMOVED lines=43> */
.L_x_4509:
[----:B------:R-:W-:Y:S05]  /*aaa0*/  BSYNC.RECONVERGENT B1 ;  /* 0x0000000000017941 */ /* 0x000fea0003800200 */
.L_x_4508:
        /* <DEDUP_REMOVED lines=10> */
[----:B------:R-:W-:Y:S02]  /*ab50*/  MOV R41, R58 ;  /* 0x0000003a00297202 */ /* 0x000fe40000000f00 */
        /* <DEDUP_REMOVED lines=10> */
.L_x_4515:
        /* <DEDUP_REMOVED lines=15> */
.L_x_4517:
[----:B------:R-:W-:Y:S05]  /*acf0*/  BSYNC.RECONVERGENT B2 ;  /* 0x0000000000027941 */ /* 0x000fea0003800200 */
.L_x_4516:
        /* <DEDUP_REMOVED lines=43> */
.L_x_4514:
[----:B------:R-:W-:Y:S05]  /*afb0*/  BSYNC.RECONVERGENT B1 ;  /* 0x0000000000017941 */ /* 0x000fea0003800200 */
.L_x_4513:
        /* <DEDUP_REMOVED lines=12> */
.L_x_4477:
[----:B------:R-:W-:Y:S01]  /*b080*/  SEL R43, RZ, 0x1000000, !P6 ;  /* 0x01000000ff2b7807 */ /* 0x000fe20007000000 */
[----:B------:R-:W-:Y:S01]  /*b090*/  IMAD.WIDE.U32 R84, R69, 0x10, R60 ;  /* 0x0000001045547825 */ /* 0x000fe200078e003c */
[----:B------:R-:W-:Y:S02]  /*b0a0*/  SEL R82, RZ, 0x10000, !P5 ;  /* 0x00010000ff527807 */ /* 0x000fe40006800000 */
[----:B------:R-:W-:Y:S02]  /*b0b0*/  SEL R81, RZ, 0x100, !P4 ;  /* 0x00000100ff517807 */ /* 0x000fe40006000000 */
[----:B------:R-:W-:Y:S01]  /*b0c0*/  SEL R42, RZ, 0x1000000, !P2 ;  /* 0x01000000ff2a7807 */ /* 0x000fe20005000000 */
[----:B------:R0:W-:Y:S01]  /*b0d0*/  STG.E.128 desc[UR8][R84.64], R44 ;  /* 0x0000002c54007986 */ /* 0x0001e2000c101d08 */
[----:B------:R-:W-:Y:S02]  /*b0e0*/  SEL R41, RZ, 0x10000, !P1 ;  /* 0x00010000ff297807 */ /* 0x000fe40004800000 */
[----:B------:R-:W-:-:S02]  /*b0f0*/  SEL R40, RZ, 0x100, !P0 ;  /* 0x00000100ff287807 */ /* 0x000fc40004000000 */
[----:B------:R-:W-:Y:S02]  /*b100*/  ISETP.NE.AND P5, PT, R80, RZ, PT ;  /* 0x000000ff5000720c */ /* 0x000fe40003fa5270 */
[----:B------:R-:W-:Y:S01]  /*b110*/  LOP3.LUT R81, R81, R43, R82, 0xfe, !PT ;  /* 0x0000002b51517212 */ /* 0x000fe200078efe52 */
[----:B------:R-:W-:Y:S01]  /*b120*/  IMAD.WIDE.U32 R82, R69, 0x8, R62 ;  /* 0x0000000845527825 */ /* 0x000fe200078e003e */
[----:B------:R-:W-:Y:S02]  /*b130*/  SEL R80, RZ, 0x1, !P3 ;  /* 0x00000001ff507807 */ /* 0x000fe40005800000 */
[----:B------:R-:W-:Y:S02]  /*b140*/  LOP3.LUT R40, R40, R42, R41, 0xfe, !PT ;  /* 0x0000002a28287212 */ /* 0x000fe400078efe29 */
[----:B------:R-:W-:Y:S02]  /*b150*/  SEL R41, RZ, 0x1, !P5 ;  /* 0x00000001ff297807 */ /* 0x000fe40006800000 */
[----:B------:R-:W-:-:S02]  /*b160*/  IADD3 R79, PT, PT, R48, 0x40, RZ ;  /* 0x00000040304f7810 */ /* 0x000fc40007ffe0ff */
[----:B------:R-:W-:Y:S02]  /*b170*/  LOP3.LUT R81, R81, R80, RZ, 0xfc, !PT ;  /* 0x0000005051517212 */ /* 0x000fe400078efcff */
        /* <DEDUP_REMOVED lines=25> */
.L_x_4521:
        /* <DEDUP_REMOVED lines=13> */
.L_x_4523:
[----:B------:R-:W-:Y:S05]  /*b3e0*/  BSYNC.RECONVERGENT B2 ;  /* 0x0000000000027941 */ /* 0x000fea0003800200 */
.L_x_4522:
        /* <DEDUP_REMOVED lines=40> */
[----:B------:R-:W-:Y:S02]  /*b670*/  LOP3.LUT R3, R80, UR31, R93, 0x96, !PT ;  /* 0x0000001f50037c12 */ /* 0x000fe4000f8e965d */
[----:B------:R-:W-:-:S07]  /*b680*/  MOV R80, R70 ;  /* 0x0000004600507202 */ /* 0x000fce0000000f00 */
.L_x_4520:
[----:B------:R-:W-:Y:S05]  /*b690*/  BSYNC.RECONVERGENT B1 ;  /* 0x0000000000017941 */ /* 0x000fea0003800200 */
.L_x_4519:
[----:B------:R-:W-:Y:S01]  /*b6a0*/  I2FP.F32.U32 R70, R80 ;  /* 0x0000005000467245 */ /* 0x000fe20000201000 */
[----:B-----5:R-:W-:Y:S01]  /*b6b0*/  HADD2.F32 R83, -RZ, R40.H0_H0 ;  /* 0x20000028ff537230 */ /* 0x020fe20000004100 */
[----:B------:R-:W-:Y:S01]  /*b6c0*/  ISETP.NE.AND P1, PT, R81, 0x1, PT ;  /* 0x000000015100780c */ /* 0x000fe20003f25270 */
[----:B------:R-:W-:Y:S01]  /*b6d0*/  HADD2.F32 R85, -RZ, R44.H0_H0 ;  /* 0x2000002cff557230 */ /* 0x000fe20000004100 */
[----:B------:R-:W-:Y:S01]  /*b6e0*/  BSSY.RECONVERGENT B1, `(.L_x_4524) ;  /* 0x000004d000017945 */ /* 0x000fe20003800200 */
[----:B------:R-:W-:Y:S01]  /*b6f0*/  FFMA.FTZ R70, R70, R53, 1.1641532182693481445e-10 ;  /* 0x2f00000046467423 */ /* 0x000fe20000010035 */
[----:B------:R-:W-:Y:S01]  /*b700*/  FMUL.FTZ R83, R83, R52 ;  /* 0x0000003453537220 */ /* 0x000fe20000410000 */
[----:B------:R-:W-:-:S03]  /*b710*/  HFMA2 R84, -RZ, RZ, 0, 1.1920928955078125e-07 ;  /* 0x00000002ff547431 */ /* 0x000fc600000001ff */
[----:B------:R-:W-:Y:S01]  /*b720*/  FMUL.FTZ R83, R83, R54 ;  /* 0x0000003653537220 */ /* 0x000fe20000410000 */
[----:B------:R-:W-:-:S04]  /*b730*/  FSETP.GTU.FTZ.AND P0, PT, R70, R55, PT ;  /* 0x000000374600720b */ /* 0x000fc80003f1c000 */
[----:B------:R-:W-:Y:S01]  /*b740*/  FSEL R80, R83, RZ, !P0 ;  /* 0x000000ff53507208 */ /* 0x000fe20004000000 */
[----:B------:R-:W-:Y:S01]  /*b750*/  IMAD.MOV.U32 R83, RZ, RZ, R58 ;  /* 0x000000ffff537224 */ /* 0x000fe200078e003a */
        /* <DEDUP_REMOVED lines=12> */
.L_x_4526:
        /* <DEDUP_REMOVED lines=13> */
.L_x_4528:
[----:B------:R-:W-:Y:S05]  /*b8f0*/  BSYNC.RECONVERGENT B2 ;  /* 0x0000000000027941 */ /* 0x000fea0003800200 */
.L_x_4527:
        /* <DEDUP_REMOVED lines=43> */
.L_x_4525:
[----:B------:R-:W-:Y:S05]  /*bbb0*/  BSYNC.RECONVERGENT B1 ;  /* 0x0000000000017941 */ /* 0x000fea0003800200 */
.L_x_4524:
[----:B------:R-:W-:Y:S01]  /*bbc0*/  I2FP.F32.U32 R82, R83 ;  /* 0x0000005300527245 */ /* 0x000fe20000201000 */
[----:B------:R-:W-:Y:S01]  /*bbd0*/  HADD2.F32 R81, -RZ, R40.H1_H1 ;  /* 0x30000028ff517230 */ /* 0x000fe20000004100 */
[----:B------:R-:W-:Y:S01]  /*bbe0*/  ISETP.NE.AND P1, PT, R84, 0x1, PT ;  /* 0x000000015400780c */ /* 0x000fe20003f25270 */
[----:B------:R-:W-:Y:S01]  /*bbf0*/  BSSY.RECONVERGENT B1, `(.L_x_4529) ;  /* 0x000004d000017945 */ /* 0x000fe20003800200 */
[----:B------:R-:W-:Y:S01]  /*bc00*/  MOV R40, R58 ;  /* 0x0000003a00287202 */ /* 0x000fe20000000f00 */
[----:B------:R-:W-:Y:S01]  /*bc10*/  FFMA.FTZ R82, R82, R53, 1.1641532182693481445e-10 ;  /* 0x2f00000052527423 */ /* 0x000fe20000010035 */
[----:B------:R-:W-:-:S04]  /*bc20*/  FMUL.FTZ R81, R81, R52 ;  /* 0x0000003451517220 */ /* 0x000fc80000410000 */
        /* <DEDUP_REMOVED lines=16> */
.L_x_4531:
        /* <DEDUP_REMOVED lines=13> */
.L_x_4533:
[----:B------:R-:W-:Y:S05]  /*be00*/  BSYNC.RECONVERGENT B2 ;  /* 0x0000000000027941 */ /* 0x000fea0003800200 */
.L_x_4532:
        /* <DEDUP_REMOVED lines=43> */
.L_x_4530:
[----:B------:R-:W-:Y:S05]  /*c0c0*/  BSYNC.RECONVERGENT B1 ;  /* 0x0000000000017941 */ /* 0x000fea0003800200 */
.L_x_4529:
[----:B------:R-:W-:Y:S01]  /*c0d0*/  I2FP.F32.U32 R40, R40 ;  /* 0x0000002800287245 */ /* 0x000fe20000201000 */
[----:B------:R-:W-:Y:S01]  /*c0e0*/  HADD2.F32 R81, -RZ, R41.H0_H0 ;  /* 0x20000029ff517230 */ /* 0x000fe20000004100 */
[----:B------:R-:W-:Y:S01]  /*c0f0*/  ISETP.NE.AND P2, PT, R44, 0x1, PT ;  /* 0x000000012c00780c */ /* 0x000fe20003f45270 */
[----:B------:R-:W-:Y:S01]  /*c100*/  BSSY.RECONVERGENT B1, `(.L_x_4534) ;  /* 0x000004d000017945 */ /* 0x000fe20003800200 */
[----:B------:R-:W-:Y:S02]  /*c110*/  HFMA2 R83, -RZ, RZ, 0, 1.1920928955078125e-07 ;  /* 0x00000002ff537431 */ /* 0x000fe400000001ff */
        /* <DEDUP_REMOVED lines=18> */
.L_x_4536:
        /* <DEDUP_REMOVED lines=13> */
.L_x_4538:
[----:B------:R-:W-:Y:S05]  /*c310*/  BSYNC.RECONVERGENT B2 ;  /* 0x0000000000027941 */ /* 0x000fea0003800200 */
.L_x_4537:
        /* <DEDUP_REMOVED lines=43> */
.L_x_4535:
[----:B------:R-:W-:Y:S05]  /*c5d0*/  BSYNC.RECONVERGENT B1 ;  /* 0x0000000000017941 */ /* 0x000fea0003800200 */
.L_x_4534:
[----:B------:R-:W-:Y:S01]  /*c5e0*/  I2FP.F32.U32 R40, R40 ;  /* 0x0000002800287245 */ /* 0x000fe20000201000 */
[----:B------:R-:W-:Y:S01]  /*c5f0*/  HADD2.F32 R41, -RZ, R41.H1_H1 ;  /* 0x30000029ff297230 */ /* 0x000fe20000004100 */
[----:B------:R-:W-:Y:S01]  /*c600*/  ISETP.NE.AND P3, PT, R83, 0x1, PT ;  /* 0x000000015300780c */ /* 0x000fe20003f65270 */
[----:B------:R-:W-:Y:S01]  /*c610*/  HADD2.F32 R84, -RZ, R45.H1_H1 ;  /* 0x3000002dff547230 */ /* 0x000fe20000004100 */
        /* <DEDUP_REMOVED lines=19> */
.L_x_4541:
        /* <DEDUP_REMOVED lines=13> */
.L_x_4543:
[----:B------:R-:W-:Y:S05]  /*c820*/  BSYNC.RECONVERGENT B2 ;  /* 0x0000000000027941 */ /* 0x000fea0003800200 */
.L_x_4542:
        /* <DEDUP_REMOVED lines=43> */
.L_x_4540:
[----:B------:R-:W-:Y:S05]  /*cae0*/  BSYNC.RECONVERGENT B1 ;  /* 0x0000000000017941 */ /* 0x000fea0003800200 */
.L_x_4539:
        /* <DEDUP_REMOVED lines=23> */
.L_x_4546:
        /* <DEDUP_REMOVED lines=13> */
.L_x_4548:
[----:B------:R-:W-:Y:S05]  /*cd30*/  BSYNC.RECONVERGENT B2 ;  /* 0x0000000000027941 */ /* 0x000fea0003800200 */
.L_x_4547:
        /* <DEDUP_REMOVED lines=43> */
.L_x_4545:
[----:B------:R-:W-:Y:S05]  /*cff0*/  BSYNC.RECONVERGENT B1 ;  /* 0x0000000000017941 */ /* 0x000fea0003800200 */
.L_x_4544:
        /* <DEDUP_REMOVED lines=23> */
.L_x_4551:
        /* <DEDUP_REMOVED lines=13> */
.L_x_4553:
[----:B------:R-:W-:Y:S05]  /*d240*/  BSYNC.RECONVERGENT B2 ;  /* 0x0000000000027941 */ /* 0x000fea0003800200 */
.L_x_4552:
        /* <DEDUP_REMOVED lines=43> */
.L_x_4550:
[----:B------:R-:W-:Y:S05]  /*d500*/  BSYNC.RECONVERGENT B1 ;  /* 0x0000000000017941 */ /* 0x000fea0003800200 */
.L_x_4549:
[----:B------:R-:W-:Y:S01]  /*d510*/  I2FP.F32.U32 R40, R41 ;  /* 0x0000002900287245 */ /* 0x000fe20000201000 */
[----:B------:R-:W-:Y:S01]  /*d520*/  HADD2.F32 R41, -RZ, R43.H0_H0 ;  /* 0x2000002bff297230 */ /* 0x000fe20000004100 */
        /* <DEDUP_REMOVED lines=21> */
.L_x_4556:
        /* <DEDUP_REMOVED lines=15> */
.L_x_4558:
[----:B------:R-:W-:Y:S05]  /*d770*/  BSYNC.RECONVERGENT B2 ;  /* 0x0000000000027941 */ /* 0x000fea0003800200 */
.L_x_4557:
        /* <DEDUP_REMOVED lines=43> */
.L_x_4555:
[----:B------:R-:W-:Y:S05]  /*da30*/  BSYNC.RECONVERGENT B1 ;  /* 0x0000000000017941 */ /* 0x000fea0003800200 */
.L_x_4554:
        /* <DEDUP_REMOVED lines=15> */
.L_x_4518:
        /* <DEDUP_REMOVED lines=16> */
.L_x_4562:
        /* <DEDUP_REMOVED lines=13> */
.L_x_4564:
[----:B------:R-:W-:Y:S05]  /*dd00*/  BSYNC.RECONVERGENT B2 ;  /* 0x0000000000027941 */ /* 0x000fea0003800200 */
.L_x_4563:
        /* <DEDUP_REMOVED lines=42> */
.L_x_4561:
[----:B------:R-:W-:Y:S05]  /*dfb0*/  BSYNC.RECONVERGENT B1 ;  /* 0x0000000000017941 */ /* 0x000fea0003800200 */
.L_x_4560:
[----:B------:R-:W-:Y:S01]  /*dfc0*/  I2FP.F32.U32 R44, R44 ;  /* 0x0000002c002c7245 */ /* 0x000fe20000201000 */
[----:B-----5:R-:W-:Y:S01]  /*dfd0*/  HADD2.F32 R45, -RZ, R40.H0_H0 ;  /* 0x20000028ff2d7230 */ /* 0x020fe20000004100 */
[----:B------:R-:W-:Y:S01]  /*dfe0*/  ISETP.NE.AND P1, PT, R46, 0x1, PT ;  /* 0x000000012e00780c */ /* 0x000fe20003f25270 */
[----:B------:R-:W-:Y:S01]  /*dff0*/  BSSY.RECONVERGENT B1, `(.L_x_4565) ;  /* 0x000004c000017945 */ /* 0x000fe20003800200 */
[----:B------:R-:W-:Y:S02]  /*e000*/  HFMA2 R47, -RZ, RZ, 0, 1.1920928955078125e-07 ;  /* 0x00000002ff2f7431 */ /* 0x000fe400000001ff */
[----:B------:R-:W-:Y:S01]  /*e010*/  FFMA.FTZ R44, R44, R53, 1.1641532182693481445e-10 ;  /* 0x2f0000002c2c7423 */ /* 0x000fe20000010035 */
[----:B------:R-:W-:-:S04]  /*e020*/  FMUL.FTZ R45, R45, R52 ;  /* 0x000000342d2d7220 */ /* 0x000fc80000410000 */
[----:B------:R-:W-:Y:S01]  /*e030*/  FSETP.GTU.FTZ.AND P0, PT, R44, R55, PT ;  /* 0x000000372c00720b */ /* 0x000fe20003f1c000 */
[----:B------:R-:W-:-:S03]  /*e040*/  FMUL.FTZ R45, R45, R54 ;  /* 0x000000362d2d7220 */ /* 0x000fc60000410000 */
[----:B------:R-:W-:Y:S02]  /*e050*/  PLOP3.LUT P2, PT, P0, PT, PT, 0x8, 0x80 ;  /* 0x000000000080781c */ /* 0x000fe4000074e170 */
[----:B------:R-:W-:Y:S01]  /*e060*/  FSEL R80, R45, RZ, !P0 ;  /* 0x000000ff2d507208 */ /* 0x000fe20004000000 */
[----:B------:R-:W-:Y:S01]  /*e070*/  IMAD.MOV.U32 R45, RZ, RZ, R58 ;  /* 0x000000ffff2d7224 */ /* 0x000fe200078e003a */
        /* <DEDUP_REMOVED lines=10> */
.L_x_4567:
        /* <DEDUP_REMOVED lines=13> */
.L_x_4569:
[----:B------:R-:W-:Y:S05]  /*e1f0*/  BSYNC.RECONVERGENT B2 ;  /* 0x0000000000027941 */ /* 0x000fea0003800200 */
.L_x_4568:
        /* <DEDUP_REMOVED lines=43> */
.L_x_4566:
[----:B------:R-:W-:Y:S05]  /*e4b0*/  BSYNC.RECONVERGENT B1 ;  /* 0x0000000000017941 */ /* 0x000fea0003800200 */
.L_x_4565:
        /* <DEDUP_REMOVED lines=21> */
.L_x_4572:
        /* <DEDUP_REMOVED lines=13> */
.L_x_4574:
[----:B------:R-:W-:Y:S05]  /*e6e0*/  BSYNC.RECONVERGENT B2 ;  /* 0x0000000000027941 */ /* 0x000fea0003800200 */
.L_x_4573:
        /* <DEDUP_REMOVED lines=40> */
[----:B------:R-:W-:Y:S01]  /*e970*/  MOV R92, R44 ;  /* 0x0000002c005c7202 */ /* 0x000fe20000000f00 */
[----:B------:R-:W-:Y:S01]  /*e980*/  IMAD.MOV.U32 R44, RZ, RZ, RZ ;  /* 0x000000ffff2c7224 */ /* 0x000fe200078e00ff */
[----:B------:R-:W-:-:S07]  /*e990*/  LOP3.LUT R3, R46, UR31, R45, 0x96, !PT ;  /* 0x0000001f2e037c12 */ /* 0x000fce000f8e962d */
.L_x_4571:
[----:B------:R-:W-:Y:S05]  /*e9a0*/  BSYNC.RECONVERGENT B1 ;  /* 0x0000000000017941 */ /* 0x000fea0003800200 */
.L_x_4570:
        /* <DEDUP_REMOVED lines=21> */
.L_x_4577:
        /* <DEDUP_REMOVED lines=13> */
.L_x_4579:
[----:B------:R-:W-:Y:S05]  /*ebd0*/  BSYNC.RECONVERGENT B2 ;  /* 0x0000000000027941 */ /* 0x000fea0003800200 */
.L_x_4578:
        /* <DEDUP_REMOVED lines=43> */
.L_x_4576:
[----:B------:R-:W-:Y:S05]  /*ee90*/  BSYNC.RECONVERGENT B1 ;  /* 0x0000000000017941 */ /* 0x000fea0003800200 */
.L_x_4575:
[----:B------:R-:W-:Y:S01]  /*eea0*/  I2FP.F32.U32 R40, R40 ;  /* 0x0000002800287245 */ /* 0x000fe20000201000 */
[----:B------:R-:W-:Y:S01]  /*eeb0*/  HADD2.F32 R41, -RZ, R41.H1_H1 ;  /* 0x30000029ff297230 */ /* 0x000fe20000004100 */
        /* <DEDUP_REMOVED lines=19> */
.L_x_4582:
        /* <DEDUP_REMOVED lines=13> */
.L_x_4584:
[----:B------:R-:W-:Y:S05]  /*f0c0*/  BSYNC.RECONVERGENT B2 ;  /* 0x0000000000027941 */ /* 0x000fea0003800200 */
.L_x_4583:
        /* <DEDUP_REMOVED lines=43> */
.L_x_4581:
[----:B------:R-:W-:Y:S05]  /*f380*/  BSYNC.RECONVERGENT B1 ;  /* 0x0000000000017941 */ /* 0x000fea0003800200 */
.L_x_4580:
        /* <DEDUP_REMOVED lines=21> */
.L_x_4587:
        /* <DEDUP_REMOVED lines=13> */
.L_x_4589:
[----:B------:R-:W-:Y:S05]  /*f5b0*/  BSYNC.RECONVERGENT B2 ;  /* 0x0000000000027941 */ /* 0x000fea0003800200 */
.L_x_4588:
        /* <DEDUP_REMOVED lines=43> */
.L_x_4586:
[----:B------:R-:W-:Y:S05]  /*f870*/  BSYNC.RECONVERGENT B1 ;  /* 0x0000000000017941 */ /* 0x000fea0003800200 */
.L_x_4585:
        /* <DEDUP_REMOVED lines=21> */
.L_x_4592:
        /* <DEDUP_REMOVED lines=13> */
.L_x_4594:
[----:B------:R-:W-:Y:S05]  /*faa0*/  BSYNC.RECONVERGENT B2 ;  /* 0x0000000000027941 */ /* 0x000fea0003800200 */
.L_x_4593:
        /* <DEDUP_REMOVED lines=43> */
.L_x_4591:
[----:B------:R-:W-:Y:S05]  /*fd60*/  BSYNC.RECONVERGENT B1 ;  /* 0x0000000000017941 */ /* 0x000fea0003800200 */
.L_x_4590:
        /* <DEDUP_REMOVED lines=21> */
.L_x_4597:
        /* <DEDUP_REMOVED lines=15> */
.L_x_4599:
[----:B------:R-:W-:Y:S05]  /*ffb0*/  BSYNC.RECONVERGENT B2 ;  /* 0x0000000000027941 */ /* 0x000fea0003800200 */
.L_x_4598:
        /* <DEDUP_REMOVED lines=43> */
.L_x_4596:
[----:B------:R-:W-:Y:S05]  /*10270*/  BSYNC.RECONVERGENT B1 ;  /* 0x0000000000017941 */ /* 0x000fea0003800200 */
.L_x_4595:
        /* <DEDUP_REMOVED lines=12> */
.L_x_4559:
[----:B------:R-:W-:Y:S01]  /*10340*/  SEL R43, RZ, 0x1000000, !P6 ;  /* 0x01000000ff2b7807 */ /* 0x000fe20007000000 */
[----:B------:R-:W-:Y:S01]  /*10350*/  VIADD R89, R48, 0x60 ;  /* 0x0000006030597836 */ /* 0x000fe20000000000 */
[----:B------:R-:W-:Y:S01]  /*10360*/  ISETP.NE.AND P6, PT, R90, RZ, PT ;  /* 0x000000ff5a00720c */ /* 0x000fe20003fc5270 */
[C---:B------:R-:W-:Y:S01]  /*10370*/  IMAD.WIDE.U32 R96, R79.reuse, 0x10, R60 ;  /* 0x000000104f607825 */ /* 0x040fe200078e003c */
[----:B------:R-:W-:Y:S02]  /*10380*/  SEL R90, RZ, 0x10000, !P5 ;  /* 0x00010000ff5a7807 */ /* 0x000fe40006800000 */
[----:B------:R-:W-:Y:S01]  /*10390*/  SEL R91, RZ, 0x100, !P4 ;  /* 0x00000100ff5b7807 */ /* 0x000fe20006000000 */
[----:B------:R-:W-:Y:S01]  /*103a0*/  IMAD.WIDE.U32 R94, R79, 0x8, R62 ;  /* 0x000000084f5e7825 */ /* 0x000fe200078e003e */
[----:B------:R-:W-:Y:S01]  /*103b0*/  SEL R42, RZ, 0x1000000, !P2 ;  /* 0x01000000ff2a7807 */ /* 0x000fe20005000000 */
[----:B------:R0:W-:Y:S01]  /*103c0*/  STG.E.128 desc[UR8][R96.64], R44 ;  /* 0x0000002c60007986 */ /* 0x0001e2000c101d08 */
[----:B------:R-:W-:-:S02]  /*103d0*/  SEL R41, RZ, 0x10000, !P1 ;  /* 0x00010000ff297807 */ /* 0x000fc40004800000 */
[----:B------:R-:W-:Y:S02]  /*103e0*/  SEL R40, RZ, 0x100, !P0 ;  /* 0x00000100ff287807 */ /* 0x000fe40004000000 */
[----:B------:R-:W-:Y:S02]  /*103f0*/  ISETP.NE.AND P5, PT, R70, RZ, PT ;  /* 0x000000ff4600720c */ /* 0x000fe40003fa5270 */
[----:B------:R-:W-:Y:S02]  /*10400*/  LOP3.LUT R91, R91, R43, R90, 0xfe, !PT ;  /* 0x0000002b5b5b7212 */ /* 0x000fe400078efe5a */
[----:B------:R-:W-:Y:S02]  /*10410*/  SEL R90, RZ, 0x1, !P3 ;  /* 0x00000001ff5a7807 */ /* 0x000fe40005800000 */
[----:B------:R-:W-:Y:S02]  /*10420*/  LOP3.LUT R40, R40, R42, R41, 0xfe, !PT ;  /* 0x0000002a28287212 */ /* 0x000fe400078efe29 */
[----:B------:R-:W-:-:S02]  /*10430*/  SEL R41, RZ, 0x1, !P5 ;  /* 0x00000001ff297807 */ /* 0x000fc40006800000 */
        /* <DEDUP_REMOVED lines=25> */
.L_x_4603:
        /* <DEDUP_REMOVED lines=13> */
.L_x_4605:
[----:B------:R-:W-:Y:S05]  /*106a0*/  BSYNC.RECONVERGENT B2 ;  /* 0x0000000000027941 */ /* 0x000fea0003800200 */
.L_x_4604:
        /* <DEDUP_REMOVED lines=43> */
.L_x_4602:
[----:B------:R-:W-:Y:S05]  /*10960*/  BSYNC.RECONVERGENT B1 ;  /* 0x0000000000017941 */ /* 0x000fea0003800200 */
.L_x_4601:
        /* <DEDUP_REMOVED lines=24> */
.L_x_4608:
        /* <DEDUP_REMOVED lines=13> */
.L_x_4610:
[----:B------:R-:W-:Y:S05]  /*10bc0*/  BSYNC.RECONVERGENT B2 ;  /* 0x0000000000027941 */ /* 0x000fea0003800200 */
.L_x_4609:
        /* <DEDUP_REMOVED lines=43> */
.L_x_4607:
[----:B------:R-:W-:Y:S05]  /*10e80*/  BSYNC.RECONVERGENT B1 ;  /* 0x0000000000017941 */ /* 0x000fea0003800200 */
.L_x_4606:
        /* <DEDUP_REMOVED lines=23> */
.L_x_4613:
        /* <DEDUP_REMOVED lines=13> */
.L_x_4615:
[----:B------:R-:W-:Y:S05]  /*110d0*/  BSYNC.RECONVERGENT B2 ;  /* 0x0000000000027941 */ /* 0x000fea0003800200 */
.L_x_4614:
        /* <DEDUP_REMOVED lines=43> */
.L_x_4612:
[----:B------:R-:W-:Y:S05]  /*11390*/  BSYNC.RECONVERGENT B1 ;  /* 0x0000000000017941 */ /* 0x000fea0003800200 */
.L_x_4611:
        /* <DEDUP_REMOVED lines=23> */
.L_x_4618:
        /* <DEDUP_REMOVED lines=13> */
.L_x_4620:
[----:B------:R-:W-:Y:S05]  /*115e0*/  BSYNC.RECONVERGENT B2 ;  /* 0x0000000000027941 */ /* 0x000fea0003800200 */
.L_x_4619:
        /* <DEDUP_REMOVED lines=43> */
.L_x_4617:
[----:B------:R-:W-:Y:S05]  /*118a0*/  BSYNC.RECONVERGENT B1 ;  /* 0x0000000000017941 */ /* 0x000fea0003800200 */
.L_x_4616:
        /* <DEDUP_REMOVED lines=23> */
.L_x_4623:
        /* <DEDUP_REMOVED lines=13> */
.L_x_4625:
[----:B------:R-:W-:Y:S05]  /*11af0*/  BSYNC.RECONVERGENT B2 ;  /* 0x0000000000027941 */ /* 0x000fea0003800200 */
.L_x_4624:
        /* <DEDUP_REMOVED lines=43> */
.L_x_4622:
[----:B------:R-:W-:Y:S05]  /*11db0*/  BSYNC.RECONVERGENT B1 ;  /* 0x0000000000017941 */ /* 0x000fea0003800200 */
.L_x_4621:
        /* <DEDUP_REMOVED lines=23> */
.L_x_4628:
        /* <DEDUP_REMOVED lines=13> */
.L_x_4630:
[----:B------:R-:W-:Y:S05]  /*12000*/  BSYNC.RECONVERGENT B2 ;  /* 0x0000000000027941 */ /* 0x000fea0003800200 */
.L_x_4629:
        /* <DEDUP_REMOVED lines=43> */
.L_x_4627:
[----:B------:R-:W-:Y:S05]  /*122c0*/  BSYNC.RECONVERGENT B1 ;  /* 0x0000000000017941 */ /* 0x000fea0003800200 */
.L_x_4626:
        /* <DEDUP_REMOVED lines=23> */
.L_x_4633:
        /* <DEDUP_REMOVED lines=13> */
.L_x_4635:
[----:B------:R-:W-:Y:S05]  /*12510*/  BSYNC.RECONVERGENT B2 ;  /* 0x0000000000027941 */ /* 0x000fea0003800200 */
.L_x_4634:
        /* <DEDUP_REMOVED lines=43> */
.L_x_4632:
[----:B------:R-:W-:Y:S05]  /*127d0*/  BSYNC.RECONVERGENT B1 ;  /* 0x0000000000017941 */ /* 0x000fea0003800200 */
.L_x_4631:
        /* <DEDUP_REMOVED lines=23> */
.L_x_4638:
        /* <DEDUP_REMOVED lines=15> */
.L_x_4640:
[----:B------:R-:W-:Y:S05]  /*12a40*/  BSYNC.RECONVERGENT B2 ;  /* 0x0000000000027941 */ /* 0x000fea0003800200 */
.L_x_4639:
        /* <DEDUP_REMOVED lines=43> */
.L_x_4637:
[----:B------:R-:W-:Y:S05]  /*12d00*/  BSYNC.RECONVERGENT B1 ;  /* 0x0000000000017941 */ /* 0x000fea0003800200 */
.L_x_4636:
[----:B------:R-:W-:Y:S01]  /*12d10*/  I2FP.F32.U32 R40, R41 ;  /* 0x0000002900287245 */ /* 0x000fe20000201000 */
[----:B------:R-:W-:Y:S01]  /*12d20*/  HADD2.F32 R43, -RZ, R43.H1_H1 ;  /* 0x3000002bff2b7230 */ /* 0x000fe20000004100 */
[----:B------:R-:W-:Y:S02]  /*12d30*/  F2FP.F16.F32.PACK_AB R42, R46, R93 ;  /* 0x0000005d2e2a723e */ /* 0x000fe400000000ff */
[----:B------:R-:W-:Y:S01]  /*12d40*/  F2FP.F16.F32.PACK_AB R41, R94, R91 ;  /* 0x0000005b5e29723e */ /* 0x000fe200000000ff */
[----:B------:R-:W-:Y:S01]  /*12d50*/  FFMA.FTZ R40, R40, R53, 1.1641532182693481445e-10 ;  /* 0x2f00000028287423 */ /* 0x000fe20000010035 */
[----:B------:R-:W-:Y:S01]  /*12d60*/  FMUL.FTZ R43, R43, R52 ;  /* 0x000000342b2b7220 */ /* 0x000fe20000410000 */
[----:B------:R-:W-:-:S03]  /*12d70*/  HADD2.F32 R52, -RZ, R47.H1_H1 ;  /* 0x3000002fff347230 */ /* 0x000fc60000004100 */
        /* <DEDUP_REMOVED lines=8> */
.L_x_4600:
        /* <DEDUP_REMOVED lines=16> */
.L_x_4644:
        /* <DEDUP_REMOVED lines=13> */
.L_x_4646:
[----:B------:R-:W-:Y:S05]  /*12fd0*/  BSYNC.RECONVERGENT B2 ;  /* 0x0000000000027941 */ /* 0x000fea0003800200 */
.L_x_4645:
        /* <DEDUP_REMOVED lines=43> */
.L_x_4643:
[----:B------:R-:W-:Y:S05]  /*13290*/  BSYNC.RECONVERGENT B1 ;  /* 0x0000000000017941 */ /* 0x000fea0003800200 */
.L_x_4642:
        /* <DEDUP_REMOVED lines=8> */
[----:B------:R-:W-:-:S03]  /*13320*/  FMUL.FTZ R45, R45, R54 ;  /* 0x000000362d2d7220 */ /* 0x000fc60000410000 */
[----:B------:R-:W-:Y:S02]  /*13330*/  PLOP3.LUT P2, PT, P0, PT, PT, 0x8, 0x80 ;  /* 0x000000000080781c */ /* 0x000fe4000074e170 */
[----:B------:R-:W-:Y:S02]  /*13340*/  FSEL R90, R45, RZ, !P0 ;  /* 0x000000ff2d5a7208 */ /* 0x000fe40004000000 */
        /* <DEDUP_REMOVED lines=11> */
.L_x_4649:
        /* <DEDUP_REMOVED lines=13> */
.L_x_4651:
[----:B------:R-:W-:Y:S05]  /*134d0*/  BSYNC.RECONVERGENT B2 ;  /* 0x0000000000027941 */ /* 0x000fea0003800200 */
.L_x_4650:
        /* <DEDUP_REMOVED lines=43> */
.L_x_4648:
[----:B------:R-:W-:Y:S05]  /*13790*/  BSYNC.RECONVERGENT B1 ;  /* 0x0000000000017941 */ /* 0x000fea0003800200 */
.L_x_4647:
        /* <DEDUP_REMOVED lines=21> */
.L_x_4654:
        /* <DEDUP_REMOVED lines=13> */
.L_x_4656:
[----:B------:R-:W-:Y:S05]  /*139c0*/  BSYNC.RECONVERGENT B2 ;  /* 0x0000000000027941 */ /* 0x000fea0003800200 */
.L_x_4655:
        /* <DEDUP_REMOVED lines=43> */
.L_x_4653:
[----:B------:R-:W-:Y:S05]  /*13c80*/  BSYNC.RECONVERGENT B1 ;  /* 0x0000000000017941 */ /* 0x000fea0003800200 */
.L_x_4652:
        /* <DEDUP_REMOVED lines=21> */
.L_x_4659:
        /* <DEDUP_REMOVED lines=13> */
.L_x_4661:
[----:B------:R-:W-:Y:S05]  /*13eb0*/  BSYNC.RECONVERGENT B2 ;  /* 0x0000000000027941 */ /* 0x000fea0003800200 */
.L_x_4660:
        /* <DEDUP_REMOVED lines=43> */
.L_x_4658:
[----:B------:R-:W-:Y:S05]  /*14170*/  BSYNC.RECONVERGENT B1 ;  /* 0x0000000000017941 */ /* 0x000fea0003800200 */
.L_x_4657:
        /* <DEDUP_REMOVED lines=21> */
.L_x_4664:
        /* <DEDUP_REMOVED lines=13> */
.L_x_4666:
[----:B------:R-:W-:Y:S05]  /*143a0*/  BSYNC.RECONVERGENT B2 ;  /* 0x0000000000027941 */ /* 0x000fea0003800200 */
.L_x_4665:
        /* <DEDUP_REMOVED lines=43> */
.L_x_4663:
[----:B------:R-:W-:Y:S05]  /*14660*/  BSYNC.RECONVERGENT B1 ;  /* 0x0000000000017941 */ /* 0x000fea0003800200 */
.L_x_4662:
        /* <DEDUP_REMOVED lines=21> */
.L_x_4669:
        /* <DEDUP_REMOVED lines=13> */
.L_x_4671:
[----:B------:R-:W-:Y:S05]  /*14890*/  BSYNC.RECONVERGENT B2 ;  /* 0x0000000000027941 */ /* 0x000fea0003800200 */
.L_x_4670:
        /* <DEDUP_REMOVED lines=43> */
.L_x_4668:
[----:B------:R-:W-:Y:S05]  /*14b50*/  BSYNC.RECONVERGENT B1 ;  /* 0x0000000000017941 */ /* 0x000fea0003800200 */
.L_x_4667:
        /* <DEDUP_REMOVED lines=21> */
.L_x_4674:
        /* <DEDUP_REMOVED lines=13> */
.L_x_4676:
[----:B------:R-:W-:Y:S05]  /*14d80*/  BSYNC.RECONVERGENT B2 ;  /* 0x0000000000027941 */ /* 0x000fea0003800200 */
.L_x_4675:
        /* <DEDUP_REMOVED lines=43> */
.L_x_4673:
[----:B------:R-:W-:Y:S05]  /*15040*/  BSYNC.RECONVERGENT B1 ;  /* 0x0000000000017941 */ /* 0x000fea0003800200 */
.L_x_4672:
        /* <DEDUP_REMOVED lines=21> */
.L_x_4679:
        /* <DEDUP_REMOVED lines=15> */
.L_x_4681:
[----:B------:R-:W-:Y:S05]  /*15290*/  BSYNC.RECONVERGENT B2 ;  /* 0x0000000000027941 */ /* 0x000fea0003800200 */
.L_x_4680:
        /* <DEDUP_REMOVED lines=43> */
.L_x_4678:
[----:B------:R-:W-:Y:S05]  /*15550*/  BSYNC.RECONVERGENT B1 ;  /* 0x0000000000017941 */ /* 0x000fea0003800200 */
.L_x_4677:
[----:B------:R-:W-:Y:S01]  /*15560*/  I2FP.F32.U32 R40, R41 ;  /* 0x0000002900287245 */ /* 0x000fe20000201000 */
[----:B------:R-:W-:Y:S01]  /*15570*/  HADD2.F32 R43, -RZ, R43.H1_H1 ;  /* 0x3000002bff2b7230 */ /* 0x000fe20000004100 */
[----:B------:R-:W-:Y:S02]  /*15580*/  F2FP.F16.F32.PACK_AB R42, R46, R93 ;  /* 0x0000005d2e2a723e */ /* 0x000fe400000000ff */
[----:B------:R-:W-:Y:S01]  /*15590*/  F2FP.F16.F32.PACK_AB R41, R94, R91 ;  /* 0x0000005b5e29723e */ /* 0x000fe200000000ff */
[----:B------:R-:W-:Y:S01]  /*155a0*/  FFMA.FTZ R40, R40, R53, 1.1641532182693481445e-10 ;  /* 0x2f00000028287423 */ /* 0x000fe20000010035 */
[----:B------:R-:W-:-:S04]  /*155b0*/  FMUL.FTZ R43, R43, R52 ;  /* 0x000000342b2b7220 */ /* 0x000fc80000410000 */
[----:B------:R-:W-:Y:S01]  /*155c0*/  FMUL.FTZ R43, R43, R54 ;  /* 0x000000362b2b7220 */ /* 0x000fe20000410000 */
[----:B------:R-:W-:Y:S02]  /*155d0*/  FSETP.GTU.FTZ.AND P6, PT, R40, R55, PT ;  /* 0x000000372800720b */ /* 0x000fe40003fdc000 */
[----:B------:R-:W-:Y:S02]  /*155e0*/  F2FP.F16.F32.PACK_AB R40, R92, R90 ;  /* 0x0000005a5c28723e */ /* 0x000fe400000000ff */
[----:B------:R-:W-:Y:S02]  /*155f0*/  FSEL R52, R43, RZ, !P6 ;  /* 0x000000ff2b347208 */ /* 0x000fe40007000000 */
[----:B------:R-:W-:Y:S02]  /*15600*/  PLOP3.LUT P6, PT, P6, PT, PT, 0x8, 0x80 ;  /* 0x000000000080781c */ /* 0x000fe400037ce170 */
[----:B------:R-:W-:-:S11]  /*15610*/  F2FP.F16.F32.PACK_AB R43, R52, R95 ;  /* 0x0000005f342b723e */ /* 0x000fd600000000ff */
.L_x_4641:
        /* <DEDUP_REMOVED lines=13> */
[----:B------:R-:W-:Y:S01]  /*156f0*/  ISETP.NE.AND P6, PT, R88, RZ, PT ;  /* 0x000000ff5800720c */ /* 0x000fe20003fc5270 */
[----:B------:R-:W-:Y:S01]  /*15700*/  UMOV UR4, 0xffffffff ;  /* 0xffffffff00047882 */ /* 0x000fe20000000000 */
[----:B------:R-:W-:Y:S01]  /*15710*/  LOP3.LUT R64, R64, R65, R55, 0xfe, !PT ;  /* 0x0000004140407212 */ /* 0x000fe200078efe37 */
[----:B------:R-:W-:Y:S01]  /*15720*/  FADD.FTZ R45, R44, R59 ;  /* 0x0000003b2c2d7221 */ /* 0x000fe20000010000 */
[----:B------:R-:W-:Y:S02]  /*15730*/  SEL R55, RZ, 0x1, !P3 ;  /* 0x00000001ff377807 */ /* 0x000fe40005800000 */
        /* <DEDUP_REMOVED lines=20> */
[----:B------:R-:W-:Y:S02]  /*15880*/  LOP3.LUT R44, R47, R53, R54, 0xfe, !PT ;  /* 0x000000352f2c7212 */ /* 0x000fe400078efe36 */
[----:B------:R-:W-:Y:S01]  /*15890*/  SEL R53, RZ, 0x1, !P6 ;  /* 0x00000001ff357807 */ /* 0x000fe20007000000 */
[----:B------:R-:W-:Y:S01]  /*158a0*/  FADD.FTZ R47, R45, R90 ;  /* 0x0000005a2d2f7221 */ /* 0x000fe20000010000 */
[----:B------:R-:W-:Y:S02]  /*158b0*/  LOP3.LUT R45, R64, R55, RZ, 0xfc, !PT ;  /* 0x00000037402d7212 */ /* 0x000fe400078efcff */
[----:B------:R-:W-:Y:S01]  /*158c0*/  LOP3.LUT R44, R44, R53, RZ, 0xfc, !PT ;  /* 0x000000352c2c7212 */ /* 0x000fe200078efcff */
[----:B------:R-:W-:-:S04]  /*158d0*/  FADD.FTZ R54, R47, R92 ;  /* 0x0000005c2f367221 */ /* 0x000fc80000010000 */
[----:B------:R-:W-:Y:S01]  /*158e0*/  FADD.FTZ R47, R54, R91 ;  /* 0x0000005b362f7221 */ /* 0x000fe20000010000 */
[----:B------:R0:W-:Y:S03]  /*158f0*/  STG.E.64 desc[UR8][R62.64], R44 ;  /* 0x0000002c3e007986 */ /* 0x0001e6000c101b08 */
        /* <DEDUP_REMOVED lines=91> */
.L_x_4695:
[----:B------:R-:W-:Y:S01]  /*15eb0*/  FMUL.FTZ R40, R44, R44 ;  /* 0x0000002c2c287220 */ /* 0x000fe20000410000 */
[----:B------:R-:W-:Y:S01]  /*15ec0*/  PLOP3.LUT P1, PT, PT, PT, UP1, 0x40, 0x4 ;  /* 0x000000000004781c */ /* 0x000fe20003f2e818 */
[----:B01----:R-:W-:Y:S01]  /*15ed0*/  FADD.FTZ R54, R54, R47 ;  /* 0x0000002f36367221 */ /* 0x003fe20000010000 */
[----:B------:R-:W-:Y:S01]  /*15ee0*/  PLOP3.LUT P2, PT, PT, PT, UP1, 0x40, 0x4 ;  /* 0x000000000004781c */ /* 0x000fe20003f4e818 */
[----:B------:R-:W-:Y:S01]  /*15ef0*/  HADD2.F32 R43, -RZ, R36.H1_H1 ;  /* 0x30000024ff2b7230 */ /* 0x000fe20000004100 */
[----:B------:R-:W-:Y:S01]  /*15f00*/  FSEL R40, R40, RZ, !P1 ;  /* 0x000000ff28287208 */ /* 0x000fe20004800000 */
[----:B------:R-:W-:Y:S01]  /*15f10*/  FFMA.FTZ R41, R54, R41, UR13 ;  /* 0x0000000d36297e23 */ /* 0x000fe20008010029 */
[----:B------:R-:W-:Y:S01]  /*15f20*/  FSEL R62, R44, RZ, P2 ;  /* 0x000000ff2c3e7208 */ /* 0x000fe20001000000 */
[----:B------:R-:W-:Y:S02]  /*15f30*/  HADD2.F32 R53, -RZ, R39.H1_H1 ;  /* 0x30000027ff357230 */ /* 0x000fe40000004100 */
[----:B------:R-:W-:Y:S01]  /*15f40*/  FADD.FTZ R41, R41, R40 ;  /* 0x0000002829297221 */ /* 0x000fe20000010000 */
[----:B------:R-:W-:-:S02]  /*15f50*/  HADD2.F32 R61, -RZ, R33.H1_H1 ;  /* 0x30000021ff3d7230 */ /* 0x000fc40000004100 */
        /* <DEDUP_REMOVED lines=34> */
[C---:B0-----:R-:W-:Y:S01]  /*16180*/  FMUL.FTZ R45, R57.reuse, R108 ;  /* 0x0000006c392d7220 */ /* 0x041fe20000410000 */
[----:B------:R-:W-:Y:S02]  /*16190*/  HADD2.F32 R68, -RZ, R36.H0_H0 ;  /* 0x20000024ff447230 */ /* 0x000fe40000004100 */
[C---:B------:R-:W-:Y:S01]  /*161a0*/  FMUL.FTZ R114, R57.reuse, R114 ;  /* 0x0000007239727220 */ /* 0x040fe20000410000 */
[----:B------:R-:W-:Y:S02]  /*161b0*/  HADD2.F32 R41, -RZ, R19.H1_H1 ;  /* 0x30000013ff297230 */ /* 0x000fe40000004100 */
[----:B------:R-:W-:Y:S01]  /*161c0*/  FMUL.FTZ R108, R57, R122 ;  /* 0x0000007a396c7220 */ /* 0x000fe20000410000 */
[----:B------:R-:W-:Y:S02]  /*161d0*/  HADD2.F32 R49, -RZ, R18.H1_H1 ;  /* 0x30000012ff317230 */ /* 0x000fe40000004100 */
[----:B------:R-:W-:Y:S01]  /*161e0*/  FFMA.FTZ R45, R45, R52, R68 ;  /* 0x000000342d2d7223 */ /* 0x000fe20000010044 */
[----:B------:R-:W-:-:S02]  /*161f0*/  HADD2.F32 R51, -RZ, R37.H1_H1 ;  /* 0x30000025ff337230 */ /* 0x000fc40000004100 */
[----:B------:R-:W-:Y:S01]  /*16200*/  FFMA.FTZ R68, R114, R41, R43 ;  /* 0x0000002972447223 */ /* 0x000fe2000001002b */
[--C-:B------:R-:W-:Y:S02]  /*16210*/  HADD2.F32 R52, -RZ, R17.reuse.H0_H0 ;  /* 0x20000011ff347230 */ /* 0x100fe40000004100 */
[C---:B------:R-:W-:Y:S01]  /*16220*/  FMUL.FTZ R55, R57.reuse, R100 ;  /* 0x0000006439377220 */ /* 0x040fe20000410000 */
[--C-:B------:R-:W-:Y:S02]  /*16230*/  HADD2.F32 R114, -RZ, R38.reuse.H0_H0 ;  /* 0x20000026ff727230 */ /* 0x100fe40000004100 */
[----:B------:R-:W-:Y:S01]  /*16240*/  FFMA.FTZ R108, R108, R49, R51 ;  /* 0x000000316c6c7223 */ /* 0x000fe20000010033 */
[----:B------:R-:W-:Y:S02]  /*16250*/  HADD2.F32 R41, -RZ, R17.H1_H1 ;  /* 0x30000011ff297230 */ /* 0x000fe40000004100 */
[----:B------:R-:W-:Y:S01]  /*16260*/  FMUL.FTZ R49, R57, R88 ;  /* 0x0000005839317220 */ /* 0x000fe20000410000 */
[----:B------:R-:W-:-:S02]  /*16270*/  HADD2.F32 R43, -RZ, R38.H1_H1 ;  /* 0x30000026ff2b7230 */ /* 0x000fc40000004100 */
[C---:B------:R-:W-:Y:S01]  /*16280*/  FMUL.FTZ R66, R57.reuse, R66 ;  /* 0x0000004239427220 */ /* 0x040fe20000410000 */
[----:B------:R-:W-:Y:S02]  /*16290*/  HADD2.F32 R51, -RZ, R16.H1_H1 ;  /* 0x30000010ff337230 */ /* 0x000fe40000004100 */
[----:B------:R-:W-:Y:S01]  /*162a0*/  FMUL.FTZ R100, R57, R110 ;  /* 0x0000006e39647220 */ /* 0x000fe20000410000 */
[----:B------:R-:W-:Y:S01]  /*162b0*/  FFMA.FTZ R49, R49, R52, R114 ;  /* 0x0000003431317223 */ /* 0x000fe20000010072 */
[----:B------:R-:W-:Y:S01]  /*162c0*/  FFMA.FTZ R88, R66, R41, R43 ;  /* 0x0000002942587223 */ /* 0x000fe2000001002b */
[--C-:B------:R-:W-:Y:S02]  /*162d0*/  HADD2.F32 R59, -RZ, R15.reuse.H0_H0 ;  /* 0x2000000fff3b7230 */ /* 0x100fe40000004100 */
[----:B------:R-:W-:Y:S01]  /*162e0*/  FFMA.FTZ R100, R100, R51, R53 ;  /* 0x0000003364647223 */ /* 0x000fe20000010035 */
[----:B------:R-:W-:Y:S02]  /*162f0*/  HADD2.F32 R41, -RZ, R32.H0_H0 ;  /* 0x20000020ff297230 */ /* 0x000fe40000004100 */
[----:B------:R-:W-:Y:S01]  /*16300*/  FMUL.FTZ R40, R57, R40 ;  /* 0x0000002839287220 */ /* 0x000fe20000410000 */
[----:B------:R-:W-:-:S02]  /*16310*/  HADD2.F32 R43, -RZ, R15.H1_H1 ;  /* 0x3000000fff2b7230 */ /* 0x000fc40000004100 */
[C---:B------:R-:W-:Y:S01]  /*16320*/  FMUL.FTZ R72, R57.reuse, R72 ;  /* 0x0000004839487220 */ /* 0x040fe20000410000 */
[----:B------:R-:W-:Y:S02]  /*16330*/  HADD2.F32 R51, -RZ, R32.H1_H1 ;  /* 0x30000020ff337230 */ /* 0x000fe40000004100 */
[----:B------:R-:W-:Y:S01]  /*16340*/  FMUL.FTZ R71, R57, R98 ;  /* 0x0000006239477220 */ /* 0x000fe20000410000 */
[----:B------:R-:W-:Y:S02]  /*16350*/  HADD2.F32 R52, -RZ, R14.H0_H0 ;  /* 0x2000000eff347230 */ /* 0x000fe40000004100 */
[----:B------:R-:W-:Y:S01]  /*16360*/  FFMA.FTZ R59, R40, R59, R41 ;  /* 0x0000003b283b7223 */ /* 0x000fe20000010029 */
[----:B------:R-:W-:Y:S02]  /*16370*/  HADD2.F32 R66, -RZ, R33.H0_H0 ;  /* 0x20000021ff427230 */ /* 0x000fe40000004100 */
[----:B------:R-:W-:Y:S01]  /*16380*/  FFMA.FTZ R72, R72, R43, R51 ;  /* 0x0000002b48487223 */ /* 0x000fe20000010033 */
[----:B------:R-:W-:-:S02]  /*16390*/  HADD2.F32 R73, -RZ, R13.H0_H0 ;  /* 0x2000000dff497230 */ /* 0x000fc40000004100 */
[----:B------:R-:W-:Y:S01]  /*163a0*/  FMUL.FTZ R64, R57, R64 ;  /* 0x0000004039407220 */ /* 0x000fe20000410000 */
[--C-:B------:R-:W-:Y:S02]  /*163b0*/  HADD2.F32 R41, -RZ, R34.reuse.H0_H0 ;  /* 0x20000022ff297230 */ /* 0x100fe40000004100 */
        /* <DEDUP_REMOVED lines=9> */
[----:B------:R-:W-:Y:S02]  /*16450*/  HADD2.F32 R53, -RZ, R14.H1_H1 ;  /* 0x3000000eff357230 */ /* 0x000fe40000004100 */
[----:B------:R-:W-:Y:S01]  /*16460*/  FFMA.FTZ R74, R76, R43, R51 ;  /* 0x0000002b4c4a7223 */ /* 0x000fe20000010033 */
[----:B------:R-:W-:Y:S02]  /*16470*/  HADD2.F32 R41, -RZ, R11.H0_H0 ;  /* 0x2000000bff297230 */ /* 0x000fe40000004100 */
[----:B------:R-:W-:Y:S01]  /*16480*/  FFMA.FTZ R75, R75, R40, R52 ;  /* 0x000000284b4b7223 */ /* 0x000fe20000010034 */
[----:B------:R-:W-:-:S02]  /*16490*/  HADD2.F32 R43, -RZ, R28.H0_H0 ;  /* 0x2000001cff2b7230 */ /* 0x000fc40000004100 */
[C---:B------:R-:W-:Y:S01]  /*164a0*/  FMUL.FTZ R76, R57.reuse, R80 ;  /* 0x00000050394c7220 */ /* 0x040fe20000410000 */
[----:B------:R-:W-:Y:S02]  /*164b0*/  HADD2.F32 R40, -RZ, R11.H1_H1 ;  /* 0x3000000bff287230 */ /* 0x000fe40000004100 */
[C---:B------:R-:W-:Y:S01]  /*164c0*/  FMUL.FTZ R77, R57.reuse, R82 ;  /* 0x00000052394d7220 */ /* 0x040fe20000410000 */
[----:B------:R-:W-:Y:S02]  /*164d0*/  HADD2.F32 R52, -RZ, R28.H1_H1 ;  /* 0x3000001cff347230 */ /* 0x000fe40000004100 */
[----:B------:R-:W-:Y:S01]  /*164e0*/  FFMA.FTZ R98, R98, R53, R61 ;  /* 0x0000003562627223 */ /* 0x000fe2000001003d */
[----:B------:R-:W-:Y:S02]  /*164f0*/  HADD2.F32 R53, -RZ, R12.H1_H1 ;  /* 0x3000000cff357230 */ /* 0x000fe40000004100 */
[----:B------:R-:W-:Y:S01]  /*16500*/  FMUL.FTZ R102, R57, R104 ;  /* 0x0000006839667220 */ /* 0x000fe20000410000 */
[----:B------:R-:W-:-:S02]  /*16510*/  HADD2.F32 R61, -RZ, R35.H1_H1 ;  /* 0x30000023ff3d7230 */ /* 0x000fc40000004100 */
[----:B------:R-:W-:Y:S01]  /*16520*/  FFMA.FTZ R76, R76, R41, R43 ;  /* 0x000000294c4c7223 */ /* 0x000fe2000001002b */
[----:B------:R-:W-:Y:S01]  /*16530*/  FFMA.FTZ R77, R77, R40, R52 ;  /* 0x000000284d4d7223 */ /* 0x000fe20000010034 */
[--C-:B------:R-:W-:Y:S02]  /*16540*/  HADD2.F32 R41, -RZ, R9.reuse.H0_H0 ;  /* 0x20000009ff297230 */ /* 0x100fe40000004100 */
[C---:B------:R-:W-:Y:S01]  /*16550*/  FMUL.FTZ R42, R57.reuse, R42 ;  /* 0x0000002a392a7220 */ /* 0x040fe20000410000 */
[--C-:B------:R-:W-:Y:S02]  /*16560*/  HADD2.F32 R43, -RZ, R30.reuse.H0_H0 ;  /* 0x2000001eff2b7230 */ /* 0x100fe40000004100 */
[----:B------:R-:W-:Y:S01]  /*16570*/  FMUL.FTZ R83, R57, R86 ;  /* 0x0000005639537220 */ /* 0x000fe20000410000 */
[----:B------:R-:W-:Y:S02]  /*16580*/  HADD2.F32 R40, -RZ, R9.H1_H1 ;  /* 0x30000009ff287230 */ /* 0x000fe40000004100 */
[----:B------:R-:W-:Y:S01]  /*16590*/  FFMA.FTZ R102, R102, R53, R61 ;  /* 0x0000003566667223 */ /* 0x000fe2000001003d */
[----:B------:R-:W-:-:S02]  /*165a0*/  HADD2.F32 R52, -RZ, R30.H1_H1 ;  /* 0x3000001eff347230 */ /* 0x000fc40000004100 */
[C---:B------:R-:W-:Y:S01]  /*165b0*/  FMUL.FTZ R78, R57.reuse, R78 ;  /* 0x0000004e394e7220 */ /* 0x040fe20000410000 */
[--C-:B------:R-:W-:Y:S02]  /*165c0*/  HADD2.F32 R51, -RZ, R10.reuse.H0_H0 ;  /* 0x2000000aff337230 */ /* 0x100fe40000004100 */
[----:B------:R-:W-:Y:S01]  /*165d0*/  FMUL.FTZ R81, R57, R106 ;  /* 0x0000006a39517220 */ /* 0x000fe20000410000 */
[--C-:B------:R-:W-:Y:S02]  /*165e0*/  HADD2.F32 R53, -RZ, R29.reuse.H0_H0 ;  /* 0x2000001dff357230 */ /* 0x100fe40000004100 */
[----:B------:R-:W-:Y:S01]  /*165f0*/  FFMA.FTZ R80, R42, R41, R43 ;  /* 0x000000292a507223 */ /* 0x000fe2000001002b */
[----:B------:R-:W-:Y:S02]  /*16600*/  HADD2.F32 R64, -RZ, R10.H1_H1 ;  /* 0x3000000aff407230 */ /* 0x000fe40000004100 */
[----:B------:R-:W-:Y:S01]  /*16610*/  FFMA.FTZ R83, R83, R40, R52 ;  /* 0x0000002853537223 */ /* 0x000fe20000010034 */
[----:B------:R-:W-:Y:S01]  /*16620*/  HADD2.F32 R66, -RZ, R29.H1_H1 ;  /* 0x3000001dff427230 */ /* 0x000fe20000004100 */
[----:B------:R-:W0:Y:S01]  /*16630*/  LDC.64 R40, c[0x0][0x428] ;  /* 0x00010a00ff287b82 */ /* 0x000e220000000a00 */
[----:B------:R-:W-:Y:S01]  /*16640*/  FFMA.FTZ R78, R78, R51, R53 ;  /* 0x000000334e4e7223 */ /* 0x000fe20000010035 */
[----:B------:R-:W-:-:S02]  /*16650*/  HADD2.F32 R51, -RZ, R8.H0_H0 ;  /* 0x20000008ff337230 */ /* 0x000fc40000004100 */
[----:B------:R-:W-:Y:S01]  /*16660*/  FMUL.FTZ R82, R57, R84 ;  /* 0x0000005439527220 */ /* 0x000fe20000410000 */
[----:B------:R-:W-:Y:S01]  /*16670*/  FFMA.FTZ R81, R81, R64, R66 ;  /* 0x0000004051517223 */ /* 0x000fe20000010042 */
[--C-:B------:R-:W-:Y:S02]  /*16680*/  HADD2.F32 R53, -RZ, R31.reuse.H0_H0 ;  /* 0x2000001fff357230 */ /* 0x100fe40000004100 */
[----:B------:R-:W-:Y:S01]  /*16690*/  FMUL.FTZ R85, R57, R112 ;  /* 0x0000007039557220 */ /* 0x000fe20000410000 */
[----:B------:R-:W-:Y:S01]  /*166a0*/  HADD2.F32 R64, -RZ, R8.H1_H1 ;  /* 0x30000008ff407230 */ /* 0x000fe20000004100 */
[----:B------:R-:W1:Y:S01]  /*166b0*/  @!P0 LDC.64 R42, c[0x0][0x3c0] ;  /* 0x0000f000ff2a8b82 */ /* 0x000e620000000a00 */
[----:B------:R-:W-:Y:S02]  /*166c0*/  HADD2.F32 R66, -RZ, R31.H1_H1 ;  /* 0x3000001fff427230 */ /* 0x000fe40000004100 */
        /* <DEDUP_REMOVED lines=10> */
[----:B------:R-:W-:Y:S01]  /*16770*/  FFMA.FTZ R84, R84, R51, R53 ;  /* 0x0000003354547223 */ /* 0x000fe20000010035 */
[--C-:B------:R-:W-:Y:S02]  /*16780*/  HADD2.F32 R63, -RZ, R25.reuse.H0_H0 ;  /* 0x20000019ff3f7230 */ /* 0x100fe40000004100 */
[----:B------:R-:W-:Y:S01]  /*16790*/  FFMA.FTZ R87, R87, R52, R64 ;  /* 0x0000003457577223 */ /* 0x000fe20000010040 */
[----:B------:R-:W-:Y:S01]  /*167a0*/  HADD2.F32 R66, -RZ, R6.H1_H1 ;  /* 0x30000006ff427230 */ /* 0x000fe20000004100 */
[----:B------:R-:W2:Y:S01]  /*167b0*/  @!P0 LDC.64 R52, c[0x0][0x3c8] ;  /* 0x0000f200ff348b82 */ /* 0x000ea20000000a00 */
[----:B------:R-:W-:Y:S02]  /*167c0*/  HADD2.F32 R104, -RZ, R25.H1_H1 ;  /* 0x30000019ff687230 */ /* 0x000fe40000004100 */
[----:B------:R-:W-:Y:S01]  /*167d0*/  FFMA.FTZ R86, R50, R61, R63 ;  /* 0x0000003d32567223 */ /* 0x000fe2000001003f */
[----:B------:R-:W-:Y:S02]  /*167e0*/  HADD2.F32 R61, -RZ, R5.H0_H0 ;  /* 0x20000005ff3d7230 */ /* 0x000fe40000004100 */
[----:B------:R-:W-:Y:S01]  /*167f0*/  FMUL.FTZ R91, R57, R94 ;  /* 0x0000005e395b7220 */ /* 0x000fe20000410000 */
[----:B------:R-:W-:-:S02]  /*16800*/  HADD2.F32 R63, -RZ, R26.H0_H0 ;  /* 0x2000001aff3f7230 */ /* 0x000fc40000004100 */
[C---:B------:R-:W-:Y:S01]  /*16810*/  FMUL.FTZ R54, R57.reuse, R54 ;  /* 0x0000003639367220 */ /* 0x040fe20000410000 */
[----:B------:R-:W-:Y:S02]  /*16820*/  HADD2.F32 R65, -RZ, R5.H1_H1 ;  /* 0x30000005ff417230 */ /* 0x000fe40000004100 */
[C---:B------:R-:W-:Y:S01]  /*16830*/  FMUL.FTZ R46, R57.reuse, R46 ;  /* 0x0000002e392e7220 */ /* 0x040fe20000410000 */
[----:B------:R-:W-:Y:S02]  /*16840*/  HADD2.F32 R67, -RZ, R26.H1_H1 ;  /* 0x3000001aff437230 */ /* 0x000fe40000004100 */
[C---:B------:R-:W-:Y:S01]  /*16850*/  FMUL.FTZ R60, R57.reuse, R60 ;  /* 0x0000003c393c7220 */ /* 0x040fe20000410000 */
[----:B------:R-:W-:Y:S02]  /*16860*/  HADD2.F32 R95, -RZ, R4.H0_H0 ;  /* 0x20000004ff5f7230 */ /* 0x000fe40000004100 */
[----:B------:R-:W-:Y:S01]  /*16870*/  FMUL.FTZ R62, R57, R62 ;  /* 0x0000003e393e7220 */ /* 0x000fe20000410000 */
[----:B------:R-:W-:-:S02]  /*16880*/  HADD2.F32 R97, -RZ, R27.H0_H0 ;  /* 0x2000001bff617230 */ /* 0x000fc40000004100 */
[----:B------:R-:W-:Y:S01]  /*16890*/  FFMA.FTZ R91, R91, R66, R104 ;  /* 0x000000425b5b7223 */ /* 0x000fe20000010068 */
[----:B------:R-:W-:Y:S02]  /*168a0*/  HADD2.F32 R99, -RZ, R4.H1_H1 ;  /* 0x30000004ff637230 */ /* 0x000fe40000004100 */
[----:B------:R-:W-:Y:S01]  /*168b0*/  FFMA.FTZ R54, R54, R61, R63 ;  /* 0x0000003d36367223 */ /* 0x000fe2000001003f */
[----:B------:R-:W-:Y:S02]  /*168c0*/  HADD2.F32 R101, -RZ, R27.H1_H1 ;  /* 0x3000001bff657230 */ /* 0x000fe40000004100 */
[----:B------:R-:W-:Y:S01]  /*168d0*/  FFMA.FTZ R93, R46, R65, R67 ;  /* 0x000000412e5d7223 */ /* 0x000fe20000010043 */
[----:B------:R-:W-:Y:S01]  /*168e0*/  FFMA.FTZ R95, R60, R95, R97 ;  /* 0x0000005f3c5f7223 */ /* 0x000fe20000010061 */
[----:B0-----:R-:W-:-:S04]  /*168f0*/  IMAD.WIDE.U32 R60, R48, 0x10, R40 ;  /* 0x00000010303c7825 */ /* 0x001fc800078e0028 */
[----:B------:R-:W-:Y:S01]  /*16900*/  FMUL.FTZ R47, R57, R116 ;  /* 0x00000074392f7220 */ /* 0x000fe20000410000 */
[----:B------:R-:W-:Y:S01]  /*16910*/  FFMA.FTZ R90, R62, R99, R101 ;  /* 0x000000633e5a7223 */ /* 0x000fe20000010065 */
[----:B------:R-:W-:Y:S01]  /*16920*/  F2FP.F16.F32.PACK_AB R46, R74, R73 ;  /* 0x000000494a2e723e */ /* 0x000fe200000000ff */
[--C-:B------:R-:W-:Y:S01]  /*16930*/  IMAD.WIDE.U32 R62, R69, 0x10, R40.reuse ;  /* 0x00000010453e7825 */ /* 0x100fe200078e0028 */
[----:B------:R-:W-:Y:S02]  /*16940*/  F2FP.F16.F32.PACK_AB R48, R77, R76 ;  /* 0x0000004c4d30723e */ /* 0x000fe400000000ff */
[----:B------:R-:W-:Y:S01]  /*16950*/  F2FP.F16.F32.PACK_AB R54, R93, R54 ;  /* 0x000000365d36723e */ /* 0x000fe200000000ff */
[----:B------:R-:W-:-:S04]  /*16960*/  IMAD.WIDE.U32 R64, R79, 0x10, R40 ;  /* 0x000000104f407825 */ /* 0x000fc800078e0028 */
[----:B------:R-:W-:Y:S01]  /*16970*/  IMAD.WIDE.U32 R66, R89, 0x10, R40 ;  /* 0x0000001059427825 */ /* 0x000fe200078e0028 */
[----:B------:R-:W-:Y:S02]  /*16980*/  F2FP.F16.F32.PACK_AB R40, R68, R45 ;  /* 0x0000002d4428723e */ /* 0x000fe400000000ff */
[----:B------:R-:W0:Y:S01]  /*16990*/  LDC.64 R68, c[0x0][0x380] ;  /* 0x0000e000ff447b82 */ /* 0x000e220000000a00 */
[----:B------:R-:W-:Y:S01]  /*169a0*/  HADD2.F32 R118, -RZ, R18.H0_H0 ;  /* 0x20000012ff767230 */ /* 0x000fe20000004100 */
[----:B------:R-:W-:Y:S01]  /*169b0*/  F2FP.F16.F32.PACK_AB R45, R98, R71 ;  /* 0x00000047622d723e */ /* 0x000fe200000000ff */
[----:B------:R-:W-:Y:S02]  /*169c0*/  HADD2.F32 R120, -RZ, R37.H0_H0 ;  /* 0x20000025ff787230 */ /* 0x000fe40000004100 */
[----:B------:R-:W-:Y:S02]  /*169d0*/  HADD2.F32 R116, -RZ, R16.H0_H0 ;  /* 0x20000010ff747230 */ /* 0x000fe40000004100 */
[----:B-1----:R-:W-:-:S04]  /*169e0*/  @!P0 IMAD.WIDE R50, R23, 0x4, R42 ;  /* 0x0000000417328825 */ /* 0x002fc800078e022a */
[----:B------:R-:W-:Y:S01]  /*169f0*/  FFMA.FTZ R47, R47, R118, R120 ;  /* 0x000000762f2f7223 */ /* 0x000fe20000010078 */
[----:B------:R-:W-:Y:S01]  /*16a00*/  F2FP.F16.F32.PACK_AB R42, R88, R49 ;  /* 0x00000031582a723e */ /* 0x000fe200000000ff */
[----:B------:R-:W-:Y:S01]  /*16a10*/  HADD2.F32 R118, -RZ, R39.H0_H0 ;  /* 0x20000027ff767230 */ /* 0x000fe20000004100 */
[----:B------:R1:W-:Y:S02]  /*16a20*/  @!P0 STG.E desc[UR8][R50.64], R44 ;  /* 0x0000002c32008986 */ /* 0x0003e4000c101908 */
[----:B------:R-:W-:Y:S02]  /*16a30*/  F2FP.F16.F32.PACK_AB R41, R108, R47 ;  /* 0x0000002f6c29723e */ /* 0x000fe400000000ff */
[----:B------:R-:W-:Y:S01]  /*16a40*/  F2FP.F16.F32.PACK_AB R47, R102, R75 ;  /* 0x0000004b662f723e */ /* 0x000fe200000000ff */
[----:B------:R-:W-:Y:S01]  /*16a50*/  FFMA.FTZ R55, R55, R116, R118 ;  /* 0x0000007437377223 */ /* 0x000fe20000010076 */
[----:B------:R-:W-:-:S04]  /*16a60*/  F2FP.F16.F32.PACK_AB R49, R81, R78 ;  /* 0x0000004e5131723e */ /* 0x000fc800000000ff */
[----:B------:R-:W-:Y:S02]  /*16a70*/  F2FP.F16.F32.PACK_AB R43, R100, R55 ;  /* 0x00000037642b723e */ /* 0x000fe400000000ff */
[----:B------:R-:W-:Y:S02]  /*16a80*/  F2FP.F16.F32.PACK_AB R55, R90, R95 ;  /* 0x0000005f5a37723e */ /* 0x000fe400000000ff */
[----:B-1----:R-:W-:Y:S01]  /*16a90*/  F2FP.F16.F32.PACK_AB R44, R72, R59 ;  /* 0x0000003b482c723e */ /* 0x002fe200000000ff */
[----:B--2---:R-:W-:Y:S01]  /*16aa0*/  @!P0 IMAD.WIDE R72, R23, 0x4, R52 ;  /* 0x0000000417488825 */ /* 0x004fe200078e0234 */
[----:B------:R-:W-:Y:S02]  /*16ab0*/  F2FP.F16.F32.PACK_AB R51, R85, R82 ;  /* 0x000000525533723e */ /* 0x000fe400000000ff */
[----:B------:R-:W-:Y:S02]  /*16ac0*/  F2FP.F16.F32.PACK_AB R50, R83, R80 ;  /* 0x000000505332723e */ /* 0x000fe400000000ff */
[----:B------:R-:W-:Y:S01]  /*16ad0*/  F2FP.F16.F32.PACK_AB R53, R91, R86 ;  /* 0x000000565b35723e */ /* 0x000fe200000000ff */
[----:B------:R1:W-:Y:S01]  /*16ae0*/  @!P0 STG.E desc[UR8][R72.64], R57 ;  /* 0x0000003948008986 */ /* 0x0003e2000c101908 */
[----:B------:R-:W-:-:S02]  /*16af0*/  F2FP.F16.F32.PACK_AB R52, R87, R84 ;  /* 0x000000545734723e */ /* 0x000fc400000000ff */
[----:B0-----:R-:W-:Y:S01]  /*16b00*/  LEA R23, R68, R23, 0x2 ;  /* 0x0000001744177211 */ /* 0x001fe200078e10ff */
[----:B------:R1:W-:Y:S03]  /*16b10*/  STG.E.128 desc[UR8][R60.64], R40 ;  /* 0x000000283c007986 */ /* 0x0003e6000c101d08 */
[----:B------:R-:W-:Y:S01]  /*16b20*/  ISETP.GE.AND P0, PT, R23, R69, PT ;  /* 0x000000451700720c */ /* 0x000fe20003f06270 */
[----:B------:R1:W-:Y:S04]  /*16b30*/  STG.E.128 desc[UR8][R62.64], R44 ;  /* 0x0000002c3e007986 */ /* 0x0003e8000c101d08 */
[----:B------:R1:W-:Y:S04]  /*16b40*/  STG.E.128 desc[UR8][R64.64], R48 ;  /* 0x0000003040007986 */ /* 0x0003e8000c101d08 */
[----:B------:R1:W-:Y:S04]  /*16b50*/  STG.E.128 desc[UR8][R66.64], R52 ;  /* 0x0000003442007986 */ /* 0x0003e8000c101d08 */
[----:B------:R-:W-:Y:S05]  /*16b60*/  @!P0 BRA `(.L_x_4683) ;  /* 0xfffffe9c00e08947 */ /* 0x000fea000383ffff */
[----:B------:R-:W-:Y:S05]  /*16b70*/  BSYNC B0 ;  /* 0x0000000000007941 */ /* 0x000fea0003800000 */
.L_x_4354:
[----:B------:R-:W-:Y:S05]  /*16b80*/  EXIT ;  /* 0x000000000000794d */ /* 0x000fea0003800000 */
.L_x_4682:
        /* <DEDUP_REMOVED lines=8> */
.L_x_4685:
[----:B------:R-:W-:Y:S05]  /*16c10*/  BSYNC B1 ;  /* 0x0000000000017941 */ /* 0x000fea0003800000 */
.L_x_4684:
        /* <DEDUP_REMOVED lines=9> */
.L_x_4686:
        /* <DEDUP_REMOVED lines=8> */
.L_x_4687:
[----:B------:R-:W-:Y:S02]  /*16d30*/  IMAD.MOV.U32 R61, RZ, RZ, 0x8 ;  /* 0x00000008ff3d7424 */ /* 0x000fe400078e00ff */
[----:B------:R-:W-:-:S04]  /*16d40*/  IMAD.MOV.U32 R40, RZ, RZ, R60 ;  /* 0x000000ffff287224 */ /* 0x000fc800078e003c */
[----:B------:R-:W-:-:S05]  /*16d50*/  FADD.FTZ R45, R43, R40 ;  /* 0x000000282b2d7221 */ /* 0x000fca0000010000 */
[----:B------:R-:W-:-:S07]  /*16d60*/  MOV R62, R45 ;  /* 0x0000002d003e7202 */ /* 0x000fce0000000f00 */
[----:B------:R-:W-:Y:S05]  /*16d70*/  WARPSYNC.COLLECTIVE R55, `(.L_x_4688) ;  /* 0x0000000037087348 */ /* 0x000fea0003c00000 */
[----:B------:R0:W1:Y:S02]  /*16d80*/  SHFL.BFLY P1, R60, R62, R61, R64 ;  /* 0x0c00003d3e3c7389 */ /* 0x0000640000020040 */
[----:B01----:R-:W-:Y:S05]  /*16d90*/  ENDCOLLECTIVE ;  /* 0x000000000000791b */ /* 0x003fea0003800000 */
.L_x_4688:
[----:B------:R-:W-:Y:S01]  /*16da0*/  HFMA2 R61, -RZ, RZ, 0, 9.5367431640625e-07 ;  /* 0x00000010ff3d7431 */ /* 0x000fe200000001ff */
[----:B------:R-:W-:-:S05]  /*16db0*/  MOV R40, R60 ;  /* 0x0000003c00287202 */ /* 0x000fca0000000f00 */
[----:B------:R-:W-:-:S04]  /*16dc0*/  FADD.FTZ R53, R45, R40 ;  /* 0x000000282d357221 */ /* 0x000fc80000010000 */
[----:B------:R-:W-:-:S07]  /*16dd0*/  IMAD.MOV.U32 R62, RZ, RZ, R53 ;  /* 0x000000ffff3e7224 */ /* 0x000fce00078e0035 */
[----:B------:R-:W-:Y:S05]  /*16de0*/  WARPSYNC.COLLECTIVE R55, `(.L_x_4689) ;  /* 0x0000000037087348 */ /* 0x000fea0003c00000 */
[----:B------:R0:W1:Y:S02]  /*16df0*/  SHFL.BFLY P1, R60, R62, R61, R64 ;  /* 0x0c00003d3e3c7389 */ /* 0x0000640000020040 */
[----:B01----:R-:W-:Y:S05]  /*16e00*/  ENDCOLLECTIVE ;  /* 0x000000000000791b */ /* 0x003fea0003800000 */
.L_x_4689:
[----:B------:R-:W-:Y:S02]  /*16e10*/  IMAD.MOV.U32 R61, RZ, RZ, 0x1 ;  /* 0x00000001ff3d7424 */ /* 0x000fe400078e00ff */
[----:B------:R-:W-:-:S04]  /*16e20*/  IMAD.MOV.U32 R40, RZ, RZ, R60 ;  /* 0x000000ffff287224 */ /* 0x000fc800078e003c */
        /* <DEDUP_REMOVED lines=66> */
[----:B------:R-:W-:-:S07]  /*17250*/  MOV R62, R40 ;  /* 0x00000028003e7202 */ /* 0x000fce0000000f00 */
[----:B------:R-:W-:Y:S05]  /*17260*/  WARPSYNC.COLLECTIVE R55, `(.L_x_4690) ;  /* 0x0000000037087348 */ /* 0x000fea0003c00000 */
[----:B------:R0:W1:Y:S02]  /*17270*/  SHFL.BFLY P1, R60, R62, R61, R64 ;  /* 0x0c00003d3e3c7389 */ /* 0x0000640000020040 */
[----:B01----:R-:W-:Y:S05]  /*17280*/  ENDCOLLECTIVE ;  /* 0x000000000000791b */ /* 0x003fea0003800000 */
.L_x_4690:
[----:B------:R-:W-:Y:S01]  /*17290*/  HFMA2 R61, -RZ, RZ, 0, 1.1920928955078125e-07 ;  /* 0x00000002ff3d7431 */ /* 0x000fe200000001ff */
[----:B------:R-:W-:-:S05]  /*172a0*/  MOV R43, R60 ;  /* 0x0000003c002b7202 */ /* 0x000fca0000000f00 */
[----:B------:R-:W-:-:S04]  /*172b0*/  FADD.FTZ R43, R40, R43 ;  /* 0x0000002b282b7221 */ /* 0x000fc80000010000 */
[----:B------:R-:W-:-:S07]  /*172c0*/  IMAD.MOV.U32 R62, RZ, RZ, R43 ;  /* 0x000000ffff3e7224 */ /* 0x000fce00078e002b */
[----:B------:R-:W-:Y:S05]  /*172d0*/  WARPSYNC.COLLECTIVE R55, `(.L_x_4691) ;  /* 0x0000000037087348 */ /* 0x000fea0003c00000 */
[----:B------:R0:W1:Y:S02]  /*172e0*/  SHFL.BFLY P1, R60, R62, R61, R64 ;  /* 0x0c00003d3e3c7389 */ /* 0x0000640000020040 */
[----:B01----:R-:W-:Y:S05]  /*172f0*/  ENDCOLLECTIVE ;  /* 0x000000000000791b */ /* 0x003fea0003800000 */
.L_x_4691:
[----:B------:R-:W-:Y:S02]  /*17300*/  IMAD.MOV.U32 R61, RZ, RZ, 0x4 ;  /* 0x00000004ff3d7424 */ /* 0x000fe400078e00ff */
[----:B------:R-:W-:-:S04]  /*17310*/  IMAD.MOV.U32 R42, RZ, RZ, R60 ;  /* 0x000000ffff2a7224 */ /* 0x000fc800078e003c */
[----:B------:R-:W-:-:S05]  /*17320*/  FADD.FTZ R42, R43, R42 ;  /* 0x0000002a2b2a7221 */ /* 0x000fca0000010000 */
[----:B------:R-:W-:-:S07]  /*17330*/  MOV R62, R42 ;  /* 0x0000002a003e7202 */ /* 0x000fce0000000f00 */
[----:B------:R-:W-:Y:S05]  /*17340*/  WARPSYNC.COLLECTIVE R55, `(.L_x_4692) ;  /* 0x0000000037087348 */ /* 0x000fea0003c00000 */
[----:B------:R0:W1:Y:S02]  /*17350*/  SHFL.BFLY P1, R60, R62, R61, R64 ;  /* 0x0c00003d3e3c7389 */ /* 0x0000640000020040 */
[----:B01----:R-:W-:Y:S05]  /*17360*/  ENDCOLLECTIVE ;  /* 0x000000000000791b */ /* 0x003fea0003800000 */
.L_x_4692:
[----:B------:R-:W-:Y:S01]  /*17370*/  HFMA2 R61, -RZ, RZ, 0, 4.76837158203125e-07 ;  /* 0x00000008ff3d7431 */ /* 0x000fe200000001ff */
[----:B------:R-:W-:-:S05]  /*17380*/  MOV R45, R60 ;  /* 0x0000003c002d7202 */ /* 0x000fca0000000f00 */
[----:B------:R-:W-:-:S04]  /*17390*/  FADD.FTZ R45, R42, R45 ;  /* 0x0000002d2a2d7221 */ /* 0x000fc80000010000 */
[----:B------:R-:W-:-:S07]  /*173a0*/  IMAD.MOV.U32 R62, RZ, RZ, R45 ;  /* 0x000000ffff3e7224 */ /* 0x000fce00078e002d */
[----:B------:R-:W-:Y:S05]  /*173b0*/  WARPSYNC.COLLECTIVE R55, `(.L_x_4693) ;  /* 0x0000000037087348 */ /* 0x000fea0003c00000 */
[----:B------:R0:W1:Y:S02]  /*173c0*/  SHFL.BFLY P1, R60, R62, R61, R64 ;  /* 0x0c00003d3e3c7389 */ /* 0x0000640000020040 */
[----:B01----:R-:W-:Y:S05]  /*173d0*/  ENDCOLLECTIVE ;  /* 0x000000000000791b */ /* 0x003fea0003800000 */
.L_x_4693:
[----:B------:R-:W-:Y:S02]  /*173e0*/  IMAD.MOV.U32 R61, RZ, RZ, 0x10 ;  /* 0x00000010ff3d7424 */ /* 0x000fe400078e00ff */
[----:B------:R-:W-:-:S04]  /*173f0*/  IMAD.MOV.U32 R54, RZ, RZ, R60 ;  /* 0x000000ffff367224 */ /* 0x000fc800078e003c */
[----:B------:R-:W-:-:S05]  /*17400*/  FADD.FTZ R54, R45, R54 ;  /* 0x000000362d367221 */ /* 0x000fca0000010000 */
[----:B------:R-:W-:-:S07]  /*17410*/  MOV R62, R54 ;  /* 0x00000036003e7202 */ /* 0x000fce0000000f00 */
[----:B------:R-:W-:Y:S05]  /*17420*/  WARPSYNC.COLLECTIVE R55, `(.L_x_4694) ;  /* 0x0000000037087348 */ /* 0x000fea0003c00000 */
[----:B------:R0:W1:Y:S02]  /*17430*/  SHFL.BFLY P1, R60, R62, R61, R64 ;  /* 0x0c00003d3e3c7389 */ /* 0x0000640000020040 */
[----:B01----:R-:W-:Y:S05]  /*17440*/  ENDCOLLECTIVE ;  /* 0x000000000000791b */ /* 0x003fea0003800000 */
.L_x_4694:
[----:B------:R-:W-:Y:S01]  /*17450*/  MOV R47, R60 ;  /* 0x0000003c002f7202 */ /* 0x000fe20000000f00 */
[----:B------:R-:W-:Y:S06]  /*17460*/  BRA `(.L_x_4695) ;  /* 0xffffffe800907947 */ /* 0x000fec000383ffff */
.L_x_4696:
        /* <DEDUP_REMOVED lines=9> */
.L_x_37253:


//--------------------- .text._ZN10layer_norm13ln_fwd_kernelINS_13Kernel_traitsI6__halfS2_S2_S2_fjLj1024ELj1ELj4ELj1ELj16ENS_18Kernel_traits_baseILj1024ES2_S2_S2_S2_fjLj128EEEEELb1ELb0ELb1ELb0EEEvNS_9FwdParamsE --------------------------
	.section	.text._ZN10layer_norm13ln_fwd_kernelINS_13Kernel_traitsI6__halfS2_S2_S2_fjLj1024ELj1ELj4ELj1ELj16ENS_18Kernel_traits_baseILj1024ES2_S2_S2_S2_fjLj128EEEEELb1ELb0ELb1ELb0EEEvNS_9FwdParamsE,"ax",@progbits
	.align	128
        .global         _ZN10layer_norm13ln_fwd_kernelINS_13Kernel_traitsI6__halfS2_S2_S2_fjLj1024ELj1ELj4ELj1ELj16ENS_18Kernel_traits_baseILj1024ES2_S2_S2_S2_fjLj128EEEEELb1ELb0ELb1ELb0EEEvNS_9FwdParamsE
        .type           _ZN10layer_norm13ln_fwd_kernelINS_13Kernel_traitsI6__halfS2_S2_S2_fjLj1024ELj1ELj4ELj1ELj16ENS_18Kernel_traits_baseILj1024ES2_S2_S2_S2_fjLj128EEEEELb1ELb0ELb1ELb0EEEvNS_9FwdParamsE,@function
        .size           _ZN10layer_norm13ln_fwd_kernelINS_13Kernel_traitsI6__halfS2_S2_S2_fjLj1024ELj1ELj4ELj1ELj16ENS_18Kernel_traits_baseILj1024ES2_S2_S2_S2_fjLj128EEEEELb1ELb0ELb1ELb0EEEvNS_9FwdParamsE,(.L_x_37254 - _ZN10layer_norm13ln_fwd_kernelINS_13Kernel_traitsI6__halfS2_S2_S2_fjLj1024ELj1ELj4ELj1ELj16ENS_18Kernel_traits_baseILj1024ES2_S2_S2_S2_fjLj128EEEEELb1ELb0ELb1ELb0EEEvNS_9FwdParamsE)
        .other          _ZN10layer_norm13ln_fwd_kernelINS_13Kernel_traitsI6__halfS2_S2_S2_fjLj1024ELj1ELj4ELj1ELj16ENS_18Kernel_traits_baseILj1024ES2_S2_S2_S2_fjLj128EEEEELb1ELb0ELb1ELb0EEEvNS_9FwdParamsE,@"STO_CUDA_ENTRY STV_DEFAULT"
_ZN10layer_norm13ln_fwd_kernelINS_13Kernel_traitsI6__halfS2_S2_S2_fjLj1024ELj1ELj4ELj1ELj16ENS_18Kernel_traits_baseILj1024ES2_S2_S2_S2_fjLj128EEEEELb1ELb0ELb1ELb0EEEvNS_9FwdParamsE:
.text._ZN10layer_norm13ln_fwd_kernelINS_13Kernel_traitsI6__halfS2_S2_S2_fjLj1024ELj1ELj4ELj1ELj16ENS_18Kernel_traits_baseILj1024ES2_S2_S2_S2_fjLj128EEEEELb1ELb0ELb1ELb0EEEvNS_9FwdParamsE:
        /* <DEDUP_REMOVED lines=18> */
[----:B------:R-:W-:Y:S01]  /*0120*/  BSSY.RECONVERGENT B0, `(.L_x_4697) ;  /* 0x0000067000007945 */ /* 0x000fe20003800200 */
[----:B------:R-:W1:Y:S01]  /*0130*/  S2UR UR5, SR_CTAID.X ;  /* 0x00000000000579c3 */ /* 0x000e620000002500 */
[----:B-----5:R-:W-:Y:S01]  /*0140*/  LOP3.LUT R67, R65, 0x1f, RZ, 0xc, !PT ;  /* 0x0000001f41437812 */ /* 0x020fe200078e0cff */
[----:B------:R-:W-:Y:S01]  /*0150*/  UISETP.NE.AND.EX UP0, UPT, UR11, URZ, UPT, UP0 ;  /* 0x000000ff0b00728c */ /* 0x000fe2000bf05300 */
[----:B------:R-:W-:-:S05]  /*0160*/  SHF.R.U32.HI R64, RZ, 0x5, R65 ;  /* 0x00000005ff407819 */ /* 0x000fca0000011641 */
[----:B------:R-:W3:Y:S01]  /*0170*/  LDC R66, c[0x0][0x360] ;  /* 0x0000d800ff427b82 */ /* 0x000ee20000000800 */
[----:B-1----:R-:W-:-:S06]  /*0180*/  USHF.L.U32 UR4, UR5, 0x2, URZ ;  /* 0x0000000205047899 */ /* 0x002fcc00080006ff */
[----:B------:R-:W-:Y:S01]  /*0190*/  LOP3.LUT R64, R64, UR4, RZ, 0xfc, !PT ;  /* 0x0000000440407c12 */ /* 0x000fe2000f8efcff */
[----:B---3--:R-:W-:Y:S01]  /*01a0*/  IMAD R66, R66, UR5, R65 ;  /* 0x0000000542427c24 */ /* 0x008fe2000f8e0241 */
[----:B------:R-:W-:Y:S02]  /*01b0*/  LOP3.LUT R65, R65, 0x1f, RZ, 0xc0, !PT ;  /* 0x0000001f41417812 */ /* 0x000fe400078ec0ff */
[----:B--2---:R-:W-:Y:S02]  /*01c0*/  @P0 R2UR UR6, R2 ;  /* 0x00000000020602ca */ /* 0x004fe400000e0000 */
[----:B------:R-:W-:Y:S02]  /*01d0*/  @P0 R2UR UR7, R3 ;  /* 0x00000000030702ca */ /* 0x000fe400000e0000 */
[----:B------:R-:W-:Y:S02]  /*01e0*/  SHF.R.S32.HI R2, RZ, 0x1f, R11 ;  /* 0x0000001fff027819 */ /* 0x000fe4000001140b */
[----:B0-----:R-:W-:-:S02]  /*01f0*/  @P0 IADD3 R0, P1, PT, R4, R9, RZ ;  /* 0x0000000904000210 */ /* 0x001fc40007f3e0ff */
[----:B------:R-:W-:-:S03]  /*0200*/  LEA.HI R2, R2, R11, RZ, 0x3 ;  /* 0x0000000b02027211 */ /* 0x000fc600078f18ff */
[----:B------:R-:W-:Y:S01]  /*0210*/  @P0 IMAD.X R7, RZ, RZ, R5, P1 ;  /* 0x000000ffff070224 */ /* 0x000fe200008e0605 */
[----:B------:R-:W-:Y:S01]  /*0220*/  LEA.HI.SX32 R67, R2, R67, 0x1d ;  /* 0x0000004302437211 */ /* 0x000fe200078feaff */
[----:B------:R-:W-:Y:S02]  /*0230*/  UIADD3 UR15, UPT, UPT, UR6, -0x61c88647, URZ ;  /* 0x9e3779b9060f7890 */ /* 0x000fe4000fffe0ff */
[----:B------:R-:W-:Y:S01]  /*0240*/  UIADD3 UR16, UPT, UPT, UR7, -0x4498517b, URZ ;  /* 0xbb67ae8507107890 */ /* 0x000fe2000fffe0ff */
[--C-:B------:R-:W-:Y:S01]  /*0250*/  SHF.R.U64 R23, R0, 0x2, R7.reuse ;  /* 0x0000000200177819 */ /* 0x100fe20000001207 */
[----:B------:R-:W-:Y:S01]  /*0260*/  UIADD3 UR17, UPT, UPT, UR6, 0x3c6ef372, URZ ;  /* 0x3c6ef37206117890 */ /* 0x000fe2000fffe0ff */
[----:B------:R-:W-:Y:S01]  /*0270*/  SHF.R.U32.HI R22, RZ, 0x2, R7 ;  /* 0x00000002ff167819 */ /* 0x000fe20000011607 */
[----:B------:R-:W-:Y:S02]  /*0280*/  UIADD3 UR18, UPT, UPT, UR7, 0x76cf5d0a, URZ ;  /* 0x76cf5d0a07127890 */ /* 0x000fe4000fffe0ff */
[----:B------:R-:W-:-:S02]  /*0290*/  UIADD3 UR19, UPT, UPT, UR6, -0x255992d5, URZ ;  /* 0xdaa66d2b06137890 */ /* 0x000fc4000fffe0ff */
[----:B------:R-:W-:Y:S02]  /*02a0*/  UIADD3 UR20, UPT, UPT, UR7, 0x32370b8f, URZ ;  /* 0x32370b8f07147890 */ /* 0x000fe4000fffe0ff */
        /* <DEDUP_REMOVED lines=47> */
.L_x_4698:
        /* <DEDUP_REMOVED lines=31> */
.L_x_4699:
[----:B------:R-:W-:Y:S05]  /*0790*/  BSYNC.RECONVERGENT B0 ;  /* 0x0000000000007941 */ /* 0x000fea0003800200 */
.L_x_4697:
[----:B------:R-:W0:Y:S02]  /*07a0*/  LDCU UR4, c[0x0][0x384] ;  /* 0x00007080ff0477ac */ /* 0x000e240008000800 */
[----:B0-----:R-:W-:-:S13]  /*07b0*/  ISETP.GE.AND P0, PT, R64, UR4, PT ;  /* 0x0000000440007c0c */ /* 0x001fda000bf06270 */
[----:B------:R-:W-:Y:S05]  /*07c0*/  @P0 EXIT ;  /* 0x000000000000094d */ /* 0x000fea0003800000 */
[----:B------:R-:W-:-:S04]  /*07d0*/  IMAD.HI.U32 R3, R66, -0x326172a9, RZ ;  /* 0xcd9e8d5742037827 */ /* 0x000fc800078e00ff */
[----:B------:R-:W-:Y:S01]  /*07e0*/  HFMA2 R17, -RZ, RZ, 0, 0 ;  /* 0x00000000ff117431 */ /* 0x000fe200000001ff */
[----:B------:R-:W-:Y:S01]  /*07f0*/  BSSY B0, `(.L_x_4700) ;  /* 0x000188a000007945 */ /* 0x000fe20003800000 */
[----:B------:R-:W-:Y:S01]  /*0800*/  LOP3.LUT R19, R0, 0x3, RZ, 0xc0, !PT ;  /* 0x0000000300137812 */ /* 0x000fe200078ec0ff */
[C---:B------:R-:W-:Y:S01]  /*0810*/  IMAD.HI.U32 R2, R23.reuse, -0x2daee0ad, RZ ;  /* 0xd2511f5317027827 */ /* 0x040fe200078e00ff */
[----:B------:R-:W-:Y:S01]  /*0820*/  LOP3.LUT R3, R22, UR6, R3, 0x96, !PT ;  /* 0x0000000616037c12 */ /* 0x000fe2000f8e9603 */
[----:B------:R-:W0:Y:S02]  /*0830*/  LDCU UR10, c[0x0][0x404] ;  /* 0x00008080ff0a77ac */ /* 0x000e240008000800 */
[----:B------:R-:W-:Y:S01]  /*0840*/  IMAD R5, R66, -0x326172a9, RZ ;  /* 0xcd9e8d5742057824 */ /* 0x000fe200078e02ff */
[----:B------:R-:W-:Y:S01]  /*0850*/  LOP3.LUT R2, R2, UR7, RZ, 0x3c, !PT ;  /* 0x0000000702027c12 */ /* 0x000fe2000f8e3cff */
[----:B------:R-:W-:Y:S01]  /*0860*/  IMAD R7, R23, -0x2daee0ad, RZ ;  /* 0xd2511f5317077824 */ /* 0x000fe200078e02ff */
[----:B------:R-:W1:Y:S01]  /*0870*/  LDCU.U8 UR11, c[0x0][0x410] ;  /* 0x00008200ff0b77ac */ /* 0x000e620008000000 */
[----:B------:R-:W-:Y:S01]  /*0880*/  IMAD.HI.U32 R6, R3, -0x2daee0ad, RZ ;  /* 0xd2511f5303067827 */ /* 0x000fe200078e00ff */
[----:B------:R-:W2:Y:S03]  /*0890*/  LDCU UR14, c[0x0][0x448] ;  /* 0x00008900ff0e77ac */ /* 0x000ea60008000800 */
[C---:B------:R-:W-:Y:S01]  /*08a0*/  IMAD.HI.U32 R4, R2.reuse, -0x326172a9, RZ ;  /* 0xcd9e8d5702047827 */ /* 0x040fe200078e00ff */
[----:B------:R-:W-:Y:S01]  /*08b0*/  LOP3.LUT R6, R7, UR16, R6, 0x96, !PT ;  /* 0x0000001007067c12 */ /* 0x000fe2000f8e9606 */
[----:B------:R-:W3:Y:S02]  /*08c0*/  LDCU.64 UR12, c[0x0][0x408] ;  /* 0x00008100ff0c77ac */ /* 0x000ee40008000a00 */
[----:B------:R-:W-:Y:S01]  /*08d0*/  IMAD R8, R3, -0x2daee0ad, RZ ;  /* 0xd2511f5303087824 */ /* 0x000fe200078e02ff */
[----:B------:R-:W-:Y:S01]  /*08e0*/  LOP3.LUT R4, R5, UR15, R4, 0x96, !PT ;  /* 0x0000000f05047c12 */ /* 0x000fe2000f8e9604 */
[----:B------:R-:W-:Y:S01]  /*08f0*/  IMAD R5, R2, -0x326172a9, RZ ;  /* 0xcd9e8d5702057824 */ /* 0x000fe200078e02ff */
[----:B------:R-:W4:Y:S01]  /*0900*/  LDCU.64 UR4, c[0x0][0x3a0] ;  /* 0x00007400ff0477ac */ /* 0x000f220008000a00 */
        /* <DEDUP_REMOVED lines=48> */
.L_x_5188:
        /* <DEDUP_REMOVED lines=9> */
[----:B------:R-:W-:Y:S04]  /*0ca0*/  BSSY.RECONVERGENT B1, `(.L_x_4701) ;  /* 0x00005bd000017945 */ /* 0x000fe80003800200 */
[----:B------:R-:W-:-:S04]  /*0cb0*/  SHF.R.S32.HI R99, RZ, 0x1f, R96 ;  /* 0x0000001fff637819 */ /* 0x000fc80000011460 */
[----:B------:R-:W-:-:S04]  /*0cc0*/  LEA.HI R96, R99, R96, RZ, 0x3 ;  /* 0x0000006063607211 */ /* 0x000fc800078f18ff */
[----:B------:R-:W-:Y:S02]  /*0cd0*/  LEA.HI.SX32 R96, R96, R65, 0x1d ;  /* 0x0000004160607211 */ /* 0x000fe400078feaff */
[----:B--2---:R-:W-:-:S13]  /*0ce0*/  ISETP.GE.AND P2, PT, R97, 0x1, PT ;  /* 0x000000016100780c */ /* 0x004fda0003f46270 */
[----:B------:R-:W-:-:S04]  /*0cf0*/  @P2 VIADD R94, R97, 0xffffffff ;  /* 0xffffffff615e2836 */ /* 0x000fc80000000000 */
[----:B------:R-:W-:-:S05]  /*0d00*/  @P2 IMAD R94, R94, R95, RZ ;  /* 0x0000005f5e5e2224 */ /* 0x000fca00078e02ff */
[----:B------:R-:W-:-:S04]  /*0d10*/  @P2 SHF.R.S32.HI R101, RZ, 0x1f, R94 ;  /* 0x0000001fff652819 */ /* 0x000fc8000001145e */
[----:B------:R-:W-:Y:S01]  /*0d20*/  @P2 LEA.HI R62, R101, R94, RZ, 0x3 ;  /* 0x0000005e653e2211 */ /* 0x000fe200078f18ff */
[----:B------:R-:W-:-:S03]  /*0d30*/  IMAD.MOV.U32 R94, RZ, RZ, RZ ;  /* 0x000000ffff5e7224 */ /* 0x000fc600078e00ff */
[----:B------:R-:W-:Y:S01]  /*0d40*/  @P2 LEA.HI.SX32 R94, R62, R65, 0x1d ;  /* 0x000000413e5e2211 */ /* 0x000fe200078feaff */
[----:B0-----:R-:W-:Y:S06]  /*0d50*/  @!P0 BRA `(.L_x_4702) ;  /* 0x0000005800c48947 */ /* 0x001fec0003800000 */
[----:B------:R-:W-:Y:S04]  /*0d60*/  BSSY.RECONVERGENT B2, `(.L_x_4703) ;  /* 0x0000005000027945 */ /* 0x000fe80003800200 */
[----:B------:R-:W-:Y:S05]  /*0d70*/  @!P2 BRA `(.L_x_4704) ;  /* 0x00000000000ca947 */ /* 0x000fea0003800000 */
[----:B------:R-:W0:Y:S02]  /*0d80*/  LDC.64 R24, c[0x0][0x390] ;  /* 0x0000e400ff187b82 */ /* 0x000e240000000a00 */
[----:B0-----:R-:W-:-:S06]  /*0d90*/  IMAD.WIDE.U32 R24, R94, 0x10, R24 ;  /* 0x000000105e187825 */ /* 0x001fcc00078e0018 */
[----:B------:R-:W5:Y:S02]  /*0da0*/  LDG.E.128 R24, desc[UR8][R24.64] ;  /* 0x0000000818187981 */ /* 0x000f64000c1e1d00 */
.L_x_4704:
[----:B------:R-:W-:Y:S05]  /*0db0*/  BSYNC.RECONVERGENT B2 ;  /* 0x0000000000027941 */ /* 0x000fea0003800200 */
.L_x_4703:
        /* <DEDUP_REMOVED lines=10> */
[----:B--2---:R-:W-:Y:S01]  /*0e60*/  @!P1 HADD2.F32 R16, -RZ, R60.H0_H0 ;  /* 0x2000003cff109230 */ /* 0x004fe20000004100 */
        /* <DEDUP_REMOVED lines=17> */
.L_x_4710:
        /* <DEDUP_REMOVED lines=13> */
.L_x_4712:
[----:B------:R-:W-:Y:S05]  /*1050*/  BSYNC.RECONVERGENT B4 ;  /* 0x0000000000047941 */ /* 0x000fea0003800200 */
.L_x_4711:
        /* <DEDUP_REMOVED lines=39> */
[----:B------:R-:W-:Y:S02]  /*12d0*/  LOP3.LUT R21, R14, UR32, R99, 0x96, !PT ;  /* 0x000000200e157c12 */ /* 0x000fe4000f8e9663 */
[----:B------:R-:W-:-:S07]  /*12e0*/  MOV R14, R92 ;  /* 0x0000005c000e7202 */ /* 0x000fce0000000f00 */
.L_x_4709:
[----:B------:R-:W-:Y:S05]  /*12f0*/  BSYNC.RECONVERGENT B3 ;  /* 0x0000000000037941 */ /* 0x000fea0003800200 */
.L_x_4708:
[----:B------:R-:W-:Y:S01]  /*1300*/  I2FP.F32.U32 R14, R14 ;  /* 0x0000000e000e7245 */ /* 0x000fe20000201000 */
[----:B-----5:R-:W-:Y:S02]  /*1310*/  HADD2.F32 R15, -RZ, R24.H0_H0 ;  /* 0x20000018ff0f7230 */ /* 0x020fe40000004100 */
[----:B------:R-:W-:-:S03]  /*1320*/  IMAD.MOV.U32 R19, RZ, RZ, 0x2f800000 ;  /* 0x2f800000ff137424 */ /* 0x000fc600078e00ff */
[----:B------:R-:W-:Y:S01]  /*1330*/  FMUL.FTZ R15, R15, UR13 ;  /* 0x0000000d0f0f7c20 */ /* 0x000fe20008410000 */
[----:B------:R-:W-:Y:S01]  /*1340*/  FFMA.FTZ R14, R14, R19, 1.1641532182693481445e-10 ;  /* 0x2f0000000e0e7423 */ /* 0x000fe20000010013 */
[----:B------:R-:W-:Y:S02]  /*1350*/  HADD2.F32 R19, -RZ, R60.H0_H0 ;  /* 0x2000003cff137230 */ /* 0x000fe40000004100 */
[----:B------:R-:W-:Y:S02]  /*1360*/  FMUL.FTZ R15, R15, UR12 ;  /* 0x0000000c0f0f7c20 */ /* 0x000fe40008410000 */
[----:B------:R-:W-:-:S04]  /*1370*/  FSETP.GTU.FTZ.AND P3, PT, R14, UR10, PT ;  /* 0x0000000a0e007c0b */ /* 0x000fc8000bf7c000 */
[----:B------:R-:W-:Y:S02]  /*1380*/  FSEL R16, R15, RZ, !P3 ;  /* 0x000000ff0f107208 */ /* 0x000fe40005800000 */
[----:B------:R-:W-:-:S03]  /*1390*/  SEL R15, RZ, 0x1, P3 ;  /* 0x00000001ff0f7807 */ /* 0x000fc60001800000 */
[----:B------:R-:W-:-:S07]  /*13a0*/  FADD.FTZ R16, R19, R16 ;  /* 0x0000001013107221 */ /* 0x000fce0000010000 */
.L_x_4707:
[----:B------:R-:W-:Y:S05]  /*13b0*/  BSYNC.RECONVERGENT B2 ;  /* 0x0000000000027941 */ /* 0x000fea0003800200 */
.L_x_4706:
[----:B------:R-:W-:Y:S01]  /*13c0*/  BSSY.RECONVERGENT B2, `(.L_x_4713) ;  /* 0x0000059000027945 */ /* 0x000fe20003800200 */
[----:B------:R-:W-:Y:S01]  /*13d0*/  F2FP.F16.F32.PACK_AB R92, RZ, R16 ;  /* 0x00000010ff5c723e */ /* 0x000fe200000000ff */
[----:B------:R-:W-:Y:S01]  /*13e0*/  @!P1 HADD2.F32 R14, -RZ, R60.H1_H1 ;  /* 0x3000003cff0e9230 */ /* 0x000fe20000004100 */
        /* <DEDUP_REMOVED lines=19> */
.L_x_4717:
        /* <DEDUP_REMOVED lines=13> */
.L_x_4719:
[----:B------:R-:W-:Y:S05]  /*15f0*/  BSYNC.RECONVERGENT B4 ;  /* 0x0000000000047941 */ /* 0x000fea0003800200 */
.L_x_4718:
        /* <DEDUP_REMOVED lines=40> */
[----:B------:R-:W-:-:S07]  /*1880*/  LOP3.LUT R21, R74, UR32, R85, 0x96, !PT ;  /* 0x000000204a157c12 */ /* 0x000fce000f8e9655 */
.L_x_4716:
[----:B------:R-:W-:Y:S05]  /*1890*/  BSYNC.RECONVERGENT B3 ;  /* 0x0000000000037941 */ /* 0x000fea0003800200 */
.L_x_4715:
[----:B------:R-:W-:Y:S01]  /*18a0*/  I2FP.F32.U32 R13, R13 ;  /* 0x0000000d000d7245 */ /* 0x000fe20000201000 */
[----:B-----5:R-:W-:Y:S02]  /*18b0*/  HADD2.F32 R14, -RZ, R24.H1_H1 ;  /* 0x30000018ff0e7230 */ /* 0x020fe40000004100 */
[----:B------:R-:W-:Y:S02]  /*18c0*/  IMAD.MOV.U32 R74, RZ, RZ, 0x2f800000 ;  /* 0x2f800000ff4a7424 */ /* 0x000fe400078e00ff */
[----:B------:R-:W-:Y:S02]  /*18d0*/  HADD2.F32 R75, -RZ, R60.H1_H1 ;  /* 0x3000003cff4b7230 */ /* 0x000fe40000004100 */
[----:B------:R-:W-:Y:S01]  /*18e0*/  FMUL.FTZ R14, R14, UR13 ;  /* 0x0000000d0e0e7c20 */ /* 0x000fe20008410000 */
[----:B------:R-:W-:-:S03]  /*18f0*/  FFMA.FTZ R13, R13, R74, 1.1641532182693481445e-10 ;  /* 0x2f0000000d0d7423 */ /* 0x000fc6000001004a */
[----:B------:R-:W-:Y:S02]  /*1900*/  FMUL.FTZ R14, R14, UR12 ;  /* 0x0000000c0e0e7c20 */ /* 0x000fe40008410000 */
[----:B------:R-:W-:-:S04]  /*1910*/  FSETP.GTU.FTZ.AND P3, PT, R13, UR10, PT ;  /* 0x0000000a0d007c0b */ /* 0x000fc8000bf7c000 */
[----:B------:R-:W-:Y:S02]  /*1920*/  FSEL R14, R14, RZ, !P3 ;  /* 0x000000ff0e0e7208 */ /* 0x000fe40005800000 */
[----:B------:R-:W-:-:S03]  /*1930*/  SEL R13, RZ, 0x1, P3 ;  /* 0x00000001ff0d7807 */ /* 0x000fc60001800000 */
[----:B------:R-:W-:-:S07]  /*1940*/  FADD.FTZ R14, R75, R14 ;  /* 0x0000000e4b0e7221 */ /* 0x000fce0000010000 */
.L_x_4714:
[----:B------:R-:W-:Y:S05]  /*1950*/  BSYNC.RECONVERGENT B2 ;  /* 0x0000000000027941 */ /* 0x000fea0003800200 */
.L_x_4713:
[----:B------:R-:W-:Y:S01]  /*1960*/  BSSY.RECONVERGENT B2, `(.L_x_4720) ;  /* 0x000005a000027945 */ /* 0x000fe20003800200 */
[----:B------:R-:W-:Y:S01]  /*1970*/  F2FP.F16.F32.PACK_AB R100, RZ, R14 ;  /* 0x0000000eff64723e */ /* 0x000fe200000000ff */
[----:B------:R-:W-:Y:S01]  /*1980*/  @!P1 HADD2.F32 R75, -RZ, R61.H0_H0 ;  /* 0x2000003dff4b9230 */ /* 0x000fe20000004100 */
        /* <DEDUP_REMOVED lines=19> */
.L_x_4724:
        /* <DEDUP_REMOVED lines=13> */
.L_x_4726:
[----:B------:R-:W-:Y:S05]  /*1b90*/  BSYNC.RECONVERGENT B4 ;  /* 0x0000000000047941 */ /* 0x000fea0003800200 */
.L_x_4725:
        /* <DEDUP_REMOVED lines=42> */
.L_x_4723:
[----:B------:R-:W-:Y:S05]  /*1e40*/  BSYNC.RECONVERGENT B3 ;  /* 0x0000000000037941 */ /* 0x000fea0003800200 */
.L_x_4722:
[----:B------:R-:W-:Y:S01]  /*1e50*/  I2FP.F32.U32 R12, R12 ;  /* 0x0000000c000c7245 */ /* 0x000fe20000201000 */
[----:B------:R-:W-:Y:S02]  /*1e60*/  HFMA2 R75, -RZ, RZ, 0.1171875, 0 ;  /* 0x2f800000ff4b7431 */ /* 0x000fe400000001ff */
[----:B-----5:R-:W-:Y:S02]  /*1e70*/  HADD2.F32 R19, -RZ, R25.H0_H0 ;  /* 0x20000019ff137230 */ /* 0x020fe40000004100 */
[----:B------:R-:W-:Y:S02]  /*1e80*/  HADD2.F32 R74, -RZ, R61.H0_H0 ;  /* 0x2000003dff4a7230 */ /* 0x000fe40000004100 */
[----:B------:R-:W-:Y:S01]  /*1e90*/  FFMA.FTZ R12, R12, R75, 1.1641532182693481445e-10 ;  /* 0x2f0000000c0c7423 */ /* 0x000fe2000001004b */
[----:B------:R-:W-:-:S04]  /*1ea0*/  FMUL.FTZ R19, R19, UR13 ;  /* 0x0000000d13137c20 */ /* 0x000fc80008410000 */
[----:B------:R-:W-:Y:S01]  /*1eb0*/  FMUL.FTZ R19, R19, UR12 ;  /* 0x0000000c13137c20 */ /* 0x000fe20008410000 */
[----:B------:R-:W-:-:S04]  /*1ec0*/  FSETP.GTU.FTZ.AND P3, PT, R12, UR10, PT ;  /* 0x0000000a0c007c0b */ /* 0x000fc8000bf7c000 */
[----:B------:R-:W-:Y:S02]  /*1ed0*/  FSEL R19, R19, RZ, !P3 ;  /* 0x000000ff13137208 */ /* 0x000fe40005800000 */
[----:B------:R-:W-:-:S03]  /*1ee0*/  SEL R12, RZ, 0x1, P3 ;  /* 0x00000001ff0c7807 */ /* 0x000fc60001800000 */
[----:B------:R-:W-:-:S07]  /*1ef0*/  FADD.FTZ R75, R74, R19 ;  /* 0x000000134a4b7221 */ /* 0x000fce0000010000 */
.L_x_4721:
[----:B------:R-:W-:Y:S05]  /*1f00*/  BSYNC.RECONVERGENT B2 ;  /* 0x0000000000027941 */ /* 0x000fea0003800200 */
.L_x_4720:
[----:B------:R-:W-:Y:S01]  /*1f10*/  BSSY.RECONVERGENT B2, `(.L_x_4727) ;  /* 0x0000059000027945 */ /* 0x000fe20003800200 */
[----:B------:R-:W-:Y:S01]  /*1f20*/  F2FP.F16.F32.PACK_AB R101, RZ, R75 ;  /* 0x0000004bff65723e */ /* 0x000fe200000000ff */
[----:B------:R-:W-:Y:S02]  /*1f30*/  @!P1 HADD2.F32 R74, -RZ, R61.H1_H1 ;  /* 0x3000003dff4a9230 */ /* 0x000fe40000004100 */
[----:B------:R-:W-:Y:S02]  /*1f40*/  @!P1 IMAD.MOV.U32 R84, RZ, RZ, R60 ;  /* 0x000000ffff549224 */ /* 0x000fe400078e003c */
        /* <DEDUP_REMOVED lines=18> */
.L_x_4731:
        /* <DEDUP_REMOVED lines=13> */
.L_x_4733:
[----:B------:R-:W-:Y:S05]  /*2140*/  BSYNC.RECONVERGENT B4 ;  /* 0x0000000000047941 */ /* 0x000fea0003800200 */
.L_x_4732:
        /* <DEDUP_REMOVED lines=41> */
.L_x_4730:
[----:B------:R-:W-:Y:S05]  /*23e0*/  BSYNC.RECONVERGENT B3 ;  /* 0x0000000000037941 */ /* 0x000fea0003800200 */
.L_x_4729:
[----:B------:R-:W-:Y:S01]  /*23f0*/  I2FP.F32.U32 R11, R11 ;  /* 0x0000000b000b7245 */ /* 0x000fe20000201000 */
[----:B------:R-:W-:Y:S02]  /*2400*/  HFMA2 R74, -RZ, RZ, 0.1171875, 0 ;  /* 0x2f800000ff4a7431 */ /* 0x000fe400000001ff */
[----:B-----5:R-:W-:Y:S02]  /*2410*/  HADD2.F32 R60, -RZ, R25.H1_H1 ;  /* 0x30000019ff3c7230 */ /* 0x020fe40000004100 */
[----:B------:R-:W-:Y:S02]  /*2420*/  HADD2.F32 R61, -RZ, R61.H1_H1 ;  /* 0x3000003dff3d7230 */ /* 0x000fe40000004100 */
[----:B------:R-:W-:Y:S01]  /*2430*/  FFMA.FTZ R11, R11, R74, 1.1641532182693481445e-10 ;  /* 0x2f0000000b0b7423 */ /* 0x000fe2000001004a */
[----:B------:R-:W-:-:S04]  /*2440*/  FMUL.FTZ R60, R60, UR13 ;  /* 0x0000000d3c3c7c20 */ /* 0x000fc80008410000 */
[----:B------:R-:W-:Y:S01]  /*2450*/  FMUL.FTZ R60, R60, UR12 ;  /* 0x0000000c3c3c7c20 */ /* 0x000fe20008410000 */
[----:B------:R-:W-:-:S04]  /*2460*/  FSETP.GTU.FTZ.AND P3, PT, R11, UR10, PT ;  /* 0x0000000a0b007c0b */ /* 0x000fc8000bf7c000 */
[----:B------:R-:W-:Y:S02]  /*2470*/  FSEL R60, R60, RZ, !P3 ;  /* 0x000000ff3c3c7208 */ /* 0x000fe40005800000 */
[----:B------:R-:W-:-:S03]  /*2480*/  SEL R11, RZ, 0x1, P3 ;  /* 0x00000001ff0b7807 */ /* 0x000fc60001800000 */
[----:B------:R-:W-:-:S07]  /*2490*/  FADD.FTZ R74, R61, R60 ;  /* 0x0000003c3d4a7221 */ /* 0x000fce0000010000 */
.L_x_4728:
[----:B------:R-:W-:Y:S05]  /*24a0*/  BSYNC.RECONVERGENT B2 ;  /* 0x0000000000027941 */ /* 0x000fea0003800200 */
.L_x_4727:
[----:B------:R-:W-:Y:S01]  /*24b0*/  BSSY.RECONVERGENT B2, `(.L_x_4734) ;  /* 0x000005a000027945 */ /* 0x000fe20003800200 */
[----:B------:R-:W-:Y:S01]  /*24c0*/  F2FP.F16.F32.PACK_AB R103, RZ, R74 ;  /* 0x0000004aff67723e */ /* 0x000fe200000000ff */
[----:B------:R-:W-:Y:S02]  /*24d0*/  @!P1 HADD2.F32 R76, -RZ, R62.H0_H0 ;  /* 0x2000003eff4c9230 */ /* 0x000fe40000004100 */
        /* <DEDUP_REMOVED lines=19> */
.L_x_4738:
        /* <DEDUP_REMOVED lines=13> */
.L_x_4740:
[----:B------:R-:W-:Y:S05]  /*26e0*/  BSYNC.RECONVERGENT B4 ;  /* 0x0000000000047941 */ /* 0x000fea0003800200 */
.L_x_4739:
        /* <DEDUP_REMOVED lines=42> */
.L_x_4737:
[----:B------:R-:W-:Y:S05]  /*2990*/  BSYNC.RECONVERGENT B3 ;  /* 0x0000000000037941 */ /* 0x000fea0003800200 */
.L_x_4736:
[----:B------:R-:W-:Y:S01]  /*29a0*/  I2FP.F32.U32 R10, R10 ;  /* 0x0000000a000a7245 */ /* 0x000fe20000201000 */
[----:B-----5:R-:W-:Y:S02]  /*29b0*/  HADD2.F32 R19, -RZ, R26.H0_H0 ;  /* 0x2000001aff137230 */ /* 0x020fe40000004100 */
[----:B------:R-:W-:Y:S02]  /*29c0*/  IMAD.MOV.U32 R61, RZ, RZ, 0x2f800000 ;  /* 0x2f800000ff3d7424 */ /* 0x000fe400078e00ff */
[----:B------:R-:W-:Y:S02]  /*29d0*/  HADD2.F32 R76, -RZ, R62.H0_H0 ;  /* 0x2000003eff4c7230 */ /* 0x000fe40000004100 */
[----:B------:R-:W-:Y:S01]  /*29e0*/  FMUL.FTZ R19, R19, UR13 ;  /* 0x0000000d13137c20 */ /* 0x000fe20008410000 */
[----:B------:R-:W-:-:S03]  /*29f0*/  FFMA.FTZ R10, R10, R61, 1.1641532182693481445e-10 ;  /* 0x2f0000000a0a7423 */ /* 0x000fc6000001003d */
[----:B------:R-:W-:Y:S02]  /*2a00*/  FMUL.FTZ R19, R19, UR12 ;  /* 0x0000000c13137c20 */ /* 0x000fe40008410000 */
[----:B------:R-:W-:-:S04]  /*2a10*/  FSETP.GTU.FTZ.AND P3, PT, R10, UR10, PT ;  /* 0x0000000a0a007c0b */ /* 0x000fc8000bf7c000 */
[----:B------:R-:W-:Y:S02]  /*2a20*/  FSEL R19, R19, RZ, !P3 ;  /* 0x000000ff13137208 */ /* 0x000fe40005800000 */
[----:B------:R-:W-:-:S03]  /*2a30*/  SEL R10, RZ, 0x1, P3 ;  /* 0x00000001ff0a7807 */ /* 0x000fc60001800000 */
[----:B------:R-:W-:-:S07]  /*2a40*/  FADD.FTZ R76, R76, R19 ;  /* 0x000000134c4c7221 */ /* 0x000fce0000010000 */
.L_x_4735:
[----:B------:R-:W-:Y:S05]  /*2a50*/  BSYNC.RECONVERGENT B2 ;  /* 0x0000000000027941 */ /* 0x000fea0003800200 */
.L_x_4734:
        /* <DEDUP_REMOVED lines=22> */
.L_x_4745:
        /* <DEDUP_REMOVED lines=13> */
.L_x_4747:
[----:B------:R-:W-:Y:S05]  /*2c90*/  BSYNC.RECONVERGENT B4 ;  /* 0x0000000000047941 */ /* 0x000fea0003800200 */
.L_x_4746:
        /* <DEDUP_REMOVED lines=40> */
[----:B------:R-:W-:-:S07]  /*2f20*/  LOP3.LUT R21, R60, UR32, R99, 0x96, !PT ;  /* 0x000000203c157c12 */ /* 0x000fce000f8e9663 */
.L_x_4744:
[----:B------:R-:W-:Y:S05]  /*2f30*/  BSYNC.RECONVERGENT B3 ;  /* 0x0000000000037941 */ /* 0x000fea0003800200 */
.L_x_4743:
        /* <DEDUP_REMOVED lines=11> */
.L_x_4742:
[----:B------:R-:W-:Y:S05]  /*2ff0*/  BSYNC.RECONVERGENT B2 ;  /* 0x0000000000027941 */ /* 0x000fea0003800200 */
.L_x_4741:
        /* <DEDUP_REMOVED lines=22> */
.L_x_4752:
        /* <DEDUP_REMOVED lines=13> */
.L_x_4754:
[----:B------:R-:W-:Y:S05]  /*3230*/  BSYNC.RECONVERGENT B4 ;  /* 0x0000000000047941 */ /* 0x000fea0003800200 */
.L_x_4753:
        /* <DEDUP_REMOVED lines=41> */
.L_x_4751:
[----:B------:R-:W-:Y:S05]  /*34d0*/  BSYNC.RECONVERGENT B3 ;  /* 0x0000000000037941 */ /* 0x000fea0003800200 */
.L_x_4750:
        /* <DEDUP_REMOVED lines=11> */
.L_x_4749:
[----:B------:R-:W-:Y:S05]  /*3590*/  BSYNC.RECONVERGENT B2 ;  /* 0x0000000000027941 */ /* 0x000fea0003800200 */
.L_x_4748:
        /* <DEDUP_REMOVED lines=22> */
.L_x_4759:
        /* <DEDUP_REMOVED lines=13> */
.L_x_4761:
[----:B------:R-:W-:Y:S05]  /*37d0*/  BSYNC.RECONVERGENT B4 ;  /* 0x0000000000047941 */ /* 0x000fea0003800200 */
.L_x_4760:
        /* <DEDUP_REMOVED lines=42> */
.L_x_4758:
[----:B------:R-:W-:Y:S05]  /*3a80*/  BSYNC.RECONVERGENT B3 ;  /* 0x0000000000037941 */ /* 0x000fea0003800200 */
.L_x_4757:
        /* <DEDUP_REMOVED lines=11> */
.L_x_4756:
[----:B------:R-:W-:Y:S05]  /*3b40*/  BSYNC.RECONVERGENT B2 ;  /* 0x0000000000027941 */ /* 0x000fea0003800200 */
.L_x_4755:
[----:B------:R-:W-:Y:S02]  /*3b50*/  F2FP.F16.F32.PACK_AB R63, RZ, R85 ;  /* 0x00000055ff3f723e */ /* 0x000fe400000000ff */
[----:B------:R-:W-:Y:S02]  /*3b60*/  PRMT R62, R104, 0x5410, R62 ;  /* 0x00005410683e7816 */ /* 0x000fe4000000003e */
[----:B------:R-:W-:Y:S02]  /*3b70*/  PRMT R61, R101, 0x5410, R103 ;  /* 0x00005410653d7816 */ /* 0x000fe40000000067 */
[----:B------:R-:W-:Y:S02]  /*3b80*/  PRMT R60, R92, 0x5410, R100 ;  /* 0x000054105c3c7816 */ /* 0x000fe40000000064 */
[----:B------:R-:W-:Y:S01]  /*3b90*/  PRMT R63, R102, 0x5410, R63 ;  /* 0x00005410663f7816 */ /* 0x000fe2000000003f */
[----:B------:R-:W-:Y:S06]  /*3ba0*/  BRA `(.L_x_4762) ;  /* 0x0000002800bc7947 */ /* 0x000fec0003800000 */
.L_x_4705:
[----:B------:R-:W-:Y:S01]  /*3bb0*/  BSSY.RECONVERGENT B2, `(.L_x_4763) ;  /* 0x0000056000027945 */ /* 0x000fe20003800200 */
[----:B------:R-:W-:Y:S02]  /*3bc0*/  HFMA2 R16, -RZ, RZ, 0, 0 ;  /* 0x00000000ff107431 */ /* 0x000fe400000001ff */
[----:B------:R-:W-:Y:S02]  /*3bd0*/  IMAD.MOV.U32 R98, RZ, RZ, R92 ;  /* 0x000000ffff627224 */ /* 0x000fe400078e005c */
[----:B------:R-:W-:Y:S01]  /*3be0*/  IMAD.MOV.U32 R60, RZ, RZ, R19 ;  /* 0x000000ffff3c7224 */ /* 0x000fe200078e0013 */
        /* <DEDUP_REMOVED lines=17> */
.L_x_4767:
        /* <DEDUP_REMOVED lines=13> */
.L_x_4769:
[----:B------:R-:W-:Y:S05]  /*3dd0*/  BSYNC.RECONVERGENT B4 ;  /* 0x0000000000047941 */ /* 0x000fea0003800200 */
.L_x_4768:
        /* <DEDUP_REMOVED lines=40> */
[----:B------:R-:W-:-:S07]  /*4060*/  IMAD.MOV.U32 R14, RZ, RZ, R92 ;  /* 0x000000ffff0e7224 */ /* 0x000fce00078e005c */
.L_x_4766:
[----:B------:R-:W-:Y:S05]  /*4070*/  BSYNC.RECONVERGENT B3 ;  /* 0x0000000000037941 */ /* 0x000fea0003800200 */
.L_x_4765:
[----:B------:R-:W-:Y:S01]  /*4080*/  I2FP.F32.U32 R14, R14 ;  /* 0x0000000e000e7245 */ /* 0x000fe20000201000 */
[----:B------:R-:W-:Y:S02]  /*4090*/  HFMA2 R15, -RZ, RZ, 0.1171875, 0 ;  /* 0x2f800000ff0f7431 */ /* 0x000fe400000001ff */
[----:B-----5:R-:W-:-:S03]  /*40a0*/  HADD2.F32 R16, -RZ, R24.H0_H0 ;  /* 0x20000018ff107230 */ /* 0x020fc60000004100 */
[----:B------:R-:W-:Y:S02]  /*40b0*/  FFMA.FTZ R14, R14, R15, 1.1641532182693481445e-10 ;  /* 0x2f0000000e0e7423 */ /* 0x000fe4000001000f */
[----:B------:R-:W-:-:S04]  /*40c0*/  FMUL.FTZ R16, R16, UR13 ;  /* 0x0000000d10107c20 */ /* 0x000fc80008410000 */
[----:B------:R-:W-:Y:S01]  /*40d0*/  FMUL.FTZ R16, R16, UR12 ;  /* 0x0000000c10107c20 */ /* 0x000fe20008410000 */
[----:B------:R-:W-:-:S04]  /*40e0*/  FSETP.GTU.FTZ.AND P1, PT, R14, UR10, PT ;  /* 0x0000000a0e007c0b */ /* 0x000fc8000bf3c000 */
[----:B------:R-:W-:Y:S02]  /*40f0*/  SEL R15, RZ, 0x1, P1 ;  /* 0x00000001ff0f7807 */ /* 0x000fe40000800000 */
[----:B------:R-:W-:-:S07]  /*4100*/  FSEL R16, R16, RZ, !P1 ;  /* 0x000000ff10107208 */ /* 0x000fce0004800000 */
.L_x_4764:
[----:B------:R-:W-:Y:S05]  /*4110*/  BSYNC.RECONVERGENT B2 ;  /* 0x0000000000027941 */ /* 0x000fea0003800200 */
.L_x_4763:
[----:B------:R-:W-:Y:S01]  /*4120*/  BSSY.RECONVERGENT B2, `(.L_x_4770) ;  /* 0x0000054000027945 */ /* 0x000fe20003800200 */
[----:B------:R-:W-:Y:S01]  /*4130*/  F2FP.F16.F32.PACK_AB R100, RZ, R16 ;  /* 0x00000010ff64723e */ /* 0x000fe200000000ff */
        /* <DEDUP_REMOVED lines=16> */
.L_x_4774:
        /* <DEDUP_REMOVED lines=13> */
.L_x_4776:
[----:B------:R-:W-:Y:S05]  /*4310*/  BSYNC.RECONVERGENT B4 ;  /* 0x0000000000047941 */ /* 0x000fea0003800200 */
.L_x_4775:
        /* <DEDUP_REMOVED lines=42> */
.L_x_4773:
[----:B------:R-:W-:Y:S05]  /*45c0*/  BSYNC.RECONVERGENT B3 ;  /* 0x0000000000037941 */ /* 0x000fea0003800200 */
.L_x_4772:
[----:B------:R-:W-:Y:S01]  /*45d0*/  I2FP.F32.U32 R13, R13 ;  /* 0x0000000d000d7245 */ /* 0x000fe20000201000 */
[----:B-----5:R-:W-:Y:S02]  /*45e0*/  HADD2.F32 R60, -RZ, R24.H1_H1 ;  /* 0x30000018ff3c7230 */ /* 0x020fe40000004100 */
[----:B------:R-:W-:-:S03]  /*45f0*/  IMAD.MOV.U32 R14, RZ, RZ, 0x2f800000 ;  /* 0x2f800000ff0e7424 */ /* 0x000fc600078e00ff */
[----:B------:R-:W-:Y:S01]  /*4600*/  FMUL.FTZ R60, R60, UR13 ;  /* 0x0000000d3c3c7c20 */ /* 0x000fe20008410000 */
[----:B------:R-:W-:-:S03]  /*4610*/  FFMA.FTZ R13, R13, R14, 1.1641532182693481445e-10 ;  /* 0x2f0000000d0d7423 */ /* 0x000fc6000001000e */
[----:B------:R-:W-:Y:S02]  /*4620*/  FMUL.FTZ R60, R60, UR12 ;  /* 0x0000000c3c3c7c20 */ /* 0x000fe40008410000 */
[----:B------:R-:W-:-:S04]  /*4630*/  FSETP.GTU.FTZ.AND P1, PT, R13, UR10, PT ;  /* 0x0000000a0d007c0b */ /* 0x000fc8000bf3c000 */
[----:B------:R-:W-:Y:S02]  /*4640*/  SEL R13, RZ, 0x1, P1 ;  /* 0x00000001ff0d7807 */ /* 0x000fe40000800000 */
[----:B------:R-:W-:-:S07]  /*4650*/  FSEL R14, R60, RZ, !P1 ;  /* 0x000000ff3c0e7208 */ /* 0x000fce0004800000 */
.L_x_4771:
[----:B------:R-:W-:Y:S05]  /*4660*/  BSYNC.RECONVERGENT B2 ;  /* 0x0000000000027941 */ /* 0x000fea0003800200 */
.L_x_4770:
[----:B------:R-:W-:Y:S01]  /*4670*/  BSSY.RECONVERGENT B2, `(.L_x_4777) ;  /* 0x0000054000027945 */ /* 0x000fe20003800200 */
[----:B------:R-:W-:Y:S01]  /*4680*/  F2FP.F16.F32.PACK_AB R99, RZ, R14 ;  /* 0x0000000eff63723e */ /* 0x000fe200000000ff */
        /* <DEDUP_REMOVED lines=16> */
.L_x_4781:
        /* <DEDUP_REMOVED lines=13> */
.L_x_4783:
[----:B------:R-:W-:Y:S05]  /*4860*/  BSYNC.RECONVERGENT B4 ;  /* 0x0000000000047941 */ /* 0x000fea0003800200 */
.L_x_4782:
        /* <DEDUP_REMOVED lines=42> */
.L_x_4780:
[----:B------:R-:W-:Y:S05]  /*4b10*/  BSYNC.RECONVERGENT B3 ;  /* 0x0000000000037941 */ /* 0x000fea0003800200 */
.L_x_4779:
[----:B------:R-:W-:Y:S01]  /*4b20*/  I2FP.F32.U32 R12, R12 ;  /* 0x0000000c000c7245 */ /* 0x000fe20000201000 */
[----:B-----5:R-:W-:Y:S02]  /*4b30*/  HADD2.F32 R61, -RZ, R25.H0_H0 ;  /* 0x20000019ff3d7230 */ /* 0x020fe40000004100 */
[----:B------:R-:W-:-:S03]  /*4b40*/  IMAD.MOV.U32 R19, RZ, RZ, 0x2f800000 ;  /* 0x2f800000ff137424 */ /* 0x000fc600078e00ff */
[----:B------:R-:W-:Y:S01]  /*4b50*/  FMUL.FTZ R61, R61, UR13 ;  /* 0x0000000d3d3d7c20 */ /* 0x000fe20008410000 */
[----:B------:R-:W-:-:S03]  /*4b60*/  FFMA.FTZ R12, R12, R19, 1.1641532182693481445e-10 ;  /* 0x2f0000000c0c7423 */ /* 0x000fc60000010013 */
[----:B------:R-:W-:Y:S02]  /*4b70*/  FMUL.FTZ R61, R61, UR12 ;  /* 0x0000000c3d3d7c20 */ /* 0x000fe40008410000 */
[----:B------:R-:W-:-:S04]  /*4b80*/  FSETP.GTU.FTZ.AND P1, PT, R12, UR10, PT ;  /* 0x0000000a0c007c0b */ /* 0x000fc8000bf3c000 */
[----:B------:R-:W-:Y:S02]  /*4b90*/  SEL R12, RZ, 0x1, P1 ;  /* 0x00000001ff0c7807 */ /* 0x000fe40000800000 */
[----:B------:R-:W-:-:S07]  /*4ba0*/  FSEL R75, R61, RZ, !P1 ;  /* 0x000000ff3d4b7208 */ /* 0x000fce0004800000 */
.L_x_4778:
[----:B------:R-:W-:Y:S05]  /*4bb0*/  BSYNC.RECONVERGENT B2 ;  /* 0x0000000000027941 */ /* 0x000fea0003800200 */
.L_x_4777:
[----:B------:R-:W-:Y:S01]  /*4bc0*/  BSSY.RECONVERGENT B2, `(.L_x_4784) ;  /* 0x0000054000027945 */ /* 0x000fe20003800200 */
[----:B------:R-:W-:Y:S01]  /*4bd0*/  HFMA2 R74, -RZ, RZ, 0, 0 ;  /* 0x00000000ff4a7431 */ /* 0x000fe200000001ff */
[----:B------:R-:W-:Y:S01]  /*4be0*/  F2FP.F16.F32.PACK_AB R101, RZ, R75 ;  /* 0x0000004bff65723e */ /* 0x000fe200000000ff */
[----:B------:R-:W-:Y:S01]  /*4bf0*/  IMAD.MOV.U32 R19, RZ, RZ, R60 ;  /* 0x000000ffff137224 */ /* 0x000fe200078e003c */
        /* <DEDUP_REMOVED lines=14> */
.L_x_4788:
        /* <DEDUP_REMOVED lines=13> */
.L_x_4790:
[----:B------:R-:W-:Y:S05]  /*4db0*/  BSYNC.RECONVERGENT B4 ;  /* 0x0000000000047941 */ /* 0x000fea0003800200 */
.L_x_4789:
        /* <DEDUP_REMOVED lines=42> */
.L_x_4787:
[----:B------:R-:W-:Y:S05]  /*5060*/  BSYNC.RECONVERGENT B3 ;  /* 0x0000000000037941 */ /* 0x000fea0003800200 */
.L_x_4786:
[----:B------:R-:W-:Y:S01]  /*5070*/  I2FP.F32.U32 R11, R11 ;  /* 0x0000000b000b7245 */ /* 0x000fe20000201000 */
[----:B------:R-:W-:Y:S02]  /*5080*/  HFMA2 R60, -RZ, RZ, 0.1171875, 0 ;  /* 0x2f800000ff3c7431 */ /* 0x000fe400000001ff */
[----:B-----5:R-:W-:-:S03]  /*5090*/  HADD2.F32 R61, -RZ, R25.H1_H1 ;  /* 0x30000019ff3d7230 */ /* 0x020fc60000004100 */
[----:B------:R-:W-:Y:S02]  /*50a0*/  FFMA.FTZ R11, R11, R60, 1.1641532182693481445e-10 ;  /* 0x2f0000000b0b7423 */ /* 0x000fe4000001003c */
[----:B------:R-:W-:-:S04]  /*50b0*/  FMUL.FTZ R61, R61, UR13 ;  /* 0x0000000d3d3d7c20 */ /* 0x000fc80008410000 */
[----:B------:R-:W-:Y:S01]  /*50c0*/  FMUL.FTZ R61, R61, UR12 ;  /* 0x0000000c3d3d7c20 */ /* 0x000fe20008410000 */
[----:B------:R-:W-:-:S04]  /*50d0*/  FSETP.GTU.FTZ.AND P1, PT, R11, UR10, PT ;  /* 0x0000000a0b007c0b */ /* 0x000fc8000bf3c000 */
[----:B------:R-:W-:Y:S02]  /*50e0*/  SEL R11, RZ, 0x1, P1 ;  /* 0x00000001ff0b7807 */ /* 0x000fe40000800000 */
[----:B------:R-:W-:-:S07]  /*50f0*/  FSEL R74, R61, RZ, !P1 ;  /* 0x000000ff3d4a7208 */ /* 0x000fce0004800000 */
.L_x_4785:
[----:B------:R-:W-:Y:S05]  /*5100*/  BSYNC.RECONVERGENT B2 ;  /* 0x0000000000027941 */ /* 0x000fea0003800200 */
.L_x_4784:
        /* <DEDUP_REMOVED lines=18> */
.L_x_4795:
        /* <DEDUP_REMOVED lines=13> */
.L_x_4797:
[----:B------:R-:W-:Y:S05]  /*5300*/  BSYNC.RECONVERGENT B4 ;  /* 0x0000000000047941 */ /* 0x000fea0003800200 */
.L_x_4796:
        /* <DEDUP_REMOVED lines=42> */
.L_x_4794:
[----:B------:R-:W-:Y:S05]  /*55b0*/  BSYNC.RECONVERGENT B3 ;  /* 0x0000000000037941 */ /* 0x000fea0003800200 */
.L_x_4793:
        /* <DEDUP_REMOVED lines=9> */
.L_x_4792:
[----:B------:R-:W-:Y:S05]  /*5650*/  BSYNC.RECONVERGENT B2 ;  /* 0x0000000000027941 */ /* 0x000fea0003800200 */
.L_x_4791:
        /* <DEDUP_REMOVED lines=18> */
.L_x_4802:
        /* <DEDUP_REMOVED lines=13> */
.L_x_4804:
[----:B------:R-:W-:Y:S05]  /*5850*/  BSYNC.RECONVERGENT B4 ;  /* 0x0000000000047941 */ /* 0x000fea0003800200 */
.L_x_4803:
        /* <DEDUP_REMOVED lines=41> */
[----:B------:R-:W-:-:S07]  /*5af0*/  MOV R98, R60 ;  /* 0x0000003c00627202 */ /* 0x000fce0000000f00 */
.L_x_4801:
[----:B------:R-:W-:Y:S05]  /*5b00*/  BSYNC.RECONVERGENT B3 ;  /* 0x0000000000037941 */ /* 0x000fea0003800200 */
.L_x_4800:
        /* <DEDUP_REMOVED lines=9> */
.L_x_4799:
[----:B------:R-:W-:Y:S05]  /*5ba0*/  BSYNC.RECONVERGENT B2 ;  /* 0x0000000000027941 */ /* 0x000fea0003800200 */
.L_x_4798:
[----:B------:R-:W-:Y:S01]  /*5bb0*/  BSSY.RECONVERGENT B2, `(.L_x_4805) ;  /* 0x0000054000027945 */ /* 0x000fe20003800200 */
[----:B------:R-:W-:Y:S01]  /*5bc0*/  F2FP.F16.F32.PACK_AB R104, RZ, R77 ;  /* 0x0000004dff68723e */ /* 0x000fe200000000ff */
        /* <DEDUP_REMOVED lines=16> */
.L_x_4809:
        /* <DEDUP_REMOVED lines=13> */
.L_x_4811:
[----:B------:R-:W-:Y:S05]  /*5da0*/  BSYNC.RECONVERGENT B4 ;  /* 0x0000000000047941 */ /* 0x000fea0003800200 */
.L_x_4810:
        /* <DEDUP_REMOVED lines=42> */
.L_x_4808:
[----:B------:R-:W-:Y:S05]  /*6050*/  BSYNC.RECONVERGENT B3 ;  /* 0x0000000000037941 */ /* 0x000fea0003800200 */
.L_x_4807:
        /* <DEDUP_REMOVED lines=9> */
.L_x_4806:
[----:B------:R-:W-:Y:S05]  /*60f0*/  BSYNC.RECONVERGENT B2 ;  /* 0x0000000000027941 */ /* 0x000fea0003800200 */
.L_x_4805:
[----:B------:R-:W-:Y:S01]  /*6100*/  BSSY.RECONVERGENT B2, `(.L_x_4812) ;  /* 0x0000054000027945 */ /* 0x000fe20003800200 */
[----:B------:R-:W-:Y:S01]  /*6110*/  F2FP.F16.F32.PACK_AB R92, RZ, R84 ;  /* 0x00000054ff5c723e */ /* 0x000fe200000000ff */
        /* <DEDUP_REMOVED lines=16> */
.L_x_4816:
        /* <DEDUP_REMOVED lines=13> */
.L_x_4818:
[----:B------:R-:W-:Y:S05]  /*62f0*/  BSYNC.RECONVERGENT B4 ;  /* 0x0000000000047941 */ /* 0x000fea0003800200 */
.L_x_4817:
        /* <DEDUP_REMOVED lines=42> */
.L_x_4815:
[----:B------:R-:W-:Y:S05]  /*65a0*/  BSYNC.RECONVERGENT B3 ;  /* 0x0000000000037941 */ /* 0x000fea0003800200 */
.L_x_4814:
        /* <DEDUP_REMOVED lines=9> */
.L_x_4813:
[----:B------:R-:W-:Y:S05]  /*6640*/  BSYNC.RECONVERGENT B2 ;  /* 0x0000000000027941 */ /* 0x000fea0003800200 */
.L_x_4812:
[----:B------:R-:W-:Y:S02]  /*6650*/  F2FP.F16.F32.PACK_AB R63, RZ, R85 ;  /* 0x00000055ff3f723e */ /* 0x000fe400000000ff */
[----:B------:R-:W-:Y:S02]  /*6660*/  PRMT R62, R103, 0x5410, R104 ;  /* 0x00005410673e7816 */ /* 0x000fe40000000068 */
[----:B------:R-:W-:Y:S02]  /*6670*/  PRMT R61, R101, 0x5410, R102 ;  /* 0x00005410653d7816 */ /* 0x000fe40000000066 */
[----:B------:R-:W-:Y:S02]  /*6680*/  PRMT R60, R100, 0x5410, R99 ;  /* 0x00005410643c7816 */ /* 0x000fe40000000063 */
[----:B------:R-:W-:-:S07]  /*6690*/  PRMT R63, R92, 0x5410, R63 ;  /* 0x000054105c3f7816 */ /* 0x000fce000000003f */
.L_x_4762:
        /* <DEDUP_REMOVED lines=26> */
.L_x_4820:
[----:B------:R-:W-:Y:S05]  /*6840*/  BSYNC.RECONVERGENT B2 ;  /* 0x0000000000027941 */ /* 0x000fea0003800200 */
.L_x_4819:
[----:B------:R-:W-:Y:S01]  /*6850*/  VIADD R96, R96, 0x20 ;  /* 0x0000002060607836 */ /* 0x000fe20000000000 */
[----:B------:R-:W-:-:S07]  /*6860*/  IADD3 R94, PT, PT, R94, 0x20, RZ ;  /* 0x000000205e5e7810 */ /* 0x000fce0007ffe0ff */
.L_x_4702:
[----:B------:R-:W-:Y:S05]  /*6870*/  BSYNC.RECONVERGENT B1 ;  /* 0x0000000000017941 */ /* 0x000fea0003800200 */
.L_x_4701:
        /* <DEDUP_REMOVED lines=9> */
.L_x_4824:
[----:B------:R-:W-:Y:S05]  /*6910*/  BSYNC.RECONVERGENT B2 ;  /* 0x0000000000027941 */ /* 0x000fea0003800200 */
.L_x_4823:
        /* <DEDUP_REMOVED lines=28> */
.L_x_4830:
        /* <DEDUP_REMOVED lines=13> */
.L_x_4832:
[----:B------:R-:W-:Y:S05]  /*6bb0*/  BSYNC.RECONVERGENT B4 ;  /* 0x0000000000047941 */ /* 0x000fea0003800200 */
.L_x_4831:
        /* <DEDUP_REMOVED lines=41> */
.L_x_4829:
[----:B------:R-:W-:Y:S05]  /*6e50*/  BSYNC.RECONVERGENT B3 ;  /* 0x0000000000037941 */ /* 0x000fea0003800200 */
.L_x_4828:
[----:B------:R-:W-:Y:S01]  /*6e60*/  I2FP.F32.U32 R5, R5 ;  /* 0x0000000500057245 */ /* 0x000fe20000201000 */
[----:B-----5:R-:W-:Y:S02]  /*6e70*/  HADD2.F32 R15, -RZ, R24.H0_H0 ;  /* 0x20000018ff0f7230 */ /* 0x020fe40000004100 */
[----:B------:R-:W-:-:S03]  /*6e80*/  IMAD.MOV.U32 R6, RZ, RZ, 0x2f800000 ;  /* 0x2f800000ff067424 */ /* 0x000fc600078e00ff */
[----:B------:R-:W-:Y:S01]  /*6e90*/  FMUL.FTZ R15, R15, UR13 ;  /* 0x0000000d0f0f7c20 */ /* 0x000fe20008410000 */
[----:B------:R-:W-:-:S03]  /*6ea0*/  FFMA.FTZ R5, R5, R6, 1.1641532182693481445e-10 ;  /* 0x2f00000005057423 */ /* 0x000fc60000010006 */
[----:B------:R-:W-:Y:S02]  /*6eb0*/  FMUL.FTZ R6, R15, UR12 ;  /* 0x0000000c0f067c20 */ /* 0x000fe40008410000 */
[----:B------:R-:W-:Y:S01]  /*6ec0*/  FSETP.GTU.FTZ.AND P3, PT, R5, UR10, PT ;  /* 0x0000000a05007c0b */ /* 0x000fe2000bf7c000 */
[----:B------:R-:W-:-:S03]  /*6ed0*/  HADD2.F32 R5, -RZ, R60.H0_H0 ;  /* 0x2000003cff057230 */ /* 0x000fc60000004100 */
[----:B------:R-:W-:Y:S02]  /*6ee0*/  FSEL R6, R6, RZ, !P3 ;  /* 0x000000ff06067208 */ /* 0x000fe40005800000 */
[----:B------:R-:W-:-:S03]  /*6ef0*/  SEL R15, RZ, 0x1, P3 ;  /* 0x00000001ff0f7807 */ /* 0x000fc60001800000 */
[----:B------:R-:W-:-:S07]  /*6f00*/  FADD.FTZ R6, R5, R6 ;  /* 0x0000000605067221 */ /* 0x000fce0000010000 */
.L_x_4827:
[----:B------:R-:W-:Y:S05]  /*6f10*/  BSYNC.RECONVERGENT B2 ;  /* 0x0000000000027941 */ /* 0x000fea0003800200 */
.L_x_4826:
        /* <DEDUP_REMOVED lines=22> */
.L_x_4837:
        /* <DEDUP_REMOVED lines=13> */
.L_x_4839:
[----:B------:R-:W-:Y:S05]  /*7150*/  BSYNC.RECONVERGENT B4 ;  /* 0x0000000000047941 */ /* 0x000fea0003800200 */
.L_x_4838:
        /* <DEDUP_REMOVED lines=41> */
.L_x_4836:
[----:B------:R-:W-:Y:S05]  /*73f0*/  BSYNC.RECONVERGENT B3 ;  /* 0x0000000000037941 */ /* 0x000fea0003800200 */
.L_x_4835:
        /* <DEDUP_REMOVED lines=11> */
.L_x_4834:
[----:B------:R-:W-:Y:S05]  /*74b0*/  BSYNC.RECONVERGENT B2 ;  /* 0x0000000000027941 */ /* 0x000fea0003800200 */
.L_x_4833:
        /* <DEDUP_REMOVED lines=22> */
.L_x_4844:
        /* <DEDUP_REMOVED lines=13> */
.L_x_4846:
[----:B------:R-:W-:Y:S05]  /*76f0*/  BSYNC.RECONVERGENT B4 ;  /* 0x0000000000047941 */ /* 0x000fea0003800200 */
.L_x_4845:
        /* <DEDUP_REMOVED lines=42> */
.L_x_4843:
[----:B------:R-:W-:Y:S05]  /*79a0*/  BSYNC.RECONVERGENT B3 ;  /* 0x0000000000037941 */ /* 0x000fea0003800200 */
.L_x_4842:
        /* <DEDUP_REMOVED lines=11> */
.L_x_4841:
[----:B------:R-:W-:Y:S05]  /*7a60*/  BSYNC.RECONVERGENT B2 ;  /* 0x0000000000027941 */ /* 0x000fea0003800200 */
.L_x_4840:
        /* <DEDUP_REMOVED lines=22> */
.L_x_4851:
        /* <DEDUP_REMOVED lines=13> */
.L_x_4853:
[----:B------:R-:W-:Y:S05]  /*7ca0*/  BSYNC.RECONVERGENT B4 ;  /* 0x0000000000047941 */ /* 0x000fea0003800200 */
.L_x_4852:
        /* <DEDUP_REMOVED lines=41> */
.L_x_4850:
[----:B------:R-:W-:Y:S05]  /*7f40*/  BSYNC.RECONVERGENT B3 ;  /* 0x0000000000037941 */ /* 0x000fea0003800200 */
.L_x_4849:
        /* <DEDUP_REMOVED lines=11> */
.L_x_4848:
[----:B------:R-:W-:Y:S05]  /*8000*/  BSYNC.RECONVERGENT B2 ;  /* 0x0000000000027941 */ /* 0x000fea0003800200 */
.L_x_4847:
        /* <DEDUP_REMOVED lines=22> */
.L_x_4858:
        /* <DEDUP_REMOVED lines=13> */
.L_x_4860:
[----:B------:R-:W-:Y:S05]  /*8240*/  BSYNC.RECONVERGENT B4 ;  /* 0x0000000000047941 */ /* 0x000fea0003800200 */
.L_x_4859:
        /* <DEDUP_REMOVED lines=40> */
[----:B------:R-:W-:Y:S01]  /*84d0*/  HFMA2 R60, -RZ, RZ, 0, 0 ;  /* 0x00000000ff3c7431 */ /* 0x000fe200000001ff */
[----:B------:R-:W-:-:S07]  /*84e0*/  LOP3.LUT R21, R78, UR32, R61, 0x96, !PT ;  /* 0x000000204e157c12 */ /* 0x000fce000f8e963d */
.L_x_4857:
[----:B------:R-:W-:Y:S05]  /*84f0*/  BSYNC.RECONVERGENT B3 ;  /* 0x0000000000037941 */ /* 0x000fea0003800200 */
.L_x_4856:
        /* <DEDUP_REMOVED lines=11> */
.L_x_4855:
[----:B------:R-:W-:Y:S05]  /*85b0*/  BSYNC.RECONVERGENT B2 ;  /* 0x0000000000027941 */ /* 0x000fea0003800200 */
.L_x_4854:
        /* <DEDUP_REMOVED lines=22> */
.L_x_4865:
        /* <DEDUP_REMOVED lines=13> */
.L_x_4867:
[----:B------:R-:W-:Y:S05]  /*87f0*/  BSYNC.RECONVERGENT B4 ;  /* 0x0000000000047941 */ /* 0x000fea0003800200 */
.L_x_4866:
        /* <DEDUP_REMOVED lines=41> */
.L_x_4864:
[----:B------:R-:W-:Y:S05]  /*8a90*/  BSYNC.RECONVERGENT B3 ;  /* 0x0000000000037941 */ /* 0x000fea0003800200 */
.L_x_4863:
        /* <DEDUP_REMOVED lines=11> */
.L_x_4862:
[----:B------:R-:W-:Y:S05]  /*8b50*/  BSYNC.RECONVERGENT B2 ;  /* 0x0000000000027941 */ /* 0x000fea0003800200 */
.L_x_4861:
        /* <DEDUP_REMOVED lines=22> */
.L_x_4872:
        /* <DEDUP_REMOVED lines=13> */
.L_x_4874:
[----:B------:R-:W-:Y:S05]  /*8d90*/  BSYNC.RECONVERGENT B4 ;  /* 0x0000000000047941 */ /* 0x000fea0003800200 */
.L_x_4873:
        /* <DEDUP_REMOVED lines=41> */
.L_x_4871:
[----:B------:R-:W-:Y:S05]  /*9030*/  BSYNC.RECONVERGENT B3 ;  /* 0x0000000000037941 */ /* 0x000fea0003800200 */
.L_x_4870:
        /* <DEDUP_REMOVED lines=11> */
.L_x_4869:
[----:B------:R-:W-:Y:S05]  /*90f0*/  BSYNC.RECONVERGENT B2 ;  /* 0x0000000000027941 */ /* 0x000fea0003800200 */
.L_x_4868:
        /* <DEDUP_REMOVED lines=22> */
.L_x_4879:
        /* <DEDUP_REMOVED lines=13> */
.L_x_4881:
[----:B------:R-:W-:Y:S05]  /*9330*/  BSYNC.RECONVERGENT B4 ;  /* 0x0000000000047941 */ /* 0x000fea0003800200 */
.L_x_4880:
        /* <DEDUP_REMOVED lines=40> */
[----:B------:R-:W-:Y:S02]  /*95c0*/  LOP3.LUT R21, R98, UR32, R61, 0x96, !PT ;  /* 0x0000002062157c12 */ /* 0x000fe4000f8e963d */
[----:B------:R-:W-:-:S07]  /*95d0*/  MOV R98, R60 ;  /* 0x0000003c00627202 */ /* 0x000fce0000000f00 */
.L_x_4878:
[----:B------:R-:W-:Y:S05]  /*95e0*/  BSYNC.RECONVERGENT B3 ;  /* 0x0000000000037941 */ /* 0x000fea0003800200 */
.L_x_4877:
[----:B------:R-:W-:Y:S01]  /*95f0*/  I2FP.F32.U32 R7, R7 ;  /* 0x0000000700077245 */ /* 0x000fe20000201000 */
[----:B-----5:R-:W-:Y:S02]  /*9600*/  HADD2.F32 R61, -RZ, R27.H1_H1 ;  /* 0x3000001bff3d7230 */ /* 0x020fe40000004100 */
[----:B------:R-:W-:-:S03]  /*9610*/  IMAD.MOV.U32 R60, RZ, RZ, 0x2f800000 ;  /* 0x2f800000ff3c7424 */ /* 0x000fc600078e00ff */
[----:B------:R-:W-:Y:S01]  /*9620*/  FMUL.FTZ R61, R61, UR13 ;  /* 0x0000000d3d3d7c20 */ /* 0x000fe20008410000 */
[----:B------:R-:W-:Y:S01]  /*9630*/  FFMA.FTZ R7, R7, R60, 1.1641532182693481445e-10 ;  /* 0x2f00000007077423 */ /* 0x000fe2000001003c */
[----:B------:R-:W-:Y:S02]  /*9640*/  HADD2.F32 R60, -RZ, R63.H1_H1 ;  /* 0x3000003fff3c7230 */ /* 0x000fe40000004100 */
[----:B------:R-:W-:Y:S02]  /*9650*/  FMUL.FTZ R61, R61, UR12 ;  /* 0x0000000c3d3d7c20 */ /* 0x000fe40008410000 */
[----:B------:R-:W-:-:S04]  /*9660*/  FSETP.GTU.FTZ.AND P1, PT, R7, UR10, PT ;  /* 0x0000000a07007c0b */ /* 0x000fc8000bf3c000 */
[----:B------:R-:W-:Y:S02]  /*9670*/  FSEL R87, R61, RZ, !P1 ;  /* 0x000000ff3d577208 */ /* 0x000fe40004800000 */
[----:B------:R-:W-:-:S03]  /*9680*/  SEL R7, RZ, 0x1, P1 ;  /* 0x00000001ff077807 */ /* 0x000fc60000800000 */
[----:B------:R-:W-:-:S07]  /*9690*/  FADD.FTZ R87, R60, R87 ;  /* 0x000000573c577221 */ /* 0x000fce0000010000 */
.L_x_4876:
[----:B------:R-:W-:Y:S05]  /*96a0*/  BSYNC.RECONVERGENT B2 ;  /* 0x0000000000027941 */ /* 0x000fea0003800200 */
.L_x_4875:
[----:B------:R-:W-:Y:S02]  /*96b0*/  F2FP.F16.F32.PACK_AB R63, RZ, R87 ;  /* 0x00000057ff3f723e */ /* 0x000fe400000000ff */
[----:B------:R-:W-:Y:S02]  /*96c0*/  PRMT R62, R104, 0x5410, R62 ;  /* 0x00005410683e7816 */ /* 0x000fe4000000003e */
[----:B------:R-:W-:Y:S02]  /*96d0*/  PRMT R61, R101, 0x5410, R103 ;  /* 0x00005410653d7816 */ /* 0x000fe40000000067 */
[----:B------:R-:W-:Y:S02]  /*96e0*/  PRMT R60, R92, 0x5410, R100 ;  /* 0x000054105c3c7816 */ /* 0x000fe40000000064 */
[----:B------:R-:W-:Y:S01]  /*96f0*/  PRMT R63, R102, 0x5410, R63 ;  /* 0x00005410663f7816 */ /* 0x000fe2000000003f */
[----:B------:R-:W-:Y:S06]  /*9700*/  BRA `(.L_x_4882) ;  /* 0x0000002800bc7947 */ /* 0x000fec0003800000 */
.L_x_4825:
[----:B------:R-:W-:Y:S01]  /*9710*/  BSSY.RECONVERGENT B2, `(.L_x_4883) ;  /* 0x0000056000027945 */ /* 0x000fe20003800200 */
[----:B------:R-:W-:Y:S01]  /*9720*/  MOV R6, RZ ;  /* 0x000000ff00067202 */ /* 0x000fe20000000f00 */
[----:B------:R-:W-:Y:S01]  /*9730*/  IMAD.MOV.U32 R98, RZ, RZ, R92 ;  /* 0x000000ffff627224 */ /* 0x000fe200078e005c */
        /* <DEDUP_REMOVED lines=18> */
.L_x_4887:
        /* <DEDUP_REMOVED lines=13> */
.L_x_4889:
[----:B------:R-:W-:Y:S05]  /*9930*/  BSYNC.RECONVERGENT B4 ;  /* 0x0000000000047941 */ /* 0x000fea0003800200 */
.L_x_4888:
        /* <DEDUP_REMOVED lines=41> */
.L_x_4886:
[----:B------:R-:W-:Y:S05]  /*9bd0*/  BSYNC.RECONVERGENT B3 ;  /* 0x0000000000037941 */ /* 0x000fea0003800200 */
.L_x_4885:
        /* <DEDUP_REMOVED lines=9> */
.L_x_4884:
[----:B------:R-:W-:Y:S05]  /*9c70*/  BSYNC.RECONVERGENT B2 ;  /* 0x0000000000027941 */ /* 0x000fea0003800200 */
.L_x_4883:
        /* <DEDUP_REMOVED lines=18> */
.L_x_4894:
        /* <DEDUP_REMOVED lines=13> */
.L_x_4896:
[----:B------:R-:W-:Y:S05]  /*9e70*/  BSYNC.RECONVERGENT B4 ;  /* 0x0000000000047941 */ /* 0x000fea0003800200 */
.L_x_4895:
        /* <DEDUP_REMOVED lines=42> */
.L_x_4893:
[----:B------:R-:W-:Y:S05]  /*a120*/  BSYNC.RECONVERGENT B3 ;  /* 0x0000000000037941 */ /* 0x000fea0003800200 */
.L_x_4892:
[----:B------:R-:W-:Y:S01]  /*a130*/  I2FP.F32.U32 R5, R5 ;  /* 0x0000000500057245 */ /* 0x000fe20000201000 */
[----:B------:R-:W-:Y:S02]  /*a140*/  HFMA2 R60, -RZ, RZ, 0.1171875, 0 ;  /* 0x2f800000ff3c7431 */ /* 0x000fe400000001ff */
[----:B-----5:R-:W-:-:S03]  /*a150*/  HADD2.F32 R13, -RZ, R24.H1_H1 ;  /* 0x30000018ff0d7230 */ /* 0x020fc60000004100 */
[----:B------:R-:W-:Y:S02]  /*a160*/  FFMA.FTZ R5, R5, R60, 1.1641532182693481445e-10 ;  /* 0x2f00000005057423 */ /* 0x000fe4000001003c */
[----:B------:R-:W-:-:S03]  /*a170*/  FMUL.FTZ R13, R13, UR13 ;  /* 0x0000000d0d0d7c20 */ /* 0x000fc60008410000 */
[----:B------:R-:W-:Y:S01]  /*a180*/  FSETP.GTU.FTZ.AND P1, PT, R5, UR10, PT ;  /* 0x0000000a05007c0b */ /* 0x000fe2000bf3c000 */
[----:B------:R-:W-:-:S03]  /*a190*/  FMUL.FTZ R5, R13, UR12 ;  /* 0x0000000c0d057c20 */ /* 0x000fc60008410000 */
[----:B------:R-:W-:Y:S02]  /*a1a0*/  SEL R13, RZ, 0x1, P1 ;  /* 0x00000001ff0d7807 */ /* 0x000fe40000800000 */
[----:B------:R-:W-:-:S07]  /*a1b0*/  FSEL R5, R5, RZ, !P1 ;  /* 0x000000ff05057208 */ /* 0x000fce0004800000 */
.L_x_4891:
[----:B------:R-:W-:Y:S05]  /*a1c0*/  BSYNC.RECONVERGENT B2 ;  /* 0x0000000000027941 */ /* 0x000fea0003800200 */
.L_x_4890:
        /* <DEDUP_REMOVED lines=18> */
.L_x_4901:
        /* <DEDUP_REMOVED lines=13> */
.L_x_4903:
[----:B------:R-:W-:Y:S05]  /*a3c0*/  BSYNC.RECONVERGENT B4 ;  /* 0x0000000000047941 */ /* 0x000fea0003800200 */
.L_x_4902:
        /* <DEDUP_REMOVED lines=42> */
.L_x_4900:
[----:B------:R-:W-:Y:S05]  /*a670*/  BSYNC.RECONVERGENT B3 ;  /* 0x0000000000037941 */ /* 0x000fea0003800200 */
.L_x_4899:
        /* <DEDUP_REMOVED lines=9> */
.L_x_4898:
[----:B------:R-:W-:Y:S05]  /*a710*/  BSYNC.RECONVERGENT B2 ;  /* 0x0000000000027941 */ /* 0x000fea0003800200 */
.L_x_4897:
        /* <DEDUP_REMOVED lines=18> */
.L_x_4908:
        /* <DEDUP_REMOVED lines=13> */
.L_x_4910:
[----:B------:R-:W-:Y:S05]  /*a910*/  BSYNC.RECONVERGENT B4 ;  /* 0x0000000000047941 */ /* 0x000fea0003800200 */
.L_x_4909:
        /* <DEDUP_REMOVED lines=42> */
.L_x_4907:
[----:B------:R-:W-:Y:S05]  /*abc0*/  BSYNC.RECONVERGENT B3 ;  /* 0x0000000000037941 */ /* 0x000fea0003800200 */
.L_x_4906:
        /* <DEDUP_REMOVED lines=9> */
.L_x_4905:
[----:B------:R-:W-:Y:S05]  /*ac60*/  BSYNC.RECONVERGENT B2 ;  /* 0x0000000000027941 */ /* 0x000fea0003800200 */
.L_x_4904:
        /* <DEDUP_REMOVED lines=18> */
.L_x_4915:
        /* <DEDUP_REMOVED lines=13> */
.L_x_4917:
[----:B------:R-:W-:Y:S05]  /*ae60*/  BSYNC.RECONVERGENT B4 ;  /* 0x0000000000047941 */ /* 0x000fea0003800200 */
.L_x_4916:
        /* <DEDUP_REMOVED lines=42> */
.L_x_4914:
[----:B------:R-:W-:Y:S05]  /*b110*/  BSYNC.RECONVERGENT B3 ;  /* 0x0000000000037941 */ /* 0x000fea0003800200 */
.L_x_4913:
        /* <DEDUP_REMOVED lines=9> */
.L_x_4912:
[----:B------:R-:W-:Y:S05]  /*b1b0*/  BSYNC.RECONVERGENT B2 ;  /* 0x0000000000027941 */ /* 0x000fea0003800200 */
.L_x_4911:
        /* <DEDUP_REMOVED lines=18> */
.L_x_4922:
        /* <DEDUP_REMOVED lines=13> */
.L_x_4924:
[----:B------:R-:W-:Y:S05]  /*b3b0*/  BSYNC.RECONVERGENT B4 ;  /* 0x0000000000047941 */ /* 0x000fea0003800200 */
.L_x_4923:
        /* <DEDUP_REMOVED lines=42> */
.L_x_4921:
[----:B------:R-:W-:Y:S05]  /*b660*/  BSYNC.RECONVERGENT B3 ;  /* 0x0000000000037941 */ /* 0x000fea0003800200 */
.L_x_4920:
        /* <DEDUP_REMOVED lines=9> */
.L_x_4919:
[----:B------:R-:W-:Y:S05]  /*b700*/  BSYNC.RECONVERGENT B2 ;  /* 0x0000000000027941 */ /* 0x000fea0003800200 */
.L_x_4918:
        /* <DEDUP_REMOVED lines=18> */
.L_x_4929:
        /* <DEDUP_REMOVED lines=13> */
.L_x_4931:
[----:B------:R-:W-:Y:S05]  /*b900*/  BSYNC.RECONVERGENT B4 ;  /* 0x0000000000047941 */ /* 0x000fea0003800200 */
.L_x_4930:
        /* <DEDUP_REMOVED lines=42> */
.L_x_4928:
[----:B------:R-:W-:Y:S05]  /*bbb0*/  BSYNC.RECONVERGENT B3 ;  /* 0x0000000000037941 */ /* 0x000fea0003800200 */
.L_x_4927:
        /* <DEDUP_REMOVED lines=9> */
.L_x_4926:
[----:B------:R-:W-:Y:S05]  /*bc50*/  BSYNC.RECONVERGENT B2 ;  /* 0x0000000000027941 */ /* 0x000fea0003800200 */
.L_x_4925:
        /* <DEDUP_REMOVED lines=18> */
.L_x_4936:
        /* <DEDUP_REMOVED lines=13> */
.L_x_4938:
[----:B------:R-:W-:Y:S05]  /*be50*/  BSYNC.RECONVERGENT B4 ;  /* 0x0000000000047941 */ /* 0x000fea0003800200 */
.L_x_4937:
        /* <DEDUP_REMOVED lines=42> */
.L_x_4935:
[----:B------:R-:W-:Y:S05]  /*c100*/  BSYNC.RECONVERGENT B3 ;  /* 0x0000000000037941 */ /* 0x000fea0003800200 */
.L_x_4934:
        /* <DEDUP_REMOVED lines=9> */
.L_x_4933:
[----:B------:R-:W-:Y:S05]  /*c1a0*/  BSYNC.RECONVERGENT B2 ;  /* 0x0000000000027941 */ /* 0x000fea0003800200 */
.L_x_4932:
[----:B------:R-:W-:Y:S02]  /*c1b0*/  F2FP.F16.F32.PACK_AB R63, RZ, R87 ;  /* 0x00000057ff3f723e */ /* 0x000fe400000000ff */
[----:B------:R-:W-:Y:S02]  /*c1c0*/  PRMT R62, R103, 0x5410, R104 ;  /* 0x00005410673e7816 */ /* 0x000fe40000000068 */
[----:B------:R-:W-:Y:S02]  /*c1d0*/  PRMT R61, R101, 0x5410, R102 ;  /* 0x00005410653d7816 */ /* 0x000fe40000000066 */
[----:B------:R-:W-:Y:S02]  /*c1e0*/  PRMT R60, R100, 0x5410, R99 ;  /* 0x00005410643c7816 */ /* 0x000fe40000000063 */
[----:B------:R-:W-:-:S07]  /*c1f0*/  PRMT R63, R92, 0x5410, R63 ;  /* 0x000054105c3f7816 */ /* 0x000fce000000003f */
.L_x_4882:
        /* <DEDUP_REMOVED lines=26> */
.L_x_4940:
[----:B------:R-:W-:Y:S05]  /*c3a0*/  BSYNC.RECONVERGENT B2 ;  /* 0x0000000000027941 */ /* 0x000fea0003800200 */
.L_x_4939:
[----:B------:R-:W-:Y:S01]  /*c3b0*/  VIADD R96, R96, 0x20 ;  /* 0x0000002060607836 */ /* 0x000fe20000000000 */
[----:B------:R-:W-:-:S07]  /*c3c0*/  IADD3 R94, PT, PT, R94, 0x20, RZ ;  /* 0x000000205e5e7810 */ /* 0x000fce0007ffe0ff */
.L_x_4822:
[----:B------:R-:W-:Y:S05]  /*c3d0*/  BSYNC.RECONVERGENT B1 ;  /* 0x0000000000017941 */ /* 0x000fea0003800200 */
.L_x_4821:
        /* <DEDUP_REMOVED lines=9> */
.L_x_4944:
[----:B------:R-:W-:Y:S05]  /*c470*/  BSYNC.RECONVERGENT B2 ;  /* 0x0000000000027941 */ /* 0x000fea0003800200 */
.L_x_4943:
        /* <DEDUP_REMOVED lines=28> */
.L_x_4950:
        /* <DEDUP_REMOVED lines=13> */
.L_x_4952:
[----:B------:R-:W-:Y:S05]  /*c710*/  BSYNC.RECONVERGENT B4 ;  /* 0x0000000000047941 */ /* 0x000fea0003800200 */
.L_x_4951:
        /* <DEDUP_REMOVED lines=41> */
.L_x_4949:
[----:B------:R-:W-:Y:S05]  /*c9b0*/  BSYNC.RECONVERGENT B3 ;  /* 0x0000000000037941 */ /* 0x000fea0003800200 */
.L_x_4948:
        /* <DEDUP_REMOVED lines=11> */
.L_x_4947:
[----:B------:R-:W-:Y:S05]  /*ca70*/  BSYNC.RECONVERGENT B2 ;  /* 0x0000000000027941 */ /* 0x000fea0003800200 */
.L_x_4946:
        /* <DEDUP_REMOVED lines=22> */
.L_x_4957:
        /* <DEDUP_REMOVED lines=13> */
.L_x_4959:
[----:B------:R-:W-:Y:S05]  /*ccb0*/  BSYNC.RECONVERGENT B4 ;  /* 0x0000000000047941 */ /* 0x000fea0003800200 */
.L_x_4958:
        /* <DEDUP_REMOVED lines=41> */
.L_x_4956:
[----:B------:R-:W-:Y:S05]  /*cf50*/  BSYNC.RECONVERGENT B3 ;  /* 0x0000000000037941 */ /* 0x000fea0003800200 */
.L_x_4955:
        /* <DEDUP_REMOVED lines=11> */
.L_x_4954:
[----:B------:R-:W-:Y:S05]  /*d010*/  BSYNC.RECONVERGENT B2 ;  /* 0x0000000000027941 */ /* 0x000fea0003800200 */
.L_x_4953:
        /* <DEDUP_REMOVED lines=22> */
.L_x_4964:
        /* <DEDUP_REMOVED lines=13> */
.L_x_4966:
[----:B------:R-:W-:Y:S05]  /*d250*/  BSYNC.RECONVERGENT B4 ;  /* 0x0000000000047941 */ /* 0x000fea0003800200 */
.L_x_4965:
        /* <DEDUP_REMOVED lines=42> */
.L_x_4963:
[----:B------:R-:W-:Y:S05]  /*d500*/  BSYNC.RECONVERGENT B3 ;  /* 0x0000000000037941 */ /* 0x000fea0003800200 */
.L_x_4962:
        /* <DEDUP_REMOVED lines=11> */
.L_x_4961:
[----:B------:R-:W-:Y:S05]  /*d5c0*/  BSYNC.RECONVERGENT B2 ;  /* 0x0000000000027941 */ /* 0x000fea0003800200 */
.L_x_4960:
        /* <DEDUP_REMOVED lines=22> */
.L_x_4971:
        /* <DEDUP_REMOVED lines=13> */
.L_x_4973:
[----:B------:R-:W-:Y:S05]  /*d800*/  BSYNC.RECONVERGENT B4 ;  /* 0x0000000000047941 */ /* 0x000fea0003800200 */
.L_x_4972:
        /* <DEDUP_REMOVED lines=41> */
.L_x_4970:
[----:B------:R-:W-:Y:S05]  /*daa0*/  BSYNC.RECONVERGENT B3 ;  /* 0x0000000000037941 */ /* 0x000fea0003800200 */
.L_x_4969:
        /* <DEDUP_REMOVED lines=11> */
.L_x_4968:
[----:B------:R-:W-:Y:S05]  /*db60*/  BSYNC.RECONVERGENT B2 ;  /* 0x0000000000027941 */ /* 0x000fea0003800200 */
.L_x_4967:
        /* <DEDUP_REMOVED lines=22> */
.L_x_4978:
        /* <DEDUP_REMOVED lines=13> */
.L_x_4980:
[----:B------:R-:W-:Y:S05]  /*dda0*/  BSYNC.RECONVERGENT B4 ;  /* 0x0000000000047941 */ /* 0x000fea0003800200 */
.L_x_4979:
        /* <DEDUP_REMOVED lines=42> */
.L_x_4977:
[----:B------:R-:W-:Y:S05]  /*e050*/  BSYNC.RECONVERGENT B3 ;  /* 0x0000000000037941 */ /* 0x000fea0003800200 */
.L_x_4976:
        /* <DEDUP_REMOVED lines=11> */
.L_x_4975:
[----:B------:R-:W-:Y:S05]  /*e110*/  BSYNC.RECONVERGENT B2 ;  /* 0x0000000000027941 */ /* 0x000fea0003800200 */
.L_x_4974:
        /* <DEDUP_REMOVED lines=22> */
.L_x_4985:
        /* <DEDUP_REMOVED lines=13> */
.L_x_4987:
[----:B------:R-:W-:Y:S05]  /*e350*/  BSYNC.RECONVERGENT B4 ;  /* 0x0000000000047941 */ /* 0x000fea0003800200 */
.L_x_4986:
        /* <DEDUP_REMOVED lines=41> */
.L_x_4984:
[----:B------:R-:W-:Y:S05]  /*e5f0*/  BSYNC.RECONVERGENT B3 ;  /* 0x0000000000037941 */ /* 0x000fea0003800200 */
.L_x_4983:
        /* <DEDUP_REMOVED lines=11> */
.L_x_4982:
[----:B------:R-:W-:Y:S05]  /*e6b0*/  BSYNC.RECONVERGENT B2 ;  /* 0x0000000000027941 */ /* 0x000fea0003800200 */
.L_x_4981:
        /* <DEDUP_REMOVED lines=22> */
.L_x_4992:
        /* <DEDUP_REMOVED lines=13> */
.L_x_4994:
[----:B------:R-:W-:Y:S05]  /*e8f0*/  BSYNC.RECONVERGENT B4 ;  /* 0x0000000000047941 */ /* 0x000fea0003800200 */
.L_x_4993:
        /* <DEDUP_REMOVED lines=41> */
.L_x_4991:
[----:B------:R-:W-:Y:S05]  /*eb90*/  BSYNC.RECONVERGENT B3 ;  /* 0x0000000000037941 */ /* 0x000fea0003800200 */
.L_x_4990:
        /* <DEDUP_REMOVED lines=11> */
.L_x_4989:
[----:B------:R-:W-:Y:S05]  /*ec50*/  BSYNC.RECONVERGENT B2 ;  /* 0x0000000000027941 */ /* 0x000fea0003800200 */
.L_x_4988:
        /* <DEDUP_REMOVED lines=22> */
.L_x_4999:
        /* <DEDUP_REMOVED lines=13> */
.L_x_5001:
[----:B------:R-:W-:Y:S05]  /*ee90*/  BSYNC.RECONVERGENT B4 ;  /* 0x0000000000047941 */ /* 0x000fea0003800200 */
.L_x_5000:
        /* <DEDUP_REMOVED lines=42> */
.L_x_4998:
[----:B------:R-:W-:Y:S05]  /*f140*/  BSYNC.RECONVERGENT B3 ;  /* 0x0000000000037941 */ /* 0x000fea0003800200 */
.L_x_4997:
        /* <DEDUP_REMOVED lines=11> */
.L_x_4996:
[----:B------:R-:W-:Y:S05]  /*f200*/  BSYNC.RECONVERGENT B2 ;  /* 0x0000000000027941 */ /* 0x000fea0003800200 */
.L_x_4995:
[----:B------:R-:W-:Y:S02]  /*f210*/  F2FP.F16.F32.PACK_AB R63, RZ, R89 ;  /* 0x00000059ff3f723e */ /* 0x000fe400000000ff */
[----:B------:R-:W-:Y:S02]  /*f220*/  PRMT R62, R104, 0x5410, R62 ;  /* 0x00005410683e7816 */ /* 0x000fe4000000003e */
[----:B------:R-:W-:Y:S02]  /*f230*/  PRMT R61, R101, 0x5410, R103 ;  /* 0x00005410653d7816 */ /* 0x000fe40000000067 */
[----:B------:R-:W-:Y:S02]  /*f240*/  PRMT R60, R92, 0x5410, R100 ;  /* 0x000054105c3c7816 */ /* 0x000fe40000000064 */
[----:B------:R-:W-:Y:S01]  /*f250*/  PRMT R63, R102, 0x5410, R63 ;  /* 0x00005410663f7816 */ /* 0x000fe2000000003f */
[----:B------:R-:W-:Y:S06]  /*f260*/  BRA `(.L_x_5002) ;  /* 0x0000002800bc7947 */ /* 0x000fec0003800000 */
.L_x_4945:
        /* <DEDUP_REMOVED lines=21> */
.L_x_5007:
        /* <DEDUP_REMOVED lines=13> */
.L_x_5009:
[----:B------:R-:W-:Y:S05]  /*f490*/  BSYNC.RECONVERGENT B4 ;  /* 0x0000000000047941 */ /* 0x000fea0003800200 */
.L_x_5008:
        /* <DEDUP_REMOVED lines=41> */
.L_x_5006:
[----:B------:R-:W-:Y:S05]  /*f730*/  BSYNC.RECONVERGENT B3 ;  /* 0x0000000000037941 */ /* 0x000fea0003800200 */
.L_x_5005:
        /* <DEDUP_REMOVED lines=9> */
.L_x_5004:
[----:B------:R-:W-:Y:S05]  /*f7d0*/  BSYNC.RECONVERGENT B2 ;  /* 0x0000000000027941 */ /* 0x000fea0003800200 */
.L_x_5003:
        /* <DEDUP_REMOVED lines=18> */
.L_x_5014:
        /* <DEDUP_REMOVED lines=13> */
.L_x_5016:
[----:B------:R-:W-:Y:S05]  /*f9d0*/  BSYNC.RECONVERGENT B4 ;  /* 0x0000000000047941 */ /* 0x000fea0003800200 */
.L_x_5015:
        /* <DEDUP_REMOVED lines=42> */
.L_x_5013:
[----:B------:R-:W-:Y:S05]  /*fc80*/  BSYNC.RECONVERGENT B3 ;  /* 0x0000000000037941 */ /* 0x000fea0003800200 */
.L_x_5012:
        /* <DEDUP_REMOVED lines=9> */
.L_x_5011:
[----:B------:R-:W-:Y:S05]  /*fd20*/  BSYNC.RECONVERGENT B2 ;  /* 0x0000000000027941 */ /* 0x000fea0003800200 */
.L_x_5010:
        /* <DEDUP_REMOVED lines=18> */
.L_x_5021:
        /* <DEDUP_REMOVED lines=13> */
.L_x_5023:
[----:B------:R-:W-:Y:S05]  /*ff20*/  BSYNC.RECONVERGENT B4 ;  /* 0x0000000000047941 */ /* 0x000fea0003800200 */
.L_x_5022:
        /* <DEDUP_REMOVED lines=42> */
.L_x_5020:
[----:B------:R-:W-:Y:S05]  /*101d0*/  BSYNC.RECONVERGENT B3 ;  /* 0x0000000000037941 */ /* 0x000fea0003800200 */
.L_x_5019:
        /* <DEDUP_REMOVED lines=9> */
.L_x_5018:
[----:B------:R-:W-:Y:S05]  /*10270*/  BSYNC.RECONVERGENT B2 ;  /* 0x0000000000027941 */ /* 0x000fea0003800200 */
.L_x_5017:
        /* <DEDUP_REMOVED lines=18> */
.L_x_5028:
        /* <DEDUP_REMOVED lines=13> */
.L_x_5030:
[----:B------:R-:W-:Y:S05]  /*10470*/  BSYNC.RECONVERGENT B4 ;  /* 0x0000000000047941 */ /* 0x000fea0003800200 */
.L_x_5029:
        /* <DEDUP_REMOVED lines=42> */
.L_x_5027:
[----:B------:R-:W-:Y:S05]  /*10720*/  BSYNC.RECONVERGENT B3 ;  /* 0x0000000000037941 */ /* 0x000fea0003800200 */
.L_x_5026:
        /* <DEDUP_REMOVED lines=9> */
.L_x_5025:
[----:B------:R-:W-:Y:S05]  /*107c0*/  BSYNC.RECONVERGENT B2 ;  /* 0x0000000000027941 */ /* 0x000fea0003800200 */
.L_x_5024:
        /* <DEDUP_REMOVED lines=18> */
.L_x_5035:
        /* <DEDUP_REMOVED lines=13> */
.L_x_5037:
[----:B------:R-:W-:Y:S05]  /*109c0*/  BSYNC.RECONVERGENT B4 ;  /* 0x0000000000047941 */ /* 0x000fea0003800200 */
.L_x_5036:
        /* <DEDUP_REMOVED lines=42> */
.L_x_5034:
[----:B------:R-:W-:Y:S05]  /*10c70*/  BSYNC.RECONVERGENT B3 ;  /* 0x0000000000037941 */ /* 0x000fea0003800200 */
.L_x_5033:
        /* <DEDUP_REMOVED lines=9> */
.L_x_5032:
[----:B------:R-:W-:Y:S05]  /*10d10*/  BSYNC.RECONVERGENT B2 ;  /* 0x0000000000027941 */ /* 0x000fea0003800200 */
.L_x_5031:
        /* <DEDUP_REMOVED lines=18> */
.L_x_5042:
        /* <DEDUP_REMOVED lines=13> */
.L_x_5044:
[----:B------:R-:W-:Y:S05]  /*10f10*/  BSYNC.RECONVERGENT B4 ;  /* 0x0000000000047941 */ /* 0x000fea0003800200 */
.L_x_5043:
        /* <DEDUP_REMOVED lines=42> */
.L_x_5041:
[----:B------:R-:W-:Y:S05]  /*111c0*/  BSYNC.RECONVERGENT B3 ;  /* 0x0000000000037941 */ /* 0x000fea0003800200 */
.L_x_5040:
        /* <DEDUP_REMOVED lines=9> */
.L_x_5039:
[----:B------:R-:W-:Y:S05]  /*11260*/  BSYNC.RECONVERGENT B2 ;  /* 0x0000000000027941 */ /* 0x000fea0003800200 */
.L_x_5038:
        /* <DEDUP_REMOVED lines=18> */
.L_x_5049:
        /* <DEDUP_REMOVED lines=13> */
.L_x_5051:
[----:B------:R-:W-:Y:S05]  /*11460*/  BSYNC.RECONVERGENT B4 ;  /* 0x0000000000047941 */ /* 0x000fea0003800200 */
.L_x_5050:
        /* <DEDUP_REMOVED lines=42> */
.L_x_5048:
[----:B------:R-:W-:Y:S05]  /*11710*/  BSYNC.RECONVERGENT B3 ;  /* 0x0000000000037941 */ /* 0x000fea0003800200 */
.L_x_5047:
        /* <DEDUP_REMOVED lines=9> */
.L_x_5046:
[----:B------:R-:W-:Y:S05]  /*117b0*/  BSYNC.RECONVERGENT B2 ;  /* 0x0000000000027941 */ /* 0x000fea0003800200 */
.L_x_5045:
        /* <DEDUP_REMOVED lines=18> */
.L_x_5056:
        /* <DEDUP_REMOVED lines=13> */
.L_x_5058:
[----:B------:R-:W-:Y:S05]  /*119b0*/  BSYNC.RECONVERGENT B4 ;  /* 0x0000000000047941 */ /* 0x000fea0003800200 */
.L_x_5057:
        /* <DEDUP_REMOVED lines=42> */
.L_x_5055:
[----:B------:R-:W-:Y:S05]  /*11c60*/  BSYNC.RECONVERGENT B3 ;  /* 0x0000000000037941 */ /* 0x000fea0003800200 */
.L_x_5054:
        /* <DEDUP_REMOVED lines=9> */
.L_x_5053:
[----:B------:R-:W-:Y:S05]  /*11d00*/  BSYNC.RECONVERGENT B2 ;  /* 0x0000000000027941 */ /* 0x000fea0003800200 */
.L_x_5052:
[----:B------:R-:W-:Y:S02]  /*11d10*/  F2FP.F16.F32.PACK_AB R63, RZ, R89 ;  /* 0x00000059ff3f723e */ /* 0x000fe400000000ff */
[----:B------:R-:W-:Y:S02]  /*11d20*/  PRMT R62, R103, 0x5410, R104 ;  /* 0x00005410673e7816 */ /* 0x000fe40000000068 */
[----:B------:R-:W-:Y:S02]  /*11d30*/  PRMT R61, R101, 0x5410, R102 ;  /* 0x00005410653d7816 */ /* 0x000fe40000000066 */
[----:B------:R-:W-:Y:S02]  /*11d40*/  PRMT R60, R100, 0x5410, R99 ;  /* 0x00005410643c7816 */ /* 0x000fe40000000063 */
[----:B------:R-:W-:-:S07]  /*11d50*/  PRMT R63, R92, 0x5410, R63 ;  /* 0x000054105c3f7816 */ /* 0x000fce000000003f */
.L_x_5002:
        /* <DEDUP_REMOVED lines=26> */
.L_x_5060:
[----:B------:R-:W-:Y:S05]  /*11f00*/  BSYNC.RECONVERGENT B2 ;  /* 0x0000000000027941 */ /* 0x000fea0003800200 */
.L_x_5059:
[----:B------:R-:W-:Y:S01]  /*11f10*/  VIADD R96, R96, 0x20 ;  /* 0x0000002060607836 */ /* 0x000fe20000000000 */
[----:B------:R-:W-:-:S07]  /*11f20*/  IADD3 R94, PT, PT, R94, 0x20, RZ ;  /* 0x000000205e5e7810 */ /* 0x000fce0007ffe0ff */
.L_x_4942:
[----:B------:R-:W-:Y:S05]  /*11f30*/  BSYNC.RECONVERGENT B1 ;  /* 0x0000000000017941 */ /* 0x000fea0003800200 */
.L_x_4941:
        /* <DEDUP_REMOVED lines=8> */
.L_x_5064:
[----:B------:R-:W-:Y:S05]  /*11fc0*/  BSYNC.RECONVERGENT B2 ;  /* 0x0000000000027941 */ /* 0x000fea0003800200 */
.L_x_5063:
        /* <DEDUP_REMOVED lines=28> */
.L_x_5070:
        /* <DEDUP_REMOVED lines=13> */
.L_x_5072:
[----:B------:R-:W-:Y:S05]  /*12260*/  BSYNC.RECONVERGENT B4 ;  /* 0x0000000000047941 */ /* 0x000fea0003800200 */
.L_x_5071:
        /* <DEDUP_REMOVED lines=41> */
.L_x_5069:
[----:B------:R-:W-:Y:S05]  /*12500*/  BSYNC.RECONVERGENT B3 ;  /* 0x0000000000037941 */ /* 0x000fea0003800200 */
.L_x_5068:
        /* <DEDUP_REMOVED lines=11> */
.L_x_5067:
[----:B------:R-:W-:Y:S05]  /*125c0*/  BSYNC.RECONVERGENT B2 ;  /* 0x0000000000027941 */ /* 0x000fea0003800200 */
.L_x_5066:
        /* <DEDUP_REMOVED lines=22> */
.L_x_5077:
        /* <DEDUP_REMOVED lines=13> */
.L_x_5079:
[----:B------:R-:W-:Y:S05]  /*12800*/  BSYNC.RECONVERGENT B4 ;  /* 0x0000000000047941 */ /* 0x000fea0003800200 */
.L_x_5078:
        /* <DEDUP_REMOVED lines=41> */
.L_x_5076:
[----:B------:R-:W-:Y:S05]  /*12aa0*/  BSYNC.RECONVERGENT B3 ;  /* 0x0000000000037941 */ /* 0x000fea0003800200 */
.L_x_5075:
        /* <DEDUP_REMOVED lines=11> */
.L_x_5074:
[----:B------:R-:W-:Y:S05]  /*12b60*/  BSYNC.RECONVERGENT B2 ;  /* 0x0000000000027941 */ /* 0x000fea0003800200 */
.L_x_5073:
        /* <DEDUP_REMOVED lines=22> */
.L_x_5084:
        /* <DEDUP_REMOVED lines=13> */
.L_x_5086:
[----:B------:R-:W-:Y:S05]  /*12da0*/  BSYNC.RECONVERGENT B4 ;  /* 0x0000000000047941 */ /* 0x000fea0003800200 */
.L_x_5085:
        /* <DEDUP_REMOVED lines=42> */
.L_x_5083:
[----:B------:R-:W-:Y:S05]  /*13050*/  BSYNC.RECONVERGENT B3 ;  /* 0x0000000000037941 */ /* 0x000fea0003800200 */
.L_x_5082:
        /* <DEDUP_REMOVED lines=11> */
.L_x_5081:
[----:B------:R-:W-:Y:S05]  /*13110*/  BSYNC.RECONVERGENT B2 ;  /* 0x0000000000027941 */ /* 0x000fea0003800200 */
.L_x_5080:
        /* <DEDUP_REMOVED lines=22> */
.L_x_5091:
        /* <DEDUP_REMOVED lines=13> */
.L_x_5093:
[----:B------:R-:W-:Y:S05]  /*13350*/  BSYNC.RECONVERGENT B4 ;  /* 0x0000000000047941 */ /* 0x000fea0003800200 */
.L_x_5092:
        /* <DEDUP_REMOVED lines=41> */
.L_x_5090:
[----:B------:R-:W-:Y:S05]  /*135f0*/  BSYNC.RECONVERGENT B3 ;  /* 0x0000000000037941 */ /* 0x000fea0003800200 */
.L_x_5089:
        /* <DEDUP_REMOVED lines=11> */
.L_x_5088:
[----:B------:R-:W-:Y:S05]  /*136b0*/  BSYNC.RECONVERGENT B2 ;  /* 0x0000000000027941 */ /* 0x000fea0003800200 */
.L_x_5087:
        /* <DEDUP_REMOVED lines=22> */
.L_x_5098:
        /* <DEDUP_REMOVED lines=13> */
.L_x_5100:
[----:B------:R-:W-:Y:S05]  /*138f0*/  BSYNC.RECONVERGENT B4 ;  /* 0x0000000000047941 */ /* 0x000fea0003800200 */
.L_x_5099:
        /* <DEDUP_REMOVED lines=40> */
[----:B------:R-:W-:-:S07]  /*13b80*/  IMAD.MOV.U32 R60, RZ, RZ, RZ ;  /* 0x000000ffff3c7224 */ /* 0x000fce00078e00ff */
.L_x_5097:
[----:B------:R-:W-:Y:S05]  /*13b90*/  BSYNC.RECONVERGENT B3 ;  /* 0x0000000000037941 */ /* 0x000fea0003800200 */
.L_x_5096:
[----:B------:R-:W-:Y:S01]  /*13ba0*/  I2FP.F32.U32 R10, R10 ;  /* 0x0000000a000a7245 */ /* 0x000fe20000201000 */
[----:B------:R-:W-:Y:S02]  /*13bb0*/  HFMA2 R19, -RZ, RZ, 0.1171875, 0 ;  /* 0x2f800000ff137431 */ /* 0x000fe400000001ff */
[----:B-----5:R-:W-:-:S03]  /*13bc0*/  HADD2.F32 R61, -RZ, R26.H0_H0 ;  /* 0x2000001aff3d7230 */ /* 0x020fc60000004100 */
[----:B------:R-:W-:Y:S02]  /*13bd0*/  FFMA.FTZ R10, R10, R19, 1.1641532182693481445e-10 ;  /* 0x2f0000000a0a7423 */ /* 0x000fe40000010013 */
[----:B------:R-:W-:Y:S01]  /*13be0*/  FMUL.FTZ R61, R61, UR13 ;  /* 0x0000000d3d3d7c20 */ /* 0x000fe20008410000 */
[----:B------:R-:W-:-:S03]  /*13bf0*/  HADD2.F32 R19, -RZ, R62.H0_H0 ;  /* 0x2000003eff137230 */ /* 0x000fc60000004100 */
[----:B------:R-:W-:Y:S01]  /*13c00*/  FMUL.FTZ R61, R61, UR12 ;  /* 0x0000000c3d3d7c20 */ /* 0x000fe20008410000 */
[----:B------:R-:W-:-:S04]  /*13c10*/  FSETP.GTU.FTZ.AND P4, PT, R10, UR10, PT ;  /* 0x0000000a0a007c0b */ /* 0x000fc8000bf9c000 */
[----:B------:R-:W-:Y:S02]  /*13c20*/  FSEL R82, R61, RZ, !P4 ;  /* 0x000000ff3d527208 */ /* 0x000fe40006000000 */
[----:B------:R-:W-:-:S03]  /*13c30*/  SEL R10, RZ, 0x1, P4 ;  /* 0x00000001ff0a7807 */ /* 0x000fc60002000000 */
[----:B------:R-:W-:-:S07]  /*13c40*/  FADD.FTZ R82, R19, R82 ;  /* 0x0000005213527221 */ /* 0x000fce0000010000 */
.L_x_5095:
[----:B------:R-:W-:Y:S05]  /*13c50*/  BSYNC.RECONVERGENT B2 ;  /* 0x0000000000027941 */ /* 0x000fea0003800200 */
.L_x_5094:
        /* <DEDUP_REMOVED lines=22> */
.L_x_5105:
        /* <DEDUP_REMOVED lines=13> */
.L_x_5107:
[----:B------:R-:W-:Y:S05]  /*13e90*/  BSYNC.RECONVERGENT B4 ;  /* 0x0000000000047941 */ /* 0x000fea0003800200 */
.L_x_5106:
        /* <DEDUP_REMOVED lines=42> */
.L_x_5104:
[----:B------:R-:W-:Y:S05]  /*14140*/  BSYNC.RECONVERGENT B3 ;  /* 0x0000000000037941 */ /* 0x000fea0003800200 */
.L_x_5103:
        /* <DEDUP_REMOVED lines=11> */
.L_x_5102:
[----:B------:R-:W-:Y:S05]  /*14200*/  BSYNC.RECONVERGENT B2 ;  /* 0x0000000000027941 */ /* 0x000fea0003800200 */
.L_x_5101:
        /* <DEDUP_REMOVED lines=22> */
.L_x_5112:
        /* <DEDUP_REMOVED lines=13> */
.L_x_5114:
[----:B------:R-:W-:Y:S05]  /*14440*/  BSYNC.RECONVERGENT B4 ;  /* 0x0000000000047941 */ /* 0x000fea0003800200 */
.L_x_5113:
        /* <DEDUP_REMOVED lines=42> */
.L_x_5111:
[----:B------:R-:W-:Y:S05]  /*146f0*/  BSYNC.RECONVERGENT B3 ;  /* 0x0000000000037941 */ /* 0x000fea0003800200 */
.L_x_5110:
        /* <DEDUP_REMOVED lines=11> */
.L_x_5109:
[----:B------:R-:W-:Y:S05]  /*147b0*/  BSYNC.RECONVERGENT B2 ;  /* 0x0000000000027941 */ /* 0x000fea0003800200 */
.L_x_5108:
        /* <DEDUP_REMOVED lines=22> */
.L_x_5119:
        /* <DEDUP_REMOVED lines=13> */
.L_x_5121:
[----:B------:R-:W-:Y:S05]  /*149f0*/  BSYNC.RECONVERGENT B4 ;  /* 0x0000000000047941 */ /* 0x000fea0003800200 */
.L_x_5120:
        /* <DEDUP_REMOVED lines=42> */
.L_x_5118:
[----:B------:R-:W-:Y:S05]  /*14ca0*/  BSYNC.RECONVERGENT B3 ;  /* 0x0000000000037941 */ /* 0x000fea0003800200 */
.L_x_5117:
[----:B------:R-:W-:Y:S01]  /*14cb0*/  I2FP.F32.U32 R7, R7 ;  /* 0x0000000700077245 */ /* 0x000fe20000201000 */
[----:B------:R-:W-:Y:S02]  /*14cc0*/  HFMA2 R60, -RZ, RZ, 0.1171875, 0 ;  /* 0x2f800000ff3c7431 */ /* 0x000fe400000001ff */
[----:B-----5:R-:W-:-:S03]  /*14cd0*/  HADD2.F32 R61, -RZ, R27.H1_H1 ;  /* 0x3000001bff3d7230 */ /* 0x020fc60000004100 */
[----:B------:R-:W-:Y:S02]  /*14ce0*/  FFMA.FTZ R7, R7, R60, 1.1641532182693481445e-10 ;  /* 0x2f00000007077423 */ /* 0x000fe4000001003c */
[----:B------:R-:W-:Y:S01]  /*14cf0*/  FMUL.FTZ R61, R61, UR13 ;  /* 0x0000000d3d3d7c20 */ /* 0x000fe20008410000 */
[----:B------:R-:W-:-:S03]  /*14d00*/  HADD2.F32 R60, -RZ, R63.H1_H1 ;  /* 0x3000003fff3c7230 */ /* 0x000fc60000004100 */
[----:B------:R-:W-:Y:S01]  /*14d10*/  FMUL.FTZ R61, R61, UR12 ;  /* 0x0000000c3d3d7c20 */ /* 0x000fe20008410000 */
[----:B------:R-:W-:-:S04]  /*14d20*/  FSETP.GTU.FTZ.AND P3, PT, R7, UR10, PT ;  /* 0x0000000a07007c0b */ /* 0x000fc8000bf7c000 */
[----:B------:R-:W-:Y:S02]  /*14d30*/  FSEL R91, R61, RZ, !P3 ;  /* 0x000000ff3d5b7208 */ /* 0x000fe40005800000 */
[----:B------:R-:W-:-:S03]  /*14d40*/  SEL R7, RZ, 0x1, P3 ;  /* 0x00000001ff077807 */ /* 0x000fc60001800000 */
[----:B------:R-:W-:-:S07]  /*14d50*/  FADD.FTZ R91, R60, R91 ;  /* 0x0000005b3c5b7221 */ /* 0x000fce0000010000 */
.L_x_5116:
[----:B------:R-:W-:Y:S05]  /*14d60*/  BSYNC.RECONVERGENT B2 ;  /* 0x0000000000027941 */ /* 0x000fea0003800200 */
.L_x_5115:
[----:B------:R-:W-:Y:S02]  /*14d70*/  F2FP.F16.F32.PACK_AB R63, RZ, R91 ;  /* 0x0000005bff3f723e */ /* 0x000fe400000000ff */
[----:B------:R-:W-:Y:S02]  /*14d80*/  PRMT R62, R104, 0x5410, R105 ;  /* 0x00005410683e7816 */ /* 0x000fe40000000069 */
[----:B------:R-:W-:Y:S02]  /*14d90*/  PRMT R61, R101, 0x5410, R103 ;  /* 0x00005410653d7816 */ /* 0x000fe40000000067 */
[----:B------:R-:W-:Y:S02]  /*14da0*/  PRMT R60, R97, 0x5410, R100 ;  /* 0x00005410613c7816 */ /* 0x000fe40000000064 */
[----:B------:R-:W-:Y:S01]  /*14db0*/  PRMT R63, R102, 0x5410, R63 ;  /* 0x00005410663f7816 */ /* 0x000fe2000000003f */
[----:B------:R-:W-:Y:S06]  /*14dc0*/  BRA `(.L_x_5122) ;  /* 0x0000002800c07947 */ /* 0x000fec0003800000 */
.L_x_5065:
        /* <DEDUP_REMOVED lines=21> */
.L_x_5127:
        /* <DEDUP_REMOVED lines=13> */
.L_x_5129:
[----:B------:R-:W-:Y:S05]  /*14ff0*/  BSYNC.RECONVERGENT B4 ;  /* 0x0000000000047941 */ /* 0x000fea0003800200 */
.L_x_5128:
        /* <DEDUP_REMOVED lines=41> */
.L_x_5126:
[----:B------:R-:W-:Y:S05]  /*15290*/  BSYNC.RECONVERGENT B3 ;  /* 0x0000000000037941 */ /* 0x000fea0003800200 */
.L_x_5125:
        /* <DEDUP_REMOVED lines=9> */
.L_x_5124:
[----:B------:R-:W-:Y:S05]  /*15330*/  BSYNC.RECONVERGENT B2 ;  /* 0x0000000000027941 */ /* 0x000fea0003800200 */
.L_x_5123:
        /* <DEDUP_REMOVED lines=18> */
.L_x_5134:
        /* <DEDUP_REMOVED lines=13> */
.L_x_5136:
[----:B------:R-:W-:Y:S05]  /*15530*/  BSYNC.RECONVERGENT B4 ;  /* 0x0000000000047941 */ /* 0x000fea0003800200 */
.L_x_5135:
        /* <DEDUP_REMOVED lines=42> */
.L_x_5133:
[----:B------:R-:W-:Y:S05]  /*157e0*/  BSYNC.RECONVERGENT B3 ;  /* 0x0000000000037941 */ /* 0x000fea0003800200 */
.L_x_5132:
        /* <DEDUP_REMOVED lines=9> */
.L_x_5131:
[----:B------:R-:W-:Y:S05]  /*15880*/  BSYNC.RECONVERGENT B2 ;  /* 0x0000000000027941 */ /* 0x000fea0003800200 */
.L_x_5130:
        /* <DEDUP_REMOVED lines=18> */
.L_x_5141:
        /* <DEDUP_REMOVED lines=13> */
.L_x_5143:
[----:B------:R-:W-:Y:S05]  /*15a80*/  BSYNC.RECONVERGENT B4 ;  /* 0x0000000000047941 */ /* 0x000fea0003800200 */
.L_x_5142:
        /* <DEDUP_REMOVED lines=42> */
.L_x_5140:
[----:B------:R-:W-:Y:S05]  /*15d30*/  BSYNC.RECONVERGENT B3 ;  /* 0x0000000000037941 */ /* 0x000fea0003800200 */
.L_x_5139:
        /* <DEDUP_REMOVED lines=9> */
.L_x_5138:
[----:B------:R-:W-:Y:S05]  /*15dd0*/  BSYNC.RECONVERGENT B2 ;  /* 0x0000000000027941 */ /* 0x000fea0003800200 */
.L_x_5137:
        /* <DEDUP_REMOVED lines=18> */
.L_x_5148:
        /* <DEDUP_REMOVED lines=13> */
.L_x_5150:
[----:B------:R-:W-:Y:S05]  /*15fd0*/  BSYNC.RECONVERGENT B4 ;  /* 0x0000000000047941 */ /* 0x000fea0003800200 */
.L_x_5149:
        /* <DEDUP_REMOVED lines=42> */
.L_x_5147:
[----:B------:R-:W-:Y:S05]  /*16280*/  BSYNC.RECONVERGENT B3 ;  /* 0x0000000000037941 */ /* 0x000fea0003800200 */
.L_x_5146:
        /* <DEDUP_REMOVED lines=9> */
.L_x_5145:
[----:B------:R-:W-:Y:S05]  /*16320*/  BSYNC.RECONVERGENT B2 ;  /* 0x0000000000027941 */ /* 0x000fea0003800200 */
.L_x_5144:
        /* <DEDUP_REMOVED lines=18> */
.L_x_5155:
        /* <DEDUP_REMOVED lines=13> */
.L_x_5157:
[----:B------:R-:W-:Y:S05]  /*16520*/  BSYNC.RECONVERGENT B4 ;  /* 0x0000000000047941 */ /* 0x000fea0003800200 */
.L_x_5156:
        /* <DEDUP_REMOVED lines=42> */
.L_x_5154:
[----:B------:R-:W-:Y:S05]  /*167d0*/  BSYNC.RECONVERGENT B3 ;  /* 0x0000000000037941 */ /* 0x000fea0003800200 */
.L_x_5153:
        /* <DEDUP_REMOVED lines=9> */
.L_x_5152:
[----:B------:R-:W-:Y:S05]  /*16870*/  BSYNC.RECONVERGENT B2 ;  /* 0x0000000000027941 */ /* 0x000fea0003800200 */
.L_x_5151:
        /* <DEDUP_REMOVED lines=18> */
.L_x_5162:
        /* <DEDUP_REMOVED lines=13> */
.L_x_5164:
[----:B------:R-:W-:Y:S05]  /*16a70*/  BSYNC.RECONVERGENT B4 ;  /* 0x0000000000047941 */ /* 0x000fea0003800200 */
.L_x_5163:
        /* <DEDUP_REMOVED lines=42> */
.L_x_5161:
[----:B------:R-:W-:Y:S05]  /*16d20*/  BSYNC.RECONVERGENT B3 ;  /* 0x0000000000037941 */ /* 0x000fea0003800200 */
.L_x_5160:
        /* <DEDUP_REMOVED lines=9> */
.L_x_5159:
[----:B------:R-:W-:Y:S05]  /*16dc0*/  BSYNC.RECONVERGENT B2 ;  /* 0x0000000000027941 */ /* 0x000fea0003800200 */
.L_x_5158:
        /* <DEDUP_REMOVED lines=18> */
.L_x_5169:
        /* <DEDUP_REMOVED lines=13> */
.L_x_5171:
[----:B------:R-:W-:Y:S05]  /*16fc0*/  BSYNC.RECONVERGENT B4 ;  /* 0x0000000000047941 */ /* 0x000fea0003800200 */
.L_x_5170:
        /* <DEDUP_REMOVED lines=42> */
.L_x_5168:
[----:B------:R-:W-:Y:S05]  /*17270*/  BSYNC.RECONVERGENT B3 ;  /* 0x0000000000037941 */ /* 0x000fea0003800200 */
.L_x_5167:
        /* <DEDUP_REMOVED lines=9> */
.L_x_5166:
[----:B------:R-:W-:Y:S05]  /*17310*/  BSYNC.RECONVERGENT B2 ;  /* 0x0000000000027941 */ /* 0x000fea0003800200 */
.L_x_5165:
        /* <DEDUP_REMOVED lines=18> */
.L_x_5176:
        /* <DEDUP_REMOVED lines=13> */
.L_x_5178:
[----:B------:R-:W-:Y:S05]  /*17510*/  BSYNC.RECONVERGENT B4 ;  /* 0x0000000000047941 */ /* 0x000fea0003800200 */
.L_x_5177:
        /* <DEDUP_REMOVED lines=42> */
.L_x_5175:
[----:B------:R-:W-:Y:S05]  /*177c0*/  BSYNC.RECONVERGENT B3 ;  /* 0x0000000000037941 */ /* 0x000fea0003800200 */
.L_x_5174:
        /* <DEDUP_REMOVED lines=9> */
.L_x_5173:
[----:B------:R-:W-:Y:S05]  /*17860*/  BSYNC.RECONVERGENT B2 ;  /* 0x0000000000027941 */ /* 0x000fea0003800200 */
.L_x_5172:
[----:B------:R-:W-:Y:S02]  /*17870*/  F2FP.F16.F32.PACK_AB R63, RZ, R91 ;  /* 0x0000005bff3f723e */ /* 0x000fe400000000ff */
[----:B------:R-:W-:Y:S02]  /*17880*/  MOV R92, R102 ;  /* 0x00000066005c7202 */ /* 0x000fe40000000f00 */
[----:B------:R-:W-:Y:S02]  /*17890*/  PRMT R62, R103, 0x5410, R104 ;  /* 0x00005410673e7816 */ /* 0x000fe40000000068 */
[----:B------:R-:W-:Y:S02]  /*178a0*/  PRMT R61, R100, 0x5410, R101 ;  /* 0x00005410643d7816 */ /* 0x000fe40000000065 */
[----:B------:R-:W-:Y:S02]  /*178b0*/  PRMT R60, R99, 0x5410, R98 ;  /* 0x00005410633c7816 */ /* 0x000fe40000000062 */
[----:B------:R-:W-:-:S07]  /*178c0*/  PRMT R63, R97, 0x5410, R63 ;  /* 0x00005410613f7816 */ /* 0x000fce000000003f */
.L_x_5122:
        /* <DEDUP_REMOVED lines=24> */
.L_x_5062:
[----:B------:R-:W-:Y:S05]  /*17a50*/  BSYNC.RECONVERGENT B1 ;  /* 0x0000000000017941 */ /* 0x000fea0003800200 */
.L_x_5061:
        /* <DEDUP_REMOVED lines=125> */
.L_x_5200:
        /* <DEDUP_REMOVED lines=16> */
[----:B0-----:R-:W-:Y:S01]  /*18330*/  IADD3 R60, PT, PT, R93, -0x1, RZ ;  /* 0xffffffff5d3c7810 */ /* 0x001fe20007ffe0ff */
[----:B------:R-:W-:Y:S01]  /*18340*/  BSSY.RECONVERGENT B2, `(.L_x_5182) ;  /* 0x0000037000027945 */ /* 0x000fe20003800200 */
[----:B------:R-:W-:-:S03]  /*18350*/  FSEL R99, R99, RZ, !P2 ;  /* 0x000000ff63637208 */ /* 0x000fc60005000000 */
[----:B------:R-:W-:-:S05]  /*18360*/  IMAD R60, R60, R95, RZ ;  /* 0x0000005f3c3c7224 */ /* 0x000fca00078e02ff */
[----:B------:R-:W-:-:S04]  /*18370*/  SHF.R.S32.HI R61, RZ, 0x1f, R60 ;  /* 0x0000001fff3d7819 */ /* 0x000fc8000001143c */
[----:B------:R-:W-:-:S04]  /*18380*/  LEA.HI R60, R61, R60, RZ, 0x3 ;  /* 0x0000003c3d3c7211 */ /* 0x000fc800078f18ff */
[----:B------:R-:W-:Y:S01]  /*18390*/  LEA.HI.SX32 R93, R60, R65, 0x1d ;  /* 0x000000413c5d7211 */ /* 0x000fe200078feaff */
[----:B------:R-:W-:Y:S06]  /*183a0*/  @!P0 BRA `(.L_x_5183) ;  /* 0x0000000000c08947 */ /* 0x000fec0003800000 */
[--C-:B------:R-:W-:Y:S01]  /*183b0*/  FADD.FTZ R94, R76, -R99.reuse ;  /* 0x800000634c5e7221 */ /* 0x100fe20000010000 */
        /* <DEDUP_REMOVED lines=43> */
[----:B------:R-:W-:Y:S01]  /*18670*/  F2FP.F16.F32.PACK_AB R62, R100, R105 ;  /* 0x00000069643e723e */ /* 0x000fe200000000ff */
[----:B------:R-:W-:-:S03]  /*18680*/  VIADD R93, R93, 0x20 ;  /* 0x000000205d5d7836 */ /* 0x000fc60000000000 */
[----:B------:R-:W-:-:S05]  /*18690*/  F2FP.F16.F32.PACK_AB R63, R111, R102 ;  /* 0x000000666f3f723e */ /* 0x000fca00000000ff */
[----:B------:R0:W-:Y:S02]  /*186a0*/  STG.E.128 desc[UR8][R94.64], R60 ;  /* 0x0000003c5e007986 */ /* 0x0001e4000c101d08 */
.L_x_5183:
[----:B------:R-:W-:Y:S05]  /*186b0*/  BSYNC.RECONVERGENT B2 ;  /* 0x0000000000027941 */ /* 0x000fea0003800200 */
.L_x_5182:
[----:B------:R-:W-:Y:S01]  /*186c0*/  ISETP.GE.U32.AND P0, PT, R67, 0x40, PT ;  /* 0x000000404300780c */ /* 0x000fe20003f06070 */
[----:B------:R-:W-:-:S12]  /*186d0*/  BSSY.RECONVERGENT B2, `(.L_x_5184) ;  /* 0x0000032000027945 */ /* 0x000fd80003800200 */
[----:B------:R-:W-:Y:S05]  /*186e0*/  @!P0 BRA `(.L_x_5185) ;  /* 0x0000000000c08947 */ /* 0x000fea0003800000 */
[--C-:B0-----:R-:W-:Y:S01]  /*186f0*/  FADD.FTZ R94, R78, -R99.reuse ;  /* 0x800000634e5e7221 */ /* 0x101fe20000010000 */
        /* <DEDUP_REMOVED lines=47> */
.L_x_5185:
[----:B------:R-:W-:Y:S05]  /*189f0*/  BSYNC.RECONVERGENT B2 ;  /* 0x0000000000027941 */ /* 0x000fea0003800200 */
.L_x_5184:
[----:B------:R-:W-:Y:S01]  /*18a00*/  ISETP.GE.U32.AND P0, PT, R67, 0x60, PT ;  /* 0x000000604300780c */ /* 0x000fe20003f06070 */
[----:B------:R-:W-:-:S12]  /*18a10*/  BSSY.RECONVERGENT B2, `(.L_x_5186) ;  /* 0x0000032000027945 */ /* 0x000fd80003800200 */
[----:B------:R-:W-:Y:S05]  /*18a20*/  @!P0 BRA `(.L_x_5187) ;  /* 0x0000000000c08947 */ /* 0x000fea0003800000 */
[--C-:B01----:R-:W-:Y:S01]  /*18a30*/  FADD.FTZ R94, R80, -R99.reuse ;  /* 0x80000063505e7221 */ /* 0x103fe20000010000 */
        /* <DEDUP_REMOVED lines=47> */
.L_x_5187:
[----:B------:R-:W-:Y:S05]  /*18d30*/  BSYNC.RECONVERGENT B2 ;  /* 0x0000000000027941 */ /* 0x000fea0003800200 */
.L_x_5186:
[----:B------:R-:W-:Y:S05]  /*18d40*/  @!P1 BRA `(.L_x_5181) ;  /* 0x0000000000bc9947 */ /* 0x000fea0003800000 */
[----:B012---:R-:W0:Y:S01]  /*18d50*/  LDC.64 R94, c[0x0][0x428] ;  /* 0x00010a00ff5e7b82 */ /* 0x007e220000000a00 */
[--C-:B------:R-:W-:Y:S01]  /*18d60*/  FADD.FTZ R60, R2, -R99.reuse ;  /* 0x80000063023c7221 */ /* 0x100fe20000010000 */
[--C-:B------:R-:W-:Y:S01]  /*18d70*/  FADD.FTZ R98, R69, -R99.reuse ;  /* 0x8000006345627221 */ /* 0x100fe20000010000 */
        /* <DEDUP_REMOVED lines=44> */
.L_x_5181:
[----:B------:R-:W-:Y:S05]  /*19040*/  BSYNC.RECONVERGENT B1 ;  /* 0x0000000000017941 */ /* 0x000fea0003800200 */
.L_x_5180:
[----:B0123--:R-:W0:Y:S02]  /*19050*/  LDC.64 R60, c[0x0][0x380] ;  /* 0x0000e000ff3c7b82 */ /* 0x00fe240000000a00 */
[----:B0-----:R-:W-:-:S04]  /*19060*/  LEA R64, R60, R64, 0x2 ;  /* 0x000000403c407211 */ /* 0x001fc800078e10ff */
[----:B------:R-:W-:-:S13]  /*19070*/  ISETP.GE.AND P0, PT, R64, R61, PT ;  /* 0x0000003d4000720c */ /* 0x000fda0003f06270 */
[----:B------:R-:W-:Y:S05]  /*19080*/  @!P0 BRA `(.L_x_5188) ;  /* 0xfffffe7800e08947 */ /* 0x000fea000383ffff */
[----:B------:R-:W-:Y:S05]  /*19090*/  BSYNC B0 ;  /* 0x0000000000007941 */ /* 0x000fea0003800000 */
.L_x_4700:
[----:B------:R-:W-:Y:S05]  /*190a0*/  EXIT ;  /* 0x000000000000794d */ /* 0x000fea0003800000 */
.L_x_5179:
        /* <DEDUP_REMOVED lines=8> */
.L_x_5190:
[----:B------:R-:W-:Y:S05]  /*19130*/  BSYNC B1 ;  /* 0x0000000000017941 */ /* 0x000fea0003800000 */
.L_x_5189:
        /* <DEDUP_REMOVED lines=10> */
.L_x_5191:
[----:B------:R-:W-:Y:S01]  /*191e0*/  HFMA2 R102, -RZ, RZ, 0, 2.384185791015625e-07 ;  /* 0x00000004ff667431 */ /* 0x000fe200000001ff */
[----:B------:R-:W-:-:S05]  /*191f0*/  MOV R63, R100 ;  /* 0x00000064003f7202 */ /* 0x000fca0000000f00 */
[----:B------:R-:W-:-:S04]  /*19200*/  FADD.FTZ R63, R62, R63 ;  /* 0x0000003f3e3f7221 */ /* 0x000fc80000010000 */
[----:B------:R-:W-:-:S07]  /*19210*/  IMAD.MOV.U32 R101, RZ, RZ, R63 ;  /* 0x000000ffff657224 */ /* 0x000fce00078e003f */
[----:B------:R-:W-:Y:S05]  /*19220*/  WARPSYNC.COLLECTIVE R98, `(.L_x_5192) ;  /* 0x0000000062087348 */ /* 0x000fea0003c00000 */
[----:B------:R0:W1:Y:S02]  /*19230*/  SHFL.BFLY P6, R100, R101, R102, R103 ;  /* 0x0c00006665647389 */ /* 0x00006400000c0067 */
[----:B01----:R-:W-:Y:S05]  /*19240*/  ENDCOLLECTIVE ;  /* 0x000000000000791b */ /* 0x003fea0003800000 */
.L_x_5192:
[----:B------:R-:W-:Y:S02]  /*19250*/  IMAD.MOV.U32 R102, RZ, RZ, 0x8 ;  /* 0x00000008ff667424 */ /* 0x000fe400078e00ff */
[----:B------:R-:W-:-:S04]  /*19260*/  IMAD.MOV.U32 R60, RZ, RZ, R100 ;  /* 0x000000ffff3c7224 */ /* 0x000fc800078e0064 */
[----:B------:R-:W-:-:S05]  /*19270*/  FADD.FTZ R96, R63, R60 ;  /* 0x0000003c3f607221 */ /* 0x000fca0000010000 */
[----:B------:R-:W-:-:S07]  /*19280*/  MOV R101, R96 ;  /* 0x0000006000657202 */ /* 0x000fce0000000f00 */
[----:B------:R-:W-:Y:S05]  /*19290*/  WARPSYNC.COLLECTIVE R98, `(.L_x_5193) ;  /* 0x0000000062087348 */ /* 0x000fea0003c00000 */
[----:B------:R0:W1:Y:S02]  /*192a0*/  SHFL.BFLY P6, R100, R101, R102, R103 ;  /* 0x0c00006665647389 */ /* 0x00006400000c0067 */
[----:B01----:R-:W-:Y:S05]  /*192b0*/  ENDCOLLECTIVE ;  /* 0x000000000000791b */ /* 0x003fea0003800000 */
.L_x_5193:
[----:B------:R-:W-:Y:S01]  /*192c0*/  HFMA2 R102, -RZ, RZ, 0, 9.5367431640625e-07 ;  /* 0x00000010ff667431 */ /* 0x000fe200000001ff */
[----:B------:R-:W-:-:S05]  /*192d0*/  MOV R97, R100 ;  /* 0x0000006400617202 */ /* 0x000fca0000000f00 */
[----:B------:R-:W-:-:S04]  /*192e0*/  FADD.FTZ R97, R96, R97 ;  /* 0x0000006160617221 */ /* 0x000fc80000010000 */
[----:B------:R-:W-:-:S07]  /*192f0*/  IMAD.MOV.U32 R101, RZ, RZ, R97 ;  /* 0x000000ffff657224 */ /* 0x000fce00078e0061 */
[----:B------:R-:W-:Y:S05]  /*19300*/  WARPSYNC.COLLECTIVE R98, `(.L_x_5194) ;  /* 0x0000000062087348 */ /* 0x000fea0003c00000 */
[----:B------:R0:W1:Y:S02]  /*19310*/  SHFL.BFLY P6, R100, R101, R102, R103 ;  /* 0x0c00006665647389 */ /* 0x00006400000c0067 */
[----:B01----:R-:W-:Y:S05]  /*19320*/  ENDCOLLECTIVE ;  /* 0x000000000000791b */ /* 0x003fea0003800000 */
.L_x_5194:
        /* <DEDUP_REMOVED lines=73> */
.L_x_5195:
[----:B------:R-:W-:Y:S01]  /*197c0*/  HFMA2 R102, -RZ, RZ, 0, 1.1920928955078125e-07 ;  /* 0x00000002ff667431 */ /* 0x000fe200000001ff */
[----:B------:R-:W-:-:S05]  /*197d0*/  MOV R61, R100 ;  /* 0x00000064003d7202 */ /* 0x000fca0000000f00 */
[----:B------:R-:W-:-:S04]  /*197e0*/  FADD.FTZ R61, R60, R61 ;  /* 0x0000003d3c3d7221 */ /* 0x000fc80000010000 */
[----:B------:R-:W-:-:S07]  /*197f0*/  IMAD.MOV.U32 R101, RZ, RZ, R61 ;  /* 0x000000ffff657224 */ /* 0x000fce00078e003d */
[----:B------:R-:W-:Y:S05]  /*19800*/  WARPSYNC.COLLECTIVE R98, `(.L_x_5196) ;  /* 0x0000000062087348 */ /* 0x000fea0003c00000 */
[----:B------:R0:W1:Y:S02]  /*19810*/  SHFL.BFLY P6, R100, R101, R102, R103 ;  /* 0x0c00006665647389 */ /* 0x00006400000c0067 */
[----:B01----:R-:W-:Y:S05]  /*19820*/  ENDCOLLECTIVE ;  /* 0x000000000000791b */ /* 0x003fea0003800000 */
.L_x_5196:
[----:B------:R-:W-:Y:S02]  /*19830*/  IMAD.MOV.U32 R102, RZ, RZ, 0x4 ;  /* 0x00000004ff667424 */ /* 0x000fe400078e00ff */
[----:B------:R-:W-:-:S04]  /*19840*/  IMAD.MOV.U32 R62, RZ, RZ, R100 ;  /* 0x000000ffff3e7224 */ /* 0x000fc800078e0064 */
[----:B------:R-:W-:-:S05]  /*19850*/  FADD.FTZ R62, R61, R62 ;  /* 0x0000003e3d3e7221 */ /* 0x000fca0000010000 */
[----:B------:R-:W-:-:S07]  /*19860*/  MOV R101, R62 ;  /* 0x0000003e00657202 */ /* 0x000fce0000000f00 */
[----:B------:R-:W-:Y:S05]  /*19870*/  WARPSYNC.COLLECTIVE R98, `(.L_x_5197) ;  /* 0x0000000062087348 */ /* 0x000fea0003c00000 */
[----:B------:R0:W1:Y:S02]  /*19880*/  SHFL.BFLY P6, R100, R101, R102, R103 ;  /* 0x0c00006665647389 */ /* 0x00006400000c0067 */
[----:B01----:R-:W-:Y:S05]  /*19890*/  ENDCOLLECTIVE ;  /* 0x000000000000791b */ /* 0x003fea0003800000 */
.L_x_5197:
[----:B------:R-:W-:Y:S01]  /*198a0*/  HFMA2 R102, -RZ, RZ, 0, 4.76837158203125e-07 ;  /* 0x00000008ff667431 */ /* 0x000fe200000001ff */
[----:B------:R-:W-:-:S05]  /*198b0*/  MOV R63, R100 ;  /* 0x00000064003f7202 */ /* 0x000fca0000000f00 */
[----:B------:R-:W-:-:S04]  /*198c0*/  FADD.FTZ R63, R62, R63 ;  /* 0x0000003f3e3f7221 */ /* 0x000fc80000010000 */
[----:B------:R-:W-:-:S07]  /*198d0*/  IMAD.MOV.U32 R101, RZ, RZ, R63 ;  /* 0x000000ffff657224 */ /* 0x000fce00078e003f */
[----:B------:R-:W-:Y:S05]  /*198e0*/  WARPSYNC.COLLECTIVE R98, `(.L_x_5198) ;  /* 0x0000000062087348 */ /* 0x000fea0003c00000 */
[----:B------:R0:W1:Y:S02]  /*198f0*/  SHFL.BFLY P6, R100, R101, R102, R103 ;  /* 0x0c00006665647389 */ /* 0x00006400000c0067 */
[----:B01----:R-:W-:Y:S05]  /*19900*/  ENDCOLLECTIVE ;  /* 0x000000000000791b */ /* 0x003fea0003800000 */
.L_x_5198:
[----:B------:R-:W-:Y:S02]  /*19910*/  IMAD.MOV.U32 R102, RZ, RZ, 0x10 ;  /* 0x00000010ff667424 */ /* 0x000fe400078e00ff */
[----:B------:R-:W-:-:S04]  /*19920*/  IMAD.MOV.U32 R96, RZ, RZ, R100 ;  /* 0x000000ffff607224 */ /* 0x000fc800078e0064 */
[----:B------:R-:W-:-:S05]  /*19930*/  FADD.FTZ R96, R63, R96 ;  /* 0x000000603f607221 */ /* 0x000fca0000010000 */
[----:B------:R-:W-:-:S07]  /*19940*/  MOV R101, R96 ;  /* 0x0000006000657202 */ /* 0x000fce0000000f00 */
[----:B------:R-:W-:Y:S05]  /*19950*/  WARPSYNC.COLLECTIVE R98, `(.L_x_5199) ;  /* 0x0000000062087348 */ /* 0x000fea0003c00000 */
[----:B------:R0:W1:Y:S02]  /*19960*/  SHFL.BFLY P6, R100, R101, R102, R103 ;  /* 0x0c00006665647389 */ /* 0x00006400000c0067 */
[----:B01----:R-:W-:Y:S05]  /*19970*/  ENDCOLLECTIVE ;  /* 0x000000000000791b */ /* 0x003fea0003800000 */
.L_x_5199:
[----:B------:R-:W-:Y:S01]  /*19980*/  MOV R97, R100 ;  /* 0x0000006400617202 */ /* 0x000fe20000000f00 */
[----:B------:R-:W-:Y:S06]  /*19990*/  BRA `(.L_x_5200) ;  /* 0xffffffe800247947 */ /* 0x000fec000383ffff */
.L_x_5201:
        /* <DEDUP_REMOVED lines=14> */
.L_x_37254:


//--------------------- .text._ZN10layer_norm13ln_fwd_kernelINS_13Kernel_traitsI6__halfS2_S2_S2_fjLj1024ELj1ELj4ELj1ELj16ENS_18Kernel_traits_baseILj1024ES2_S2_S2_S2_fjLj128EEEEELb1ELb0ELb1ELb1EEEvNS_9FwdParamsE --------------------------
	.section	.text._ZN10layer_norm13ln_fwd_kernelINS_13Kernel_traitsI6__halfS2_S2_S2_fjLj1024ELj1ELj4ELj1ELj16ENS_18Kernel_traits_baseILj1024ES2_S2_S2_S2_fjLj128EEEEELb1ELb0ELb1ELb1EEEvNS_9FwdParamsE,"ax",@progbits
	.align	128
        .global         _ZN10layer_norm13ln_fwd_kernelINS_13Kernel_traitsI6__halfS2_S2_S2_fjLj1024ELj1ELj4ELj1ELj16ENS_18Kernel_traits_baseILj1024ES2_S2_S2_S2_fjLj128EEEEELb1ELb0ELb1ELb1EEEvNS_9FwdParamsE
        .type           _ZN10layer_norm13ln_fwd_kernelINS_13Kernel_traitsI6__halfS2_S2_S2_fjLj1024ELj1ELj4ELj1ELj16ENS_18Kernel_traits_baseILj1024ES2_S2_S2_S2_fjLj128EEEEELb1ELb0ELb1ELb1EEEvNS_9FwdParamsE,@function
        .size           _ZN10layer_norm13ln_fwd_kernelINS_13Kernel_traitsI6__halfS2_S2_S2_fjLj1024ELj1ELj4ELj1ELj16ENS_18Kernel_traits_baseILj1024ES2_S2_S2_S2_fjLj128EEEEELb1ELb0ELb1ELb1EEEvNS_9FwdParamsE,(.L_x_37255 - _ZN10layer_norm13ln_fwd_kernelINS_13Kernel_traitsI6__halfS2_S2_S2_fjLj1024ELj1ELj4ELj1ELj16ENS_18Kernel_traits_baseILj1024ES2_S2_S2_S2_fjLj128EEEEELb1ELb0ELb1ELb1EEEvNS_9FwdParamsE)
        .other          _ZN10layer_norm13ln_fwd_kernelINS_13Kernel_traitsI6__halfS2_S2_S2_fjLj1024ELj1ELj4ELj1ELj16ENS_18Kernel_traits_baseILj1024ES2_S2_S2_S2_fjLj128EEEEELb1ELb0ELb1ELb1EEEvNS_9FwdParamsE,@"STO_CUDA_ENTRY STV_DEFAULT"
_ZN10layer_norm13ln_fwd_kernelINS_13Kernel_traitsI6__halfS2_S2_S2_fjLj1024ELj1ELj4ELj1ELj16ENS_18Kernel_traits_baseILj1024ES2_S2_S2_S2_fjLj128EEEEELb1ELb0ELb1ELb1EEEvNS_9FwdParamsE:
.text._ZN10layer_norm13ln_fwd_kernelINS_13Kernel_traitsI6__halfS2_S2_S2_fjLj1024ELj1ELj4ELj1ELj16ENS_18Kernel_traits_baseILj1024ES2_S2_S2_S2_fjLj128EEEEELb1ELb0ELb1ELb1EEEvNS_9FwdParamsE:
        /* <DEDUP_REMOVED lines=16> */
[----:B------:R-:W1:Y:S02]  /*0100*/  @P1 LDC R49, c[0x0][0x460] ;  /* 0x00011800ff311b82 */ /* 0x000e640000000800 */
[----:B------:R3:W1:Y:S01]  /*0110*/  @P1 LDG.E.64 R6, desc[UR8][R44.64] ;  /* 0x000000082c061981 */ /* 0x000662000c1e1b00 */
        /* <DEDUP_REMOVED lines=15> */
[----:B---3--:R-:W3:Y:S01]  /*0210*/  LDC R45, c[0x0][0x360] ;  /* 0x0000d800ff2d7b82 */ /* 0x008ee20000000800 */
[----:B0-----:R-:W-:-:S06]  /*0220*/  USHF.L.U32 UR4, UR5, 0x2, URZ ;  /* 0x0000000205047899 */ /* 0x001fcc00080006ff */
[----:B------:R-:W-:-:S04]  /*0230*/  LOP3.LUT R3, R3, UR4, RZ, 0xfc, !PT ;  /* 0x0000000403037c12 */ /* 0x000fc8000f8efcff */
[----:B------:R-:W-:Y:S01]  /*0240*/  ISETP.GE.AND P2, PT, R3, UR10, PT ;  /* 0x0000000a03007c0c */ /* 0x000fe2000bf46270 */
[----:B---3--:R-:W-:Y:S01]  /*0250*/  IMAD R0, R45, UR5, R0 ;  /* 0x000000052d007c24 */ /* 0x008fe2000f8e0200 */
[----:B--2---:R-:W-:Y:S02]  /*0260*/  @P1 R2UR UR6, R4 ;  /* 0x00000000040612ca */ /* 0x004fe400000e0000 */
[----:B------:R-:W-:Y:S02]  /*0270*/  @P1 R2UR UR7, R5 ;  /* 0x00000000050712ca */ /* 0x000fe400000e0000 */
[----:B-1----:R-:W-:-:S05]  /*0280*/  @P1 IADD3 R44, P3, PT, R6, R49, RZ ;  /* 0x00000031062c1210 */ /* 0x002fca0007f7e0ff */
[----:B------:R-:W-:Y:S02]  /*0290*/  @P1 IMAD.X R47, RZ, RZ, R7, P3 ;  /* 0x000000ffff2f1224 */ /* 0x000fe400018e0607 */
[----:B----4-:R-:W-:Y:S06]  /*02a0*/  @P2 EXIT ;  /* 0x000000000000294d */ /* 0x010fec0003800000 */
[--C-:B------:R-:W-:Y:S01]  /*02b0*/  SHF.R.U64 R4, R44, 0x2, R47.reuse ;  /* 0x000000022c047819 */ /* 0x100fe2000000122f */
[----:B------:R-:W-:Y:S01]  /*02c0*/  IMAD.MOV.U32 R5, RZ, RZ, R0 ;  /* 0x000000ffff057224 */ /* 0x000fe200078e0000 */
[----:B------:R-:W-:Y:S01]  /*02d0*/  SHF.R.U32.HI R6, RZ, 0x2, R47 ;  /* 0x00000002ff067819 */ /* 0x000fe2000001162f */
[----:B------:R-:W-:Y:S01]  /*02e0*/  UIADD3 UR16, UPT, UPT, UR7, -0x4498517b, URZ ;  /* 0xbb67ae8507107890 */ /* 0x000fe2000fffe0ff */
[----:B------:R-:W-:Y:S01]  /*02f0*/  BSSY B0, `(.L_x_5202) ;  /* 0x00018d3000007945 */ /* 0x000fe20003800000 */
[----:B------:R-:W-:Y:S01]  /*0300*/  IMAD.HI.U32 R7, R5, -0x326172a9, RZ ;  /* 0xcd9e8d5705077827 */ /* 0x000fe200078e00ff */
[----:B------:R-:W-:Y:S01]  /*0310*/  UIADD3 UR15, UPT, UPT, UR6, -0x61c88647, URZ ;  /* 0x9e3779b9060f7890 */ /* 0x000fe2000fffe0ff */
[----:B-----5:R-:W-:Y:S01]  /*0320*/  @!P0 CS2R R38, SRZ ;  /* 0x0000000000268805 */ /* 0x020fe2000001ff00 */
[----:B------:R-:W-:Y:S01]  /*0330*/  UIADD3 UR17, UPT, UPT, UR6, 0x3c6ef372, URZ ;  /* 0x3c6ef37206117890 */ /* 0x000fe2000fffe0ff */
[----:B------:R-:W-:Y:S01]  /*0340*/  IMAD.HI.U32 R0, R4, -0x2daee0ad, RZ ;  /* 0xd2511f5304007827 */ /* 0x000fe200078e00ff */
[----:B------:R-:W-:Y:S01]  /*0350*/  LOP3.LUT R7, R6, UR6, R7, 0x96, !PT ;  /* 0x0000000606077c12 */ /* 0x000fe2000f8e9607 */
[----:B------:R-:W-:Y:S01]  /*0360*/  UIADD3 UR18, UPT, UPT, UR7, 0x76cf5d0a, URZ ;  /* 0x76cf5d0a07127890 */ /* 0x000fe2000fffe0ff */
[----:B------:R-:W-:Y:S01]  /*0370*/  @!P0 CS2R R36, SRZ ;  /* 0x0000000000248805 */ /* 0x000fe2000001ff00 */
[----:B------:R-:W-:Y:S01]  /*0380*/  IMAD R11, R4, -0x2daee0ad, RZ ;  /* 0xd2511f53040b7824 */ /* 0x000fe200078e02ff */
[----:B------:R-:W-:Y:S01]  /*0390*/  LOP3.LUT R0, R0, UR7, RZ, 0x3c, !PT ;  /* 0x0000000700007c12 */ /* 0x000fe2000f8e3cff */
[----:B------:R-:W-:Y:S01]  /*03a0*/  IMAD.HI.U32 R10, R7, -0x2daee0ad, RZ ;  /* 0xd2511f53070a7827 */ /* 0x000fe200078e00ff */
[----:B------:R-:W-:Y:S01]  /*03b0*/  UIADD3 UR20, UPT, UPT, UR7, 0x32370b8f, URZ ;  /* 0x32370b8f07147890 */ /* 0x000fe2000fffe0ff */
[----:B------:R-:W-:Y:S01]  /*03c0*/  @!P0 CS2R R34, SRZ ;  /* 0x0000000000228805 */ /* 0x000fe2000001ff00 */
[----:B------:R-:W-:Y:S01]  /*03d0*/  UIADD3 UR19, UPT, UPT, UR6, -0x255992d5, URZ ;  /* 0xdaa66d2b06137890 */ /* 0x000fe2000fffe0ff */
        /* <DEDUP_REMOVED lines=9> */
[----:B------:R-:W-:Y:S01]  /*0470*/  UIADD3 UR24, UPT, UPT, UR7, -0x56f99767, URZ ;  /* 0xa906689907187890 */ /* 0x000fe2000fffe0ff */
[----:B------:R-:W-:Y:S01]  /*0480*/  IMAD.HI.U32 R0, R10, -0x326172a9, RZ ;  /* 0xcd9e8d570a007827 */ /* 0x000fe200078e00ff */
[----:B------:R-:W-:Y:S01]  /*0490*/  UIADD3 UR23, UPT, UPT, UR6, 0x1715609d, URZ ;  /* 0x1715609d06177890 */ /* 0x000fe2000fffe0ff */
[----:B------:R-:W-:Y:S01]  /*04a0*/  @!P0 CS2R R30, SRZ ;  /* 0x00000000001e8805 */ /* 0x000fe2000001ff00 */
[----:B------:R-:W-:Y:S01]  /*04b0*/  UIADD3 UR25, UPT, UPT, UR6, -0x4ab325aa, URZ ;  /* 0xb54cda5606197890 */ /* 0x000fe2000fffe0ff */
[C---:B------:R-:W-:Y:S01]  /*04c0*/  IMAD.HI.U32 R9, R8.reuse, -0x2daee0ad, RZ ;  /* 0xd2511f5308097827 */ /* 0x040fe200078e00ff */
[----:B------:R-:W-:Y:S01]  /*04d0*/  LOP3.LUT R0, R7, UR17, R0, 0x96, !PT ;  /* 0x0000001107007c12 */ /* 0x000fe2000f8e9600 */
[----:B------:R-:W-:Y:S01]  /*04e0*/  UIADD3 UR26, UPT, UPT, UR7, 0x646e171e, URZ ;  /* 0x646e171e071a7890 */ /* 0x000fe2000fffe0ff */
        /* <DEDUP_REMOVED lines=12> */
[----:B------:R-:W0:Y:S01]  /*05b0*/  LDCU.U8 UR4, c[0x0][0x410] ;  /* 0x00008200ff0477ac */ /* 0x000e220008000000 */
[----:B------:R-:W-:Y:S01]  /*05c0*/  IMAD R11, R0, -0x2daee0ad, RZ ;  /* 0xd2511f53000b7824 */ /* 0x000fe200078e02ff */
[----:B------:R-:W-:Y:S01]  /*05d0*/  LOP3.LUT R45, R10, UR19, R7, 0x96, !PT ;  /* 0x000000130a2d7c12 */ /* 0x000fe2000f8e9607 */
[----:B------:R-:W-:Y:S01]  /*05e0*/  IMAD R9, R9, -0x326172a9, RZ ;  /* 0xcd9e8d5709097824 */ /* 0x000fe200078e02ff */
[----:B------:R-:W-:Y:S01]  /*05f0*/  @P0 MOV R7, R12 ;  /* 0x0000000c00070202 */ /* 0x000fe20000000f00 */
[----:B------:R-:W-:Y:S01]  /*0600*/  IMAD.HI.U32 R0, R46, -0x326172a9, RZ ;  /* 0xcd9e8d572e007827 */ /* 0x000fe200078e00ff */
[----:B------:R-:W-:Y:S01]  /*0610*/  UIADD3 UR30, UPT, UPT, UR7, -0x24c28bd8, URZ ;  /* 0xdb3d7428071e7890 */ /* 0x000fe2000fffe0ff */
[----:B------:R-:W-:Y:S01]  /*0620*/  LOP3.LUT R79, R44, 0x3, RZ, 0xc0, !PT ;  /* 0x000000032c4f7812 */ /* 0x000fe200078ec0ff */
[----:B------:R-:W-:Y:S01]  /*0630*/  UIADD3 UR32, UPT, UPT, UR7, -0x695add53, URZ ;  /* 0x96a522ad07207890 */ /* 0x000fe2000fffe0ff */
[----:B------:R-:W-:Y:S01]  /*0640*/  IMAD.HI.U32 R10, R45, -0x2daee0ad, RZ ;  /* 0xd2511f532d0a7827 */ /* 0x000fe200078e00ff */
[----:B------:R-:W-:Y:S01]  /*0650*/  LOP3.LUT R0, R9, UR21, R0, 0x96, !PT ;  /* 0x0000001509007c12 */ /* 0x000fe2000f8e9600 */
[----:B------:R-:W-:-:S02]  /*0660*/  UIADD3 UR31, UPT, UPT, UR6, -0x700cb87f, URZ ;  /* 0x8ff34781061f7890 */ /* 0x000fc4000fffe0ff */
[----:B------:R-:W-:Y:S01]  /*0670*/  @P0 IMAD.MOV.U32 R8, RZ, RZ, R13 ;  /* 0x000000ffff080224 */ /* 0x000fe200078e000d */
[----:B------:R-:W-:Y:S01]  /*0680*/  LOP3.LUT R47, R11, UR22, R10, 0x96, !PT ;  /* 0x000000160b2f7c12 */ /* 0x000fe2000f8e960a */
[----:B------:R-:W-:Y:S01]  /*0690*/  @!P0 IMAD.MOV.U32 R7, RZ, RZ, R12 ;  /* 0x000000ffff078224 */ /* 0x000fe200078e000c */
[----:B------:R-:W-:Y:S01]  /*06a0*/  @!P0 MOV R8, R13 ;  /* 0x0000000d00088202 */ /* 0x000fe20000000f00 */
[----:B------:R-:W-:Y:S01]  /*06b0*/  IMAD R13, R46, -0x326172a9, RZ ;  /* 0xcd9e8d572e0d7824 */ /* 0x000fe200078e02ff */
[-C--:B------:R-:W-:Y:S01]  /*06c0*/  @P0 MOV R11, R16.reuse ;  /* 0x00000010000b0202 */ /* 0x080fe20000000f00 */
[----:B------:R-:W-:Y:S01]  /*06d0*/  IMAD R49, R45, -0x2daee0ad, RZ ;  /* 0xd2511f532d317824 */ /* 0x000fe200078e02ff */
[----:B------:R-:W-:Y:S01]  /*06e0*/  @!P0 MOV R11, R16 ;  /* 0x00000010000b8202 */ /* 0x000fe20000000f00 */
[C---:B------:R-:W-:Y:S01]  /*06f0*/  IMAD.HI.U32 R46, R0.reuse, -0x2daee0ad, RZ ;  /* 0xd2511f53002e7827 */ /* 0x040fe200078e00ff */
[----:B0-----:R-:W-:Y:S01]  /*0700*/  ISETP.NE.AND P1, PT, RZ, UR4, PT ;  /* 0x00000004ff007c0c */ /* 0x001fe2000bf25270 */
[----:B------:R-:W0:Y:S02]  /*0710*/  LDCU UR5, c[0x0][0x404] ;  /* 0x00008080ff0577ac */ /* 0x000e240008000800 */
[----:B------:R-:W-:Y:S01]  /*0720*/  IMAD.HI.U32 R12, R47, -0x326172a9, RZ ;  /* 0xcd9e8d572f0c7827 */ /* 0x000fe200078e00ff */
[----:B------:R-:W-:Y:S01]  /*0730*/  LOP3.LUT R46, R49, UR24, R46, 0x96, !PT ;  /* 0x00000018312e7c12 */ /* 0x000fe2000f8e962e */
[----:B------:R-:W1:Y:S02]  /*0740*/  LDCU UR14, c[0x0][0x448] ;  /* 0x00008900ff0e77ac */ /* 0x000e640008000800 */
[--C-:B------:R-:W-:Y:S01]  /*0750*/  @P0 IMAD.MOV.U32 R10, RZ, RZ, R15.reuse ;  /* 0x000000ffff0a0224 */ /* 0x100fe200078e000f */
[----:B------:R-:W-:Y:S01]  /*0760*/  LOP3.LUT R45, R13, UR23, R12, 0x96, !PT ;  /* 0x000000170d2d7c12 */ /* 0x000fe2000f8e960c */
[----:B------:R-:W-:Y:S01]  /*0770*/  IMAD R16, R0, -0x2daee0ad, RZ ;  /* 0xd2511f5300107824 */ /* 0x000fe200078e02ff */
[----:B------:R-:W2:Y:S01]  /*0780*/  LDCU.64 UR12, c[0x0][0x408] ;  /* 0x00008100ff0c77ac */ /* 0x000ea20008000a00 */
[----:B------:R-:W-:-:S02]  /*0790*/  @!P0 IMAD.MOV.U32 R10, RZ, RZ, R15 ;  /* 0x000000ffff0a8224 */ /* 0x000fc400078e000f */
[----:B------:R-:W-:Y:S01]  /*07a0*/  IMAD R47, R47, -0x326172a9, RZ ;  /* 0xcd9e8d572f2f7824 */ /* 0x000fe200078e02ff */
[----:B------:R-:W3:Y:S01]  /*07b0*/  LDCU.64 UR10, c[0x0][0x3a0] ;  /* 0x00007400ff0a77ac */ /* 0x000ee20008000a00 */
[----:B------:R-:W-:-:S04]  /*07c0*/  IMAD.HI.U32 R0, R46, -0x326172a9, RZ ;  /* 0xcd9e8d572e007827 */ /* 0x000fc800078e00ff */
[----:B------:R-:W-:Y:S01]  /*07d0*/  IMAD.HI.U32 R15, R45, -0x2daee0ad, RZ ;  /* 0xd2511f532d0f7827 */ /* 0x000fe200078e00ff */
[----:B------:R-:W-:-:S03]  /*07e0*/  LOP3.LUT R0, R47, UR25, R0, 0x96, !PT ;  /* 0x000000192f007c12 */ /* 0x000fc6000f8e9600 */
[--C-:B------:R-:W-:Y:S01]  /*07f0*/  @P0 IMAD.MOV.U32 R9, RZ, RZ, R14.reuse ;  /* 0x000000ffff090224 */ /* 0x100fe200078e000e */
[----:B------:R-:W-:Y:S01]  /*0800*/  LOP3.LUT R47, R16, UR26, R15, 0x96, !PT ;  /* 0x0000001a102f7c12 */ /* 0x000fe2000f8e960f */
[----:B------:R-:W-:Y:S01]  /*0810*/  @!P0 IMAD.MOV.U32 R9, RZ, RZ, R14 ;  /* 0x000000ffff098224 */ /* 0x000fe200078e000e */
[-C--:B------:R-:W-:Y:S01]  /*0820*/  @P0 MOV R14, R19.reuse ;  /* 0x00000013000e0202 */ /* 0x080fe20000000f00 */
[--C-:B------:R-:W-:Y:S01]  /*0830*/  @P0 IMAD.MOV.U32 R13, RZ, RZ, R18.reuse ;  /* 0x000000ffff0d0224 */ /* 0x100fe200078e0012 */
[----:B------:R-:W-:Y:S01]  /*0840*/  @!P0 MOV R14, R19 ;  /* 0x00000013000e8202 */ /* 0x000fe20000000f00 */
[----:B------:R-:W-:Y:S02]  /*0850*/  IMAD R19, R46, -0x326172a9, RZ ;  /* 0xcd9e8d572e137824 */ /* 0x000fe400078e02ff */
[----:B------:R-:W-:Y:S02]  /*0860*/  @!P0 IMAD.MOV.U32 R13, RZ, RZ, R18 ;  /* 0x000000ffff0d8224 */ /* 0x000fe400078e0012 */
[----:B------:R-:W-:-:S02]  /*0870*/  IMAD R49, R45, -0x2daee0ad, RZ ;  /* 0xd2511f532d317824 */ /* 0x000fc400078e02ff */
        /* <DEDUP_REMOVED lines=15> */
[----:B------:R-:W-:Y:S01]  /*0970*/  @P0 IMAD.MOV.U32 R18, RZ, RZ, R23 ;  /* 0x000000ffff120224 */ /* 0x000fe200078e0017 */
[----:B------:R-:W-:Y:S01]  /*0980*/  LOP3.LUT R68, R22, UR30, R21, 0x96, !PT ;  /* 0x0000001e16447c12 */ /* 0x000fe2000f8e9615 */
[----:B------:R-:W-:Y:S02]  /*0990*/  @!P0 IMAD.MOV.U32 R18, RZ, RZ, R23 ;  /* 0x000000ffff128224 */ /* 0x000fe400078e0017 */
[----:B------:R-:W-:Y:S02]  /*09a0*/  IMAD R0, R45, -0x2daee0ad, RZ ;  /* 0xd2511f532d007824 */ /* 0x000fe400078e02ff */
[----:B------:R-:W-:-:S04]  /*09b0*/  IMAD.HI.U32 R67, R47, -0x2daee0ad, RZ ;  /* 0xd2511f532f437827 */ /* 0x000fc800078e00ff */
[----:B------:R-:W-:Y:S01]  /*09c0*/  IMAD R46, R46, -0x326172a9, RZ ;  /* 0xcd9e8d572e2e7824 */ /* 0x000fe200078e02ff */
[----:B------:R-:W-:Y:S01]  /*09d0*/  LOP3.LUT R67, R0, UR32, R67, 0x96, !PT ;  /* 0x0000002000437c12 */ /* 0x000fe2000f8e9643 */
[----:B------:R-:W-:-:S04]  /*09e0*/  IMAD.HI.U32 R23, R68, -0x326172a9, RZ ;  /* 0xcd9e8d5744177827 */ /* 0x000fc800078e00ff */
[--C-:B------:R-:W-:Y:S01]  /*09f0*/  @P0 IMAD.MOV.U32 R15, RZ, RZ, R20.reuse ;  /* 0x000000ffff0f0224 */ /* 0x100fe200078e0014 */
[----:B------:R-:W-:Y:S01]  /*0a00*/  LOP3.LUT R0, R46, UR31, R23, 0x96, !PT ;  /* 0x0000001f2e007c12 */ /* 0x000fe2000f8e9617 */
[----:B------:R-:W-:Y:S01]  /*0a10*/  @!P0 IMAD.MOV.U32 R15, RZ, RZ, R20 ;  /* 0x000000ffff0f8224 */ /* 0x000fe200078e0014 */
[-C--:B------:R-:W-:Y:S01]  /*0a20*/  @P0 MOV R20, R41.reuse ;  /* 0x0000002900140202 */ /* 0x080fe20000000f00 */
[----:B------:R-:W-:Y:S01]  /*0a30*/  @P0 IMAD.MOV.U32 R19, RZ, RZ, R40 ;  /* 0x000000ffff130224 */ /* 0x000fe200078e0028 */
[----:B------:R-:W-:Y:S01]  /*0a40*/  @!P0 MOV R20, R41 ;  /* 0x0000002900148202 */ /* 0x000fe20000000f00 */
[----:B------:R-:W-:Y:S01]  /*0a50*/  @P0 IMAD.MOV.U32 R21, RZ, RZ, R42 ;  /* 0x000000ffff150224 */ /* 0x000fe200078e002a */
[----:B------:R-:W-:Y:S01]  /*0a60*/  @!P0 MOV R21, R42 ;  /* 0x0000002a00158202 */ /* 0x000fe20000000f00 */
[----:B------:R-:W-:Y:S02]  /*0a70*/  @P0 IMAD.MOV.U32 R22, RZ, RZ, R43 ;  /* 0x000000ffff160224 */ /* 0x000fe400078e002b */
[----:B------:R-:W-:-:S02]  /*0a80*/  @!P0 IMAD.MOV.U32 R19, RZ, RZ, R40 ;  /* 0x000000ffff138224 */ /* 0x000fc400078e0028 */
[----:B------:R-:W-:Y:S02]  /*0a90*/  @!P0 IMAD.MOV.U32 R22, RZ, RZ, R43 ;  /* 0x000000ffff168224 */ /* 0x000fe400078e002b */
[----:B------:R-:W-:Y:S02]  /*0aa0*/  IMAD.MOV.U32 R23, RZ, RZ, RZ ;  /* 0x000000ffff177224 */ /* 0x000fe400078e00ff */
[----:B------:R-:W-:Y:S02]  /*0ab0*/  IMAD R78, R47, -0x2daee0ad, RZ ;  /* 0xd2511f532f4e7824 */ /* 0x000fe400078e02ff */
[----:B0123--:R-:W-:-:S07]  /*0ac0*/  IMAD R68, R68, -0x326172a9, RZ ;  /* 0xcd9e8d5744447824 */ /* 0x00ffce00078e02ff */
.L_x_5676:
[----:B0-----:R-:W0:Y:S08]  /*0ad0*/  LDC.64 R90, c[0x0][0x3f0] ;  /* 0x0000fc00ff5a7b82 */ /* 0x001e300000000a00 */
[----:B------:R-:W1:Y:S08]  /*0ae0*/  LDC R48, c[0x0][0x388] ;  /* 0x0000e200ff307b82 */ /* 0x000e700000000800 */
[----:B------:R-:W2:Y:S01]  /*0af0*/  LDC.64 R44, c[0x0][0x3f8] ;  /* 0x0000fe00ff2c7b82 */ /* 0x000ea20000000a00 */
[----:B0-----:R-:W-:-:S06]  /*0b00*/  IMAD.WIDE R90, R3, 0x4, R90 ;  /* 0x00000004035a7825 */ /* 0x001fcc00078e025a */
[----:B------:R-:W3:Y:S01]  /*0b10*/  LDG.E R90, desc[UR8][R90.64] ;  /* 0x000000085a5a7981 */ /* 0x000ee2000c1e1900 */
[----:B------:R-:W-:Y:S02]  /*0b20*/  IMAD.MOV.U32 R92, RZ, RZ, RZ ;  /* 0x000000ffff5c7224 */ /* 0x000fe400078e00ff */
[----:B--2---:R-:W-:Y:S01]  /*0b30*/  IMAD.WIDE R44, R3, 0x4, R44 ;  /* 0x00000004032c7825 */ /* 0x004fe200078e022c */
[----:B---3--:R-:W-:-:S13]  /*0b40*/  ISETP.GE.AND P2, PT, R90, 0x1, PT ;  /* 0x000000015a00780c */ /* 0x008fda0003f46270 */
[----:B------:R-:W0:Y:S01]  /*0b50*/  @P2 LDC.64 R46, c[0x0][0x390] ;  /* 0x0000e400ff2e2b82 */ /* 0x000e220000000a00 */
[----:B------:R-:W-:-:S05]  /*0b60*/  @P2 IADD3 R49, PT, PT, R90, -0x1, RZ ;  /* 0xffffffff5a312810 */ /* 0x000fca0007ffe0ff */
[----:B-1----:R-:W-:-:S05]  /*0b70*/  @P2 IMAD R49, R49, R48, RZ ;  /* 0x0000003031312224 */ /* 0x002fca00078e02ff */
[----:B------:R-:W-:-:S04]  /*0b80*/  @P2 SHF.R.S32.HI R50, RZ, 0x1f, R49 ;  /* 0x0000001fff322819 */ /* 0x000fc80000011431 */
[----:B------:R-:W-:-:S04]  /*0b90*/  @P2 LEA.HI R49, R50, R49, RZ, 0x3 ;  /* 0x0000003132312211 */ /* 0x000fc800078f18ff */
[----:B------:R-:W-:Y:S02]  /*0ba0*/  @P2 LEA.HI.SX32 R92, R49, R2, 0x1d ;  /* 0x00000002315c2211 */ /* 0x000fe400078feaff */
[----:B------:R1:W5:Y:S03]  /*0bb0*/  LDG.E R49, desc[UR8][R44.64] ;  /* 0x000000082c317981 */ /* 0x000366000c1e1900 */
[----:B0-----:R-:W-:-:S05]  /*0bc0*/  @P2 IMAD.WIDE.U32 R46, R92, 0x10, R46 ;  /* 0x000000105c2e2825 */ /* 0x001fca00078e002e */
[----:B------:R1:W5:Y:S01]  /*0bd0*/  @P2 LDG.E.128 R40, desc[UR8][R46.64] ;  /* 0x000000082e282981 */ /* 0x000362000c1e1d00 */
[----:B------:R-:W-:Y:S01]  /*0be0*/  ISETP.NE.U32.AND P0, PT, RZ, UR10, PT ;  /* 0x0000000aff007c0c */ /* 0x000fe2000bf05070 */
[----:B------:R-:W-:-:S03]  /*0bf0*/  IMAD R50, R3, R48, RZ ;  /* 0x0000003003327224 */ /* 0x000fc600078e02ff */
[----:B------:R-:W-:Y:S02]  /*0c00*/  ISETP.NE.AND.EX P0, PT, RZ, UR11, PT, P0 ;  /* 0x0000000bff007c0c */ /* 0x000fe4000bf05300 */
[----:B------:R-:W-:-:S04]  /*0c10*/  SHF.R.S32.HI R51, RZ, 0x1f, R50 ;  /* 0x0000001fff337819 */ /* 0x000fc80000011432 */
[----:B------:R-:W-:-:S04]  /*0c20*/  LEA.HI R51, R51, R50, RZ, 0x3 ;  /* 0x0000003233337211 */ /* 0x000fc800078f18ff */
[----:B------:R-:W-:-:S03]  /*0c30*/  LEA.HI.SX32 R93, R51, R2, 0x1d ;  /* 0x00000002335d7211 */ /* 0x000fc600078feaff */
[----:B-1----:R-:W-:Y:S05]  /*0c40*/  @!P0 BRA `(.L_x_5203) ;  /* 0x0000002c00a08947 */ /* 0x002fea0003800000 */
        /* <DEDUP_REMOVED lines=25> */
.L_x_5208:
        /* <DEDUP_REMOVED lines=13> */
.L_x_5210:
[----:B------:R-:W-:Y:S05]  /*0eb0*/  BSYNC.RECONVERGENT B3 ;  /* 0x0000000000037941 */ /* 0x000fea0003800200 */
.L_x_5209:
        /* <DEDUP_REMOVED lines=43> */
.L_x_5207:
[----:B------:R-:W-:Y:S05]  /*1170*/  BSYNC.RECONVERGENT B2 ;  /* 0x0000000000027941 */ /* 0x000fea0003800200 */
.L_x_5206:
[----:B------:R-:W-:Y:S01]  /*1180*/  I2FP.F32.U32 R50, R50 ;  /* 0x0000003200327245 */ /* 0x000fe20000201000 */
[----:B------:R-:W-:Y:S02]  /*1190*/  HFMA2 R55, -RZ, RZ, 0.1171875, 0 ;  /* 0x2f800000ff377431 */ /* 0x000fe400000001ff */
[----:B-----5:R-:W-:-:S03]  /*11a0*/  HADD2.F32 R51, -RZ, R40.H0_H0 ;  /* 0x20000028ff337230 */ /* 0x020fc60000004100 */
[----:B------:R-:W-:Y:S02]  /*11b0*/  FFMA.FTZ R50, R50, R55, 1.1641532182693481445e-10 ;  /* 0x2f00000032327423 */ /* 0x000fe40000010037 */
[----:B------:R-:W-:-:S04]  /*11c0*/  FMUL.FTZ R51, R51, UR13 ;  /* 0x0000000d33337c20 */ /* 0x000fc80008410000 */
[----:B------:R-:W-:Y:S01]  /*11d0*/  FMUL.FTZ R51, R51, UR12 ;  /* 0x0000000c33337c20 */ /* 0x000fe20008410000 */
[----:B------:R-:W-:Y:S01]  /*11e0*/  FSETP.GTU.FTZ.AND P4, PT, R50, UR5, PT ;  /* 0x0000000532007c0b */ /* 0x000fe2000bf9c000 */
[----:B------:R-:W-:-:S03]  /*11f0*/  HADD2.F32 R50, -RZ, R44.H0_H0 ;  /* 0x2000002cff327230 */ /* 0x000fc60000004100 */
[----:B------:R-:W-:Y:S02]  /*1200*/  FSEL R51, R51, RZ, !P4 ;  /* 0x000000ff33337208 */ /* 0x000fe40006000000 */
[----:B------:R-:W-:-:S03]  /*1210*/  SEL R60, RZ, 0x1, P4 ;  /* 0x00000001ff3c7807 */ /* 0x000fc60002000000 */
[----:B------:R-:W-:-:S07]  /*1220*/  FADD.FTZ R50, R50, R51 ;  /* 0x0000003332327221 */ /* 0x000fce0000010000 */
.L_x_5205:
[----:B------:R-:W-:Y:S05]  /*1230*/  BSYNC.RECONVERGENT B1 ;  /* 0x0000000000017941 */ /* 0x000fea0003800200 */
.L_x_5204:
        /* <DEDUP_REMOVED lines=22> */
.L_x_5215:
        /* <DEDUP_REMOVED lines=13> */
.L_x_5217:
[----:B------:R-:W-:Y:S05]  /*1470*/  BSYNC.RECONVERGENT B3 ;  /* 0x0000000000037941 */ /* 0x000fea0003800200 */
.L_x_5216:
        /* <DEDUP_REMOVED lines=41> */
[----:B------:R-:W-:Y:S01]  /*1710*/  LOP3.LUT R67, R54, UR32, R59, 0x96, !PT ;  /* 0x0000002036437c12 */ /* 0x000fe2000f8e963b */
[----:B------:R-:W-:-:S07]  /*1720*/  IMAD.MOV.U32 R56, RZ, RZ, R58 ;  /* 0x000000ffff387224 */ /* 0x000fce00078e003a */
.L_x_5214:
[----:B------:R-:W-:Y:S05]  /*1730*/  BSYNC.RECONVERGENT B2 ;  /* 0x0000000000027941 */ /* 0x000fea0003800200 */
.L_x_5213:
[----:B------:R-:W-:Y:S01]  /*1740*/  I2FP.F32.U32 R51, R51 ;  /* 0x0000003300337245 */ /* 0x000fe20000201000 */
[----:B-----5:R-:W-:Y:S02]  /*1750*/  HADD2.F32 R52, -RZ, R40.H1_H1 ;  /* 0x30000028ff347230 */ /* 0x020fe40000004100 */
[----:B------:R-:W-:-:S03]  /*1760*/  IMAD.MOV.U32 R54, RZ, RZ, 0x2f800000 ;  /* 0x2f800000ff367424 */ /* 0x000fc600078e00ff */
[----:B------:R-:W-:Y:S01]  /*1770*/  FMUL.FTZ R52, R52, UR13 ;  /* 0x0000000d34347c20 */ /* 0x000fe20008410000 */
[----:B------:R-:W-:-:S03]  /*1780*/  FFMA.FTZ R51, R51, R54, 1.1641532182693481445e-10 ;  /* 0x2f00000033337423 */ /* 0x000fc60000010036 */
[----:B------:R-:W-:Y:S02]  /*1790*/  FMUL.FTZ R52, R52, UR12 ;  /* 0x0000000c34347c20 */ /* 0x000fe40008410000 */
[----:B------:R-:W-:Y:S01]  /*17a0*/  FSETP.GTU.FTZ.AND P4, PT, R51, UR5, PT ;  /* 0x0000000533007c0b */ /* 0x000fe2000bf9c000 */
[----:B------:R-:W-:-:S03]  /*17b0*/  HADD2.F32 R51, -RZ, R44.H1_H1 ;  /* 0x3000002cff337230 */ /* 0x000fc60000004100 */
[----:B------:R-:W-:Y:S02]  /*17c0*/  FSEL R52, R52, RZ, !P4 ;  /* 0x000000ff34347208 */ /* 0x000fe40006000000 */
[----:B------:R-:W-:-:S03]  /*17d0*/  SEL R61, RZ, 0x1, P4 ;  /* 0x00000001ff3d7807 */ /* 0x000fc60002000000 */
[----:B------:R-:W-:-:S07]  /*17e0*/  FADD.FTZ R51, R51, R52 ;  /* 0x0000003433337221 */ /* 0x000fce0000010000 */
.L_x_5212:
[----:B------:R-:W-:Y:S05]  /*17f0*/  BSYNC.RECONVERGENT B1 ;  /* 0x0000000000017941 */ /* 0x000fea0003800200 */
.L_x_5211:
        /* <DEDUP_REMOVED lines=22> */
.L_x_5222:
        /* <DEDUP_REMOVED lines=13> */
.L_x_5224:
[----:B------:R-:W-:Y:S05]  /*1a30*/  BSYNC.RECONVERGENT B3 ;  /* 0x0000000000037941 */ /* 0x000fea0003800200 */
.L_x_5223:
        /* <DEDUP_REMOVED lines=43> */
.L_x_5221:
[----:B------:R-:W-:Y:S05]  /*1cf0*/  BSYNC.RECONVERGENT B2 ;  /* 0x0000000000027941 */ /* 0x000fea0003800200 */
.L_x_5220:
        /* <DEDUP_REMOVED lines=11> */
.L_x_5219:
[----:B------:R-:W-:Y:S05]  /*1db0*/  BSYNC.RECONVERGENT B1 ;  /* 0x0000000000017941 */ /* 0x000fea0003800200 */
.L_x_5218:
        /* <DEDUP_REMOVED lines=22> */
.L_x_5229:
        /* <DEDUP_REMOVED lines=13> */
.L_x_5231:
[----:B------:R-:W-:Y:S05]  /*1ff0*/  BSYNC.RECONVERGENT B3 ;  /* 0x0000000000037941 */ /* 0x000fea0003800200 */
.L_x_5230:
        /* <DEDUP_REMOVED lines=43> */
.L_x_5228:
[----:B------:R-:W-:Y:S05]  /*22b0*/  BSYNC.RECONVERGENT B2 ;  /* 0x0000000000027941 */ /* 0x000fea0003800200 */
.L_x_5227:
[----:B------:R-:W-:Y:S01]  /*22c0*/  I2FP.F32.U32 R44, R55 ;  /* 0x00000037002c7245 */ /* 0x000fe20000201000 */
[----:B------:R-:W-:Y:S02]  /*22d0*/  HFMA2 R55, -RZ, RZ, 0.1171875, 0 ;  /* 0x2f800000ff377431 */ /* 0x000fe400000001ff */
[----:B-----5:R-:W-:-:S03]  /*22e0*/  HADD2.F32 R53, -RZ, R41.H1_H1 ;  /* 0x30000029ff357230 */ /* 0x020fc60000004100 */
[----:B------:R-:W-:Y:S02]  /*22f0*/  FFMA.FTZ R44, R44, R55, 1.1641532182693481445e-10 ;  /* 0x2f0000002c2c7423 */ /* 0x000fe40000010037 */
[----:B------:R-:W-:-:S04]  /*2300*/  FMUL.FTZ R53, R53, UR13 ;  /* 0x0000000d35357c20 */ /* 0x000fc80008410000 */
[----:B------:R-:W-:Y:S01]  /*2310*/  FMUL.FTZ R53, R53, UR12 ;  /* 0x0000000c35357c20 */ /* 0x000fe20008410000 */
[----:B------:R-:W-:Y:S01]  /*2320*/  FSETP.GTU.FTZ.AND P4, PT, R44, UR5, PT ;  /* 0x000000052c007c0b */ /* 0x000fe2000bf9c000 */
[----:B------:R-:W-:-:S03]  /*2330*/  HADD2.F32 R44, -RZ, R45.H1_H1 ;  /* 0x3000002dff2c7230 */ /* 0x000fc60000004100 */
[----:B------:R-:W-:Y:S02]  /*2340*/  FSEL R53, R53, RZ, !P4 ;  /* 0x000000ff35357208 */ /* 0x000fe40006000000 */
[----:B------:R-:W-:-:S03]  /*2350*/  SEL R63, RZ, 0x1, P4 ;  /* 0x00000001ff3f7807 */ /* 0x000fc60002000000 */
[----:B------:R-:W-:-:S07]  /*2360*/  FADD.FTZ R55, R44, R53 ;  /* 0x000000352c377221 */ /* 0x000fce0000010000 */
.L_x_5226:
[----:B------:R-:W-:Y:S05]  /*2370*/  BSYNC.RECONVERGENT B1 ;  /* 0x0000000000017941 */ /* 0x000fea0003800200 */
.L_x_5225:
        /* <DEDUP_REMOVED lines=22> */
.L_x_5236:
        /* <DEDUP_REMOVED lines=13> */
.L_x_5238:
[----:B------:R-:W-:Y:S05]  /*25b0*/  BSYNC.RECONVERGENT B3 ;  /* 0x0000000000037941 */ /* 0x000fea0003800200 */
.L_x_5237:
        /* <DEDUP_REMOVED lines=43> */
.L_x_5235:
[----:B------:R-:W-:Y:S05]  /*2870*/  BSYNC.RECONVERGENT B2 ;  /* 0x0000000000027941 */ /* 0x000fea0003800200 */
.L_x_5234:
        /* <DEDUP_REMOVED lines=11> */
.L_x_5233:
[----:B------:R-:W-:Y:S05]  /*2930*/  BSYNC.RECONVERGENT B1 ;  /* 0x0000000000017941 */ /* 0x000fea0003800200 */
.L_x_5232:
        /* <DEDUP_REMOVED lines=22> */
.L_x_5243:
        /* <DEDUP_REMOVED lines=13> */
.L_x_5245:
[----:B------:R-:W-:Y:S05]  /*2b70*/  BSYNC.RECONVERGENT B3 ;  /* 0x0000000000037941 */ /* 0x000fea0003800200 */
.L_x_5244:
        /* <DEDUP_REMOVED lines=38> */
[----:B------:R-:W-:Y:S02]  /*2de0*/  MOV R68, R72 ;  /* 0x0000004800447202 */ /* 0x000fe40000000f00 */
[----:B------:R-:W-:Y:S01]  /*2df0*/  LOP3.LUT R0, R70, UR31, R73, 0x96, !PT ;  /* 0x0000001f46007c12 */ /* 0x000fe2000f8e9649 */
[----:B------:R-:W-:Y:S01]  /*2e00*/  IMAD.MOV.U32 R72, RZ, RZ, R52 ;  /* 0x000000ffff487224 */ /* 0x000fe200078e0034 */
[----:B------:R-:W-:Y:S01]  /*2e10*/  LOP3.LUT R67, R44, UR32, R53, 0x96, !PT ;  /* 0x000000202c437c12 */ /* 0x000fe2000f8e9635 */
[----:B------:R-:W-:-:S07]  /*2e20*/  IMAD.MOV.U32 R52, RZ, RZ, R58 ;  /* 0x000000ffff347224 */ /* 0x000fce00078e003a */
.L_x_5242:
[----:B------:R-:W-:Y:S05]  /*2e30*/  BSYNC.RECONVERGENT B2 ;  /* 0x0000000000027941 */ /* 0x000fea0003800200 */
.L_x_5241:
        /* <DEDUP_REMOVED lines=11> */
.L_x_5240:
[----:B------:R-:W-:Y:S05]  /*2ef0*/  BSYNC.RECONVERGENT B1 ;  /* 0x0000000000017941 */ /* 0x000fea0003800200 */
.L_x_5239:
        /* <DEDUP_REMOVED lines=22> */
.L_x_5250:
        /* <DEDUP_REMOVED lines=13> */
.L_x_5252:
[----:B------:R-:W-:Y:S05]  /*3130*/  BSYNC.RECONVERGENT B3 ;  /* 0x0000000000037941 */ /* 0x000fea0003800200 */
.L_x_5251:
        /* <DEDUP_REMOVED lines=43> */
.L_x_5249:
[----:B------:R-:W-:Y:S05]  /*33f0*/  BSYNC.RECONVERGENT B2 ;  /* 0x0000000000027941 */ /* 0x000fea0003800200 */
.L_x_5248:
        /* <DEDUP_REMOVED lines=11> */
.L_x_5247:
[----:B------:R-:W-:Y:S05]  /*34b0*/  BSYNC.RECONVERGENT B1 ;  /* 0x0000000000017941 */ /* 0x000fea0003800200 */
.L_x_5246:
        /* <DEDUP_REMOVED lines=22> */
.L_x_5257:
        /* <DEDUP_REMOVED lines=13> */
.L_x_5259:
[----:B------:R-:W-:Y:S05]  /*36f0*/  BSYNC.RECONVERGENT B3 ;  /* 0x0000000000037941 */ /* 0x000fea0003800200 */
.L_x_5258:
        /* <DEDUP_REMOVED lines=41> */
[----:B------:R-:W-:-:S07]  /*3990*/  LOP3.LUT R67, R44, UR32, R53, 0x96, !PT ;  /* 0x000000202c437c12 */ /* 0x000fce000f8e9635 */
.L_x_5256:
[----:B------:R-:W-:Y:S05]  /*39a0*/  BSYNC.RECONVERGENT B2 ;  /* 0x0000000000027941 */ /* 0x000fea0003800200 */
.L_x_5255:
        /* <DEDUP_REMOVED lines=11> */
.L_x_5254:
[----:B------:R-:W-:Y:S05]  /*3a60*/  BSYNC.RECONVERGENT B1 ;  /* 0x0000000000017941 */ /* 0x000fea0003800200 */
.L_x_5253:
[----:B------:R-:W-:Y:S02]  /*3a70*/  F2FP.F16.F32.PACK_AB R47, RZ, R58 ;  /* 0x0000003aff2f723e */ /* 0x000fe400000000ff */
[----:B------:R-:W-:Y:S02]  /*3a80*/  PRMT R46, R78, 0x5410, R46 ;  /* 0x000054104e2e7816 */ /* 0x000fe4000000002e */
[----:B------:R-:W-:Y:S02]  /*3a90*/  PRMT R45, R76, 0x5410, R77 ;  /* 0x000054104c2d7816 */ /* 0x000fe4000000004d */
[----:B------:R-:W-:Y:S02]  /*3aa0*/  PRMT R44, R74, 0x5410, R75 ;  /* 0x000054104a2c7816 */ /* 0x000fe4000000004b */
[----:B------:R-:W-:Y:S01]  /*3ab0*/  PRMT R47, R82, 0x5410, R47 ;  /* 0x00005410522f7816 */ /* 0x000fe2000000002f */
[----:B------:R-:W-:Y:S06]  /*3ac0*/  BRA `(.L_x_5260) ;  /* 0x0000002800d87947 */ /* 0x000fec0003800000 */
.L_x_5203:
        /* <DEDUP_REMOVED lines=21> */
.L_x_5265:
        /* <DEDUP_REMOVED lines=13> */
.L_x_5267:
[----:B------:R-:W-:Y:S05]  /*3cf0*/  BSYNC.RECONVERGENT B3 ;  /* 0x0000000000037941 */ /* 0x000fea0003800200 */
.L_x_5266:
        /* <DEDUP_REMOVED lines=38> */
[----:B------:R-:W-:Y:S02]  /*3f60*/  LOP3.LUT R0, R46, UR31, R51, 0x96, !PT ;  /* 0x0000001f2e007c12 */ /* 0x000fe4000f8e9633 */
[----:B------:R-:W-:Y:S02]  /*3f70*/  MOV R68, R50 ;  /* 0x0000003200447202 */ /* 0x000fe40000000f00 */
[----:B------:R-:W-:Y:S01]  /*3f80*/  LOP3.LUT R67, R44, UR32, R81, 0x96, !PT ;  /* 0x000000202c437c12 */ /* 0x000fe2000f8e9651 */
[----:B------:R-:W-:-:S07]  /*3f90*/  IMAD.MOV.U32 R44, RZ, RZ, RZ ;  /* 0x000000ffff2c7224 */ /* 0x000fce00078e00ff */
.L_x_5264:
[----:B------:R-:W-:Y:S05]  /*3fa0*/  BSYNC.RECONVERGENT B2 ;  /* 0x0000000000027941 */ /* 0x000fea0003800200 */
.L_x_5263:
        /* <DEDUP_REMOVED lines=9> */
.L_x_5262:
[----:B------:R-:W-:Y:S05]  /*4040*/  BSYNC.RECONVERGENT B1 ;  /* 0x0000000000017941 */ /* 0x000fea0003800200 */
.L_x_5261:
        /* <DEDUP_REMOVED lines=18> */
.L_x_5272:
        /* <DEDUP_REMOVED lines=13> */
.L_x_5274:
[----:B------:R-:W-:Y:S05]  /*4240*/  BSYNC.RECONVERGENT B3 ;  /* 0x0000000000037941 */ /* 0x000fea0003800200 */
.L_x_5273:
        /* <DEDUP_REMOVED lines=43> */
.L_x_5271:
[----:B------:R-:W-:Y:S05]  /*4500*/  BSYNC.RECONVERGENT B2 ;  /* 0x0000000000027941 */ /* 0x000fea0003800200 */
.L_x_5270:
        /* <DEDUP_REMOVED lines=9> */
.L_x_5269:
[----:B------:R-:W-:Y:S05]  /*45a0*/  BSYNC.RECONVERGENT B1 ;  /* 0x0000000000017941 */ /* 0x000fea0003800200 */
.L_x_5268:
        /* <DEDUP_REMOVED lines=18> */
.L_x_5279:
        /* <DEDUP_REMOVED lines=13> */
.L_x_5281:
[----:B------:R-:W-:Y:S05]  /*47a0*/  BSYNC.RECONVERGENT B3 ;  /* 0x0000000000037941 */ /* 0x000fea0003800200 */
.L_x_5280:
        /* <DEDUP_REMOVED lines=41> */
[----:B------:R-:W-:Y:S02]  /*4a40*/  HFMA2 R44, -RZ, RZ, 0, 0 ;  /* 0x00000000ff2c7431 */ /* 0x000fe400000001ff */
[----:B------:R-:W-:-:S07]  /*4a50*/  IMAD.MOV.U32 R80, RZ, RZ, R52 ;  /* 0x000000ffff507224 */ /* 0x000fce00078e0034 */
.L_x_5278:
[----:B------:R-:W-:Y:S05]  /*4a60*/  BSYNC.RECONVERGENT B2 ;  /* 0x0000000000027941 */ /* 0x000fea0003800200 */
.L_x_5277:
        /* <DEDUP_REMOVED lines=9> */
.L_x_5276:
[----:B------:R-:W-:Y:S05]  /*4b00*/  BSYNC.RECONVERGENT B1 ;  /* 0x0000000000017941 */ /* 0x000fea0003800200 */
.L_x_5275:
        /* <DEDUP_REMOVED lines=18> */
.L_x_5286:
        /* <DEDUP_REMOVED lines=13> */
.L_x_5288:
[----:B------:R-:W-:Y:S05]  /*4d00*/  BSYNC.RECONVERGENT B3 ;  /* 0x0000000000037941 */ /* 0x000fea0003800200 */
.L_x_5287:
        /* <DEDUP_REMOVED lines=43> */
.L_x_5285:
[----:B------:R-:W-:Y:S05]  /*4fc0*/  BSYNC.RECONVERGENT B2 ;  /* 0x0000000000027941 */ /* 0x000fea0003800200 */
.L_x_5284:
        /* <DEDUP_REMOVED lines=9> */
.L_x_5283:
[----:B------:R-:W-:Y:S05]  /*5060*/  BSYNC.RECONVERGENT B1 ;  /* 0x0000000000017941 */ /* 0x000fea0003800200 */
.L_x_5282:
        /* <DEDUP_REMOVED lines=18> */
.L_x_5293:
        /* <DEDUP_REMOVED lines=13> */
.L_x_5295:
[----:B------:R-:W-:Y:S05]  /*5260*/  BSYNC.RECONVERGENT B3 ;  /* 0x0000000000037941 */ /* 0x000fea0003800200 */
.L_x_5294:
        /* <DEDUP_REMOVED lines=43> */
.L_x_5292:
[----:B------:R-:W-:Y:S05]  /*5520*/  BSYNC.RECONVERGENT B2 ;  /* 0x0000000000027941 */ /* 0x000fea0003800200 */
.L_x_5291:
        /* <DEDUP_REMOVED lines=9> */
.L_x_5290:
[----:B------:R-:W-:Y:S05]  /*55c0*/  BSYNC.RECONVERGENT B1 ;  /* 0x0000000000017941 */ /* 0x000fea0003800200 */
.L_x_5289:
        /* <DEDUP_REMOVED lines=18> */
.L_x_5300:
        /* <DEDUP_REMOVED lines=13> */
.L_x_5302:
[----:B------:R-:W-:Y:S05]  /*57c0*/  BSYNC.RECONVERGENT B3 ;  /* 0x0000000000037941 */ /* 0x000fea0003800200 */
.L_x_5301:
        /* <DEDUP_REMOVED lines=43> */
.L_x_5299:
[----:B------:R-:W-:Y:S05]  /*5a80*/  BSYNC.RECONVERGENT B2 ;  /* 0x0000000000027941 */ /* 0x000fea0003800200 */
.L_x_5298:
        /* <DEDUP_REMOVED lines=9> */
.L_x_5297:
[----:B------:R-:W-:Y:S05]  /*5b20*/  BSYNC.RECONVERGENT B1 ;  /* 0x0000000000017941 */ /* 0x000fea0003800200 */
.L_x_5296:
        /* <DEDUP_REMOVED lines=18> */
.L_x_5307:
        /* <DEDUP_REMOVED lines=13> */
.L_x_5309:
[----:B------:R-:W-:Y:S05]  /*5d20*/  BSYNC.RECONVERGENT B3 ;  /* 0x0000000000037941 */ /* 0x000fea0003800200 */
.L_x_5308:
        /* <DEDUP_REMOVED lines=43> */
.L_x_5306:
[----:B------:R-:W-:Y:S05]  /*5fe0*/  BSYNC.RECONVERGENT B2 ;  /* 0x0000000000027941 */ /* 0x000fea0003800200 */
.L_x_5305:
        /* <DEDUP_REMOVED lines=9> */
.L_x_5304:
[----:B------:R-:W-:Y:S05]  /*6080*/  BSYNC.RECONVERGENT B1 ;  /* 0x0000000000017941 */ /* 0x000fea0003800200 */
.L_x_5303:
        /* <DEDUP_REMOVED lines=18> */
.L_x_5314:
        /* <DEDUP_REMOVED lines=13> */
.L_x_5316:
[----:B------:R-:W-:Y:S05]  /*6280*/  BSYNC.RECONVERGENT B3 ;  /* 0x0000000000037941 */ /* 0x000fea0003800200 */
.L_x_5315:
        /* <DEDUP_REMOVED lines=39> */
[----:B------:R-:W-:-:S04]  /*6500*/  LOP3.LUT R0, R70, UR31, R69, 0x96, !PT ;  /* 0x0000001f46007c12 */ /* 0x000fc8000f8e9645 */
[----:B------:R-:W-:Y:S02]  /*6510*/  LOP3.LUT R67, R44, UR32, R47, 0x96, !PT ;  /* 0x000000202c437c12 */ /* 0x000fe4000f8e962f */
[----:B------:R-:W-:-:S07]  /*6520*/  MOV R80, R46 ;  /* 0x0000002e00507202 */ /* 0x000fce0000000f00 */
.L_x_5313:
[----:B------:R-:W-:Y:S05]  /*6530*/  BSYNC.RECONVERGENT B2 ;  /* 0x0000000000027941 */ /* 0x000fea0003800200 */
.L_x_5312:
        /* <DEDUP_REMOVED lines=9> */
.L_x_5311:
[----:B------:R-:W-:Y:S05]  /*65d0*/  BSYNC.RECONVERGENT B1 ;  /* 0x0000000000017941 */ /* 0x000fea0003800200 */
.L_x_5310:
[----:B------:R-:W-:Y:S02]  /*65e0*/  F2FP.F16.F32.PACK_AB R47, RZ, R58 ;  /* 0x0000003aff2f723e */ /* 0x000fe400000000ff */
[----:B------:R-:W-:Y:S02]  /*65f0*/  PRMT R46, R76, 0x5410, R77 ;  /* 0x000054104c2e7816 */ /* 0x000fe4000000004d */
[----:B------:R-:W-:Y:S02]  /*6600*/  PRMT R45, R74, 0x5410, R75 ;  /* 0x000054104a2d7816 */ /* 0x000fe4000000004b */
[----:B------:R-:W-:Y:S02]  /*6610*/  PRMT R44, R72, 0x5410, R73 ;  /* 0x00005410482c7816 */ /* 0x000fe40000000049 */
[----:B------:R-:W-:-:S07]  /*6620*/  PRMT R47, R78, 0x5410, R47 ;  /* 0x000054104e2f7816 */ /* 0x000fce000000002f */
.L_x_5260:
[----:B------:R-:W0:Y:S01]  /*6630*/  LDC.64 R52, c[0x0][0x3a8] ;  /* 0x0000ea00ff347b82 */ /* 0x000e220000000a00 */
[----:B------:R-:W-:Y:S01]  /*6640*/  BSSY.RECONVERGENT B1, `(.L_x_5317) ;  /* 0x0000019000017945 */ /* 0x000fe20003800200 */
[----:B------:R-:W-:Y:S02]  /*6650*/  VIADD R82, R92, 0x20 ;  /* 0x000000205c527836 */ /* 0x000fe40000000000 */
        /* <DEDUP_REMOVED lines=17> */
[----:B------:R-:W-:-:S03]  /*6770*/  LOP3.LUT R47, R71, R77, R47, 0xfe, !PT ;  /* 0x0000004d472f7212 */ /* 0x000fc600078efe2f */
[----:B0-----:R-:W-:Y:S01]  /*6780*/  IMAD.WIDE.U32 R44, R92, 0x8, R44 ;  /* 0x000000085c2c7825 */ /* 0x001fe200078e002c */
[----:B------:R-:W-:Y:S02]  /*6790*/  LOP3.LUT R75, R72, R46, R70, 0xfe, !PT ;  /* 0x0000002e484b7212 */ /* 0x000fe400078efe46 */
[----:B------:R-:W-:Y:S02]  /*67a0*/  LOP3.LUT R47, R47, R73, RZ, 0xfc, !PT ;  /* 0x000000492f2f7212 */ /* 0x000fe400078efcff */
[----:B------:R-:W-:-:S05]  /*67b0*/  LOP3.LUT R46, R75, 0xff, R60, 0xf8, !PT ;  /* 0x000000ff4b2e7812 */ /* 0x000fca00078ef83c */
[----:B------:R1:W-:Y:S02]  /*67c0*/  STG.E.64 desc[UR8][R44.64], R46 ;  /* 0x0000002e2c007986 */ /* 0x0003e4000c101b08 */
.L_x_5318:
[----:B------:R-:W-:Y:S05]  /*67d0*/  BSYNC.RECONVERGENT B1 ;  /* 0x0000000000017941 */ /* 0x000fea0003800200 */
.L_x_5317:
[----:B------:R-:W-:Y:S04]  /*67e0*/  BSSY.RECONVERGENT B1, `(.L_x_5319) ;  /* 0x0000005000017945 */ /* 0x000fe80003800200 */
[----:B------:R-:W-:Y:S05]  /*67f0*/  @!P2 BRA `(.L_x_5320) ;  /* 0x00000000000ca947 */ /* 0x000fea0003800000 */
[----:B-----5:R-:W2:Y:S02]  /*6800*/  LDC.64 R40, c[0x0][0x390] ;  /* 0x0000e400ff287b82 */ /* 0x020ea40000000a00 */
[----:B--2---:R-:W-:-:S06]  /*6810*/  IMAD.WIDE.U32 R40, R82, 0x10, R40 ;  /* 0x0000001052287825 */ /* 0x004fcc00078e0028 */
[----:B------:R-:W5:Y:S02]  /*6820*/  LDG.E.128 R40, desc[UR8][R40.64] ;  /* 0x0000000828287981 */ /* 0x000f64000c1e1d00 */
.L_x_5320:
[----:B------:R-:W-:Y:S05]  /*6830*/  BSYNC.RECONVERGENT B1 ;  /* 0x0000000000017941 */ /* 0x000fea0003800200 */
.L_x_5319:
        /* <DEDUP_REMOVED lines=27> */
.L_x_5326:
        /* <DEDUP_REMOVED lines=13> */
.L_x_5328:
[----:B------:R-:W-:Y:S05]  /*6ac0*/  BSYNC.RECONVERGENT B3 ;  /* 0x0000000000037941 */ /* 0x000fea0003800200 */
.L_x_5327:
        /* <DEDUP_REMOVED lines=43> */
.L_x_5325:
[----:B------:R-:W-:Y:S05]  /*6d80*/  BSYNC.RECONVERGENT B2 ;  /* 0x0000000000027941 */ /* 0x000fea0003800200 */
.L_x_5324:
        /* <DEDUP_REMOVED lines=11> */
.L_x_5323:
[----:B------:R-:W-:Y:S05]  /*6e40*/  BSYNC.RECONVERGENT B1 ;  /* 0x0000000000017941 */ /* 0x000fea0003800200 */
.L_x_5322:
        /* <DEDUP_REMOVED lines=22> */
.L_x_5333:
        /* <DEDUP_REMOVED lines=13> */
.L_x_5335:
[----:B------:R-:W-:Y:S05]  /*7080*/  BSYNC.RECONVERGENT B3 ;  /* 0x0000000000037941 */ /* 0x000fea0003800200 */
.L_x_5334:
        /* <DEDUP_REMOVED lines=42> */
[----:B------:R-:W-:-:S07]  /*7330*/  MOV R80, R72 ;  /* 0x0000004800507202 */ /* 0x000fce0000000f00 */
.L_x_5332:
[----:B------:R-:W-:Y:S05]  /*7340*/  BSYNC.RECONVERGENT B2 ;  /* 0x0000000000027941 */ /* 0x000fea0003800200 */
.L_x_5331:
        /* <DEDUP_REMOVED lines=11> */
.L_x_5330:
[----:B------:R-:W-:Y:S05]  /*7400*/  BSYNC.RECONVERGENT B1 ;  /* 0x0000000000017941 */ /* 0x000fea0003800200 */
.L_x_5329:
        /* <DEDUP_REMOVED lines=22> */
.L_x_5340:
        /* <DEDUP_REMOVED lines=13> */
.L_x_5342:
[----:B------:R-:W-:Y:S05]  /*7640*/  BSYNC.RECONVERGENT B3 ;  /* 0x0000000000037941 */ /* 0x000fea0003800200 */
.L_x_5341:
        /* <DEDUP_REMOVED lines=40> */
[----:B------:R-:W-:Y:S01]  /*78d0*/  MOV R68, R76 ;  /* 0x0000004c00447202 */ /* 0x000fe20000000f00 */
[----:B------:R-:W-:Y:S01]  /*78e0*/  IMAD.MOV.U32 R44, RZ, RZ, R72 ;  /* 0x000000ffff2c7224 */ /* 0x000fe200078e0048 */
[----:B------:R-:W-:-:S07]  /*78f0*/  LOP3.LUT R67, R74, UR32, R73, 0x96, !PT ;  /* 0x000000204a437c12 */ /* 0x000fce000f8e9649 */
.L_x_5339:
[----:B------:R-:W-:Y:S05]  /*7900*/  BSYNC.RECONVERGENT B2 ;  /* 0x0000000000027941 */ /* 0x000fea0003800200 */
.L_x_5338:
        /* <DEDUP_REMOVED lines=11> */
.L_x_5337:
[----:B------:R-:W-:Y:S05]  /*79c0*/  BSYNC.RECONVERGENT B1 ;  /* 0x0000000000017941 */ /* 0x000fea0003800200 */
.L_x_5336:
        /* <DEDUP_REMOVED lines=22> */
.L_x_5347:
        /* <DEDUP_REMOVED lines=13> */
.L_x_5349:
[----:B------:R-:W-:Y:S05]  /*7c00*/  BSYNC.RECONVERGENT B3 ;  /* 0x0000000000037941 */ /* 0x000fea0003800200 */
.L_x_5348:
        /* <DEDUP_REMOVED lines=43> */
.L_x_5346:
[----:B------:R-:W-:Y:S05]  /*7ec0*/  BSYNC.RECONVERGENT B2 ;  /* 0x0000000000027941 */ /* 0x000fea0003800200 */
.L_x_5345:
        /* <DEDUP_REMOVED lines=11> */
.L_x_5344:
[----:B------:R-:W-:Y:S05]  /*7f80*/  BSYNC.RECONVERGENT B1 ;  /* 0x0000000000017941 */ /* 0x000fea0003800200 */
.L_x_5343:
        /* <DEDUP_REMOVED lines=22> */
.L_x_5354:
        /* <DEDUP_REMOVED lines=13> */
.L_x_5356:
[----:B------:R-:W-:Y:S05]  /*81c0*/  BSYNC.RECONVERGENT B3 ;  /* 0x0000000000037941 */ /* 0x000fea0003800200 */
.L_x_5355:
        /* <DEDUP_REMOVED lines=43> */
.L_x_5353:
[----:B------:R-:W-:Y:S05]  /*8480*/  BSYNC.RECONVERGENT B2 ;  /* 0x0000000000027941 */ /* 0x000fea0003800200 */
.L_x_5352:
        /* <DEDUP_REMOVED lines=11> */
.L_x_5351:
[----:B------:R-:W-:Y:S05]  /*8540*/  BSYNC.RECONVERGENT B1 ;  /* 0x0000000000017941 */ /* 0x000fea0003800200 */
.L_x_5350:
        /* <DEDUP_REMOVED lines=22> */
.L_x_5361:
        /* <DEDUP_REMOVED lines=13> */
.L_x_5363:
[----:B------:R-:W-:Y:S05]  /*8780*/  BSYNC.RECONVERGENT B3 ;  /* 0x0000000000037941 */ /* 0x000fea0003800200 */
.L_x_5362:
        /* <DEDUP_REMOVED lines=42> */
.L_x_5360:
[----:B------:R-:W-:Y:S05]  /*8a30*/  BSYNC.RECONVERGENT B2 ;  /* 0x0000000000027941 */ /* 0x000fea0003800200 */
.L_x_5359:
        /* <DEDUP_REMOVED lines=11> */
.L_x_5358:
[----:B------:R-:W-:Y:S05]  /*8af0*/  BSYNC.RECONVERGENT B1 ;  /* 0x0000000000017941 */ /* 0x000fea0003800200 */
.L_x_5357:
        /* <DEDUP_REMOVED lines=22> */
.L_x_5368:
        /* <DEDUP_REMOVED lines=13> */
.L_x_5370:
[----:B------:R-:W-:Y:S05]  /*8d30*/  BSYNC.RECONVERGENT B3 ;  /* 0x0000000000037941 */ /* 0x000fea0003800200 */
.L_x_5369:
        /* <DEDUP_REMOVED lines=43> */
.L_x_5367:
[----:B------:R-:W-:Y:S05]  /*8ff0*/  BSYNC.RECONVERGENT B2 ;  /* 0x0000000000027941 */ /* 0x000fea0003800200 */
.L_x_5366:
        /* <DEDUP_REMOVED lines=11> */
.L_x_5365:
[----:B------:R-:W-:Y:S05]  /*90b0*/  BSYNC.RECONVERGENT B1 ;  /* 0x0000000000017941 */ /* 0x000fea0003800200 */
.L_x_5364:
        /* <DEDUP_REMOVED lines=22> */
.L_x_5375:
        /* <DEDUP_REMOVED lines=13> */
.L_x_5377:
[----:B------:R-:W-:Y:S05]  /*92f0*/  BSYNC.RECONVERGENT B3 ;  /* 0x0000000000037941 */ /* 0x000fea0003800200 */
.L_x_5376:
        /* <DEDUP_REMOVED lines=41> */
[----:B------:R-:W-:-:S07]  /*9590*/  MOV R94, R44 ;  /* 0x0000002c005e7202 */ /* 0x000fce0000000f00 */
.L_x_5374:
[----:B------:R-:W-:Y:S05]  /*95a0*/  BSYNC.RECONVERGENT B2 ;  /* 0x0000000000027941 */ /* 0x000fea0003800200 */
.L_x_5373:
        /* <DEDUP_REMOVED lines=11> */
.L_x_5372:
[----:B------:R-:W-:Y:S05]  /*9660*/  BSYNC.RECONVERGENT B1 ;  /* 0x0000000000017941 */ /* 0x000fea0003800200 */
.L_x_5371:
[----:B------:R-:W-:Y:S02]  /*9670*/  F2FP.F16.F32.PACK_AB R47, RZ, R76 ;  /* 0x0000004cff2f723e */ /* 0x000fe400000000ff */
[----:B------:R-:W-:Y:S02]  /*9680*/  PRMT R46, R89, 0x5410, R91 ;  /* 0x00005410592e7816 */ /* 0x000fe4000000005b */
[----:B------:R-:W-:Y:S02]  /*9690*/  PRMT R45, R86, 0x5410, R88 ;  /* 0x00005410562d7816 */ /* 0x000fe40000000058 */
[----:B------:R-:W-:Y:S02]  /*96a0*/  PRMT R44, R84, 0x5410, R85 ;  /* 0x00005410542c7816 */ /* 0x000fe40000000055 */
[----:B------:R-:W-:Y:S01]  /*96b0*/  PRMT R47, R87, 0x5410, R47 ;  /* 0x00005410572f7816 */ /* 0x000fe2000000002f */
[----:B------:R-:W-:Y:S06]  /*96c0*/  BRA `(.L_x_5378) ;  /* 0x0000002800d87947 */ /* 0x000fec0003800000 */
.L_x_5321:
[----:B------:R-:W-:Y:S01]  /*96d0*/  BSSY.RECONVERGENT B1, `(.L_x_5379) ;  /* 0x0000057000017945 */ /* 0x000fe20003800200 */
[----:B0-----:R-:W-:Y:S01]  /*96e0*/  MOV R71, RZ ;  /* 0x000000ff00477202 */ /* 0x001fe20000000f00 */
[----:B------:R-:W-:Y:S01]  /*96f0*/  IMAD.MOV.U32 R94, RZ, RZ, R80 ;  /* 0x000000ffff5e7224 */ /* 0x000fe200078e0050 */
[----:B-1----:R-:W-:Y:S01]  /*9700*/  MOV R44, R79 ;  /* 0x0000004f002c7202 */ /* 0x002fe20000000f00 */
        /* <DEDUP_REMOVED lines=17> */
.L_x_5383:
        /* <DEDUP_REMOVED lines=13> */
.L_x_5385:
[----:B------:R-:W-:Y:S05]  /*98f0*/  BSYNC.RECONVERGENT B3 ;  /* 0x0000000000037941 */ /* 0x000fea0003800200 */
.L_x_5384:
        /* <DEDUP_REMOVED lines=36> */
[----:B------:R-:W-:-:S04]  /*9b40*/  IMAD.WIDE.U32 R46, R47, -0x326172a9, RZ ;  /* 0xcd9e8d572f2e7825 */ /* 0x000fc800078e00ff */
[----:B------:R-:W-:Y:S01]  /*9b50*/  IMAD.WIDE.U32 R94, R94, -0x2daee0ad, RZ ;  /* 0xd2511f535e5e7825 */ /* 0x000fe200078e00ff */
[----:B------:R-:W-:-:S03]  /*9b60*/  LOP3.LUT R0, R70, UR31, R47, 0x96, !PT ;  /* 0x0000001f46007c12 */ /* 0x000fc6000f8e962f */
[----:B------:R-:W-:Y:S01]  /*9b70*/  IMAD.MOV.U32 R68, RZ, RZ, R46 ;  /* 0x000000ffff447224 */ /* 0x000fe200078e002e */
[----:B------:R-:W-:Y:S01]  /*9b80*/  LOP3.LUT R67, R44, UR32, R95, 0x96, !PT ;  /* 0x000000202c437c12 */ /* 0x000fe2000f8e965f */
[----:B------:R-:W-:-:S07]  /*9b90*/  IMAD.MOV.U32 R44, RZ, RZ, RZ ;  /* 0x000000ffff2c7224 */ /* 0x000fce00078e00ff */
.L_x_5382:
[----:B------:R-:W-:Y:S05]  /*9ba0*/  BSYNC.RECONVERGENT B2 ;  /* 0x0000000000027941 */ /* 0x000fea0003800200 */
.L_x_5381:
        /* <DEDUP_REMOVED lines=9> */
.L_x_5380:
[----:B------:R-:W-:Y:S05]  /*9c40*/  BSYNC.RECONVERGENT B1 ;  /* 0x0000000000017941 */ /* 0x000fea0003800200 */
.L_x_5379:
        /* <DEDUP_REMOVED lines=18> */
.L_x_5390:
        /* <DEDUP_REMOVED lines=13> */
.L_x_5392:
[----:B------:R-:W-:Y:S05]  /*9e40*/  BSYNC.RECONVERGENT B3 ;  /* 0x0000000000037941 */ /* 0x000fea0003800200 */
.L_x_5391:
        /* <DEDUP_REMOVED lines=43> */
.L_x_5389:
[----:B------:R-:W-:Y:S05]  /*a100*/  BSYNC.RECONVERGENT B2 ;  /* 0x0000000000027941 */ /* 0x000fea0003800200 */
.L_x_5388:
        /* <DEDUP_REMOVED lines=9> */
.L_x_5387:
[----:B------:R-:W-:Y:S05]  /*a1a0*/  BSYNC.RECONVERGENT B1 ;  /* 0x0000000000017941 */ /* 0x000fea0003800200 */
.L_x_5386:
        /* <DEDUP_REMOVED lines=18> */
.L_x_5397:
        /* <DEDUP_REMOVED lines=13> */
.L_x_5399:
[----:B------:R-:W-:Y:S05]  /*a3a0*/  BSYNC.RECONVERGENT B3 ;  /* 0x0000000000037941 */ /* 0x000fea0003800200 */
.L_x_5398:
        /* <DEDUP_REMOVED lines=43> */
.L_x_5396:
[----:B------:R-:W-:Y:S05]  /*a660*/  BSYNC.RECONVERGENT B2 ;  /* 0x0000000000027941 */ /* 0x000fea0003800200 */
.L_x_5395:
        /* <DEDUP_REMOVED lines=9> */
.L_x_5394:
[----:B------:R-:W-:Y:S05]  /*a700*/  BSYNC.RECONVERGENT B1 ;  /* 0x0000000000017941 */ /* 0x000fea0003800200 */
.L_x_5393:
        /* <DEDUP_REMOVED lines=18> */
.L_x_5404:
        /* <DEDUP_REMOVED lines=13> */
.L_x_5406:
[----:B------:R-:W-:Y:S05]  /*a900*/  BSYNC.RECONVERGENT B3 ;  /* 0x0000000000037941 */ /* 0x000fea0003800200 */
.L_x_5405:
        /* <DEDUP_REMOVED lines=43> */
.L_x_5403:
[----:B------:R-:W-:Y:S05]  /*abc0*/  BSYNC.RECONVERGENT B2 ;  /* 0x0000000000027941 */ /* 0x000fea0003800200 */
.L_x_5402:
        /* <DEDUP_REMOVED lines=9> */
.L_x_5401:
[----:B------:R-:W-:Y:S05]  /*ac60*/  BSYNC.RECONVERGENT B1 ;  /* 0x0000000000017941 */ /* 0x000fea0003800200 */
.L_x_5400:
        /* <DEDUP_REMOVED lines=18> */
.L_x_5411:
        /* <DEDUP_REMOVED lines=13> */
.L_x_5413:
[----:B------:R-:W-:Y:S05]  /*ae60*/  BSYNC.RECONVERGENT B3 ;  /* 0x0000000000037941 */ /* 0x000fea0003800200 */
.L_x_5412:
        /* <DEDUP_REMOVED lines=43> */
.L_x_5410:
[----:B------:R-:W-:Y:S05]  /*b120*/  BSYNC.RECONVERGENT B2 ;  /* 0x0000000000027941 */ /* 0x000fea0003800200 */
.L_x_5409:
        /* <DEDUP_REMOVED lines=9> */
.L_x_5408:
[----:B------:R-:W-:Y:S05]  /*b1c0*/  BSYNC.RECONVERGENT B1 ;  /* 0x0000000000017941 */ /* 0x000fea0003800200 */
.L_x_5407:
        /* <DEDUP_REMOVED lines=18> */
.L_x_5418:
        /* <DEDUP_REMOVED lines=13> */
.L_x_5420:
[----:B------:R-:W-:Y:S05]  /*b3c0*/  BSYNC.RECONVERGENT B3 ;  /* 0x0000000000037941 */ /* 0x000fea0003800200 */
.L_x_5419:
        /* <DEDUP_REMOVED lines=43> */
.L_x_5417:
[----:B------:R-:W-:Y:S05]  /*b680*/  BSYNC.RECONVERGENT B2 ;  /* 0x0000000000027941 */ /* 0x000fea0003800200 */
.L_x_5416:
        /* <DEDUP_REMOVED lines=9> */
.L_x_5415:
[----:B------:R-:W-:Y:S05]  /*b720*/  BSYNC.RECONVERGENT B1 ;  /* 0x0000000000017941 */ /* 0x000fea0003800200 */
.L_x_5414:
        /* <DEDUP_REMOVED lines=18> */
.L_x_5425:
        /* <DEDUP_REMOVED lines=13> */
.L_x_5427:
[----:B------:R-:W-:Y:S05]  /*b920*/  BSYNC.RECONVERGENT B3 ;  /* 0x0000000000037941 */ /* 0x000fea0003800200 */
.L_x_5426:
        /* <DEDUP_REMOVED lines=43> */
.L_x_5424:
[----:B------:R-:W-:Y:S05]  /*bbe0*/  BSYNC.RECONVERGENT B2 ;  /* 0x0000000000027941 */ /* 0x000fea0003800200 */
.L_x_5423:
        /* <DEDUP_REMOVED lines=9> */
.L_x_5422:
[----:B------:R-:W-:Y:S05]  /*bc80*/  BSYNC.RECONVERGENT B1 ;  /* 0x0000000000017941 */ /* 0x000fea0003800200 */
.L_x_5421:
        /* <DEDUP_REMOVED lines=18> */
.L_x_5432:
        /* <DEDUP_REMOVED lines=13> */
.L_x_5434:
[----:B------:R-:W-:Y:S05]  /*be80*/  BSYNC.RECONVERGENT B3 ;  /* 0x0000000000037941 */ /* 0x000fea0003800200 */
.L_x_5433:
        /* <DEDUP_REMOVED lines=41> */
[----:B------:R-:W-:-:S07]  /*c120*/  IMAD.MOV.U32 R94, RZ, RZ, R44 ;  /* 0x000000ffff5e7224 */ /* 0x000fce00078e002c */
.L_x_5431:
[----:B------:R-:W-:Y:S05]  /*c130*/  BSYNC.RECONVERGENT B2 ;  /* 0x0000000000027941 */ /* 0x000fea0003800200 */
.L_x_5430:
        /* <DEDUP_REMOVED lines=9> */
.L_x_5429:
[----:B------:R-:W-:Y:S05]  /*c1d0*/  BSYNC.RECONVERGENT B1 ;  /* 0x0000000000017941 */ /* 0x000fea0003800200 */
.L_x_5428:
[----:B------:R-:W-:Y:S02]  /*c1e0*/  F2FP.F16.F32.PACK_AB R47, RZ, R76 ;  /* 0x0000004cff2f723e */ /* 0x000fe400000000ff */
[----:B------:R-:W-:Y:S02]  /*c1f0*/  PRMT R46, R88, 0x5410, R87 ;  /* 0x00005410582e7816 */ /* 0x000fe40000000057 */
[----:B------:R-:W-:Y:S02]  /*c200*/  PRMT R45, R86, 0x5410, R85 ;  /* 0x00005410562d7816 */ /* 0x000fe40000000055 */
[----:B------:R-:W-:Y:S02]  /*c210*/  PRMT R44, R84, 0x5410, R81 ;  /* 0x00005410542c7816 */ /* 0x000fe40000000051 */
[----:B------:R-:W-:-:S07]  /*c220*/  PRMT R47, R80, 0x5410, R47 ;  /* 0x00005410502f7816 */ /* 0x000fce000000002f */
.L_x_5378:
        /* <DEDUP_REMOVED lines=25> */
.L_x_5436:
[----:B------:R-:W-:Y:S05]  /*c3c0*/  BSYNC.RECONVERGENT B1 ;  /* 0x0000000000017941 */ /* 0x000fea0003800200 */
.L_x_5435:
[----:B------:R-:W-:Y:S04]  /*c3d0*/  BSSY.RECONVERGENT B1, `(.L_x_5437) ;  /* 0x0000005000017945 */ /* 0x000fe80003800200 */
[----:B------:R-:W-:Y:S05]  /*c3e0*/  @!P2 BRA `(.L_x_5438) ;  /* 0x00000000000ca947 */ /* 0x000fea0003800000 */
[----:B-----5:R-:W2:Y:S02]  /*c3f0*/  LDC.64 R40, c[0x0][0x390] ;  /* 0x0000e400ff287b82 */ /* 0x020ea40000000a00 */
[----:B--2---:R-:W-:-:S06]  /*c400*/  IMAD.WIDE.U32 R40, R91, 0x10, R40 ;  /* 0x000000105b287825 */ /* 0x004fcc00078e0028 */
[----:B------:R-:W5:Y:S02]  /*c410*/  LDG.E.128 R40, desc[UR8][R40.64] ;  /* 0x0000000828287981 */ /* 0x000f64000c1e1d00 */
.L_x_5438:
[----:B------:R-:W-:Y:S05]  /*c420*/  BSYNC.RECONVERGENT B1 ;  /* 0x0000000000017941 */ /* 0x000fea0003800200 */
.L_x_5437:
        /* <DEDUP_REMOVED lines=27> */
.L_x_5444:
        /* <DEDUP_REMOVED lines=13> */
.L_x_5446:
[----:B------:R-:W-:Y:S05]  /*c6b0*/  BSYNC.RECONVERGENT B3 ;  /* 0x0000000000037941 */ /* 0x000fea0003800200 */
.L_x_5445:
        /* <DEDUP_REMOVED lines=42> */
.L_x_5443:
[----:B------:R-:W-:Y:S05]  /*c960*/  BSYNC.RECONVERGENT B2 ;  /* 0x0000000000027941 */ /* 0x000fea0003800200 */
.L_x_5442:
        /* <DEDUP_REMOVED lines=11> */
.L_x_5441:
[----:B------:R-:W-:Y:S05]  /*ca20*/  BSYNC.RECONVERGENT B1 ;  /* 0x0000000000017941 */ /* 0x000fea0003800200 */
.L_x_5440:
        /* <DEDUP_REMOVED lines=22> */
.L_x_5451:
        /* <DEDUP_REMOVED lines=13> */
.L_x_5453:
[----:B------:R-:W-:Y:S05]  /*cc60*/  BSYNC.RECONVERGENT B3 ;  /* 0x0000000000037941 */ /* 0x000fea0003800200 */
.L_x_5452:
        /* <DEDUP_REMOVED lines=42> */
.L_x_5450:
[----:B------:R-:W-:Y:S05]  /*cf10*/  BSYNC.RECONVERGENT B2 ;  /* 0x0000000000027941 */ /* 0x000fea0003800200 */
.L_x_5449:
        /* <DEDUP_REMOVED lines=11> */
.L_x_5448:
[----:B------:R-:W-:Y:S05]  /*cfd0*/  BSYNC.RECONVERGENT B1 ;  /* 0x0000000000017941 */ /* 0x000fea0003800200 */
.L_x_5447:
        /* <DEDUP_REMOVED lines=22> */
.L_x_5458:
        /* <DEDUP_REMOVED lines=13> */
.L_x_5460:
[----:B------:R-:W-:Y:S05]  /*d210*/  BSYNC.RECONVERGENT B3 ;  /* 0x0000000000037941 */ /* 0x000fea0003800200 */
.L_x_5459:
        /* <DEDUP_REMOVED lines=43> */
.L_x_5457:
[----:B------:R-:W-:Y:S05]  /*d4d0*/  BSYNC.RECONVERGENT B2 ;  /* 0x0000000000027941 */ /* 0x000fea0003800200 */
.L_x_5456:
        /* <DEDUP_REMOVED lines=11> */
.L_x_5455:
[----:B------:R-:W-:Y:S05]  /*d590*/  BSYNC.RECONVERGENT B1 ;  /* 0x0000000000017941 */ /* 0x000fea0003800200 */
.L_x_5454:
        /* <DEDUP_REMOVED lines=22> */
.L_x_5465:
        /* <DEDUP_REMOVED lines=13> */
.L_x_5467:
[----:B------:R-:W-:Y:S05]  /*d7d0*/  BSYNC.RECONVERGENT B3 ;  /* 0x0000000000037941 */ /* 0x000fea0003800200 */
.L_x_5466:
        /* <DEDUP_REMOVED lines=41> */
[----:B------:R-:W-:-:S07]  /*da70*/  LOP3.LUT R67, R78, UR32, R89, 0x96, !PT ;  /* 0x000000204e437c12 */ /* 0x000fce000f8e9659 */
.L_x_5464:
[----:B------:R-:W-:Y:S05]  /*da80*/  BSYNC.RECONVERGENT B2 ;  /* 0x0000000000027941 */ /* 0x000fea0003800200 */
.L_x_5463:
        /* <DEDUP_REMOVED lines=11> */
.L_x_5462:
[----:B------:R-:W-:Y:S05]  /*db40*/  BSYNC.RECONVERGENT B1 ;  /* 0x0000000000017941 */ /* 0x000fea0003800200 */
.L_x_5461:
        /* <DEDUP_REMOVED lines=22> */
.L_x_5472:
        /* <DEDUP_REMOVED lines=13> */
.L_x_5474:
[----:B------:R-:W-:Y:S05]  /*dd80*/  BSYNC.RECONVERGENT B3 ;  /* 0x0000000000037941 */ /* 0x000fea0003800200 */
.L_x_5473:
        /* <DEDUP_REMOVED lines=43> */
.L_x_5471:
[----:B------:R-:W-:Y:S05]  /*e040*/  BSYNC.RECONVERGENT B2 ;  /* 0x0000000000027941 */ /* 0x000fea0003800200 */
.L_x_5470:
        /* <DEDUP_REMOVED lines=11> */
.L_x_5469:
[----:B------:R-:W-:Y:S05]  /*e100*/  BSYNC.RECONVERGENT B1 ;  /* 0x0000000000017941 */ /* 0x000fea0003800200 */
.L_x_5468:
        /* <DEDUP_REMOVED lines=22> */
.L_x_5479:
        /* <DEDUP_REMOVED lines=13> */
.L_x_5481:
[----:B------:R-:W-:Y:S05]  /*e340*/  BSYNC.RECONVERGENT B3 ;  /* 0x0000000000037941 */ /* 0x000fea0003800200 */
.L_x_5480:
        /* <DEDUP_REMOVED lines=42> */
.L_x_5478:
[----:B------:R-:W-:Y:S05]  /*e5f0*/  BSYNC.RECONVERGENT B2 ;  /* 0x0000000000027941 */ /* 0x000fea0003800200 */
.L_x_5477:
        /* <DEDUP_REMOVED lines=11> */
.L_x_5476:
[----:B------:R-:W-:Y:S05]  /*e6b0*/  BSYNC.RECONVERGENT B1 ;  /* 0x0000000000017941 */ /* 0x000fea0003800200 */
.L_x_5475:
        /* <DEDUP_REMOVED lines=22> */
.L_x_5486:
        /* <DEDUP_REMOVED lines=13> */
.L_x_5488:
[----:B------:R-:W-:Y:S05]  /*e8f0*/  BSYNC.RECONVERGENT B3 ;  /* 0x0000000000037941 */ /* 0x000fea0003800200 */
.L_x_5487:
        /* <DEDUP_REMOVED lines=42> */
.L_x_5485:
[----:B------:R-:W-:Y:S05]  /*eba0*/  BSYNC.RECONVERGENT B2 ;  /* 0x0000000000027941 */ /* 0x000fea0003800200 */
.L_x_5484:
        /* <DEDUP_REMOVED lines=11> */
.L_x_5483:
[----:B------:R-:W-:Y:S05]  /*ec60*/  BSYNC.RECONVERGENT B1 ;  /* 0x0000000000017941 */ /* 0x000fea0003800200 */
.L_x_5482:
        /* <DEDUP_REMOVED lines=22> */
.L_x_5493:
        /* <DEDUP_REMOVED lines=13> */
.L_x_5495:
[----:B------:R-:W-:Y:S05]  /*eea0*/  BSYNC.RECONVERGENT B3 ;  /* 0x0000000000037941 */ /* 0x000fea0003800200 */
.L_x_5494:
        /* <DEDUP_REMOVED lines=42> */
.L_x_5492:
[----:B------:R-:W-:Y:S05]  /*f150*/  BSYNC.RECONVERGENT B2 ;  /* 0x0000000000027941 */ /* 0x000fea0003800200 */
.L_x_5491:
        /* <DEDUP_REMOVED lines=11> */
.L_x_5490:
[----:B------:R-:W-:Y:S05]  /*f210*/  BSYNC.RECONVERGENT B1 ;  /* 0x0000000000017941 */ /* 0x000fea0003800200 */
.L_x_5489:
[----:B------:R-:W-:Y:S02]  /*f220*/  F2FP.F16.F32.PACK_AB R47, RZ, R88 ;  /* 0x00000058ff2f723e */ /* 0x000fe400000000ff */
[----:B------:R-:W-:Y:S02]  /*f230*/  PRMT R46, R100, 0x5410, R46 ;  /* 0x00005410642e7816 */ /* 0x000fe4000000002e */
[----:B------:R-:W-:Y:S02]  /*f240*/  PRMT R45, R97, 0x5410, R99 ;  /* 0x00005410612d7816 */ /* 0x000fe40000000063 */
[----:B------:R-:W-:Y:S02]  /*f250*/  PRMT R44, R94, 0x5410, R96 ;  /* 0x000054105e2c7816 */ /* 0x000fe40000000060 */
[----:B------:R-:W-:Y:S01]  /*f260*/  PRMT R47, R98, 0x5410, R47 ;  /* 0x00005410622f7816 */ /* 0x000fe2000000002f */
[----:B------:R-:W-:Y:S06]  /*f270*/  BRA `(.L_x_5496) ;  /* 0x0000002800d87947 */ /* 0x000fec0003800000 */
.L_x_5439:
        /* <DEDUP_REMOVED lines=21> */
.L_x_5501:
        /* <DEDUP_REMOVED lines=13> */
.L_x_5503:
[----:B------:R-:W-:Y:S05]  /*f4a0*/  BSYNC.RECONVERGENT B3 ;  /* 0x0000000000037941 */ /* 0x000fea0003800200 */
.L_x_5502:
        /* <DEDUP_REMOVED lines=41> */
[----:B------:R-:W-:-:S07]  /*f740*/  HFMA2 R44, -RZ, RZ, 0, 0 ;  /* 0x00000000ff2c7431 */ /* 0x000fce00000001ff */
.L_x_5500:
[----:B------:R-:W-:Y:S05]  /*f750*/  BSYNC.RECONVERGENT B2 ;  /* 0x0000000000027941 */ /* 0x000fea0003800200 */
.L_x_5499:
        /* <DEDUP_REMOVED lines=9> */
.L_x_5498:
[----:B------:R-:W-:Y:S05]  /*f7f0*/  BSYNC.RECONVERGENT B1 ;  /* 0x0000000000017941 */ /* 0x000fea0003800200 */
.L_x_5497:
        /* <DEDUP_REMOVED lines=18> */
.L_x_5508:
        /* <DEDUP_REMOVED lines=13> */
.L_x_5510:
[----:B------:R-:W-:Y:S05]  /*f9f0*/  BSYNC.RECONVERGENT B3 ;  /* 0x0000000000037941 */ /* 0x000fea0003800200 */
.L_x_5509:
        /* <DEDUP_REMOVED lines=43> */
.L_x_5507:
[----:B------:R-:W-:Y:S05]  /*fcb0*/  BSYNC.RECONVERGENT B2 ;  /* 0x0000000000027941 */ /* 0x000fea0003800200 */
.L_x_5506:
        /* <DEDUP_REMOVED lines=9> */
.L_x_5505:
[----:B------:R-:W-:Y:S05]  /*fd50*/  BSYNC.RECONVERGENT B1 ;  /* 0x0000000000017941 */ /* 0x000fea0003800200 */
.L_x_5504:
        /* <DEDUP_REMOVED lines=18> */
.L_x_5515:
        /* <DEDUP_REMOVED lines=13> */
.L_x_5517:
[----:B------:R-:W-:Y:S05]  /*ff50*/  BSYNC.RECONVERGENT B3 ;  /* 0x0000000000037941 */ /* 0x000fea0003800200 */
.L_x_5516:
        /* <DEDUP_REMOVED lines=42> */
[----:B------:R-:W-:-:S07]  /*10200*/  HFMA2 R44, -RZ, RZ, 0, 0 ;  /* 0x00000000ff2c7431 */ /* 0x000fce00000001ff */
.L_x_5514:
[----:B------:R-:W-:Y:S05]  /*10210*/  BSYNC.RECONVERGENT B2 ;  /* 0x0000000000027941 */ /* 0x000fea0003800200 */
.L_x_5513:
        /* <DEDUP_REMOVED lines=9> */
.L_x_5512:
[----:B------:R-:W-:Y:S05]  /*102b0*/  BSYNC.RECONVERGENT B1 ;  /* 0x0000000000017941 */ /* 0x000fea0003800200 */
.L_x_5511:
        /* <DEDUP_REMOVED lines=18> */
.L_x_5522:
        /* <DEDUP_REMOVED lines=13> */
.L_x_5524:
[----:B------:R-:W-:Y:S05]  /*104b0*/  BSYNC.RECONVERGENT B3 ;  /* 0x0000000000037941 */ /* 0x000fea0003800200 */
.L_x_5523:
        /* <DEDUP_REMOVED lines=43> */
.L_x_5521:
[----:B------:R-:W-:Y:S05]  /*10770*/  BSYNC.RECONVERGENT B2 ;  /* 0x0000000000027941 */ /* 0x000fea0003800200 */
.L_x_5520:
        /* <DEDUP_REMOVED lines=9> */
.L_x_5519:
[----:B------:R-:W-:Y:S05]  /*10810*/  BSYNC.RECONVERGENT B1 ;  /* 0x0000000000017941 */ /* 0x000fea0003800200 */
.L_x_5518:
        /* <DEDUP_REMOVED lines=18> */
.L_x_5529:
        /* <DEDUP_REMOVED lines=13> */
.L_x_5531:
[----:B------:R-:W-:Y:S05]  /*10a10*/  BSYNC.RECONVERGENT B3 ;  /* 0x0000000000037941 */ /* 0x000fea0003800200 */
.L_x_5530:
        /* <DEDUP_REMOVED lines=43> */
.L_x_5528:
[----:B------:R-:W-:Y:S05]  /*10cd0*/  BSYNC.RECONVERGENT B2 ;  /* 0x0000000000027941 */ /* 0x000fea0003800200 */
.L_x_5527:
        /* <DEDUP_REMOVED lines=9> */
.L_x_5526:
[----:B------:R-:W-:Y:S05]  /*10d70*/  BSYNC.RECONVERGENT B1 ;  /* 0x0000000000017941 */ /* 0x000fea0003800200 */
.L_x_5525:
        /* <DEDUP_REMOVED lines=18> */
.L_x_5536:
        /* <DEDUP_REMOVED lines=13> */
.L_x_5538:
[----:B------:R-:W-:Y:S05]  /*10f70*/  BSYNC.RECONVERGENT B3 ;  /* 0x0000000000037941 */ /* 0x000fea0003800200 */
.L_x_5537:
        /* <DEDUP_REMOVED lines=43> */
.L_x_5535:
[----:B------:R-:W-:Y:S05]  /*11230*/  BSYNC.RECONVERGENT B2 ;  /* 0x0000000000027941 */ /* 0x000fea0003800200 */
.L_x_5534:
        /* <DEDUP_REMOVED lines=9> */
.L_x_5533:
[----:B------:R-:W-:Y:S05]  /*112d0*/  BSYNC.RECONVERGENT B1 ;  /* 0x0000000000017941 */ /* 0x000fea0003800200 */
.L_x_5532:
        /* <DEDUP_REMOVED lines=18> */
.L_x_5543:
        /* <DEDUP_REMOVED lines=13> */
.L_x_5545:
[----:B------:R-:W-:Y:S05]  /*114d0*/  BSYNC.RECONVERGENT B3 ;  /* 0x0000000000037941 */ /* 0x000fea0003800200 */
.L_x_5544:
        /* <DEDUP_REMOVED lines=43> */
.L_x_5542:
[----:B------:R-:W-:Y:S05]  /*11790*/  BSYNC.RECONVERGENT B2 ;  /* 0x0000000000027941 */ /* 0x000fea0003800200 */
.L_x_5541:
        /* <DEDUP_REMOVED lines=9> */
.L_x_5540:
[----:B------:R-:W-:Y:S05]  /*11830*/  BSYNC.RECONVERGENT B1 ;  /* 0x0000000000017941 */ /* 0x000fea0003800200 */
.L_x_5539:
        /* <DEDUP_REMOVED lines=18> */
.L_x_5550:
        /* <DEDUP_REMOVED lines=13> */
.L_x_5552:
[----:B------:R-:W-:Y:S05]  /*11a30*/  BSYNC.RECONVERGENT B3 ;  /* 0x0000000000037941 */ /* 0x000fea0003800200 */
.L_x_5551:
        /* <DEDUP_REMOVED lines=42> */
.L_x_5549:
[----:B------:R-:W-:Y:S05]  /*11ce0*/  BSYNC.RECONVERGENT B2 ;  /* 0x0000000000027941 */ /* 0x000fea0003800200 */
.L_x_5548:
        /* <DEDUP_REMOVED lines=9> */
.L_x_5547:
[----:B------:R-:W-:Y:S05]  /*11d80*/  BSYNC.RECONVERGENT B1 ;  /* 0x0000000000017941 */ /* 0x000fea0003800200 */
.L_x_5546:
[----:B------:R-:W-:Y:S02]  /*11d90*/  F2FP.F16.F32.PACK_AB R47, RZ, R88 ;  /* 0x00000058ff2f723e */ /* 0x000fe400000000ff */
[----:B------:R-:W-:Y:S02]  /*11da0*/  PRMT R46, R99, 0x5410, R100 ;  /* 0x00005410632e7816 */ /* 0x000fe40000000064 */
[----:B------:R-:W-:Y:S02]  /*11db0*/  PRMT R45, R97, 0x5410, R98 ;  /* 0x00005410612d7816 */ /* 0x000fe40000000062 */
[----:B------:R-:W-:Y:S02]  /*11dc0*/  PRMT R44, R96, 0x5410, R94 ;  /* 0x00005410602c7816 */ /* 0x000fe4000000005e */
[----:B------:R-:W-:-:S07]  /*11dd0*/  PRMT R47, R81, 0x5410, R47 ;  /* 0x00005410512f7816 */ /* 0x000fce000000002f */
.L_x_5496:
[----:B------:R-:W-:Y:S01]  /*11de0*/  IMAD.WIDE.U32 R78, R95, 0x10, R52 ;  /* 0x000000105f4e7825 */ /* 0x000fe200078e0034 */
[----:B------:R-:W-:Y:S03]  /*11df0*/  BSSY.RECONVERGENT B1, `(.L_x_5553) ;  /* 0x0000018000017945 */ /* 0x000fe60003800200 */
[----:B------:R-:W-:Y:S01]  /*11e00*/  VIADD R92, R92, 0x60 ;  /* 0x000000605c5c7836 */ /* 0x000fe20000000000 */
        /* <DEDUP_REMOVED lines=22> */
.L_x_5554:
[----:B------:R-:W-:Y:S05]  /*11f70*/  BSYNC.RECONVERGENT B1 ;  /* 0x0000000000017941 */ /* 0x000fea0003800200 */
.L_x_5553:
[----:B------:R-:W-:Y:S04]  /*11f80*/  BSSY.RECONVERGENT B1, `(.L_x_5555) ;  /* 0x0000005000017945 */ /* 0x000fe80003800200 */
[----:B------:R-:W-:Y:S05]  /*11f90*/  @!P2 BRA `(.L_x_5556) ;  /* 0x00000000000ca947 */ /* 0x000fea0003800000 */
[----:B-----5:R-:W2:Y:S02]  /*11fa0*/  LDC.64 R40, c[0x0][0x390] ;  /* 0x0000e400ff287b82 */ /* 0x020ea40000000a00 */
[----:B--2---:R-:W-:-:S06]  /*11fb0*/  IMAD.WIDE.U32 R40, R92, 0x10, R40 ;  /* 0x000000105c287825 */ /* 0x004fcc00078e0028 */
[----:B------:R-:W5:Y:S02]  /*11fc0*/  LDG.E.128 R40, desc[UR8][R40.64] ;  /* 0x0000000828287981 */ /* 0x000f64000c1e1d00 */
.L_x_5556:
[----:B------:R-:W-:Y:S05]  /*11fd0*/  BSYNC.RECONVERGENT B1 ;  /* 0x0000000000017941 */ /* 0x000fea0003800200 */
.L_x_5555:
        /* <DEDUP_REMOVED lines=27> */
.L_x_5562:
        /* <DEDUP_REMOVED lines=13> */
.L_x_5564:
[----:B------:R-:W-:Y:S05]  /*12260*/  BSYNC.RECONVERGENT B3 ;  /* 0x0000000000037941 */ /* 0x000fea0003800200 */
.L_x_5563:
        /* <DEDUP_REMOVED lines=42> */
.L_x_5561:
[----:B------:R-:W-:Y:S05]  /*12510*/  BSYNC.RECONVERGENT B2 ;  /* 0x0000000000027941 */ /* 0x000fea0003800200 */
.L_x_5560:
        /* <DEDUP_REMOVED lines=11> */
.L_x_5559:
[----:B------:R-:W-:Y:S05]  /*125d0*/  BSYNC.RECONVERGENT B1 ;  /* 0x0000000000017941 */ /* 0x000fea0003800200 */
.L_x_5558:
        /* <DEDUP_REMOVED lines=22> */
.L_x_5569:
        /* <DEDUP_REMOVED lines=13> */
.L_x_5571:
[----:B------:R-:W-:Y:S05]  /*12810*/  BSYNC.RECONVERGENT B3 ;  /* 0x0000000000037941 */ /* 0x000fea0003800200 */
.L_x_5570:
        /* <DEDUP_REMOVED lines=42> */
.L_x_5568:
[----:B------:R-:W-:Y:S05]  /*12ac0*/  BSYNC.RECONVERGENT B2 ;  /* 0x0000000000027941 */ /* 0x000fea0003800200 */
.L_x_5567:
        /* <DEDUP_REMOVED lines=11> */
.L_x_5566:
[----:B------:R-:W-:Y:S05]  /*12b80*/  BSYNC.RECONVERGENT B1 ;  /* 0x0000000000017941 */ /* 0x000fea0003800200 */
.L_x_5565:
        /* <DEDUP_REMOVED lines=22> */
.L_x_5576:
        /* <DEDUP_REMOVED lines=13> */
.L_x_5578:
[----:B------:R-:W-:Y:S05]  /*12dc0*/  BSYNC.RECONVERGENT B3 ;  /* 0x0000000000037941 */ /* 0x000fea0003800200 */
.L_x_5577:
        /* <DEDUP_REMOVED lines=43> */
.L_x_5575:
[----:B------:R-:W-:Y:S05]  /*13080*/  BSYNC.RECONVERGENT B2 ;  /* 0x0000000000027941 */ /* 0x000fea0003800200 */
.L_x_5574:
        /* <DEDUP_REMOVED lines=11> */
.L_x_5573:
[----:B------:R-:W-:Y:S05]  /*13140*/  BSYNC.RECONVERGENT B1 ;  /* 0x0000000000017941 */ /* 0x000fea0003800200 */
.L_x_5572:
        /* <DEDUP_REMOVED lines=22> */
.L_x_5583:
        /* <DEDUP_REMOVED lines=13> */
.L_x_5585:
[----:B------:R-:W-:Y:S05]  /*13380*/  BSYNC.RECONVERGENT B3 ;  /* 0x0000000000037941 */ /* 0x000fea0003800200 */
.L_x_5584:
        /* <DEDUP_REMOVED lines=42> */
.L_x_5582:
[----:B------:R-:W-:Y:S05]  /*13630*/  BSYNC.RECONVERGENT B2 ;  /* 0x0000000000027941 */ /* 0x000fea0003800200 */
.L_x_5581:
        /* <DEDUP_REMOVED lines=11> */
.L_x_5580:
[----:B------:R-:W-:Y:S05]  /*136f0*/  BSYNC.RECONVERGENT B1 ;  /* 0x0000000000017941 */ /* 0x000fea0003800200 */
.L_x_5579:
        /* <DEDUP_REMOVED lines=22> */
.L_x_5590:
        /* <DEDUP_REMOVED lines=13> */
.L_x_5592:
[----:B------:R-:W-:Y:S05]  /*13930*/  BSYNC.RECONVERGENT B3 ;  /* 0x0000000000037941 */ /* 0x000fea0003800200 */
.L_x_5591:
        /* <DEDUP_REMOVED lines=43> */
.L_x_5589:
[----:B------:R-:W-:Y:S05]  /*13bf0*/  BSYNC.RECONVERGENT B2 ;  /* 0x0000000000027941 */ /* 0x000fea0003800200 */
.L_x_5588:
        /* <DEDUP_REMOVED lines=11> */
.L_x_5587:
[----:B------:R-:W-:Y:S05]  /*13cb0*/  BSYNC.RECONVERGENT B1 ;  /* 0x0000000000017941 */ /* 0x000fea0003800200 */
.L_x_5586:
        /* <DEDUP_REMOVED lines=22> */
.L_x_5597:
        /* <DEDUP_REMOVED lines=13> */
.L_x_5599:
[----:B------:R-:W-:Y:S05]  /*13ef0*/  BSYNC.RECONVERGENT B3 ;  /* 0x0000000000037941 */ /* 0x000fea0003800200 */
.L_x_5598:
        /* <DEDUP_REMOVED lines=43> */
.L_x_5596:
[----:B------:R-:W-:Y:S05]  /*141b0*/  BSYNC.RECONVERGENT B2 ;  /* 0x0000000000027941 */ /* 0x000fea0003800200 */
.L_x_5595:
        /* <DEDUP_REMOVED lines=11> */
.L_x_5594:
[----:B------:R-:W-:Y:S05]  /*14270*/  BSYNC.RECONVERGENT B1 ;  /* 0x0000000000017941 */ /* 0x000fea0003800200 */
.L_x_5593:
        /* <DEDUP_REMOVED lines=22> */
.L_x_5604:
        /* <DEDUP_REMOVED lines=13> */
.L_x_5606:
[----:B------:R-:W-:Y:S05]  /*144b0*/  BSYNC.RECONVERGENT B3 ;  /* 0x0000000000037941 */ /* 0x000fea0003800200 */
.L_x_5605:
        /* <DEDUP_REMOVED lines=43> */
.L_x_5603:
[----:B------:R-:W-:Y:S05]  /*14770*/  BSYNC.RECONVERGENT B2 ;  /* 0x0000000000027941 */ /* 0x000fea0003800200 */
.L_x_5602:
        /* <DEDUP_REMOVED lines=11> */
.L_x_5601:
[----:B------:R-:W-:Y:S05]  /*14830*/  BSYNC.RECONVERGENT B1 ;  /* 0x0000000000017941 */ /* 0x000fea0003800200 */
.L_x_5600:
        /* <DEDUP_REMOVED lines=22> */
.L_x_5611:
        /* <DEDUP_REMOVED lines=13> */
.L_x_5613:
[----:B------:R-:W-:Y:S05]  /*14a70*/  BSYNC.RECONVERGENT B3 ;  /* 0x0000000000037941 */ /* 0x000fea0003800200 */
.L_x_5612:
        /* <DEDUP_REMOVED lines=40> */
[----:B------:R-:W-:Y:S01]  /*14d00*/  IMAD.MOV.U32 R45, RZ, RZ, R46 ;  /* 0x000000ffff2d7224 */ /* 0x000fe200078e002e */
[----:B------:R-:W-:-:S07]  /*14d10*/  MOV R78, R44 ;  /* 0x0000002c004e7202 */ /* 0x000fce0000000f00 */
.L_x_5610:
[----:B------:R-:W-:Y:S05]  /*14d20*/  BSYNC.RECONVERGENT B2 ;  /* 0x0000000000027941 */ /* 0x000fea0003800200 */
.L_x_5609:
        /* <DEDUP_REMOVED lines=11> */
.L_x_5608:
[----:B------:R-:W-:Y:S05]  /*14de0*/  BSYNC.RECONVERGENT B1 ;  /* 0x0000000000017941 */ /* 0x000fea0003800200 */
.L_x_5607:
[----:B------:R-:W-:Y:S02]  /*14df0*/  F2FP.F16.F32.PACK_AB R47, RZ, R106 ;  /* 0x0000006aff2f723e */ /* 0x000fe400000000ff */
[----:B------:R-:W-:Y:S02]  /*14e00*/  PRMT R46, R104, 0x5410, R105 ;  /* 0x00005410682e7816 */ /* 0x000fe40000000069 */
[----:B------:R-:W-:Y:S02]  /*14e10*/  PRMT R45, R101, 0x5410, R103 ;  /* 0x00005410652d7816 */ /* 0x000fe40000000067 */
[----:B------:R-:W-:Y:S02]  /*14e20*/  PRMT R44, R98, 0x5410, R99 ;  /* 0x00005410622c7816 */ /* 0x000fe40000000063 */
[----:B------:R-:W-:Y:S01]  /*14e30*/  PRMT R47, R102, 0x5410, R47 ;  /* 0x00005410662f7816 */ /* 0x000fe2000000002f */
[----:B------:R-:W-:Y:S06]  /*14e40*/  BRA `(.L_x_5614) ;  /* 0x0000002800d87947 */ /* 0x000fec0003800000 */
.L_x_5557:
[----:B------:R-:W-:Y:S01]  /*14e50*/  BSSY.RECONVERGENT B1, `(.L_x_5615) ;  /* 0x0000057000017945 */ /* 0x000fe20003800200 */
[----:B------:R-:W-:Y:S01]  /*14e60*/  MOV R91, RZ ;  /* 0x000000ff005b7202 */ /* 0x000fe20000000f00 */
[----:B0-----:R-:W-:Y:S01]  /*14e70*/  IMAD.MOV.U32 R78, RZ, RZ, R80 ;  /* 0x000000ffff4e7224 */ /* 0x001fe200078e0050 */
        /* <DEDUP_REMOVED lines=18> */
.L_x_5619:
        /* <DEDUP_REMOVED lines=13> */
.L_x_5621:
[----:B------:R-:W-:Y:S05]  /*15070*/  BSYNC.RECONVERGENT B3 ;  /* 0x0000000000037941 */ /* 0x000fea0003800200 */
.L_x_5620:
        /* <DEDUP_REMOVED lines=42> */
.L_x_5618:
[----:B------:R-:W-:Y:S05]  /*15320*/  BSYNC.RECONVERGENT B2 ;  /* 0x0000000000027941 */ /* 0x000fea0003800200 */
.L_x_5617:
        /* <DEDUP_REMOVED lines=9> */
.L_x_5616:
[----:B------:R-:W-:Y:S05]  /*153c0*/  BSYNC.RECONVERGENT B1 ;  /* 0x0000000000017941 */ /* 0x000fea0003800200 */
.L_x_5615:
        /* <DEDUP_REMOVED lines=18> */
.L_x_5626:
        /* <DEDUP_REMOVED lines=13> */
.L_x_5628:
[----:B------:R-:W-:Y:S05]  /*155c0*/  BSYNC.RECONVERGENT B3 ;  /* 0x0000000000037941 */ /* 0x000fea0003800200 */
.L_x_5627:
        /* <DEDUP_REMOVED lines=43> */
.L_x_5625:
[----:B------:R-:W-:Y:S05]  /*15880*/  BSYNC.RECONVERGENT B2 ;  /* 0x0000000000027941 */ /* 0x000fea0003800200 */
.L_x_5624:
        /* <DEDUP_REMOVED lines=9> */
.L_x_5623:
[----:B------:R-:W-:Y:S05]  /*15920*/  BSYNC.RECONVERGENT B1 ;  /* 0x0000000000017941 */ /* 0x000fea0003800200 */
.L_x_5622:
        /* <DEDUP_REMOVED lines=18> */
.L_x_5633:
        /* <DEDUP_REMOVED lines=13> */
.L_x_5635:
[----:B------:R-:W-:Y:S05]  /*15b20*/  BSYNC.RECONVERGENT B3 ;  /* 0x0000000000037941 */ /* 0x000fea0003800200 */
.L_x_5634:
        /* <DEDUP_REMOVED lines=43> */
.L_x_5632:
[----:B------:R-:W-:Y:S05]  /*15de0*/  BSYNC.RECONVERGENT B2 ;  /* 0x0000000000027941 */ /* 0x000fea0003800200 */
.L_x_5631:
        /* <DEDUP_REMOVED lines=9> */
.L_x_5630:
[----:B------:R-:W-:Y:S05]  /*15e80*/  BSYNC.RECONVERGENT B1 ;  /* 0x0000000000017941 */ /* 0x000fea0003800200 */
.L_x_5629:
        /* <DEDUP_REMOVED lines=18> */
.L_x_5640:
        /* <DEDUP_REMOVED lines=13> */
.L_x_5642:
[----:B------:R-:W-:Y:S05]  /*16080*/  BSYNC.RECONVERGENT B3 ;  /* 0x0000000000037941 */ /* 0x000fea0003800200 */
.L_x_5641:
        /* <DEDUP_REMOVED lines=43> */
.L_x_5639:
[----:B------:R-:W-:Y:S05]  /*16340*/  BSYNC.RECONVERGENT B2 ;  /* 0x0000000000027941 */ /* 0x000fea0003800200 */
.L_x_5638:
        /* <DEDUP_REMOVED lines=9> */
.L_x_5637:
[----:B------:R-:W-:Y:S05]  /*163e0*/  BSYNC.RECONVERGENT B1 ;  /* 0x0000000000017941 */ /* 0x000fea0003800200 */
.L_x_5636:
        /* <DEDUP_REMOVED lines=18> */
.L_x_5647:
        /* <DEDUP_REMOVED lines=13> */
.L_x_5649:
[----:B------:R-:W-:Y:S05]  /*165e0*/  BSYNC.RECONVERGENT B3 ;  /* 0x0000000000037941 */ /* 0x000fea0003800200 */
.L_x_5648:
        /* <DEDUP_REMOVED lines=43> */
.L_x_5646:
[----:B------:R-:W-:Y:S05]  /*168a0*/  BSYNC.RECONVERGENT B2 ;  /* 0x0000000000027941 */ /* 0x000fea0003800200 */
.L_x_5645:
        /* <DEDUP_REMOVED lines=9> */
.L_x_5644:
[----:B------:R-:W-:Y:S05]  /*16940*/  BSYNC.RECONVERGENT B1 ;  /* 0x0000000000017941 */ /* 0x000fea0003800200 */
.L_x_5643:
        /* <DEDUP_REMOVED lines=18> */
.L_x_5654:
        /* <DEDUP_REMOVED lines=13> */
.L_x_5656:
[----:B------:R-:W-:Y:S05]  /*16b40*/  BSYNC.RECONVERGENT B3 ;  /* 0x0000000000037941 */ /* 0x000fea0003800200 */
.L_x_5655:
        /* <DEDUP_REMOVED lines=43> */
.L_x_5653:
[----:B------:R-:W-:Y:S05]  /*16e00*/  BSYNC.RECONVERGENT B2 ;  /* 0x0000000000027941 */ /* 0x000fea0003800200 */
.L_x_5652:
        /* <DEDUP_REMOVED lines=9> */
.L_x_5651:
[----:B------:R-:W-:Y:S05]  /*16ea0*/  BSYNC.RECONVERGENT B1 ;  /* 0x0000000000017941 */ /* 0x000fea0003800200 */
.L_x_5650:
        /* <DEDUP_REMOVED lines=18> */
.L_x_5661:
        /* <DEDUP_REMOVED lines=13> */
.L_x_5663:
[----:B------:R-:W-:Y:S05]  /*170a0*/  BSYNC.RECONVERGENT B3 ;  /* 0x0000000000037941 */ /* 0x000fea0003800200 */
.L_x_5662:
        /* <DEDUP_REMOVED lines=43> */
.L_x_5660:
[----:B------:R-:W-:Y:S05]  /*17360*/  BSYNC.RECONVERGENT B2 ;  /* 0x0000000000027941 */ /* 0x000fea0003800200 */
.L_x_5659:
        /* <DEDUP_REMOVED lines=9> */
.L_x_5658:
[----:B------:R-:W-:Y:S05]  /*17400*/  BSYNC.RECONVERGENT B1 ;  /* 0x0000000000017941 */ /* 0x000fea0003800200 */
.L_x_5657:
        /* <DEDUP_REMOVED lines=18> */
.L_x_5668:
        /* <DEDUP_REMOVED lines=13> */
.L_x_5670:
[----:B------:R-:W-:Y:S05]  /*17600*/  BSYNC.RECONVERGENT B3 ;  /* 0x0000000000037941 */ /* 0x000fea0003800200 */
.L_x_5669:
        /* <DEDUP_REMOVED lines=42> */
.L_x_5667:
[----:B------:R-:W-:Y:S05]  /*178b0*/  BSYNC.RECONVERGENT B2 ;  /* 0x0000000000027941 */ /* 0x000fea0003800200 */
.L_x_5666:
        /* <DEDUP_REMOVED lines=9> */
.L_x_5665:
[----:B------:R-:W-:Y:S05]  /*17950*/  BSYNC.RECONVERGENT B1 ;  /* 0x0000000000017941 */ /* 0x000fea0003800200 */
.L_x_5664:
[----:B------:R-:W-:Y:S02]  /*17960*/  F2FP.F16.F32.PACK_AB R47, RZ, R106 ;  /* 0x0000006aff2f723e */ /* 0x000fe400000000ff */
[----:B------:R-:W-:Y:S02]  /*17970*/  PRMT R46, R104, 0x5410, R105 ;  /* 0x00005410682e7816 */ /* 0x000fe40000000069 */
[----:B------:R-:W-:Y:S02]  /*17980*/  PRMT R45, R103, 0x5410, R102 ;  /* 0x00005410672d7816 */ /* 0x000fe40000000066 */
[----:B------:R-:W-:Y:S02]  /*17990*/  PRMT R44, R101, 0x5410, R99 ;  /* 0x00005410652c7816 */ /* 0x000fe40000000063 */
[----:B------:R-:W-:-:S07]  /*179a0*/  PRMT R47, R98, 0x5410, R47 ;  /* 0x00005410622f7816 */ /* 0x000fce000000002f */
.L_x_5614:
        /* <DEDUP_REMOVED lines=36> */
[----:B------:R-:W-:Y:S01]  /*17bf0*/  SHF.L.U32 R47, R66, 0x10, RZ ;  /* 0x00000010422f7819 */ /* 0x000fe200000006ff */
        /* <DEDUP_REMOVED lines=19> */
.L_x_5672:
[----:B------:R-:W-:Y:S05]  /*17d30*/  BSYNC.RECONVERGENT B1 ;  /* 0x0000000000017941 */ /* 0x000fea0003800200 */
.L_x_5671:
        /* <DEDUP_REMOVED lines=88> */
.L_x_5688:
[----:B------:R-:W-:Y:S01]  /*182c0*/  FMUL.FTZ R92, R81, R81 ;  /* 0x00000051515c7220 */ /* 0x000fe20000410000 */
[----:B-1----:R-:W-:Y:S01]  /*182d0*/  FADD.FTZ R93, R80, R53 ;  /* 0x00000035505d7221 */ /* 0x002fe20000010000 */
[----:B------:R-:W1:Y:S01]  /*182e0*/  @!P0 LDC.64 R46, c[0x0][0x3c0] ;  /* 0x0000f000ff2e8b82 */ /* 0x000e620000000a00 */
[----:B------:R-:W-:Y:S02]  /*182f0*/  BSSY.RECONVERGENT B1, `(.L_x_5674) ;  /* 0x00000ce000017945 */ /* 0x000fe40003800200 */
[----:B------:R-:W-:Y:S01]  /*18300*/  FSEL R53, R92, RZ, P1 ;  /* 0x000000ff5c357208 */ /* 0x000fe20000800000 */
[----:B------:R-:W-:-:S04]  /*18310*/  FFMA.FTZ R52, R93, R52, UR14 ;  /* 0x0000000e5d347e23 */ /* 0x000fc80008010034 */
[----:B------:R-:W2:Y:S01]  /*18320*/  @!P0 LDC.64 R44, c[0x0][0x3c8] ;  /* 0x0000f200ff2c8b82 */ /* 0x000ea20000000a00 */
[----:B------:R-:W-:-:S06]  /*18330*/  FADD.FTZ R53, R52, R53 ;  /* 0x0000003534357221 */ /* 0x000fcc0000010000 */
[----:B------:R-:W3:Y:S01]  /*18340*/  MUFU.RSQ R53, R53 ;  /* 0x0000003500357308 */ /* 0x000ee20000001400 */
[----:B-1----:R-:W-:-:S05]  /*18350*/  @!P0 IMAD.WIDE R46, R3, 0x4, R46 ;  /* 0x00000004032e8825 */ /* 0x002fca00078e022e */
[----:B------:R1:W-:Y:S01]  /*18360*/  @!P0 STG.E desc[UR8][R46.64], R81 ;  /* 0x000000512e008986 */ /* 0x0003e2000c101908 */
[----:B--2---:R-:W-:-:S05]  /*18370*/  @!P0 IMAD.WIDE R44, R3, 0x4, R44 ;  /* 0x00000004032c8825 */ /* 0x004fca00078e022c */
[----:B---3--:R1:W-:Y:S01]  /*18380*/  @!P0 STG.E desc[UR8][R44.64], R53 ;  /* 0x000000352c008986 */ /* 0x0083e2000c101908 */
[----:B-----5:R-:W-:-:S13]  /*18390*/  ISETP.GE.AND P0, PT, R49, 0x1, PT ;  /* 0x000000013100780c */ /* 0x020fda0003f06270 */
[----:B-1----:R-:W-:Y:S05]  /*183a0*/  @!P0 BRA `(.L_x_5675) ;  /* 0x0000000c00088947 */ /* 0x002fea0003800000 */
[----:B------:R-:W-:Y:S01]  /*183b0*/  FSEL R81, R81, RZ, !P1 ;  /* 0x000000ff51517208 */ /* 0x000fe20004800000 */
[----:B------:R-:W-:Y:S02]  /*183c0*/  VIADD R49, R49, 0xffffffff ;  /* 0xffffffff31317836 */ /* 0x000fe40000000000 */
[----:B------:R-:W-:Y:S02]  /*183d0*/  HADD2.F32 R93, -RZ, R8.H1_H1 ;  /* 0x30000008ff5d7230 */ /* 0x000fe40000004100 */
        /* <DEDUP_REMOVED lines=66> */
[--C-:B------:R-:W-:Y:S02]  /*18800*/  HADD2.F32 R91, -RZ, R36.reuse.H0_H0 ;  /* 0x20000024ff5b7230 */ /* 0x100fe40000004100 */
[----:B------:R-:W-:Y:S02]  /*18810*/  HADD2.F32 R95, -RZ, R37.H1_H1 ;  /* 0x30000025ff5f7230 */ /* 0x000fe40000004100 */
[----:B------:R-:W-:Y:S02]  /*18820*/  HADD2.F32 R90, -RZ, R7.H1_H1 ;  /* 0x30000007ff5a7230 */ /* 0x000fe40000004100 */
[----:B------:R-:W-:Y:S01]  /*18830*/  FFMA.FTZ R44, R44, R53, R91 ;  /* 0x000000352c2c7223 */ /* 0x000fe2000001005b */
[----:B------:R-:W-:Y:S02]  /*18840*/  HADD2.F32 R92, -RZ, R36.H1_H1 ;  /* 0x30000024ff5c7230 */ /* 0x000fe40000004100 */
[----:B------:R-:W-:Y:S01]  /*18850*/  FFMA.FTZ R50, R50, R93, R95 ;  /* 0x0000005d32327223 */ /* 0x000fe2000001005f */
[----:B------:R-:W-:-:S02]  /*18860*/  HADD2.F32 R94, -RZ, R8.H0_H0 ;  /* 0x20000008ff5e7230 */ /* 0x000fc40000004100 */
[----:B------:R-:W-:Y:S02]  /*18870*/  HADD2.F32 R96, -RZ, R37.H0_H0 ;  /* 0x20000025ff607230 */ /* 0x000fe40000004100 */
        /* <DEDUP_REMOVED lines=12> */
[--C-:B------:R-:W-:Y:S02]  /*18940*/  HADD2.F32 R90, -RZ, R9.reuse.H1_H1 ;  /* 0x30000009ff5a7230 */ /* 0x100fe40000004100 */
        /* <DEDUP_REMOVED lines=8> */
[----:B------:R-:W-:Y:S02]  /*189d0*/  HADD2.F32 R89, -RZ, R12.H0_H0 ;  /* 0x2000000cff597230 */ /* 0x000fe40000004100 */
[----:B------:R-:W-:-:S02]  /*189e0*/  HADD2.F32 R91, -RZ, R33.H0_H0 ;  /* 0x20000021ff5b7230 */ /* 0x000fc40000004100 */
[----:B------:R-:W-:Y:S01]  /*189f0*/  FFMA.FTZ R83, R83, R94, R96 ;  /* 0x0000005e53537223 */ /* 0x000fe20000010060 */
[----:B------:R-:W-:Y:S01]  /*18a00*/  HADD2.F32 R93, -RZ, R13.H0_H0 ;  /* 0x2000000dff5d7230 */ /* 0x000fe20000004100 */
[----:B------:R-:W-:Y:S01]  /*18a10*/  F2FP.F16.F32.PACK_AB R46, R81, R46 ;  /* 0x0000002e512e723e */ /* 0x000fe200000000ff */
[----:B------:R-:W-:Y:S02]  /*18a20*/  HADD2.F32 R95, -RZ, R34.H0_H0 ;  /* 0x20000022ff5f7230 */ /* 0x000fe40000004100 */
[----:B------:R-:W-:Y:S01]  /*18a30*/  FFMA.FTZ R80, R80, R89, R91 ;  /* 0x0000005950507223 */ /* 0x000fe2000001005b */
[----:B------:R-:W-:Y:S02]  /*18a40*/  HADD2.F32 R90, -RZ, R12.H1_H1 ;  /* 0x3000000cff5a7230 */ /* 0x000fe40000004100 */
[----:B------:R-:W-:Y:S02]  /*18a50*/  HADD2.F32 R92, -RZ, R33.H1_H1 ;  /* 0x30000021ff5c7230 */ /* 0x000fe40000004100 */
[----:B------:R-:W-:Y:S01]  /*18a60*/  FFMA.FTZ R88, R88, R93, R95 ;  /* 0x0000005d58587223 */ /* 0x000fe2000001005f */
[----:B------:R-:W-:-:S02]  /*18a70*/  HADD2.F32 R97, -RZ, R13.H1_H1 ;  /* 0x3000000dff617230 */ /* 0x000fc40000004100 */
[----:B------:R-:W-:Y:S02]  /*18a80*/  HADD2.F32 R99, -RZ, R34.H1_H1 ;  /* 0x30000022ff637230 */ /* 0x000fe40000004100 */
[----:B------:R-:W-:Y:S01]  /*18a90*/  FFMA.FTZ R87, R87, R90, R92 ;  /* 0x0000005a57577223 */ /* 0x000fe2000001005c */
[--C-:B------:R-:W-:Y:S02]  /*18aa0*/  HADD2.F32 R94, -RZ, R14.reuse.H0_H0 ;  /* 0x2000000eff5e7230 */ /* 0x100fe40000004100 */
[--C-:B------:R-:W-:Y:S02]  /*18ab0*/  HADD2.F32 R96, -RZ, R35.reuse.H0_H0 ;  /* 0x20000023ff607230 */ /* 0x100fe40000004100 */
[----:B------:R-:W-:Y:S01]  /*18ac0*/  FFMA.FTZ R89, R86, R97, R99 ;  /* 0x0000006156597223 */ /* 0x000fe20000010063 */
[----:B------:R-:W-:Y:S01]  /*18ad0*/  HADD2.F32 R91, -RZ, R14.H1_H1 ;  /* 0x3000000eff5b7230 */ /* 0x000fe20000004100 */
[----:B------:R-:W-:Y:S01]  /*18ae0*/  F2FP.F16.F32.PACK_AB R49, R87, R80 ;  /* 0x000000505731723e */ /* 0x000fe200000000ff */
[----:B------:R-:W-:-:S02]  /*18af0*/  HADD2.F32 R93, -RZ, R35.H1_H1 ;  /* 0x30000023ff5d7230 */ /* 0x000fc40000004100 */
[----:B------:R-:W-:Y:S01]  /*18b00*/  FFMA.FTZ R85, R85, R94, R96 ;  /* 0x0000005e55557223 */ /* 0x000fe20000010060 */
[--C-:B------:R-:W-:Y:S01]  /*18b10*/  HADD2.F32 R90, -RZ, R15.reuse.H0_H0 ;  /* 0x2000000fff5a7230 */ /* 0x100fe20000004100 */
[----:B------:R-:W-:Y:S01]  /*18b20*/  F2FP.F16.F32.PACK_AB R50, R89, R88 ;  /* 0x000000585932723e */ /* 0x000fe200000000ff */
[--C-:B------:R-:W-:Y:S02]  /*18b30*/  HADD2.F32 R92, -RZ, R28.reuse.H0_H0 ;  /* 0x2000001cff5c7230 */ /* 0x100fe40000004100 */
[----:B------:R-:W-:Y:S01]  /*18b40*/  FFMA.FTZ R86, R84, R91, R93 ;  /* 0x0000005b54567223 */ /* 0x000fe2000001005d */
[----:B------:R-:W-:Y:S02]  /*18b50*/  HADD2.F32 R95, -RZ, R15.H1_H1 ;  /* 0x3000000fff5f7230 */ /* 0x000fe40000004100 */
[----:B------:R-:W-:Y:S02]  /*18b60*/  HADD2.F32 R97, -RZ, R28.H1_H1 ;  /* 0x3000001cff617230 */ /* 0x000fe40000004100 */
[----:B------:R-:W-:Y:S01]  /*18b70*/  FFMA.FTZ R84, R77, R90, R92 ;  /* 0x0000005a4d547223 */ /* 0x000fe2000001005c */
[----:B------:R-:W-:-:S02]  /*18b80*/  HADD2.F32 R94, -RZ, R16.H0_H0 ;  /* 0x20000010ff5e7230 */ /* 0x000fc40000004100 */
[--C-:B------:R-:W-:Y:S02]  /*18b90*/  HADD2.F32 R96, -RZ, R29.reuse.H0_H0 ;  /* 0x2000001dff607230 */ /* 0x100fe40000004100 */
        /* <DEDUP_REMOVED lines=13> */
[----:B------:R-:W-:Y:S01]  /*18c70*/  HADD2.F32 R95, -RZ, R17.H1_H1 ;  /* 0x30000011ff5f7230 */ /* 0x000fe20000004100 */
[----:B------:R-:W0:Y:S01]  /*18c80*/  LDC.64 R76, c[0x0][0x428] ;  /* 0x00010a00ff4c7b82 */ /* 0x000e220000000a00 */
[----:B------:R-:W-:-:S02]  /*18c90*/  HADD2.F32 R75, -RZ, R30.H1_H1 ;  /* 0x3000001eff4b7230 */ /* 0x000fc40000004100 */
        /* <DEDUP_REMOVED lines=8> */
[--C-:B------:R-:W-:Y:S02]  /*18d20*/  HADD2.F32 R72, -RZ, R25.reuse.H0_H0 ;  /* 0x20000019ff487230 */ /* 0x100fe40000004100 */
        /* <DEDUP_REMOVED lines=9> */
[----:B------:R-:W-:Y:S01]  /*18dc0*/  HADD2.F32 R71, -RZ, R21.H1_H1 ;  /* 0x30000015ff477230 */ /* 0x000fe20000004100 */
[----:B------:R-:W-:Y:S01]  /*18dd0*/  LEA.HI.SX32 R59, R59, R2, 0x1d ;  /* 0x000000023b3b7211 */ /* 0x000fe200078feaff */
[----:B------:R-:W-:Y:S02]  /*18de0*/  HADD2.F32 R73, -RZ, R26.H1_H1 ;  /* 0x3000001aff497230 */ /* 0x000fe40000004100 */
[----:B------:R-:W-:Y:S01]  /*18df0*/  FFMA.FTZ R58, R55, R58, R70 ;  /* 0x0000003a373a7223 */ /* 0x000fe20000010046 */
[--C-:B------:R-:W-:Y:S01]  /*18e00*/  HADD2.F32 R48, -RZ, R22.reuse.H0_H0 ;  /* 0x20000016ff307230 */ /* 0x100fe20000004100 */
[----:B------:R-:W-:Y:S01]  /*18e10*/  F2FP.F16.F32.PACK_AB R55, R99, R96 ;  /* 0x000000606337723e */ /* 0x000fe200000000ff */
[--C-:B------:R-:W-:Y:S02]  /*18e20*/  HADD2.F32 R70, -RZ, R27.reuse.H0_H0 ;  /* 0x2000001bff467230 */ /* 0x100fe40000004100 */
[----:B------:R-:W-:Y:S01]  /*18e30*/  FFMA.FTZ R101, R54, R71, R73 ;  /* 0x0000004736657223 */ /* 0x000fe20000010049 */
[----:B------:R-:W-:Y:S01]  /*18e40*/  HADD2.F32 R54, -RZ, R22.H1_H1 ;  /* 0x30000016ff367230 */ /* 0x000fe20000004100 */
[----:B------:R-:W-:Y:S01]  /*18e50*/  IADD3 R73, PT, PT, R59, 0x20, RZ ;  /* 0x000000203b497810 */ /* 0x000fe20007ffe0ff */
[----:B------:R-:W-:-:S02]  /*18e60*/  HADD2.F32 R72, -RZ, R27.H1_H1 ;  /* 0x3000001bff487230 */ /* 0x000fc40000004100 */
[----:B------:R-:W-:Y:S01]  /*18e70*/  FFMA.FTZ R98, R47, R48, R70 ;  /* 0x000000302f627223 */ /* 0x000fe20000010046 */
[C---:B------:R-:W-:Y:S01]  /*18e80*/  VIADD R75, R59.reuse, 0x40 ;  /* 0x000000403b4b7836 */ /* 0x040fe20000000000 */
[C---:B------:R-:W-:Y:S01]  /*18e90*/  IADD3 R47, PT, PT, R59.reuse, 0x60, RZ ;  /* 0x000000603b2f7810 */ /* 0x040fe20007ffe0ff */
[----:B0-----:R-:W-:-:S04]  /*18ea0*/  IMAD.WIDE.U32 R70, R59, 0x10, R76 ;  /* 0x000000103b467825 */ /* 0x001fc800078e004c */
[----:B------:R-:W-:Y:S01]  /*18eb0*/  FFMA.FTZ R103, R51, R54, R72 ;  /* 0x0000003633677223 */ /* 0x000fe20000010048 */
[----:B------:R-:W-:Y:S01]  /*18ec0*/  F2FP.F16.F32.PACK_AB R51, R86, R85 ;  /* 0x000000555633723e */ /* 0x000fe200000000ff */
[--C-:B------:R-:W-:Y:S01]  /*18ed0*/  IMAD.WIDE.U32 R72, R73, 0x10, R76.reuse ;  /* 0x0000001049487825 */ /* 0x100fe200078e004c */
[----:B------:R-:W-:Y:S02]  /*18ee0*/  F2FP.F16.F32.PACK_AB R48, R53, R52 ;  /* 0x000000343530723e */ /* 0x000fe400000000ff */
[----:B------:R-:W-:Y:S01]  /*18ef0*/  F2FP.F16.F32.PACK_AB R54, R95, R92 ;  /* 0x0000005c5f36723e */ /* 0x000fe200000000ff */
[--C-:B------:R-:W-:Y:S01]  /*18f00*/  IMAD.WIDE.U32 R74, R75, 0x10, R76.reuse ;  /* 0x000000104b4a7825 */ /* 0x100fe200078e004c */
[----:B------:R-:W-:Y:S02]  /*18f10*/  F2FP.F16.F32.PACK_AB R53, R93, R90 ;  /* 0x0000005a5d35723e */ /* 0x000fe400000000ff */
[----:B------:R-:W-:Y:S01]  /*18f20*/  F2FP.F16.F32.PACK_AB R52, R91, R84 ;  /* 0x000000545b34723e */ /* 0x000fe200000000ff */
[----:B------:R-:W-:Y:S01]  /*18f30*/  IMAD.WIDE.U32 R76, R47, 0x10, R76 ;  /* 0x000000102f4c7825 */ /* 0x000fe200078e004c */
[----:B------:R-:W-:-:S02]  /*18f40*/  F2FP.F16.F32.PACK_AB R47, R83, R82 ;  /* 0x00000052532f723e */ /* 0x000fc400000000ff */
[----:B------:R-:W-:Y:S02]  /*18f50*/  F2FP.F16.F32.PACK_AB R57, R56, R57 ;  /* 0x000000393839723e */ /* 0x000fe400000000ff */
[----:B------:R-:W-:Y:S01]  /*18f60*/  F2FP.F16.F32.PACK_AB R59, R103, R98 ;  /* 0x00000062673b723e */ /* 0x000fe200000000ff */
[----:B------:R1:W-:Y:S01]  /*18f70*/  STG.E.128 desc[UR8][R70.64], R44 ;  /* 0x0000002c46007986 */ /* 0x0003e2000c101d08 */
[----:B------:R-:W-:Y:S02]  /*18f80*/  F2FP.F16.F32.PACK_AB R58, R101, R58 ;  /* 0x0000003a653a723e */ /* 0x000fe400000000ff */
[----:B------:R-:W-:Y:S01]  /*18f90*/  F2FP.F16.F32.PACK_AB R56, R97, R94 ;  /* 0x0000005e6138723e */ /* 0x000fe200000000ff */
[----:B------:R1:W-:Y:S04]  /*18fa0*/  STG.E.128 desc[UR8][R72.64], R48 ;  /* 0x0000003048007986 */ /* 0x0003e8000c101d08 */
[----:B------:R1:W-:Y:S04]  /*18fb0*/  STG.E.128 desc[UR8][R74.64], R52 ;  /* 0x000000344a007986 */ /* 0x0003e8000c101d08 */
[----:B------:R1:W-:Y:S02]  /*18fc0*/  STG.E.128 desc[UR8][R76.64], R56 ;  /* 0x000000384c007986 */ /* 0x0003e4000c101d08 */
.L_x_5675:
[----:B------:R-:W-:Y:S05]  /*18fd0*/  BSYNC.RECONVERGENT B1 ;  /* 0x0000000000017941 */ /* 0x000fea0003800200 */
.L_x_5674:
[----:B-1----:R-:W1:Y:S02]  /*18fe0*/  LDC.64 R44, c[0x0][0x380] ;  /* 0x0000e000ff2c7b82 */ /* 0x002e640000000a00 */
[----:B-1----:R-:W-:-:S05]  /*18ff0*/  IMAD R3, R44, 0x4, R3 ;  /* 0x000000042c037824 */ /* 0x002fca00078e0203 */
[----:B------:R-:W-:-:S13]  /*19000*/  ISETP.GE.AND P0, PT, R3, R45, PT ;  /* 0x0000002d0300720c */ /* 0x000fda0003f06270 */
[----:B------:R-:W-:Y:S05]  /*19010*/  @!P0 BRA `(.L_x_5676) ;  /* 0xfffffe7800ac8947 */ /* 0x000fea000383ffff */
[----:B------:R-:W-:Y:S05]  /*19020*/  BSYNC B0 ;  /* 0x0000000000007941 */ /* 0x000fea0003800000 */
.L_x_5202:
[----:B------:R-:W-:Y:S05]  /*19030*/  EXIT ;  /* 0x000000000000794d */ /* 0x000fea0003800000 */
.L_x_5673:
[----:B------:R-:W-:Y:S01]  /*19040*/  HFMA2 R99, -RZ, RZ, 0, 5.9604644775390625e-08 ;  /* 0x00000001ff637431 */ /* 0x000fe200000001ff */
[----:B------:R-:W-:Y:S01]  /*19050*/  BSSY B1, `(.L_x_5677) ;  /* 0x0000006000017945 */ /* 0x000fe20003800000 */
[----:B------:R-:W-:Y:S01]  /*19060*/  IMAD.MOV.U32 R102, RZ, RZ, 0x1f ;  /* 0x0000001fff667424 */ /* 0x000fe200078e00ff */
[----:B------:R-:W-:-:S07]  /*19070*/  MOV R92, 0xffffffff ;  /* 0xffffffff005c7802 */ /* 0x000fce0000000f00 */
[----:B0----5:R-:W-:Y:S05]  /*19080*/  WARPSYNC.COLLECTIVE R92, `(.L_x_5678) ;  /* 0x000000005c087348 */ /* 0x021fea0003c00000 */
[----:B------:R1:W2:Y:S02]  /*19090*/  SHFL.BFLY P2, R98, R93, R99, R102 ;  /* 0x0c0000635d627389 */ /* 0x0002a40000040066 */
[----:B012--5:R-:W-:Y:S05]  /*190a0*/  ENDCOLLECTIVE ;  /* 0x000000000000791b */ /* 0x027fea0003800000 */
.L_x_5678:
[----:B------:R-:W-:Y:S05]  /*190b0*/  BSYNC B1 ;  /* 0x0000000000017941 */ /* 0x000fea0003800000 */
.L_x_5677:
        /* <DEDUP_REMOVED lines=10> */
.L_x_5679:
[----:B------:R-:W-:Y:S01]  /*19160*/  HFMA2 R99, -RZ, RZ, 0, 2.384185791015625e-07 ;  /* 0x00000004ff637431 */ /* 0x000fe200000001ff */
[----:B------:R-:W-:-:S05]  /*19170*/  MOV R44, R98 ;  /* 0x00000062002c7202 */ /* 0x000fca0000000f00 */
[----:B------:R-:W-:-:S04]  /*19180*/  FADD.FTZ R46, R45, R44 ;  /* 0x0000002c2d2e7221 */ /* 0x000fc80000010000 */
[----:B------:R-:W-:-:S07]  /*19190*/  IMAD.MOV.U32 R93, RZ, RZ, R46 ;  /* 0x000000ffff5d7224 */ /* 0x000fce00078e002e */
[----:B------:R-:W-:Y:S05]  /*191a0*/  WARPSYNC.COLLECTIVE R92, `(.L_x_5680) ;  /* 0x000000005c087348 */ /* 0x000fea0003c00000 */
[----:B------:R0:W1:Y:S02]  /*191b0*/  SHFL.BFLY P2, R98, R93, R99, R102 ;  /* 0x0c0000635d627389 */ /* 0x0000640000040066 */
[----:B01----:R-:W-:Y:S05]  /*191c0*/  ENDCOLLECTIVE ;  /* 0x000000000000791b */ /* 0x003fea0003800000 */
.L_x_5680:
[----:B------:R-:W-:Y:S02]  /*191d0*/  IMAD.MOV.U32 R99, RZ, RZ, 0x8 ;  /* 0x00000008ff637424 */ /* 0x000fe400078e00ff */
[----:B------:R-:W-:-:S04]  /*191e0*/  IMAD.MOV.U32 R47, RZ, RZ, R98 ;  /* 0x000000ffff2f7224 */ /* 0x000fc800078e0062 */
[----:B------:R-:W-:-:S05]  /*191f0*/  FADD.FTZ R47, R46, R47 ;  /* 0x0000002f2e2f7221 */ /* 0x000fca0000010000 */
[----:B------:R-:W-:-:S07]  /*19200*/  MOV R93, R47 ;  /* 0x0000002f005d7202 */ /* 0x000fce0000000f00 */
[----:B------:R-:W-:Y:S05]  /*19210*/  WARPSYNC.COLLECTIVE R92, `(.L_x_5681) ;  /* 0x000000005c087348 */ /* 0x000fea0003c00000 */
[----:B------:R0:W1:Y:S02]  /*19220*/  SHFL.BFLY P2, R98, R93, R99, R102 ;  /* 0x0c0000635d627389 */ /* 0x0000640000040066 */
[----:B01----:R-:W-:Y:S05]  /*19230*/  ENDCOLLECTIVE ;  /* 0x000000000000791b */ /* 0x003fea0003800000 */
.L_x_5681:
[----:B------:R-:W-:Y:S01]  /*19240*/  HFMA2 R99, -RZ, RZ, 0, 9.5367431640625e-07 ;  /* 0x00000010ff637431 */ /* 0x000fe200000001ff */
[----:B------:R-:W-:-:S05]  /*19250*/  MOV R44, R98 ;  /* 0x00000062002c7202 */ /* 0x000fca0000000f00 */
[----:B------:R-:W-:-:S04]  /*19260*/  FADD.FTZ R53, R47, R44 ;  /* 0x0000002c2f357221 */ /* 0x000fc80000010000 */
[----:B------:R-:W-:-:S07]  /*19270*/  IMAD.MOV.U32 R93, RZ, RZ, R53 ;  /* 0x000000ffff5d7224 */ /* 0x000fce00078e0035 */
[----:B------:R-:W-:Y:S05]  /*19280*/  WARPSYNC.COLLECTIVE R92, `(.L_x_5682) ;  /* 0x000000005c087348 */ /* 0x000fea0003c00000 */
[----:B------:R0:W1:Y:S02]  /*19290*/  SHFL.BFLY P2, R98, R93, R99, R102 ;  /* 0x0c0000635d627389 */ /* 0x0000640000040066 */
[----:B01----:R-:W-:Y:S05]  /*192a0*/  ENDCOLLECTIVE ;  /* 0x000000000000791b */ /* 0x003fea0003800000 */
.L_x_5682:
        /* <DEDUP_REMOVED lines=72> */
.L_x_5683:
[----:B------:R-:W-:Y:S01]  /*19730*/  HFMA2 R99, -RZ, RZ, 0, 1.1920928955078125e-07 ;  /* 0x00000002ff637431 */ /* 0x000fe200000001ff */
[----:B------:R-:W-:-:S05]  /*19740*/  MOV R45, R98 ;  /* 0x00000062002d7202 */ /* 0x000fca0000000f00 */
[----:B------:R-:W-:-:S04]  /*19750*/  FADD.FTZ R45, R44, R45 ;  /* 0x0000002d2c2d7221 */ /* 0x000fc80000010000 */
[----:B------:R-:W-:-:S07]  /*19760*/  IMAD.MOV.U32 R93, RZ, RZ, R45 ;  /* 0x000000ffff5d7224 */ /* 0x000fce00078e002d */
[----:B------:R-:W-:Y:S05]  /*19770*/  WARPSYNC.COLLECTIVE R92, `(.L_x_5684) ;  /* 0x000000005c087348 */ /* 0x000fea0003c00000 */
[----:B------:R0:W1:Y:S02]  /*19780*/  SHFL.BFLY P2, R98, R93, R99, R102 ;  /* 0x0c0000635d627389 */ /* 0x0000640000040066 */
[----:B01----:R-:W-:Y:S05]  /*19790*/  ENDCOLLECTIVE ;  /* 0x000000000000791b */ /* 0x003fea0003800000 */
.L_x_5684:
[----:B------:R-:W-:Y:S02]  /*197a0*/  IMAD.MOV.U32 R99, RZ, RZ, 0x4 ;  /* 0x00000004ff637424 */ /* 0x000fe400078e00ff */
[----:B------:R-:W-:-:S04]  /*197b0*/  IMAD.MOV.U32 R46, RZ, RZ, R98 ;  /* 0x000000ffff2e7224 */ /* 0x000fc800078e0062 */
[----:B------:R-:W-:-:S05]  /*197c0*/  FADD.FTZ R46, R45, R46 ;  /* 0x0000002e2d2e7221 */ /* 0x000fca0000010000 */
[----:B------:R-:W-:-:S07]  /*197d0*/  MOV R93, R46 ;  /* 0x0000002e005d7202 */ /* 0x000fce0000000f00 */
[----:B------:R-:W-:Y:S05]  /*197e0*/  WARPSYNC.COLLECTIVE R92, `(.L_x_5685) ;  /* 0x000000005c087348 */ /* 0x000fea0003c00000 */
[----:B------:R0:W1:Y:S02]  /*197f0*/  SHFL.BFLY P2, R98, R93, R99, R102 ;  /* 0x0c0000635d627389 */ /* 0x0000640000040066 */
[----:B01----:R-:W-:Y:S05]  /*19800*/  ENDCOLLECTIVE ;  /* 0x000000000000791b */ /* 0x003fea0003800000 */
.L_x_5685:
[----:B------:R-:W-:Y:S01]  /*19810*/  HFMA2 R99, -RZ, RZ, 0, 4.76837158203125e-07 ;  /* 0x00000008ff637431 */ /* 0x000fe200000001ff */
[----:B------:R-:W-:-:S05]  /*19820*/  MOV R47, R98 ;  /* 0x00000062002f7202 */ /* 0x000fca0000000f00 */
[----:B------:R-:W-:-:S04]  /*19830*/  FADD.FTZ R47, R46, R47 ;  /* 0x0000002f2e2f7221 */ /* 0x000fc80000010000 */
[----:B------:R-:W-:-:S07]  /*19840*/  IMAD.MOV.U32 R93, RZ, RZ, R47 ;  /* 0x000000ffff5d7224 */ /* 0x000fce00078e002f */
[----:B------:R-:W-:Y:S05]  /*19850*/  WARPSYNC.COLLECTIVE R92, `(.L_x_5686) ;  /* 0x000000005c087348 */ /* 0x000fea0003c00000 */
[----:B------:R0:W1:Y:S02]  /*19860*/  SHFL.BFLY P2, R98, R93, R99, R102 ;  /* 0x0c0000635d627389 */ /* 0x0000640000040066 */
[----:B01----:R-:W-:Y:S05]  /*19870*/  ENDCOLLECTIVE ;  /* 0x000000000000791b */ /* 0x003fea0003800000 */
.L_x_5686:
[----:B------:R-:W-:Y:S02]  /*19880*/  IMAD.MOV.U32 R99, RZ, RZ, 0x10 ;  /* 0x00000010ff637424 */ /* 0x000fe400078e00ff */
[----:B------:R-:W-:-:S04]  /*19890*/  IMAD.MOV.U32 R80, RZ, RZ, R98 ;  /* 0x000000ffff507224 */ /* 0x000fc800078e0062 */
[----:B------:R-:W-:-:S05]  /*198a0*/  FADD.FTZ R80, R47, R80 ;  /* 0x000000502f507221 */ /* 0x000fca0000010000 */
[----:B------:R-:W-:-:S07]  /*198b0*/  MOV R93, R80 ;  /* 0x00000050005d7202 */ /* 0x000fce0000000f00 */
[----:B------:R-:W-:Y:S05]  /*198c0*/  WARPSYNC.COLLECTIVE R92, `(.L_x_5687) ;  /* 0x000000005c087348 */ /* 0x000fea0003c00000 */
[----:B------:R0:W1:Y:S02]  /*198d0*/  SHFL.BFLY P2, R98, R93, R99, R102 ;  /* 0x0c0000635d627389 */ /* 0x0000640000040066 */
[----:B01----:R-:W-:Y:S05]  /*198e0*/  ENDCOLLECTIVE ;  /* 0x000000000000791b */ /* 0x003fea0003800000 */
.L_x_5687:
[----:B------:R-:W-:Y:S01]  /*198f0*/  MOV R53, R98 ;  /* 0x0000006200357202 */ /* 0x000fe20000000f00 */
[----:B------:R-:W-:Y:S06]  /*19900*/  BRA `(.L_x_5688) ;  /* 0xffffffe8006c7947 */ /* 0x000fec000383ffff */
.L_x_5689:
        /* <DEDUP_REMOVED lines=15> */
.L_x_37255:


//--------------------- .text._ZN10layer_norm13ln_fwd_kernelINS_13Kernel_traitsI6__halfS2_S2_S2_fjLj1024ELj1ELj4ELj1ELj16ENS_18Kernel_traits_baseILj1024ES2_S2_S2_S2_fjLj128EEEEELb1ELb1ELb0ELb0EEEvNS_9FwdParamsE --------------------------
	.section	.text._ZN10layer_norm13ln_fwd_kernelINS_13Kernel_traitsI6__halfS2_S2_S2_fjLj1024ELj1ELj4ELj1ELj16ENS_18Kernel_traits_baseILj1024ES2_S2_S2_S2_fjLj128EEEEELb1ELb1ELb0ELb0EEEvNS_9FwdParamsE,"ax",@progbits
	.align	128
        .global         _ZN10layer_norm13ln_fwd_kernelINS_13Kernel_traitsI6__halfS2_S2_S2_fjLj1024ELj1ELj4ELj1ELj16ENS_18Kernel_traits_baseILj1024ES2_S2_S2_S2_fjLj128EEEEELb1ELb1ELb0ELb0EEEvNS_9FwdParamsE
        .type           _ZN10layer_norm13ln_fwd_kernelINS_13Kernel_traitsI6__halfS2_S2_S2_fjLj1024ELj1ELj4ELj1ELj16ENS_18Kernel_traits_baseILj1024ES2_S2_S2_S2_fjLj128EEEEELb1ELb1ELb0ELb0EEEvNS_9FwdParamsE,@function
        .size           _ZN10layer_norm13ln_fwd_kernelINS_13Kernel_traitsI6__halfS2_S2_S2_fjLj1024ELj1ELj4ELj1ELj16ENS_18Kernel_traits_baseILj1024ES2_S2_S2_S2_fjLj128EEEEELb1ELb1ELb0ELb0EEEvNS_9FwdParamsE,(.L_x_37256 - _ZN10layer_norm13ln_fwd_kernelINS_13Kernel_traitsI6__halfS2_S2_S2_fjLj1024ELj1ELj4ELj1ELj16ENS_18Kernel_traits_baseILj1024ES2_S2_S2_S2_fjLj128EEEEELb1ELb1ELb0ELb0EEEvNS_9FwdParamsE)
        .other          _ZN10layer_norm13ln_fwd_kernelINS_13Kernel_traitsI6__halfS2_S2_S2_fjLj1024ELj1ELj4ELj1ELj16ENS_18Kernel_traits_baseILj1024ES2_S2_S2_S2_fjLj128EEEEELb1ELb1ELb0ELb0EEEvNS_9FwdParamsE,@"STO_CUDA_ENTRY STV_DEFAULT"
_ZN10layer_norm13ln_fwd_kernelINS_13Kernel_traitsI6__halfS2_S2_S2_fjLj1024ELj1ELj4ELj1ELj16ENS_18Kernel_traits_baseILj1024ES2_S2_S2_S2_fjLj128EEEEELb1ELb1ELb0ELb0EEEvNS_9FwdParamsE:
.text._ZN10layer_norm13ln_fwd_kernelINS_13Kernel_traitsI6__halfS2_S2_S2_fjLj1024ELj1ELj4ELj1ELj16ENS_18Kernel_traits_baseILj1024ES2_S2_S2_S2_fjLj128EEEEELb1ELb1ELb0ELb0EEEvNS_9FwdParamsE:
        /* <DEDUP_REMOVED lines=99> */
.L_x_5691:
        /* <DEDUP_REMOVED lines=38> */
[----:B------:R-:W-:Y:S01]  /*0890*/  @P3 CS2R R28, SRZ ;  /* 0x00000000001c3805 */ /* 0x000fe2000001ff00 */
[----:B------:R-:W-:Y:S01]  /*08a0*/  @P0 IMAD.MOV.U32 R67, RZ, RZ, RZ ;  /* 0x000000ffff430224 */ /* 0x000fe200078e00ff */
[----:B------:R-:W-:Y:S01]  /*08b0*/  @P1 MOV R55, RZ ;  /* 0x000000ff00371202 */ /* 0x000fe20000000f00 */
[----:B0-----:R-:W-:-:S07]  /*08c0*/  @P2 IMAD.MOV.U32 R43, RZ, RZ, RZ ;  /* 0x000000ffff2b2224 */ /* 0x001fce00078e00ff */
.L_x_5692:
[----:B------:R-:W-:Y:S05]  /*08d0*/  BSYNC.RECONVERGENT B0 ;  /* 0x0000000000007941 */ /* 0x000fea0003800200 */
.L_x_5690:
[----:B------:R-:W0:Y:S02]  /*08e0*/  LDCU UR8, c[0x0][0x384] ;  /* 0x00007080ff0877ac */ /* 0x000e240008000800 */
[----:B0-----:R-:W-:-:S13]  /*08f0*/  ISETP.GE.AND P0, PT, R9, UR8, PT ;  /* 0x0000000809007c0c */ /* 0x001fda000bf06270 */
[----:B------:R-:W-:Y:S05]  /*0900*/  @P0 EXIT ;  /* 0x000000000000094d */ /* 0x000fea0003800000 */
[----:B------:R-:W-:Y:S01]  /*0910*/  IMAD.HI.U32 R0, R11, -0x326172a9, RZ ;  /* 0xcd9e8d570b007827 */ /* 0x000fe200078e00ff */
[----:B------:R-:W-:Y:S01]  /*0920*/  BSSY B0, `(.L_x_5693) ;  /* 0x0001987000007945 */ /* 0x000fe20003800000 */
[----:B------:R-:W-:Y:S01]  /*0930*/  LOP3.LUT R4, R4, 0x3, RZ, 0xc0, !PT ;  /* 0x0000000304047812 */ /* 0x000fe200078ec0ff */
[----:B------:R-:W0:Y:S01]  /*0940*/  LDCU.U8 UR19, c[0x0][0x410] ;  /* 0x00008200ff1377ac */ /* 0x000e220008000000 */
[C---:B------:R-:W-:Y:S01]  /*0950*/  IMAD.HI.U32 R2, R8.reuse, -0x2daee0ad, RZ ;  /* 0xd2511f5308027827 */ /* 0x040fe200078e00ff */
[----:B------:R-:W-:Y:S01]  /*0960*/  LOP3.LUT R0, R7, UR4, R0, 0x96, !PT ;  /* 0x0000000407007c12 */ /* 0x000fe2000f8e9600 */
[----:B------:R-:W1:Y:S02]  /*0970*/  LDCU.64 UR8, c[0x0][0x3a0] ;  /* 0x00007400ff0877ac */ /* 0x000e640008000a00 */
[----:B------:R-:W-:Y:S01]  /*0980*/  IMAD R12, R8, -0x2daee0ad, RZ ;  /* 0xd2511f53080c7824 */ /* 0x000fe200078e02ff */
[----:B------:R-:W-:Y:S01]  /*0990*/  LOP3.LUT R2, R2, UR5, RZ, 0x3c, !PT ;  /* 0x0000000502027c12 */ /* 0x000fe2000f8e3cff */
[----:B------:R-:W-:-:S04]  /*09a0*/  IMAD.HI.U32 R5, R0, -0x2daee0ad, RZ ;  /* 0xd2511f5300057827 */ /* 0x000fc800078e00ff */
[----:B------:R-:W-:Y:S01]  /*09b0*/  IMAD R6, R11, -0x326172a9, RZ ;  /* 0xcd9e8d570b067824 */ /* 0x000fe200078e02ff */
[----:B------:R-:W-:Y:S01]  /*09c0*/  LOP3.LUT R5, R12, UR18, R5, 0x96, !PT ;  /* 0x000000120c057c12 */ /* 0x000fe2000f8e9605 */
[----:B------:R-:W-:Y:S01]  /*09d0*/  IMAD.HI.U32 R3, R2, -0x326172a9, RZ ;  /* 0xcd9e8d5702037827 */ /* 0x000fe200078e00ff */
[----:B------:R-:W2:Y:S03]  /*09e0*/  LDCU UR18, c[0x0][0x388] ;  /* 0x00007100ff1277ac */ /* 0x000ea60008000800 */
[----:B------:R-:W-:Y:S01]  /*09f0*/  IMAD R15, R0, -0x2daee0ad, RZ ;  /* 0xd2511f53000f7824 */ /* 0x000fe200078e02ff */
[----:B------:R-:W-:Y:S01]  /*0a00*/  LOP3.LUT R3, R6, UR10, R3, 0x96, !PT ;  /* 0x0000000a06037c12 */ /* 0x000fe2000f8e9603 */
[----:B------:R-:W-:Y:S02]  /*0a10*/  IMAD R13, R2, -0x326172a9, RZ ;  /* 0xcd9e8d57020d7824 */ /* 0x000fe400078e02ff */
[----:B------:R-:W-:-:S04]  /*0a20*/  IMAD.HI.U32 R0, R5, -0x326172a9, RZ ;  /* 0xcd9e8d5705007827 */ /* 0x000fc800078e00ff */
[----:B------:R-:W-:Y:S01]  /*0a30*/  IMAD.HI.U32 R2, R3, -0x2daee0ad, RZ ;  /* 0xd2511f5303027827 */ /* 0x000fe200078e00ff */
[----:B------:R-:W-:Y:S01]  /*0a40*/  LOP3.LUT R0, R13, UR20, R0, 0x96, !PT ;  /* 0x000000140d007c12 */ /* 0x000fe2000f8e9600 */
[----:B------:R-:W3:Y:S02]  /*0a50*/  LDCU UR20, c[0x0][0x448] ;  /* 0x00008900ff1477ac */ /* 0x000ee40008000800 */
        /* <DEDUP_REMOVED lines=23> */
[----:B------:R-:W-:Y:S01]  /*0bd0*/  LOP3.LUT R0, R13, UR23, R0, 0x96, !PT ;  /* 0x000000170d007c12 */ /* 0x000fe2000f8e9600 */
[----:B------:R-:W4:Y:S02]  /*0be0*/  LDCU.64 UR22, c[0x0][0x3e0] ;  /* 0x00007c00ff1677ac */ /* 0x000f240008000a00 */
        /* <DEDUP_REMOVED lines=9> */
[----:B------:R-:W-:Y:S01]  /*0c80*/  IMAD.HI.U32 R0, R5, -0x326172a9, RZ ;  /* 0xcd9e8d5705007827 */ /* 0x000fe200078e00ff */
[----:B----4-:R-:W-:-:S03]  /*0c90*/  UISETP.NE.U32.AND UP0, UPT, UR22, URZ, UPT ;  /* 0x000000ff1600728c */ /* 0x010fc6000bf05070 */
[----:B------:R-:W-:Y:S01]  /*0ca0*/  IMAD.HI.U32 R2, R3, -0x2daee0ad, RZ ;  /* 0xd2511f5303027827 */ /* 0x000fe200078e00ff */
[----:B------:R-:W-:Y:S01]  /*0cb0*/  LOP3.LUT R0, R13, UR16, R0, 0x96, !PT ;  /* 0x000000100d007c12 */ /* 0x000fe2000f8e9600 */
[----:B------:R-:W-:Y:S02]  /*0cc0*/  UISETP.NE.AND.EX UP0, UPT, UR23, URZ, UPT, UP0 ;  /* 0x000000ff1700728c */ /* 0x000fe4000bf05300 */
[----:B------:R-:W-:Y:S01]  /*0cd0*/  IMAD R3, R3, -0x2daee0ad, RZ ;  /* 0xd2511f5303037824 */ /* 0x000fe200078e02ff */
[----:B------:R-:W-:Y:S01]  /*0ce0*/  LOP3.LUT R2, R15, UR17, R2, 0x96, !PT ;  /* 0x000000110f027c12 */ /* 0x000fe2000f8e9602 */
[----:B------:R-:W-:-:S04]  /*0cf0*/  IMAD.HI.U32 R6, R0, -0x2daee0ad, RZ ;  /* 0xd2511f5300067827 */ /* 0x000fc800078e00ff */
[----:B------:R-:W-:Y:S01]  /*0d00*/  IMAD R12, R5, -0x326172a9, RZ ;  /* 0xcd9e8d57050c7824 */ /* 0x000fe200078e02ff */
[----:B------:R-:W-:Y:S01]  /*0d10*/  LOP3.LUT R6, R3, UR28, R6, 0x96, !PT ;  /* 0x0000001c03067c12 */ /* 0x000fe2000f8e9606 */
[----:B------:R-:W-:-:S04]  /*0d20*/  IMAD.HI.U32 R5, R2, -0x326172a9, RZ ;  /* 0xcd9e8d5702057827 */ /* 0x000fc800078e00ff */
[----:B------:R-:W-:Y:S02]  /*0d30*/  HFMA2 R3, -RZ, RZ, 0, 0 ;  /* 0x00000000ff037431 */ /* 0x000fe400000001ff */
[----:B------:R-:W-:Y:S01]  /*0d40*/  IMAD R100, R0, -0x2daee0ad, RZ ;  /* 0xd2511f5300647824 */ /* 0x000fe200078e02ff */
[----:B------:R-:W-:Y:S01]  /*0d50*/  LOP3.LUT R5, R12, UR27, R5, 0x96, !PT ;  /* 0x0000001b0c057c12 */ /* 0x000fe2000f8e9605 */
[----:B0123--:R-:W-:-:S07]  /*0d60*/  IMAD R2, R2, -0x326172a9, RZ ;  /* 0xcd9e8d5702027824 */ /* 0x00ffce00078e02ff */
.L_x_6038:
        /* <DEDUP_REMOVED lines=9> */
[----:B------:R-:W0:Y:S01]  /*0e00*/  S2R R101, SR_TID.X ;  /* 0x0000000000657919 */ /* 0x000e220000002100 */
[----:B------:R-:W-:Y:S02]  /*0e10*/  PLOP3.LUT P0, PT, PT, PT, UP0, 0x80, 0x8 ;  /* 0x000000000008781c */ /* 0x000fe40003f0f008 */
[----:B------:R-:W-:Y:S02]  /*0e20*/  SHF.R.S32.HI R75, RZ, 0x1f, R74 ;  /* 0x0000001fff4b7819 */ /* 0x000fe4000001144a */
[----:B------:R-:W-:Y:S02]  /*0e30*/  MOV R103, 0x3f800000 ;  /* 0x3f80000000677802 */ /* 0x000fe40000000f00 */
[----:B------:R-:W-:-:S02]  /*0e40*/  LEA.HI R75, R75, R74, RZ, 0x3 ;  /* 0x0000004a4b4b7211 */ /* 0x000fc400078f18ff */
[----:B------:R-:W-:Y:S02]  /*0e50*/  P2R R102, PR, RZ, 0x4 ;  /* 0x00000004ff667803 */ /* 0x000fe40000000000 */
[----:B0-----:R-:W-:-:S04]  /*0e60*/  LOP3.LUT R74, R101, 0x1f, RZ, 0xc0, !PT ;  /* 0x0000001f654a7812 */ /* 0x001fc800078ec0ff */
[----:B------:R-:W-:-:S05]  /*0e70*/  LEA.HI.SX32 R99, R75, R74, 0x1d ;  /* 0x0000004a4b637211 */ /* 0x000fca00078feaff */
[----:B------:R-:W-:Y:S02]  /*0e80*/  IMAD.MOV.U32 R105, RZ, RZ, R99 ;  /* 0x000000ffff697224 */ /* 0x000fe400078e0063 */
        /* <DEDUP_REMOVED lines=13> */
[----:B------:R-:W-:Y:S01]  /*0f60*/  MOV R15, 0x2 ;  /* 0x00000002000f7802 */ /* 0x000fe20000000f00 */
[----:B------:R-:W-:Y:S01]  /*0f70*/  IMAD.MOV.U32 R0, RZ, RZ, R2 ;  /* 0x000000ffff007224 */ /* 0x000fe200078e0002 */
[----:B------:R-:W-:-:S09]  /*0f80*/  MOV R106, R100 ;  /* 0x00000064006a7202 */ /* 0x000fd20000000f00 */
[----:B------:R-:W-:Y:S05]  /*0f90*/  @!P0 BRA `(.L_x_5698) ;  /* 0x0000000400408947 */ /* 0x000fea0003800000 */
[----:B------:R-:W-:-:S05]  /*0fa0*/  IMAD.MOV.U32 R15, RZ, RZ, 0x2 ;  /* 0x00000002ff0f7424 */ /* 0x000fca00078e00ff */
[----:B------:R-:W-:-:S04]  /*0fb0*/  VIADDMNMX.U32 R0, R4, 0xfffffffe, R15, PT ;  /* 0xfffffffe04007846 */ /* 0x000fc8000380000f */
[----:B------:R-:W-:-:S04]  /*0fc0*/  SHF.L.U32 R0, R0, 0x2, RZ ;  /* 0x0000000200007819 */ /* 0x000fc800000006ff */
[----:B------:R-:W0:Y:S02]  /*0fd0*/  LDC R72, c[0x2][R0] ;  /* 0x0080000000487b82 */ /* 0x000e240000000800 */
[----:B0-----:R-:W-:-:S04]  /*0fe0*/  SHF.R.S32.HI R73, RZ, 0x1f, R72 ;  /* 0x0000001fff497819 */ /* 0x001fc80000011448 */
.L_x_37092:
[----:B------:R-:W-:Y:S05]  /*0ff0*/  BRX R72 -0x1000                                        (*"BRANCH_TARGETS .L_x_37093,.L_x_37094,.L_x_37095"*) ;  /* 0xfffffff048007949 */ /* 0x000fea000383ffff */
.L_x_37095:
[----:B------:R-:W-:Y:S01]  /*1000*/  VIADD R15, R4, 0x1 ;  /* 0x00000001040f7836 */ /* 0x000fe20000000000 */
[----:B------:R-:W-:Y:S01]  /*1010*/  MOV R106, R100 ;  /* 0x00000064006a7202 */ /* 0x000fe20000000f00 */
[----:B------:R-:W-:Y:S01]  /*1020*/  IMAD.MOV.U32 R0, RZ, RZ, R5 ;  /* 0x000000ffff007224 */ /* 0x000fe200078e0005 */
[----:B------:R-:W-:Y:S06]  /*1030*/  BRA `(.L_x_5698) ;  /* 0x0000000400187947 */ /* 0x000fec0003800000 */
.L_x_37093:
[----:B------:R-:W-:Y:S01]  /*1040*/  MOV R106, R100 ;  /* 0x00000064006a7202 */ /* 0x000fe20000000f00 */
[----:B------:R-:W-:Y:S01]  /*1050*/  IMAD.MOV.U32 R15, RZ, RZ, 0x3 ;  /* 0x00000003ff0f7424 */ /* 0x000fe200078e00ff */
[----:B------:R-:W-:Y:S01]  /*1060*/  MOV R0, R6 ;  /* 0x0000000600007202 */ /* 0x000fe20000000f00 */
[----:B------:R-:W-:Y:S06]  /*1070*/  BRA `(.L_x_5698) ;  /* 0x0000000400087947 */ /* 0x000fec0003800000 */
.L_x_37094:
        /* <DEDUP_REMOVED lines=13> */
.L_x_5700:
[----:B------:R-:W-:Y:S05]  /*1150*/  BSYNC.RECONVERGENT B3 ;  /* 0x0000000000037941 */ /* 0x000fea0003800200 */
.L_x_5699:
        /* <DEDUP_REMOVED lines=52> */
.L_x_5698:
[----:B------:R-:W-:Y:S05]  /*14a0*/  BSYNC.RECONVERGENT B2 ;  /* 0x0000000000027941 */ /* 0x000fea0003800200 */
.L_x_5697:
[----:B------:R-:W0:Y:S01]  /*14b0*/  LDC R109, c[0x0][0x408] ;  /* 0x00010200ff6d7b82 */ /* 0x000e220000000800 */
[----:B------:R-:W-:Y:S01]  /*14c0*/  I2FP.F32.U32 R0, R0 ;  /* 0x0000000000007245 */ /* 0x000fe20000201000 */
[----:B-----5:R-:W-:Y:S01]  /*14d0*/  HADD2.F32 R4, -RZ, R16.H0_H0 ;  /* 0x20000010ff047230 */ /* 0x020fe20000004100 */
[----:B------:R-:W-:Y:S01]  /*14e0*/  ISETP.NE.AND P1, PT, R15, 0x1, PT ;  /* 0x000000010f00780c */ /* 0x000fe20003f25270 */
[----:B------:R-:W-:Y:S01]  /*14f0*/  IMAD.MOV.U32 R107, RZ, RZ, 0x2f800000 ;  /* 0x2f800000ff6b7424 */ /* 0x000fe200078e00ff */
[----:B------:R-:W-:Y:S01]  /*1500*/  BSSY.RECONVERGENT B2, `(.L_x_5701) ;  /* 0x000005a000027945 */ /* 0x000fe20003800200 */
[----:B------:R-:W-:Y:S02]  /*1510*/  HADD2.F32 R75, -RZ, R20.H0_H0 ;  /* 0x20000014ff4b7230 */ /* 0x000fe40000004100 */
[----:B------:R-:W-:Y:S01]  /*1520*/  FMUL.FTZ R4, R4, R103 ;  /* 0x0000006704047220 */ /* 0x000fe20000410000 */
[----:B------:R-:W1:Y:S01]  /*1530*/  LDC R108, c[0x0][0x404] ;  /* 0x00010100ff6c7b82 */ /* 0x000e620000000800 */
[----:B------:R-:W-:Y:S01]  /*1540*/  FFMA.FTZ R73, R0, R107, 1.1641532182693481445e-10 ;  /* 0x2f00000000497423 */ /* 0x000fe2000001006b */
[----:B------:R-:W-:-:S02]  /*1550*/  HFMA2 R72, -RZ, RZ, 0, 1.1920928955078125e-07 ;  /* 0x00000002ff487431 */ /* 0x000fc400000001ff */
[----:B0-----:R-:W-:Y:S02]  /*1560*/  FMUL.FTZ R4, R4, R109 ;  /* 0x0000006d04047220 */ /* 0x001fe40000410000 */
[----:B-1----:R-:W-:Y:S01]  /*1570*/  FSETP.GTU.FTZ.AND P0, PT, R73, R108, PT ;  /* 0x0000006c4900720b */ /* 0x002fe20003f1c000 */
[----:B------:R-:W-:-:S03]  /*1580*/  HADD2.F32 R73, -RZ, R60.H0_H0 ;  /* 0x2000003cff497230 */ /* 0x000fc60000004100 */
[----:B------:R-:W-:Y:S01]  /*1590*/  FSEL R0, R4, RZ, !P0 ;  /* 0x000000ff04007208 */ /* 0x000fe20004000000 */
[----:B------:R-:W-:Y:S01]  /*15a0*/  IMAD.MOV.U32 R4, RZ, RZ, R2 ;  /* 0x000000ffff047224 */ /* 0x000fe200078e0002 */
        /* <DEDUP_REMOVED lines=12> */
.L_x_5703:
        /* <DEDUP_REMOVED lines=13> */
.L_x_5705:
[----:B------:R-:W-:Y:S05]  /*1740*/  BSYNC.RECONVERGENT B3 ;  /* 0x0000000000037941 */ /* 0x000fea0003800200 */
.L_x_5704:
        /* <DEDUP_REMOVED lines=53> */
.L_x_5702:
[----:B------:R-:W-:Y:S05]  /*1aa0*/  BSYNC.RECONVERGENT B2 ;  /* 0x0000000000027941 */ /* 0x000fea0003800200 */
.L_x_5701:
        /* <DEDUP_REMOVED lines=10> */
[----:B------:R-:W-:-:S03]  /*1b50*/  HADD2.F32 R15, -RZ, R60.H1_H1 ;  /* 0x3000003cff0f7230 */ /* 0x000fc60000004100 */
        /* <DEDUP_REMOVED lines=13> */
.L_x_5708:
        /* <DEDUP_REMOVED lines=13> */
.L_x_5710:
[----:B------:R-:W-:Y:S05]  /*1d00*/  BSYNC.RECONVERGENT B3 ;  /* 0x0000000000037941 */ /* 0x000fea0003800200 */
.L_x_5709:
        /* <DEDUP_REMOVED lines=53> */
.L_x_5707:
[----:B------:R-:W-:Y:S05]  /*2060*/  BSYNC.RECONVERGENT B2 ;  /* 0x0000000000027941 */ /* 0x000fea0003800200 */
.L_x_5706:
[----:B------:R-:W-:Y:S01]  /*2070*/  I2FP.F32.U32 R4, R4 ;  /* 0x0000000400047245 */ /* 0x000fe20000201000 */
[----:B------:R-:W-:Y:S01]  /*2080*/  HADD2.F32 R72, -RZ, R17.H0_H0 ;  /* 0x20000011ff487230 */ /* 0x000fe20000004100 */
[----:B------:R-:W-:Y:S01]  /*2090*/  ISETP.NE.AND P2, PT, R73, 0x1, PT ;  /* 0x000000014900780c */ /* 0x000fe20003f45270 */
[----:B------:R-:W-:Y:S01]  /*20a0*/  HADD2.F32 R74, -RZ, R21.H0_H0 ;  /* 0x20000015ff4a7230 */ /* 0x000fe20000004100 */
[----:B------:R-:W-:Y:S01]  /*20b0*/  BSSY.RECONVERGENT B2, `(.L_x_5711) ;  /* 0x0000057000027945 */ /* 0x000fe20003800200 */
[----:B------:R-:W-:Y:S01]  /*20c0*/  FFMA.FTZ R15, R4, R107, 1.1641532182693481445e-10 ;  /* 0x2f000000040f7423 */ /* 0x000fe2000001006b */
[----:B------:R-:W-:Y:S01]  /*20d0*/  FMUL.FTZ R72, R72, R103 ;  /* 0x0000006748487220 */ /* 0x000fe20000410000 */
[----:B------:R-:W-:-:S03]  /*20e0*/  HADD2.F32 R4, -RZ, R61.H0_H0 ;  /* 0x2000003dff047230 */ /* 0x000fc60000004100 */
[----:B------:R-:W-:Y:S01]  /*20f0*/  FMUL.FTZ R72, R72, R109 ;  /* 0x0000006d48487220 */ /* 0x000fe20000410000 */
[----:B------:R-:W-:-:S04]  /*2100*/  FSETP.GTU.FTZ.AND P1, PT, R15, R108, PT ;  /* 0x0000006c0f00720b */ /* 0x000fc80003f3c000 */
        /* <DEDUP_REMOVED lines=14> */
.L_x_5713:
        /* <DEDUP_REMOVED lines=13> */
.L_x_5715:
[----:B------:R-:W-:Y:S05]  /*22c0*/  BSYNC.RECONVERGENT B3 ;  /* 0x0000000000037941 */ /* 0x000fea0003800200 */
.L_x_5714:
        /* <DEDUP_REMOVED lines=53> */
.L_x_5712:
[----:B------:R-:W-:Y:S05]  /*2620*/  BSYNC.RECONVERGENT B2 ;  /* 0x0000000000027941 */ /* 0x000fea0003800200 */
.L_x_5711:
        /* <DEDUP_REMOVED lines=10> */
[----:B------:R-:W-:Y:S01]  /*26d0*/  FSETP.GTU.FTZ.AND P2, PT, R17, R108, PT ;  /* 0x0000006c1100720b */ /* 0x000fe20003f5c000 */
[----:B------:R-:W-:-:S03]  /*26e0*/  HADD2.F32 R17, -RZ, R21.H1_H1 ;  /* 0x30000015ff117230 */ /* 0x000fc60000004100 */
        /* <DEDUP_REMOVED lines=12> */
.L_x_5718:
        /* <DEDUP_REMOVED lines=13> */
.L_x_5720:
[----:B------:R-:W-:Y:S05]  /*2880*/  BSYNC.RECONVERGENT B3 ;  /* 0x0000000000037941 */ /* 0x000fea0003800200 */
.L_x_5719:
        /* <DEDUP_REMOVED lines=53> */
.L_x_5717:
[----:B------:R-:W-:Y:S05]  /*2be0*/  BSYNC.RECONVERGENT B2 ;  /* 0x0000000000027941 */ /* 0x000fea0003800200 */
.L_x_5716:
        /* <DEDUP_REMOVED lines=10> */
[----:B------:R-:W-:Y:S01]  /*2c90*/  FSEL R17, R72, RZ, !P3 ;  /* 0x000000ff48117208 */ /* 0x000fe20005800000 */
[----:B------:R-:W-:Y:S01]  /*2ca0*/  HFMA2 R72, -RZ, RZ, 0, 1.1920928955078125e-07 ;  /* 0x00000002ff487431 */ /* 0x000fe200000001ff */
        /* <DEDUP_REMOVED lines=12> */
.L_x_5723:
        /* <DEDUP_REMOVED lines=13> */
.L_x_5725:
[----:B------:R-:W-:Y:S05]  /*2e40*/  BSYNC.RECONVERGENT B3 ;  /* 0x0000000000037941 */ /* 0x000fea0003800200 */
.L_x_5724:
        /* <DEDUP_REMOVED lines=53> */
.L_x_5722:
[----:B------:R-:W-:Y:S05]  /*31a0*/  BSYNC.RECONVERGENT B2 ;  /* 0x0000000000027941 */ /* 0x000fea0003800200 */
.L_x_5721:
        /* <DEDUP_REMOVED lines=24> */
.L_x_5728:
        /* <DEDUP_REMOVED lines=13> */
.L_x_5730:
[----:B------:R-:W-:Y:S05]  /*3400*/  BSYNC.RECONVERGENT B3 ;  /* 0x0000000000037941 */ /* 0x000fea0003800200 */
.L_x_5729:
        /* <DEDUP_REMOVED lines=53> */
.L_x_5727:
[----:B------:R-:W-:Y:S05]  /*3760*/  BSYNC.RECONVERGENT B2 ;  /* 0x0000000000027941 */ /* 0x000fea0003800200 */
.L_x_5726:
[----:B------:R-:W-:Y:S01]  /*3770*/  I2FP.F32.U32 R4, R4 ;  /* 0x0000000400047245 */ /* 0x000fe20000201000 */
[----:B------:R-:W-:Y:S01]  /*3780*/  HADD2.F32 R72, -RZ, R19.H0_H0 ;  /* 0x20000013ff487230 */ /* 0x000fe20000004100 */
[----:B------:R-:W-:Y:S01]  /*3790*/  ISETP.NE.AND P6, PT, R74, 0x1, PT ;  /* 0x000000014a00780c */ /* 0x000fe20003fc5270 */
[----:B------:R-:W-:Y:S01]  /*37a0*/  HADD2.F32 R89, -RZ, R63.H0_H0 ;  /* 0x2000003fff597230 */ /* 0x000fe20000004100 */
[----:B------:R-:W-:Y:S01]  /*37b0*/  BSSY.RECONVERGENT B2, `(.L_x_5731) ;  /* 0x0000059000027945 */ /* 0x000fe20003800200 */
[----:B------:R-:W-:Y:S01]  /*37c0*/  FFMA.FTZ R73, R4, R107, 1.1641532182693481445e-10 ;  /* 0x2f00000004497423 */ /* 0x000fe2000001006b */
[----:B------:R-:W-:Y:S01]  /*37d0*/  FMUL.FTZ R72, R72, R103 ;  /* 0x0000006748487220 */ /* 0x000fe20000410000 */
[----:B------:R-:W-:Y:S02]  /*37e0*/  HADD2.F32 R75, -RZ, R23.H0_H0 ;  /* 0x20000017ff4b7230 */ /* 0x000fe40000004100 */
[----:B------:R-:W-:Y:S02]  /*37f0*/  HFMA2 R4, -RZ, RZ, 0, 1.1920928955078125e-07 ;  /* 0x00000002ff047431 */ /* 0x000fe400000001ff */
[----:B------:R-:W-:Y:S01]  /*3800*/  FMUL.FTZ R72, R72, R109 ;  /* 0x0000006d48487220 */ /* 0x000fe20000410000 */
[----:B------:R-:W-:Y:S01]  /*3810*/  FSETP.GTU.FTZ.AND P5, PT, R73, R108, PT ;  /* 0x0000006c4900720b */ /* 0x000fe20003fbc000 */
[----:B------:R-:W-:-:S03]  /*3820*/  IMAD.MOV.U32 R73, RZ, RZ, R2 ;  /* 0x000000ffff497224 */ /* 0x000fc600078e0002 */
        /* <DEDUP_REMOVED lines=12> */
.L_x_5733:
        /* <DEDUP_REMOVED lines=15> */
.L_x_5735:
[----:B------:R-:W-:Y:S05]  /*39e0*/  BSYNC.RECONVERGENT B3 ;  /* 0x0000000000037941 */ /* 0x000fea0003800200 */
.L_x_5734:
        /* <DEDUP_REMOVED lines=53> */
.L_x_5732:
[----:B------:R-:W-:Y:S05]  /*3d40*/  BSYNC.RECONVERGENT B2 ;  /* 0x0000000000027941 */ /* 0x000fea0003800200 */
.L_x_5731:
[----:B------:R-:W-:Y:S01]  /*3d50*/  HADD2.F32 R74, -RZ, R19.H1_H1 ;  /* 0x30000013ff4a7230 */ /* 0x000fe20000004100 */
[----:B------:R-:W-:Y:S01]  /*3d60*/  I2FP.F32.U32 R72, R73 ;  /* 0x0000004900487245 */ /* 0x000fe20000201000 */
[----:B------:R-:W-:Y:S02]  /*3d70*/  HADD2.F32 R19, -RZ, R63.H1_H1 ;  /* 0x3000003fff137230 */ /* 0x000fe40000004100 */
[----:B------:R-:W-:Y:S02]  /*3d80*/  HADD2.F32 R73, -RZ, R23.H1_H1 ;  /* 0x30000017ff497230 */ /* 0x000fe40000004100 */
[----:B------:R-:W-:Y:S01]  /*3d90*/  FMUL.FTZ R74, R74, R103 ;  /* 0x000000674a4a7220 */ /* 0x000fe20000410000 */
[----:B------:R-:W-:Y:S01]  /*3da0*/  FFMA.FTZ R107, R72, R107, 1.1641532182693481445e-10 ;  /* 0x2f000000486b7423 */ /* 0x000fe2000001006b */
[----:B------:R-:W-:Y:S02]  /*3db0*/  F2FP.F16.F32.PACK_AB R72, R16, R0 ;  /* 0x000000001048723e */ /* 0x000fe400000000ff */
[----:B------:R-:W-:-:S02]  /*3dc0*/  FMUL.FTZ R74, R74, R109 ;  /* 0x0000006d4a4a7220 */ /* 0x000fc40000410000 */
[----:B------:R-:W-:-:S04]  /*3dd0*/  FSETP.GTU.FTZ.AND P6, PT, R107, R108, PT ;  /* 0x0000006c6b00720b */ /* 0x000fc80003fdc000 */
[----:B------:R-:W-:Y:S02]  /*3de0*/  FSEL R74, R74, RZ, !P6 ;  /* 0x000000ff4a4a7208 */ /* 0x000fe40007000000 */
[----:B------:R-:W-:-:S03]  /*3df0*/  PLOP3.LUT P6, PT, P6, PT, PT, 0x8, 0x80 ;  /* 0x000000000080781c */ /* 0x000fc600037ce170 */
[----:B------:R-:W-:Y:S01]  /*3e00*/  FFMA.FTZ R19, R74, R19, R73 ;  /* 0x000000134a137223 */ /* 0x000fe20000010049 */
[----:B------:R-:W-:Y:S02]  /*3e10*/  F2FP.F16.F32.PACK_AB R74, R18, R17 ;  /* 0x00000011124a723e */ /* 0x000fe400000000ff */
[----:B------:R-:W-:Y:S02]  /*3e20*/  F2FP.F16.F32.PACK_AB R73, R85, R15 ;  /* 0x0000000f5549723e */ /* 0x000fe400000000ff */
[----:B------:R-:W-:Y:S01]  /*3e30*/  F2FP.F16.F32.PACK_AB R75, R19, R89 ;  /* 0x00000059134b723e */ /* 0x000fe200000000ff */
[----:B------:R-:W-:Y:S06]  /*3e40*/  BRA `(.L_x_5736) ;  /* 0x0000002c00907947 */ /* 0x000fec0003800000 */
.L_x_5696:
        /* <DEDUP_REMOVED lines=16> */
.L_x_5739:
        /* <DEDUP_REMOVED lines=13> */
.L_x_5741:
[----:B------:R-:W-:Y:S05]  /*4020*/  BSYNC.RECONVERGENT B3 ;  /* 0x0000000000037941 */ /* 0x000fea0003800200 */
.L_x_5740:
        /* <DEDUP_REMOVED lines=52> */
.L_x_5738:
[----:B------:R-:W-:Y:S05]  /*4370*/  BSYNC.RECONVERGENT B2 ;  /* 0x0000000000027941 */ /* 0x000fea0003800200 */
.L_x_5737:
        /* <DEDUP_REMOVED lines=11> */
[----:B------:R-:W-:Y:S02]  /*4430*/  MOV R4, R2 ;  /* 0x0000000200047202 */ /* 0x000fe40000000f00 */
[----:B-1----:R-:W-:Y:S01]  /*4440*/  FSETP.GTU.FTZ.AND P0, PT, R15, R108, PT ;  /* 0x0000006c0f00720b */ /* 0x002fe20003f1c000 */
[----:B------:R-:W-:-:S03]  /*4450*/  HADD2.F32 R15, -RZ, R60.H0_H0 ;  /* 0x2000003cff0f7230 */ /* 0x000fc60000004100 */
        /* <DEDUP_REMOVED lines=13> */
.L_x_5744:
        /* <DEDUP_REMOVED lines=13> */
.L_x_5746:
[----:B------:R-:W-:Y:S05]  /*4600*/  BSYNC.RECONVERGENT B3 ;  /* 0x0000000000037941 */ /* 0x000fea0003800200 */
.L_x_5745:
        /* <DEDUP_REMOVED lines=53> */
.L_x_5743:
[----:B------:R-:W-:Y:S05]  /*4960*/  BSYNC.RECONVERGENT B2 ;  /* 0x0000000000027941 */ /* 0x000fea0003800200 */
.L_x_5742:
[----:B------:R-:W-:Y:S01]  /*4970*/  I2FP.F32.U32 R4, R4 ;  /* 0x0000000400047245 */ /* 0x000fe20000201000 */
[----:B------:R-:W-:Y:S01]  /*4980*/  HADD2.F32 R16, -RZ, R16.H1_H1 ;  /* 0x30000010ff107230 */ /* 0x000fe20000004100 */
[----:B------:R-:W-:Y:S01]  /*4990*/  ISETP.NE.AND P1, PT, R73, 0x1, PT ;  /* 0x000000014900780c */ /* 0x000fe20003f25270 */
[----:B------:R-:W-:Y:S01]  /*49a0*/  BSSY.RECONVERGENT B2, `(.L_x_5747) ;  /* 0x0000057000027945 */ /* 0x000fe20003800200 */
[----:B------:R-:W-:Y:S02]  /*49b0*/  HFMA2 R74, -RZ, RZ, 0, 1.1920928955078125e-07 ;  /* 0x00000002ff4a7431 */ /* 0x000fe400000001ff */
[----:B------:R-:W-:Y:S01]  /*49c0*/  FFMA.FTZ R15, R4, R107, 1.1641532182693481445e-10 ;  /* 0x2f000000040f7423 */ /* 0x000fe2000001006b */
[----:B------:R-:W-:Y:S01]  /*49d0*/  FMUL.FTZ R16, R16, R103 ;  /* 0x0000006710107220 */ /* 0x000fe20000410000 */
[----:B------:R-:W-:-:S03]  /*49e0*/  IMAD.MOV.U32 R4, RZ, RZ, R2 ;  /* 0x000000ffff047224 */ /* 0x000fc600078e0002 */
[----:B------:R-:W-:Y:S01]  /*49f0*/  FMUL.FTZ R16, R16, R109 ;  /* 0x0000006d10107220 */ /* 0x000fe20000410000 */
[----:B------:R-:W-:Y:S01]  /*4a00*/  FSETP.GTU.FTZ.AND P0, PT, R15, R108, PT ;  /* 0x0000006c0f00720b */ /* 0x000fe20003f1c000 */
[----:B------:R-:W-:-:S03]  /*4a10*/  HADD2.F32 R15, -RZ, R60.H1_H1 ;  /* 0x3000003cff0f7230 */ /* 0x000fc60000004100 */
        /* <DEDUP_REMOVED lines=12> */
.L_x_5749:
        /* <DEDUP_REMOVED lines=13> */
.L_x_5751:
[----:B------:R-:W-:Y:S05]  /*4bb0*/  BSYNC.RECONVERGENT B3 ;  /* 0x0000000000037941 */ /* 0x000fea0003800200 */
.L_x_5750:
        /* <DEDUP_REMOVED lines=53> */
.L_x_5748:
[----:B------:R-:W-:Y:S05]  /*4f10*/  BSYNC.RECONVERGENT B2 ;  /* 0x0000000000027941 */ /* 0x000fea0003800200 */
.L_x_5747:
        /* <DEDUP_REMOVED lines=23> */
.L_x_5754:
        /* <DEDUP_REMOVED lines=13> */
.L_x_5756:
[----:B------:R-:W-:Y:S05]  /*5160*/  BSYNC.RECONVERGENT B3 ;  /* 0x0000000000037941 */ /* 0x000fea0003800200 */
.L_x_5755:
        /* <DEDUP_REMOVED lines=53> */
.L_x_5753:
[----:B------:R-:W-:Y:S05]  /*54c0*/  BSYNC.RECONVERGENT B2 ;  /* 0x0000000000027941 */ /* 0x000fea0003800200 */
.L_x_5752:
[----:B------:R-:W-:Y:S01]  /*54d0*/  I2FP.F32.U32 R4, R4 ;  /* 0x0000000400047245 */ /* 0x000fe20000201000 */
[----:B------:R-:W-:Y:S01]  /*54e0*/  HADD2.F32 R72, -RZ, R17.H1_H1 ;  /* 0x30000011ff487230 */ /* 0x000fe20000004100 */
[----:B------:R-:W-:Y:S01]  /*54f0*/  ISETP.NE.AND P3, PT, R73, 0x1, PT ;  /* 0x000000014900780c */ /* 0x000fe20003f65270 */
[----:B------:R-:W-:Y:S01]  /*5500*/  BSSY.RECONVERGENT B2, `(.L_x_5757) ;  /* 0x0000057000027945 */ /* 0x000fe20003800200 */
[----:B------:R-:W-:Y:S02]  /*5510*/  HFMA2 R74, -RZ, RZ, 0, 1.1920928955078125e-07 ;  /* 0x00000002ff4a7431 */ /* 0x000fe400000001ff */
[----:B------:R-:W-:Y:S01]  /*5520*/  FFMA.FTZ R17, R4, R107, 1.1641532182693481445e-10 ;  /* 0x2f00000004117423 */ /* 0x000fe2000001006b */
[----:B------:R-:W-:Y:S01]  /*5530*/  FMUL.FTZ R72, R72, R103 ;  /* 0x0000006748487220 */ /* 0x000fe20000410000 */
[----:B------:R-:W-:-:S03]  /*5540*/  HADD2.F32 R4, -RZ, R61.H1_H1 ;  /* 0x3000003dff047230 */ /* 0x000fc60000004100 */
        /* <DEDUP_REMOVED lines=15> */
.L_x_5759:
        /* <DEDUP_REMOVED lines=13> */
.L_x_5761:
[----:B------:R-:W-:Y:S05]  /*5710*/  BSYNC.RECONVERGENT B3 ;  /* 0x0000000000037941 */ /* 0x000fea0003800200 */
.L_x_5760:
        /* <DEDUP_REMOVED lines=53> */
.L_x_5758:
[----:B------:R-:W-:Y:S05]  /*5a70*/  BSYNC.RECONVERGENT B2 ;  /* 0x0000000000027941 */ /* 0x000fea0003800200 */
.L_x_5757:
        /* <DEDUP_REMOVED lines=23> */
.L_x_5764:
        /* <DEDUP_REMOVED lines=13> */
.L_x_5766:
[----:B------:R-:W-:Y:S05]  /*5cc0*/  BSYNC.RECONVERGENT B3 ;  /* 0x0000000000037941 */ /* 0x000fea0003800200 */
.L_x_5765:
        /* <DEDUP_REMOVED lines=53> */
.L_x_5763:
[----:B------:R-:W-:Y:S05]  /*6020*/  BSYNC.RECONVERGENT B2 ;  /* 0x0000000000027941 */ /* 0x000fea0003800200 */
.L_x_5762:
        /* <DEDUP_REMOVED lines=23> */
.L_x_5769:
        /* <DEDUP_REMOVED lines=13> */
.L_x_5771:
[----:B------:R-:W-:Y:S05]  /*6270*/  BSYNC.RECONVERGENT B3 ;  /* 0x0000000000037941 */ /* 0x000fea0003800200 */
.L_x_5770:
        /* <DEDUP_REMOVED lines=53> */
.L_x_5768:
[----:B------:R-:W-:Y:S05]  /*65d0*/  BSYNC.RECONVERGENT B2 ;  /* 0x0000000000027941 */ /* 0x000fea0003800200 */
.L_x_5767:
        /* <DEDUP_REMOVED lines=8> */
[----:B------:R-:W-:Y:S02]  /*6660*/  FSETP.GTU.FTZ.AND P5, PT, R73, R108, PT ;  /* 0x0000006c4900720b */ /* 0x000fe40003fbc000 */
[----:B------:R-:W-:Y:S02]  /*6670*/  MOV R73, R2 ;  /* 0x0000000200497202 */ /* 0x000fe40000000f00 */
        /* <DEDUP_REMOVED lines=13> */
.L_x_5774:
        /* <DEDUP_REMOVED lines=15> */
.L_x_5776:
[----:B------:R-:W-:Y:S05]  /*6840*/  BSYNC.RECONVERGENT B3 ;  /* 0x0000000000037941 */ /* 0x000fea0003800200 */
.L_x_5775:
        /* <DEDUP_REMOVED lines=53> */
.L_x_5773:
[----:B------:R-:W-:Y:S05]  /*6ba0*/  BSYNC.RECONVERGENT B2 ;  /* 0x0000000000027941 */ /* 0x000fea0003800200 */
.L_x_5772:
[----:B------:R-:W-:Y:S01]  /*6bb0*/  I2FP.F32.U32 R72, R73 ;  /* 0x0000004900487245 */ /* 0x000fe20000201000 */
[----:B------:R-:W-:Y:S01]  /*6bc0*/  HADD2.F32 R74, -RZ, R19.H1_H1 ;  /* 0x30000013ff4a7230 */ /* 0x000fe20000004100 */
[----:B------:R-:W-:-:S03]  /*6bd0*/  F2FP.F16.F32.PACK_AB R73, R85, R15 ;  /* 0x0000000f5549723e */ /* 0x000fc600000000ff */
        /* <DEDUP_REMOVED lines=8> */
[----:B------:R-:W-:Y:S01]  /*6c60*/  FMUL.FTZ R19, R19, R72 ;  /* 0x0000004813137220 */ /* 0x000fe20000410000 */
[----:B------:R-:W-:-:S04]  /*6c70*/  F2FP.F16.F32.PACK_AB R72, R16, R0 ;  /* 0x000000001048723e */ /* 0x000fc800000000ff */
[----:B------:R-:W-:-:S07]  /*6c80*/  F2FP.F16.F32.PACK_AB R75, R19, R89 ;  /* 0x00000059134b723e */ /* 0x000fce00000000ff */
.L_x_5736:
        /* <DEDUP_REMOVED lines=21> */
.L_x_5695:
[----:B------:R-:W-:Y:S05]  /*6de0*/  BSYNC.RECONVERGENT B1 ;  /* 0x0000000000017941 */ /* 0x000fea0003800200 */
.L_x_5694:
        /* <DEDUP_REMOVED lines=29> */
.L_x_5782:
        /* <DEDUP_REMOVED lines=13> */
.L_x_5784:
[----:B------:R-:W-:Y:S05]  /*7090*/  BSYNC.RECONVERGENT B3 ;  /* 0x0000000000037941 */ /* 0x000fea0003800200 */
.L_x_5783:
        /* <DEDUP_REMOVED lines=51> */
[----:B------:R-:W-:-:S07]  /*73d0*/  LOP3.LUT R6, R4, UR22, R111, 0x96, !PT ;  /* 0x0000001604067c12 */ /* 0x000fce000f8e966f */
.L_x_5781:
[----:B------:R-:W-:Y:S05]  /*73e0*/  BSYNC.RECONVERGENT B2 ;  /* 0x0000000000027941 */ /* 0x000fea0003800200 */
.L_x_5780:
[----:B------:R-:W0:Y:S01]  /*73f0*/  LDC R112, c[0x0][0x408] ;  /* 0x00010200ff707b82 */ /* 0x000e220000000800 */
[----:B------:R-:W-:Y:S01]  /*7400*/  I2FP.F32.U32 R77, R12 ;  /* 0x0000000c004d7245 */ /* 0x000fe20000201000 */
[----:B------:R-:W-:Y:S01]  /*7410*/  IMAD.MOV.U32 R96, RZ, RZ, 0x2f800000 ;  /* 0x2f800000ff607424 */ /* 0x000fe200078e00ff */
[----:B------:R-:W-:Y:S01]  /*7420*/  ISETP.NE.AND P1, PT, R76, 0x1, PT ;  /* 0x000000014c00780c */ /* 0x000fe20003f25270 */
[----:B-----5:R-:W-:Y:S01]  /*7430*/  HADD2.F32 R12, -RZ, R72.H0_H0 ;  /* 0x20000048ff0c7230 */ /* 0x020fe20000004100 */
[----:B------:R-:W-:Y:S01]  /*7440*/  BSSY.RECONVERGENT B2, `(.L_x_5785) ;  /* 0x000005a000027945 */ /* 0x000fe20003800200 */
[----:B------:R-:W-:Y:S01]  /*7450*/  FFMA.FTZ R4, R77, R96, 1.1641532182693481445e-10 ;  /* 0x2f0000004d047423 */ /* 0x000fe20000010060 */
[----:B------:R-:W-:Y:S01]  /*7460*/  HADD2.F32 R83, -RZ, R48.H0_H0 ;  /* 0x20000030ff537230 */ /* 0x000fe20000004100 */
[----:B------:R-:W1:Y:S01]  /*7470*/  LDC R111, c[0x0][0x404] ;  /* 0x00010100ff6f7b82 */ /* 0x000e620000000800 */
[----:B------:R-:W-:Y:S01]  /*7480*/  FMUL.FTZ R77, R12, R103 ;  /* 0x000000670c4d7220 */ /* 0x000fe20000410000 */
[----:B------:R-:W-:-:S02]  /*7490*/  HADD2.F32 R91, -RZ, R20.H0_H0 ;  /* 0x20000014ff5b7230 */ /* 0x000fc40000004100 */
[----:B------:R-:W-:Y:S02]  /*74a0*/  HFMA2 R84, -RZ, RZ, 0, 1.1920928955078125e-07 ;  /* 0x00000002ff547431 */ /* 0x000fe400000001ff */
        /* <DEDUP_REMOVED lines=16> */
.L_x_5787:
        /* <DEDUP_REMOVED lines=13> */
.L_x_5789:
[----:B------:R-:W-:Y:S05]  /*7680*/  BSYNC.RECONVERGENT B3 ;  /* 0x0000000000037941 */ /* 0x000fea0003800200 */
.L_x_5788:
        /* <DEDUP_REMOVED lines=53> */
.L_x_5786:
[----:B------:R-:W-:Y:S05]  /*79e0*/  BSYNC.RECONVERGENT B2 ;  /* 0x0000000000027941 */ /* 0x000fea0003800200 */
.L_x_5785:
[----:B------:R-:W-:Y:S01]  /*79f0*/  I2FP.F32.U32 R77, R4 ;  /* 0x00000004004d7245 */ /* 0x000fe20000201000 */
[----:B------:R-:W-:Y:S01]  /*7a00*/  HADD2.F32 R72, -RZ, R72.H1_H1 ;  /* 0x30000048ff487230 */ /* 0x000fe20000004100 */
[----:B------:R-:W-:Y:S01]  /*7a10*/  ISETP.NE.AND P1, PT, R84, 0x1, PT ;  /* 0x000000015400780c */ /* 0x000fe20003f25270 */
[----:B------:R-:W-:Y:S01]  /*7a20*/  HADD2.F32 R83, -RZ, R48.H1_H1 ;  /* 0x30000030ff537230 */ /* 0x000fe20000004100 */
[----:B------:R-:W-:Y:S01]  /*7a30*/  BSSY.RECONVERGENT B2, `(.L_x_5790) ;  /* 0x0000057000027945 */ /* 0x000fe20003800200 */
[----:B------:R-:W-:Y:S01]  /*7a40*/  FFMA.FTZ R4, R77, R96, 1.1641532182693481445e-10 ;  /* 0x2f0000004d047423 */ /* 0x000fe20000010060 */
[----:B------:R-:W-:Y:S01]  /*7a50*/  FMUL.FTZ R77, R72, R103 ;  /* 0x00000067484d7220 */ /* 0x000fe20000410000 */
[----:B------:R-:W-:-:S03]  /*7a60*/  HADD2.F32 R91, -RZ, R20.H1_H1 ;  /* 0x30000014ff5b7230 */ /* 0x000fc60000004100 */
[----:B------:R-:W-:Y:S01]  /*7a70*/  FMUL.FTZ R77, R77, R112 ;  /* 0x000000704d4d7220 */ /* 0x000fe20000410000 */
[----:B------:R-:W-:Y:S02]  /*7a80*/  FSETP.GTU.FTZ.AND P0, PT, R4, R111, PT ;  /* 0x0000006f0400720b */ /* 0x000fe40003f1c000 */
[----:B------:R-:W-:Y:S02]  /*7a90*/  MOV R4, R2 ;  /* 0x0000000200047202 */ /* 0x000fe40000000f00 */
        /* <DEDUP_REMOVED lines=13> */
.L_x_5792:
        /* <DEDUP_REMOVED lines=13> */
.L_x_5794:
[----:B------:R-:W-:Y:S05]  /*7c40*/  BSYNC.RECONVERGENT B3 ;  /* 0x0000000000037941 */ /* 0x000fea0003800200 */
.L_x_5793:
        /* <DEDUP_REMOVED lines=53> */
.L_x_5791:
[----:B------:R-:W-:Y:S05]  /*7fa0*/  BSYNC.RECONVERGENT B2 ;  /* 0x0000000000027941 */ /* 0x000fea0003800200 */
.L_x_5790:
        /* <DEDUP_REMOVED lines=9> */
[----:B------:R-:W-:Y:S01]  /*8040*/  FSETP.GTU.FTZ.AND P1, PT, R4, R111, PT ;  /* 0x0000006f0400720b */ /* 0x000fe20003f3c000 */
[----:B------:R-:W-:-:S03]  /*8050*/  HADD2.F32 R4, -RZ, R49.H0_H0 ;  /* 0x20000031ff047230 */ /* 0x000fc60000004100 */
        /* <DEDUP_REMOVED lines=13> */
.L_x_5797:
        /* <DEDUP_REMOVED lines=13> */
.L_x_5799:
[----:B------:R-:W-:Y:S05]  /*8200*/  BSYNC.RECONVERGENT B3 ;  /* 0x0000000000037941 */ /* 0x000fea0003800200 */
.L_x_5798:
        /* <DEDUP_REMOVED lines=53> */
.L_x_5796:
[----:B------:R-:W-:Y:S05]  /*8560*/  BSYNC.RECONVERGENT B2 ;  /* 0x0000000000027941 */ /* 0x000fea0003800200 */
.L_x_5795:
        /* <DEDUP_REMOVED lines=9> */
[----:B------:R-:W-:Y:S01]  /*8600*/  FSETP.GTU.FTZ.AND P2, PT, R4, R111, PT ;  /* 0x0000006f0400720b */ /* 0x000fe20003f5c000 */
[----:B------:R-:W-:-:S03]  /*8610*/  HADD2.F32 R4, -RZ, R21.H1_H1 ;  /* 0x30000015ff047230 */ /* 0x000fc60000004100 */
        /* <DEDUP_REMOVED lines=13> */
.L_x_5802:
        /* <DEDUP_REMOVED lines=13> */
.L_x_5804:
[----:B------:R-:W-:Y:S05]  /*87c0*/  BSYNC.RECONVERGENT B3 ;  /* 0x0000000000037941 */ /* 0x000fea0003800200 */
.L_x_5803:
        /* <DEDUP_REMOVED lines=53> */
.L_x_5801:
[----:B------:R-:W-:Y:S05]  /*8b20*/  BSYNC.RECONVERGENT B2 ;  /* 0x0000000000027941 */ /* 0x000fea0003800200 */
.L_x_5800:
        /* <DEDUP_REMOVED lines=24> */
.L_x_5807:
        /* <DEDUP_REMOVED lines=13> */
.L_x_5809:
[----:B------:R-:W-:Y:S05]  /*8d80*/  BSYNC.RECONVERGENT B3 ;  /* 0x0000000000037941 */ /* 0x000fea0003800200 */
.L_x_5808:
        /* <DEDUP_REMOVED lines=50> */
[----:B------:R-:W-:Y:S02]  /*90b0*/  LOP3.LUT R6, R4, UR22, R73, 0x96, !PT ;  /* 0x0000001604067c12 */ /* 0x000fe4000f8e9649 */
[----:B------:R-:W-:Y:S01]  /*90c0*/  MOV R4, R110 ;  /* 0x0000006e00047202 */ /* 0x000fe20000000f00 */
[----:B------:R-:W-:-:S07]  /*90d0*/  IMAD.MOV.U32 R110, RZ, RZ, R72 ;  /* 0x000000ffff6e7224 */ /* 0x000fce00078e0048 */
.L_x_5806:
[----:B------:R-:W-:Y:S05]  /*90e0*/  BSYNC.RECONVERGENT B2 ;  /* 0x0000000000027941 */ /* 0x000fea0003800200 */
.L_x_5805:
[----:B------:R-:W-:Y:S01]  /*90f0*/  I2FP.F32.U32 R73, R4 ;  /* 0x0000000400497245 */ /* 0x000fe20000201000 */
[----:B------:R-:W-:Y:S01]  /*9100*/  HADD2.F32 R74, -RZ, R74.H1_H1 ;  /* 0x3000004aff4a7230 */ /* 0x000fe20000004100 */
[----:B------:R-:W-:Y:S01]  /*9110*/  ISETP.NE.AND P5, PT, R106, 0x1, PT ;  /* 0x000000016a00780c */ /* 0x000fe20003fa5270 */
[----:B------:R-:W-:Y:S01]  /*9120*/  HADD2.F32 R90, -RZ, R50.H1_H1 ;  /* 0x30000032ff5a7230 */ /* 0x000fe20000004100 */
[----:B------:R-:W-:Y:S01]  /*9130*/  BSSY.RECONVERGENT B2, `(.L_x_5810) ;  /* 0x0000057000027945 */ /* 0x000fe20003800200 */
[----:B------:R-:W-:Y:S01]  /*9140*/  FFMA.FTZ R4, R73, R96, 1.1641532182693481445e-10 ;  /* 0x2f00000049047423 */ /* 0x000fe20000010060 */
[----:B------:R-:W-:Y:S01]  /*9150*/  FMUL.FTZ R73, R74, R103 ;  /* 0x000000674a497220 */ /* 0x000fe20000410000 */
[----:B------:R-:W-:Y:S02]  /*9160*/  HADD2.F32 R72, -RZ, R22.H1_H1 ;  /* 0x30000016ff487230 */ /* 0x000fe40000004100 */
        /* <DEDUP_REMOVED lines=16> */
.L_x_5812:
        /* <DEDUP_REMOVED lines=13> */
.L_x_5814:
[----:B------:R-:W-:Y:S05]  /*9340*/  BSYNC.RECONVERGENT B3 ;  /* 0x0000000000037941 */ /* 0x000fea0003800200 */
.L_x_5813:
        /* <DEDUP_REMOVED lines=53> */
.L_x_5811:
[----:B------:R-:W-:Y:S05]  /*96a0*/  BSYNC.RECONVERGENT B2 ;  /* 0x0000000000027941 */ /* 0x000fea0003800200 */
.L_x_5810:
        /* <DEDUP_REMOVED lines=9> */
[----:B------:R-:W-:Y:S01]  /*9740*/  FSETP.GTU.FTZ.AND P5, PT, R4, R111, PT ;  /* 0x0000006f0400720b */ /* 0x000fe20003fbc000 */
[----:B------:R-:W-:-:S03]  /*9750*/  HFMA2 R4, -RZ, RZ, 0, 1.1920928955078125e-07 ;  /* 0x00000002ff047431 */ /* 0x000fc600000001ff */
        /* <DEDUP_REMOVED lines=13> */
.L_x_5817:
        /* <DEDUP_REMOVED lines=15> */
.L_x_5819:
[----:B------:R-:W-:Y:S05]  /*9920*/  BSYNC.RECONVERGENT B3 ;  /* 0x0000000000037941 */ /* 0x000fea0003800200 */
.L_x_5818:
        /* <DEDUP_REMOVED lines=53> */
.L_x_5816:
[----:B------:R-:W-:Y:S05]  /*9c80*/  BSYNC.RECONVERGENT B2 ;  /* 0x0000000000027941 */ /* 0x000fea0003800200 */
.L_x_5815:
[----:B------:R-:W-:Y:S01]  /*9c90*/  HADD2.F32 R72, -RZ, R75.H1_H1 ;  /* 0x3000004bff487230 */ /* 0x000fe20000004100 */
[----:B------:R-:W-:Y:S01]  /*9ca0*/  I2FP.F32.U32 R73, R73 ;  /* 0x0000004900497245 */ /* 0x000fe20000201000 */
[----:B------:R-:W-:-:S03]  /*9cb0*/  HADD2.F32 R74, -RZ, R23.H1_H1 ;  /* 0x30000017ff4a7230 */ /* 0x000fc60000004100 */
[----:B------:R-:W-:Y:S01]  /*9cc0*/  FMUL.FTZ R75, R72, R103 ;  /* 0x00000067484b7220 */ /* 0x000fe20000410000 */
[----:B------:R-:W-:Y:S01]  /*9cd0*/  FFMA.FTZ R96, R73, R96, 1.1641532182693481445e-10 ;  /* 0x2f00000049607423 */ /* 0x000fe20000010060 */
[----:B------:R-:W-:Y:S01]  /*9ce0*/  HADD2.F32 R72, -RZ, R51.H1_H1 ;  /* 0x30000033ff487230 */ /* 0x000fe20000004100 */
[----:B------:R-:W-:Y:S01]  /*9cf0*/  F2FP.F16.F32.PACK_AB R73, R84, R77 ;  /* 0x0000004d5449723e */ /* 0x000fe200000000ff */
[----:B------:R-:W-:Y:S02]  /*9d00*/  FMUL.FTZ R75, R75, R112 ;  /* 0x000000704b4b7220 */ /* 0x000fe40000410000 */
        /* <DEDUP_REMOVED lines=8> */
.L_x_5779:
        /* <DEDUP_REMOVED lines=16> */
.L_x_5823:
        /* <DEDUP_REMOVED lines=13> */
.L_x_5825:
[----:B------:R-:W-:Y:S05]  /*9f60*/  BSYNC.RECONVERGENT B3 ;  /* 0x0000000000037941 */ /* 0x000fea0003800200 */
.L_x_5824:
        /* <DEDUP_REMOVED lines=52> */
.L_x_5822:
[----:B------:R-:W-:Y:S05]  /*a2b0*/  BSYNC.RECONVERGENT B2 ;  /* 0x0000000000027941 */ /* 0x000fea0003800200 */
.L_x_5821:
        /* <DEDUP_REMOVED lines=11> */
[----:B------:R-:W-:Y:S01]  /*a370*/  HADD2.F32 R77, -RZ, R48.H0_H0 ;  /* 0x20000030ff4d7230 */ /* 0x000fe20000004100 */
[----:B-1----:R-:W-:Y:S02]  /*a380*/  FSETP.GTU.FTZ.AND P0, PT, R4, R111, PT ;  /* 0x0000006f0400720b */ /* 0x002fe40003f1c000 */
[----:B------:R-:W-:Y:S02]  /*a390*/  MOV R4, R2 ;  /* 0x0000000200047202 */ /* 0x000fe40000000f00 */
        /* <DEDUP_REMOVED lines=13> */
.L_x_5828:
        /* <DEDUP_REMOVED lines=13> */
.L_x_5830:
[----:B------:R-:W-:Y:S05]  /*a540*/  BSYNC.RECONVERGENT B3 ;  /* 0x0000000000037941 */ /* 0x000fea0003800200 */
.L_x_5829:
        /* <DEDUP_REMOVED lines=53> */
.L_x_5827:
[----:B------:R-:W-:Y:S05]  /*a8a0*/  BSYNC.RECONVERGENT B2 ;  /* 0x0000000000027941 */ /* 0x000fea0003800200 */
.L_x_5826:
        /* <DEDUP_REMOVED lines=23> */
.L_x_5833:
        /* <DEDUP_REMOVED lines=13> */
.L_x_5835:
[----:B------:R-:W-:Y:S05]  /*aaf0*/  BSYNC.RECONVERGENT B3 ;  /* 0x0000000000037941 */ /* 0x000fea0003800200 */
.L_x_5834:
        /* <DEDUP_REMOVED lines=53> */
.L_x_5832:
[----:B------:R-:W-:Y:S05]  /*ae50*/  BSYNC.RECONVERGENT B2 ;  /* 0x0000000000027941 */ /* 0x000fea0003800200 */
.L_x_5831:
        /* <DEDUP_REMOVED lines=23> */
.L_x_5838:
        /* <DEDUP_REMOVED lines=13> */
.L_x_5840:
[----:B------:R-:W-:Y:S05]  /*b0a0*/  BSYNC.RECONVERGENT B3 ;  /* 0x0000000000037941 */ /* 0x000fea0003800200 */
.L_x_5839:
        /* <DEDUP_REMOVED lines=53> */
.L_x_5837:
[----:B------:R-:W-:Y:S05]  /*b400*/  BSYNC.RECONVERGENT B2 ;  /* 0x0000000000027941 */ /* 0x000fea0003800200 */
.L_x_5836:
        /* <DEDUP_REMOVED lines=23> */
.L_x_5843:
        /* <DEDUP_REMOVED lines=13> */
.L_x_5845:
[----:B------:R-:W-:Y:S05]  /*b650*/  BSYNC.RECONVERGENT B3 ;  /* 0x0000000000037941 */ /* 0x000fea0003800200 */
.L_x_5844:
        /* <DEDUP_REMOVED lines=53> */
.L_x_5842:
[----:B------:R-:W-:Y:S05]  /*b9b0*/  BSYNC.RECONVERGENT B2 ;  /* 0x0000000000027941 */ /* 0x000fea0003800200 */
.L_x_5841:
        /* <DEDUP_REMOVED lines=23> */
.L_x_5848:
        /* <DEDUP_REMOVED lines=13> */
.L_x_5850:
[----:B------:R-:W-:Y:S05]  /*bc00*/  BSYNC.RECONVERGENT B3 ;  /* 0x0000000000037941 */ /* 0x000fea0003800200 */
.L_x_5849:
        /* <DEDUP_REMOVED lines=53> */
.L_x_5847:
[----:B------:R-:W-:Y:S05]  /*bf60*/  BSYNC.RECONVERGENT B2 ;  /* 0x0000000000027941 */ /* 0x000fea0003800200 */
.L_x_5846:
        /* <DEDUP_REMOVED lines=23> */
.L_x_5853:
        /* <DEDUP_REMOVED lines=13> */
.L_x_5855:
[----:B------:R-:W-:Y:S05]  /*c1b0*/  BSYNC.RECONVERGENT B3 ;  /* 0x0000000000037941 */ /* 0x000fea0003800200 */
.L_x_5854:
        /* <DEDUP_REMOVED lines=53> */
.L_x_5852:
[----:B------:R-:W-:Y:S05]  /*c510*/  BSYNC.RECONVERGENT B2 ;  /* 0x0000000000027941 */ /* 0x000fea0003800200 */
.L_x_5851:
        /* <DEDUP_REMOVED lines=9> */
[----:B------:R-:W-:-:S03]  /*c5b0*/  IMAD.MOV.U32 R4, RZ, RZ, 0x2 ;  /* 0x00000002ff047424 */ /* 0x000fc600078e00ff */
[----:B------:R-:W-:Y:S02]  /*c5c0*/  FSEL R91, R73, RZ, !P5 ;  /* 0x000000ff495b7208 */ /* 0x000fe40006800000 */
[----:B------:R-:W-:Y:S02]  /*c5d0*/  MOV R73, R2 ;  /* 0x0000000200497202 */ /* 0x000fe40000000f00 */
[----:B------:R-:W-:Y:S01]  /*c5e0*/  PLOP3.LUT P5, PT, P5, PT, PT, 0x8, 0x80 ;  /* 0x000000000080781c */ /* 0x000fe20002fae170 */
[----:B------:R-:W-:Y:S01]  /*c5f0*/  FMUL.FTZ R91, R72, R91 ;  /* 0x0000005b485b7220 */ /* 0x000fe20000410000 */
[----:B------:R-:W-:Y:S11]  /*c600*/  @!P6 BRA `(.L_x_5857) ;  /* 0x000000040034e947 */ /* 0x000ff60003800000 */
        /* <DEDUP_REMOVED lines=8> */
.L_x_5858:
        /* <DEDUP_REMOVED lines=15> */
.L_x_5860:
[----:B------:R-:W-:Y:S05]  /*c780*/  BSYNC.RECONVERGENT B3 ;  /* 0x0000000000037941 */ /* 0x000fea0003800200 */
.L_x_5859:
        /* <DEDUP_REMOVED lines=53> */
.L_x_5857:
[----:B------:R-:W-:Y:S05]  /*cae0*/  BSYNC.RECONVERGENT B2 ;  /* 0x0000000000027941 */ /* 0x000fea0003800200 */
.L_x_5856:
        /* <DEDUP_REMOVED lines=10> */
[----:B------:R-:W-:Y:S02]  /*cb90*/  PLOP3.LUT P6, PT, P6, PT, PT, 0x8, 0x80 ;  /* 0x000000000080781c */ /* 0x000fe400037ce170 */
[----:B------:R-:W-:Y:S01]  /*cba0*/  F2FP.F16.F32.PACK_AB R73, R84, R77 ;  /* 0x0000004d5449723e */ /* 0x000fe200000000ff */
[----:B------:R-:W-:-:S05]  /*cbb0*/  FMUL.FTZ R96, R75, R96 ;  /* 0x000000604b607220 */ /* 0x000fca0000410000 */
[----:B------:R-:W-:-:S07]  /*cbc0*/  F2FP.F16.F32.PACK_AB R75, R96, R91 ;  /* 0x0000005b604b723e */ /* 0x000fce00000000ff */
.L_x_5820:
        /* <DEDUP_REMOVED lines=10> */
[----:B------:R-:W-:Y:S02]  /*cc70*/  LOP3.LUT R100, R100, R112, R111, 0xfe, !PT ;  /* 0x0000007064647212 */ /* 0x000fe400078efe6f */
[----:B------:R-:W-:Y:S02]  /*cc80*/  SEL R113, RZ, 0x1, !P3 ;  /* 0x00000001ff717807 */ /* 0x000fe40005800000 */
        /* <DEDUP_REMOVED lines=9> */
.L_x_5778:
[----:B------:R-:W-:Y:S05]  /*cd20*/  BSYNC.RECONVERGENT B1 ;  /* 0x0000000000017941 */ /* 0x000fea0003800200 */
.L_x_5777:
[----:B------:R-:W-:Y:S01]  /*cd30*/  ISETP.GE.U32.AND P0, PT, R10, 0x60, PT ;  /* 0x000000600a00780c */ /* 0x000fe20003f06070 */
[----:B------:R-:W-:Y:S03]  /*cd40*/  BSSY.RECONVERGENT B1, `(.L_x_5861) ;  /* 0x00005f2000017945 */ /* 0x000fe60003800200 */
[----:B--2---:R-:W-:-:S09]  /*cd50*/  P2R R106, PR, RZ, 0x1 ;  /* 0x00000001ff6a7803 */ /* 0x004fd20000000000 */
        /* <DEDUP_REMOVED lines=26> */
.L_x_5866:
        /* <DEDUP_REMOVED lines=13> */
.L_x_5868:
[----:B------:R-:W-:Y:S05]  /*cfd0*/  BSYNC.RECONVERGENT B3 ;  /* 0x0000000000037941 */ /* 0x000fea0003800200 */
.L_x_5867:
        /* <DEDUP_REMOVED lines=51> */
[----:B------:R-:W-:-:S07]  /*d310*/  LOP3.LUT R6, R4, UR22, R113, 0x96, !PT ;  /* 0x0000001604067c12 */ /* 0x000fce000f8e9671 */
.L_x_5865:
[----:B------:R-:W-:Y:S05]  /*d320*/  BSYNC.RECONVERGENT B2 ;  /* 0x0000000000027941 */ /* 0x000fea0003800200 */
.L_x_5864:
        /* <DEDUP_REMOVED lines=9> */
[----:B------:R-:W-:-:S02]  /*d3c0*/  FFMA.FTZ R4, R4, R97, 1.1641532182693481445e-10 ;  /* 0x2f00000004047423 */ /* 0x000fc40000010061 */
[----:B0-----:R-:W-:-:S03]  /*d3d0*/  FMUL.FTZ R78, R78, R113 ;  /* 0x000000714e4e7220 */ /* 0x001fc60000410000 */
[----:B-1----:R-:W-:Y:S01]  /*d3e0*/  FSETP.GTU.FTZ.AND P0, PT, R4, R107, PT ;  /* 0x0000006b0400720b */ /* 0x002fe20003f1c000 */
[----:B------:R-:W-:-:S03]  /*d3f0*/  HADD2.F32 R4, -RZ, R36.H0_H0 ;  /* 0x20000024ff047230 */ /* 0x000fc60000004100 */
[----:B------:R-:W-:Y:S02]  /*d400*/  FSEL R13, R78, RZ, !P0 ;  /* 0x000000ff4e0d7208 */ /* 0x000fe40004000000 */
[----:B------:R-:W-:-:S03]  /*d410*/  PLOP3.LUT P0, PT, P0, PT, PT, 0x8, 0x80 ;  /* 0x000000000080781c */ /* 0x000fc6000070e170 */
[----:B------:R-:W-:Y:S01]  /*d420*/  FFMA.FTZ R13, R13, R4, R82 ;  /* 0x000000040d0d7223 */ /* 0x000fe20000010052 */
[----:B------:R-:W-:Y:S01]  /*d430*/  HFMA2 R82, -RZ, RZ, 0, 1.1920928955078125e-07 ;  /* 0x00000002ff527431 */ /* 0x000fe200000001ff */
[----:B------:R-:W-:Y:S01]  /*d440*/  P2R R100, PR, RZ, 0x1 ;  /* 0x00000001ff647803 */ /* 0x000fe20000000000 */
        /* <DEDUP_REMOVED lines=10> */
.L_x_5871:
        /* <DEDUP_REMOVED lines=13> */
.L_x_5873:
[----:B------:R-:W-:Y:S05]  /*d5c0*/  BSYNC.RECONVERGENT B3 ;  /* 0x0000000000037941 */ /* 0x000fea0003800200 */
.L_x_5872:
        /* <DEDUP_REMOVED lines=53> */
.L_x_5870:
[----:B------:R-:W-:Y:S05]  /*d920*/  BSYNC.RECONVERGENT B2 ;  /* 0x0000000000027941 */ /* 0x000fea0003800200 */
.L_x_5869:
        /* <DEDUP_REMOVED lines=24> */
.L_x_5876:
        /* <DEDUP_REMOVED lines=13> */
.L_x_5878:
[----:B------:R-:W-:Y:S05]  /*db80*/  BSYNC.RECONVERGENT B3 ;  /* 0x0000000000037941 */ /* 0x000fea0003800200 */
.L_x_5877:
        /* <DEDUP_REMOVED lines=53> */
.L_x_5875:
[----:B------:R-:W-:Y:S05]  /*dee0*/  BSYNC.RECONVERGENT B2 ;  /* 0x0000000000027941 */ /* 0x000fea0003800200 */
.L_x_5874:
        /* <DEDUP_REMOVED lines=24> */
.L_x_5881:
        /* <DEDUP_REMOVED lines=13> */
.L_x_5883:
[----:B------:R-:W-:Y:S05]  /*e140*/  BSYNC.RECONVERGENT B3 ;  /* 0x0000000000037941 */ /* 0x000fea0003800200 */
.L_x_5882:
        /* <DEDUP_REMOVED lines=53> */
.L_x_5880:
[----:B------:R-:W-:Y:S05]  /*e4a0*/  BSYNC.RECONVERGENT B2 ;  /* 0x0000000000027941 */ /* 0x000fea0003800200 */
.L_x_5879:
        /* <DEDUP_REMOVED lines=24> */
.L_x_5886:
        /* <DEDUP_REMOVED lines=13> */
.L_x_5888:
[----:B------:R-:W-:Y:S05]  /*e700*/  BSYNC.RECONVERGENT B3 ;  /* 0x0000000000037941 */ /* 0x000fea0003800200 */
.L_x_5887:
        /* <DEDUP_REMOVED lines=53> */
.L_x_5885:
[----:B------:R-:W-:Y:S05]  /*ea60*/  BSYNC.RECONVERGENT B2 ;  /* 0x0000000000027941 */ /* 0x000fea0003800200 */
.L_x_5884:
        /* <DEDUP_REMOVED lines=24> */
.L_x_5891:
        /* <DEDUP_REMOVED lines=13> */
.L_x_5893:
[----:B------:R-:W-:Y:S05]  /*ecc0*/  BSYNC.RECONVERGENT B3 ;  /* 0x0000000000037941 */ /* 0x000fea0003800200 */
.L_x_5892:
        /* <DEDUP_REMOVED lines=53> */
.L_x_5890:
[----:B------:R-:W-:Y:S05]  /*f020*/  BSYNC.RECONVERGENT B2 ;  /* 0x0000000000027941 */ /* 0x000fea0003800200 */
.L_x_5889:
        /* <DEDUP_REMOVED lines=24> */
.L_x_5896:
        /* <DEDUP_REMOVED lines=13> */
.L_x_5898:
[----:B------:R-:W-:Y:S05]  /*f280*/  BSYNC.RECONVERGENT B3 ;  /* 0x0000000000037941 */ /* 0x000fea0003800200 */
.L_x_5897:
        /* <DEDUP_REMOVED lines=53> */
.L_x_5895:
[----:B------:R-:W-:Y:S05]  /*f5e0*/  BSYNC.RECONVERGENT B2 ;  /* 0x0000000000027941 */ /* 0x000fea0003800200 */
.L_x_5894:
        /* <DEDUP_REMOVED lines=24> */
.L_x_5901:
        /* <DEDUP_REMOVED lines=15> */
.L_x_5903:
[----:B------:R-:W-:Y:S05]  /*f860*/  BSYNC.RECONVERGENT B3 ;  /* 0x0000000000037941 */ /* 0x000fea0003800200 */
.L_x_5902:
        /* <DEDUP_REMOVED lines=53> */
.L_x_5900:
[----:B------:R-:W-:Y:S05]  /*fbc0*/  BSYNC.RECONVERGENT B2 ;  /* 0x0000000000027941 */ /* 0x000fea0003800200 */
.L_x_5899:
[----:B------:R-:W-:Y:S01]  /*fbd0*/  HADD2.F32 R74, -RZ, R75.H1_H1 ;  /* 0x3000004bff4a7230 */ /* 0x000fe20000004100 */
[----:B------:R-:W-:Y:S01]  /*fbe0*/  I2FP.F32.U32 R72, R73 ;  /* 0x0000004900487245 */ /* 0x000fe20000201000 */
[----:B------:R-:W-:-:S03]  /*fbf0*/  HADD2.F32 R73, -RZ, R23.H1_H1 ;  /* 0x30000017ff497230 */ /* 0x000fc60000004100 */
[----:B------:R-:W-:Y:S01]  /*fc00*/  FMUL.FTZ R74, R74, R103 ;  /* 0x000000674a4a7220 */ /* 0x000fe20000410000 */
[----:B------:R-:W-:Y:S01]  /*fc10*/  FFMA.FTZ R72, R72, R97, 1.1641532182693481445e-10 ;  /* 0x2f00000048487423 */ /* 0x000fe20000010061 */
[----:B------:R-:W-:Y:S02]  /*fc20*/  HADD2.F32 R97, -RZ, R39.H1_H1 ;  /* 0x30000027ff617230 */ /* 0x000fe40000004100 */
[----:B------:R-:W-:Y:S02]  /*fc30*/  FMUL.FTZ R74, R74, R113 ;  /* 0x000000714a4a7220 */ /* 0x000fe40000410000 */
[----:B------:R-:W-:Y:S02]  /*fc40*/  FSETP.GTU.FTZ.AND P6, PT, R72, R107, PT ;  /* 0x0000006b4800720b */ /* 0x000fe40003fdc000 */
[----:B------:R-:W-:Y:S02]  /*fc50*/  F2FP.F16.F32.PACK_AB R72, R78, R13 ;  /* 0x0000000d4e48723e */ /* 0x000fe400000000ff */
[----:B------:R-:W-:-:S02]  /*fc60*/  FSEL R74, R74, RZ, !P6 ;  /* 0x000000ff4a4a7208 */ /* 0x000fc40007000000 */
[----:B------:R-:W-:-:S03]  /*fc70*/  PLOP3.LUT P6, PT, P6, PT, PT, 0x8, 0x80 ;  /* 0x000000000080781c */ /* 0x000fc600037ce170 */
[----:B------:R-:W-:Y:S01]  /*fc80*/  FFMA.FTZ R97, R74, R97, R73 ;  /* 0x000000614a617223 */ /* 0x000fe20000010049 */
[----:B------:R-:W-:Y:S02]  /*fc90*/  F2FP.F16.F32.PACK_AB R74, R92, R86 ;  /* 0x000000565c4a723e */ /* 0x000fe400000000ff */
[----:B------:R-:W-:Y:S02]  /*fca0*/  F2FP.F16.F32.PACK_AB R73, R82, R79 ;  /* 0x0000004f5249723e */ /* 0x000fe400000000ff */
[----:B------:R-:W-:Y:S01]  /*fcb0*/  F2FP.F16.F32.PACK_AB R75, R97, R93 ;  /* 0x0000005d614b723e */ /* 0x000fe200000000ff */
[----:B------:R-:W-:Y:S06]  /*fcc0*/  BRA `(.L_x_5904) ;  /* 0x0000002c00907947 */ /* 0x000fec0003800000 */
.L_x_5863:
        /* <DEDUP_REMOVED lines=16> */
.L_x_5907:
        /* <DEDUP_REMOVED lines=13> */
.L_x_5909:
[----:B------:R-:W-:Y:S05]  /*fea0*/  BSYNC.RECONVERGENT B3 ;  /* 0x0000000000037941 */ /* 0x000fea0003800200 */
.L_x_5908:
        /* <DEDUP_REMOVED lines=52> */
.L_x_5906:
[----:B------:R-:W-:Y:S05]  /*101f0*/  BSYNC.RECONVERGENT B2 ;  /* 0x0000000000027941 */ /* 0x000fea0003800200 */
.L_x_5905:
        /* <DEDUP_REMOVED lines=27> */
.L_x_5912:
        /* <DEDUP_REMOVED lines=13> */
.L_x_5914:
[----:B------:R-:W-:Y:S05]  /*10480*/  BSYNC.RECONVERGENT B3 ;  /* 0x0000000000037941 */ /* 0x000fea0003800200 */
.L_x_5913:
        /* <DEDUP_REMOVED lines=53> */
.L_x_5911:
[----:B------:R-:W-:Y:S05]  /*107e0*/  BSYNC.RECONVERGENT B2 ;  /* 0x0000000000027941 */ /* 0x000fea0003800200 */
.L_x_5910:
        /* <DEDUP_REMOVED lines=23> */
.L_x_5917:
        /* <DEDUP_REMOVED lines=13> */
.L_x_5919:
[----:B------:R-:W-:Y:S05]  /*10a30*/  BSYNC.RECONVERGENT B3 ;  /* 0x0000000000037941 */ /* 0x000fea0003800200 */
.L_x_5918:
        /* <DEDUP_REMOVED lines=53> */
.L_x_5916:
[----:B------:R-:W-:Y:S05]  /*10d90*/  BSYNC.RECONVERGENT B2 ;  /* 0x0000000000027941 */ /* 0x000fea0003800200 */
.L_x_5915:
        /* <DEDUP_REMOVED lines=23> */
.L_x_5922:
        /* <DEDUP_REMOVED lines=13> */
.L_x_5924:
[----:B------:R-:W-:Y:S05]  /*10fe0*/  BSYNC.RECONVERGENT B3 ;  /* 0x0000000000037941 */ /* 0x000fea0003800200 */
.L_x_5923:
        /* <DEDUP_REMOVED lines=53> */
.L_x_5921:
[----:B------:R-:W-:Y:S05]  /*11340*/  BSYNC.RECONVERGENT B2 ;  /* 0x0000000000027941 */ /* 0x000fea0003800200 */
.L_x_5920:
        /* <DEDUP_REMOVED lines=23> */
.L_x_5927:
        /* <DEDUP_REMOVED lines=13> */
.L_x_5929:
[----:B------:R-:W-:Y:S05]  /*11590*/  BSYNC.RECONVERGENT B3 ;  /* 0x0000000000037941 */ /* 0x000fea0003800200 */
.L_x_5928:
        /* <DEDUP_REMOVED lines=53> */
.L_x_5926:
[----:B------:R-:W-:Y:S05]  /*118f0*/  BSYNC.RECONVERGENT B2 ;  /* 0x0000000000027941 */ /* 0x000fea0003800200 */
.L_x_5925:
        /* <DEDUP_REMOVED lines=23> */
.L_x_5932:
        /* <DEDUP_REMOVED lines=13> */
.L_x_5934:
[----:B------:R-:W-:Y:S05]  /*11b40*/  BSYNC.RECONVERGENT B3 ;  /* 0x0000000000037941 */ /* 0x000fea0003800200 */
.L_x_5933:
        /* <DEDUP_REMOVED lines=53> */
.L_x_5931:
[----:B------:R-:W-:Y:S05]  /*11ea0*/  BSYNC.RECONVERGENT B2 ;  /* 0x0000000000027941 */ /* 0x000fea0003800200 */
.L_x_5930:
        /* <DEDUP_REMOVED lines=23> */
.L_x_5937:
        /* <DEDUP_REMOVED lines=13> */
.L_x_5939:
[----:B------:R-:W-:Y:S05]  /*120f0*/  BSYNC.RECONVERGENT B3 ;  /* 0x0000000000037941 */ /* 0x000fea0003800200 */
.L_x_5938:
        /* <DEDUP_REMOVED lines=53> */
.L_x_5936:
[----:B------:R-:W-:Y:S05]  /*12450*/  BSYNC.RECONVERGENT B2 ;  /* 0x0000000000027941 */ /* 0x000fea0003800200 */
.L_x_5935:
[----:B------:R-:W-:Y:S01]  /*12460*/  I2FP.F32.U32 R4, R4 ;  /* 0x0000000400047245 */ /* 0x000fe20000201000 */
[----:B------:R-:W-:Y:S01]  /*12470*/  HADD2.F32 R72, -RZ, R75.H0_H0 ;  /* 0x2000004bff487230 */ /* 0x000fe20000004100 */
[----:B------:R-:W-:Y:S01]  /*12480*/  ISETP.NE.AND P6, PT, R108, 0x1, PT ;  /* 0x000000016c00780c */ /* 0x000fe20003fc5270 */
[----:B------:R-:W-:Y:S01]  /*12490*/  HADD2.F32 R74, -RZ, R39.H0_H0 ;  /* 0x20000027ff4a7230 */ /* 0x000fe20000004100 */
        /* <DEDUP_REMOVED lines=19> */
.L_x_5942:
        /* <DEDUP_REMOVED lines=15> */
.L_x_5944:
[----:B------:R-:W-:Y:S05]  /*126c0*/  BSYNC.RECONVERGENT B3 ;  /* 0x0000000000037941 */ /* 0x000fea0003800200 */
.L_x_5943:
        /* <DEDUP_REMOVED lines=53> */
.L_x_5941:
[----:B------:R-:W-:Y:S05]  /*12a20*/  BSYNC.RECONVERGENT B2 ;  /* 0x0000000000027941 */ /* 0x000fea0003800200 */
.L_x_5940:
        /* <DEDUP_REMOVED lines=10> */
[----:B------:R-:W-:Y:S02]  /*12ad0*/  PLOP3.LUT P6, PT, P6, PT, PT, 0x8, 0x80 ;  /* 0x000000000080781c */ /* 0x000fe400037ce170 */
[----:B------:R-:W-:Y:S01]  /*12ae0*/  F2FP.F16.F32.PACK_AB R74, R92, R86 ;  /* 0x000000565c4a723e */ /* 0x000fe200000000ff */
[----:B------:R-:W-:-:S05]  /*12af0*/  FMUL.FTZ R97, R108, R97 ;  /* 0x000000616c617220 */ /* 0x000fca0000410000 */
[----:B------:R-:W-:-:S07]  /*12b00*/  F2FP.F16.F32.PACK_AB R75, R97, R93 ;  /* 0x0000005d614b723e */ /* 0x000fce00000000ff */
.L_x_5904:
        /* <DEDUP_REMOVED lines=21> */
.L_x_5862:
[----:B------:R-:W-:Y:S05]  /*12c60*/  BSYNC.RECONVERGENT B1 ;  /* 0x0000000000017941 */ /* 0x000fea0003800200 */
.L_x_5861:
[----:B------:R-:W-:Y:S01]  /*12c70*/  ISETP.GE.U32.AND P0, PT, R10, 0x80, PT ;  /* 0x000000800a00780c */ /* 0x000fe20003f06070 */
[----:B------:R-:W-:-:S12]  /*12c80*/  BSSY.RECONVERGENT B1, `(.L_x_5945) ;  /* 0x00005f3000017945 */ /* 0x000fd80003800200 */
        /* <DEDUP_REMOVED lines=26> */
.L_x_5950:
        /* <DEDUP_REMOVED lines=13> */
.L_x_5952:
[----:B------:R-:W-:Y:S05]  /*12f00*/  BSYNC.RECONVERGENT B3 ;  /* 0x0000000000037941 */ /* 0x000fea0003800200 */
.L_x_5951:
        /* <DEDUP_REMOVED lines=52> */
.L_x_5949:
[----:B------:R-:W-:Y:S05]  /*13250*/  BSYNC.RECONVERGENT B2 ;  /* 0x0000000000027941 */ /* 0x000fea0003800200 */
.L_x_5948:
        /* <DEDUP_REMOVED lines=28> */
.L_x_5955:
        /* <DEDUP_REMOVED lines=13> */
.L_x_5957:
[----:B------:R-:W-:Y:S05]  /*134f0*/  BSYNC.RECONVERGENT B3 ;  /* 0x0000000000037941 */ /* 0x000fea0003800200 */
.L_x_5956:
        /* <DEDUP_REMOVED lines=53> */
.L_x_5954:
[----:B------:R-:W-:Y:S05]  /*13850*/  BSYNC.RECONVERGENT B2 ;  /* 0x0000000000027941 */ /* 0x000fea0003800200 */
.L_x_5953:
        /* <DEDUP_REMOVED lines=25> */
.L_x_5960:
        /* <DEDUP_REMOVED lines=13> */
.L_x_5962:
[----:B------:R-:W-:Y:S05]  /*13ac0*/  BSYNC.RECONVERGENT B3 ;  /* 0x0000000000037941 */ /* 0x000fea0003800200 */
.L_x_5961:
        /* <DEDUP_REMOVED lines=53> */
.L_x_5959:
[----:B------:R-:W-:Y:S05]  /*13e20*/  BSYNC.RECONVERGENT B2 ;  /* 0x0000000000027941 */ /* 0x000fea0003800200 */
.L_x_5958:
        /* <DEDUP_REMOVED lines=24> */
.L_x_5965:
        /* <DEDUP_REMOVED lines=13> */
.L_x_5967:
[----:B------:R-:W-:Y:S05]  /*14080*/  BSYNC.RECONVERGENT B3 ;  /* 0x0000000000037941 */ /* 0x000fea0003800200 */
.L_x_5966:
        /* <DEDUP_REMOVED lines=53> */
.L_x_5964:
[----:B------:R-:W-:Y:S05]  /*143e0*/  BSYNC.RECONVERGENT B2 ;  /* 0x0000000000027941 */ /* 0x000fea0003800200 */
.L_x_5963:
        /* <DEDUP_REMOVED lines=24> */
.L_x_5970:
        /* <DEDUP_REMOVED lines=13> */
.L_x_5972:
[----:B------:R-:W-:Y:S05]  /*14640*/  BSYNC.RECONVERGENT B3 ;  /* 0x0000000000037941 */ /* 0x000fea0003800200 */
.L_x_5971:
        /* <DEDUP_REMOVED lines=53> */
.L_x_5969:
[----:B------:R-:W-:Y:S05]  /*149a0*/  BSYNC.RECONVERGENT B2 ;  /* 0x0000000000027941 */ /* 0x000fea0003800200 */
.L_x_5968:
        /* <DEDUP_REMOVED lines=24> */
.L_x_5975:
        /* <DEDUP_REMOVED lines=13> */
.L_x_5977:
[----:B------:R-:W-:Y:S05]  /*14c00*/  BSYNC.RECONVERGENT B3 ;  /* 0x0000000000037941 */ /* 0x000fea0003800200 */
.L_x_5976:
        /* <DEDUP_REMOVED lines=50> */
[----:B------:R-:W-:Y:S02]  /*14f30*/  LOP3.LUT R6, R4, UR22, R73, 0x96, !PT ;  /* 0x0000001604067c12 */ /* 0x000fe4000f8e9649 */
[----:B------:R-:W-:Y:S01]  /*14f40*/  MOV R4, R112 ;  /* 0x0000007000047202 */ /* 0x000fe20000000f00 */
[----:B------:R-:W-:-:S07]  /*14f50*/  IMAD.MOV.U32 R112, RZ, RZ, R72 ;  /* 0x000000ffff707224 */ /* 0x000fce00078e0048 */
.L_x_5974:
[----:B------:R-:W-:Y:S05]  /*14f60*/  BSYNC.RECONVERGENT B2 ;  /* 0x0000000000027941 */ /* 0x000fea0003800200 */
.L_x_5973:
        /* <DEDUP_REMOVED lines=24> */
.L_x_5980:
        /* <DEDUP_REMOVED lines=13> */
.L_x_5982:
[----:B------:R-:W-:Y:S05]  /*151c0*/  BSYNC.RECONVERGENT B3 ;  /* 0x0000000000037941 */ /* 0x000fea0003800200 */
.L_x_5981:
        /* <DEDUP_REMOVED lines=53> */
.L_x_5979:
[----:B------:R-:W-:Y:S05]  /*15520*/  BSYNC.RECONVERGENT B2 ;  /* 0x0000000000027941 */ /* 0x000fea0003800200 */
.L_x_5978:
        /* <DEDUP_REMOVED lines=24> */
.L_x_5985:
        /* <DEDUP_REMOVED lines=15> */
.L_x_5987:
[----:B------:R-:W-:Y:S05]  /*157a0*/  BSYNC.RECONVERGENT B3 ;  /* 0x0000000000037941 */ /* 0x000fea0003800200 */
.L_x_5986:
        /* <DEDUP_REMOVED lines=53> */
.L_x_5984:
[----:B------:R-:W-:Y:S05]  /*15b00*/  BSYNC.RECONVERGENT B2 ;  /* 0x0000000000027941 */ /* 0x000fea0003800200 */
.L_x_5983:
        /* <DEDUP_REMOVED lines=16> */
.L_x_5947:
        /* <DEDUP_REMOVED lines=16> */
.L_x_5991:
        /* <DEDUP_REMOVED lines=13> */
.L_x_5993:
[----:B------:R-:W-:Y:S05]  /*15de0*/  BSYNC.RECONVERGENT B3 ;  /* 0x0000000000037941 */ /* 0x000fea0003800200 */
.L_x_5992:
        /* <DEDUP_REMOVED lines=52> */
.L_x_5990:
[----:B------:R-:W-:Y:S05]  /*16130*/  BSYNC.RECONVERGENT B2 ;  /* 0x0000000000027941 */ /* 0x000fea0003800200 */
.L_x_5989:
        /* <DEDUP_REMOVED lines=27> */
.L_x_5996:
        /* <DEDUP_REMOVED lines=13> */
.L_x_5998:
[----:B------:R-:W-:Y:S05]  /*163c0*/  BSYNC.RECONVERGENT B3 ;  /* 0x0000000000037941 */ /* 0x000fea0003800200 */
.L_x_5997:
        /* <DEDUP_REMOVED lines=53> */
.L_x_5995:
[----:B------:R-:W-:Y:S05]  /*16720*/  BSYNC.RECONVERGENT B2 ;  /* 0x0000000000027941 */ /* 0x000fea0003800200 */
.L_x_5994:
        /* <DEDUP_REMOVED lines=24> */
.L_x_6001:
        /* <DEDUP_REMOVED lines=13> */
.L_x_6003:
[----:B------:R-:W-:Y:S05]  /*16980*/  BSYNC.RECONVERGENT B3 ;  /* 0x0000000000037941 */ /* 0x000fea0003800200 */
.L_x_6002:
        /* <DEDUP_REMOVED lines=53> */
.L_x_6000:
[----:B------:R-:W-:Y:S05]  /*16ce0*/  BSYNC.RECONVERGENT B2 ;  /* 0x0000000000027941 */ /* 0x000fea0003800200 */
.L_x_5999:
        /* <DEDUP_REMOVED lines=23> */
.L_x_6006:
        /* <DEDUP_REMOVED lines=13> */
.L_x_6008:
[----:B------:R-:W-:Y:S05]  /*16f30*/  BSYNC.RECONVERGENT B3 ;  /* 0x0000000000037941 */ /* 0x000fea0003800200 */
.L_x_6007:
        /* <DEDUP_REMOVED lines=53> */
.L_x_6005:
[----:B------:R-:W-:Y:S05]  /*17290*/  BSYNC.RECONVERGENT B2 ;  /* 0x0000000000027941 */ /* 0x000fea0003800200 */
.L_x_6004:
        /* <DEDUP_REMOVED lines=23> */
.L_x_6011:
        /* <DEDUP_REMOVED lines=13> */
.L_x_6013:
[----:B------:R-:W-:Y:S05]  /*174e0*/  BSYNC.RECONVERGENT B3 ;  /* 0x0000000000037941 */ /* 0x000fea0003800200 */
.L_x_6012:
        /* <DEDUP_REMOVED lines=53> */
.L_x_6010:
[----:B------:R-:W-:Y:S05]  /*17840*/  BSYNC.RECONVERGENT B2 ;  /* 0x0000000000027941 */ /* 0x000fea0003800200 */
.L_x_6009:
        /* <DEDUP_REMOVED lines=23> */
.L_x_6016:
        /* <DEDUP_REMOVED lines=13> */
.L_x_6018:
[----:B------:R-:W-:Y:S05]  /*17a90*/  BSYNC.RECONVERGENT B3 ;  /* 0x0000000000037941 */ /* 0x000fea0003800200 */
.L_x_6017:
        /* <DEDUP_REMOVED lines=53> */
.L_x_6015:
[----:B------:R-:W-:Y:S05]  /*17df0*/  BSYNC.RECONVERGENT B2 ;  /* 0x0000000000027941 */ /* 0x000fea0003800200 */
.L_x_6014:
        /* <DEDUP_REMOVED lines=23> */
.L_x_6021:
        /* <DEDUP_REMOVED lines=13> */
.L_x_6023:
[----:B------:R-:W-:Y:S05]  /*18040*/  BSYNC.RECONVERGENT B3 ;  /* 0x0000000000037941 */ /* 0x000fea0003800200 */
.L_x_6022:
        /* <DEDUP_REMOVED lines=53> */
.L_x_6020:
[----:B------:R-:W-:Y:S05]  /*183a0*/  BSYNC.RECONVERGENT B2 ;  /* 0x0000000000027941 */ /* 0x000fea0003800200 */
.L_x_6019:
        /* <DEDUP_REMOVED lines=23> */
.L_x_6026:
        /* <DEDUP_REMOVED lines=15> */
.L_x_6028:
[----:B------:R-:W-:Y:S05]  /*18610*/  BSYNC.RECONVERGENT B3 ;  /* 0x0000000000037941 */ /* 0x000fea0003800200 */
.L_x_6027:
        /* <DEDUP_REMOVED lines=53> */
.L_x_6025:
[----:B------:R-:W-:Y:S05]  /*18970*/  BSYNC.RECONVERGENT B2 ;  /* 0x0000000000027941 */ /* 0x000fea0003800200 */
.L_x_6024:
[----:B------:R-:W-:Y:S01]  /*18980*/  I2FP.F32.U32 R73, R73 ;  /* 0x0000004900497245 */ /* 0x000fe20000201000 */
[----:B------:R-:W-:Y:S01]  /*18990*/  HADD2.F32 R72, -RZ, R75.H1_H1 ;  /* 0x3000004bff487230 */ /* 0x000fe20000004100 */
[----:B------:R-:W-:-:S03]  /*189a0*/  F2FP.F16.F32.PACK_AB R74, R94, R88 ;  /* 0x000000585e4a723e */ /* 0x000fc600000000ff */
[----:B------:R-:W-:Y:S01]  /*189b0*/  FFMA.FTZ R98, R73, R98, 1.1641532182693481445e-10 ;  /* 0x2f00000049627423 */ /* 0x000fe20000010062 */
[----:B------:R-:W-:Y:S01]  /*189c0*/  FMUL.FTZ R103, R72, R103 ;  /* 0x0000006748677220 */ /* 0x000fe20000410000 */
[----:B------:R-:W-:Y:S01]  /*189d0*/  HADD2.F32 R73, -RZ, R27.H1_H1 ;  /* 0x3000001bff497230 */ /* 0x000fe20000004100 */
[----:B------:R-:W-:Y:S02]  /*189e0*/  F2FP.F16.F32.PACK_AB R72, R80, R14 ;  /* 0x0000000e5048723e */ /* 0x000fe400000000ff */
[----:B------:R-:W-:Y:S01]  /*189f0*/  FMUL.FTZ R103, R103, R114 ;  /* 0x0000007267677220 */ /* 0x000fe20000410000 */
[----:B------:R-:W-:-:S04]  /*18a00*/  FSETP.GTU.FTZ.AND P6, PT, R98, R113, PT ;  /* 0x000000716200720b */ /* 0x000fc80003fdc000 */
[----:B------:R-:W-:Y:S02]  /*18a10*/  FSEL R98, R103, RZ, !P6 ;  /* 0x000000ff67627208 */ /* 0x000fe40007000000 */
[----:B------:R-:W-:-:S03]  /*18a20*/  PLOP3.LUT P6, PT, P6, PT, PT, 0x8, 0x80 ;  /* 0x000000000080781c */ /* 0x000fc600037ce170 */
[----:B------:R-:W-:Y:S01]  /*18a30*/  FMUL.FTZ R98, R73, R98 ;  /* 0x0000006249627220 */ /* 0x000fe20000410000 */
[----:B------:R-:W-:-:S04]  /*18a40*/  F2FP.F16.F32.PACK_AB R73, R87, R81 ;  /* 0x000000515749723e */ /* 0x000fc800000000ff */
[----:B------:R-:W-:-:S07]  /*18a50*/  F2FP.F16.F32.PACK_AB R75, R98, R95 ;  /* 0x0000005f624b723e */ /* 0x000fce00000000ff */
.L_x_5988:
        /* <DEDUP_REMOVED lines=11> */
[----:B------:R-:W-:Y:S02]  /*18b10*/  SEL R114, RZ, 0x1, !P3 ;  /* 0x00000001ff727807 */ /* 0x000fe40005800000 */
[----:B------:R-:W-:Y:S02]  /*18b20*/  LOP3.LUT R100, R100, R107, R103, 0xfe, !PT ;  /* 0x0000006b64647212 */ /* 0x000fe400078efe67 */
[----:B------:R-:W-:Y:S01]  /*18b30*/  SEL R103, RZ, 0x1, !P6 ;  /* 0x00000001ff677807 */ /* 0x000fe20007000000 */
[----:B0-----:R-:W-:Y:S01]  /*18b40*/  IMAD.WIDE.U32 R110, R105, 0x10, R110 ;  /* 0x00000010696e7825 */ /* 0x001fe200078e006e */
[----:B------:R-:W-:-:S02]  /*18b50*/  LOP3.LUT R115, R115, R114, RZ, 0xfc, !PT ;  /* 0x0000007273737212 */ /* 0x000fc400078efcff */
[----:B------:R-:W-:Y:S02]  /*18b60*/  LOP3.LUT R114, R100, R103, RZ, 0xfc, !PT ;  /* 0x0000006764727212 */ /* 0x000fe400078efcff */
[----:B------:R3:W-:Y:S01]  /*18b70*/  STG.E.128 desc[UR6][R110.64], R72 ;  /* 0x000000486e007986 */ /* 0x0007e2000c101d06 */
[----:B------:R-:W-:Y:S01]  /*18b80*/  MOV R100, R112 ;  /* 0x0000007000647202 */ /* 0x000fe20000000f00 */
[----:B-1----:R-:W-:-:S05]  /*18b90*/  IMAD.WIDE.U32 R108, R105, 0x8, R108 ;  /* 0x00000008696c7825 */ /* 0x002fca00078e006c */
[----:B------:R3:W-:Y:S02]  /*18ba0*/  STG.E.64 desc[UR6][R108.64], R114 ;  /* 0x000000726c007986 */ /* 0x0007e4000c101b06 */
.L_x_5946:
[----:B------:R-:W-:Y:S05]  /*18bb0*/  BSYNC.RECONVERGENT B1 ;  /* 0x0000000000017941 */ /* 0x000fea0003800200 */
.L_x_5945:
[----:B0-23--:R-:W-:Y:S01]  /*18bc0*/  FADD.FTZ R73, RZ, R0 ;  /* 0x00000000ff497221 */ /* 0x00dfe20000010000 */
        /* <DEDUP_REMOVED lines=125> */
.L_x_6050:
[----:B------:R-:W-:Y:S01]  /*193a0*/  FMUL.FTZ R107, R103, R103 ;  /* 0x00000067676b7220 */ /* 0x000fe20000410000 */
[----:B------:R-:W-:Y:S01]  /*193b0*/  ISETP.NE.AND P1, PT, RZ, UR19, PT ;  /* 0x00000013ff007c0c */ /* 0x000fe2000bf25270 */
[----:B------:R-:W2:Y:S01]  /*193c0*/  @!P4 LDC.64 R74, c[0x0][0x3c0] ;  /* 0x0000f000ff4acb82 */ /* 0x000ea20000000a00 */
[----:B-1----:R-:W-:Y:S01]  /*193d0*/  FADD.FTZ R108, R102, R105 ;  /* 0x00000069666c7221 */ /* 0x002fe20000010000 */
[----:B------:R-:W-:Y:S01]  /*193e0*/  BSSY.RECONVERGENT B1, `(.L_x_6030) ;  /* 0x000003c000017945 */ /* 0x000fe20003800200 */
[----:B0-----:R-:W-:Y:S02]  /*193f0*/  FSEL R102, R107, RZ, P1 ;  /* 0x000000ff6b667208 */ /* 0x001fe40000800000 */
[----:B------:R-:W-:-:S03]  /*19400*/  FFMA.FTZ R101, R108, R101, UR20 ;  /* 0x000000146c657e23 */ /* 0x000fc60008010065 */
[----:B------:R-:W0:Y:S01]  /*19410*/  @!P4 LDC.64 R72, c[0x0][0x3c8] ;  /* 0x0000f200ff48cb82 */ /* 0x000e220000000a00 */
[----:B------:R-:W-:Y:S01]  /*19420*/  FADD.FTZ R102, R101, R102 ;  /* 0x0000006665667221 */ /* 0x000fe20000010000 */
[----:B------:R-:W-:-:S03]  /*19430*/  FSEL R101, R103, RZ, !P1 ;  /* 0x000000ff67657208 */ /* 0x000fc60004800000 */
[----:B------:R-:W1:Y:S01]  /*19440*/  MUFU.RSQ R105, R102 ;  /* 0x0000006600697308 */ /* 0x000e620000001400 */
[----:B--2---:R-:W-:-:S05]  /*19450*/  @!P4 IMAD.WIDE R74, R9, 0x4, R74 ;  /* 0x00000004094ac825 */ /* 0x004fca00078e024a */
[----:B------:R2:W-:Y:S01]  /*19460*/  @!P4 STG.E desc[UR6][R74.64], R103 ;  /* 0x000000674a00c986 */ /* 0x0005e2000c101906 */
[----:B0-----:R-:W-:-:S05]  /*19470*/  @!P4 IMAD.WIDE R72, R9, 0x4, R72 ;  /* 0x000000040948c825 */ /* 0x001fca00078e0248 */
[----:B-1----:R2:W-:Y:S01]  /*19480*/  @!P4 STG.E desc[UR6][R72.64], R105 ;  /* 0x000000694800c986 */ /* 0x0025e2000c101906 */
[----:B------:R-:W-:Y:S05]  /*19490*/  @!P6 BRA `(.L_x_6031) ;  /* 0x0000000000c0e947 */ /* 0x000fea0003800000 */
[--C-:B--2---:R-:W-:Y:S01]  /*194a0*/  FADD.FTZ R72, R0, -R101.reuse ;  /* 0x8000006500487221 */ /* 0x104fe20000010000 */
        /* <DEDUP_REMOVED lines=8> */
[----:B------:R-:W-:Y:S01]  /*19530*/  FFMA.FTZ R72, R72, R73, R75 ;  /* 0x0000004948487223 */ /* 0x000fe2000001004b */
[----:B------:R-:W-:Y:S02]  /*19540*/  HADD2.F32 R75, -RZ, R70.H0_H0 ;  /* 0x20000046ff4b7230 */ /* 0x000fe40000004100 */
[--C-:B------:R-:W-:Y:S01]  /*19550*/  FADD.FTZ R108, R89, -R101.reuse ;  /* 0x80000065596c7221 */ /* 0x100fe20000010000 */
[----:B------:R-:W-:Y:S01]  /*19560*/  FADD.FTZ R110, R19, -R101 ;  /* 0x80000065136e7221 */ /* 0x000fe20000010000 */
[----:B------:R-:W-:Y:S01]  /*19570*/  FFMA.FTZ R73, R74, R103, R107 ;  /* 0x000000674a497223 */ /* 0x000fe2000001006b */
[----:B------:R-:W-:Y:S02]  /*19580*/  HADD2.F32 R103, -RZ, R66.H0_H0 ;  /* 0x20000042ff677230 */ /* 0x000fe40000004100 */
[C---:B------:R-:W-:Y:S01]  /*19590*/  FMUL.FTZ R74, R105.reuse, R102 ;  /* 0x00000066694a7220 */ /* 0x040fe20000410000 */
[----:B------:R-:W-:Y:S02]  /*195a0*/  HADD2.F32 R107, -RZ, R71.H0_H0 ;  /* 0x20000047ff6b7230 */ /* 0x000fe40000004100 */
[----:B------:R-:W-:Y:S01]  /*195b0*/  FMUL.FTZ R108, R105, R108 ;  /* 0x0000006c696c7220 */ /* 0x000fe20000410000 */
[----:B------:R-:W-:-:S02]  /*195c0*/  HADD2.F32 R109, -RZ, R67.H0_H0 ;  /* 0x20000043ff6d7230 */ /* 0x000fc40000004100 */
[----:B------:R-:W-:Y:S01]  /*195d0*/  FFMA.FTZ R74, R74, R75, R103 ;  /* 0x0000004b4a4a7223 */ /* 0x000fe20000010067 */
[----:B------:R-:W-:Y:S01]  /*195e0*/  HADD2.F32 R111, -RZ, R71.H1_H1 ;  /* 0x30000047ff6f7230 */ /* 0x000fe20000004100 */
[----:B------:R-:W0:Y:S01]  /*195f0*/  LDC.64 R102, c[0x0][0x428] ;  /* 0x00010a00ff667b82 */ /* 0x000e220000000a00 */
[----:B------:R-:W-:Y:S02]  /*19600*/  HADD2.F32 R113, -RZ, R67.H1_H1 ;  /* 0x30000043ff717230 */ /* 0x000fe40000004100 */
[----:B------:R-:W-:Y:S01]  /*19610*/  FMUL.FTZ R110, R105, R110 ;  /* 0x0000006e696e7220 */ /* 0x000fe20000410000 */
[----:B------:R-:W-:Y:S01]  /*19620*/  FFMA.FTZ R114, R108, R107, R109 ;  /* 0x0000006b6c727223 */ /* 0x000fe2000001006d */
[--C-:B------:R-:W-:Y:S01]  /*19630*/  FADD.FTZ R108, R16, -R101.reuse ;  /* 0x80000065106c7221 */ /* 0x100fe20000010000 */
[----:B------:R-:W-:Y:S01]  /*19640*/  FADD.FTZ R112, R18, -R101 ;  /* 0x8000006512707221 */ /* 0x000fe20000010000 */
[----:B------:R-:W-:Y:S01]  /*19650*/  FFMA.FTZ R117, R110, R111, R113 ;  /* 0x0000006f6e757223 */ /* 0x000fe20000010071 */
[----:B------:R-:W-:Y:S01]  /*19660*/  FADD.FTZ R110, R85, -R101 ;  /* 0x80000065556e7221 */ /* 0x000fe20000010000 */
        /* <DEDUP_REMOVED lines=10> */
[----:B------:R-:W-:Y:S02]  /*19710*/  FFMA.FTZ R113, R112, R113, R115 ;  /* 0x0000007170717223 */ /* 0x000fe40000010073 */
[----:B------:R-:W-:Y:S01]  /*19720*/  F2FP.F16.F32.PACK_AB R73, R110, R73 ;  /* 0x000000496e49723e */ /* 0x000fe200000000ff */
[----:B------:R-:W-:Y:S01]  /*19730*/  FFMA.FTZ R107, R108, R75, R107 ;  /* 0x0000004b6c6b7223 */ /* 0x000fe2000001006b */
[----:B------:R-:W-:Y:S01]  /*19740*/  F2FP.F16.F32.PACK_AB R75, R117, R114 ;  /* 0x00000072754b723e */ /* 0x000fe200000000ff */
[----:B0-----:R-:W-:Y:S01]  /*19750*/  IMAD.WIDE.U32 R102, R99, 0x10, R102 ;  /* 0x0000001063667825 */ /* 0x001fe200078e0066 */
[----:B------:R-:W-:Y:S02]  /*19760*/  F2FP.F16.F32.PACK_AB R74, R113, R74 ;  /* 0x0000004a714a723e */ /* 0x000fe400000000ff */
[----:B------:R-:W-:Y:S01]  /*19770*/  F2FP.F16.F32.PACK_AB R72, R107, R72 ;  /* 0x000000486b48723e */ /* 0x000fe200000000ff */
[----:B------:R-:W-:-:S04]  /*19780*/  VIADD R99, R99, 0x20 ;  /* 0x0000002063637836 */ /* 0x000fc80000000000 */
[----:B------:R0:W-:Y:S03]  /*19790*/  STG.E.128 desc[UR6][R102.64], R72 ;  /* 0x0000004866007986 */ /* 0x0001e6000c101d06 */
.L_x_6031:
[----:B------:R-:W-:Y:S05]  /*197a0*/  BSYNC.RECONVERGENT B1 ;  /* 0x0000000000017941 */ /* 0x000fea0003800200 */
.L_x_6030:
[----:B------:R-:W-:Y:S01]  /*197b0*/  ISETP.NE.AND P1, PT, R104, RZ, PT ;  /* 0x000000ff6800720c */ /* 0x000fe20003f25270 */
[----:B------:R-:W-:-:S12]  /*197c0*/  BSSY.RECONVERGENT B1, `(.L_x_6032) ;  /* 0x0000032000017945 */ /* 0x000fd80003800200 */
[----:B------:R-:W-:Y:S05]  /*197d0*/  @!P1 BRA `(.L_x_6033) ;  /* 0x0000000000c09947 */ /* 0x000fea0003800000 */
[--C-:B0-2---:R-:W-:Y:S01]  /*197e0*/  FADD.FTZ R72, R12, -R101.reuse ;  /* 0x800000650c487221 */ /* 0x105fe20000010000 */
        /* <DEDUP_REMOVED lines=44> */
[----:B------:R-:W-:Y:S02]  /*19ab0*/  F2FP.F16.F32.PACK_AB R72, R107, R72 ;  /* 0x000000486b48723e */ /* 0x000fe400000000ff */
[----:B------:R-:W-:-:S03]  /*19ac0*/  IADD3 R99, PT, PT, R99, 0x20, RZ ;  /* 0x0000002063637810 */ /* 0x000fc60007ffe0ff */
[----:B------:R1:W-:Y:S04]  /*19ad0*/  STG.E.128 desc[UR6][R102.64], R72 ;  /* 0x0000004866007986 */ /* 0x0003e8000c101d06 */
.L_x_6033:
[----:B------:R-:W-:Y:S05]  /*19ae0*/  BSYNC.RECONVERGENT B1 ;  /* 0x0000000000017941 */ /* 0x000fea0003800200 */
.L_x_6032:
[----:B------:R-:W-:Y:S01]  /*19af0*/  ISETP.NE.AND P1, PT, R106, RZ, PT ;  /* 0x000000ff6a00720c */ /* 0x000fe20003f25270 */
[----:B------:R-:W-:-:S12]  /*19b00*/  BSSY.RECONVERGENT B1, `(.L_x_6034) ;  /* 0x0000032000017945 */ /* 0x000fd80003800200 */
[----:B------:R-:W-:Y:S05]  /*19b10*/  @!P1 BRA `(.L_x_6035) ;  /* 0x0000000000c09947 */ /* 0x000fea0003800000 */
[--C-:B012---:R-:W-:Y:S01]  /*19b20*/  FADD.FTZ R72, R13, -R101.reuse ;  /* 0x800000650d487221 */ /* 0x107fe20000010000 */
        /* <DEDUP_REMOVED lines=47> */
.L_x_6035:
[----:B------:R-:W-:Y:S05]  /*19e20*/  BSYNC.RECONVERGENT B1 ;  /* 0x0000000000017941 */ /* 0x000fea0003800200 */
.L_x_6034:
[----:B------:R-:W-:Y:S04]  /*19e30*/  BSSY.RECONVERGENT B1, `(.L_x_6036) ;  /* 0x0000031000017945 */ /* 0x000fe80003800200 */
[----:B------:R-:W-:Y:S05]  /*19e40*/  @!P0 BRA `(.L_x_6037) ;  /* 0x0000000000bc8947 */ /* 0x000fea0003800000 */
[--C-:B0123--:R-:W-:Y:S01]  /*19e50*/  FADD.FTZ R72, R14, -R101.reuse ;  /* 0x800000650e487221 */ /* 0x10ffe20000010000 */
[----:B-----5:R-:W-:Y:S02]  /*19e60*/  HADD2.F32 R73, -RZ, R32.H0_H0 ;  /* 0x20000020ff497230 */ /* 0x020fe40000004100 */
[--C-:B------:R-:W-:Y:S01]  /*19e70*/  FADD.FTZ R102, R81, -R101.reuse ;  /* 0x8000006551667221 */ /* 0x100fe20000010000 */
[----:B------:R-:W-:Y:S02]  /*19e80*/  HADD2.F32 R75, -RZ, R28.H0_H0 ;  /* 0x2000001cff4b7230 */ /* 0x000fe40000004100 */
[----:B------:R-:W-:Y:S01]  /*19e90*/  FMUL.FTZ R72, R105, R72 ;  /* 0x0000004869487220 */ /* 0x000fe20000410000 */
[--C-:B------:R-:W-:Y:S01]  /*19ea0*/  FADD.FTZ R112, R88, -R101.reuse ;  /* 0x8000006558707221 */ /* 0x100fe20000010000 */
[--C-:B------:R-:W-:Y:S01]  /*19eb0*/  FADD.FTZ R116, R95, -R101.reuse ;  /* 0x800000655f747221 */ /* 0x100fe20000010000 */
[----:B------:R-:W-:Y:S01]  /*19ec0*/  FADD.FTZ R74, R80, -R101 ;  /* 0x80000065504a7221 */ /* 0x000fe20000010000 */
[----:B------:R-:W-:Y:S01]  /*19ed0*/  FFMA.FTZ R104, R72, R73, R75 ;  /* 0x0000004948687223 */ /* 0x000fe2000001004b */
[--C-:B------:R-:W-:Y:S01]  /*19ee0*/  FADD.FTZ R110, R87, -R101.reuse ;  /* 0x80000065576e7221 */ /* 0x100fe20000010000 */
[----:B------:R-:W0:Y:S01]  /*19ef0*/  LDC.64 R72, c[0x0][0x428] ;  /* 0x00010a00ff487b82 */ /* 0x000e220000000a00 */
[--C-:B------:R-:W-:Y:S01]  /*19f00*/  FADD.FTZ R114, R94, -R101.reuse ;  /* 0x800000655e727221 */ /* 0x100fe20000010000 */
        /* <DEDUP_REMOVED lines=11> */
[----:B------:R-:W-:Y:S02]  /*19fc0*/  HADD2.F32 R111, -RZ, R31.H0_H0 ;  /* 0x2000001fff6f7230 */ /* 0x000fe40000004100 */
[C---:B------:R-:W-:Y:S01]  /*19fd0*/  FMUL.FTZ R102, R105.reuse, R114 ;  /* 0x0000007269667220 */ /* 0x040fe20000410000 */
[----:B------:R-:W-:Y:S01]  /*19fe0*/  FMUL.FTZ R118, R105, R118 ;  /* 0x0000007669767220 */ /* 0x000fe20000410000 */
[----:B------:R-:W-:Y:S01]  /*19ff0*/  FFMA.FTZ R101, R101, R106, R108 ;  /* 0x0000006a65657223 */ /* 0x000fe2000001006c */
[----:B------:R-:W-:Y:S01]  /*1a000*/  FFMA.FTZ R107, R112, R103, R107 ;  /* 0x00000067706b7223 */ /* 0x000fe2000001006b */
[----:B------:R-:W-:Y:S01]  /*1a010*/  FFMA.FTZ R116, R116, R109, R111 ;  /* 0x0000006d74747223 */ /* 0x000fe2000001006f */
[----:B------:R-:W-:Y:S02]  /*1a020*/  HADD2.F32 R103, -RZ, R32.H1_H1 ;  /* 0x30000020ff677230 */ /* 0x000fe40000004100 */
[----:B------:R-:W-:-:S02]  /*1a030*/  HADD2.F32 R106, -RZ, R33.H1_H1 ;  /* 0x30000021ff6a7230 */ /* 0x000fc40000004100 */
[----:B------:R-:W-:Y:S02]  /*1a040*/  HADD2.F32 R109, -RZ, R34.H1_H1 ;  /* 0x30000022ff6d7230 */ /* 0x000fe40000004100 */
[----:B------:R-:W-:Y:S02]  /*1a050*/  HADD2.F32 R113, -RZ, R35.H1_H1 ;  /* 0x30000023ff717230 */ /* 0x000fe40000004100 */
[----:B------:R-:W-:Y:S02]  /*1a060*/  HADD2.F32 R115, -RZ, R31.H1_H1 ;  /* 0x3000001fff737230 */ /* 0x000fe40000004100 */
[----:B------:R-:W-:Y:S02]  /*1a070*/  HADD2.F32 R111, -RZ, R30.H1_H1 ;  /* 0x3000001eff6f7230 */ /* 0x000fe40000004100 */
[----:B------:R-:W-:Y:S02]  /*1a080*/  HADD2.F32 R108, -RZ, R29.H1_H1 ;  /* 0x3000001dff6c7230 */ /* 0x000fe40000004100 */
[----:B------:R-:W-:Y:S01]  /*1a090*/  FFMA.FTZ R113, R118, R113, R115 ;  /* 0x0000007176717223 */ /* 0x000fe20000010073 */
[----:B------:R-:W-:-:S02]  /*1a0a0*/  HADD2.F32 R105, -RZ, R28.H1_H1 ;  /* 0x3000001cff697230 */ /* 0x000fc40000004100 */
[----:B------:R-:W-:Y:S01]  /*1a0b0*/  FFMA.FTZ R110, R102, R109, R111 ;  /* 0x0000006d666e7223 */ /* 0x000fe2000001006f */
[----:B------:R-:W-:Y:S01]  /*1a0c0*/  FFMA.FTZ R106, R75, R106, R108 ;  /* 0x0000006a4b6a7223 */ /* 0x000fe2000001006c */
[----:B------:R-:W-:Y:S01]  /*1a0d0*/  F2FP.F16.F32.PACK_AB R75, R113, R116 ;  /* 0x00000074714b723e */ /* 0x000fe200000000ff */
[----:B------:R-:W-:Y:S01]  /*1a0e0*/  FFMA.FTZ R105, R74, R103, R105 ;  /* 0x000000674a697223 */ /* 0x000fe20000010069 */
[----:B0-----:R-:W-:Y:S01]  /*1a0f0*/  IMAD.WIDE.U32 R102, R99, 0x10, R72 ;  /* 0x0000001063667825 */ /* 0x001fe200078e0048 */
[----:B------:R-:W-:Y:S02]  /*1a100*/  F2FP.F16.F32.PACK_AB R74, R110, R107 ;  /* 0x0000006b6e4a723e */ /* 0x000fe400000000ff */
[----:B------:R-:W-:Y:S02]  /*1a110*/  F2FP.F16.F32.PACK_AB R73, R106, R101 ;  /* 0x000000656a49723e */ /* 0x000fe400000000ff */
[----:B------:R-:W-:-:S05]  /*1a120*/  F2FP.F16.F32.PACK_AB R72, R105, R104 ;  /* 0x000000686948723e */ /* 0x000fca00000000ff */
[----:B------:R4:W-:Y:S02]  /*1a130*/  STG.E.128 desc[UR6][R102.64], R72 ;  /* 0x0000004866007986 */ /* 0x0009e4000c101d06 */
.L_x_6037:
[----:B------:R-:W-:Y:S05]  /*1a140*/  BSYNC.RECONVERGENT B1 ;  /* 0x0000000000017941 */ /* 0x000fea0003800200 */
.L_x_6036:
[----:B01234-:R-:W0:Y:S02]  /*1a150*/  LDC.64 R72, c[0x0][0x380] ;  /* 0x0000e000ff487b82 */ /* 0x01fe240000000a00 */
[----:B0-----:R-:W-:-:S04]  /*1a160*/  LEA R9, R72, R9, 0x2 ;  /* 0x0000000948097211 */ /* 0x001fc800078e10ff */
[----:B------:R-:W-:-:S13]  /*1a170*/  ISETP.GE.AND P0, PT, R9, R73, PT ;  /* 0x000000490900720c */ /* 0x000fda0003f06270 */
[----:B------:R-:W-:Y:S05]  /*1a180*/  @!P0 BRA `(.L_x_6038) ;  /* 0xfffffe6800f88947 */ /* 0x000fea000383ffff */
[----:B------:R-:W-:Y:S05]  /*1a190*/  BSYNC B0 ;  /* 0x0000000000007941 */ /* 0x000fea0003800000 */
.L_x_5693:
[----:B------:R-:W-:Y:S05]  /*1a1a0*/  EXIT ;  /* 0x000000000000794d */ /* 0x000fea0003800000 */
.L_x_6029:
        /* <DEDUP_REMOVED lines=8> */
.L_x_6040:
[----:B------:R-:W-:Y:S05]  /*1a230*/  BSYNC B1 ;  /* 0x0000000000017941 */ /* 0x000fea0003800000 */
.L_x_6039:
        /* <DEDUP_REMOVED lines=9> */
.L_x_6041:
[----:B------:R-:W-:Y:S01]  /*1a2d0*/  HFMA2 R109, -RZ, RZ, 0, 2.384185791015625e-07 ;  /* 0x00000004ff6d7431 */ /* 0x000fe200000001ff */
[----:B------:R-:W-:-:S05]  /*1a2e0*/  MOV R75, R108 ;  /* 0x0000006c004b7202 */ /* 0x000fca0000000f00 */
[----:B------:R-:W-:-:S04]  /*1a2f0*/  FADD.FTZ R75, R74, R75 ;  /* 0x0000004b4a4b7221 */ /* 0x000fc80000010000 */
[----:B------:R-:W-:-:S07]  /*1a300*/  IMAD.MOV.U32 R110, RZ, RZ, R75 ;  /* 0x000000ffff6e7224 */ /* 0x000fce00078e004b */
[----:B------:R-:W-:Y:S05]  /*1a310*/  WARPSYNC.COLLECTIVE R107, `(.L_x_6042) ;  /* 0x000000006b087348 */ /* 0x000fea0003c00000 */
[----:B------:R0:W1:Y:S02]  /*1a320*/  SHFL.BFLY P5, R108, R110, R109, R112 ;  /* 0x0c00006d6e6c7389 */ /* 0x00006400000a0070 */
[----:B01----:R-:W-:Y:S05]  /*1a330*/  ENDCOLLECTIVE ;  /* 0x000000000000791b */ /* 0x003fea0003800000 */
.L_x_6042:
[----:B------:R-:W-:Y:S02]  /*1a340*/  IMAD.MOV.U32 R109, RZ, RZ, 0x8 ;  /* 0x00000008ff6d7424 */ /* 0x000fe400078e00ff */
[----:B------:R-:W-:-:S04]  /*1a350*/  IMAD.MOV.U32 R72, RZ, RZ, R108 ;  /* 0x000000ffff487224 */ /* 0x000fc800078e006c */
[----:B------:R-:W-:-:S05]  /*1a360*/  FADD.FTZ R102, R75, R72 ;  /* 0x000000484b667221 */ /* 0x000fca0000010000 */
[----:B------:R-:W-:-:S07]  /*1a370*/  MOV R110, R102 ;  /* 0x00000066006e7202 */ /* 0x000fce0000000f00 */
[----:B------:R-:W-:Y:S05]  /*1a380*/  WARPSYNC.COLLECTIVE R107, `(.L_x_6043) ;  /* 0x000000006b087348 */ /* 0x000fea0003c00000 */
[----:B------:R0:W1:Y:S02]  /*1a390*/  SHFL.BFLY P5, R108, R110, R109, R112 ;  /* 0x0c00006d6e6c7389 */ /* 0x00006400000a0070 */
[----:B01----:R-:W-:Y:S05]  /*1a3a0*/  ENDCOLLECTIVE ;  /* 0x000000000000791b */ /* 0x003fea0003800000 */
.L_x_6043:
        /* <DEDUP_REMOVED lines=8> */
.L_x_6044:
        /* <DEDUP_REMOVED lines=73> */
.L_x_6045:
[----:B------:R-:W-:Y:S01]  /*1a8c0*/  HFMA2 R109, -RZ, RZ, 0, 1.1920928955078125e-07 ;  /* 0x00000002ff6d7431 */ /* 0x000fe200000001ff */
[----:B------:R-:W-:-:S05]  /*1a8d0*/  MOV R73, R108 ;  /* 0x0000006c00497202 */ /* 0x000fca0000000f00 */
[----:B------:R-:W-:-:S04]  /*1a8e0*/  FADD.FTZ R73, R72, R73 ;  /* 0x0000004948497221 */ /* 0x000fc80000010000 */
[----:B------:R-:W-:-:S07]  /*1a8f0*/  IMAD.MOV.U32 R110, RZ, RZ, R73 ;  /* 0x000000ffff6e7224 */ /* 0x000fce00078e0049 */
[----:B------:R-:W-:Y:S05]  /*1a900*/  WARPSYNC.COLLECTIVE R107, `(.L_x_6046) ;  /* 0x000000006b087348 */ /* 0x000fea0003c00000 */
[----:B------:R0:W1:Y:S02]  /*1a910*/  SHFL.BFLY P5, R108, R110, R109, R112 ;  /* 0x0c00006d6e6c7389 */ /* 0x00006400000a0070 */
[----:B01----:R-:W-:Y:S05]  /*1a920*/  ENDCOLLECTIVE ;  /* 0x000000000000791b */ /* 0x003fea0003800000 */
.L_x_6046:
[----:B------:R-:W-:Y:S02]  /*1a930*/  IMAD.MOV.U32 R109, RZ, RZ, 0x4 ;  /* 0x00000004ff6d7424 */ /* 0x000fe400078e00ff */
[----:B------:R-:W-:-:S04]  /*1a940*/  IMAD.MOV.U32 R74, RZ, RZ, R108 ;  /* 0x000000ffff4a7224 */ /* 0x000fc800078e006c */
[----:B------:R-:W-:-:S05]  /*1a950*/  FADD.FTZ R74, R73, R74 ;  /* 0x0000004a494a7221 */ /* 0x000fca0000010000 */
[----:B------:R-:W-:-:S07]  /*1a960*/  MOV R110, R74 ;  /* 0x0000004a006e7202 */ /* 0x000fce0000000f00 */
[----:B------:R-:W-:Y:S05]  /*1a970*/  WARPSYNC.COLLECTIVE R107, `(.L_x_6047) ;  /* 0x000000006b087348 */ /* 0x000fea0003c00000 */
[----:B------:R0:W1:Y:S02]  /*1a980*/  SHFL.BFLY P5, R108, R110, R109, R112 ;  /* 0x0c00006d6e6c7389 */ /* 0x00006400000a0070 */
[----:B01----:R-:W-:Y:S05]  /*1a990*/  ENDCOLLECTIVE ;  /* 0x000000000000791b */ /* 0x003fea0003800000 */
.L_x_6047:
[----:B------:R-:W-:Y:S01]  /*1a9a0*/  HFMA2 R109, -RZ, RZ, 0, 4.76837158203125e-07 ;  /* 0x00000008ff6d7431 */ /* 0x000fe200000001ff */
[----:B------:R-:W-:-:S05]  /*1a9b0*/  MOV R75, R108 ;  /* 0x0000006c004b7202 */ /* 0x000fca0000000f00 */
[----:B------:R-:W-:-:S04]  /*1a9c0*/  FADD.FTZ R75, R74, R75 ;  /* 0x0000004b4a4b7221 */ /* 0x000fc80000010000 */
[----:B------:R-:W-:-:S07]  /*1a9d0*/  IMAD.MOV.U32 R110, RZ, RZ, R75 ;  /* 0x000000ffff6e7224 */ /* 0x000fce00078e004b */
[----:B------:R-:W-:Y:S05]  /*1a9e0*/  WARPSYNC.COLLECTIVE R107, `(.L_x_6048) ;  /* 0x000000006b087348 */ /* 0x000fea0003c00000 */
[----:B------:R0:W1:Y:S02]  /*1a9f0*/  SHFL.BFLY P5, R108, R110, R109, R112 ;  /* 0x0c00006d6e6c7389 */ /* 0x00006400000a0070 */
[----:B01----:R-:W-:Y:S05]  /*1aa00*/  ENDCOLLECTIVE ;  /* 0x000000000000791b */ /* 0x003fea0003800000 */
.L_x_6048:
[----:B------:R-:W-:Y:S02]  /*1aa10*/  IMAD.MOV.U32 R109, RZ, RZ, 0x10 ;  /* 0x00000010ff6d7424 */ /* 0x000fe400078e00ff */
[----:B------:R-:W-:-:S04]  /*1aa20*/  IMAD.MOV.U32 R102, RZ, RZ, R108 ;  /* 0x000000ffff667224 */ /* 0x000fc800078e006c */
[----:B------:R-:W-:-:S05]  /*1aa30*/  FADD.FTZ R102, R75, R102 ;  /* 0x000000664b667221 */ /* 0x000fca0000010000 */
[----:B------:R-:W-:-:S07]  /*1aa40*/  MOV R110, R102 ;  /* 0x00000066006e7202 */ /* 0x000fce0000000f00 */
[----:B------:R-:W-:Y:S05]  /*1aa50*/  WARPSYNC.COLLECTIVE R107, `(.L_x_6049) ;  /* 0x000000006b087348 */ /* 0x000fea0003c00000 */
[----:B------:R0:W1:Y:S02]  /*1aa60*/  SHFL.BFLY P5, R108, R110, R109, R112 ;  /* 0x0c00006d6e6c7389 */ /* 0x00006400000a0070 */
[----:B01----:R-:W-:Y:S05]  /*1aa70*/  ENDCOLLECTIVE ;  /* 0x000000000000791b */ /* 0x003fea0003800000 */
.L_x_6049:
[----:B------:R-:W-:Y:S01]  /*1aa80*/  MOV R105, R108 ;  /* 0x0000006c00697202 */ /* 0x000fe20000000f00 */
[----:B------:R-:W-:Y:S06]  /*1aa90*/  BRA `(.L_x_6050) ;  /* 0xffffffe800407947 */ /* 0x000fec000383ffff */
.L_x_6051:
        /* <DEDUP_REMOVED lines=14> */
.L_x_37256:


//--------------------- .text._ZN10layer_norm13ln_fwd_kernelINS_13Kernel_traitsI6__halfS2_S2_S2_fjLj1024ELj1ELj4ELj1ELj16ENS_18Kernel_traits_baseILj1024ES2_S2_S2_S2_fjLj128EEEEELb1ELb1ELb0ELb1EEEvNS_9FwdParamsE --------------------------
	.section	.text._ZN10layer_norm13ln_fwd_kernelINS_13Kernel_traitsI6__halfS2_S2_S2_fjLj1024ELj1ELj4ELj1ELj16ENS_18Kernel_traits_baseILj1024ES2_S2_S2_S2_fjLj128EEEEELb1ELb1ELb0ELb1EEEvNS_9FwdParamsE,"ax",@progbits
	.align	128
        .global         _ZN10layer_norm13ln_fwd_kernelINS_13Kernel_traitsI6__halfS2_S2_S2_fjLj1024ELj1ELj4ELj1ELj16ENS_18Kernel_traits_baseILj1024ES2_S2_S2_S2_fjLj128EEEEELb1ELb1ELb0ELb1EEEvNS_9FwdParamsE
        .type           _ZN10layer_norm13ln_fwd_kernelINS_13Kernel_traitsI6__halfS2_S2_S2_fjLj1024ELj1ELj4ELj1ELj16ENS_18Kernel_traits_baseILj1024ES2_S2_S2_S2_fjLj128EEEEELb1ELb1ELb0ELb1EEEvNS_9FwdParamsE,@function
        .size           _ZN10layer_norm13ln_fwd_kernelINS_13Kernel_traitsI6__halfS2_S2_S2_fjLj1024ELj1ELj4ELj1ELj16ENS_18Kernel_traits_baseILj1024ES2_S2_S2_S2_fjLj128EEEEELb1ELb1ELb0ELb1EEEvNS_9FwdParamsE,(.L_x_37257 - _ZN10layer_norm13ln_fwd_kernelINS_13Kernel_traitsI6__halfS2_S2_S2_fjLj1024ELj1ELj4ELj1ELj16ENS_18Kernel_traits_baseILj1024ES2_S2_S2_S2_fjLj128EEEEELb1ELb1ELb0ELb1EEEvNS_9FwdParamsE)
        .other          _ZN10layer_norm13ln_fwd_kernelINS_13Kernel_traitsI6__halfS2_S2_S2_fjLj1024ELj1ELj4ELj1ELj16ENS_18Kernel_traits_baseILj1024ES2_S2_S2_S2_fjLj128EEEEELb1ELb1ELb0ELb1EEEvNS_9FwdParamsE,@"STO_CUDA_ENTRY STV_DEFAULT"
_ZN10layer_norm13ln_fwd_kernelINS_13Kernel_traitsI6__halfS2_S2_S2_fjLj1024ELj1ELj4ELj1ELj16ENS_18Kernel_traits_baseILj1024ES2_S2_S2_S2_fjLj128EEEEELb1ELb1ELb0ELb1EEEvNS_9FwdParamsE:
.text._ZN10layer_norm13ln_fwd_kernelINS_13Kernel_traitsI6__halfS2_S2_S2_fjLj1024ELj1ELj4ELj1ELj16ENS_18Kernel_traits_baseILj1024ES2_S2_S2_S2_fjLj128EEEEELb1ELb1ELb0ELb1EEEvNS_9FwdParamsE:
[----:B------:R-:W-:Y:S01]  /*0000*/  LDC R1, c[0x0][0x37c] ;  /* 0x0000df00ff017b82 */ /* 0x000fe20000000800 */
[----:B------:R-:W0:Y:S07]  /*0010*/  LDCU.U8 UR4, c[0x0][0x464] ;  /* 0x00008c80ff0477ac */ /* 0x000e2e0008000000 */
[----:B------:R-:W1:Y:S01]  /*0020*/  LDC R100, c[0x0][0x458] ;  /* 0x00011600ff647b82 */ /* 0x000e620000000800 */
[----:B------:R-:W2:Y:S01]  /*0030*/  S2R R16, SR_TID.X ;  /* 0x0000000000107919 */ /* 0x000ea20000002100 */
[----:B------:R-:W1:Y:S01]  /*0040*/  LDCU.64 UR8, c[0x0][0x358] ;  /* 0x00006b00ff0877ac */ /* 0x000e620008000a00 */
[----:B------:R-:W3:Y:S05]  /*0050*/  LDCU.64 UR6, c[0x0][0x450] ;  /* 0x00008a00ff0677ac */ /* 0x000eea0008000a00 */
[----:B------:R-:W1:Y:S01]  /*0060*/  LDC R101, c[0x0][0x45c] ;  /* 0x00011700ff657b82 */ /* 0x000e620000000800 */
[----:B------:R-:W4:Y:S07]  /*0070*/  LDCU UR10, c[0x0][0x384] ;  /* 0x00007080ff0a77ac */ /* 0x000f2e0008000800 */
[----:B------:R-:W4:Y:S01]  /*0080*/  LDC.64 R10, c[0x0][0x3d0] ;  /* 0x0000f400ff0a7b82 */ /* 0x000f220000000a00 */
[----:B0-----:R-:W-:Y:S01]  /*0090*/  ISETP.NE.AND P1, PT, RZ, UR4, PT ;  /* 0x00000004ff007c0c */ /* 0x001fe2000bf25270 */
[----:B------:R-:W0:Y:S06]  /*00a0*/  LDCU.64 UR4, c[0x0][0x438] ;  /* 0x00008700ff0477ac */ /* 0x000e2c0008000a00 */
[----:B------:R-:W0:Y:S01]  /*00b0*/  LDC.64 R14, c[0x0][0x3e8] ;  /* 0x0000fa00ff0e7b82 */ /* 0x000e220000000a00 */
[----:B---3--:R-:W-:-:S02]  /*00c0*/  MOV R2, UR6 ;  /* 0x0000000600027c02 */ /* 0x008fc40008000f00 */
[----:B------:R-:W-:-:S03]  /*00d0*/  MOV R3, UR7 ;  /* 0x0000000700037c02 */ /* 0x000fc60008000f00 */
[----:B-1----:R-:W3:Y:S01]  /*00e0*/  @P1 LDG.E.64 R8, desc[UR8][R100.64] ;  /* 0x0000000864081981 */ /* 0x002ee2000c1e1b00 */
[----:B--2---:R-:W-:-:S03]  /*00f0*/  LOP3.LUT R17, R16, 0x1f, RZ, 0xc0, !PT ;  /* 0x0000001f10117812 */ /* 0x004fc600078ec0ff */
[----:B------:R-:W2:Y:S02]  /*0100*/  @P1 LDG.E.64 R2, desc[UR8][R2.64] ;  /* 0x0000000802021981 */ /* 0x000ea4000c1e1b00 */
[----:B----4-:R-:W-:-:S05]  /*0110*/  IMAD.WIDE.U32 R10, R17, 0x10, R10 ;  /* 0x00000010110a7825 */ /* 0x010fca00078e000a */
[----:B------:R-:W4:Y:S01]  /*0120*/  LDG.E.128 R20, desc[UR8][R10.64] ;  /* 0x000000080a147981 */ /* 0x000f22000c1e1d00 */
[----:B0-----:R-:W-:-:S03]  /*0130*/  IMAD.WIDE.U32 R14, R17, 0x10, R14 ;  /* 0x00000010110e7825 */ /* 0x001fc600078e000e */
[----:B------:R-:W4:Y:S04]  /*0140*/  LDG.E.128 R60, desc[UR8][R10.64+0x200] ;  /* 0x000200080a3c7981 */ /* 0x000f28000c1e1d00 */
[----:B------:R-:W4:Y:S01]  /*0150*/  LDG.E.128 R4, desc[UR8][R14.64] ;  /* 0x000000080e047981 */ /* 0x000f22000c1e1d00 */
[----:B------:R-:W-:-:S03]  /*0160*/  ISETP.NE.U32.AND P0, PT, RZ, UR4, PT ;  /* 0x00000004ff007c0c */ /* 0x000fc6000bf05070 */
[----:B------:R-:W5:Y:S01]  /*0170*/  LDG.E.128 R52, desc[UR8][R10.64+0x400] ;  /* 0x000400080a347981 */ /* 0x000f62000c1e1d00 */
[----:B------:R-:W-:-:S03]  /*0180*/  ISETP.NE.AND.EX P0, PT, RZ, UR5, PT, P0 ;  /* 0x00000005ff007c0c */ /* 0x000fc6000bf05300 */
[----:B------:R0:W5:Y:S04]  /*0190*/  LDG.E.128 R44, desc[UR8][R10.64+0x600] ;  /* 0x000600080a2c7981 */ /* 0x000168000c1e1d00 */
[----:B------:R-:W5:Y:S04]  /*01a0*/  LDG.E.128 R56, desc[UR8][R14.64+0x200] ;  /* 0x000200080e387981 */ /* 0x000f68000c1e1d00 */
[----:B------:R-:W5:Y:S02]  /*01b0*/  LDG.E.128 R48, desc[UR8][R14.64+0x400] ;  /* 0x000400080e307981 */ /* 0x000f64000c1e1d00 */
[----:B------:R-:W1:Y:S02]  /*01c0*/  @P0 LDC.64 R12, c[0x0][0x438] ;  /* 0x00010e00ff0c0b82 */ /* 0x000e640000000a00 */
[----:B------:R4:W5:Y:S06]  /*01d0*/  LDG.E.128 R40, desc[UR8][R14.64+0x600] ;  /* 0x000600080e287981 */ /* 0x00096c000c1e1d00 */
[----:B------:R-:W1:Y:S08]  /*01e0*/  S2UR UR5, SR_CTAID.X ;  /* 0x00000000000579c3 */ /* 0x000e700000002500 */
[----:B0-----:R-:W0:Y:S01]  /*01f0*/  LDC R11, c[0x0][0x360] ;  /* 0x0000d800ff0b7b82 */ /* 0x001e220000000800 */
[----:B-1----:R-:W-:-:S07]  /*0200*/  @P0 IMAD.WIDE.U32 R12, R17, 0x10, R12 ;  /* 0x00000010110c0825 */ /* 0x002fce00078e000c */
[----:B------:R-:W3:Y:S01]  /*0210*/  @P1 LDC R17, c[0x0][0x460] ;  /* 0x00011800ff111b82 */ /* 0x000ee20000000800 */
[----:B------:R-:W5:Y:S01]  /*0220*/  @P0 LDG.E.128 R36, desc[UR8][R12.64] ;  /* 0x000000080c240981 */ /* 0x000f62000c1e1d00 */
[----:B------:R-:W-:-:S03]  /*0230*/  USHF.L.U32 UR4, UR5, 0x2, URZ ;  /* 0x0000000205047899 */ /* 0x000fc600080006ff */
[----:B------:R-:W5:Y:S04]  /*0240*/  @P0 LDG.E.128 R32, desc[UR8][R12.64+0x200] ;  /* 0x000200080c200981 */ /* 0x000f68000c1e1d00 */
[----:B------:R-:W5:Y:S04]  /*0250*/  @P0 LDG.E.128 R28, desc[UR8][R12.64+0x400] ;  /* 0x000400080c1c0981 */ /* 0x000f68000c1e1d00 */
[----:B------:R1:W5:Y:S01]  /*0260*/  @P0 LDG.E.128 R24, desc[UR8][R12.64+0x600] ;  /* 0x000600080c180981 */ /* 0x000362000c1e1d00 */
[----:B---3--:R-:W-:-:S05]  /*0270*/  @P1 IADD3 R100, P2, PT, R8, R17, RZ ;  /* 0x0000001108641210 */ /* 0x008fca0007f5e0ff */
[----:B------:R-:W-:Y:S02]  /*0280*/  @P1 IMAD.X R101, RZ, RZ, R9, P2 ;  /* 0x000000ffff651224 */ /* 0x000fe400010e0609 */
[--C-:B0-----:R-:W-:Y:S01]  /*0290*/  IMAD R9, R11, UR5, R16.reuse ;  /* 0x000000050b097c24 */ /* 0x101fe2000f8e0210 */
[----:B------:R-:W-:-:S04]  /*02a0*/  SHF.R.U32.HI R16, RZ, 0x5, R16 ;  /* 0x00000005ff107819 */ /* 0x000fc80000011610 */
[----:B------:R-:W-:Y:S02]  /*02b0*/  LOP3.LUT R16, R16, UR4, RZ, 0xfc, !PT ;  /* 0x0000000410107c12 */ /* 0x000fe4000f8efcff */
[----:B--2---:R-:W-:Y:S02]  /*02c0*/  @P1 R2UR UR6, R2 ;  /* 0x00000000020612ca */ /* 0x004fe400000e0000 */
[----:B------:R-:W-:Y:S02]  /*02d0*/  @P1 R2UR UR7, R3 ;  /* 0x00000000030712ca */ /* 0x000fe400000e0000 */
[----:B------:R-:W-:Y:S01]  /*02e0*/  ISETP.GE.AND P1, PT, R16, UR10, PT ;  /* 0x0000000a10007c0c */ /* 0x000fe2000bf26270 */
[----:B----4-:R-:W-:Y:S01]  /*02f0*/  @P0 IMAD.MOV.U32 R18, RZ, RZ, R22 ;  /* 0x000000ffff120224 */ /* 0x010fe200078e0016 */
[----:B------:R-:W-:Y:S01]  /*0300*/  @P0 MOV R19, R21 ;  /* 0x0000001500130202 */ /* 0x000fe20000000f00 */
[----:B------:R-:W-:Y:S01]  /*0310*/  @P0 IMAD.MOV.U32 R14, RZ, RZ, R5 ;  /* 0x000000ffff0e0224 */ /* 0x000fe200078e0005 */
[----:B------:R-:W-:Y:S01]  /*0320*/  @P0 MOV R17, R23 ;  /* 0x0000001700110202 */ /* 0x000fe20000000f00 */
[----:B-1----:R-:W-:Y:S01]  /*0330*/  @P0 IMAD.MOV.U32 R12, RZ, RZ, R7 ;  /* 0x000000ffff0c0224 */ /* 0x002fe200078e0007 */
[----:B------:R-:W-:Y:S01]  /*0340*/  @P0 MOV R15, R4 ;  /* 0x00000004000f0202 */ /* 0x000fe20000000f00 */
[----:B------:R-:W-:Y:S01]  /*0350*/  @!P0 IMAD.MOV.U32 R19, RZ, RZ, R21 ;  /* 0x000000ffff138224 */ /* 0x000fe200078e0015 */
[----:B------:R-:W-:Y:S01]  /*0360*/  @P0 MOV R13, R6 ;  /* 0x00000006000d0202 */ /* 0x000fe20000000f00 */
[----:B------:R-:W-:Y:S01]  /*0370*/  @!P0 IMAD.MOV.U32 R17, RZ, RZ, R23 ;  /* 0x000000ffff118224 */ /* 0x000fe200078e0017 */
[----:B------:R-:W-:Y:S01]  /*0380*/  @!P0 MOV R18, R22 ;  /* 0x0000001600128202 */ /* 0x000fe20000000f00 */
[----:B------:R-:W-:Y:S01]  /*0390*/  @!P0 IMAD.MOV.U32 R14, RZ, RZ, R5 ;  /* 0x000000ffff0e8224 */ /* 0x000fe200078e0005 */
[----:B------:R-:W-:Y:S01]  /*03a0*/  @!P0 MOV R15, R4 ;  /* 0x00000004000f8202 */ /* 0x000fe20000000f00 */
[----:B------:R-:W-:Y:S01]  /*03b0*/  @!P0 IMAD.MOV.U32 R12, RZ, RZ, R7 ;  /* 0x000000ffff0c8224 */ /* 0x000fe200078e0007 */
[----:B------:R-:W-:-:S02]  /*03c0*/  @!P0 MOV R13, R6 ;  /* 0x00000006000d8202 */ /* 0x000fc40000000f00 */
[----:B------:R-:W-:Y:S01]  /*03d0*/  @P0 MOV R11, R60 ;  /* 0x0000003c000b0202 */ /* 0x000fe20000000f00 */
[----:B------:R-:W-:Y:S06]  /*03e0*/  @P1 EXIT ;  /* 0x000000000000194d */ /* 0x000fec0003800000 */
[--C-:B------:R-:W-:Y:S01]  /*03f0*/  SHF.R.U64 R10, R100, 0x2, R101.reuse ;  /* 0x00000002640a7819 */ /* 0x100fe20000001265 */
[C---:B------:R-:W-:Y:S01]  /*0400*/  IMAD.HI.U32 R3, R9.reuse, -0x326172a9, RZ ;  /* 0xcd9e8d5709037827 */ /* 0x040fe200078e00ff */
[----:B------:R-:W-:Y:S01]  /*0410*/  SHF.R.U32.HI R6, RZ, 0x2, R101 ;  /* 0x00000002ff067819 */ /* 0x000fe20000011665 */
[----:B------:R-:W-:Y:S01]  /*0420*/  UIADD3 UR4, UPT, UPT, UR6, -0x61c88647, URZ ;  /* 0x9e3779b906047890 */ /* 0x000fe2000fffe0ff */
[----:B------:R-:W-:Y:S01]  /*0430*/  @P0 MOV R8, R61 ;  /* 0x0000003d00080202 */ /* 0x000fe20000000f00 */
[C---:B------:R-:W-:Y:S01]  /*0440*/  IMAD.HI.U32 R0, R10.reuse, -0x2daee0ad, RZ ;  /* 0xd2511f530a007827 */ /* 0x040fe200078e00ff */
[----:B------:R-:W-:Y:S01]  /*0450*/  UIADD3 UR5, UPT, UPT, UR7, -0x4498517b, URZ ;  /* 0xbb67ae8507057890 */ /* 0x000fe2000fffe0ff */
[----:B------:R-:W-:Y:S01]  /*0460*/  @P0 MOV R5, R63 ;  /* 0x0000003f00050202 */ /* 0x000fe20000000f00 */
[----:B------:R-:W-:Y:S01]  /*0470*/  UIADD3 UR15, UPT, UPT, UR6, 0x3c6ef372, URZ ;  /* 0x3c6ef372060f7890 */ /* 0x000fe2000fffe0ff */
[----:B------:R-:W-:Y:S01]  /*0480*/  IMAD R65, R10, -0x2daee0ad, RZ ;  /* 0xd2511f530a417824 */ /* 0x000fe200078e02ff */
[----:B------:R-:W-:Y:S01]  /*0490*/  LOP3.LUT R21, R0, UR7, RZ, 0x3c, !PT ;  /* 0x0000000700157c12 */ /* 0x000fe2000f8e3cff */
[----:B------:R-:W-:Y:S01]  /*04a0*/  @!P0 IMAD.MOV.U32 R8, RZ, RZ, R61 ;  /* 0x000000ffff088224 */ /* 0x000fe200078e003d */
[----:B------:R-:W-:Y:S01]  /*04b0*/  LOP3.LUT R0, R6, UR6, R3, 0x96, !PT ;  /* 0x0000000606007c12 */ /* 0x000fe2000f8e9603 */
[----:B------:R-:W-:Y:S01]  /*04c0*/  IMAD R3, R9, -0x326172a9, RZ ;  /* 0xcd9e8d5709037824 */ /* 0x000fe200078e02ff */
[----:B------:R-:W-:Y:S01]  /*04d0*/  UIADD3 UR16, UPT, UPT, UR6, 0x78dde6e4, URZ ;  /* 0x78dde6e406107890 */ /* 0x000fe2000fffe0ff */
[----:B------:R-:W-:Y:S01]  /*04e0*/  IMAD.HI.U32 R2, R21, -0x326172a9, RZ ;  /* 0xcd9e8d5715027827 */ /* 0x000fe200078e00ff */
[----:B------:R-:W-:Y:S01]  /*04f0*/  UIADD3 UR17, UPT, UPT, UR7, -0x126145ec, URZ ;  /* 0xed9eba1407117890 */ /* 0x000fe2000fffe0ff */
[----:B-----5:R-:W-:Y:S01]  /*0500*/  @P0 MOV R64, R49 ;  /* 0x0000003100400202 */ /* 0x020fe20000000f00 */
[----:B------:R-:W-:Y:S01]  /*0510*/  UIADD3 UR18, UPT, UPT, UR6, 0x1715609d, URZ ;  /* 0x1715609d06127890 */ /* 0x000fe2000fffe0ff */
[C---:B------:R-:W-:Y:S01]  /*0520*/  IMAD.HI.U32 R4, R0.reuse, -0x2daee0ad, RZ ;  /* 0xd2511f5300047827 */ /* 0x040fe200078e00ff */
[----:B------:R-:W-:Y:S01]  /*0530*/  LOP3.LUT R23, R3, UR4, R2, 0x96, !PT ;  /* 0x0000000403177c12 */ /* 0x000fe2000f8e9602 */
[----:B------:R-:W-:Y:S01]  /*0540*/  UIADD3 UR4, UPT, UPT, UR7, 0x76cf5d0a, URZ ;  /* 0x76cf5d0a07047890 */ /* 0x000fe2000fffe0ff */
[----:B------:R-:W-:Y:S01]  /*0550*/  @P0 MOV R2, R58 ;  /* 0x0000003a00020202 */ /* 0x000fe20000000f00 */
[----:B------:R-:W-:Y:S01]  /*0560*/  IMAD R61, R0, -0x2daee0ad, RZ ;  /* 0xd2511f53003d7824 */ /* 0x000fe200078e02ff */
[----:B------:R-:W-:Y:S01]  /*0570*/  LOP3.LUT R65, R65, UR5, R4, 0x96, !PT ;  /* 0x0000000541417c12 */ /* 0x000fe2000f8e9604 */
[----:B------:R-:W-:Y:S01]  /*0580*/  IMAD R21, R21, -0x326172a9, RZ ;  /* 0xcd9e8d5715157824 */ /* 0x000fe200078e02ff */
[----:B------:R-:W-:Y:S01]  /*0590*/  @P0 MOV R4, R56 ;  /* 0x0000003800040202 */ /* 0x000fe20000000f00 */
[----:B------:R-:W-:Y:S01]  /*05a0*/  IMAD.HI.U32 R22, R23, -0x2daee0ad, RZ ;  /* 0xd2511f5317167827 */ /* 0x000fe200078e00ff */
[----:B------:R-:W-:Y:S01]  /*05b0*/  UIADD3 UR5, UPT, UPT, UR7, 0x32370b8f, URZ ;  /* 0x32370b8f07057890 */ /* 0x000fe2000fffe0ff */
[----:B------:R-:W-:Y:S01]  /*05c0*/  @P0 MOV R67, R44 ;  /* 0x0000002c00430202 */ /* 0x000fe20000000f00 */
[----:B------:R-:W-:Y:S01]  /*05d0*/  UIADD3 UR19, UPT, UPT, UR7, -0x56f99767, URZ ;  /* 0xa906689907137890 */ /* 0x000fe2000fffe0ff */
[----:B------:R-:W-:Y:S01]  /*05e0*/  IMAD.HI.U32 R0, R65, -0x326172a9, RZ ;  /* 0xcd9e8d5741007827 */ /* 0x000fe200078e00ff */
[----:B------:R-:W-:Y:S01]  /*05f0*/  UIADD3 UR10, UPT, UPT, UR6, -0x4ab325aa, URZ ;  /* 0xb54cda56060a7890 */ /* 0x000fe2000fffe0ff */
[----:B------:R-:W-:Y:S01]  /*0600*/  @P0 MOV R69, R47 ;  /* 0x0000002f00450202 */ /* 0x000fe20000000f00 */
[----:B------:R-:W-:Y:S01]  /*0610*/  UIADD3 UR11, UPT, UPT, UR7, 0x646e171e, URZ ;  /* 0x646e171e070b7890 */ /* 0x000fe2000fffe0ff */
[----:B------:R-:W-:Y:S01]  /*0620*/  @P0 IMAD.MOV.U32 R3, RZ, RZ, R57 ;  /* 0x000000ffff030224 */ /* 0x000fe200078e0039 */
[----:B------:R-:W-:Y:S01]  /*0630*/  @!P0 MOV R3, R57 ;  /* 0x0000003900038202 */ /* 0x000fe20000000f00 */
[----:B------:R-:W-:Y:S01]  /*0640*/  @!P0 IMAD.MOV.U32 R4, RZ, RZ, R56 ;  /* 0x000000ffff048224 */ /* 0x000fe200078e0038 */
[----:B------:R-:W-:Y:S01]  /*0650*/  LOP3.LUT R56, R21, UR15, R0, 0x96, !PT ;  /* 0x0000000f15387c12 */ /* 0x000fe2000f8e9600 */
[----:B------:R-:W-:Y:S01]  /*0660*/  @!P0 IMAD.MOV.U32 R11, RZ, RZ, R60 ;  /* 0x000000ffff0b8224 */ /* 0x000fe200078e003c */
[----:B------:R-:W-:Y:S01]  /*0670*/  LOP3.LUT R57, R61, UR4, R22, 0x96, !PT ;  /* 0x000000043d397c12 */ /* 0x000fe2000f8e9616 */
[----:B------:R-:W-:Y:S01]  /*0680*/  @!P0 IMAD.MOV.U32 R2, RZ, RZ, R58 ;  /* 0x000000ffff028224 */ /* 0x000fe200078e003a */
[----:B------:R-:W-:Y:S01]  /*0690*/  UIADD3 UR4, UPT, UPT, UR6, -0x255992d5, URZ ;  /* 0xdaa66d2b06047890 */ /* 0x000fe2000fffe0ff */
[----:B------:R-:W-:Y:S01]  /*06a0*/  IMAD R61, R23, -0x2daee0ad, RZ ;  /* 0xd2511f53173d7824 */ /* 0x000fe200078e02ff */
[----:B------:R-:W-:Y:S01]  /*06b0*/  @P0 MOV R21, R53 ;  /* 0x0000003500150202 */ /* 0x000fe20000000f00 */
[----:B------:R-:W-:Y:S01]  /*06c0*/  IMAD R58, R65, -0x326172a9, RZ ;  /* 0xcd9e8d57413a7824 */ /* 0x000fe200078e02ff */
[----:B------:R-:W-:Y:S01]  /*06d0*/  @P0 MOV R65, R46 ;  /* 0x0000002e00410202 */ /* 0x000fe20000000f00 */
[----:B------:R-:W-:Y:S01]  /*06e0*/  IMAD.HI.U32 R23, R57, -0x326172a9, RZ ;  /* 0xcd9e8d5739177827 */ /* 0x000fe200078e00ff */
[----:B------:R-:W-:Y:S01]  /*06f0*/  UIADD3 UR20, UPT, UPT, UR6, 0x5384540f, URZ ;  /* 0x5384540f06147890 */ /* 0x000fe2000fffe0ff */
[----:B------:R-:W-:Y:S01]  /*0700*/  @!P0 MOV R69, R47 ;  /* 0x0000002f00458202 */ /* 0x000fe20000000f00 */
[----:B------:R-:W-:Y:S01]  /*0710*/  UIADD3 UR21, UPT, UPT, UR7, 0x1fd5c5a3, URZ ;  /* 0x1fd5c5a307157890 */ /* 0x000fe2000fffe0ff */
[----:B------:R-:W-:Y:S01]  /*0720*/  IMAD.HI.U32 R60, R56, -0x2daee0ad, RZ ;  /* 0xd2511f53383c7827 */ /* 0x000fe200078e00ff */
[----:B------:R-:W-:Y:S01]  /*0730*/  LOP3.LUT R58, R58, UR4, R23, 0x96, !PT ;  /* 0x000000043a3a7c12 */ /* 0x000fe2000f8e9617 */
[----:B------:R-:W-:Y:S01]  /*0740*/  UIADD3 UR22, UPT, UPT, UR6, -0xe443238, URZ ;  /* 0xf1bbcdc806167890 */ /* 0x000fe2000fffe0ff */
[----:B------:R-:W-:Y:S01]  /*0750*/  @P0 MOV R23, R48 ;  /* 0x0000003000170202 */ /* 0x000fe20000000f00 */
[----:B------:R-:W-:Y:S01]  /*0760*/  @P0 IMAD.MOV.U32 R22, RZ, RZ, R52 ;  /* 0x000000ffff160224 */ /* 0x000fe200078e0034 */
[----:B------:R-:W-:Y:S01]  /*0770*/  @!P0 MOV R22, R52 ;  /* 0x0000003400168202 */ /* 0x000fe20000000f00 */
[----:B------:R-:W-:Y:S01]  /*0780*/  @P0 IMAD.MOV.U32 R7, RZ, RZ, R62 ;  /* 0x000000ffff070224 */ /* 0x000fe200078e003e */
[----:B------:R-:W-:Y:S01]  /*0790*/  LOP3.LUT R52, R61, UR5, R60, 0x96, !PT ;  /* 0x000000053d347c12 */ /* 0x000fe2000f8e963c */
[----:B------:R-:W-:Y:S01]  /*07a0*/  @!P0 IMAD.MOV.U32 R21, RZ, RZ, R53 ;  /* 0x000000ffff158224 */ /* 0x000fe200078e0035 */
[----:B------:R-:W-:Y:S01]  /*07b0*/  @!P0 MOV R7, R62 ;  /* 0x0000003e00078202 */ /* 0x000fe20000000f00 */
[----:B------:R-:W-:Y:S01]  /*07c0*/  IMAD R62, R57, -0x326172a9, RZ ;  /* 0xcd9e8d57393e7824 */ /* 0x000fe200078e02ff */
[----:B------:R-:W0:Y:S01]  /*07d0*/  LDCU.64 UR4, c[0x0][0x3e0] ;  /* 0x00007c00ff0477ac */ /* 0x000e220008000a00 */
[----:B------:R-:W-:Y:S01]  /*07e0*/  IMAD R57, R56, -0x2daee0ad, RZ ;  /* 0xd2511f5338397824 */ /* 0x000fe200078e02ff */
[----:B------:R-:W-:Y:S01]  /*07f0*/  @P0 MOV R70, R41 ;  /* 0x0000002900460202 */ /* 0x000fe20000000f00 */
[----:B------:R-:W-:Y:S01]  /*0800*/  IMAD.HI.U32 R53, R52, -0x326172a9, RZ ;  /* 0xcd9e8d5734357827 */ /* 0x000fe200078e00ff */
[----:B------:R-:W-:-:S03]  /*0810*/  UIADD3 UR23, UPT, UPT, UR7, -0x24c28bd8, URZ ;  /* 0xdb3d742807177890 */ /* 0x000fc6000fffe0ff */
[----:B------:R-:W-:Y:S01]  /*0820*/  HFMA2 R73, -RZ, RZ, 0, 0 ;  /* 0x00000000ff497431 */ /* 0x000fe200000001ff */
[----:B------:R-:W-:Y:S01]  /*0830*/  UIADD3 UR24, UPT, UPT, UR6, -0x700cb87f, URZ ;  /* 0x8ff3478106187890 */ /* 0x000fe2000fffe0ff */
[----:B------:R-:W-:Y:S01]  /*0840*/  IMAD.HI.U32 R56, R58, -0x2daee0ad, RZ ;  /* 0xd2511f533a387827 */ /* 0x000fe200078e00ff */
[----:B------:R-:W-:Y:S01]  /*0850*/  LOP3.LUT R53, R62, UR16, R53, 0x96, !PT ;  /* 0x000000103e357c12 */ /* 0x000fe2000f8e9635 */
[----:B------:R-:W-:Y:S01]  /*0860*/  BSSY B0, `(.L_x_6052) ;  /* 0x0001695000007945 */ /* 0x000fe20003800000 */
[----:B------:R-:W-:Y:S01]  /*0870*/  @P0 MOV R62, R51 ;  /* 0x00000033003e0202 */ /* 0x000fe20000000f00 */
[----:B------:R-:W-:Y:S01]  /*0880*/  @P0 IMAD.MOV.U32 R60, RZ, RZ, R55 ;  /* 0x000000ffff3c0224 */ /* 0x000fe200078e0037 */
[----:B------:R-:W-:Y:S01]  /*0890*/  LOP3.LUT R56, R57, UR17, R56, 0x96, !PT ;  /* 0x0000001139387c12 */ /* 0x000fe2000f8e9638 */
[----:B------:R-:W-:Y:S01]  /*08a0*/  @!P0 IMAD.MOV.U32 R23, RZ, RZ, R48 ;  /* 0x000000ffff178224 */ /* 0x000fe200078e0030 */
[----:B------:R-:W-:Y:S01]  /*08b0*/  @!P0 MOV R60, R55 ;  /* 0x00000037003c8202 */ /* 0x000fe20000000f00 */
[----:B------:R-:W-:Y:S01]  /*08c0*/  IMAD R55, R52, -0x326172a9, RZ ;  /* 0xcd9e8d5734377824 */ /* 0x000fe200078e02ff */
[----:B------:R-:W-:Y:S01]  /*08d0*/  @P0 MOV R0, R59 ;  /* 0x0000003b00000202 */ /* 0x000fe20000000f00 */
[----:B------:R-:W-:Y:S01]  /*08e0*/  IMAD R57, R58, -0x2daee0ad, RZ ;  /* 0xd2511f533a397824 */ /* 0x000fe200078e02ff */
[----:B0-----:R-:W-:Y:S01]  /*08f0*/  UISETP.NE.U32.AND UP0, UPT, UR4, URZ, UPT ;  /* 0x000000ff0400728c */ /* 0x001fe2000bf05070 */
[----:B------:R-:W-:Y:S01]  /*0900*/  IMAD.HI.U32 R48, R56, -0x326172a9, RZ ;  /* 0xcd9e8d5738307827 */ /* 0x000fe200078e00ff */
[----:B------:R-:W-:Y:S01]  /*0910*/  UIADD3 UR4, UPT, UPT, UR7, -0x695add53, URZ ;  /* 0x96a522ad07047890 */ /* 0x000fe2000fffe0ff */
[----:B------:R-:W-:-:S02]  /*0920*/  @P0 MOV R61, R54 ;  /* 0x00000036003d0202 */ /* 0x000fc40000000f00 */
[----:B------:R-:W-:Y:S01]  /*0930*/  @!P0 CS2R R38, SRZ ;  /* 0x0000000000268805 */ /* 0x000fe2000001ff00 */
[----:B------:R-:W-:Y:S01]  /*0940*/  IMAD.HI.U32 R52, R53, -0x2daee0ad, RZ ;  /* 0xd2511f5335347827 */ /* 0x000fe200078e00ff */
[----:B------:R-:W-:Y:S02]  /*0950*/  LOP3.LUT R48, R55, UR18, R48, 0x96, !PT ;  /* 0x0000001237307c12 */ /* 0x000fe4000f8e9630 */
[----:B------:R-:W-:Y:S02]  /*0960*/  @!P0 CS2R R36, SRZ ;  /* 0x0000000000248805 */ /* 0x000fe4000001ff00 */
[----:B------:R-:W-:Y:S01]  /*0970*/  @P0 MOV R71, R42 ;  /* 0x0000002a00470202 */ /* 0x000fe20000000f00 */
[----:B------:R-:W-:Y:S01]  /*0980*/  @!P0 IMAD.MOV.U32 R5, RZ, RZ, R63 ;  /* 0x000000ffff058224 */ /* 0x000fe200078e003f */
[----:B------:R-:W-:Y:S01]  /*0990*/  LOP3.LUT R52, R57, UR19, R52, 0x96, !PT ;  /* 0x0000001339347c12 */ /* 0x000fe2000f8e9634 */
[----:B------:R-:W-:Y:S01]  /*09a0*/  @P0 IMAD.MOV.U32 R63, RZ, RZ, R50 ;  /* 0x000000ffff3f0224 */ /* 0x000fe200078e0032 */
[----:B------:R-:W-:Y:S01]  /*09b0*/  @!P0 MOV R63, R50 ;  /* 0x00000032003f8202 */ /* 0x000fe20000000f00 */
[----:B------:R-:W-:Y:S01]  /*09c0*/  @!P0 IMAD.MOV.U32 R64, RZ, RZ, R49 ;  /* 0x000000ffff408224 */ /* 0x000fe200078e0031 */
[----:B------:R-:W-:Y:S01]  /*09d0*/  @!P0 MOV R71, R42 ;  /* 0x0000002a00478202 */ /* 0x000fe20000000f00 */
[----:B------:R-:W-:Y:S01]  /*09e0*/  IMAD R56, R56, -0x326172a9, RZ ;  /* 0xcd9e8d5738387824 */ /* 0x000fe200078e02ff */
[----:B------:R-:W-:Y:S01]  /*09f0*/  @!P0 CS2R R34, SRZ ;  /* 0x0000000000228805 */ /* 0x000fe2000001ff00 */
[----:B------:R-:W-:Y:S01]  /*0a00*/  IMAD R53, R53, -0x2daee0ad, RZ ;  /* 0xd2511f5335357824 */ /* 0x000fe200078e02ff */
[----:B------:R-:W-:Y:S01]  /*0a10*/  @!P0 CS2R R32, SRZ ;  /* 0x0000000000208805 */ /* 0x000fe2000001ff00 */
[----:B------:R-:W-:Y:S01]  /*0a20*/  IMAD.HI.U32 R49, R52, -0x326172a9, RZ ;  /* 0xcd9e8d5734317827 */ /* 0x000fe200078e00ff */
[----:B------:R-:W-:-:S02]  /*0a30*/  @!P0 CS2R R30, SRZ ;  /* 0x00000000001e8805 */ /* 0x000fc4000001ff00 */
[----:B------:R-:W-:Y:S02]  /*0a40*/  @!P0 CS2R R28, SRZ ;  /* 0x00000000001c8805 */ /* 0x000fe4000001ff00 */
[----:B------:R-:W-:Y:S01]  /*0a50*/  @!P0 CS2R R26, SRZ ;  /* 0x00000000001a8805 */ /* 0x000fe2000001ff00 */
[----:B------:R-:W-:Y:S01]  /*0a60*/  IMAD.HI.U32 R50, R48, -0x2daee0ad, RZ ;  /* 0xd2511f5330327827 */ /* 0x000fe200078e00ff */
[----:B------:R-:W-:Y:S02]  /*0a70*/  LOP3.LUT R49, R56, UR10, R49, 0x96, !PT ;  /* 0x0000000a38317c12 */ /* 0x000fe4000f8e9631 */
[----:B------:R-:W-:Y:S02]  /*0a80*/  @!P0 CS2R R24, SRZ ;  /* 0x0000000000188805 */ /* 0x000fe4000001ff00 */
[----:B------:R-:W-:Y:S01]  /*0a90*/  LOP3.LUT R100, R100, 0x3, RZ, 0xc0, !PT ;  /* 0x0000000364647812 */ /* 0x000fe200078ec0ff */
[----:B------:R-:W-:Y:S01]  /*0aa0*/  @P0 IMAD.MOV.U32 R66, RZ, RZ, R45 ;  /* 0x000000ffff420224 */ /* 0x000fe200078e002d */
[----:B------:R-:W-:Y:S01]  /*0ab0*/  LOP3.LUT R50, R53, UR11, R50, 0x96, !PT ;  /* 0x0000000b35327c12 */ /* 0x000fe2000f8e9632 */
[----:B------:R-:W-:Y:S01]  /*0ac0*/  @!P0 IMAD.MOV.U32 R62, RZ, RZ, R51 ;  /* 0x000000ffff3e8224 */ /* 0x000fe200078e0033 */
[----:B------:R-:W-:Y:S01]  /*0ad0*/  @!P0 MOV R66, R45 ;  /* 0x0000002d00428202 */ /* 0x000fe20000000f00 */
[----:B------:R-:W-:Y:S01]  /*0ae0*/  @!P0 IMAD.MOV.U32 R67, RZ, RZ, R44 ;  /* 0x000000ffff438224 */ /* 0x000fe200078e002c */
[----:B------:R-:W-:Y:S01]  /*0af0*/  UISETP.NE.AND.EX UP0, UPT, UR5, URZ, UPT, UP0 ;  /* 0x000000ff0500728c */ /* 0x000fe2000bf05300 */
[----:B------:R-:W-:Y:S01]  /*0b00*/  @!P0 IMAD.MOV.U32 R65, RZ, RZ, R46 ;  /* 0x000000ffff418224 */ /* 0x000fe200078e002e */
[----:B------:R-:W0:Y:S01]  /*0b10*/  LDCU UR25, c[0x0][0x404] ;  /* 0x00008080ff1977ac */ /* 0x000e220008000800 */
[----:B------:R-:W-:-:S02]  /*0b20*/  IMAD R45, R52, -0x326172a9, RZ ;  /* 0xcd9e8d57342d7824 */ /* 0x000fc400078e02ff */
[----:B------:R-:W-:Y:S01]  /*0b30*/  IMAD.HI.U32 R44, R50, -0x326172a9, RZ ;  /* 0xcd9e8d57322c7827 */ /* 0x000fe200078e00ff */
[----:B------:R-:W1:Y:S03]  /*0b40*/  LDCU UR26, c[0x0][0x408] ;  /* 0x00008100ff1a77ac */ /* 0x000e660008000800 */
[----:B------:R-:W-:Y:S01]  /*0b50*/  IMAD R51, R48, -0x2daee0ad, RZ ;  /* 0xd2511f5330337824 */ /* 0x000fe200078e02ff */
[----:B------:R-:W-:Y:S01]  /*0b60*/  LOP3.LUT R44, R45, UR20, R44, 0x96, !PT ;  /* 0x000000142d2c7c12 */ /* 0x000fe2000f8e962c */
[----:B------:R-:W-:Y:S01]  /*0b70*/  IMAD.HI.U32 R46, R49, -0x2daee0ad, RZ ;  /* 0xd2511f53312e7827 */ /* 0x000fe200078e00ff */
[----:B------:R-:W2:Y:S03]  /*0b80*/  LDCU UR12, c[0x0][0x388] ;  /* 0x00007100ff0c77ac */ /* 0x000ea60008000800 */
[----:B------:R-:W-:Y:S01]  /*0b90*/  @P0 IMAD.MOV.U32 R68, RZ, RZ, R40 ;  /* 0x000000ffff440224 */ /* 0x000fe200078e0028 */
[----:B------:R-:W-:Y:S01]  /*0ba0*/  LOP3.LUT R46, R51, UR21, R46, 0x96, !PT ;  /* 0x00000015332e7c12 */ /* 0x000fe2000f8e962e */
[----:B------:R-:W-:Y:S01]  /*0bb0*/  @!P0 IMAD.MOV.U32 R68, RZ, RZ, R40 ;  /* 0x000000ffff448224 */ /* 0x000fe200078e0028 */
[----:B------:R-:W3:Y:S01]  /*0bc0*/  LDCU.U8 UR13, c[0x0][0x410] ;  /* 0x00008200ff0d77ac */ /* 0x000ee20008000000 */
[----:B------:R-:W-:-:S02]  /*0bd0*/  IMAD R45, R50, -0x326172a9, RZ ;  /* 0xcd9e8d57322d7824 */ /* 0x000fc400078e02ff */
[----:B------:R-:W-:Y:S01]  /*0be0*/  IMAD.HI.U32 R40, R46, -0x326172a9, RZ ;  /* 0xcd9e8d572e287827 */ /* 0x000fe200078e00ff */
[----:B------:R-:W4:Y:S03]  /*0bf0*/  LDCU UR14, c[0x0][0x448] ;  /* 0x00008900ff0e77ac */ /* 0x000f260008000800 */
[----:B------:R-:W-:Y:S01]  /*0c00*/  IMAD R48, R49, -0x2daee0ad, RZ ;  /* 0xd2511f5331307824 */ /* 0x000fe200078e02ff */
[----:B------:R-:W-:Y:S01]  /*0c10*/  LOP3.LUT R40, R45, UR22, R40, 0x96, !PT ;  /* 0x000000162d287c12 */ /* 0x000fe2000f8e9628 */
[----:B------:R-:W-:Y:S01]  /*0c20*/  IMAD.HI.U32 R47, R44, -0x2daee0ad, RZ ;  /* 0xd2511f532c2f7827 */ /* 0x000fe200078e00ff */
[----:B------:R-:W0:Y:S03]  /*0c30*/  LDCU.64 UR10, c[0x0][0x3a0] ;  /* 0x00007400ff0a77ac */ /* 0x000e260008000a00 */
[----:B------:R-:W-:Y:S01]  /*0c40*/  @!P0 IMAD.MOV.U32 R70, RZ, RZ, R41 ;  /* 0x000000ffff468224 */ /* 0x000fe200078e0029 */
[----:B------:R-:W-:Y:S01]  /*0c50*/  LOP3.LUT R47, R48, UR23, R47, 0x96, !PT ;  /* 0x00000017302f7c12 */ /* 0x000fe2000f8e962f */
[----:B------:R-:W-:-:S02]  /*0c60*/  IMAD R46, R46, -0x326172a9, RZ ;  /* 0xcd9e8d572e2e7824 */ /* 0x000fc400078e02ff */
[----:B------:R-:W-:Y:S02]  /*0c70*/  IMAD R41, R44, -0x2daee0ad, RZ ;  /* 0xd2511f532c297824 */ /* 0x000fe400078e02ff */
[----:B------:R-:W-:-:S04]  /*0c80*/  IMAD.HI.U32 R76, R40, -0x2daee0ad, RZ ;  /* 0xd2511f53284c7827 */ /* 0x000fc800078e00ff */
[----:B------:R-:W-:Y:S01]  /*0c90*/  IMAD.HI.U32 R75, R47, -0x326172a9, RZ ;  /* 0xcd9e8d572f4b7827 */ /* 0x000fe200078e00ff */
[----:B------:R-:W-:-:S03]  /*0ca0*/  LOP3.LUT R76, R41, UR4, R76, 0x96, !PT ;  /* 0x00000004294c7c12 */ /* 0x000fc6000f8e964c */
[----:B------:R-:W-:Y:S01]  /*0cb0*/  @P0 IMAD.MOV.U32 R72, RZ, RZ, R43 ;  /* 0x000000ffff480224 */ /* 0x000fe200078e002b */
[----:B------:R-:W-:Y:S01]  /*0cc0*/  LOP3.LUT R75, R46, UR24, R75, 0x96, !PT ;  /* 0x000000182e4b7c12 */ /* 0x000fe2000f8e964b */
[----:B------:R-:W-:Y:S02]  /*0cd0*/  @!P0 IMAD.MOV.U32 R0, RZ, RZ, R59 ;  /* 0x000000ffff008224 */ /* 0x000fe400078e003b */
[----:B------:R-:W-:Y:S02]  /*0ce0*/  @!P0 IMAD.MOV.U32 R61, RZ, RZ, R54 ;  /* 0x000000ffff3d8224 */ /* 0x000fe400078e0036 */
[----:B------:R-:W-:Y:S02]  /*0cf0*/  @!P0 IMAD.MOV.U32 R72, RZ, RZ, R43 ;  /* 0x000000ffff488224 */ /* 0x000fe400078e002b */
[----:B------:R-:W-:Y:S02]  /*0d00*/  IMAD R96, R40, -0x2daee0ad, RZ ;  /* 0xd2511f5328607824 */ /* 0x000fe400078e02ff */
[----:B01234-:R-:W-:-:S07]  /*0d10*/  IMAD R74, R47, -0x326172a9, RZ ;  /* 0xcd9e8d572f4a7824 */ /* 0x01ffce00078e02ff */
.L_x_6381:
[----:B-1----:R-:W0:Y:S01]  /*0d20*/  S2R R56, SR_TID.X ;  /* 0x0000000000387919 */ /* 0x002e220000002100 */
[----:B------:R-:W1:Y:S01]  /*0d30*/  @UP0 LDCU.64 UR4, c[0x0][0x3e0] ;  /* 0x00007c00ff0407ac */ /* 0x000e620008000a00 */
[----:B------:R-:W2:Y:S01]  /*0d40*/  LDC.64 R112, c[0x0][0x390] ;  /* 0x0000e400ff707b82 */ /* 0x000ea20000000a00 */
[----:B------:R-:W-:Y:S01]  /*0d50*/  IMAD R44, R16, UR12, RZ ;  /* 0x0000000c102c7c24 */ /* 0x000fe2000f8e02ff */
[----:B------:R-:W-:Y:S02]  /*0d60*/  PLOP3.LUT P0, PT, PT, PT, UP0, 0x80, 0x8 ;  /* 0x000000000008781c */ /* 0x000fe40003f0f008 */
[----:B------:R-:W-:Y:S02]  /*0d70*/  PLOP3.LUT P1, PT, PT, PT, UP0, 0x80, 0x8 ;  /* 0x000000000008781c */ /* 0x000fe40003f2f008 */
[----:B------:R-:W-:-:S04]  /*0d80*/  SHF.R.S32.HI R45, RZ, 0x1f, R44 ;  /* 0x0000001fff2d7819 */ /* 0x000fc8000001142c */
[----:B------:R-:W-:Y:S02]  /*0d90*/  LEA.HI R45, R45, R44, RZ, 0x3 ;  /* 0x0000002c2d2d7211 */ /* 0x000fe400078f18ff */
[----:B-1----:R-:W-:Y:S01]  /*0da0*/  MOV R49, UR5 ;  /* 0x0000000500317c02 */ /* 0x002fe20008000f00 */
[----:B------:R-:W-:-:S04]  /*0db0*/  IMAD.U32 R48, RZ, RZ, UR4 ;  /* 0x00000004ff307e24 */ /* 0x000fc8000f8e00ff */
[----:B------:R-:W-:-:S06]  /*0dc0*/  @P0 IMAD.WIDE R48, R16, 0x2, R48 ;  /* 0x0000000210300825 */ /* 0x000fcc00078e0230 */
[----:B------:R-:W3:Y:S01]  /*0dd0*/  @P1 LDG.E.U16 R48, desc[UR8][R48.64] ;  /* 0x0000000830301981 */ /* 0x000ee2000c1e1500 */
[----:B0-----:R-:W-:-:S04]  /*0de0*/  LOP3.LUT R44, R56, 0x1f, RZ, 0xc0, !PT ;  /* 0x0000001f382c7812 */ /* 0x001fc800078ec0ff */
[----:B------:R-:W-:-:S05]  /*0df0*/  LEA.HI.SX32 R57, R45, R44, 0x1d ;  /* 0x0000002c2d397211 */ /* 0x000fca00078feaff */
[----:B--2---:R-:W-:-:S06]  /*0e00*/  IMAD.WIDE.U32 R44, R57, 0x10, R112 ;  /* 0x00000010392c7825 */ /* 0x004fcc00078e0070 */
[----:B------:R-:W5:Y:S01]  /*0e10*/  LDG.E.128 R44, desc[UR8][R44.64] ;  /* 0x000000082c2c7981 */ /* 0x000f62000c1e1d00 */
[----:B------:R-:W-:Y:S01]  /*0e20*/  ISETP.NE.U32.AND P0, PT, RZ, UR10, PT ;  /* 0x0000000aff007c0c */ /* 0x000fe2000bf05070 */
        /* <DEDUP_REMOVED lines=8> */
[----:B------:R-:W-:Y:S01]  /*0eb0*/  IMAD.MOV.U32 R95, RZ, RZ, 0x3f800000 ;  /* 0x3f800000ff5f7424 */ /* 0x000fe200078e00ff */
[----:B------:R-:W-:Y:S01]  /*0ec0*/  MOV R89, UR7 ;  /* 0x0000000700597c02 */ /* 0x000fe20008000f00 */
[----:B------:R-:W-:Y:S01]  /*0ed0*/  VIADD R93, R93, 0xdaa66d2b ;  /* 0xdaa66d2b5d5d7836 */ /* 0x000fe20000000000 */
[----:B------:R-:W-:Y:S01]  /*0ee0*/  MOV R87, UR7 ;  /* 0x0000000700577c02 */ /* 0x000fe20008000f00 */
[----:B------:R-:W-:Y:S01]  /*0ef0*/  VIADD R91, R91, 0x9e3779b9 ;  /* 0x9e3779b95b5b7836 */ /* 0x000fe20000000000 */
[----:B------:R-:W-:Y:S01]  /*0f00*/  MOV R94, 0x2f800000 ;  /* 0x2f800000005e7802 */ /* 0x000fe20000000f00 */
[----:B------:R-:W-:Y:S01]  /*0f10*/  VIADD R89, R89, 0x76cf5d0a ;  /* 0x76cf5d0a59597836 */ /* 0x000fe20000000000 */
[----:B------:R-:W-:Y:S01]  /*0f20*/  IADD3 R92, PT, PT, R92, 0x646e171e, RZ ;  /* 0x646e171e5c5c7810 */ /* 0x000fe20007ffe0ff */
[----:B------:R-:W-:Y:S01]  /*0f30*/  VIADD R87, R87, 0xbb67ae85 ;  /* 0xbb67ae8557577836 */ /* 0x000fe20000000000 */
[----:B------:R-:W-:-:S02]  /*0f40*/  IADD3 R90, PT, PT, R90, -0x695add53, RZ ;  /* 0x96a522ad5a5a7810 */ /* 0x000fc40007ffe0ff */
[----:B------:R-:W-:Y:S02]  /*0f50*/  IADD3 R88, PT, PT, R88, -0x4ab325aa, RZ ;  /* 0xb54cda5658587810 */ /* 0x000fe40007ffe0ff */
[----:B------:R-:W-:Y:S01]  /*0f60*/  IADD3 R86, PT, PT, R86, 0x32370b8f, RZ ;  /* 0x32370b8f56567810 */ /* 0x000fe20007ffe0ff */
[----:B---3--:R-:W-:Y:S01]  /*0f70*/  @P1 HADD2.F32 R95, -RZ, R48.H0_H0 ;  /* 0x20000030ff5f1230 */ /* 0x008fe20000004100 */
        /* <DEDUP_REMOVED lines=10> */
[----:B------:R-:W-:-:S05]  /*1020*/  HFMA2 R49, -RZ, RZ, 0, 1.1920928955078125e-07 ;  /* 0x00000002ff317431 */ /* 0x000fca00000001ff */
[----:B------:R-:W-:-:S05]  /*1030*/  VIADDMNMX.U32 R48, R100, 0xfffffffe, R49, PT ;  /* 0xfffffffe64307846 */ /* 0x000fca0003800031 */
[----:B------:R-:W-:-:S04]  /*1040*/  IMAD.SHL.U32 R50, R48, 0x4, RZ ;  /* 0x0000000430327824 */ /* 0x000fc800078e00ff */
[----:B------:R-:W0:Y:S02]  /*1050*/  LDC R48, c[0x2][R50] ;  /* 0x0080000032307b82 */ /* 0x000e240000000800 */
[----:B0-----:R-:W-:-:S04]  /*1060*/  SHF.R.S32.HI R49, RZ, 0x1f, R48 ;  /* 0x0000001fff317819 */ /* 0x001fc80000011430 */
.L_x_37096:
[----:B------:R-:W-:Y:S05]  /*1070*/  BRX R48 -0x1080                                        (*"BRANCH_TARGETS .L_x_37097,.L_x_37098,.L_x_37099"*) ;  /* 0xffffffec30e07949 */ /* 0x000fea000383ffff */
.L_x_37099:
[----:B------:R-:W-:Y:S01]  /*1080*/  IADD3 R48, PT, PT, R100, 0x1, RZ ;  /* 0x0000000164307810 */ /* 0x000fe20007ffe0ff */
[----:B------:R-:W-:Y:S01]  /*1090*/  IMAD.MOV.U32 R98, RZ, RZ, R96 ;  /* 0x000000ffff627224 */ /* 0x000fe200078e0060 */
[----:B------:R-:W-:Y:S01]  /*10a0*/  MOV R49, R75 ;  /* 0x0000004b00317202 */ /* 0x000fe20000000f00 */
[----:B------:R-:W-:Y:S06]  /*10b0*/  BRA `(.L_x_6055) ;  /* 0x0000000000ec7947 */ /* 0x000fec0003800000 */
.L_x_37097:
[----:B------:R-:W-:Y:S01]  /*10c0*/  IMAD.MOV.U32 R98, RZ, RZ, R96 ;  /* 0x000000ffff627224 */ /* 0x000fe200078e0060 */
[----:B------:R-:W-:Y:S01]  /*10d0*/  MOV R48, 0x3 ;  /* 0x0000000300307802 */ /* 0x000fe20000000f00 */
[----:B------:R-:W-:Y:S01]  /*10e0*/  IMAD.MOV.U32 R49, RZ, RZ, R76 ;  /* 0x000000ffff317224 */ /* 0x000fe200078e004c */
[----:B------:R-:W-:Y:S06]  /*10f0*/  BRA `(.L_x_6055) ;  /* 0x0000000000dc7947 */ /* 0x000fec0003800000 */
.L_x_37098:
        /* <DEDUP_REMOVED lines=13> */
.L_x_6057:
[----:B------:R-:W-:Y:S05]  /*11d0*/  BSYNC.RECONVERGENT B2 ;  /* 0x0000000000027941 */ /* 0x000fea0003800200 */
.L_x_6056:
        /* <DEDUP_REMOVED lines=40> */
[----:B------:R-:W-:-:S07]  /*1460*/  LOP3.LUT R76, R90, R76, R99, 0x96, !PT ;  /* 0x0000004c5a4c7212 */ /* 0x000fce00078e9663 */
.L_x_6055:
[----:B------:R-:W-:Y:S05]  /*1470*/  BSYNC.RECONVERGENT B1 ;  /* 0x0000000000017941 */ /* 0x000fea0003800200 */
.L_x_6054:
[----:B------:R-:W-:Y:S01]  /*1480*/  I2FP.F32.U32 R49, R49 ;  /* 0x0000003100317245 */ /* 0x000fe20000201000 */
[----:B-----5:R-:W-:Y:S01]  /*1490*/  HADD2.F32 R50, -RZ, R44.H0_H0 ;  /* 0x2000002cff327230 */ /* 0x020fe20000004100 */
[----:B------:R-:W-:Y:S01]  /*14a0*/  ISETP.NE.AND P2, PT, R48, 0x1, PT ;  /* 0x000000013000780c */ /* 0x000fe20003f45270 */
[----:B------:R-:W-:Y:S01]  /*14b0*/  IMAD.U32 R85, RZ, RZ, UR26 ;  /* 0x0000001aff557e24 */ /* 0x000fe2000f8e00ff */
[----:B------:R-:W-:Y:S01]  /*14c0*/  MOV R84, UR25 ;  /* 0x0000001900547c02 */ /* 0x000fe20008000f00 */
[----:B------:R-:W-:Y:S01]  /*14d0*/  FFMA.FTZ R49, R49, R94, 1.1641532182693481445e-10 ;  /* 0x2f00000031317423 */ /* 0x000fe2000001005e */
[----:B------:R-:W-:Y:S01]  /*14e0*/  FMUL.FTZ R50, R50, R95 ;  /* 0x0000005f32327220 */ /* 0x000fe20000410000 */
[----:B------:R-:W-:Y:S01]  /*14f0*/  HADD2.F32 R51, -RZ, R40.H0_H0 ;  /* 0x20000028ff337230 */ /* 0x000fe20000004100 */
[----:B------:R-:W-:Y:S02]  /*1500*/  BSSY.RECONVERGENT B1, `(.L_x_6058) ;  /* 0x000004b000017945 */ /* 0x000fe40003800200 */
[----:B------:R-:W-:Y:S01]  /*1510*/  FMUL.FTZ R50, R50, R85 ;  /* 0x0000005532327220 */ /* 0x000fe20000410000 */
[----:B------:R-:W-:Y:S01]  /*1520*/  FSETP.GTU.FTZ.AND P1, PT, R49, R84, PT ;  /* 0x000000543100720b */ /* 0x000fe20003f3c000 */
[----:B------:R-:W-:-:S03]  /*1530*/  HADD2.F32 R49, -RZ, R15.H0_H0 ;  /* 0x2000000fff317230 */ /* 0x000fc60000004100 */
[----:B------:R-:W-:Y:S02]  /*1540*/  FSEL R50, R50, RZ, !P1 ;  /* 0x000000ff32327208 */ /* 0x000fe40004800000 */
[----:B------:R-:W-:-:S03]  /*1550*/  PLOP3.LUT P1, PT, P1, PT, PT, 0x8, 0x80 ;  /* 0x000000000080781c */ /* 0x000fc60000f2e170 */
[----:B------:R-:W-:Y:S01]  /*1560*/  FFMA.FTZ R58, R50, R49, R51 ;  /* 0x00000031323a7223 */ /* 0x000fe20000010033 */
[----:B------:R-:W-:Y:S01]  /*1570*/  IMAD.MOV.U32 R50, RZ, RZ, 0x2 ;  /* 0x00000002ff327424 */ /* 0x000fe200078e00ff */
        /* <DEDUP_REMOVED lines=11> */
.L_x_6060:
        /* <DEDUP_REMOVED lines=13> */
.L_x_6062:
[----:B------:R-:W-:Y:S05]  /*1700*/  BSYNC.RECONVERGENT B2 ;  /* 0x0000000000027941 */ /* 0x000fea0003800200 */
.L_x_6061:
        /* <DEDUP_REMOVED lines=39> */
[----:B------:R-:W-:Y:S02]  /*1980*/  LOP3.LUT R76, R90, R76, R49, 0x96, !PT ;  /* 0x0000004c5a4c7212 */ /* 0x000fe400078e9631 */
[----:B------:R-:W-:Y:S01]  /*1990*/  MOV R49, R98 ;  /* 0x0000006200317202 */ /* 0x000fe20000000f00 */
[----:B------:R-:W-:-:S07]  /*19a0*/  IMAD.MOV.U32 R98, RZ, RZ, R48 ;  /* 0x000000ffff627224 */ /* 0x000fce00078e0030 */
.L_x_6059:
[----:B------:R-:W-:Y:S05]  /*19b0*/  BSYNC.RECONVERGENT B1 ;  /* 0x0000000000017941 */ /* 0x000fea0003800200 */
.L_x_6058:
        /* <DEDUP_REMOVED lines=25> */
.L_x_6065:
        /* <DEDUP_REMOVED lines=13> */
.L_x_6067:
[----:B------:R-:W-:Y:S05]  /*1c20*/  BSYNC.RECONVERGENT B2 ;  /* 0x0000000000027941 */ /* 0x000fea0003800200 */
.L_x_6066:
[----:B------:R-:W-:Y:S01]  /*1c30*/  IMAD.WIDE.U32 R50, R9, -0x326172a9, RZ ;  /* 0xcd9e8d5709327825 */ /* 0x000fe200078e00ff */
[----:B------:R-:W-:Y:S02]  /*1c40*/  LOP3.LUT R48, R73, UR7, R53, 0x96, !PT ;  /* 0x0000000749307c12 */ /* 0x000fe4000f8e9635 */
[----:B------:R-:W-:Y:S02]  /*1c50*/  MOV R44, R98 ;  /* 0x00000062002c7202 */ /* 0x000fe40000000f00 */
        /* <DEDUP_REMOVED lines=38> */
[----:B------:R-:W-:-:S07]  /*1ec0*/  LOP3.LUT R76, R90, R50, R49, 0x96, !PT ;  /* 0x000000325a4c7212 */ /* 0x000fce00078e9631 */
.L_x_6064:
[----:B------:R-:W-:Y:S05]  /*1ed0*/  BSYNC.RECONVERGENT B1 ;  /* 0x0000000000017941 */ /* 0x000fea0003800200 */
.L_x_6063:
        /* <DEDUP_REMOVED lines=24> */
.L_x_6070:
        /* <DEDUP_REMOVED lines=13> */
.L_x_6072:
[----:B------:R-:W-:Y:S05]  /*2130*/  BSYNC.RECONVERGENT B2 ;  /* 0x0000000000027941 */ /* 0x000fea0003800200 */
.L_x_6071:
        /* <DEDUP_REMOVED lines=41> */
[----:B------:R-:W-:-:S07]  /*23d0*/  HFMA2 R50, -RZ, RZ, 0, 0 ;  /* 0x00000000ff327431 */ /* 0x000fce00000001ff */
.L_x_6069:
[----:B------:R-:W-:Y:S05]  /*23e0*/  BSYNC.RECONVERGENT B1 ;  /* 0x0000000000017941 */ /* 0x000fea0003800200 */
.L_x_6068:
        /* <DEDUP_REMOVED lines=24> */
.L_x_6075:
        /* <DEDUP_REMOVED lines=13> */
.L_x_6077:
[----:B------:R-:W-:Y:S05]  /*2640*/  BSYNC.RECONVERGENT B2 ;  /* 0x0000000000027941 */ /* 0x000fea0003800200 */
.L_x_6076:
        /* <DEDUP_REMOVED lines=42> */
.L_x_6074:
[----:B------:R-:W-:Y:S05]  /*28f0*/  BSYNC.RECONVERGENT B1 ;  /* 0x0000000000017941 */ /* 0x000fea0003800200 */
.L_x_6073:
        /* <DEDUP_REMOVED lines=9> */
[----:B------:R-:W-:-:S03]  /*2990*/  HADD2.F32 R45, -RZ, R13.H0_H0 ;  /* 0x2000000dff2d7230 */ /* 0x000fc60000004100 */
[----:B------:R-:W-:Y:S02]  /*29a0*/  FSEL R44, R44, RZ, !P3 ;  /* 0x000000ff2c2c7208 */ /* 0x000fe40005800000 */
[----:B------:R-:W-:-:S03]  /*29b0*/  PLOP3.LUT P3, PT, P3, PT, PT, 0x8, 0x80 ;  /* 0x000000000080781c */ /* 0x000fc60001f6e170 */
[----:B------:R-:W-:Y:S01]  /*29c0*/  FFMA.FTZ R78, R44, R45, R49 ;  /* 0x0000002d2c4e7223 */ /* 0x000fe20000010031 */
[----:B------:R-:W-:Y:S01]  /*29d0*/  IMAD.MOV.U32 R44, RZ, RZ, 0x2 ;  /* 0x00000002ff2c7424 */ /* 0x000fe200078e00ff */
[----:B------:R-:W-:Y:S01]  /*29e0*/  MOV R45, R74 ;  /* 0x0000004a002d7202 */ /* 0x000fe20000000f00 */
        /* <DEDUP_REMOVED lines=9> */
.L_x_6080:
        /* <DEDUP_REMOVED lines=13> */
.L_x_6082:
[----:B------:R-:W-:Y:S05]  /*2b50*/  BSYNC.RECONVERGENT B2 ;  /* 0x0000000000027941 */ /* 0x000fea0003800200 */
.L_x_6081:
        /* <DEDUP_REMOVED lines=42> */
.L_x_6079:
[----:B------:R-:W-:Y:S05]  /*2e00*/  BSYNC.RECONVERGENT B1 ;  /* 0x0000000000017941 */ /* 0x000fea0003800200 */
.L_x_6078:
[----:B------:R-:W-:Y:S01]  /*2e10*/  I2FP.F32.U32 R45, R45 ;  /* 0x0000002d002d7245 */ /* 0x000fe20000201000 */
[----:B------:R-:W-:Y:S01]  /*2e20*/  HADD2.F32 R46, -RZ, R46.H1_H1 ;  /* 0x3000002eff2e7230 */ /* 0x000fe20000004100 */
[----:B------:R-:W-:Y:S01]  /*2e30*/  ISETP.NE.AND P5, PT, R44, 0x1, PT ;  /* 0x000000012c00780c */ /* 0x000fe20003fa5270 */
[----:B------:R-:W-:Y:S01]  /*2e40*/  HADD2.F32 R81, -RZ, R13.H1_H1 ;  /* 0x3000000dff517230 */ /* 0x000fe20000004100 */
[----:B------:R-:W-:Y:S01]  /*2e50*/  BSSY.RECONVERGENT B1, `(.L_x_6083) ;  /* 0x000004c000017945 */ /* 0x000fe20003800200 */
[----:B------:R-:W-:Y:S01]  /*2e60*/  FFMA.FTZ R45, R45, R94, 1.1641532182693481445e-10 ;  /* 0x2f0000002d2d7423 */ /* 0x000fe2000001005e */
[----:B------:R-:W-:-:S04]  /*2e70*/  FMUL.FTZ R46, R46, R95 ;  /* 0x0000005f2e2e7220 */ /* 0x000fc80000410000 */
[----:B------:R-:W-:Y:S01]  /*2e80*/  FMUL.FTZ R46, R46, R85 ;  /* 0x000000552e2e7220 */ /* 0x000fe20000410000 */
[----:B------:R-:W-:Y:S01]  /*2e90*/  FSETP.GTU.FTZ.AND P4, PT, R45, R84, PT ;  /* 0x000000542d00720b */ /* 0x000fe20003f9c000 */
[----:B------:R-:W-:-:S03]  /*2ea0*/  HADD2.F32 R45, -RZ, R42.H1_H1 ;  /* 0x3000002aff2d7230 */ /* 0x000fc60000004100 */
        /* <DEDUP_REMOVED lines=14> */
.L_x_6085:
        /* <DEDUP_REMOVED lines=13> */
.L_x_6087:
[----:B------:R-:W-:Y:S05]  /*3060*/  BSYNC.RECONVERGENT B2 ;  /* 0x0000000000027941 */ /* 0x000fea0003800200 */
.L_x_6086:
        /* <DEDUP_REMOVED lines=42> */
.L_x_6084:
[----:B------:R-:W-:Y:S05]  /*3310*/  BSYNC.RECONVERGENT B1 ;  /* 0x0000000000017941 */ /* 0x000fea0003800200 */
.L_x_6083:
        /* <DEDUP_REMOVED lines=24> */
.L_x_6090:
        /* <DEDUP_REMOVED lines=15> */
.L_x_6092:
[----:B------:R-:W-:Y:S05]  /*3590*/  BSYNC.RECONVERGENT B2 ;  /* 0x0000000000027941 */ /* 0x000fea0003800200 */
.L_x_6091:
        /* <DEDUP_REMOVED lines=42> */
.L_x_6089:
[----:B------:R-:W-:Y:S05]  /*3840*/  BSYNC.RECONVERGENT B1 ;  /* 0x0000000000017941 */ /* 0x000fea0003800200 */
.L_x_6088:
[----:B------:R-:W-:Y:S01]  /*3850*/  I2FP.F32.U32 R45, R45 ;  /* 0x0000002d002d7245 */ /* 0x000fe20000201000 */
[----:B------:R-:W-:Y:S01]  /*3860*/  HADD2.F32 R44, -RZ, R47.H1_H1 ;  /* 0x3000002fff2c7230 */ /* 0x000fe20000004100 */
[----:B------:R-:W-:Y:S01]  /*3870*/  F2FP.F16.F32.PACK_AB R46, R81, R78 ;  /* 0x0000004e512e723e */ /* 0x000fe200000000ff */
[----:B------:R-:W-:Y:S02]  /*3880*/  HADD2.F32 R47, -RZ, R12.H1_H1 ;  /* 0x3000000cff2f7230 */ /* 0x000fe40000004100 */
        /* <DEDUP_REMOVED lines=8> */
[----:B------:R-:W-:Y:S01]  /*3910*/  FFMA.FTZ R82, R44, R47, R49 ;  /* 0x0000002f2c527223 */ /* 0x000fe20000010031 */
[----:B------:R-:W-:-:S04]  /*3920*/  F2FP.F16.F32.PACK_AB R44, R77, R58 ;  /* 0x0000003a4d2c723e */ /* 0x000fc800000000ff */
[----:B------:R-:W-:Y:S01]  /*3930*/  F2FP.F16.F32.PACK_AB R47, R82, R80 ;  /* 0x00000050522f723e */ /* 0x000fe200000000ff */
[----:B------:R-:W-:Y:S06]  /*3940*/  BRA `(.L_x_6093) ;  /* 0x0000002800307947 */ /* 0x000fec0003800000 */
.L_x_6053:
        /* <DEDUP_REMOVED lines=16> */
.L_x_6096:
        /* <DEDUP_REMOVED lines=13> */
.L_x_6098:
[----:B------:R-:W-:Y:S05]  /*3b20*/  BSYNC.RECONVERGENT B2 ;  /* 0x0000000000027941 */ /* 0x000fea0003800200 */
.L_x_6097:
        /* <DEDUP_REMOVED lines=40> */
[----:B------:R-:W-:-:S07]  /*3db0*/  LOP3.LUT R76, R90, R76, R99, 0x96, !PT ;  /* 0x0000004c5a4c7212 */ /* 0x000fce00078e9663 */
.L_x_6095:
[----:B------:R-:W-:Y:S05]  /*3dc0*/  BSYNC.RECONVERGENT B1 ;  /* 0x0000000000017941 */ /* 0x000fea0003800200 */
.L_x_6094:
[----:B------:R-:W-:Y:S01]  /*3dd0*/  I2FP.F32.U32 R49, R48 ;  /* 0x0000003000317245 */ /* 0x000fe20000201000 */
[----:B-----5:R-:W-:Y:S01]  /*3de0*/  HADD2.F32 R48, -RZ, R44.H0_H0 ;  /* 0x2000002cff307230 */ /* 0x020fe20000004100 */
[----:B------:R-:W-:Y:S01]  /*3df0*/  ISETP.NE.AND P2, PT, R50, 0x1, PT ;  /* 0x000000013200780c */ /* 0x000fe20003f45270 */
[----:B------:R-:W-:Y:S01]  /*3e00*/  IMAD.U32 R85, RZ, RZ, UR26 ;  /* 0x0000001aff557e24 */ /* 0x000fe2000f8e00ff */
[----:B------:R-:W-:Y:S01]  /*3e10*/  MOV R84, UR25 ;  /* 0x0000001900547c02 */ /* 0x000fe20008000f00 */
[----:B------:R-:W-:Y:S01]  /*3e20*/  FFMA.FTZ R49, R49, R94, 1.1641532182693481445e-10 ;  /* 0x2f00000031317423 */ /* 0x000fe2000001005e */
[----:B------:R-:W-:Y:S01]  /*3e30*/  FMUL.FTZ R48, R48, R95 ;  /* 0x0000005f30307220 */ /* 0x000fe20000410000 */
[----:B------:R-:W-:Y:S01]  /*3e40*/  BSSY.RECONVERGENT B1, `(.L_x_6099) ;  /* 0x000004b000017945 */ /* 0x000fe20003800200 */
[----:B------:R-:W-:Y:S02]  /*3e50*/  IMAD.MOV.U32 R51, RZ, RZ, 0x2 ;  /* 0x00000002ff337424 */ /* 0x000fe400078e00ff */
[----:B------:R-:W-:Y:S01]  /*3e60*/  FMUL.FTZ R48, R48, R85 ;  /* 0x0000005530307220 */ /* 0x000fe20000410000 */
[----:B------:R-:W-:Y:S01]  /*3e70*/  FSETP.GTU.FTZ.AND P1, PT, R49, R84, PT ;  /* 0x000000543100720b */ /* 0x000fe20003f3c000 */
        /* <DEDUP_REMOVED lines=15> */
.L_x_6101:
        /* <DEDUP_REMOVED lines=13> */
.L_x_6103:
[----:B------:R-:W-:Y:S05]  /*4040*/  BSYNC.RECONVERGENT B2 ;  /* 0x0000000000027941 */ /* 0x000fea0003800200 */
.L_x_6102:
        /* <DEDUP_REMOVED lines=39> */
[----:B------:R-:W-:Y:S02]  /*42c0*/  LOP3.LUT R76, R90, R76, R49, 0x96, !PT ;  /* 0x0000004c5a4c7212 */ /* 0x000fe400078e9631 */
[----:B------:R-:W-:Y:S01]  /*42d0*/  MOV R49, R98 ;  /* 0x0000006200317202 */ /* 0x000fe20000000f00 */
[----:B------:R-:W-:-:S07]  /*42e0*/  IMAD.MOV.U32 R98, RZ, RZ, R48 ;  /* 0x000000ffff627224 */ /* 0x000fce00078e0030 */
.L_x_6100:
[----:B------:R-:W-:Y:S05]  /*42f0*/  BSYNC.RECONVERGENT B1 ;  /* 0x0000000000017941 */ /* 0x000fea0003800200 */
.L_x_6099:
        /* <DEDUP_REMOVED lines=24> */
.L_x_6106:
        /* <DEDUP_REMOVED lines=13> */
.L_x_6108:
[----:B------:R-:W-:Y:S05]  /*4550*/  BSYNC.RECONVERGENT B2 ;  /* 0x0000000000027941 */ /* 0x000fea0003800200 */
.L_x_6107:
        /* <DEDUP_REMOVED lines=42> */
.L_x_6105:
[----:B------:R-:W-:Y:S05]  /*4800*/  BSYNC.RECONVERGENT B1 ;  /* 0x0000000000017941 */ /* 0x000fea0003800200 */
.L_x_6104:
        /* <DEDUP_REMOVED lines=23> */
.L_x_6111:
        /* <DEDUP_REMOVED lines=13> */
.L_x_6113:
[----:B------:R-:W-:Y:S05]  /*4a50*/  BSYNC.RECONVERGENT B2 ;  /* 0x0000000000027941 */ /* 0x000fea0003800200 */
.L_x_6112:
        /* <DEDUP_REMOVED lines=42> */
.L_x_6110:
[----:B------:R-:W-:Y:S05]  /*4d00*/  BSYNC.RECONVERGENT B1 ;  /* 0x0000000000017941 */ /* 0x000fea0003800200 */
.L_x_6109:
        /* <DEDUP_REMOVED lines=23> */
.L_x_6116:
        /* <DEDUP_REMOVED lines=13> */
.L_x_6118:
[----:B------:R-:W-:Y:S05]  /*4f50*/  BSYNC.RECONVERGENT B2 ;  /* 0x0000000000027941 */ /* 0x000fea0003800200 */
.L_x_6117:
        /* <DEDUP_REMOVED lines=42> */
.L_x_6115:
[----:B------:R-:W-:Y:S05]  /*5200*/  BSYNC.RECONVERGENT B1 ;  /* 0x0000000000017941 */ /* 0x000fea0003800200 */
.L_x_6114:
        /* <DEDUP_REMOVED lines=23> */
.L_x_6121:
        /* <DEDUP_REMOVED lines=13> */
.L_x_6123:
[----:B------:R-:W-:Y:S05]  /*5450*/  BSYNC.RECONVERGENT B2 ;  /* 0x0000000000027941 */ /* 0x000fea0003800200 */
.L_x_6122:
        /* <DEDUP_REMOVED lines=39> */
[----:B------:R-:W-:Y:S02]  /*56d0*/  LOP3.LUT R76, R90, R48, R45, 0x96, !PT ;  /* 0x000000305a4c7212 */ /* 0x000fe400078e962d */
[----:B------:R-:W-:Y:S01]  /*56e0*/  MOV R45, R98 ;  /* 0x00000062002d7202 */ /* 0x000fe20000000f00 */
[----:B------:R-:W-:-:S07]  /*56f0*/  IMAD.MOV.U32 R98, RZ, RZ, R44 ;  /* 0x000000ffff627224 */ /* 0x000fce00078e002c */
.L_x_6120:
[----:B------:R-:W-:Y:S05]  /*5700*/  BSYNC.RECONVERGENT B1 ;  /* 0x0000000000017941 */ /* 0x000fea0003800200 */
.L_x_6119:
        /* <DEDUP_REMOVED lines=23> */
.L_x_6126:
        /* <DEDUP_REMOVED lines=13> */
.L_x_6128:
[----:B------:R-:W-:Y:S05]  /*5950*/  BSYNC.RECONVERGENT B2 ;  /* 0x0000000000027941 */ /* 0x000fea0003800200 */
.L_x_6127:
        /* <DEDUP_REMOVED lines=42> */
.L_x_6125:
[----:B------:R-:W-:Y:S05]  /*5c00*/  BSYNC.RECONVERGENT B1 ;  /* 0x0000000000017941 */ /* 0x000fea0003800200 */
.L_x_6124:
        /* <DEDUP_REMOVED lines=23> */
.L_x_6131:
        /* <DEDUP_REMOVED lines=15> */
.L_x_6133:
[----:B------:R-:W-:Y:S05]  /*5e70*/  BSYNC.RECONVERGENT B2 ;  /* 0x0000000000027941 */ /* 0x000fea0003800200 */
.L_x_6132:
        /* <DEDUP_REMOVED lines=42> */
.L_x_6130:
[----:B------:R-:W-:Y:S05]  /*6120*/  BSYNC.RECONVERGENT B1 ;  /* 0x0000000000017941 */ /* 0x000fea0003800200 */
.L_x_6129:
        /* <DEDUP_REMOVED lines=14> */
.L_x_6093:
        /* <DEDUP_REMOVED lines=19> */
[----:B------:R-:W-:Y:S01]  /*6340*/  IMAD.WIDE.U32 R48, R83, 0x10, R112 ;  /* 0x0000001053307825 */ /* 0x000fe200078e0070 */
[----:B------:R0:W-:Y:S03]  /*6350*/  STG.E.128 desc[UR8][R104.64], R44 ;  /* 0x0000002c68007986 */ /* 0x0001e6000c101d08 */
[----:B-1----:R-:W-:-:S05]  /*6360*/  IMAD.WIDE.U32 R102, R57, 0x8, R54 ;  /* 0x0000000839667825 */ /* 0x002fca00078e0036 */
[----:B------:R0:W-:Y:S01]  /*6370*/  STG.E.64 desc[UR8][R102.64], R96 ;  /* 0x0000006066007986 */ /* 0x0001e2000c101b08 */
[----:B--2---:R-:W-:-:S03]  /*6380*/  @P0 IMAD.WIDE.U32 R100, R83, 0x10, R100 ;  /* 0x0000001053640825 */ /* 0x004fc600078e0064 */
[----:B------:R-:W5:Y:S04]  /*6390*/  LDG.E.128 R48, desc[UR8][R48.64] ;  /* 0x0000000830307981 */ /* 0x000f68000c1e1d00 */
        /* <DEDUP_REMOVED lines=18> */
.L_x_6137:
        /* <DEDUP_REMOVED lines=13> */
.L_x_6139:
[----:B------:R-:W-:Y:S05]  /*6590*/  BSYNC.RECONVERGENT B2 ;  /* 0x0000000000027941 */ /* 0x000fea0003800200 */
.L_x_6138:
        /* <DEDUP_REMOVED lines=41> */
.L_x_6136:
[----:B------:R-:W-:Y:S05]  /*6830*/  BSYNC.RECONVERGENT B1 ;  /* 0x0000000000017941 */ /* 0x000fea0003800200 */
.L_x_6135:
[----:B------:R-:W-:Y:S01]  /*6840*/  I2FP.F32.U32 R45, R44 ;  /* 0x0000002c002d7245 */ /* 0x000fe20000201000 */
[----:B-----5:R-:W-:Y:S01]  /*6850*/  HADD2.F32 R44, -RZ, R48.H0_H0 ;  /* 0x20000030ff2c7230 */ /* 0x020fe20000004100 */
        /* <DEDUP_REMOVED lines=23> */
.L_x_6142:
        /* <DEDUP_REMOVED lines=13> */
.L_x_6144:
[----:B------:R-:W-:Y:S05]  /*6aa0*/  BSYNC.RECONVERGENT B2 ;  /* 0x0000000000027941 */ /* 0x000fea0003800200 */
.L_x_6143:
        /* <DEDUP_REMOVED lines=42> */
.L_x_6141:
[----:B------:R-:W-:Y:S05]  /*6d50*/  BSYNC.RECONVERGENT B1 ;  /* 0x0000000000017941 */ /* 0x000fea0003800200 */
.L_x_6140:
        /* <DEDUP_REMOVED lines=13> */
[----:B------:R-:W-:Y:S01]  /*6e30*/  FFMA.FTZ R99, R48, R99, R45 ;  /* 0x0000006330637223 */ /* 0x000fe2000001002d */
        /* <DEDUP_REMOVED lines=11> */
.L_x_6147:
        /* <DEDUP_REMOVED lines=13> */
.L_x_6149:
[----:B------:R-:W-:Y:S05]  /*6fc0*/  BSYNC.RECONVERGENT B2 ;  /* 0x0000000000027941 */ /* 0x000fea0003800200 */
.L_x_6148:
        /* <DEDUP_REMOVED lines=42> */
.L_x_6146:
[----:B------:R-:W-:Y:S05]  /*7270*/  BSYNC.RECONVERGENT B1 ;  /* 0x0000000000017941 */ /* 0x000fea0003800200 */
.L_x_6145:
        /* <DEDUP_REMOVED lines=24> */
.L_x_6152:
        /* <DEDUP_REMOVED lines=13> */
.L_x_6154:
[----:B------:R-:W-:Y:S05]  /*74d0*/  BSYNC.RECONVERGENT B2 ;  /* 0x0000000000027941 */ /* 0x000fea0003800200 */
.L_x_6153:
        /* <DEDUP_REMOVED lines=42> */
.L_x_6151:
[----:B------:R-:W-:Y:S05]  /*7780*/  BSYNC.RECONVERGENT B1 ;  /* 0x0000000000017941 */ /* 0x000fea0003800200 */
.L_x_6150:
        /* <DEDUP_REMOVED lines=24> */
.L_x_6157:
        /* <DEDUP_REMOVED lines=13> */
.L_x_6159:
[----:B------:R-:W-:Y:S05]  /*79e0*/  BSYNC.RECONVERGENT B2 ;  /* 0x0000000000027941 */ /* 0x000fea0003800200 */
.L_x_6158:
        /* <DEDUP_REMOVED lines=42> */
.L_x_6156:
[----:B------:R-:W-:Y:S05]  /*7c90*/  BSYNC.RECONVERGENT B1 ;  /* 0x0000000000017941 */ /* 0x000fea0003800200 */
.L_x_6155:
        /* <DEDUP_REMOVED lines=24> */
.L_x_6162:
        /* <DEDUP_REMOVED lines=13> */
.L_x_6164:
[----:B------:R-:W-:Y:S05]  /*7ef0*/  BSYNC.RECONVERGENT B2 ;  /* 0x0000000000027941 */ /* 0x000fea0003800200 */
.L_x_6163:
        /* <DEDUP_REMOVED lines=42> */
.L_x_6161:
[----:B------:R-:W-:Y:S05]  /*81a0*/  BSYNC.RECONVERGENT B1 ;  /* 0x0000000000017941 */ /* 0x000fea0003800200 */
.L_x_6160:
        /* <DEDUP_REMOVED lines=24> */
.L_x_6167:
        /* <DEDUP_REMOVED lines=13> */
.L_x_6169:
[----:B------:R-:W-:Y:S05]  /*8400*/  BSYNC.RECONVERGENT B2 ;  /* 0x0000000000027941 */ /* 0x000fea0003800200 */
.L_x_6168:
        /* <DEDUP_REMOVED lines=42> */
.L_x_6166:
[----:B------:R-:W-:Y:S05]  /*86b0*/  BSYNC.RECONVERGENT B1 ;  /* 0x0000000000017941 */ /* 0x000fea0003800200 */
.L_x_6165:
        /* <DEDUP_REMOVED lines=24> */
.L_x_6172:
        /* <DEDUP_REMOVED lines=15> */
.L_x_6174:
[----:B------:R-:W-:Y:S05]  /*8930*/  BSYNC.RECONVERGENT B2 ;  /* 0x0000000000027941 */ /* 0x000fea0003800200 */
.L_x_6173:
        /* <DEDUP_REMOVED lines=42> */
.L_x_6171:
[----:B------:R-:W-:Y:S05]  /*8be0*/  BSYNC.RECONVERGENT B1 ;  /* 0x0000000000017941 */ /* 0x000fea0003800200 */
.L_x_6170:
        /* <DEDUP_REMOVED lines=16> */
.L_x_6134:
        /* <DEDUP_REMOVED lines=16> */
.L_x_6178:
        /* <DEDUP_REMOVED lines=13> */
.L_x_6180:
[----:B------:R-:W-:Y:S05]  /*8ec0*/  BSYNC.RECONVERGENT B2 ;  /* 0x0000000000027941 */ /* 0x000fea0003800200 */
.L_x_6179:
        /* <DEDUP_REMOVED lines=41> */
.L_x_6177:
[----:B------:R-:W-:Y:S05]  /*9160*/  BSYNC.RECONVERGENT B1 ;  /* 0x0000000000017941 */ /* 0x000fea0003800200 */
.L_x_6176:
        /* <DEDUP_REMOVED lines=12> */
[----:B------:R-:W-:Y:S01]  /*9230*/  FMUL.FTZ R97, R46, R97 ;  /* 0x000000612e617220 */ /* 0x000fe20000410000 */
[----:B------:R-:W-:Y:S01]  /*9240*/  HFMA2 R46, -RZ, RZ, 0, 1.1920928955078125e-07 ;  /* 0x00000002ff2e7431 */ /* 0x000fe200000001ff */
[----:B------:R-:W-:Y:S01]  /*9250*/  P2R R100, PR, RZ, 0x2 ;  /* 0x00000002ff647803 */ /* 0x000fe20000000000 */
        /* <DEDUP_REMOVED lines=9> */
.L_x_6183:
        /* <DEDUP_REMOVED lines=13> */
.L_x_6185:
[----:B------:R-:W-:Y:S05]  /*93c0*/  BSYNC.RECONVERGENT B2 ;  /* 0x0000000000027941 */ /* 0x000fea0003800200 */
.L_x_6184:
        /* <DEDUP_REMOVED lines=42> */
.L_x_6182:
[----:B------:R-:W-:Y:S05]  /*9670*/  BSYNC.RECONVERGENT B1 ;  /* 0x0000000000017941 */ /* 0x000fea0003800200 */
.L_x_6181:
        /* <DEDUP_REMOVED lines=24> */
.L_x_6188:
        /* <DEDUP_REMOVED lines=13> */
.L_x_6190:
[----:B------:R-:W-:Y:S05]  /*98d0*/  BSYNC.RECONVERGENT B2 ;  /* 0x0000000000027941 */ /* 0x000fea0003800200 */
.L_x_6189:
        /* <DEDUP_REMOVED lines=42> */
.L_x_6187:
[----:B------:R-:W-:Y:S05]  /*9b80*/  BSYNC.RECONVERGENT B1 ;  /* 0x0000000000017941 */ /* 0x000fea0003800200 */
.L_x_6186:
        /* <DEDUP_REMOVED lines=23> */
.L_x_6193:
        /* <DEDUP_REMOVED lines=13> */
.L_x_6195:
[----:B------:R-:W-:Y:S05]  /*9dd0*/  BSYNC.RECONVERGENT B2 ;  /* 0x0000000000027941 */ /* 0x000fea0003800200 */
.L_x_6194:
        /* <DEDUP_REMOVED lines=42> */
.L_x_6192:
[----:B------:R-:W-:Y:S05]  /*a080*/  BSYNC.RECONVERGENT B1 ;  /* 0x0000000000017941 */ /* 0x000fea0003800200 */
.L_x_6191:
        /* <DEDUP_REMOVED lines=23> */
.L_x_6198:
        /* <DEDUP_REMOVED lines=13> */
.L_x_6200:
[----:B------:R-:W-:Y:S05]  /*a2d0*/  BSYNC.RECONVERGENT B2 ;  /* 0x0000000000027941 */ /* 0x000fea0003800200 */
.L_x_6199:
        /* <DEDUP_REMOVED lines=42> */
.L_x_6197:
[----:B------:R-:W-:Y:S05]  /*a580*/  BSYNC.RECONVERGENT B1 ;  /* 0x0000000000017941 */ /* 0x000fea0003800200 */
.L_x_6196:
        /* <DEDUP_REMOVED lines=23> */
.L_x_6203:
        /* <DEDUP_REMOVED lines=13> */
.L_x_6205:
[----:B------:R-:W-:Y:S05]  /*a7d0*/  BSYNC.RECONVERGENT B2 ;  /* 0x0000000000027941 */ /* 0x000fea0003800200 */
.L_x_6204:
        /* <DEDUP_REMOVED lines=42> */
.L_x_6202:
[----:B------:R-:W-:Y:S05]  /*aa80*/  BSYNC.RECONVERGENT B1 ;  /* 0x0000000000017941 */ /* 0x000fea0003800200 */
.L_x_6201:
        /* <DEDUP_REMOVED lines=23> */
.L_x_6208:
        /* <DEDUP_REMOVED lines=13> */
.L_x_6210:
[----:B------:R-:W-:Y:S05]  /*acd0*/  BSYNC.RECONVERGENT B2 ;  /* 0x0000000000027941 */ /* 0x000fea0003800200 */
.L_x_6209:
        /* <DEDUP_REMOVED lines=42> */
.L_x_6207:
[----:B------:R-:W-:Y:S05]  /*af80*/  BSYNC.RECONVERGENT B1 ;  /* 0x0000000000017941 */ /* 0x000fea0003800200 */
.L_x_6206:
        /* <DEDUP_REMOVED lines=23> */
.L_x_6213:
        /* <DEDUP_REMOVED lines=15> */
.L_x_6215:
[----:B------:R-:W-:Y:S05]  /*b1f0*/  BSYNC.RECONVERGENT B2 ;  /* 0x0000000000027941 */ /* 0x000fea0003800200 */
.L_x_6214:
        /* <DEDUP_REMOVED lines=42> */
.L_x_6212:
[----:B------:R-:W-:Y:S05]  /*b4a0*/  BSYNC.RECONVERGENT B1 ;  /* 0x0000000000017941 */ /* 0x000fea0003800200 */
.L_x_6211:
        /* <DEDUP_REMOVED lines=14> */
.L_x_6175:
        /* <DEDUP_REMOVED lines=11> */
[----:B------:R-:W-:Y:S01]  /*b640*/  LOP3.LUT R109, R109, R110, R108, 0xfe, !PT ;  /* 0x0000006e6d6d7212 */ /* 0x000fe200078efe6c */
[----:B------:R-:W-:Y:S01]  /*b650*/  IMAD.WIDE.U32 R110, R83, 0x8, R54 ;  /* 0x00000008536e7825 */ /* 0x000fe200078e0036 */
[----:B------:R-:W-:Y:S02]  /*b660*/  IADD3 R105, PT, PT, R57, 0x40, RZ ;  /* 0x0000004039697810 */ /* 0x000fe40007ffe0ff */
[----:B------:R-:W-:Y:S02]  /*b670*/  LOP3.LUT R50, R50, R100, R51, 0xfe, !PT ;  /* 0x0000006432327212 */ /* 0x000fe400078efe33 */
[----:B------:R-:W-:Y:S01]  /*b680*/  SEL R108, RZ, 0x1, !P3 ;  /* 0x00000001ff6c7807 */ /* 0x000fe20005800000 */
[----:B0-----:R-:W-:Y:S01]  /*b690*/  @P0 IMAD.WIDE.U32 R114, R105, 0x10, R48 ;  /* 0x0000001069720825 */ /* 0x001fe200078e0030 */
[----:B------:R-:W-:-:S02]  /*b6a0*/  SEL R51, RZ, 0x1, !P6 ;  /* 0x00000001ff337807 */ /* 0x000fc40007000000 */
[----:B------:R-:W-:Y:S01]  /*b6b0*/  LOP3.LUT R109, R109, R108, RZ, 0xfc, !PT ;  /* 0x0000006c6d6d7212 */ /* 0x000fe200078efcff */
[----:B------:R-:W-:Y:S01]  /*b6c0*/  IMAD.WIDE.U32 R48, R105, 0x10, R112 ;  /* 0x0000001069307825 */ /* 0x000fe200078e0070 */
[----:B------:R-:W-:-:S05]  /*b6d0*/  LOP3.LUT R108, R50, R51, RZ, 0xfc, !PT ;  /* 0x00000033326c7212 */ /* 0x000fca00078efcff */
        /* <DEDUP_REMOVED lines=20> */
.L_x_6219:
        /* <DEDUP_REMOVED lines=13> */
.L_x_6221:
[----:B------:R-:W-:Y:S05]  /*b8f0*/  BSYNC.RECONVERGENT B2 ;  /* 0x0000000000027941 */ /* 0x000fea0003800200 */
.L_x_6220:
        /* <DEDUP_REMOVED lines=42> */
.L_x_6218:
[----:B------:R-:W-:Y:S05]  /*bba0*/  BSYNC.RECONVERGENT B1 ;  /* 0x0000000000017941 */ /* 0x000fea0003800200 */
.L_x_6217:
        /* <DEDUP_REMOVED lines=25> */
.L_x_6224:
        /* <DEDUP_REMOVED lines=13> */
.L_x_6226:
[----:B------:R-:W-:Y:S05]  /*be10*/  BSYNC.RECONVERGENT B2 ;  /* 0x0000000000027941 */ /* 0x000fea0003800200 */
.L_x_6225:
        /* <DEDUP_REMOVED lines=42> */
.L_x_6223:
[----:B------:R-:W-:Y:S05]  /*c0c0*/  BSYNC.RECONVERGENT B1 ;  /* 0x0000000000017941 */ /* 0x000fea0003800200 */
.L_x_6222:
        /* <DEDUP_REMOVED lines=25> */
.L_x_6229:
        /* <DEDUP_REMOVED lines=13> */
.L_x_6231:
[----:B------:R-:W-:Y:S05]  /*c330*/  BSYNC.RECONVERGENT B2 ;  /* 0x0000000000027941 */ /* 0x000fea0003800200 */
.L_x_6230:
        /* <DEDUP_REMOVED lines=42> */
.L_x_6228:
[----:B------:R-:W-:Y:S05]  /*c5e0*/  BSYNC.RECONVERGENT B1 ;  /* 0x0000000000017941 */ /* 0x000fea0003800200 */
.L_x_6227:
        /* <DEDUP_REMOVED lines=24> */
.L_x_6234:
        /* <DEDUP_REMOVED lines=13> */
.L_x_6236:
[----:B------:R-:W-:Y:S05]  /*c840*/  BSYNC.RECONVERGENT B2 ;  /* 0x0000000000027941 */ /* 0x000fea0003800200 */
.L_x_6235:
        /* <DEDUP_REMOVED lines=42> */
.L_x_6233:
[----:B------:R-:W-:Y:S05]  /*caf0*/  BSYNC.RECONVERGENT B1 ;  /* 0x0000000000017941 */ /* 0x000fea0003800200 */
.L_x_6232:
        /* <DEDUP_REMOVED lines=24> */
.L_x_6239:
        /* <DEDUP_REMOVED lines=13> */
.L_x_6241:
[----:B------:R-:W-:Y:S05]  /*cd50*/  BSYNC.RECONVERGENT B2 ;  /* 0x0000000000027941 */ /* 0x000fea0003800200 */
.L_x_6240:
        /* <DEDUP_REMOVED lines=42> */
.L_x_6238:
[----:B------:R-:W-:Y:S05]  /*d000*/  BSYNC.RECONVERGENT B1 ;  /* 0x0000000000017941 */ /* 0x000fea0003800200 */
.L_x_6237:
        /* <DEDUP_REMOVED lines=24> */
.L_x_6244:
        /* <DEDUP_REMOVED lines=13> */
.L_x_6246:
[----:B------:R-:W-:Y:S05]  /*d260*/  BSYNC.RECONVERGENT B2 ;  /* 0x0000000000027941 */ /* 0x000fea0003800200 */
.L_x_6245:
        /* <DEDUP_REMOVED lines=40> */
[----:B------:R-:W-:Y:S01]  /*d4f0*/  MOV R100, R44 ;  /* 0x0000002c00647202 */ /* 0x000fe20000000f00 */
[----:B------:R-:W-:-:S07]  /*d500*/  IMAD.MOV.U32 R44, RZ, RZ, RZ ;  /* 0x000000ffff2c7224 */ /* 0x000fce00078e00ff */
.L_x_6243:
[----:B------:R-:W-:Y:S05]  /*d510*/  BSYNC.RECONVERGENT B1 ;  /* 0x0000000000017941 */ /* 0x000fea0003800200 */
.L_x_6242:
        /* <DEDUP_REMOVED lines=24> */
.L_x_6249:
        /* <DEDUP_REMOVED lines=13> */
.L_x_6251:
[----:B------:R-:W-:Y:S05]  /*d770*/  BSYNC.RECONVERGENT B2 ;  /* 0x0000000000027941 */ /* 0x000fea0003800200 */
.L_x_6250:
        /* <DEDUP_REMOVED lines=42> */
.L_x_6248:
[----:B------:R-:W-:Y:S05]  /*da20*/  BSYNC.RECONVERGENT B1 ;  /* 0x0000000000017941 */ /* 0x000fea0003800200 */
.L_x_6247:
        /* <DEDUP_REMOVED lines=24> */
.L_x_6254:
        /* <DEDUP_REMOVED lines=15> */
.L_x_6256:
[----:B------:R-:W-:Y:S05]  /*dca0*/  BSYNC.RECONVERGENT B2 ;  /* 0x0000000000027941 */ /* 0x000fea0003800200 */
.L_x_6255:
        /* <DEDUP_REMOVED lines=42> */
.L_x_6253:
[----:B------:R-:W-:Y:S05]  /*df50*/  BSYNC.RECONVERGENT B1 ;  /* 0x0000000000017941 */ /* 0x000fea0003800200 */
.L_x_6252:
[----:B------:R-:W-:Y:S01]  /*df60*/  I2FP.F32.U32 R45, R45 ;  /* 0x0000002d002d7245 */ /* 0x000fe20000201000 */
[----:B------:R-:W-:Y:S01]  /*df70*/  HADD2.F32 R44, -RZ, R51.H1_H1 ;  /* 0x30000033ff2c7230 */ /* 0x000fe20000004100 */
[----:B------:R-:W-:Y:S01]  /*df80*/  F2FP.F16.F32.PACK_AB R46, R110, R49 ;  /* 0x000000316e2e723e */ /* 0x000fe200000000ff */
[----:B------:R-:W-:Y:S02]  /*df90*/  HADD2.F32 R51, -RZ, R62.H1_H1 ;  /* 0x3000003eff337230 */ /* 0x000fe40000004100 */
        /* <DEDUP_REMOVED lines=8> */
[----:B------:R-:W-:Y:S02]  /*e020*/  F2FP.F16.F32.PACK_AB R45, R109, R48 ;  /* 0x000000306d2d723e */ /* 0x000fe400000000ff */
[----:B------:R-:W-:Y:S02]  /*e030*/  F2FP.F16.F32.PACK_AB R44, R108, R107 ;  /* 0x0000006b6c2c723e */ /* 0x000fe400000000ff */
[----:B------:R-:W-:Y:S01]  /*e040*/  F2FP.F16.F32.PACK_AB R47, R51, R50 ;  /* 0x00000032332f723e */ /* 0x000fe200000000ff */
[----:B------:R-:W-:Y:S06]  /*e050*/  BRA `(.L_x_6257) ;  /* 0x00000028002c7947 */ /* 0x000fec0003800000 */
.L_x_6216:
[----:B------:R-:W-:Y:S01]  /*e060*/  ISETP.NE.AND P1, PT, R107, 0x1, PT ;  /* 0x000000016b00780c */ /* 0x000fe20003f25270 */
[----:B------:R-:W-:Y:S01]  /*e070*/  BSSY.RECONVERGENT B1, `(.L_x_6258) ;  /* 0x0000047000017945 */ /* 0x000fe20003800200 */
[----:B-1----:R-:W-:Y:S02]  /*e080*/  HFMA2 R47, -RZ, RZ, 0, 1.1920928955078125e-07 ;  /* 0x00000002ff2f7431 */ /* 0x002fe400000001ff */
        /* <DEDUP_REMOVED lines=13> */
.L_x_6260:
        /* <DEDUP_REMOVED lines=13> */
.L_x_6262:
[----:B------:R-:W-:Y:S05]  /*e230*/  BSYNC.RECONVERGENT B2 ;  /* 0x0000000000027941 */ /* 0x000fea0003800200 */
.L_x_6261:
        /* <DEDUP_REMOVED lines=41> */
[----:B------:R-:W-:-:S07]  /*e4d0*/  LOP3.LUT R76, R90, R46, R45, 0x96, !PT ;  /* 0x0000002e5a4c7212 */ /* 0x000fce00078e962d */
.L_x_6259:
[----:B------:R-:W-:Y:S05]  /*e4e0*/  BSYNC.RECONVERGENT B1 ;  /* 0x0000000000017941 */ /* 0x000fea0003800200 */
.L_x_6258:
        /* <DEDUP_REMOVED lines=24> */
.L_x_6265:
        /* <DEDUP_REMOVED lines=13> */
.L_x_6267:
[----:B------:R-:W-:Y:S05]  /*e740*/  BSYNC.RECONVERGENT B2 ;  /* 0x0000000000027941 */ /* 0x000fea0003800200 */
.L_x_6266:
        /* <DEDUP_REMOVED lines=42> */
.L_x_6264:
[----:B------:R-:W-:Y:S05]  /*e9f0*/  BSYNC.RECONVERGENT B1 ;  /* 0x0000000000017941 */ /* 0x000fea0003800200 */
.L_x_6263:
        /* <DEDUP_REMOVED lines=24> */
.L_x_6270:
        /* <DEDUP_REMOVED lines=13> */
.L_x_6272:
[----:B------:R-:W-:Y:S05]  /*ec50*/  BSYNC.RECONVERGENT B2 ;  /* 0x0000000000027941 */ /* 0x000fea0003800200 */
.L_x_6271:
        /* <DEDUP_REMOVED lines=42> */
.L_x_6269:
[----:B------:R-:W-:Y:S05]  /*ef00*/  BSYNC.RECONVERGENT B1 ;  /* 0x0000000000017941 */ /* 0x000fea0003800200 */
.L_x_6268:
        /* <DEDUP_REMOVED lines=23> */
.L_x_6275:
        /* <DEDUP_REMOVED lines=13> */
.L_x_6277:
[----:B------:R-:W-:Y:S05]  /*f150*/  BSYNC.RECONVERGENT B2 ;  /* 0x0000000000027941 */ /* 0x000fea0003800200 */
.L_x_6276:
        /* <DEDUP_REMOVED lines=42> */
.L_x_6274:
[----:B------:R-:W-:Y:S05]  /*f400*/  BSYNC.RECONVERGENT B1 ;  /* 0x0000000000017941 */ /* 0x000fea0003800200 */
.L_x_6273:
        /* <DEDUP_REMOVED lines=23> */
.L_x_6280:
        /* <DEDUP_REMOVED lines=13> */
.L_x_6282:
[----:B------:R-:W-:Y:S05]  /*f650*/  BSYNC.RECONVERGENT B2 ;  /* 0x0000000000027941 */ /* 0x000fea0003800200 */
.L_x_6281:
        /* <DEDUP_REMOVED lines=42> */
.L_x_6279:
[----:B------:R-:W-:Y:S05]  /*f900*/  BSYNC.RECONVERGENT B1 ;  /* 0x0000000000017941 */ /* 0x000fea0003800200 */
.L_x_6278:
        /* <DEDUP_REMOVED lines=23> */
.L_x_6285:
        /* <DEDUP_REMOVED lines=13> */
.L_x_6287:
[----:B------:R-:W-:Y:S05]  /*fb50*/  BSYNC.RECONVERGENT B2 ;  /* 0x0000000000027941 */ /* 0x000fea0003800200 */
.L_x_6286:
        /* <DEDUP_REMOVED lines=40> */
[----:B------:R-:W-:Y:S02]  /*fde0*/  IMAD.MOV.U32 R100, RZ, RZ, R44 ;  /* 0x000000ffff647224 */ /* 0x000fe400078e002c */
[----:B------:R-:W-:-:S07]  /*fdf0*/  HFMA2 R44, -RZ, RZ, 0, 0 ;  /* 0x00000000ff2c7431 */ /* 0x000fce00000001ff */
.L_x_6284:
[----:B------:R-:W-:Y:S05]  /*fe00*/  BSYNC.RECONVERGENT B1 ;  /* 0x0000000000017941 */ /* 0x000fea0003800200 */
.L_x_6283:
        /* <DEDUP_REMOVED lines=23> */
.L_x_6290:
        /* <DEDUP_REMOVED lines=13> */
.L_x_6292:
[----:B------:R-:W-:Y:S05]  /*10050*/  BSYNC.RECONVERGENT B2 ;  /* 0x0000000000027941 */ /* 0x000fea0003800200 */
.L_x_6291:
        /* <DEDUP_REMOVED lines=42> */
.L_x_6289:
[----:B------:R-:W-:Y:S05]  /*10300*/  BSYNC.RECONVERGENT B1 ;  /* 0x0000000000017941 */ /* 0x000fea0003800200 */
.L_x_6288:
        /* <DEDUP_REMOVED lines=23> */
.L_x_6295:
        /* <DEDUP_REMOVED lines=15> */
.L_x_6297:
[----:B------:R-:W-:Y:S05]  /*10570*/  BSYNC.RECONVERGENT B2 ;  /* 0x0000000000027941 */ /* 0x000fea0003800200 */
.L_x_6296:
        /* <DEDUP_REMOVED lines=42> */
.L_x_6294:
[----:B------:R-:W-:Y:S05]  /*10820*/  BSYNC.RECONVERGENT B1 ;  /* 0x0000000000017941 */ /* 0x000fea0003800200 */
.L_x_6293:
[----:B------:R-:W-:Y:S01]  /*10830*/  I2FP.F32.U32 R45, R45 ;  /* 0x0000002d002d7245 */ /* 0x000fe20000201000 */
[----:B------:R-:W-:Y:S01]  /*10840*/  HADD2.F32 R44, -RZ, R51.H1_H1 ;  /* 0x30000033ff2c7230 */ /* 0x000fe20000004100 */
[----:B------:R-:W-:-:S03]  /*10850*/  F2FP.F16.F32.PACK_AB R46, R110, R49 ;  /* 0x000000316e2e723e */ /* 0x000fc600000000ff */
[----:B------:R-:W-:Y:S01]  /*10860*/  FFMA.FTZ R45, R45, R94, 1.1641532182693481445e-10 ;  /* 0x2f0000002d2d7423 */ /* 0x000fe2000001005e */
[----:B------:R-:W-:-:S04]  /*10870*/  FMUL.FTZ R44, R44, R95 ;  /* 0x0000005f2c2c7220 */ /* 0x000fc80000410000 */
[----:B------:R-:W-:Y:S01]  /*10880*/  FMUL.FTZ R44, R44, R85 ;  /* 0x000000552c2c7220 */ /* 0x000fe20000410000 */
[----:B------:R-:W-:Y:S02]  /*10890*/  FSETP.GTU.FTZ.AND P6, PT, R45, R84, PT ;  /* 0x000000542d00720b */ /* 0x000fe40003fdc000 */
[----:B------:R-:W-:Y:S02]  /*108a0*/  F2FP.F16.F32.PACK_AB R45, R109, R48 ;  /* 0x000000306d2d723e */ /* 0x000fe400000000ff */
[----:B------:R-:W-:Y:S01]  /*108b0*/  FSEL R51, R44, RZ, !P6 ;  /* 0x000000ff2c337208 */ /* 0x000fe20007000000 */
[----:B------:R-:W-:Y:S01]  /*108c0*/  HADD2.F32 R44, -RZ, R62.H1_H1 ;  /* 0x3000003eff2c7230 */ /* 0x000fe20000004100 */
[----:B------:R-:W-:-:S04]  /*108d0*/  PLOP3.LUT P6, PT, P6, PT, PT, 0x8, 0x80 ;  /* 0x000000000080781c */ /* 0x000fc800037ce170 */
[----:B------:R-:W-:Y:S01]  /*108e0*/  FMUL.FTZ R51, R44, R51 ;  /* 0x000000332c337220 */ /* 0x000fe20000410000 */
[----:B------:R-:W-:-:S04]  /*108f0*/  F2FP.F16.F32.PACK_AB R44, R108, R107 ;  /* 0x0000006b6c2c723e */ /* 0x000fc800000000ff */
[----:B------:R-:W-:-:S07]  /*10900*/  F2FP.F16.F32.PACK_AB R47, R51, R50 ;  /* 0x00000032332f723e */ /* 0x000fce00000000ff */
.L_x_6257:
[----:B------:R-:W0:Y:S01]  /*10910*/  @P0 LDC.64 R116, c[0x0][0x3a0] ;  /* 0x0000e800ff740b82 */ /* 0x000e220000000a00 */
[----:B------:R-:W-:Y:S01]  /*10920*/  SEL R115, RZ, 0x1000000, !P6 ;  /* 0x01000000ff737807 */ /* 0x000fe20007000000 */
[----:B------:R-:W-:Y:S01]  /*10930*/  IMAD.WIDE.U32 R120, R105, 0x10, R52 ;  /* 0x0000001069787825 */ /* 0x000fe200078e0034 */
[----:B------:R-:W-:Y:S02]  /*10940*/  ISETP.NE.AND P6, PT, R96, RZ, PT ;  /* 0x000000ff6000720c */ /* 0x000fe40003fc5270 */
[----:B------:R-:W-:Y:S02]  /*10950*/  SEL R96, RZ, 0x10000, !P5 ;  /* 0x00010000ff607807 */ /* 0x000fe40006800000 */
[----:B------:R-:W-:Y:S01]  /*10960*/  SEL R119, RZ, 0x100, !P4 ;  /* 0x00000100ff777807 */ /* 0x000fe20006000000 */
[----:B------:R1:W-:Y:S01]  /*10970*/  STG.E.128 desc[UR8][R120.64], R44 ;  /* 0x0000002c78007986 */ /* 0x0003e2000c101d08 */
[----:B------:R-:W-:Y:S02]  /*10980*/  ISETP.NE.AND P5, PT, R111, RZ, PT ;  /* 0x000000ff6f00720c */ /* 0x000fe40003fa5270 */
[----:B------:R-:W-:-:S02]  /*10990*/  LOP3.LUT R119, R119, R115, R96, 0xfe, !PT ;  /* 0x0000007377777212 */ /* 0x000fc400078efe60 */
[----:B------:R-:W-:Y:S02]  /*109a0*/  SEL R115, RZ, 0x1000000, !P2 ;  /* 0x01000000ff737807 */ /* 0x000fe40005000000 */
[----:B------:R-:W-:Y:S02]  /*109b0*/  SEL R111, RZ, 0x10000, !P1 ;  /* 0x00010000ff6f7807 */ /* 0x000fe40004800000 */
[----:B------:R-:W-:Y:S02]  /*109c0*/  SEL R96, RZ, 0x100, !P5 ;  /* 0x00000100ff607807 */ /* 0x000fe40006800000 */
[----:B------:R-:W-:Y:S02]  /*109d0*/  SEL R118, RZ, 0x1, !P3 ;  /* 0x00000001ff767807 */ /* 0x000fe40005800000 */
[----:B------:R-:W-:Y:S02]  /*109e0*/  LOP3.LUT R96, R96, R115, R111, 0xfe, !PT ;  /* 0x0000007360607212 */ /* 0x000fe400078efe6f */
[----:B------:R-:W-:-:S02]  /*109f0*/  SEL R111, RZ, 0x1, !P6 ;  /* 0x00000001ff6f7807 */ /* 0x000fc40007000000 */
[----:B------:R-:W-:Y:S01]  /*10a00*/  LOP3.LUT R119, R119, R118, RZ, 0xfc, !PT ;  /* 0x0000007677777212 */ /* 0x000fe200078efcff */
[----:B-1----:R-:W-:Y:S01]  /*10a10*/  IMAD.WIDE.U32 R120, R105, 0x8, R54 ;  /* 0x0000000869787825 */ /* 0x002fe200078e0036 */
[----:B------:R-:W-:-:S03]  /*10a20*/  LOP3.LUT R118, R96, R111, RZ, 0xfc, !PT ;  /* 0x0000006f60767212 */ /* 0x000fc600078efcff */
[----:B------:R-:W-:Y:S02]  /*10a30*/  VIADD R111, R57, 0x60 ;  /* 0x00000060396f7836 */ /* 0x000fe40000000000 */
[----:B------:R1:W-:Y:S02]  /*10a40*/  STG.E.64 desc[UR8][R120.64], R118 ;  /* 0x0000007678007986 */ /* 0x0003e4000c101b08 */
[----:B------:R-:W-:-:S04]  /*10a50*/  IMAD.WIDE.U32 R44, R111, 0x10, R112 ;  /* 0x000000106f2c7825 */ /* 0x000fc800078e0070 */
[----:B0-----:R-:W-:Y:S02]  /*10a60*/  @P0 IMAD.WIDE.U32 R116, R111, 0x10, R116 ;  /* 0x000000106f740825 */ /* 0x001fe400078e0074 */
[----:B------:R-:W5:Y:S04]  /*10a70*/  LDG.E.128 R44, desc[UR8][R44.64] ;  /* 0x000000082c2c7981 */ /* 0x000f68000c1e1d00 */
[----:B------:R1:W5:Y:S01]  /*10a80*/  @P0 LDG.E.128 R40, desc[UR8][R116.64] ;  /* 0x0000000874280981 */ /* 0x000362000c1e1d00 */
[----:B------:R-:W-:Y:S05]  /*10a90*/  @!P0 BRA `(.L_x_6298) ;  /* 0x00000028004c8947 */ /* 0x000fea0003800000 */
        /* <DEDUP_REMOVED lines=16> */
.L_x_6301:
[----:B------:R-:W-:Y:S01]  /*10ba0*/  VIADD R10, R10, 0x1 ;  /* 0x000000010a0a7836 */ /* 0x000fe20000000000 */
[----:B------:R-:W-:Y:S03]  /*10bb0*/  BSSY.RECONVERGENT B2, `(.L_x_6302) ;  /* 0x000000c000027945 */ /* 0x000fe60003800200 */
[C---:B-1----:R-:W-:Y:S01]  /*10bc0*/  IMAD.WIDE.U32 R116, R10.reuse, -0x2daee0ad, RZ ;  /* 0xd2511f530a747825 */ /* 0x042fe200078e00ff */
        /* <DEDUP_REMOVED lines=10> */
.L_x_6303:
[----:B------:R-:W-:Y:S05]  /*10c70*/  BSYNC.RECONVERGENT B2 ;  /* 0x0000000000027941 */ /* 0x000fea0003800200 */
.L_x_6302:
        /* <DEDUP_REMOVED lines=42> */
.L_x_6300:
[----:B------:R-:W-:Y:S05]  /*10f20*/  BSYNC.RECONVERGENT B1 ;  /* 0x0000000000017941 */ /* 0x000fea0003800200 */
.L_x_6299:
[----:B------:R-:W-:Y:S01]  /*10f30*/  I2FP.F32.U32 R113, R112 ;  /* 0x0000007000717245 */ /* 0x000fe20000201000 */
[----:B-----5:R-:W-:Y:S01]  /*10f40*/  HADD2.F32 R100, -RZ, R44.H0_H0 ;  /* 0x2000002cff647230 */ /* 0x020fe20000004100 */
[----:B------:R-:W-:Y:S01]  /*10f50*/  ISETP.NE.AND P1, PT, R115, 0x1, PT ;  /* 0x000000017300780c */ /* 0x000fe20003f25270 */
[----:B-1----:R-:W-:Y:S01]  /*10f60*/  HADD2.F32 R117, -RZ, R40.H0_H0 ;  /* 0x20000028ff757230 */ /* 0x002fe20000004100 */
        /* <DEDUP_REMOVED lines=21> */
.L_x_6306:
        /* <DEDUP_REMOVED lines=13> */
.L_x_6308:
[----:B------:R-:W-:Y:S05]  /*11190*/  BSYNC.RECONVERGENT B2 ;  /* 0x0000000000027941 */ /* 0x000fea0003800200 */
.L_x_6307:
        /* <DEDUP_REMOVED lines=39> */
[----:B------:R-:W-:Y:S02]  /*11410*/  IMAD.MOV.U32 R96, RZ, RZ, R114 ;  /* 0x000000ffff607224 */ /* 0x000fe400078e0072 */
[----:B------:R-:W-:Y:S01]  /*11420*/  HFMA2 R114, -RZ, RZ, 0, 0 ;  /* 0x00000000ff727431 */ /* 0x000fe200000001ff */
[----:B------:R-:W-:-:S07]  /*11430*/  LOP3.LUT R76, R90, R116, R115, 0x96, !PT ;  /* 0x000000745a4c7212 */ /* 0x000fce00078e9673 */
.L_x_6305:
[----:B------:R-:W-:Y:S05]  /*11440*/  BSYNC.RECONVERGENT B1 ;  /* 0x0000000000017941 */ /* 0x000fea0003800200 */
.L_x_6304:
        /* <DEDUP_REMOVED lines=24> */
.L_x_6311:
        /* <DEDUP_REMOVED lines=13> */
.L_x_6313:
[----:B------:R-:W-:Y:S05]  /*116a0*/  BSYNC.RECONVERGENT B2 ;  /* 0x0000000000027941 */ /* 0x000fea0003800200 */
.L_x_6312:
[----:B------:R-:W-:Y:S01]  /*116b0*/  LOP3.LUT R74, R73, UR7, R119, 0x96, !PT ;  /* 0x00000007494a7c12 */ /* 0x000fe2000f8e9677 */
[----:B------:R-:W-:-:S04]  /*116c0*/  IMAD.WIDE.U32 R116, R9, -0x326172a9, RZ ;  /* 0xcd9e8d5709747825 */ /* 0x000fc800078e00ff */
[----:B------:R-:W-:Y:S01]  /*116d0*/  HFMA2 R100, -RZ, RZ, 0, 0 ;  /* 0x00000000ff647431 */ /* 0x000fe200000001ff */
[----:B------:R-:W-:Y:S01]  /*116e0*/  MOV R44, R96 ;  /* 0x00000060002c7202 */ /* 0x000fe20000000f00 */
        /* <DEDUP_REMOVED lines=37> */
[----:B------:R-:W-:-:S07]  /*11940*/  LOP3.LUT R76, R90, R118, R117, 0x96, !PT ;  /* 0x000000765a4c7212 */ /* 0x000fce00078e9675 */
.L_x_6310:
[----:B------:R-:W-:Y:S05]  /*11950*/  BSYNC.RECONVERGENT B1 ;  /* 0x0000000000017941 */ /* 0x000fea0003800200 */
.L_x_6309:
        /* <DEDUP_REMOVED lines=24> */
.L_x_6316:
        /* <DEDUP_REMOVED lines=13> */
.L_x_6318:
[----:B------:R-:W-:Y:S05]  /*11bb0*/  BSYNC.RECONVERGENT B2 ;  /* 0x0000000000027941 */ /* 0x000fea0003800200 */
.L_x_6317:
        /* <DEDUP_REMOVED lines=42> */
.L_x_6315:
[----:B------:R-:W-:Y:S05]  /*11e60*/  BSYNC.RECONVERGENT B1 ;  /* 0x0000000000017941 */ /* 0x000fea0003800200 */
.L_x_6314:
        /* <DEDUP_REMOVED lines=24> */
.L_x_6321:
        /* <DEDUP_REMOVED lines=13> */
.L_x_6323:
[----:B------:R-:W-:Y:S05]  /*120c0*/  BSYNC.RECONVERGENT B2 ;  /* 0x0000000000027941 */ /* 0x000fea0003800200 */
.L_x_6322:
        /* <DEDUP_REMOVED lines=42> */
.L_x_6320:
[----:B------:R-:W-:Y:S05]  /*12370*/  BSYNC.RECONVERGENT B1 ;  /* 0x0000000000017941 */ /* 0x000fea0003800200 */
.L_x_6319:
        /* <DEDUP_REMOVED lines=24> */
.L_x_6326:
        /* <DEDUP_REMOVED lines=13> */
.L_x_6328:
[----:B------:R-:W-:Y:S05]  /*125d0*/  BSYNC.RECONVERGENT B2 ;  /* 0x0000000000027941 */ /* 0x000fea0003800200 */
.L_x_6327:
        /* <DEDUP_REMOVED lines=10> */
[----:B------:R-:W-:-:S05]  /*12680*/  LOP3.LUT R74, R74, UR15, R45, 0x96, !PT ;  /* 0x0000000f4a4a7c12 */ /* 0x000fca000f8e962d */
[----:B------:R-:W-:-:S05]  /*12690*/  IMAD.WIDE.U32 R74, R74, -0x2daee0ad, RZ ;  /* 0xd2511f534a4a7825 */ /* 0x000fca00078e00ff */
[----:B------:R-:W-:Y:S01]  /*126a0*/  LOP3.LUT R75, R86, R118, R75, 0x96, !PT ;  /* 0x00000076564b7212 */ /* 0x000fe200078e964b */
[----:B------:R-:W-:-:S05]  /*126b0*/  IMAD.WIDE.U32 R118, R119, -0x326172a9, RZ ;  /* 0xcd9e8d5777767825 */ /* 0x000fca00078e00ff */
[----:B------:R-:W-:-:S05]  /*126c0*/  LOP3.LUT R44, R93, R44, R119, 0x96, !PT ;  /* 0x0000002c5d2c7212 */ /* 0x000fca00078e9677 */
        /* <DEDUP_REMOVED lines=23> */
[----:B------:R-:W-:Y:S01]  /*12840*/  LOP3.LUT R76, R90, R118, R75, 0x96, !PT ;  /* 0x000000765a4c7212 */ /* 0x000fe200078e964b */
[----:B------:R-:W-:-:S04]  /*12850*/  IMAD.WIDE.U32 R74, R100, -0x326172a9, RZ ;  /* 0xcd9e8d57644a7825 */ /* 0x000fc800078e00ff */
[----:B------:R-:W-:Y:S01]  /*12860*/  HFMA2 R100, -RZ, RZ, 0, 0 ;  /* 0x00000000ff647431 */ /* 0x000fe200000001ff */
[----:B------:R-:W-:-:S07]  /*12870*/  LOP3.LUT R75, R44, UR24, R75, 0x96, !PT ;  /* 0x000000182c4b7c12 */ /* 0x000fce000f8e964b */
.L_x_6325:
[----:B------:R-:W-:Y:S05]  /*12880*/  BSYNC.RECONVERGENT B1 ;  /* 0x0000000000017941 */ /* 0x000fea0003800200 */
.L_x_6324:
        /* <DEDUP_REMOVED lines=24> */
.L_x_6331:
        /* <DEDUP_REMOVED lines=13> */
.L_x_6333:
[----:B------:R-:W-:Y:S05]  /*12ae0*/  BSYNC.RECONVERGENT B2 ;  /* 0x0000000000027941 */ /* 0x000fea0003800200 */
.L_x_6332:
        /* <DEDUP_REMOVED lines=39> */
[----:B------:R-:W-:-:S05]  /*12d60*/  IMAD.WIDE.U32 R74, R46, -0x326172a9, RZ ;  /* 0xcd9e8d572e4a7825 */ /* 0x000fca00078e00ff */
[----:B------:R-:W-:Y:S01]  /*12d70*/  LOP3.LUT R75, R44, UR24, R75, 0x96, !PT ;  /* 0x000000182c4b7c12 */ /* 0x000fe2000f8e964b */
[----:B------:R-:W-:-:S07]  /*12d80*/  HFMA2 R44, -RZ, RZ, 0, 0 ;  /* 0x00000000ff2c7431 */ /* 0x000fce00000001ff */
.L_x_6330:
[----:B------:R-:W-:Y:S05]  /*12d90*/  BSYNC.RECONVERGENT B1 ;  /* 0x0000000000017941 */ /* 0x000fea0003800200 */
.L_x_6329:
        /* <DEDUP_REMOVED lines=24> */
.L_x_6336:
        /* <DEDUP_REMOVED lines=15> */
.L_x_6338:
[----:B------:R-:W-:Y:S05]  /*13010*/  BSYNC.RECONVERGENT B2 ;  /* 0x0000000000027941 */ /* 0x000fea0003800200 */
.L_x_6337:
        /* <DEDUP_REMOVED lines=12> */
[----:B------:R-:W-:-:S05]  /*130e0*/  IMAD.WIDE.U32 R44, R45, -0x326172a9, RZ ;  /* 0xcd9e8d572d2c7825 */ /* 0x000fca00078e00ff */
[----:B------:R-:W-:Y:S01]  /*130f0*/  LOP3.LUT R45, R93, R120, R45, 0x96, !PT ;  /* 0x000000785d2d7212 */ /* 0x000fe200078e962d */
[----:B------:R-:W-:-:S05]  /*13100*/  IMAD.WIDE.U32 R120, R121, -0x2daee0ad, RZ ;  /* 0xd2511f5379787825 */ /* 0x000fca00078e00ff */
[----:B------:R-:W-:-:S05]  /*13110*/  LOP3.LUT R74, R86, R74, R121, 0x96, !PT ;  /* 0x0000004a564a7212 */ /* 0x000fca00078e9679 */
[----:B------:R-:W-:-:S05]  /*13120*/  IMAD.WIDE.U32 R74, R74, -0x326172a9, RZ ;  /* 0xcd9e8d574a4a7825 */ /* 0x000fca00078e00ff */
        /* <DEDUP_REMOVED lines=8> */
[----:B------:R-:W-:Y:S01]  /*131b0*/  LOP3.LUT R88, R88, R44, R75, 0x96, !PT ;  /* 0x0000002c58587212 */ /* 0x000fe200078e964b */
[----:B------:R-:W-:-:S04]  /*131c0*/  IMAD.WIDE.U32 R44, R45, -0x2daee0ad, RZ ;  /* 0xd2511f532d2c7825 */ /* 0x000fc800078e00ff */
[----:B------:R-:W-:Y:S01]  /*131d0*/  IMAD.WIDE.U32 R88, R88, -0x2daee0ad, RZ ;  /* 0xd2511f5358587825 */ /* 0x000fe200078e00ff */
[----:B------:R-:W-:-:S04]  /*131e0*/  LOP3.LUT R45, R92, R86, R45, 0x96, !PT ;  /* 0x000000565c2d7212 */ /* 0x000fc800078e962d */
        /* <DEDUP_REMOVED lines=13> */
.L_x_6335:
[----:B------:R-:W-:Y:S05]  /*132c0*/  BSYNC.RECONVERGENT B1 ;  /* 0x0000000000017941 */ /* 0x000fea0003800200 */
.L_x_6334:
[----:B------:R-:W-:Y:S01]  /*132d0*/  HADD2.F32 R44, -RZ, R47.H1_H1 ;  /* 0x3000002fff2c7230 */ /* 0x000fe20000004100 */
[----:B------:R-:W-:Y:S01]  /*132e0*/  I2FP.F32.U32 R45, R45 ;  /* 0x0000002d002d7245 */ /* 0x000fe20000201000 */
[----:B------:R-:W-:Y:S01]  /*132f0*/  HADD2.F32 R47, -RZ, R72.H1_H1 ;  /* 0x30000048ff2f7230 */ /* 0x000fe20000004100 */
[----:B------:R-:W-:Y:S02]  /*13300*/  F2FP.F16.F32.PACK_AB R46, R118, R116 ;  /* 0x00000074762e723e */ /* 0x000fe400000000ff */
[----:B------:R-:W-:Y:S01]  /*13310*/  FMUL.FTZ R44, R44, R95 ;  /* 0x0000005f2c2c7220 */ /* 0x000fe20000410000 */
[----:B------:R-:W-:-:S03]  /*13320*/  FFMA.FTZ R45, R45, R94, 1.1641532182693481445e-10 ;  /* 0x2f0000002d2d7423 */ /* 0x000fc6000001005e */
[----:B------:R-:W-:Y:S01]  /*13330*/  FMUL.FTZ R44, R44, R85 ;  /* 0x000000552c2c7220 */ /* 0x000fe20000410000 */
[----:B------:R-:W-:Y:S01]  /*13340*/  HADD2.F32 R85, -RZ, R43.H1_H1 ;  /* 0x3000002bff557230 */ /* 0x000fe20000004100 */
        /* <DEDUP_REMOVED lines=8> */
.L_x_6298:
        /* <DEDUP_REMOVED lines=16> */
.L_x_6342:
[----:B------:R-:W-:Y:S01]  /*134d0*/  IADD3 R10, PT, PT, R10, 0x1, RZ ;  /* 0x000000010a0a7810 */ /* 0x000fe20007ffe0ff */
[----:B------:R-:W-:Y:S03]  /*134e0*/  BSSY.RECONVERGENT B2, `(.L_x_6343) ;  /* 0x000000c000027945 */ /* 0x000fe60003800200 */
[C---:B------:R-:W-:Y:S01]  /*134f0*/  ISETP.NE.AND P0, PT, R10.reuse, RZ, PT ;  /* 0x000000ff0a00720c */ /* 0x040fe20003f05270 */
[----:B-1----:R-:W-:-:S12]  /*13500*/  IMAD.WIDE.U32 R116, R10, -0x2daee0ad, RZ ;  /* 0xd2511f530a747825 */ /* 0x002fd800078e00ff */
        /* <DEDUP_REMOVED lines=9> */
.L_x_6344:
[----:B------:R-:W-:Y:S05]  /*135a0*/  BSYNC.RECONVERGENT B2 ;  /* 0x0000000000027941 */ /* 0x000fea0003800200 */
.L_x_6343:
        /* <DEDUP_REMOVED lines=40> */
[----:B------:R-:W-:Y:S02]  /*13830*/  LOP3.LUT R76, R90, R114, R113, 0x96, !PT ;  /* 0x000000725a4c7212 */ /* 0x000fe400078e9671 */
[----:B------:R-:W-:-:S07]  /*13840*/  MOV R112, R100 ;  /* 0x0000006400707202 */ /* 0x000fce0000000f00 */
.L_x_6341:
[----:B------:R-:W-:Y:S05]  /*13850*/  BSYNC.RECONVERGENT B1 ;  /* 0x0000000000017941 */ /* 0x000fea0003800200 */
.L_x_6340:
        /* <DEDUP_REMOVED lines=24> */
.L_x_6347:
        /* <DEDUP_REMOVED lines=13> */
.L_x_6349:
[----:B------:R-:W-:Y:S05]  /*13ab0*/  BSYNC.RECONVERGENT B2 ;  /* 0x0000000000027941 */ /* 0x000fea0003800200 */
.L_x_6348:
        /* <DEDUP_REMOVED lines=42> */
.L_x_6346:
[----:B------:R-:W-:Y:S05]  /*13d60*/  BSYNC.RECONVERGENT B1 ;  /* 0x0000000000017941 */ /* 0x000fea0003800200 */
.L_x_6345:
[----:B------:R-:W-:Y:S01]  /*13d70*/  I2FP.F32.U32 R115, R100 ;  /* 0x0000006400737245 */ /* 0x000fe20000201000 */
[----:B------:R-:W-:Y:S01]  /*13d80*/  HADD2.F32 R44, -RZ, R44.H1_H1 ;  /* 0x3000002cff2c7230 */ /* 0x000fe20000004100 */
[----:B------:R-:W-:Y:S01]  /*13d90*/  ISETP.NE.AND P1, PT, R114, 0x1, PT ;  /* 0x000000017200780c */ /* 0x000fe20003f25270 */
[----:B------:R-:W-:Y:S01]  /*13da0*/  BSSY.RECONVERGENT B1, `(.L_x_6350) ;  /* 0x000004c000017945 */ /* 0x000fe20003800200 */
[----:B-1----:R-:W-:Y:S02]  /*13db0*/  HFMA2 R116, -RZ, RZ, 0, 1.1920928955078125e-07 ;  /* 0x00000002ff747431 */ /* 0x002fe400000001ff */
[----:B------:R-:W-:Y:S01]  /*13dc0*/  FFMA.FTZ R115, R115, R94, 1.1641532182693481445e-10 ;  /* 0x2f00000073737423 */ /* 0x000fe2000001005e */
[----:B------:R-:W-:-:S04]  /*13dd0*/  FMUL.FTZ R44, R44, R95 ;  /* 0x0000005f2c2c7220 */ /* 0x000fc80000410000 */
[----:B------:R-:W-:Y:S01]  /*13de0*/  FMUL.FTZ R44, R44, R85 ;  /* 0x000000552c2c7220 */ /* 0x000fe20000410000 */
[----:B------:R-:W-:-:S04]  /*13df0*/  FSETP.GTU.FTZ.AND P0, PT, R115, R84, PT ;  /* 0x000000547300720b */ /* 0x000fc80003f1c000 */
[----:B------:R-:W-:Y:S01]  /*13e00*/  FSEL R115, R44, RZ, !P0 ;  /* 0x000000ff2c737208 */ /* 0x000fe20004000000 */
[----:B------:R-:W-:Y:S01]  /*13e10*/  HADD2.F32 R44, -RZ, R68.H1_H1 ;  /* 0x30000044ff2c7230 */ /* 0x000fe20000004100 */
[----:B------:R-:W-:-:S04]  /*13e20*/  PLOP3.LUT P0, PT, P0, PT, PT, 0x8, 0x80 ;  /* 0x000000000080781c */ /* 0x000fc8000070e170 */
[----:B------:R-:W-:Y:S01]  /*13e30*/  FMUL.FTZ R115, R44, R115 ;  /* 0x000000732c737220 */ /* 0x000fe20000410000 */
        /* <DEDUP_REMOVED lines=10> */
.L_x_6352:
        /* <DEDUP_REMOVED lines=13> */
.L_x_6354:
[----:B------:R-:W-:Y:S05]  /*13fb0*/  BSYNC.RECONVERGENT B2 ;  /* 0x0000000000027941 */ /* 0x000fea0003800200 */
.L_x_6353:
        /* <DEDUP_REMOVED lines=42> */
.L_x_6351:
[----:B------:R-:W-:Y:S05]  /*14260*/  BSYNC.RECONVERGENT B1 ;  /* 0x0000000000017941 */ /* 0x000fea0003800200 */
.L_x_6350:
        /* <DEDUP_REMOVED lines=23> */
.L_x_6357:
        /* <DEDUP_REMOVED lines=13> */
.L_x_6359:
[----:B------:R-:W-:Y:S05]  /*144b0*/  BSYNC.RECONVERGENT B2 ;  /* 0x0000000000027941 */ /* 0x000fea0003800200 */
.L_x_6358:
[----:B------:R-:W-:Y:S01]  /*144c0*/  LOP3.LUT R74, R73, UR7, R119, 0x96, !PT ;  /* 0x00000007494a7c12 */ /* 0x000fe2000f8e9677 */
[----:B------:R-:W-:-:S04]  /*144d0*/  IMAD.WIDE.U32 R116, R9, -0x326172a9, RZ ;  /* 0xcd9e8d5709747825 */ /* 0x000fc800078e00ff */
[----:B------:R-:W-:Y:S01]  /*144e0*/  IMAD.WIDE.U32 R74, R74, -0x326172a9, RZ ;  /* 0xcd9e8d574a4a7825 */ /* 0x000fe200078e00ff */
[----:B------:R-:W-:-:S03]  /*144f0*/  LOP3.LUT R117, R6, UR6, R117, 0x96, !PT ;  /* 0x0000000606757c12 */ /* 0x000fc6000f8e9675 */
[----:B------:R-:W-:Y:S01]  /*14500*/  IMAD.MOV.U32 R44, RZ, RZ, R96 ;  /* 0x000000ffff2c7224 */ /* 0x000fe200078e0060 */
[----:B------:R-:W-:Y:S01]  /*14510*/  LOP3.LUT R119, R91, R116, R75, 0x96, !PT ;  /* 0x000000745b777212 */ /* 0x000fe200078e964b */
[----:B------:R-:W-:-:S04]  /*14520*/  IMAD.WIDE.U32 R116, R117, -0x2daee0ad, RZ ;  /* 0xd2511f5375747825 */ /* 0x000fc800078e00ff */
[----:B------:R-:W-:Y:S01]  /*14530*/  IMAD.MOV.U32 R100, RZ, RZ, RZ ;  /* 0x000000ffff647224 */ /* 0x000fe200078e00ff */
        /* <DEDUP_REMOVED lines=33> */
[----:B------:R-:W-:-:S07]  /*14750*/  MOV R96, R116 ;  /* 0x0000007400607202 */ /* 0x000fce0000000f00 */
.L_x_6356:
[----:B------:R-:W-:Y:S05]  /*14760*/  BSYNC.RECONVERGENT B1 ;  /* 0x0000000000017941 */ /* 0x000fea0003800200 */
.L_x_6355:
        /* <DEDUP_REMOVED lines=13> */
[----:B------:R-:W-:Y:S01]  /*14840*/  HFMA2 R44, -RZ, RZ, 0, 1.1920928955078125e-07 ;  /* 0x00000002ff2c7431 */ /* 0x000fe200000001ff */
        /* <DEDUP_REMOVED lines=9> */
.L_x_6362:
        /* <DEDUP_REMOVED lines=13> */
.L_x_6364:
[----:B------:R-:W-:Y:S05]  /*149b0*/  BSYNC.RECONVERGENT B2 ;  /* 0x0000000000027941 */ /* 0x000fea0003800200 */
.L_x_6363:
        /* <DEDUP_REMOVED lines=42> */
.L_x_6361:
[----:B------:R-:W-:Y:S05]  /*14c60*/  BSYNC.RECONVERGENT B1 ;  /* 0x0000000000017941 */ /* 0x000fea0003800200 */
.L_x_6360:
        /* <DEDUP_REMOVED lines=8> */
[----:B------:R-:W-:-:S03]  /*14cf0*/  HADD2.F32 R45, -RZ, R71.H0_H0 ;  /* 0x20000047ff2d7230 */ /* 0x000fc60000004100 */
[----:B------:R-:W-:Y:S01]  /*14d00*/  FSEL R116, R100, RZ, !P3 ;  /* 0x000000ff64747208 */ /* 0x000fe20005800000 */
[----:B------:R-:W-:Y:S01]  /*14d10*/  HFMA2 R100, -RZ, RZ, 0, 1.1920928955078125e-07 ;  /* 0x00000002ff647431 */ /* 0x000fe200000001ff */
        /* <DEDUP_REMOVED lines=12> */
.L_x_6367:
        /* <DEDUP_REMOVED lines=13> */
.L_x_6369:
[----:B------:R-:W-:Y:S05]  /*14eb0*/  BSYNC.RECONVERGENT B2 ;  /* 0x0000000000027941 */ /* 0x000fea0003800200 */
.L_x_6368:
        /* <DEDUP_REMOVED lines=37> */
[----:B------:R-:W-:Y:S02]  /*15110*/  LOP3.LUT R76, R90, R118, R75, 0x96, !PT ;  /* 0x000000765a4c7212 */ /* 0x000fe400078e964b */
[----:B------:R-:W-:Y:S01]  /*15120*/  MOV R96, R74 ;  /* 0x0000004a00607202 */ /* 0x000fe20000000f00 */
[----:B------:R-:W-:-:S04]  /*15130*/  IMAD.WIDE.U32 R74, R100, -0x326172a9, RZ ;  /* 0xcd9e8d57644a7825 */ /* 0x000fc800078e00ff */
[----:B------:R-:W-:Y:S01]  /*15140*/  IMAD.MOV.U32 R100, RZ, RZ, RZ ;  /* 0x000000ffff647224 */ /* 0x000fe200078e00ff */
[----:B------:R-:W-:-:S07]  /*15150*/  LOP3.LUT R75, R44, UR24, R75, 0x96, !PT ;  /* 0x000000182c4b7c12 */ /* 0x000fce000f8e964b */
.L_x_6366:
[----:B------:R-:W-:Y:S05]  /*15160*/  BSYNC.RECONVERGENT B1 ;  /* 0x0000000000017941 */ /* 0x000fea0003800200 */
.L_x_6365:
        /* <DEDUP_REMOVED lines=23> */
.L_x_6372:
        /* <DEDUP_REMOVED lines=13> */
.L_x_6374:
[----:B------:R-:W-:Y:S05]  /*153b0*/  BSYNC.RECONVERGENT B2 ;  /* 0x0000000000027941 */ /* 0x000fea0003800200 */
.L_x_6373:
        /* <DEDUP_REMOVED lines=39> */
[----:B------:R-:W-:-:S05]  /*15630*/  IMAD.WIDE.U32 R74, R46, -0x326172a9, RZ ;  /* 0xcd9e8d572e4a7825 */ /* 0x000fca00078e00ff */
[----:B------:R-:W-:Y:S01]  /*15640*/  LOP3.LUT R75, R44, UR24, R75, 0x96, !PT ;  /* 0x000000182c4b7c12 */ /* 0x000fe2000f8e964b */
[----:B------:R-:W-:-:S07]  /*15650*/  IMAD.MOV.U32 R44, RZ, RZ, RZ ;  /* 0x000000ffff2c7224 */ /* 0x000fce00078e00ff */
.L_x_6371:
[----:B------:R-:W-:Y:S05]  /*15660*/  BSYNC.RECONVERGENT B1 ;  /* 0x0000000000017941 */ /* 0x000fea0003800200 */
.L_x_6370:
        /* <DEDUP_REMOVED lines=10> */
[----:B------:R-:W-:Y:S01]  /*15710*/  FSEL R119, R46, RZ, !P5 ;  /* 0x000000ff2e777208 */ /* 0x000fe20006800000 */
[----:B------:R-:W-:Y:S01]  /*15720*/  HADD2.F32 R46, -RZ, R72.H0_H0 ;  /* 0x20000048ff2e7230 */ /* 0x000fe20000004100 */
[----:B------:R-:W-:-:S04]  /*15730*/  PLOP3.LUT P5, PT, P5, PT, PT, 0x8, 0x80 ;  /* 0x000000000080781c */ /* 0x000fc80002fae170 */
[----:B------:R-:W-:Y:S01]  /*15740*/  FMUL.FTZ R119, R46, R119 ;  /* 0x000000772e777220 */ /* 0x000fe20000410000 */
        /* <DEDUP_REMOVED lines=9> */
.L_x_6377:
        /* <DEDUP_REMOVED lines=15> */
.L_x_6379:
[----:B------:R-:W-:Y:S05]  /*158d0*/  BSYNC.RECONVERGENT B2 ;  /* 0x0000000000027941 */ /* 0x000fea0003800200 */
.L_x_6378:
        /* <DEDUP_REMOVED lines=38> */
[----:B------:R-:W-:-:S04]  /*15b40*/  IMAD.WIDE.U32 R74, R75, -0x326172a9, RZ ;  /* 0xcd9e8d574b4a7825 */ /* 0x000fc800078e00ff */
[----:B------:R-:W-:Y:S01]  /*15b50*/  IMAD.MOV.U32 R45, RZ, RZ, R96 ;  /* 0x000000ffff2d7224 */ /* 0x000fe200078e0060 */
[----:B------:R-:W-:Y:S02]  /*15b60*/  LOP3.LUT R75, R86, UR24, R75, 0x96, !PT ;  /* 0x00000018564b7c12 */ /* 0x000fe4000f8e964b */
[----:B------:R-:W-:-:S07]  /*15b70*/  MOV R96, R44 ;  /* 0x0000002c00607202 */ /* 0x000fce0000000f00 */
.L_x_6376:
[----:B------:R-:W-:Y:S05]  /*15b80*/  BSYNC.RECONVERGENT B1 ;  /* 0x0000000000017941 */ /* 0x000fea0003800200 */
.L_x_6375:
[----:B------:R-:W-:Y:S01]  /*15b90*/  HADD2.F32 R44, -RZ, R47.H1_H1 ;  /* 0x3000002fff2c7230 */ /* 0x000fe20000004100 */
[----:B------:R-:W-:Y:S01]  /*15ba0*/  I2FP.F32.U32 R45, R45 ;  /* 0x0000002d002d7245 */ /* 0x000fe20000201000 */
[----:B------:R-:W-:Y:S01]  /*15bb0*/  HADD2.F32 R47, -RZ, R72.H1_H1 ;  /* 0x30000048ff2f7230 */ /* 0x000fe20000004100 */
[----:B------:R-:W-:Y:S02]  /*15bc0*/  F2FP.F16.F32.PACK_AB R46, R118, R116 ;  /* 0x00000074762e723e */ /* 0x000fe400000000ff */
[----:B------:R-:W-:Y:S01]  /*15bd0*/  FMUL.FTZ R44, R44, R95 ;  /* 0x0000005f2c2c7220 */ /* 0x000fe20000410000 */
[----:B------:R-:W-:-:S03]  /*15be0*/  FFMA.FTZ R45, R45, R94, 1.1641532182693481445e-10 ;  /* 0x2f0000002d2d7423 */ /* 0x000fc6000001005e */
[----:B------:R-:W-:Y:S02]  /*15bf0*/  FMUL.FTZ R44, R44, R85 ;  /* 0x000000552c2c7220 */ /* 0x000fe40000410000 */
[----:B------:R-:W-:Y:S02]  /*15c00*/  FSETP.GTU.FTZ.AND P6, PT, R45, R84, PT ;  /* 0x000000542d00720b */ /* 0x000fe40003fdc000 */
[----:B------:R-:W-:Y:S02]  /*15c10*/  F2FP.F16.F32.PACK_AB R45, R117, R114 ;  /* 0x00000072752d723e */ /* 0x000fe400000000ff */
[----:B------:R-:W-:Y:S02]  /*15c20*/  FSEL R84, R44, RZ, !P6 ;  /* 0x000000ff2c547208 */ /* 0x000fe40007000000 */
[----:B------:R-:W-:Y:S02]  /*15c30*/  PLOP3.LUT P6, PT, P6, PT, PT, 0x8, 0x80 ;  /* 0x000000000080781c */ /* 0x000fe400037ce170 */
[----:B------:R-:W-:Y:S01]  /*15c40*/  F2FP.F16.F32.PACK_AB R44, R115, R113 ;  /* 0x00000071732c723e */ /* 0x000fe200000000ff */
[----:B------:R-:W-:-:S05]  /*15c50*/  FMUL.FTZ R84, R47, R84 ;  /* 0x000000542f547220 */ /* 0x000fca0000410000 */
[----:B------:R-:W-:-:S07]  /*15c60*/  F2FP.F16.F32.PACK_AB R47, R84, R119 ;  /* 0x00000077542f723e */ /* 0x000fce00000000ff */
.L_x_6339:
        /* <DEDUP_REMOVED lines=11> */
[----:B------:R-:W-:Y:S01]  /*15d20*/  ISETP.NE.AND P6, PT, R112, RZ, PT ;  /* 0x000000ff7000720c */ /* 0x000fe20003fc5270 */
[----:B------:R-:W-:Y:S01]  /*15d30*/  FADD.FTZ R87, R86, R79 ;  /* 0x0000004f56577221 */ /* 0x000fe20000010000 */
[----:B------:R-:W-:Y:S01]  /*15d40*/  LOP3.LUT R90, R90, R85, R91, 0xfe, !PT ;  /* 0x000000555a5a7212 */ /* 0x000fe200078efe5b */
[----:B------:R-:W-:Y:S01]  /*15d50*/  UMOV UR4, 0xffffffff ;  /* 0xffffffff00047882 */ /* 0x000fe20000000000 */
[----:B------:R-:W-:Y:S01]  /*15d60*/  SEL R85, RZ, 0x1, !P3 ;  /* 0x00000001ff557807 */ /* 0x000fe20005800000 */
[----:B------:R-:W-:Y:S01]  /*15d70*/  FADD.FTZ R86, R87, R78 ;  /* 0x0000004e57567221 */ /* 0x000fe20000010000 */
[----:B------:R-:W-:-:S03]  /*15d80*/  LOP3.LUT P0, RZ, R56, 0x1f, RZ, 0xc0, !PT ;  /* 0x0000001f38ff7812 */ /* 0x000fc6000780c0ff */
        /* <DEDUP_REMOVED lines=18> */
[----:B------:R-:W-:-:S03]  /*15eb0*/  SEL R87, RZ, 0x10000, !P1 ;  /* 0x00010000ff577807 */ /* 0x000fc60004800000 */
[----:B------:R-:W-:Y:S01]  /*15ec0*/  FADD.FTZ R86, R86, R51 ;  /* 0x0000003356567221 */ /* 0x000fe20000010000 */
[----:B------:R-:W-:Y:S02]  /*15ed0*/  LOP3.LUT R88, R88, R89, R87, 0xfe, !PT ;  /* 0x0000005958587212 */ /* 0x000fe400078efe57 */
[----:B------:R-:W-:Y:S01]  /*15ee0*/  SEL R89, RZ, 0x1, !P6 ;  /* 0x00000001ff597807 */ /* 0x000fe20007000000 */
        /* <DEDUP_REMOVED lines=97> */
.L_x_6393:
[----:B------:R-:W-:Y:S01]  /*16500*/  FMUL.FTZ R44, R52, R52 ;  /* 0x00000034342c7220 */ /* 0x000fe20000410000 */
[----:B------:R-:W-:Y:S01]  /*16510*/  ISETP.NE.AND P1, PT, RZ, UR13, PT ;  /* 0x0000000dff007c0c */ /* 0x000fe2000bf25270 */
[----:B01----:R-:W-:Y:S01]  /*16520*/  FADD.FTZ R54, R54, R55 ;  /* 0x0000003736367221 */ /* 0x003fe20000010000 */
[----:B------:R-:W-:Y:S02]  /*16530*/  HADD2.F32 R47, -RZ, R20.H0_H0 ;  /* 0x20000014ff2f7230 */ /* 0x000fe40000004100 */
[----:B------:R-:W-:Y:S01]  /*16540*/  FSEL R46, R44, RZ, P1 ;  /* 0x000000ff2c2e7208 */ /* 0x000fe20000800000 */
[----:B------:R-:W-:Y:S01]  /*16550*/  FFMA.FTZ R45, R54, R45, UR14 ;  /* 0x0000000e362d7e23 */ /* 0x000fe2000801002d */
[----:B------:R-:W-:Y:S01]  /*16560*/  FSEL R44, R52, RZ, !P1 ;  /* 0x000000ff342c7208 */ /* 0x000fe20004800000 */
[----:B------:R-:W-:Y:S02]  /*16570*/  HADD2.F32 R53, -RZ, R36.H1_H1 ;  /* 0x30000024ff357230 */ /* 0x000fe40000004100 */
[----:B------:R-:W-:Y:S01]  /*16580*/  FADD.FTZ R45, R45, R46 ;  /* 0x0000002e2d2d7221 */ /* 0x000fe20000010000 */
[----:B------:R-:W-:-:S02]  /*16590*/  HADD2.F32 R55, -RZ, R19.H0_H0 ;  /* 0x20000013ff377230 */ /* 0x000fc40000004100 */
        /* <DEDUP_REMOVED lines=33> */
[----:B0-----:R-:W-:-:S02]  /*167b0*/  HADD2.F32 R45, -RZ, R36.H0_H0 ;  /* 0x20000024ff2d7230 */ /* 0x001fc40000004100 */
[C---:B-1----:R-:W-:Y:S01]  /*167c0*/  FMUL.FTZ R58, R77.reuse, R58 ;  /* 0x0000003a4d3a7220 */ /* 0x042fe20000410000 */
[----:B------:R-:W-:Y:S02]  /*167d0*/  HADD2.F32 R49, -RZ, R20.H1_H1 ;  /* 0x30000014ff317230 */ /* 0x000fe40000004100 */
[C---:B------:R-:W-:Y:S01]  /*167e0*/  FMUL.FTZ R46, R77.reuse, R46 ;  /* 0x0000002e4d2e7220 */ /* 0x040fe20000410000 */
[----:B------:R-:W-:Y:S02]  /*167f0*/  HADD2.F32 R59, -RZ, R37.H0_H0 ;  /* 0x20000025ff3b7230 */ /* 0x000fe40000004100 */
[C---:B------:R-:W-:Y:S01]  /*16800*/  FMUL.FTZ R44, R77.reuse, R54 ;  /* 0x000000364d2c7220 */ /* 0x040fe20000410000 */
[----:B------:R-:W-:Y:S02]  /*16810*/  HADD2.F32 R81, -RZ, R19.H1_H1 ;  /* 0x30000013ff517230 */ /* 0x000fe40000004100 */
[----:B------:R-:W-:Y:S01]  /*16820*/  FMUL.FTZ R79, R77, R56 ;  /* 0x000000384d4f7220 */ /* 0x000fe20000410000 */
[----:B------:R-:W-:-:S02]  /*16830*/  HADD2.F32 R85, -RZ, R37.H1_H1 ;  /* 0x30000025ff557230 */ /* 0x000fc40000004100 */
[----:B------:R-:W-:Y:S01]  /*16840*/  FFMA.FTZ R54, R58, R47, R45 ;  /* 0x0000002f3a367223 */ /* 0x000fe2000001002d */
[----:B------:R-:W-:Y:S01]  /*16850*/  FFMA.FTZ R49, R46, R49, R53 ;  /* 0x000000312e317223 */ /* 0x000fe20000010035 */
[----:B------:R-:W-:Y:S01]  /*16860*/  FFMA.FTZ R56, R44, R55, R59 ;  /* 0x000000372c387223 */ /* 0x000fe2000001003b */
[----:B------:R-:W-:Y:S02]  /*16870*/  HADD2.F32 R47, -RZ, R18.H1_H1 ;  /* 0x30000012ff2f7230 */ /* 0x000fe40000004100 */
[----:B------:R-:W-:Y:S01]  /*16880*/  FFMA.FTZ R53, R79, R81, R85 ;  /* 0x000000514f357223 */ /* 0x000fe20000010055 */
[----:B------:R-:W-:Y:S02]  /*16890*/  HADD2.F32 R55, -RZ, R38.H1_H1 ;  /* 0x30000026ff377230 */ /* 0x000fe40000004100 */
[C---:B------:R-:W-:Y:S01]  /*168a0*/  FMUL.FTZ R46, R77.reuse, R86 ;  /* 0x000000564d2e7220 */ /* 0x040fe20000410000 */
[----:B------:R-:W-:Y:S02]  /*168b0*/  HADD2.F32 R81, -RZ, R18.H0_H0 ;  /* 0x20000012ff517230 */ /* 0x000fe40000004100 */
[----:B------:R-:W-:Y:S01]  /*168c0*/  FMUL.FTZ R78, R77, R78 ;  /* 0x0000004e4d4e7220 */ /* 0x000fe20000410000 */
[----:B------:R-:W-:-:S02]  /*168d0*/  HADD2.F32 R45, -RZ, R38.H0_H0 ;  /* 0x20000026ff2d7230 */ /* 0x000fc40000004100 */
[C---:B------:R-:W-:Y:S01]  /*168e0*/  FMUL.FTZ R82, R77.reuse, R82 ;  /* 0x000000524d527220 */ /* 0x040fe20000410000 */
[----:B------:R-:W-:Y:S02]  /*168f0*/  HADD2.F32 R85, -RZ, R17.H1_H1 ;  /* 0x30000011ff557230 */ /* 0x000fe40000004100 */
[----:B------:R-:W-:Y:S01]  /*16900*/  FMUL.FTZ R80, R77, R80 ;  /* 0x000000504d507220 */ /* 0x000fe20000410000 */
[----:B------:R-:W-:Y:S02]  /*16910*/  HADD2.F32 R87, -RZ, R39.H1_H1 ;  /* 0x30000027ff577230 */ /* 0x000fe40000004100 */
[----:B------:R-:W-:Y:S01]  /*16920*/  FFMA.FTZ R46, R46, R47, R55 ;  /* 0x0000002f2e2e7223 */ /* 0x000fe20000010037 */
[----:B------:R-:W-:Y:S02]  /*16930*/  HADD2.F32 R59, -RZ, R17.H0_H0 ;  /* 0x20000011ff3b7230 */ /* 0x000fe40000004100 */
[----:B------:R-:W-:Y:S01]  /*16940*/  FFMA.FTZ R81, R78, R81, R45 ;  /* 0x000000514e517223 */ /* 0x000fe2000001002d */
[----:B------:R-:W-:-:S02]  /*16950*/  HADD2.F32 R79, -RZ, R39.H0_H0 ;  /* 0x20000027ff4f7230 */ /* 0x000fc40000004100 */
[----:B------:R-:W-:Y:S01]  /*16960*/  FFMA.FTZ R47, R82, R85, R87 ;  /* 0x00000055522f7223 */ /* 0x000fe20000010057 */
[----:B------:R-:W-:Y:S02]  /*16970*/  HADD2.F32 R45, -RZ, R11.H0_H0 ;  /* 0x2000000bff2d7230 */ /* 0x000fe40000004100 */
[C---:B------:R-:W-:Y:S01]  /*16980*/  FMUL.FTZ R86, R77.reuse, R88 ;  /* 0x000000584d567220 */ /* 0x040fe20000410000 */
[----:B------:R-:W-:Y:S02]  /*16990*/  HADD2.F32 R55, -RZ, R32.H0_H0 ;  /* 0x20000020ff377230 */ /* 0x000fe40000004100 */
[----:B------:R-:W-:Y:S01]  /*169a0*/  FFMA.FTZ R80, R80, R59, R79 ;  /* 0x0000003b50507223 */ /* 0x000fe2000001004f */
        /* <DEDUP_REMOVED lines=20> */
[----:B------:R-:W-:Y:S02]  /*16af0*/  HADD2.F32 R85, -RZ, R5.H0_H0 ;  /* 0x20000005ff557230 */ /* 0x000fe40000004100 */
[----:B------:R-:W-:Y:S01]  /*16b00*/  FMUL.FTZ R97, R77, R106 ;  /* 0x0000006a4d617220 */ /* 0x000fe20000410000 */
[----:B------:R-:W-:Y:S02]  /*16b10*/  HADD2.F32 R89, -RZ, R35.H0_H0 ;  /* 0x20000023ff597230 */ /* 0x000fe40000004100 */
[----:B------:R-:W-:Y:S01]  /*16b20*/  FFMA.FTZ R93, R92, R93, R45 ;  /* 0x0000005d5c5d7223 */ /* 0x000fe2000001002d */
[----:B------:R-:W-:Y:S02]  /*16b30*/  HADD2.F32 R44, -RZ, R5.H1_H1 ;  /* 0x30000005ff2c7230 */ /* 0x000fe40000004100 */
[----:B------:R-:W-:Y:S01]  /*16b40*/  FFMA.FTZ R94, R104, R59, R79 ;  /* 0x0000003b685e7223 */ /* 0x000fe2000001004f */
[----:B------:R-:W-:-:S02]  /*16b50*/  HADD2.F32 R58, -RZ, R35.H1_H1 ;  /* 0x30000023ff3a7230 */ /* 0x000fc40000004100 */
[----:B------:R-:W-:Y:S01]  /*16b60*/  FFMA.FTZ R102, R102, R85, R89 ;  /* 0x0000005566667223 */ /* 0x000fe20000010059 */
[----:B------:R-:W-:Y:S02]  /*16b70*/  HADD2.F32 R45, -RZ, R22.H0_H0 ;  /* 0x20000016ff2d7230 */ /* 0x000fe40000004100 */
[----:B------:R-:W-:Y:S01]  /*16b80*/  FMUL.FTZ R90, R77, R112 ;  /* 0x000000704d5a7220 */ /* 0x000fe20000410000 */
[----:B------:R-:W-:Y:S02]  /*16b90*/  HADD2.F32 R59, -RZ, R28.H0_H0 ;  /* 0x2000001cff3b7230 */ /* 0x000fe40000004100 */
        /* <DEDUP_REMOVED lines=13> */
[--C-:B------:R-:W-:Y:S02]  /*16c70*/  HADD2.F32 R45, -RZ, R61.reuse.H0_H0 ;  /* 0x2000003dff2d7230 */ /* 0x100fe40000004100 */
[----:B------:R-:W-:Y:S01]  /*16c80*/  FMUL.FTZ R106, R77, R122 ;  /* 0x0000007a4d6a7220 */ /* 0x000fe20000410000 */
[--C-:B------:R-:W-:Y:S02]  /*16c90*/  HADD2.F32 R59, -RZ, R30.reuse.H0_H0 ;  /* 0x2000001eff3b7230 */ /* 0x100fe40000004100 */
[----:B------:R-:W-:Y:S01]  /*16ca0*/  FFMA.FTZ R91, R91, R78, R82 ;  /* 0x0000004e5b5b7223 */ /* 0x000fe20000010052 */
[----:B------:R-:W-:Y:S02]  /*16cb0*/  HADD2.F32 R44, -RZ, R61.H1_H1 ;  /* 0x3000003dff2c7230 */ /* 0x000fe40000004100 */
[----:B------:R-:W-:Y:S01]  /*16cc0*/  FMUL.FTZ R101, R77, R110 ;  /* 0x0000006e4d657220 */ /* 0x000fe20000410000 */
        /* <DEDUP_REMOVED lines=8> */
[----:B------:R-:W-:-:S02]  /*16d50*/  HADD2.F32 R78, -RZ, R31.H1_H1 ;  /* 0x3000001fff4e7230 */ /* 0x000fc40000004100 */
[----:B------:R-:W-:Y:S01]  /*16d60*/  FFMA.FTZ R108, R108, R79, R85 ;  /* 0x0000004f6c6c7223 */ /* 0x000fe20000010055 */
[----:B------:R-:W-:Y:S02]  /*16d70*/  HADD2.F32 R59, -RZ, R67.H1_H1 ;  /* 0x30000043ff3b7230 */ /* 0x000fe40000004100 */
[----:B------:R-:W-:Y:S01]  /*16d80*/  FMUL.FTZ R98, R77, R115 ;  /* 0x000000734d627220 */ /* 0x000fe20000410000 */
[----:B------:R-:W-:Y:S02]  /*16d90*/  HADD2.F32 R79, -RZ, R24.H1_H1 ;  /* 0x30000018ff4f7230 */ /* 0x000fe40000004100 */
[----:B------:R-:W-:Y:S01]  /*16da0*/  FFMA.FTZ R103, R51, R58, R78 ;  /* 0x0000003a33677223 */ /* 0x000fe2000001004e */
[--C-:B------:R-:W-:Y:S02]  /*16db0*/  HADD2.F32 R48, -RZ, R66.reuse.H0_H0 ;  /* 0x20000042ff307230 */ /* 0x100fe40000004100 */
[----:B------:R-:W-:Y:S01]  /*16dc0*/  FMUL.FTZ R99, R77, R114 ;  /* 0x000000724d637220 */ /* 0x000fe20000410000 */
[----:B------:R-:W-:Y:S01]  /*16dd0*/  HADD2.F32 R58, -RZ, R25.H0_H0 ;  /* 0x20000019ff3a7230 */ /* 0x000fe20000004100 */
[----:B------:R-:W0:Y:S01]  /*16de0*/  @!P0 LDC.64 R120, c[0x0][0x3c0] ;  /* 0x0000f000ff788b82 */ /* 0x000e220000000a00 */
[----:B------:R-:W-:Y:S01]  /*16df0*/  FFMA.FTZ R98, R98, R59, R79 ;  /* 0x0000003b62627223 */ /* 0x000fe2000001004f */
[----:B------:R-:W-:-:S02]  /*16e00*/  HADD2.F32 R85, -RZ, R66.H1_H1 ;  /* 0x30000042ff557230 */ /* 0x000fc40000004100 */
[----:B------:R-:W-:Y:S01]  /*16e10*/  FMUL.FTZ R104, R77, R117 ;  /* 0x000000754d687220 */ /* 0x000fe20000410000 */
[----:B------:R-:W-:Y:S01]  /*16e20*/  FFMA.FTZ R99, R99, R48, R58 ;  /* 0x0000003063637223 */ /* 0x000fe2000001003a */
[----:B------:R-:W-:Y:S01]  /*16e30*/  HADD2.F32 R107, -RZ, R25.H1_H1 ;  /* 0x30000019ff6b7230 */ /* 0x000fe20000004100 */
[----:B------:R-:W-:Y:S01]  /*16e40*/  F2FP.F16.F32.PACK_AB R47, R47, R80 ;  /* 0x000000502f2f723e */ /* 0x000fe200000000ff */
[----:B------:R-:W-:Y:S01]  /*16e50*/  HADD2.F32 R95, -RZ, R67.H0_H0 ;  /* 0x20000043ff5f7230 */ /* 0x000fe20000004100 */
[----:B------:R-:W1:Y:S01]  /*16e60*/  LDC.64 R44, c[0x0][0x428] ;  /* 0x00010a00ff2c7b82 */ /* 0x000e620000000a00 */
[----:B------:R-:W-:Y:S01]  /*16e70*/  HADD2.F32 R51, -RZ, R24.H0_H0 ;  /* 0x20000018ff337230 */ /* 0x000fe20000004100 */
[----:B------:R-:W-:Y:S01]  /*16e80*/  F2FP.F16.F32.PACK_AB R46, R46, R81 ;  /* 0x000000512e2e723e */ /* 0x000fe200000000ff */
[----:B------:R-:W-:Y:S01]  /*16e90*/  FMUL.FTZ R50, R77, R50 ;  /* 0x000000324d327220 */ /* 0x000fe20000410000 */
[----:B------:R-:W-:Y:S01]  /*16ea0*/  FFMA.FTZ R104, R104, R85, R107 ;  /* 0x0000005568687223 */ /* 0x000fe2000001006b */
[----:B------:R-:W-:-:S02]  /*16eb0*/  HADD2.F32 R85, -RZ, R69.H0_H0 ;  /* 0x20000045ff557230 */ /* 0x000fc40000004100 */
[C---:B------:R-:W-:Y:S01]  /*16ec0*/  FMUL.FTZ R112, R77.reuse, R119 ;  /* 0x000000774d707220 */ /* 0x040fe20000410000 */
[----:B------:R-:W-:Y:S01]  /*16ed0*/  FFMA.FTZ R95, R50, R95, R51 ;  /* 0x0000005f325f7223 */ /* 0x000fe20000010033 */
[----:B------:R-:W2:Y:S01]  /*16ee0*/  @!P0 LDC.64 R58, c[0x0][0x3c8] ;  /* 0x0000f200ff3a8b82 */ /* 0x000ea20000000a00 */
[----:B------:R-:W-:Y:S02]  /*16ef0*/  HADD2.F32 R109, -RZ, R27.H0_H0 ;  /* 0x2000001bff6d7230 */ /* 0x000fe40000004100 */
[C---:B------:R-:W-:Y:S01]  /*16f00*/  FMUL.FTZ R110, R77.reuse, R116 ;  /* 0x000000744d6e7220 */ /* 0x040fe20000410000 */
[----:B------:R-:W-:Y:S02]  /*16f10*/  HADD2.F32 R51, -RZ, R65.H0_H0 ;  /* 0x20000041ff337230 */ /* 0x000fe40000004100 */
[C---:B------:R-:W-:Y:S01]  /*16f20*/  FMUL.FTZ R84, R77.reuse, R84 ;  /* 0x000000544d547220 */ /* 0x040fe20000410000 */
[----:B------:R-:W-:Y:S02]  /*16f30*/  HADD2.F32 R79, -RZ, R26.H0_H0 ;  /* 0x2000001aff4f7230 */ /* 0x000fe40000004100 */
[----:B------:R-:W-:Y:S01]  /*16f40*/  FMUL.FTZ R107, R77, R118 ;  /* 0x000000764d6b7220 */ /* 0x000fe20000410000 */
[----:B------:R-:W-:Y:S01]  /*16f50*/  HADD2.F32 R113, -RZ, R69.H1_H1 ;  /* 0x30000045ff717230 */ /* 0x000fe20000004100 */
[----:B------:R-:W3:Y:S01]  /*16f60*/  LDC.64 R80, c[0x0][0x380] ;  /* 0x0000e000ff507b82 */ /* 0x000ee20000000a00 */
[----:B------:R-:W-:-:S02]  /*16f70*/  HADD2.F32 R115, -RZ, R27.H1_H1 ;  /* 0x3000001bff737230 */ /* 0x000fc40000004100 */
[----:B------:R-:W-:Y:S01]  /*16f80*/  FFMA.FTZ R112, R112, R85, R109 ;  /* 0x0000005570707223 */ /* 0x000fe2000001006d */
[----:B------:R-:W-:Y:S02]  /*16f90*/  HADD2.F32 R48, -RZ, R65.H1_H1 ;  /* 0x30000041ff307230 */ /* 0x000fe40000004100 */
[----:B------:R-:W-:Y:S01]  /*16fa0*/  FFMA.FTZ R110, R110, R51, R79 ;  /* 0x000000336e6e7223 */ /* 0x000fe2000001004f */
[----:B------:R-:W-:Y:S02]  /*16fb0*/  HADD2.F32 R50, -RZ, R26.H1_H1 ;  /* 0x3000001aff327230 */ /* 0x000fe40000004100 */
[----:B------:R-:W-:Y:S01]  /*16fc0*/  FFMA.FTZ R109, R84, R113, R115 ;  /* 0x00000071546d7223 */ /* 0x000fe20000010073 */
[----:B0-----:R-:W-:Y:S01]  /*16fd0*/  @!P0 IMAD.WIDE R120, R16, 0x4, R120 ;  /* 0x0000000410788825 */ /* 0x001fe200078e0278 */
[----:B------:R-:W-:-:S03]  /*16fe0*/  F2FP.F16.F32.PACK_AB R51, R97, R102 ;  /* 0x000000666133723e */ /* 0x000fc600000000ff */
[----:B------:R-:W-:Y:S01]  /*16ff0*/  FFMA.FTZ R107, R107, R48, R50 ;  /* 0x000000306b6b7223 */ /* 0x000fe20000010032 */
[--C-:B-1----:R-:W-:Y:S01]  /*17000*/  IMAD.WIDE.U32 R78, R57, 0x10, R44.reuse ;  /* 0x00000010394e7825 */ /* 0x102fe200078e002c */
[----:B------:R-:W-:Y:S01]  /*17010*/  F2FP.F16.F32.PACK_AB R48, R55, R86 ;  /* 0x000000563730723e */ /* 0x000fe200000000ff */
[----:B------:R0:W-:Y:S01]  /*17020*/  @!P0 STG.E desc[UR8][R120.64], R52 ;  /* 0x0000003478008986 */ /* 0x0001e2000c101908 */
[----:B------:R-:W-:Y:S01]  /*17030*/  F2FP.F16.F32.PACK_AB R50, R94, R93 ;  /* 0x0000005d5e32723e */ /* 0x000fe200000000ff */
[--C-:B------:R-:W-:Y:S01]  /*17040*/  IMAD.WIDE.U32 R82, R83, 0x10, R44.reuse ;  /* 0x0000001053527825 */ /* 0x100fe200078e002c */
[----:B------:R-:W-:Y:S02]  /*17050*/  F2FP.F16.F32.PACK_AB R55, R103, R108 ;  /* 0x0000006c6737723e */ /* 0x000fe400000000ff */
[----:B------:R-:W-:Y:S01]  /*17060*/  F2FP.F16.F32.PACK_AB R57, R104, R99 ;  /* 0x000000636839723e */ /* 0x000fe200000000ff */
[----:B------:R-:W-:-:S04]  /*17070*/  IMAD.WIDE.U32 R84, R105, 0x10, R44 ;  /* 0x0000001069547825 */ /* 0x000fc800078e002c */
[----:B------:R-:W-:Y:S01]  /*17080*/  IMAD.WIDE.U32 R114, R111, 0x10, R44 ;  /* 0x000000106f727825 */ /* 0x000fe200078e002c */
[----:B------:R-:W-:Y:S02]  /*17090*/  F2FP.F16.F32.PACK_AB R44, R49, R54 ;  /* 0x00000036312c723e */ /* 0x000fe400000000ff */
[----:B------:R-:W-:Y:S01]  /*170a0*/  F2FP.F16.F32.PACK_AB R49, R87, R88 ;  /* 0x000000585731723e */ /* 0x000fe200000000ff */
[----:B--2---:R-:W-:Y:S01]  /*170b0*/  @!P0 IMAD.WIDE R86, R16, 0x4, R58 ;  /* 0x0000000410568825 */ /* 0x004fe200078e023a */
[----:B------:R-:W-:Y:S02]  /*170c0*/  F2FP.F16.F32.PACK_AB R45, R53, R56 ;  /* 0x00000038352d723e */ /* 0x000fe400000000ff */
[----:B------:R-:W-:Y:S02]  /*170d0*/  F2FP.F16.F32.PACK_AB R54, R101, R106 ;  /* 0x0000006a6536723e */ /* 0x000fe400000000ff */
[----:B------:R-:W-:Y:S01]  /*170e0*/  F2FP.F16.F32.PACK_AB R53, R91, R92 ;  /* 0x0000005c5b35723e */ /* 0x000fe200000000ff */
[----:B------:R1:W-:Y:S01]  /*170f0*/  @!P0 STG.E desc[UR8][R86.64], R77 ;  /* 0x0000004d56008986 */ /* 0x0003e2000c101908 */
[----:B0-----:R-:W-:-:S02]  /*17100*/  F2FP.F16.F32.PACK_AB R52, R89, R90 ;  /* 0x0000005a5934723e */ /* 0x001fc400000000ff */
[----:B------:R-:W-:Y:S01]  /*17110*/  F2FP.F16.F32.PACK_AB R59, R109, R112 ;  /* 0x000000706d3b723e */ /* 0x000fe200000000ff */
[----:B------:R1:W-:Y:S01]  /*17120*/  STG.E.128 desc[UR8][R78.64], R44 ;  /* 0x0000002c4e007986 */ /* 0x0003e2000c101d08 */
[----:B------:R-:W-:Y:S02]  /*17130*/  F2FP.F16.F32.PACK_AB R58, R107, R110 ;  /* 0x0000006e6b3a723e */ /* 0x000fe400000000ff */
[----:B------:R-:W-:Y:S01]  /*17140*/  F2FP.F16.F32.PACK_AB R56, R98, R95 ;  /* 0x0000005f6238723e */ /* 0x000fe200000000ff */
[----:B------:R1:W-:Y:S01]  /*17150*/  STG.E.128 desc[UR8][R82.64], R48 ;  /* 0x0000003052007986 */ /* 0x0003e2000c101d08 */
[----:B---3--:R-:W-:-:S03]  /*17160*/  LEA R16, R80, R16, 0x2 ;  /* 0x0000001050107211 */ /* 0x008fc600078e10ff */
[----:B------:R1:W-:Y:S01]  /*17170*/  STG.E.128 desc[UR8][R84.64], R52 ;  /* 0x0000003454007986 */ /* 0x0003e2000c101d08 */
[----:B------:R-:W-:-:S03]  /*17180*/  ISETP.GE.AND P0, PT, R16, R81, PT ;  /* 0x000000511000720c */ /* 0x000fc60003f06270 */
[----:B------:R1:W-:Y:S10]  /*17190*/  STG.E.128 desc[UR8][R114.64], R56 ;  /* 0x0000003872007986 */ /* 0x0003f4000c101d08 */
[----:B------:R-:W-:Y:S05]  /*171a0*/  @!P0 BRA `(.L_x_6381) ;  /* 0xfffffe9800dc8947 */ /* 0x000fea000383ffff */
[----:B------:R-:W-:Y:S05]  /*171b0*/  BSYNC B0 ;  /* 0x0000000000007941 */ /* 0x000fea0003800000 */
.L_x_6052:
[----:B------:R-:W-:Y:S05]  /*171c0*/  EXIT ;  /* 0x000000000000794d */ /* 0x000fea0003800000 */
.L_x_6380:
[----:B------:R-:W-:Y:S01]  /*171d0*/  HFMA2 R87, -RZ, RZ, 0, 1.847743988037109375e-06 ;  /* 0x0000001fff577431 */ /* 0x000fe200000001ff */
[----:B------:R-:W-:Y:S01]  /*171e0*/  BSSY B1, `(.L_x_6382) ;  /* 0x0000006000017945 */ /* 0x000fe20003800000 */
[----:B------:R-:W-:Y:S02]  /*171f0*/  IMAD.MOV.U32 R86, RZ, RZ, 0x1 ;  /* 0x00000001ff567424 */ /* 0x000fe400078e00ff */
[----:B------:R-:W-:-:S07]  /*17200*/  IMAD.MOV.U32 R56, RZ, RZ, -0x1 ;  /* 0xffffffffff387424 */ /* 0x000fce00078e00ff */
[----:B------:R-:W-:Y:S05]  /*17210*/  WARPSYNC.COLLECTIVE R56, `(.L_x_6383) ;  /* 0x0000000038087348 */ /* 0x000fea0003c00000 */
[----:B------:R0:W1:Y:S02]  /*17220*/  SHFL.BFLY P1, R55, R85, R86, R87 ;  /* 0x0c00005655377389 */ /* 0x0000640000020057 */
[----:B01----:R-:W-:Y:S05]  /*17230*/  ENDCOLLECTIVE ;  /* 0x000000000000791b */ /* 0x003fea0003800000 */
.L_x_6383:
[----:B------:R-:W-:Y:S05]  /*17240*/  BSYNC B1 ;  /* 0x0000000000017941 */ /* 0x000fea0003800000 */
.L_x_6382:
        /* <DEDUP_REMOVED lines=9> */
.L_x_6384:
        /* <DEDUP_REMOVED lines=8> */
.L_x_6385:
[----:B------:R-:W-:Y:S01]  /*17360*/  HFMA2 R86, -RZ, RZ, 0, 4.76837158203125e-07 ;  /* 0x00000008ff567431 */ /* 0x000fe200000001ff */
[----:B------:R-:W-:-:S05]  /*17370*/  MOV R44, R55 ;  /* 0x00000037002c7202 */ /* 0x000fca0000000f00 */
[----:B------:R-:W-:-:S04]  /*17380*/  FADD.FTZ R53, R47, R44 ;  /* 0x0000002c2f357221 */ /* 0x000fc80000010000 */
[----:B------:R-:W-:-:S07]  /*17390*/  IMAD.MOV.U32 R85, RZ, RZ, R53 ;  /* 0x000000ffff557224 */ /* 0x000fce00078e0035 */
[----:B------:R-:W-:Y:S05]  /*173a0*/  WARPSYNC.COLLECTIVE R56, `(.L_x_6386) ;  /* 0x0000000038087348 */ /* 0x000fea0003c00000 */
[----:B------:R0:W1:Y:S02]  /*173b0*/  SHFL.BFLY P1, R55, R85, R86, R87 ;  /* 0x0c00005655377389 */ /* 0x0000640000020057 */
[----:B01----:R-:W-:Y:S05]  /*173c0*/  ENDCOLLECTIVE ;  /* 0x000000000000791b */ /* 0x003fea0003800000 */
.L_x_6386:
[----:B------:R-:W-:Y:S02]  /*173d0*/  IMAD.MOV.U32 R86, RZ, RZ, 0x10 ;  /* 0x00000010ff567424 */ /* 0x000fe400078e00ff */
[----:B------:R-:W-:-:S04]  /*173e0*/  IMAD.MOV.U32 R44, RZ, RZ, R55 ;  /* 0x000000ffff2c7224 */ /* 0x000fc800078e0037 */
[----:B------:R-:W-:-:S05]  /*173f0*/  FADD.FTZ R54, R53, R44 ;  /* 0x0000002c35367221 */ /* 0x000fca0000010000 */
[----:B------:R-:W-:-:S07]  /*17400*/  MOV R85, R54 ;  /* 0x0000003600557202 */ /* 0x000fce0000000f00 */
[----:B------:R-:W-:Y:S05]  /*17410*/  WARPSYNC.COLLECTIVE R56, `(.L_x_6387) ;  /* 0x0000000038087348 */ /* 0x000fea0003c00000 */
[----:B------:R0:W1:Y:S02]  /*17420*/  SHFL.BFLY P1, R55, R85, R86, R87 ;  /* 0x0c00005655377389 */ /* 0x0000640000020057 */
[----:B01----:R-:W-:Y:S05]  /*17430*/  ENDCOLLECTIVE ;  /* 0x000000000000791b */ /* 0x003fea0003800000 */
.L_x_6387:
[----:B------:R-:W-:Y:S02]  /*17440*/  IMAD.MOV.U32 R86, RZ, RZ, 0x1 ;  /* 0x00000001ff567424 */ /* 0x000fe400078e00ff */
        /* <DEDUP_REMOVED lines=70> */
.L_x_6388:
[----:B------:R-:W-:Y:S01]  /*178b0*/  HFMA2 R86, -RZ, RZ, 0, 1.1920928955078125e-07 ;  /* 0x00000002ff567431 */ /* 0x000fe200000001ff */
[----:B------:R-:W-:-:S05]  /*178c0*/  MOV R47, R55 ;  /* 0x00000037002f7202 */ /* 0x000fca0000000f00 */
[----:B------:R-:W-:-:S04]  /*178d0*/  FADD.FTZ R47, R44, R47 ;  /* 0x0000002f2c2f7221 */ /* 0x000fc80000010000 */
[----:B------:R-:W-:-:S07]  /*178e0*/  IMAD.MOV.U32 R85, RZ, RZ, R47 ;  /* 0x000000ffff557224 */ /* 0x000fce00078e002f */
[----:B------:R-:W-:Y:S05]  /*178f0*/  WARPSYNC.COLLECTIVE R56, `(.L_x_6389) ;  /* 0x0000000038087348 */ /* 0x000fea0003c00000 */
[----:B------:R0:W1:Y:S02]  /*17900*/  SHFL.BFLY P1, R55, R85, R86, R87 ;  /* 0x0c00005655377389 */ /* 0x0000640000020057 */
[----:B01----:R-:W-:Y:S05]  /*17910*/  ENDCOLLECTIVE ;  /* 0x000000000000791b */ /* 0x003fea0003800000 */
.L_x_6389:
[----:B------:R-:W-:Y:S02]  /*17920*/  IMAD.MOV.U32 R86, RZ, RZ, 0x4 ;  /* 0x00000004ff567424 */ /* 0x000fe400078e00ff */
[----:B------:R-:W-:-:S04]  /*17930*/  IMAD.MOV.U32 R46, RZ, RZ, R55 ;  /* 0x000000ffff2e7224 */ /* 0x000fc800078e0037 */
[----:B------:R-:W-:-:S05]  /*17940*/  FADD.FTZ R46, R47, R46 ;  /* 0x0000002e2f2e7221 */ /* 0x000fca0000010000 */
[----:B------:R-:W-:-:S07]  /*17950*/  MOV R85, R46 ;  /* 0x0000002e00557202 */ /* 0x000fce0000000f00 */
[----:B------:R-:W-:Y:S05]  /*17960*/  WARPSYNC.COLLECTIVE R56, `(.L_x_6390) ;  /* 0x0000000038087348 */ /* 0x000fea0003c00000 */
[----:B------:R0:W1:Y:S02]  /*17970*/  SHFL.BFLY P1, R55, R85, R86, R87 ;  /* 0x0c00005655377389 */ /* 0x0000640000020057 */
[----:B01----:R-:W-:Y:S05]  /*17980*/  ENDCOLLECTIVE ;  /* 0x000000000000791b */ /* 0x003fea0003800000 */
.L_x_6390:
[----:B------:R-:W-:Y:S01]  /*17990*/  HFMA2 R86, -RZ, RZ, 0, 4.76837158203125e-07 ;  /* 0x00000008ff567431 */ /* 0x000fe200000001ff */
[----:B------:R-:W-:-:S05]  /*179a0*/  MOV R53, R55 ;  /* 0x0000003700357202 */ /* 0x000fca0000000f00 */
[----:B------:R-:W-:-:S04]  /*179b0*/  FADD.FTZ R53, R46, R53 ;  /* 0x000000352e357221 */ /* 0x000fc80000010000 */
[----:B------:R-:W-:-:S07]  /*179c0*/  IMAD.MOV.U32 R85, RZ, RZ, R53 ;  /* 0x000000ffff557224 */ /* 0x000fce00078e0035 */
[----:B------:R-:W-:Y:S05]  /*179d0*/  WARPSYNC.COLLECTIVE R56, `(.L_x_6391) ;  /* 0x0000000038087348 */ /* 0x000fea0003c00000 */
[----:B------:R0:W1:Y:S02]  /*179e0*/  SHFL.BFLY P1, R55, R85, R86, R87 ;  /* 0x0c00005655377389 */ /* 0x0000640000020057 */
[----:B01----:R-:W-:Y:S05]  /*179f0*/  ENDCOLLECTIVE ;  /* 0x000000000000791b */ /* 0x003fea0003800000 */
.L_x_6391:
[----:B------:R-:W-:Y:S02]  /*17a00*/  IMAD.MOV.U32 R86, RZ, RZ, 0x10 ;  /* 0x00000010ff567424 */ /* 0x000fe400078e00ff */
[----:B------:R-:W-:-:S04]  /*17a10*/  IMAD.MOV.U32 R54, RZ, RZ, R55 ;  /* 0x000000ffff367224 */ /* 0x000fc800078e0037 */
[----:B------:R-:W-:-:S05]  /*17a20*/  FADD.FTZ R54, R53, R54 ;  /* 0x0000003635367221 */ /* 0x000fca0000010000 */
[----:B------:R-:W-:-:S07]  /*17a30*/  MOV R85, R54 ;  /* 0x0000003600557202 */ /* 0x000fce0000000f00 */
[----:B------:R-:W-:Y:S05]  /*17a40*/  WARPSYNC.COLLECTIVE R56, `(.L_x_6392) ;  /* 0x0000000038087348 */ /* 0x000fea0003c00000 */
[----:B------:R0:W1:Y:S02]  /*17a50*/  SHFL.BFLY P1, R55, R85, R86, R87 ;  /* 0x0c00005655377389 */ /* 0x0000640000020057 */
[----:B01----:R-:W-:Y:S05]  /*17a60*/  ENDCOLLECTIVE ;  /* 0x000000000000791b */ /* 0x003fea0003800000 */
.L_x_6392:
[----:B------:R-:W-:Y:S05]  /*17a70*/  BRA `(.L_x_6393) ;  /* 0xffffffe800a07947 */ /* 0x000fea000383ffff */
.L_x_6394:
        /* <DEDUP_REMOVED lines=16> */
.L_x_37257:


//--------------------- .text._ZN10layer_norm13ln_fwd_kernelINS_13Kernel_traitsI6__halfS2_S2_S2_fjLj1024ELj1ELj4ELj1ELj16ENS_18Kernel_traits_baseILj1024ES2_S2_S2_S2_fjLj128EEEEELb1ELb1ELb1ELb0EEEvNS_9FwdParamsE --------------------------
	.section	.text._ZN10layer_norm13ln_fwd_kernelINS_13Kernel_traitsI6__halfS2_S2_S2_fjLj1024ELj1ELj4ELj1ELj16ENS_18Kernel_traits_baseILj1024ES2_S2_S2_S2_fjLj128EEEEELb1ELb1ELb1ELb0EEEvNS_9FwdParamsE,"ax",@progbits
	.align	128
        .global         _ZN10layer_norm13ln_fwd_kernelINS_13Kernel_traitsI6__halfS2_S2_S2_fjLj1024ELj1ELj4ELj1ELj16ENS_18Kernel_traits_baseILj1024ES2_S2_S2_S2_fjLj128EEEEELb1ELb1ELb1ELb0EEEvNS_9FwdParamsE
        .type           _ZN10layer_norm13ln_fwd_kernelINS_13Kernel_traitsI6__halfS2_S2_S2_fjLj1024ELj1ELj4ELj1ELj16ENS_18Kernel_traits_baseILj1024ES2_S2_S2_S2_fjLj128EEEEELb1ELb1ELb1ELb0EEEvNS_9FwdParamsE,@function
        .size           _ZN10layer_norm13ln_fwd_kernelINS_13Kernel_traitsI6__halfS2_S2_S2_fjLj1024ELj1ELj4ELj1ELj16ENS_18Kernel_traits_baseILj1024ES2_S2_S2_S2_fjLj128EEEEELb1ELb1ELb1ELb0EEEvNS_9FwdParamsE,(.L_x_37258 - _ZN10layer_norm13ln_fwd_kernelINS_13Kernel_traitsI6__halfS2_S2_S2_fjLj1024ELj1ELj4ELj1ELj16ENS_18Kernel_traits_baseILj1024ES2_S2_S2_S2_fjLj128EEEEELb1ELb1ELb1ELb0EEEvNS_9FwdParamsE)
        .other          _ZN10layer_norm13ln_fwd_kernelINS_13Kernel_traitsI6__halfS2_S2_S2_fjLj1024ELj1ELj4ELj1ELj16ENS_18Kernel_traits_baseILj1024ES2_S2_S2_S2_fjLj128EEEEELb1ELb1ELb1ELb0EEEvNS_9FwdParamsE,@"STO_CUDA_ENTRY STV_DEFAULT"
_ZN10layer_norm13ln_fwd_kernelINS_13Kernel_traitsI6__halfS2_S2_S2_fjLj1024ELj1ELj4ELj1ELj16ENS_18Kernel_traits_baseILj1024ES2_S2_S2_S2_fjLj128EEEEELb1ELb1ELb1ELb0EEEvNS_9FwdParamsE:
.text._ZN10layer_norm13ln_fwd_kernelINS_13Kernel_traitsI6__halfS2_S2_S2_fjLj1024ELj1ELj4ELj1ELj16ENS_18Kernel_traits_baseILj1024ES2_S2_S2_S2_fjLj128EEEEELb1ELb1ELb1ELb0EEEvNS_9FwdParamsE:
        /* <DEDUP_REMOVED lines=19> */
[----:B----4-:R-:W-:-:S02]  /*0130*/  LOP3.LUT R122, R121, 0x1f, RZ, 0xc0, !PT ;  /* 0x0000001f797a7812 */ /* 0x010fc400078ec0ff */
[----:B------:R-:W-:-:S04]  /*0140*/  SHF.R.S32.HI R0, RZ, 0x1f, R11 ;  /* 0x0000001fff007819 */ /* 0x000fc8000001140b */
[----:B------:R-:W3:Y:S01]  /*0150*/  LDC R8, c[0x0][0x360] ;  /* 0x0000d800ff087b82 */ /* 0x000ee20000000800 */
[----:B------:R-:W-:Y:S01]  /*0160*/  LEA.HI R120, R0, R11, RZ, 0x3 ;  /* 0x0000000b00787211 */ /* 0x000fe200078f18ff */
[----:B-1----:R-:W-:Y:S02]  /*0170*/  USHF.L.U32 UR8, UR9, 0x2, URZ ;  /* 0x0000000209087899 */ /* 0x002fe400080006ff */
[--C-:B---3--:R-:W-:Y:S01]  /*0180*/  IMAD R0, R8, UR9, R121.reuse ;  /* 0x0000000908007c24 */ /* 0x108fe2000f8e0279 */
[----:B------:R-:W-:-:S04]  /*0190*/  SHF.R.U32.HI R121, RZ, 0x5, R121 ;  /* 0x00000005ff797819 */ /* 0x000fc80000011679 */
[----:B------:R-:W-:Y:S02]  /*01a0*/  LOP3.LUT R121, R121, UR8, RZ, 0xfc, !PT ;  /* 0x0000000879797c12 */ /* 0x000fe4000f8efcff */
[----:B--2---:R-:W-:Y:S02]  /*01b0*/  @P0 R2UR UR4, R2 ;  /* 0x00000000020402ca */ /* 0x004fe400000e0000 */
[----:B------:R-:W-:Y:S02]  /*01c0*/  @P0 R2UR UR5, R3 ;  /* 0x00000000030502ca */ /* 0x000fe400000e0000 */
[----:B0-----:R-:W-:Y:S02]  /*01d0*/  @P0 IADD3 R6, P1, PT, R4, R9, RZ ;  /* 0x0000000904060210 */ /* 0x001fe40007f3e0ff */
[----:B------:R-:W-:-:S03]  /*01e0*/  MOV R4, R122 ;  /* 0x0000007a00047202 */ /* 0x000fc60000000f00 */
[----:B------:R-:W-:Y:S01]  /*01f0*/  @P0 IMAD.X R7, RZ, RZ, R5, P1 ;  /* 0x000000ffff070224 */ /* 0x000fe200008e0605 */
[----:B------:R-:W-:-:S03]  /*0200*/  LOP3.LUT R3, R4, 0x1f, RZ, 0x3c, !PT ;  /* 0x0000001f04037812 */ /* 0x000fc600078e3cff */
[----:B------:R-:W-:Y:S01]  /*0210*/  UIADD3 UR10, UPT, UPT, UR4, -0x61c88647, URZ ;  /* 0x9e3779b9040a7890 */ /* 0x000fe2000fffe0ff */
[----:B------:R-:W-:Y:S01]  /*0220*/  LEA.HI.SX32 R120, R120, R3, 0x1d ;  /* 0x0000000378787211 */ /* 0x000fe200078feaff */
        /* <DEDUP_REMOVED lines=65> */
.L_x_6396:
        /* <DEDUP_REMOVED lines=42> */
.L_x_6397:
[----:B------:R-:W-:Y:S05]  /*08e0*/  BSYNC.RECONVERGENT B0 ;  /* 0x0000000000007941 */ /* 0x000fea0003800200 */
.L_x_6395:
[----:B------:R-:W0:Y:S02]  /*08f0*/  LDCU UR8, c[0x0][0x384] ;  /* 0x00007080ff0877ac */ /* 0x000e240008000800 */
[----:B0-----:R-:W-:-:S13]  /*0900*/  ISETP.GE.AND P0, PT, R121, UR8, PT ;  /* 0x0000000879007c0c */ /* 0x001fda000bf06270 */
[----:B------:R-:W-:Y:S05]  /*0910*/  @P0 EXIT ;  /* 0x000000000000094d */ /* 0x000fea0003800000 */
[----:B------:R-:W-:Y:S01]  /*0920*/  IMAD.HI.U32 R4, R0, -0x326172a9, RZ ;  /* 0xcd9e8d5700047827 */ /* 0x000fe200078e00ff */
[----:B------:R-:W-:Y:S01]  /*0930*/  LOP3.LUT R6, R6, 0x3, RZ, 0xc0, !PT ;  /* 0x0000000306067812 */ /* 0x000fe200078ec0ff */
[----:B------:R-:W0:Y:S02]  /*0940*/  LDCU.64 UR8, c[0x0][0x408] ;  /* 0x00008100ff0877ac */ /* 0x000e240008000a00 */
[----:B------:R-:W-:Y:S01]  /*0950*/  IMAD.HI.U32 R5, R2, -0x2daee0ad, RZ ;  /* 0xd2511f5302057827 */ /* 0x000fe200078e00ff */
[----:B------:R-:W-:-:S03]  /*0960*/  LOP3.LUT R4, R3, UR4, R4, 0x96, !PT ;  /* 0x0000000403047c12 */ /* 0x000fc6000f8e9604 */
[----:B------:R-:W-:Y:S01]  /*0970*/  IMAD R10, R2, -0x2daee0ad, RZ ;  /* 0xd2511f53020a7824 */ /* 0x000fe200078e02ff */
[----:B------:R-:W-:Y:S01]  /*0980*/  LOP3.LUT R5, R5, UR5, RZ, 0x3c, !PT ;  /* 0x0000000505057c12 */ /* 0x000fe2000f8e3cff */
[----:B------:R-:W-:-:S04]  /*0990*/  IMAD.HI.U32 R9, R4, -0x2daee0ad, RZ ;  /* 0xd2511f5304097827 */ /* 0x000fc800078e00ff */
[----:B------:R-:W-:Y:S01]  /*09a0*/  IMAD R8, R0, -0x326172a9, RZ ;  /* 0xcd9e8d5700087824 */ /* 0x000fe200078e02ff */
[----:B------:R-:W-:Y:S01]  /*09b0*/  LOP3.LUT R9, R10, UR12, R9, 0x96, !PT ;  /* 0x0000000c0a097c12 */ /* 0x000fe2000f8e9609 */
[C---:B------:R-:W-:Y:S01]  /*09c0*/  IMAD.HI.U32 R7, R5.reuse, -0x326172a9, RZ ;  /* 0xcd9e8d5705077827 */ /* 0x040fe200078e00ff */
[----:B------:R-:W1:Y:S03]  /*09d0*/  LDCU UR12, c[0x0][0x404] ;  /* 0x00008080ff0c77ac */ /* 0x000e660008000800 */
[----:B------:R-:W-:Y:S01]  /*09e0*/  IMAD R11, R4, -0x2daee0ad, RZ ;  /* 0xd2511f53040b7824 */ /* 0x000fe200078e02ff */
[----:B------:R-:W-:Y:S01]  /*09f0*/  LOP3.LUT R7, R8, UR10, R7, 0x96, !PT ;  /* 0x0000000a08077c12 */ /* 0x000fe2000f8e9607 */
[----:B------:R-:W-:Y:S01]  /*0a00*/  IMAD R5, R5, -0x326172a9, RZ ;  /* 0xcd9e8d5705057824 */ /* 0x000fe200078e02ff */
[----:B------:R-:W2:Y:S01]  /*0a10*/  LDCU.64 UR10, c[0x0][0x3a0] ;  /* 0x00007400ff0a77ac */ /* 0x000ea20008000a00 */
[----:B------:R-:W-:-:S04]  /*0a20*/  IMAD.HI.U32 R4, R9, -0x326172a9, RZ ;  /* 0xcd9e8d5709047827 */ /* 0x000fc800078e00ff */
[----:B------:R-:W-:Y:S01]  /*0a30*/  IMAD.HI.U32 R8, R7, -0x2daee0ad, RZ ;  /* 0xd2511f5307087827 */ /* 0x000fe200078e00ff */
[----:B------:R-:W-:Y:S01]  /*0a40*/  LOP3.LUT R4, R5, UR13, R4, 0x96, !PT ;  /* 0x0000000d05047c12 */ /* 0x000fe2000f8e9604 */
[----:B------:R-:W3:Y:S02]  /*0a50*/  LDCU.U8 UR13, c[0x0][0x410] ;  /* 0x00008200ff0d77ac */ /* 0x000ee40008000000 */
[----:B------:R-:W-:Y:S01]  /*0a60*/  IMAD R12, R7, -0x2daee0ad, RZ ;  /* 0xd2511f53070c7824 */ /* 0x000fe200078e02ff */
[----:B------:R-:W-:Y:S01]  /*0a70*/  LOP3.LUT R8, R11, UR14, R8, 0x96, !PT ;  /* 0x0000000e0b087c12 */ /* 0x000fe2000f8e9608 */
[----:B------:R-:W-:Y:S01]  /*0a80*/  IMAD.HI.U32 R7, R4, -0x2daee0ad, RZ ;  /* 0xd2511f5304077827 */ /* 0x000fe200078e00ff */
[----:B------:R-:W4:Y:S03]  /*0a90*/  LDCU UR14, c[0x0][0x448] ;  /* 0x00008900ff0e77ac */ /* 0x000f260008000800 */
        /* <DEDUP_REMOVED lines=41> */
[----:B------:R-:W-:Y:S02]  /*0d30*/  HFMA2 R7, -RZ, RZ, 0, 0 ;  /* 0x00000000ff077431 */ /* 0x000fe400000001ff */
[----:B01234-:R-:W-:-:S07]  /*0d40*/  IMAD R8, R8, -0x326172a9, RZ ;  /* 0xcd9e8d5708087824 */ /* 0x01ffce00078e02ff */
.L_x_6879:
[----:B------:R-:W0:Y:S08]  /*0d50*/  LDC.64 R48, c[0x0][0x3f0] ;  /* 0x0000fc00ff307b82 */ /* 0x000e300000000a00 */
[----:B------:R-:W1:Y:S01]  /*0d60*/  LDC R125, c[0x0][0x388] ;  /* 0x0000e200ff7d7b82 */ /* 0x000e620000000800 */
[----:B0-----:R-:W-:-:S05]  /*0d70*/  IMAD.WIDE R48, R121, 0x4, R48 ;  /* 0x0000000479307825 */ /* 0x001fca00078e0230 */
[----:B------:R0:W2:Y:S02]  /*0d80*/  LDG.E R87, desc[UR6][R48.64] ;  /* 0x0000000630577981 */ /* 0x0000a4000c1e1900 */
[----:B0-----:R-:W0:Y:S02]  /*0d90*/  LDC.64 R48, c[0x0][0x3f8] ;  /* 0x0000fe00ff307b82 */ /* 0x001e240000000a00 */
[----:B0-----:R-:W-:-:S05]  /*0da0*/  IMAD.WIDE R48, R121, 0x4, R48 ;  /* 0x0000000479307825 */ /* 0x001fca00078e0230 */
[----:B-----5:R0:W5:Y:S01]  /*0db0*/  LDG.E R123, desc[UR6][R48.64] ;  /* 0x00000006307b7981 */ /* 0x020162000c1e1900 */
[----:B------:R-:W-:Y:S01]  /*0dc0*/  ISETP.GE.U32.AND P5, PT, R120, 0x20, PT ;  /* 0x000000207800780c */ /* 0x000fe20003fa6070 */
[----:B-1----:R-:W-:Y:S01]  /*0dd0*/  IMAD R50, R121, R125, RZ ;  /* 0x0000007d79327224 */ /* 0x002fe200078e02ff */
[----:B------:R-:W-:Y:S01]  /*0de0*/  BSSY.RECONVERGENT B0, `(.L_x_6398) ;  /* 0x0000709000007945 */ /* 0x000fe20003800200 */
[----:B------:R-:W-:-:S03]  /*0df0*/  MOV R78, RZ ;  /* 0x000000ff004e7202 */ /* 0x000fc60000000f00 */
[----:B------:R-:W-:-:S04]  /*0e00*/  SHF.R.S32.HI R51, RZ, 0x1f, R50 ;  /* 0x0000001fff337819 */ /* 0x000fc80000011432 */
[----:B------:R-:W-:-:S04]  /*0e10*/  LEA.HI R51, R51, R50, RZ, 0x3 ;  /* 0x0000003233337211 */ /* 0x000fc800078f18ff */
[----:B------:R-:W-:Y:S02]  /*0e20*/  LEA.HI.SX32 R79, R51, R122, 0x1d ;  /* 0x0000007a334f7211 */ /* 0x000fe400078feaff */
[----:B--2---:R-:W-:-:S13]  /*0e30*/  ISETP.GE.AND P0, PT, R87, 0x1, PT ;  /* 0x000000015700780c */ /* 0x004fda0003f06270 */
[----:B------:R-:W-:-:S04]  /*0e40*/  @P0 VIADD R76, R87, 0xffffffff ;  /* 0xffffffff574c0836 */ /* 0x000fc80000000000 */
[----:B------:R-:W-:-:S05]  /*0e50*/  @P0 IMAD R76, R76, R125, RZ ;  /* 0x0000007d4c4c0224 */ /* 0x000fca00078e02ff */
[----:B------:R-:W-:-:S04]  /*0e60*/  @P0 SHF.R.S32.HI R77, RZ, 0x1f, R76 ;  /* 0x0000001fff4d0819 */ /* 0x000fc8000001144c */
[----:B------:R-:W-:-:S04]  /*0e70*/  @P0 LEA.HI R77, R77, R76, RZ, 0x3 ;  /* 0x0000004c4d4d0211 */ /* 0x000fc800078f18ff */
[----:B------:R-:W-:Y:S01]  /*0e80*/  @P0 LEA.HI.SX32 R78, R77, R122, 0x1d ;  /* 0x0000007a4d4e0211 */ /* 0x000fe200078feaff */
[----:B0-----:R-:W-:Y:S06]  /*0e90*/  @!P5 BRA `(.L_x_6399) ;  /* 0x0000006c00f4d947 */ /* 0x001fec0003800000 */
[----:B------:R-:W-:Y:S04]  /*0ea0*/  BSSY.RECONVERGENT B1, `(.L_x_6400) ;  /* 0x0000005000017945 */ /* 0x000fe80003800200 */
[----:B------:R-:W-:Y:S05]  /*0eb0*/  @!P0 BRA `(.L_x_6401) ;  /* 0x00000000000c8947 */ /* 0x000fea0003800000 */
[----:B------:R-:W0:Y:S02]  /*0ec0*/  LDC.64 R28, c[0x0][0x390] ;  /* 0x0000e400ff1c7b82 */ /* 0x000e240000000a00 */
[----:B0-----:R-:W-:-:S06]  /*0ed0*/  IMAD.WIDE.U32 R28, R78, 0x10, R28 ;  /* 0x000000104e1c7825 */ /* 0x001fcc00078e001c */
[----:B------:R-:W5:Y:S02]  /*0ee0*/  LDG.E.128 R28, desc[UR6][R28.64] ;  /* 0x000000061c1c7981 */ /* 0x000f64000c1e1d00 */
.L_x_6401:
[----:B------:R-:W-:Y:S05]  /*0ef0*/  BSYNC.RECONVERGENT B1 ;  /* 0x0000000000017941 */ /* 0x000fea0003800200 */
.L_x_6400:
        /* <DEDUP_REMOVED lines=28> */
.L_x_6407:
        /* <DEDUP_REMOVED lines=13> */
.L_x_6409:
[----:B------:R-:W-:Y:S05]  /*1190*/  BSYNC.RECONVERGENT B3 ;  /* 0x0000000000037941 */ /* 0x000fea0003800200 */
.L_x_6408:
        /* <DEDUP_REMOVED lines=8> */
[----:B------:R-:W-:Y:S02]  /*1220*/  UIADD3 UR15, UPT, UPT, UR4, 0x3c6ef372, URZ ;  /* 0x3c6ef372040f7890 */ /* 0x000fe4000fffe0ff */
[----:B------:R-:W-:Y:S01]  /*1230*/  IMAD.MOV.U32 R17, RZ, RZ, RZ ;  /* 0x000000ffff117224 */ /* 0x000fe200078e00ff */
        /* <DEDUP_REMOVED lines=49> */
[----:B------:R-:W-:-:S07]  /*1550*/  LOP3.LUT R4, R4, UR16, R11, 0x96, !PT ;  /* 0x0000001004047c12 */ /* 0x000fce000f8e960b */
.L_x_6406:
[----:B------:R-:W-:Y:S05]  /*1560*/  BSYNC.RECONVERGENT B2 ;  /* 0x0000000000027941 */ /* 0x000fea0003800200 */
.L_x_6405:
[----:B------:R-:W-:Y:S01]  /*1570*/  I2FP.F32.U32 R6, R9 ;  /* 0x0000000900067245 */ /* 0x000fe20000201000 */
[----:B------:R-:W-:Y:S02]  /*1580*/  HFMA2 R11, -RZ, RZ, 0.1171875, 0 ;  /* 0x2f800000ff0b7431 */ /* 0x000fe400000001ff */
[----:B-----5:R-:W-:Y:S02]  /*1590*/  HADD2.F32 R9, -RZ, R28.H0_H0 ;  /* 0x2000001cff097230 */ /* 0x020fe40000004100 */
[----:B------:R-:W-:Y:S02]  /*15a0*/  HADD2.F32 R48, -RZ, R24.H0_H0 ;  /* 0x20000018ff307230 */ /* 0x000fe40000004100 */
[----:B------:R-:W-:Y:S01]  /*15b0*/  FFMA.FTZ R6, R6, R11, 1.1641532182693481445e-10 ;  /* 0x2f00000006067423 */ /* 0x000fe2000001000b */
[----:B------:R-:W-:-:S04]  /*15c0*/  FMUL.FTZ R9, R9, UR9 ;  /* 0x0000000909097c20 */ /* 0x000fc80008410000 */
[----:B------:R-:W-:Y:S01]  /*15d0*/  FMUL.FTZ R9, R9, UR8 ;  /* 0x0000000809097c20 */ /* 0x000fe20008410000 */
[----:B------:R-:W-:Y:S01]  /*15e0*/  FSETP.GTU.FTZ.AND P2, PT, R6, UR12, PT ;  /* 0x0000000c06007c0b */ /* 0x000fe2000bf5c000 */
[----:B------:R-:W-:-:S03]  /*15f0*/  HADD2.F32 R6, -RZ, R44.H0_H0 ;  /* 0x2000002cff067230 */ /* 0x000fc60000004100 */
[----:B------:R-:W-:Y:S02]  /*1600*/  FSEL R9, R9, RZ, !P2 ;  /* 0x000000ff09097208 */ /* 0x000fe40005000000 */
[----:B------:R-:W-:-:S03]  /*1610*/  SEL R10, RZ, 0x1, P2 ;  /* 0x00000001ff0a7807 */ /* 0x000fc60001000000 */
[----:B------:R-:W-:-:S07]  /*1620*/  FFMA.FTZ R9, R9, R6, R48 ;  /* 0x0000000609097223 */ /* 0x000fce0000010030 */
.L_x_6404:
[----:B------:R-:W-:Y:S05]  /*1630*/  BSYNC.RECONVERGENT B1 ;  /* 0x0000000000017941 */ /* 0x000fea0003800200 */
.L_x_6403:
        /* <DEDUP_REMOVED lines=22> */
.L_x_6414:
        /* <DEDUP_REMOVED lines=13> */
.L_x_6416:
[----:B------:R-:W-:Y:S05]  /*1870*/  BSYNC.RECONVERGENT B3 ;  /* 0x0000000000037941 */ /* 0x000fea0003800200 */
.L_x_6415:
[----:B------:R-:W-:Y:S01]  /*1880*/  IMAD.WIDE.U32 R80, R0, -0x326172a9, RZ ;  /* 0xcd9e8d5700507825 */ /* 0x000fe200078e00ff */
[----:B------:R-:W-:Y:S01]  /*1890*/  LOP3.LUT R50, R7, UR5, R5, 0x96, !PT ;  /* 0x0000000507327c12 */ /* 0x000fe2000f8e9605 */
[----:B------:R-:W-:Y:S02]  /*18a0*/  UIADD3 UR15, UPT, UPT, UR4, -0x61c88647, URZ ;  /* 0x9e3779b9040f7890 */ /* 0x000fe4000fffe0ff */
[----:B------:R-:W-:Y:S01]  /*18b0*/  HFMA2 R15, -RZ, RZ, 0, 0 ;  /* 0x00000000ff0f7431 */ /* 0x000fe200000001ff */
[----:B------:R-:W-:Y:S01]  /*18c0*/  UIADD3 UR16, UPT, UPT, UR5, -0x4498517b, URZ ;  /* 0xbb67ae8505107890 */ /* 0x000fe2000fffe0ff */
[----:B------:R-:W-:Y:S01]  /*18d0*/  LOP3.LUT R76, R3, UR4, R81, 0x96, !PT ;  /* 0x00000004034c7c12 */ /* 0x000fe2000f8e9651 */
[----:B------:R-:W-:-:S04]  /*18e0*/  IMAD.WIDE.U32 R50, R50, -0x326172a9, RZ ;  /* 0xcd9e8d5732327825 */ /* 0x000fc800078e00ff */
[----:B------:R-:W-:Y:S01]  /*18f0*/  IMAD.WIDE.U32 R76, R76, -0x2daee0ad, RZ ;  /* 0xd2511f534c4c7825 */ /* 0x000fe200078e00ff */
[----:B------:R-:W-:Y:S01]  /*1900*/  LOP3.LUT R5, R80, UR15, R51, 0x96, !PT ;  /* 0x0000000f50057c12 */ /* 0x000fe2000f8e9633 */
[----:B------:R-:W-:Y:S02]  /*1910*/  UIADD3 UR15, UPT, UPT, UR4, 0x3c6ef372, URZ ;  /* 0x3c6ef372040f7890 */ /* 0x000fe4000fffe0ff */
[----:B------:R-:W-:Y:S01]  /*1920*/  IMAD.MOV.U32 R11, RZ, RZ, R13 ;  /* 0x000000ffff0b7224 */ /* 0x000fe200078e000d */
        /* <DEDUP_REMOVED lines=49> */
[----:B------:R-:W-:-:S07]  /*1c40*/  MOV R6, R50 ;  /* 0x0000003200067202 */ /* 0x000fce0000000f00 */
.L_x_6413:
[----:B------:R-:W-:Y:S05]  /*1c50*/  BSYNC.RECONVERGENT B2 ;  /* 0x0000000000027941 */ /* 0x000fea0003800200 */
.L_x_6412:
[----:B------:R-:W-:Y:S01]  /*1c60*/  I2FP.F32.U32 R11, R11 ;  /* 0x0000000b000b7245 */ /* 0x000fe20000201000 */
[----:B-----5:R-:W-:Y:S02]  /*1c70*/  HADD2.F32 R12, -RZ, R28.H1_H1 ;  /* 0x3000001cff0c7230 */ /* 0x020fe40000004100 */
[----:B------:R-:W-:Y:S02]  /*1c80*/  IMAD.MOV.U32 R50, RZ, RZ, 0x2f800000 ;  /* 0x2f800000ff327424 */ /* 0x000fe400078e00ff */
[----:B------:R-:W-:Y:S02]  /*1c90*/  HADD2.F32 R76, -RZ, R24.H1_H1 ;  /* 0x30000018ff4c7230 */ /* 0x000fe40000004100 */
[----:B------:R-:W-:Y:S01]  /*1ca0*/  FMUL.FTZ R12, R12, UR9 ;  /* 0x000000090c0c7c20 */ /* 0x000fe20008410000 */
[----:B------:R-:W-:Y:S01]  /*1cb0*/  FFMA.FTZ R11, R11, R50, 1.1641532182693481445e-10 ;  /* 0x2f0000000b0b7423 */ /* 0x000fe20000010032 */
[----:B------:R-:W-:Y:S02]  /*1cc0*/  HADD2.F32 R50, -RZ, R44.H1_H1 ;  /* 0x3000002cff327230 */ /* 0x000fe40000004100 */
[----:B------:R-:W-:-:S02]  /*1cd0*/  FMUL.FTZ R12, R12, UR8 ;  /* 0x000000080c0c7c20 */ /* 0x000fc40008410000 */
[----:B------:R-:W-:-:S04]  /*1ce0*/  FSETP.GTU.FTZ.AND P2, PT, R11, UR12, PT ;  /* 0x0000000c0b007c0b */ /* 0x000fc8000bf5c000 */
[----:B------:R-:W-:Y:S02]  /*1cf0*/  FSEL R11, R12, RZ, !P2 ;  /* 0x000000ff0c0b7208 */ /* 0x000fe40005000000 */
[----:B------:R-:W-:-:S03]  /*1d00*/  SEL R12, RZ, 0x1, P2 ;  /* 0x00000001ff0c7807 */ /* 0x000fc60001000000 */
[----:B------:R-:W-:-:S07]  /*1d10*/  FFMA.FTZ R11, R11, R50, R76 ;  /* 0x000000320b0b7223 */ /* 0x000fce000001004c */
.L_x_6411:
[----:B------:R-:W-:Y:S05]  /*1d20*/  BSYNC.RECONVERGENT B1 ;  /* 0x0000000000017941 */ /* 0x000fea0003800200 */
.L_x_6410:
        /* <DEDUP_REMOVED lines=22> */
.L_x_6421:
        /* <DEDUP_REMOVED lines=13> */
.L_x_6423:
[----:B------:R-:W-:Y:S05]  /*1f60*/  BSYNC.RECONVERGENT B3 ;  /* 0x0000000000037941 */ /* 0x000fea0003800200 */
.L_x_6422:
[----:B------:R-:W-:Y:S01]  /*1f70*/  IMAD.WIDE.U32 R80, R0, -0x326172a9, RZ ;  /* 0xcd9e8d5700507825 */ /* 0x000fe200078e00ff */
[----:B------:R-:W-:Y:S01]  /*1f80*/  LOP3.LUT R14, R7, UR5, R5, 0x96, !PT ;  /* 0x00000005070e7c12 */ /* 0x000fe2000f8e9605 */
[----:B------:R-:W-:Y:S01]  /*1f90*/  UIADD3 UR15, UPT, UPT, UR4, -0x61c88647, URZ ;  /* 0x9e3779b9040f7890 */ /* 0x000fe2000fffe0ff */
[----:B------:R-:W-:Y:S01]  /*1fa0*/  MOV R13, R6 ;  /* 0x00000006000d7202 */ /* 0x000fe20000000f00 */
        /* <DEDUP_REMOVED lines=57> */
.L_x_6420:
[----:B------:R-:W-:Y:S05]  /*2340*/  BSYNC.RECONVERGENT B2 ;  /* 0x0000000000027941 */ /* 0x000fea0003800200 */
.L_x_6419:
        /* <DEDUP_REMOVED lines=12> */
.L_x_6418:
[----:B------:R-:W-:Y:S05]  /*2410*/  BSYNC.RECONVERGENT B1 ;  /* 0x0000000000017941 */ /* 0x000fea0003800200 */
.L_x_6417:
        /* <DEDUP_REMOVED lines=22> */
.L_x_6428:
        /* <DEDUP_REMOVED lines=13> */
.L_x_6430:
[----:B------:R-:W-:Y:S05]  /*2650*/  BSYNC.RECONVERGENT B3 ;  /* 0x0000000000037941 */ /* 0x000fea0003800200 */
.L_x_6429:
        /* <DEDUP_REMOVED lines=61> */
.L_x_6427:
[----:B------:R-:W-:Y:S05]  /*2a30*/  BSYNC.RECONVERGENT B2 ;  /* 0x0000000000027941 */ /* 0x000fea0003800200 */
.L_x_6426:
        /* <DEDUP_REMOVED lines=12> */
.L_x_6425:
[----:B------:R-:W-:Y:S05]  /*2b00*/  BSYNC.RECONVERGENT B1 ;  /* 0x0000000000017941 */ /* 0x000fea0003800200 */
.L_x_6424:
        /* <DEDUP_REMOVED lines=22> */
.L_x_6435:
        /* <DEDUP_REMOVED lines=13> */
.L_x_6437:
[----:B------:R-:W-:Y:S05]  /*2d40*/  BSYNC.RECONVERGENT B3 ;  /* 0x0000000000037941 */ /* 0x000fea0003800200 */
.L_x_6436:
        /* <DEDUP_REMOVED lines=56> */
[----:B------:R-:W-:Y:S02]  /*30d0*/  MOV R8, R76 ;  /* 0x0000004c00087202 */ /* 0x000fe40000000f00 */
[----:B------:R-:W-:Y:S01]  /*30e0*/  LOP3.LUT R5, R80, UR15, R77, 0x96, !PT ;  /* 0x0000000f50057c12 */ /* 0x000fe2000f8e964d */
[----:B------:R-:W-:Y:S01]  /*30f0*/  IMAD.MOV.U32 R23, RZ, RZ, R18 ;  /* 0x000000ffff177224 */ /* 0x000fe200078e0012 */
[----:B------:R-:W-:Y:S01]  /*3100*/  LOP3.LUT R4, R4, UR16, R19, 0x96, !PT ;  /* 0x0000001004047c12 */ /* 0x000fe2000f8e9613 */
[----:B------:R-:W-:-:S07]  /*3110*/  IMAD.MOV.U32 R76, RZ, RZ, RZ ;  /* 0x000000ffff4c7224 */ /* 0x000fce00078e00ff */
.L_x_6434:
[----:B------:R-:W-:Y:S05]  /*3120*/  BSYNC.RECONVERGENT B2 ;  /* 0x0000000000027941 */ /* 0x000fea0003800200 */
.L_x_6433:
        /* <DEDUP_REMOVED lines=12> */
.L_x_6432:
[----:B------:R-:W-:Y:S05]  /*31f0*/  BSYNC.RECONVERGENT B1 ;  /* 0x0000000000017941 */ /* 0x000fea0003800200 */
.L_x_6431:
        /* <DEDUP_REMOVED lines=22> */
.L_x_6442:
        /* <DEDUP_REMOVED lines=13> */
.L_x_6444:
[----:B------:R-:W-:Y:S05]  /*3430*/  BSYNC.RECONVERGENT B3 ;  /* 0x0000000000037941 */ /* 0x000fea0003800200 */
.L_x_6443:
[----:B------:R-:W-:Y:S01]  /*3440*/  LOP3.LUT R76, R7, UR5, R5, 0x96, !PT ;  /* 0x00000005074c7c12 */ /* 0x000fe2000f8e9605 */
[----:B------:R-:W-:Y:S01]  /*3450*/  IMAD.WIDE.U32 R20, R0, -0x326172a9, RZ ;  /* 0xcd9e8d5700147825 */ /* 0x000fe200078e00ff */
[----:B------:R-:W-:-:S03]  /*3460*/  UIADD3 UR15, UPT, UPT, UR4, -0x61c88647, URZ ;  /* 0x9e3779b9040f7890 */ /* 0x000fc6000fffe0ff */
[----:B------:R-:W-:Y:S01]  /*3470*/  IMAD.WIDE.U32 R76, R76, -0x326172a9, RZ ;  /* 0xcd9e8d574c4c7825 */ /* 0x000fe200078e00ff */
[----:B------:R-:W-:-:S03]  /*3480*/  LOP3.LUT R21, R3, UR4, R21, 0x96, !PT ;  /* 0x0000000403157c12 */ /* 0x000fc6000f8e9615 */
[----:B------:R-:W-:Y:S01]  /*3490*/  IMAD.MOV.U32 R19, RZ, RZ, R23 ;  /* 0x000000ffff137224 */ /* 0x000fe200078e0017 */
        /* <DEDUP_REMOVED lines=52> */
[----:B------:R-:W-:Y:S01]  /*37e0*/  HFMA2 R77, -RZ, RZ, 0, 0 ;  /* 0x00000000ff4d7431 */ /* 0x000fe200000001ff */
[----:B------:R-:W-:Y:S02]  /*37f0*/  LOP3.LUT R4, R4, UR15, R21, 0x96, !PT ;  /* 0x0000000f04047c12 */ /* 0x000fe4000f8e9615 */
[----:B------:R-:W-:-:S07]  /*3800*/  MOV R6, R20 ;  /* 0x0000001400067202 */ /* 0x000fce0000000f00 */
.L_x_6441:
[----:B------:R-:W-:Y:S05]  /*3810*/  BSYNC.RECONVERGENT B2 ;  /* 0x0000000000027941 */ /* 0x000fea0003800200 */
.L_x_6440:
[----:B------:R-:W-:Y:S01]  /*3820*/  I2FP.F32.U32 R19, R19 ;  /* 0x0000001300137245 */ /* 0x000fe20000201000 */
[----:B-----5:R-:W-:Y:S02]  /*3830*/  HADD2.F32 R20, -RZ, R30.H1_H1 ;  /* 0x3000001eff147230 */ /* 0x020fe40000004100 */
[----:B------:R-:W-:Y:S02]  /*3840*/  IMAD.MOV.U32 R76, RZ, RZ, 0x2f800000 ;  /* 0x2f800000ff4c7424 */ /* 0x000fe400078e00ff */
[----:B------:R-:W-:Y:S02]  /*3850*/  HADD2.F32 R21, -RZ, R26.H1_H1 ;  /* 0x3000001aff157230 */ /* 0x000fe40000004100 */
[----:B------:R-:W-:Y:S01]  /*3860*/  FMUL.FTZ R20, R20, UR9 ;  /* 0x0000000914147c20 */ /* 0x000fe20008410000 */
[----:B------:R-:W-:-:S03]  /*3870*/  FFMA.FTZ R19, R19, R76, 1.1641532182693481445e-10 ;  /* 0x2f00000013137423 */ /* 0x000fc6000001004c */
[----:B------:R-:W-:Y:S02]  /*3880*/  FMUL.FTZ R20, R20, UR8 ;  /* 0x0000000814147c20 */ /* 0x000fe40008410000 */
[----:B------:R-:W-:Y:S01]  /*3890*/  FSETP.GTU.FTZ.AND P2, PT, R19, UR12, PT ;  /* 0x0000000c13007c0b */ /* 0x000fe2000bf5c000 */
[----:B------:R-:W-:-:S03]  /*38a0*/  HADD2.F32 R19, -RZ, R46.H1_H1 ;  /* 0x3000002eff137230 */ /* 0x000fc60000004100 */
[----:B------:R-:W-:-:S05]  /*38b0*/  FSEL R20, R20, RZ, !P2 ;  /* 0x000000ff14147208 */ /* 0x000fca0005000000 */
[----:B------:R-:W-:Y:S01]  /*38c0*/  FFMA.FTZ R19, R20, R19, R21 ;  /* 0x0000001314137223 */ /* 0x000fe20000010015 */
[----:B------:R-:W-:-:S07]  /*38d0*/  SEL R20, RZ, 0x1, P2 ;  /* 0x00000001ff147807 */ /* 0x000fce0001000000 */
.L_x_6439:
[----:B------:R-:W-:Y:S05]  /*38e0*/  BSYNC.RECONVERGENT B1 ;  /* 0x0000000000017941 */ /* 0x000fea0003800200 */
.L_x_6438:
        /* <DEDUP_REMOVED lines=19> */
[----:B------:R-:W-:Y:S01]  /*3a20*/  @!P2 IMAD.MOV.U32 R21, RZ, RZ, R4 ;  /* 0x000000ffff15a224 */ /* 0x000fe200078e0004 */
[----:B------:R-:W-:Y:S01]  /*3a30*/  @P2 MOV R21, R5 ;  /* 0x0000000500152202 */ /* 0x000fe20000000f00 */
[----:B------:R-:W-:Y:S06]  /*3a40*/  BRA `(.L_x_6448) ;  /* 0x00000004002c7947 */ /* 0x000fec0003800000 */
.L_x_6449:
        /* <DEDUP_REMOVED lines=13> */
.L_x_6451:
[----:B------:R-:W-:Y:S05]  /*3b20*/  BSYNC.RECONVERGENT B3 ;  /* 0x0000000000037941 */ /* 0x000fea0003800200 */
.L_x_6450:
        /* <DEDUP_REMOVED lines=56> */
[----:B------:R-:W-:Y:S01]  /*3eb0*/  IMAD.WIDE.U32 R22, R21, -0x2daee0ad, RZ ;  /* 0xd2511f5315167825 */ /* 0x000fe200078e00ff */
[----:B------:R-:W-:-:S03]  /*3ec0*/  MOV R21, R6 ;  /* 0x0000000600157202 */ /* 0x000fc60000000f00 */
[----:B------:R-:W-:Y:S01]  /*3ed0*/  IMAD.MOV.U32 R85, RZ, RZ, R22 ;  /* 0x000000ffff557224 */ /* 0x000fe200078e0016 */
[----:B------:R-:W-:Y:S01]  /*3ee0*/  LOP3.LUT R4, R4, UR15, R23, 0x96, !PT ;  /* 0x0000000f04047c12 */ /* 0x000fe2000f8e9617 */
[----:B------:R-:W-:-:S07]  /*3ef0*/  IMAD.MOV.U32 R76, RZ, RZ, RZ ;  /* 0x000000ffff4c7224 */ /* 0x000fce00078e00ff */
.L_x_6448:
[----:B------:R-:W-:Y:S05]  /*3f00*/  BSYNC.RECONVERGENT B2 ;  /* 0x0000000000027941 */ /* 0x000fea0003800200 */
.L_x_6447:
[----:B------:R-:W-:Y:S01]  /*3f10*/  I2FP.F32.U32 R6, R21 ;  /* 0x0000001500067245 */ /* 0x000fe20000201000 */
[----:B------:R-:W-:Y:S02]  /*3f20*/  HFMA2 R21, -RZ, RZ, 0.1171875, 0 ;  /* 0x2f800000ff157431 */ /* 0x000fe400000001ff */
[----:B------:R-:W-:-:S03]  /*3f30*/  HADD2.F32 R22, -RZ, R27.H0_H0 ;  /* 0x2000001bff167230 */ /* 0x000fc60000004100 */
[----:B------:R-:W-:Y:S01]  /*3f40*/  FFMA.FTZ R6, R6, R21, 1.1641532182693481445e-10 ;  /* 0x2f00000006067423 */ /* 0x000fe20000010015 */
[----:B-----5:R-:W-:-:S04]  /*3f50*/  HADD2.F32 R21, -RZ, R31.H0_H0 ;  /* 0x2000001fff157230 */ /* 0x020fc80000004100 */
[----:B------:R-:W-:Y:S01]  /*3f60*/  FSETP.GTU.FTZ.AND P2, PT, R6, UR12, PT ;  /* 0x0000000c06007c0b */ /* 0x000fe2000bf5c000 */
[----:B------:R-:W-:Y:S01]  /*3f70*/  FMUL.FTZ R21, R21, UR9 ;  /* 0x0000000915157c20 */ /* 0x000fe20008410000 */
[----:B------:R-:W-:-:S03]  /*3f80*/  HADD2.F32 R6, -RZ, R47.H0_H0 ;  /* 0x2000002fff067230 */ /* 0x000fc60000004100 */
[----:B------:R-:W-:-:S05]  /*3f90*/  FMUL.FTZ R21, R21, UR8 ;  /* 0x0000000815157c20 */ /* 0x000fca0008410000 */
[----:B------:R-:W-:-:S05]  /*3fa0*/  FSEL R21, R21, RZ, !P2 ;  /* 0x000000ff15157208 */ /* 0x000fca0005000000 */
[----:B------:R-:W-:Y:S01]  /*3fb0*/  FFMA.FTZ R21, R21, R6, R22 ;  /* 0x0000000615157223 */ /* 0x000fe20000010016 */
[----:B------:R-:W-:-:S07]  /*3fc0*/  SEL R22, RZ, 0x1, P2 ;  /* 0x00000001ff167807 */ /* 0x000fce0001000000 */
.L_x_6446:
[----:B------:R-:W-:Y:S05]  /*3fd0*/  BSYNC.RECONVERGENT B1 ;  /* 0x0000000000017941 */ /* 0x000fea0003800200 */
.L_x_6445:
        /* <DEDUP_REMOVED lines=22> */
.L_x_6456:
        /* <DEDUP_REMOVED lines=13> */
.L_x_6458:
[----:B------:R-:W-:Y:S05]  /*4210*/  BSYNC.RECONVERGENT B3 ;  /* 0x0000000000037941 */ /* 0x000fea0003800200 */
.L_x_6457:
        /* <DEDUP_REMOVED lines=61> */
.L_x_6455:
[----:B------:R-:W-:Y:S05]  /*45f0*/  BSYNC.RECONVERGENT B2 ;  /* 0x0000000000027941 */ /* 0x000fea0003800200 */
.L_x_6454:
[----:B------:R-:W-:Y:S01]  /*4600*/  I2FP.F32.U32 R23, R23 ;  /* 0x0000001700177245 */ /* 0x000fe20000201000 */
[----:B------:R-:W-:Y:S02]  /*4610*/  IMAD.MOV.U32 R52, RZ, RZ, 0x2f800000 ;  /* 0x2f800000ff347424 */ /* 0x000fe400078e00ff */
[----:B------:R-:W-:Y:S02]  /*4620*/  HADD2.F32 R77, -RZ, R27.H1_H1 ;  /* 0x3000001bff4d7230 */ /* 0x000fe40000004100 */
[----:B------:R-:W-:Y:S01]  /*4630*/  FFMA.FTZ R23, R23, R52, 1.1641532182693481445e-10 ;  /* 0x2f00000017177423 */ /* 0x000fe20000010034 */
[----:B-----5:R-:W-:-:S04]  /*4640*/  HADD2.F32 R52, -RZ, R31.H1_H1 ;  /* 0x3000001fff347230 */ /* 0x020fc80000004100 */
[----:B------:R-:W-:Y:S01]  /*4650*/  FSETP.GTU.FTZ.AND P1, PT, R23, UR12, PT ;  /* 0x0000000c17007c0b */ /* 0x000fe2000bf3c000 */
[----:B------:R-:W-:Y:S01]  /*4660*/  FMUL.FTZ R52, R52, UR9 ;  /* 0x0000000934347c20 */ /* 0x000fe20008410000 */
[----:B------:R-:W-:-:S03]  /*4670*/  HADD2.F32 R23, -RZ, R47.H1_H1 ;  /* 0x3000002fff177230 */ /* 0x000fc60000004100 */
[----:B------:R-:W-:-:S05]  /*4680*/  FMUL.FTZ R52, R52, UR8 ;  /* 0x0000000834347c20 */ /* 0x000fca0008410000 */
[----:B------:R-:W-:-:S05]  /*4690*/  FSEL R52, R52, RZ, !P1 ;  /* 0x000000ff34347208 */ /* 0x000fca0004800000 */
[----:B------:R-:W-:Y:S01]  /*46a0*/  FFMA.FTZ R23, R52, R23, R77 ;  /* 0x0000001734177223 */ /* 0x000fe2000001004d */
[----:B------:R-:W-:-:S07]  /*46b0*/  SEL R52, RZ, 0x1, P1 ;  /* 0x00000001ff347807 */ /* 0x000fce0000800000 */
.L_x_6453:
[----:B------:R-:W-:Y:S05]  /*46c0*/  BSYNC.RECONVERGENT B1 ;  /* 0x0000000000017941 */ /* 0x000fea0003800200 */
.L_x_6452:
[----:B------:R-:W-:Y:S02]  /*46d0*/  F2FP.F16.F32.PACK_AB R76, RZ, R23 ;  /* 0x00000017ff4c723e */ /* 0x000fe400000000ff */
[----:B------:R-:W-:Y:S02]  /*46e0*/  PRMT R48, R48, 0x5410, R51 ;  /* 0x0000541030307816 */ /* 0x000fe40000000033 */
[----:B------:R-:W-:Y:S02]  /*46f0*/  PRMT R50, R50, 0x5410, R82 ;  /* 0x0000541032327816 */ /* 0x000fe40000000052 */
[----:B------:R-:W-:Y:S02]  /*4700*/  PRMT R49, R49, 0x5410, R75 ;  /* 0x0000541031317816 */ /* 0x000fe4000000004b */
[----:B------:R-:W-:Y:S01]  /*4710*/  PRMT R51, R83, 0x5410, R76 ;  /* 0x0000541053337816 */ /* 0x000fe2000000004c */
[----:B------:R-:W-:Y:S06]  /*4720*/  BRA `(.L_x_6459) ;  /* 0x00000034005c7947 */ /* 0x000fec0003800000 */
.L_x_6402:
        /* <DEDUP_REMOVED lines=21> */
.L_x_6464:
        /* <DEDUP_REMOVED lines=13> */
.L_x_6466:
[----:B------:R-:W-:Y:S05]  /*4950*/  BSYNC.RECONVERGENT B3 ;  /* 0x0000000000037941 */ /* 0x000fea0003800200 */
.L_x_6465:
        /* <DEDUP_REMOVED lines=60> */
.L_x_6463:
[----:B------:R-:W-:Y:S05]  /*4d20*/  BSYNC.RECONVERGENT B2 ;  /* 0x0000000000027941 */ /* 0x000fea0003800200 */
.L_x_6462:
        /* <DEDUP_REMOVED lines=10> */
[----:B------:R-:W-:-:S07]  /*4dd0*/  FMUL.FTZ R9, R9, R6 ;  /* 0x0000000609097220 */ /* 0x000fce0000410000 */
.L_x_6461:
[----:B------:R-:W-:Y:S05]  /*4de0*/  BSYNC.RECONVERGENT B1 ;  /* 0x0000000000017941 */ /* 0x000fea0003800200 */
.L_x_6460:
        /* <DEDUP_REMOVED lines=18> */
.L_x_6471:
        /* <DEDUP_REMOVED lines=13> */
.L_x_6473:
[----:B------:R-:W-:Y:S05]  /*4fe0*/  BSYNC.RECONVERGENT B3 ;  /* 0x0000000000037941 */ /* 0x000fea0003800200 */
.L_x_6472:
        /* <DEDUP_REMOVED lines=15> */
[----:B------:R-:W-:Y:S02]  /*50e0*/  UIADD3 UR16, UPT, UPT, UR5, 0x32370b8f, URZ ;  /* 0x32370b8f05107890 */ /* 0x000fe4000fffe0ff */
[----:B------:R-:W-:Y:S01]  /*50f0*/  IMAD.MOV.U32 R6, RZ, RZ, RZ ;  /* 0x000000ffff067224 */ /* 0x000fe200078e00ff */
        /* <DEDUP_REMOVED lines=42> */
[----:B------:R-:W-:Y:S02]  /*53a0*/  LOP3.LUT R4, R4, UR16, R13, 0x96, !PT ;  /* 0x0000001004047c12 */ /* 0x000fe4000f8e960d */
[----:B------:R-:W-:-:S07]  /*53b0*/  MOV R80, R12 ;  /* 0x0000000c00507202 */ /* 0x000fce0000000f00 */
.L_x_6470:
[----:B------:R-:W-:Y:S05]  /*53c0*/  BSYNC.RECONVERGENT B2 ;  /* 0x0000000000027941 */ /* 0x000fea0003800200 */
.L_x_6469:
        /* <DEDUP_REMOVED lines=10> */
[----:B------:R-:W-:-:S07]  /*5470*/  FMUL.FTZ R11, R11, R48 ;  /* 0x000000300b0b7220 */ /* 0x000fce0000410000 */
.L_x_6468:
[----:B------:R-:W-:Y:S05]  /*5480*/  BSYNC.RECONVERGENT B1 ;  /* 0x0000000000017941 */ /* 0x000fea0003800200 */
.L_x_6467:
        /* <DEDUP_REMOVED lines=18> */
.L_x_6478:
        /* <DEDUP_REMOVED lines=13> */
.L_x_6480:
[----:B------:R-:W-:Y:S05]  /*5680*/  BSYNC.RECONVERGENT B3 ;  /* 0x0000000000037941 */ /* 0x000fea0003800200 */
.L_x_6479:
        /* <DEDUP_REMOVED lines=61> */
.L_x_6477:
[----:B------:R-:W-:Y:S05]  /*5a60*/  BSYNC.RECONVERGENT B2 ;  /* 0x0000000000027941 */ /* 0x000fea0003800200 */
.L_x_6476:
        /* <DEDUP_REMOVED lines=11> */
.L_x_6475:
[----:B------:R-:W-:Y:S05]  /*5b20*/  BSYNC.RECONVERGENT B1 ;  /* 0x0000000000017941 */ /* 0x000fea0003800200 */
.L_x_6474:
        /* <DEDUP_REMOVED lines=18> */
.L_x_6485:
        /* <DEDUP_REMOVED lines=13> */
.L_x_6487:
[----:B------:R-:W-:Y:S05]  /*5d20*/  BSYNC.RECONVERGENT B3 ;  /* 0x0000000000037941 */ /* 0x000fea0003800200 */
.L_x_6486:
        /* <DEDUP_REMOVED lines=61> */
.L_x_6484:
[----:B------:R-:W-:Y:S05]  /*6100*/  BSYNC.RECONVERGENT B2 ;  /* 0x0000000000027941 */ /* 0x000fea0003800200 */
.L_x_6483:
        /* <DEDUP_REMOVED lines=11> */
.L_x_6482:
[----:B------:R-:W-:Y:S05]  /*61c0*/  BSYNC.RECONVERGENT B1 ;  /* 0x0000000000017941 */ /* 0x000fea0003800200 */
.L_x_6481:
        /* <DEDUP_REMOVED lines=18> */
.L_x_6492:
        /* <DEDUP_REMOVED lines=13> */
.L_x_6494:
[----:B------:R-:W-:Y:S05]  /*63c0*/  BSYNC.RECONVERGENT B3 ;  /* 0x0000000000037941 */ /* 0x000fea0003800200 */
.L_x_6493:
        /* <DEDUP_REMOVED lines=61> */
.L_x_6491:
[----:B------:R-:W-:Y:S05]  /*67a0*/  BSYNC.RECONVERGENT B2 ;  /* 0x0000000000027941 */ /* 0x000fea0003800200 */
.L_x_6490:
        /* <DEDUP_REMOVED lines=11> */
.L_x_6489:
[----:B------:R-:W-:Y:S05]  /*6860*/  BSYNC.RECONVERGENT B1 ;  /* 0x0000000000017941 */ /* 0x000fea0003800200 */
.L_x_6488:
        /* <DEDUP_REMOVED lines=18> */
.L_x_6499:
        /* <DEDUP_REMOVED lines=13> */
.L_x_6501:
[----:B------:R-:W-:Y:S05]  /*6a60*/  BSYNC.RECONVERGENT B3 ;  /* 0x0000000000037941 */ /* 0x000fea0003800200 */
.L_x_6500:
        /* <DEDUP_REMOVED lines=8> */
[----:B------:R-:W-:-:S04]  /*6af0*/  IMAD.WIDE.U32 R20, R21, -0x2daee0ad, RZ ;  /* 0xd2511f5315147825 */ /* 0x000fc800078e00ff */
[----:B------:R-:W-:Y:S01]  /*6b00*/  IMAD.MOV.U32 R6, RZ, RZ, RZ ;  /* 0x000000ffff067224 */ /* 0x000fe200078e00ff */
        /* <DEDUP_REMOVED lines=49> */
[----:B------:R-:W-:Y:S02]  /*6e20*/  LOP3.LUT R4, R4, UR15, R21, 0x96, !PT ;  /* 0x0000000f04047c12 */ /* 0x000fe4000f8e9615 */
[----:B------:R-:W-:-:S07]  /*6e30*/  MOV R80, R20 ;  /* 0x0000001400507202 */ /* 0x000fce0000000f00 */
.L_x_6498:
[----:B------:R-:W-:Y:S05]  /*6e40*/  BSYNC.RECONVERGENT B2 ;  /* 0x0000000000027941 */ /* 0x000fea0003800200 */
.L_x_6497:
[----:B------:R-:W-:Y:S01]  /*6e50*/  I2FP.F32.U32 R19, R19 ;  /* 0x0000001300137245 */ /* 0x000fe20000201000 */
[----:B------:R-:W-:Y:S02]  /*6e60*/  HFMA2 R20, -RZ, RZ, 0.1171875, 0 ;  /* 0x2f800000ff147431 */ /* 0x000fe400000001ff */
[----:B-----5:R-:W-:Y:S02]  /*6e70*/  HADD2.F32 R21, -RZ, R30.H1_H1 ;  /* 0x3000001eff157230 */ /* 0x020fe40000004100 */
[----:B------:R-:W-:Y:S02]  /*6e80*/  HADD2.F32 R76, -RZ, R46.H1_H1 ;  /* 0x3000002eff4c7230 */ /* 0x000fe40000004100 */
[----:B------:R-:W-:Y:S01]  /*6e90*/  FFMA.FTZ R19, R19, R20, 1.1641532182693481445e-10 ;  /* 0x2f00000013137423 */ /* 0x000fe20000010014 */
[----:B------:R-:W-:-:S04]  /*6ea0*/  FMUL.FTZ R21, R21, UR9 ;  /* 0x0000000915157c20 */ /* 0x000fc80008410000 */
[----:B------:R-:W-:Y:S01]  /*6eb0*/  FSETP.GTU.FTZ.AND P1, PT, R19, UR12, PT ;  /* 0x0000000c13007c0b */ /* 0x000fe2000bf3c000 */
[----:B------:R-:W-:-:S03]  /*6ec0*/  FMUL.FTZ R19, R21, UR8 ;  /* 0x0000000815137c20 */ /* 0x000fc60008410000 */
[----:B------:R-:W-:Y:S02]  /*6ed0*/  SEL R20, RZ, 0x1, P1 ;  /* 0x00000001ff147807 */ /* 0x000fe40000800000 */
[----:B------:R-:W-:-:S05]  /*6ee0*/  FSEL R19, R19, RZ, !P1 ;  /* 0x000000ff13137208 */ /* 0x000fca0004800000 */
[----:B------:R-:W-:-:S07]  /*6ef0*/  FMUL.FTZ R19, R19, R76 ;  /* 0x0000004c13137220 */ /* 0x000fce0000410000 */
.L_x_6496:
[----:B------:R-:W-:Y:S05]  /*6f00*/  BSYNC.RECONVERGENT B1 ;  /* 0x0000000000017941 */ /* 0x000fea0003800200 */
.L_x_6495:
        /* <DEDUP_REMOVED lines=18> */
.L_x_6506:
        /* <DEDUP_REMOVED lines=13> */
.L_x_6508:
[----:B------:R-:W-:Y:S05]  /*7100*/  BSYNC.RECONVERGENT B3 ;  /* 0x0000000000037941 */ /* 0x000fea0003800200 */
.L_x_6507:
        /* <DEDUP_REMOVED lines=57> */
[----:B------:R-:W-:-:S04]  /*74a0*/  IMAD.WIDE.U32 R22, R6, -0x2daee0ad, RZ ;  /* 0xd2511f5306167825 */ /* 0x000fc800078e00ff */
[----:B------:R-:W-:Y:S01]  /*74b0*/  IMAD.MOV.U32 R76, RZ, RZ, RZ ;  /* 0x000000ffff4c7224 */ /* 0x000fe200078e00ff */
[----:B------:R-:W-:Y:S02]  /*74c0*/  LOP3.LUT R4, R4, UR15, R23, 0x96, !PT ;  /* 0x0000000f04047c12 */ /* 0x000fe4000f8e9617 */
[----:B------:R-:W-:-:S07]  /*74d0*/  MOV R80, R22 ;  /* 0x0000001600507202 */ /* 0x000fce0000000f00 */
.L_x_6505:
[----:B------:R-:W-:Y:S05]  /*74e0*/  BSYNC.RECONVERGENT B2 ;  /* 0x0000000000027941 */ /* 0x000fea0003800200 */
.L_x_6504:
[----:B------:R-:W-:Y:S01]  /*74f0*/  I2FP.F32.U32 R6, R21 ;  /* 0x0000001500067245 */ /* 0x000fe20000201000 */
[----:B------:R-:W-:-:S05]  /*7500*/  HFMA2 R21, -RZ, RZ, 0.1171875, 0 ;  /* 0x2f800000ff157431 */ /* 0x000fca00000001ff */
[----:B------:R-:W-:Y:S01]  /*7510*/  FFMA.FTZ R6, R6, R21, 1.1641532182693481445e-10 ;  /* 0x2f00000006067423 */ /* 0x000fe20000010015 */
[----:B-----5:R-:W-:-:S04]  /*7520*/  HADD2.F32 R21, -RZ, R31.H0_H0 ;  /* 0x2000001fff157230 */ /* 0x020fc80000004100 */
[----:B------:R-:W-:Y:S01]  /*7530*/  FSETP.GTU.FTZ.AND P1, PT, R6, UR12, PT ;  /* 0x0000000c06007c0b */ /* 0x000fe2000bf3c000 */
[----:B------:R-:W-:Y:S01]  /*7540*/  FMUL.FTZ R21, R21, UR9 ;  /* 0x0000000915157c20 */ /* 0x000fe20008410000 */
[----:B------:R-:W-:Y:S02]  /*7550*/  HADD2.F32 R6, -RZ, R47.H0_H0 ;  /* 0x2000002fff067230 */ /* 0x000fe40000004100 */
[----:B------:R-:W-:Y:S01]  /*7560*/  SEL R22, RZ, 0x1, P1 ;  /* 0x00000001ff167807 */ /* 0x000fe20000800000 */
[----:B------:R-:W-:-:S05]  /*7570*/  FMUL.FTZ R21, R21, UR8 ;  /* 0x0000000815157c20 */ /* 0x000fca0008410000 */
[----:B------:R-:W-:-:S05]  /*7580*/  FSEL R21, R21, RZ, !P1 ;  /* 0x000000ff15157208 */ /* 0x000fca0004800000 */
[----:B------:R-:W-:-:S07]  /*7590*/  FMUL.FTZ R21, R21, R6 ;  /* 0x0000000615157220 */ /* 0x000fce0000410000 */
.L_x_6503:
[----:B------:R-:W-:Y:S05]  /*75a0*/  BSYNC.RECONVERGENT B1 ;  /* 0x0000000000017941 */ /* 0x000fea0003800200 */
.L_x_6502:
        /* <DEDUP_REMOVED lines=18> */
.L_x_6513:
        /* <DEDUP_REMOVED lines=13> */
.L_x_6515:
[----:B------:R-:W-:Y:S05]  /*77a0*/  BSYNC.RECONVERGENT B3 ;  /* 0x0000000000037941 */ /* 0x000fea0003800200 */
.L_x_6514:
        /* <DEDUP_REMOVED lines=61> */
.L_x_6512:
[----:B------:R-:W-:Y:S05]  /*7b80*/  BSYNC.RECONVERGENT B2 ;  /* 0x0000000000027941 */ /* 0x000fea0003800200 */
.L_x_6511:
[----:B------:R-:W-:Y:S01]  /*7b90*/  I2FP.F32.U32 R23, R23 ;  /* 0x0000001700177245 */ /* 0x000fe20000201000 */
[----:B------:R-:W-:-:S05]  /*7ba0*/  HFMA2 R52, -RZ, RZ, 0.1171875, 0 ;  /* 0x2f800000ff347431 */ /* 0x000fca00000001ff */
[----:B------:R-:W-:Y:S01]  /*7bb0*/  FFMA.FTZ R23, R23, R52, 1.1641532182693481445e-10 ;  /* 0x2f00000017177423 */ /* 0x000fe20000010034 */
[----:B-----5:R-:W-:-:S04]  /*7bc0*/  HADD2.F32 R52, -RZ, R31.H1_H1 ;  /* 0x3000001fff347230 */ /* 0x020fc80000004100 */
[----:B------:R-:W-:Y:S01]  /*7bd0*/  FSETP.GTU.FTZ.AND P1, PT, R23, UR12, PT ;  /* 0x0000000c17007c0b */ /* 0x000fe2000bf3c000 */
[----:B------:R-:W-:-:S04]  /*7be0*/  FMUL.FTZ R52, R52, UR9 ;  /* 0x0000000934347c20 */ /* 0x000fc80008410000 */
[----:B------:R-:W-:Y:S01]  /*7bf0*/  FMUL.FTZ R23, R52, UR8 ;  /* 0x0000000834177c20 */ /* 0x000fe20008410000 */
[----:B------:R-:W-:-:S04]  /*7c00*/  HADD2.F32 R52, -RZ, R47.H1_H1 ;  /* 0x3000002fff347230 */ /* 0x000fc80000004100 */
[----:B------:R-:W-:-:S05]  /*7c10*/  FSEL R23, R23, RZ, !P1 ;  /* 0x000000ff17177208 */ /* 0x000fca0004800000 */
[----:B------:R-:W-:Y:S01]  /*7c20*/  FMUL.FTZ R23, R23, R52 ;  /* 0x0000003417177220 */ /* 0x000fe20000410000 */
[----:B------:R-:W-:-:S07]  /*7c30*/  SEL R52, RZ, 0x1, P1 ;  /* 0x00000001ff347807 */ /* 0x000fce0000800000 */
.L_x_6510:
[----:B------:R-:W-:Y:S05]  /*7c40*/  BSYNC.RECONVERGENT B1 ;  /* 0x0000000000017941 */ /* 0x000fea0003800200 */
.L_x_6509:
[----:B------:R-:W-:Y:S02]  /*7c50*/  F2FP.F16.F32.PACK_AB R76, RZ, R23 ;  /* 0x00000017ff4c723e */ /* 0x000fe400000000ff */
[----:B------:R-:W-:Y:S02]  /*7c60*/  PRMT R49, R49, 0x5410, R51 ;  /* 0x0000541031317816 */ /* 0x000fe40000000033 */
[----:B------:R-:W-:Y:S02]  /*7c70*/  PRMT R50, R50, 0x5410, R75 ;  /* 0x0000541032327816 */ /* 0x000fe4000000004b */
[----:B------:R-:W-:Y:S02]  /*7c80*/  PRMT R48, R81, 0x5410, R48 ;  /* 0x0000541051307816 */ /* 0x000fe40000000030 */
[----:B------:R-:W-:-:S07]  /*7c90*/  PRMT R51, R85, 0x5410, R76 ;  /* 0x0000541055337816 */ /* 0x000fce000000004c */
.L_x_6459:
[----:B------:R-:W0:Y:S01]  /*7ca0*/  LDC.64 R76, c[0x0][0x3a8] ;  /* 0x0000ea00ff4c7b82 */ /* 0x000e220000000a00 */
[----:B------:R-:W-:Y:S01]  /*7cb0*/  BSSY.RECONVERGENT B1, `(.L_x_6516) ;  /* 0x0000019000017945 */ /* 0x000fe20003800200 */
[----:B------:R-:W-:Y:S02]  /*7cc0*/  IMAD.MOV.U32 R75, RZ, RZ, R80 ;  /* 0x000000ffff4b7224 */ /* 0x000fe400078e0050 */
[----:B0-----:R-:W-:-:S05]  /*7cd0*/  IMAD.WIDE.U32 R76, R79, 0x10, R76 ;  /* 0x000000104f4c7825 */ /* 0x001fca00078e004c */
[----:B------:R0:W-:Y:S01]  /*7ce0*/  STG.E.128 desc[UR6][R76.64], R48 ;  /* 0x000000304c007986 */ /* 0x0001e2000c101d06 */
[----:B------:R-:W-:Y:S05]  /*7cf0*/  @!P0 BRA `(.L_x_6517) ;  /* 0x0000000000508947 */ /* 0x000fea0003800000 */
[----:B0-----:R-:W-:Y:S02]  /*7d00*/  SHF.L.U32 R48, R22, 0x10, RZ ;  /* 0x0000001016307819 */ /* 0x001fe400000006ff */
        /* <DEDUP_REMOVED lines=12> */
[----:B------:R-:W-:Y:S02]  /*7dd0*/  LOP3.LUT R49, R51, R81, R49, 0xfe, !PT ;  /* 0x0000005133317212 */ /* 0x000fe400078efe31 */
[----:B------:R-:W-:Y:S02]  /*7de0*/  LOP3.LUT R81, R76, R48, R50, 0xfe, !PT ;  /* 0x000000304c517212 */ /* 0x000fe400078efe32 */
[----:B------:R-:W0:Y:S01]  /*7df0*/  LDC.64 R50, c[0x0][0x3b0] ;  /* 0x0000ec00ff327b82 */ /* 0x000e220000000a00 */
[----:B------:R-:W-:Y:S02]  /*7e00*/  LOP3.LUT R49, R49, R77, RZ, 0xfc, !PT ;  /* 0x0000004d31317212 */ /* 0x000fe400078efcff */
[----:B------:R-:W-:Y:S01]  /*7e10*/  LOP3.LUT R48, R81, 0xff, R10, 0xf8, !PT ;  /* 0x000000ff51307812 */ /* 0x000fe200078ef80a */
[----:B0-----:R-:W-:-:S05]  /*7e20*/  IMAD.WIDE.U32 R50, R78, 0x8, R50 ;  /* 0x000000084e327825 */ /* 0x001fca00078e0032 */
[----:B------:R1:W-:Y:S02]  /*7e30*/  STG.E.64 desc[UR6][R50.64], R48 ;  /* 0x0000003032007986 */ /* 0x0003e4000c101b06 */
.L_x_6517:
[----:B------:R-:W-:Y:S05]  /*7e40*/  BSYNC.RECONVERGENT B1 ;  /* 0x0000000000017941 */ /* 0x000fea0003800200 */
.L_x_6516:
[----:B------:R-:W-:Y:S01]  /*7e50*/  VIADD R79, R79, 0x20 ;  /* 0x000000204f4f7836 */ /* 0x000fe20000000000 */
[----:B------:R-:W-:-:S07]  /*7e60*/  IADD3 R78, PT, PT, R78, 0x20, RZ ;  /* 0x000000204e4e7810 */ /* 0x000fce0007ffe0ff */
.L_x_6399:
[----:B------:R-:W-:Y:S05]  /*7e70*/  BSYNC.RECONVERGENT B0 ;  /* 0x0000000000007941 */ /* 0x000fea0003800200 */
.L_x_6398:
        /* <DEDUP_REMOVED lines=15> */
[----:B-----5:R-:W-:Y:S01]  /*7f70*/  @!P1 HADD2.F32 R53, -RZ, R24.H0_H0 ;  /* 0x20000018ff359230 */ /* 0x020fe20000004100 */
        /* <DEDUP_REMOVED lines=19> */
.L_x_6525:
        /* <DEDUP_REMOVED lines=13> */
.L_x_6527:
[----:B------:R-:W-:Y:S05]  /*8180*/  BSYNC.RECONVERGENT B3 ;  /* 0x0000000000037941 */ /* 0x000fea0003800200 */
.L_x_6526:
        /* <DEDUP_REMOVED lines=53> */
[----:B------:R-:W-:Y:S01]  /*84e0*/  IMAD.WIDE.U32 R50, R50, -0x326172a9, RZ ;  /* 0xcd9e8d5732327825 */ /* 0x000fe200078e00ff */
[----:B------:R-:W-:-:S03]  /*84f0*/  UIADD3 UR15, UPT, UPT, UR4, -0x700cb87f, URZ ;  /* 0x8ff34781040f7890 */ /* 0x000fc6000fffe0ff */
[----:B------:R-:W-:-:S03]  /*8500*/  IMAD.WIDE.U32 R48, R48, -0x2daee0ad, RZ ;  /* 0xd2511f5330307825 */ /* 0x000fc600078e00ff */
[----:B------:R-:W-:Y:S01]  /*8510*/  LOP3.LUT R5, R54, UR15, R51, 0x96, !PT ;  /* 0x0000000f36057c12 */ /* 0x000fe2000f8e9633 */
[----:B------:R-:W-:Y:S02]  /*8520*/  IMAD.MOV.U32 R8, RZ, RZ, R50 ;  /* 0x000000ffff087224 */ /* 0x000fe400078e0032 */
[----:B------:R-:W-:Y:S01]  /*8530*/  HFMA2 R50, -RZ, RZ, 0, 0 ;  /* 0x00000000ff327431 */ /* 0x000fe200000001ff */
[----:B------:R-:W-:Y:S02]  /*8540*/  LOP3.LUT R4, R4, UR16, R49, 0x96, !PT ;  /* 0x0000001004047c12 */ /* 0x000fe4000f8e9631 */
[----:B------:R-:W-:-:S07]  /*8550*/  MOV R49, R48 ;  /* 0x0000003000317202 */ /* 0x000fce0000000f00 */
.L_x_6524:
[----:B------:R-:W-:Y:S05]  /*8560*/  BSYNC.RECONVERGENT B2 ;  /* 0x0000000000027941 */ /* 0x000fea0003800200 */
.L_x_6523:
[----:B------:R-:W-:Y:S01]  /*8570*/  I2FP.F32.U32 R6, R10 ;  /* 0x0000000a00067245 */ /* 0x000fe20000201000 */
[----:B------:R-:W-:Y:S02]  /*8580*/  HADD2.F32 R10, -RZ, R28.H0_H0 ;  /* 0x2000001cff0a7230 */ /* 0x000fe40000004100 */
[----:B------:R-:W-:Y:S02]  /*8590*/  IMAD.MOV.U32 R51, RZ, RZ, 0x2f800000 ;  /* 0x2f800000ff337424 */ /* 0x000fe400078e00ff */
[----:B------:R-:W-:Y:S02]  /*85a0*/  HADD2.F32 R48, -RZ, R24.H0_H0 ;  /* 0x20000018ff307230 */ /* 0x000fe40000004100 */
[----:B------:R-:W-:Y:S01]  /*85b0*/  FMUL.FTZ R10, R10, UR9 ;  /* 0x000000090a0a7c20 */ /* 0x000fe20008410000 */
[----:B------:R-:W-:-:S03]  /*85c0*/  FFMA.FTZ R6, R6, R51, 1.1641532182693481445e-10 ;  /* 0x2f00000006067423 */ /* 0x000fc60000010033 */
[----:B------:R-:W-:Y:S02]  /*85d0*/  FMUL.FTZ R10, R10, UR8 ;  /* 0x000000080a0a7c20 */ /* 0x000fe40008410000 */
[----:B------:R-:W-:Y:S01]  /*85e0*/  FSETP.GTU.FTZ.AND P2, PT, R6, UR12, PT ;  /* 0x0000000c06007c0b */ /* 0x000fe2000bf5c000 */
[----:B------:R-:W-:-:S03]  /*85f0*/  HADD2.F32 R6, -RZ, R40.H0_H0 ;  /* 0x20000028ff067230 */ /* 0x000fc60000004100 */
[----:B------:R-:W-:Y:S02]  /*8600*/  FSEL R53, R10, RZ, !P2 ;  /* 0x000000ff0a357208 */ /* 0x000fe40005000000 */
[----:B------:R-:W-:-:S03]  /*8610*/  SEL R10, RZ, 0x1, P2 ;  /* 0x00000001ff0a7807 */ /* 0x000fc60001000000 */
[----:B------:R-:W-:-:S07]  /*8620*/  FFMA.FTZ R53, R53, R6, R48 ;  /* 0x0000000635357223 */ /* 0x000fce0000010030 */
.L_x_6522:
[----:B------:R-:W-:Y:S05]  /*8630*/  BSYNC.RECONVERGENT B1 ;  /* 0x0000000000017941 */ /* 0x000fea0003800200 */
.L_x_6521:
        /* <DEDUP_REMOVED lines=22> */
.L_x_6532:
        /* <DEDUP_REMOVED lines=13> */
.L_x_6534:
[----:B------:R-:W-:Y:S05]  /*8870*/  BSYNC.RECONVERGENT B3 ;  /* 0x0000000000037941 */ /* 0x000fea0003800200 */
.L_x_6533:
        /* <DEDUP_REMOVED lines=61> */
.L_x_6531:
[----:B------:R-:W-:Y:S05]  /*8c50*/  BSYNC.RECONVERGENT B2 ;  /* 0x0000000000027941 */ /* 0x000fea0003800200 */
.L_x_6530:
[----:B------:R-:W-:Y:S01]  /*8c60*/  I2FP.F32.U32 R12, R12 ;  /* 0x0000000c000c7245 */ /* 0x000fe20000201000 */
[----:B------:R-:W-:Y:S02]  /*8c70*/  HFMA2 R49, -RZ, RZ, 0.1171875, 0 ;  /* 0x2f800000ff317431 */ /* 0x000fe400000001ff */
[----:B------:R-:W-:Y:S02]  /*8c80*/  HADD2.F32 R50, -RZ, R28.H1_H1 ;  /* 0x3000001cff327230 */ /* 0x000fe40000004100 */
[----:B------:R-:W-:Y:S02]  /*8c90*/  HADD2.F32 R51, -RZ, R24.H1_H1 ;  /* 0x30000018ff337230 */ /* 0x000fe40000004100 */
[----:B------:R-:W-:Y:S01]  /*8ca0*/  FFMA.FTZ R12, R12, R49, 1.1641532182693481445e-10 ;  /* 0x2f0000000c0c7423 */ /* 0x000fe20000010031 */
[----:B------:R-:W-:Y:S01]  /*8cb0*/  FMUL.FTZ R50, R50, UR9 ;  /* 0x0000000932327c20 */ /* 0x000fe20008410000 */
[----:B------:R-:W-:-:S03]  /*8cc0*/  HADD2.F32 R49, -RZ, R40.H1_H1 ;  /* 0x30000028ff317230 */ /* 0x000fc60000004100 */
[----:B------:R-:W-:Y:S01]  /*8cd0*/  FMUL.FTZ R50, R50, UR8 ;  /* 0x0000000832327c20 */ /* 0x000fe20008410000 */
[----:B------:R-:W-:-:S04]  /*8ce0*/  FSETP.GTU.FTZ.AND P2, PT, R12, UR12, PT ;  /* 0x0000000c0c007c0b */ /* 0x000fc8000bf5c000 */
[----:B------:R-:W-:Y:S02]  /*8cf0*/  FSEL R54, R50, RZ, !P2 ;  /* 0x000000ff32367208 */ /* 0x000fe40005000000 */
[----:B------:R-:W-:-:S03]  /*8d00*/  SEL R12, RZ, 0x1, P2 ;  /* 0x00000001ff0c7807 */ /* 0x000fc60001000000 */
[----:B------:R-:W-:-:S07]  /*8d10*/  FFMA.FTZ R54, R54, R49, R51 ;  /* 0x0000003136367223 */ /* 0x000fce0000010033 */
.L_x_6529:
[----:B------:R-:W-:Y:S05]  /*8d20*/  BSYNC.RECONVERGENT B1 ;  /* 0x0000000000017941 */ /* 0x000fea0003800200 */
.L_x_6528:
        /* <DEDUP_REMOVED lines=22> */
.L_x_6539:
        /* <DEDUP_REMOVED lines=13> */
.L_x_6541:
[----:B------:R-:W-:Y:S05]  /*8f60*/  BSYNC.RECONVERGENT B3 ;  /* 0x0000000000037941 */ /* 0x000fea0003800200 */
.L_x_6540:
        /* <DEDUP_REMOVED lines=60> */
[----:B------:R-:W-:-:S07]  /*9330*/  MOV R50, R56 ;  /* 0x0000003800327202 */ /* 0x000fce0000000f00 */
.L_x_6538:
[----:B------:R-:W-:Y:S05]  /*9340*/  BSYNC.RECONVERGENT B2 ;  /* 0x0000000000027941 */ /* 0x000fea0003800200 */
.L_x_6537:
        /* <DEDUP_REMOVED lines=12> */
.L_x_6536:
[----:B------:R-:W-:Y:S05]  /*9410*/  BSYNC.RECONVERGENT B1 ;  /* 0x0000000000017941 */ /* 0x000fea0003800200 */
.L_x_6535:
        /* <DEDUP_REMOVED lines=22> */
.L_x_6546:
        /* <DEDUP_REMOVED lines=13> */
.L_x_6548:
[----:B------:R-:W-:Y:S05]  /*9650*/  BSYNC.RECONVERGENT B3 ;  /* 0x0000000000037941 */ /* 0x000fea0003800200 */
.L_x_6547:
        /* <DEDUP_REMOVED lines=61> */
.L_x_6545:
[----:B------:R-:W-:Y:S05]  /*9a30*/  BSYNC.RECONVERGENT B2 ;  /* 0x0000000000027941 */ /* 0x000fea0003800200 */
.L_x_6544:
        /* <DEDUP_REMOVED lines=12> */
.L_x_6543:
[----:B------:R-:W-:Y:S05]  /*9b00*/  BSYNC.RECONVERGENT B1 ;  /* 0x0000000000017941 */ /* 0x000fea0003800200 */
.L_x_6542:
        /* <DEDUP_REMOVED lines=22> */
.L_x_6553:
        /* <DEDUP_REMOVED lines=13> */
.L_x_6555:
[----:B------:R-:W-:Y:S05]  /*9d40*/  BSYNC.RECONVERGENT B3 ;  /* 0x0000000000037941 */ /* 0x000fea0003800200 */
.L_x_6554:
        /* <DEDUP_REMOVED lines=61> */
.L_x_6552:
[----:B------:R-:W-:Y:S05]  /*a120*/  BSYNC.RECONVERGENT B2 ;  /* 0x0000000000027941 */ /* 0x000fea0003800200 */
.L_x_6551:
        /* <DEDUP_REMOVED lines=12> */
.L_x_6550:
[----:B------:R-:W-:Y:S05]  /*a1f0*/  BSYNC.RECONVERGENT B1 ;  /* 0x0000000000017941 */ /* 0x000fea0003800200 */
.L_x_6549:
        /* <DEDUP_REMOVED lines=19> */
[----:B------:R-:W-:Y:S01]  /*a330*/  @P2 IMAD.MOV.U32 R6, RZ, RZ, R60 ;  /* 0x000000ffff062224 */ /* 0x000fe200078e003c */
[----:B------:R-:W-:Y:S01]  /*a340*/  @P2 MOV R20, R5 ;  /* 0x0000000500142202 */ /* 0x000fe20000000f00 */
[----:B------:R-:W-:Y:S06]  /*a350*/  BRA `(.L_x_6559) ;  /* 0x00000004002c7947 */ /* 0x000fec0003800000 */
.L_x_6560:
        /* <DEDUP_REMOVED lines=13> */
.L_x_6562:
[----:B------:R-:W-:Y:S05]  /*a430*/  BSYNC.RECONVERGENT B3 ;  /* 0x0000000000037941 */ /* 0x000fea0003800200 */
.L_x_6561:
[----:B------:R-:W-:Y:S01]  /*a440*/  LOP3.LUT R76, R7, UR5, R5, 0x96, !PT ;  /* 0x00000005074c7c12 */ /* 0x000fe2000f8e9605 */
[----:B------:R-:W-:Y:S01]  /*a450*/  IMAD.WIDE.U32 R58, R0, -0x326172a9, RZ ;  /* 0xcd9e8d57003a7825 */ /* 0x000fe200078e00ff */
[----:B------:R-:W-:Y:S01]  /*a460*/  UIADD3 UR15, UPT, UPT, UR4, -0x61c88647, URZ ;  /* 0x9e3779b9040f7890 */ /* 0x000fe2000fffe0ff */
[----:B------:R-:W-:Y:S02]  /*a470*/  MOV R20, R60 ;  /* 0x0000003c00147202 */ /* 0x000fe40000000f00 */
        /* <DEDUP_REMOVED lines=56> */
[----:B------:R-:W-:-:S07]  /*a800*/  IMAD.MOV.U32 R76, RZ, RZ, RZ ;  /* 0x000000ffff4c7224 */ /* 0x000fce00078e00ff */
.L_x_6559:
[----:B------:R-:W-:Y:S05]  /*a810*/  BSYNC.RECONVERGENT B2 ;  /* 0x0000000000027941 */ /* 0x000fea0003800200 */
.L_x_6558:
        /* <DEDUP_REMOVED lines=12> */
.L_x_6557:
[----:B------:R-:W-:Y:S05]  /*a8e0*/  BSYNC.RECONVERGENT B1 ;  /* 0x0000000000017941 */ /* 0x000fea0003800200 */
.L_x_6556:
        /* <DEDUP_REMOVED lines=22> */
.L_x_6567:
        /* <DEDUP_REMOVED lines=13> */
.L_x_6569:
[----:B------:R-:W-:Y:S05]  /*ab20*/  BSYNC.RECONVERGENT B3 ;  /* 0x0000000000037941 */ /* 0x000fea0003800200 */
.L_x_6568:
        /* <DEDUP_REMOVED lines=59> */
[----:B------:R-:W-:Y:S01]  /*aee0*/  HFMA2 R77, -RZ, RZ, 0, 0 ;  /* 0x00000000ff4d7431 */ /* 0x000fe200000001ff */
[----:B------:R-:W-:-:S07]  /*aef0*/  MOV R85, R76 ;  /* 0x0000004c00557202 */ /* 0x000fce0000000f00 */
.L_x_6566:
[----:B------:R-:W-:Y:S05]  /*af00*/  BSYNC.RECONVERGENT B2 ;  /* 0x0000000000027941 */ /* 0x000fea0003800200 */
.L_x_6565:
[----:B------:R-:W-:Y:S01]  /*af10*/  I2FP.F32.U32 R6, R22 ;  /* 0x0000001600067245 */ /* 0x000fe20000201000 */
[----:B------:R-:W-:Y:S02]  /*af20*/  HADD2.F32 R22, -RZ, R31.H0_H0 ;  /* 0x2000001fff167230 */ /* 0x000fe40000004100 */
[----:B------:R-:W-:-:S03]  /*af30*/  IMAD.MOV.U32 R59, RZ, RZ, 0x2f800000 ;  /* 0x2f800000ff3b7424 */ /* 0x000fc600078e00ff */
[----:B------:R-:W-:Y:S01]  /*af40*/  FMUL.FTZ R22, R22, UR9 ;  /* 0x0000000916167c20 */ /* 0x000fe20008410000 */
[----:B------:R-:W-:-:S03]  /*af50*/  FFMA.FTZ R6, R6, R59, 1.1641532182693481445e-10 ;  /* 0x2f00000006067423 */ /* 0x000fc6000001003b */
[----:B------:R-:W-:Y:S02]  /*af60*/  FMUL.FTZ R22, R22, UR8 ;  /* 0x0000000816167c20 */ /* 0x000fe40008410000 */
[----:B------:R-:W-:Y:S01]  /*af70*/  FSETP.GTU.FTZ.AND P2, PT, R6, UR12, PT ;  /* 0x0000000c06007c0b */ /* 0x000fe2000bf5c000 */
[----:B------:R-:W-:-:S03]  /*af80*/  HADD2.F32 R6, -RZ, R43.H0_H0 ;  /* 0x2000002bff067230 */ /* 0x000fc60000004100 */
[----:B------:R-:W-:Y:S01]  /*af90*/  FSEL R59, R22, RZ, !P2 ;  /* 0x000000ff163b7208 */ /* 0x000fe20005000000 */
[----:B------:R-:W-:-:S05]  /*afa0*/  HADD2.F32 R22, -RZ, R27.H0_H0 ;  /* 0x2000001bff167230 */ /* 0x000fca0000004100 */
[----:B------:R-:W-:Y:S01]  /*afb0*/  FFMA.FTZ R59, R59, R6, R22 ;  /* 0x000000063b3b7223 */ /* 0x000fe20000010016 */
[----:B------:R-:W-:-:S07]  /*afc0*/  SEL R22, RZ, 0x1, P2 ;  /* 0x00000001ff167807 */ /* 0x000fce0001000000 */
.L_x_6564:
[----:B------:R-:W-:Y:S05]  /*afd0*/  BSYNC.RECONVERGENT B1 ;  /* 0x0000000000017941 */ /* 0x000fea0003800200 */
.L_x_6563:
        /* <DEDUP_REMOVED lines=22> */
.L_x_6574:
        /* <DEDUP_REMOVED lines=13> */
.L_x_6576:
[----:B------:R-:W-:Y:S05]  /*b210*/  BSYNC.RECONVERGENT B3 ;  /* 0x0000000000037941 */ /* 0x000fea0003800200 */
.L_x_6575:
        /* <DEDUP_REMOVED lines=58> */
[----:B------:R-:W-:Y:S01]  /*b5c0*/  IMAD.MOV.U32 R80, RZ, RZ, R76 ;  /* 0x000000ffff507224 */ /* 0x000fe200078e004c */
[----:B------:R-:W-:Y:S01]  /*b5d0*/  LOP3.LUT R4, R4, UR15, R77, 0x96, !PT ;  /* 0x0000000f04047c12 */ /* 0x000fe2000f8e964d */
[----:B------:R-:W-:-:S07]  /*b5e0*/  IMAD.MOV.U32 R6, RZ, RZ, RZ ;  /* 0x000000ffff067224 */ /* 0x000fce00078e00ff */
.L_x_6573:
[----:B------:R-:W-:Y:S05]  /*b5f0*/  BSYNC.RECONVERGENT B2 ;  /* 0x0000000000027941 */ /* 0x000fea0003800200 */
.L_x_6572:
        /* <DEDUP_REMOVED lines=12> */
.L_x_6571:
[----:B------:R-:W-:Y:S05]  /*b6c0*/  BSYNC.RECONVERGENT B1 ;  /* 0x0000000000017941 */ /* 0x000fea0003800200 */
.L_x_6570:
[----:B------:R-:W-:Y:S02]  /*b6d0*/  F2FP.F16.F32.PACK_AB R76, RZ, R60 ;  /* 0x0000003cff4c723e */ /* 0x000fe400000000ff */
[----:B------:R-:W-:Y:S02]  /*b6e0*/  PRMT R48, R48, 0x5410, R51 ;  /* 0x0000541030307816 */ /* 0x000fe40000000033 */
[----:B------:R-:W-:Y:S02]  /*b6f0*/  PRMT R50, R50, 0x5410, R82 ;  /* 0x0000541032327816 */ /* 0x000fe40000000052 */
[----:B------:R-:W-:Y:S02]  /*b700*/  PRMT R49, R49, 0x5410, R75 ;  /* 0x0000541031317816 */ /* 0x000fe4000000004b */
[----:B------:R-:W-:Y:S01]  /*b710*/  PRMT R51, R83, 0x5410, R76 ;  /* 0x0000541053337816 */ /* 0x000fe2000000004c */
[----:B------:R-:W-:Y:S06]  /*b720*/  BRA `(.L_x_6577) ;  /* 0x0000003400607947 */ /* 0x000fec0003800000 */
.L_x_6520:
        /* <DEDUP_REMOVED lines=21> */
.L_x_6582:
        /* <DEDUP_REMOVED lines=13> */
.L_x_6584:
[----:B------:R-:W-:Y:S05]  /*b950*/  BSYNC.RECONVERGENT B3 ;  /* 0x0000000000037941 */ /* 0x000fea0003800200 */
.L_x_6583:
        /* <DEDUP_REMOVED lines=61> */
.L_x_6581:
[----:B------:R-:W-:Y:S05]  /*bd30*/  BSYNC.RECONVERGENT B2 ;  /* 0x0000000000027941 */ /* 0x000fea0003800200 */
.L_x_6580:
        /* <DEDUP_REMOVED lines=11> */
.L_x_6579:
[----:B------:R-:W-:Y:S05]  /*bdf0*/  BSYNC.RECONVERGENT B1 ;  /* 0x0000000000017941 */ /* 0x000fea0003800200 */
.L_x_6578:
        /* <DEDUP_REMOVED lines=18> */
.L_x_6589:
        /* <DEDUP_REMOVED lines=13> */
.L_x_6591:
[----:B------:R-:W-:Y:S05]  /*bff0*/  BSYNC.RECONVERGENT B3 ;  /* 0x0000000000037941 */ /* 0x000fea0003800200 */
.L_x_6590:
        /* <DEDUP_REMOVED lines=59> */
[----:B------:R-:W-:Y:S01]  /*c3b0*/  IMAD.MOV.U32 R49, RZ, RZ, RZ ;  /* 0x000000ffff317224 */ /* 0x000fe200078e00ff */
[----:B------:R-:W-:-:S07]  /*c3c0*/  MOV R80, R48 ;  /* 0x0000003000507202 */ /* 0x000fce0000000f00 */
.L_x_6588:
[----:B------:R-:W-:Y:S05]  /*c3d0*/  BSYNC.RECONVERGENT B2 ;  /* 0x0000000000027941 */ /* 0x000fea0003800200 */
.L_x_6587:
        /* <DEDUP_REMOVED lines=10> */
[----:B------:R-:W-:-:S07]  /*c480*/  FMUL.FTZ R54, R51, R54 ;  /* 0x0000003633367220 */ /* 0x000fce0000410000 */
.L_x_6586:
[----:B------:R-:W-:Y:S05]  /*c490*/  BSYNC.RECONVERGENT B1 ;  /* 0x0000000000017941 */ /* 0x000fea0003800200 */
.L_x_6585:
        /* <DEDUP_REMOVED lines=18> */
.L_x_6596:
        /* <DEDUP_REMOVED lines=13> */
.L_x_6598:
[----:B------:R-:W-:Y:S05]  /*c690*/  BSYNC.RECONVERGENT B3 ;  /* 0x0000000000037941 */ /* 0x000fea0003800200 */
.L_x_6597:
        /* <DEDUP_REMOVED lines=61> */
.L_x_6595:
[----:B------:R-:W-:Y:S05]  /*ca70*/  BSYNC.RECONVERGENT B2 ;  /* 0x0000000000027941 */ /* 0x000fea0003800200 */
.L_x_6594:
        /* <DEDUP_REMOVED lines=10> */
[----:B------:R-:W-:-:S07]  /*cb20*/  FMUL.FTZ R55, R56, R55 ;  /* 0x0000003738377220 */ /* 0x000fce0000410000 */
.L_x_6593:
[----:B------:R-:W-:Y:S05]  /*cb30*/  BSYNC.RECONVERGENT B1 ;  /* 0x0000000000017941 */ /* 0x000fea0003800200 */
.L_x_6592:
        /* <DEDUP_REMOVED lines=18> */
.L_x_6603:
        /* <DEDUP_REMOVED lines=13> */
.L_x_6605:
[----:B------:R-:W-:Y:S05]  /*cd30*/  BSYNC.RECONVERGENT B3 ;  /* 0x0000000000037941 */ /* 0x000fea0003800200 */
.L_x_6604:
        /* <DEDUP_REMOVED lines=58> */
[----:B------:R-:W-:Y:S01]  /*d0e0*/  MOV R80, R50 ;  /* 0x0000003200507202 */ /* 0x000fe20000000f00 */
[----:B------:R-:W-:Y:S01]  /*d0f0*/  IMAD.MOV.U32 R50, RZ, RZ, RZ ;  /* 0x000000ffff327224 */ /* 0x000fe200078e00ff */
[----:B------:R-:W-:-:S07]  /*d100*/  LOP3.LUT R4, R4, UR16, R51, 0x96, !PT ;  /* 0x0000001004047c12 */ /* 0x000fce000f8e9633 */
.L_x_6602:
[----:B------:R-:W-:Y:S05]  /*d110*/  BSYNC.RECONVERGENT B2 ;  /* 0x0000000000027941 */ /* 0x000fea0003800200 */
.L_x_6601:
        /* <DEDUP_REMOVED lines=11> */
.L_x_6600:
[----:B------:R-:W-:Y:S05]  /*d1d0*/  BSYNC.RECONVERGENT B1 ;  /* 0x0000000000017941 */ /* 0x000fea0003800200 */
.L_x_6599:
        /* <DEDUP_REMOVED lines=18> */
.L_x_6610:
        /* <DEDUP_REMOVED lines=13> */
.L_x_6612:
[----:B------:R-:W-:Y:S05]  /*d3d0*/  BSYNC.RECONVERGENT B3 ;  /* 0x0000000000037941 */ /* 0x000fea0003800200 */
.L_x_6611:
        /* <DEDUP_REMOVED lines=61> */
.L_x_6609:
[----:B------:R-:W-:Y:S05]  /*d7b0*/  BSYNC.RECONVERGENT B2 ;  /* 0x0000000000027941 */ /* 0x000fea0003800200 */
.L_x_6608:
        /* <DEDUP_REMOVED lines=11> */
.L_x_6607:
[----:B------:R-:W-:Y:S05]  /*d870*/  BSYNC.RECONVERGENT B1 ;  /* 0x0000000000017941 */ /* 0x000fea0003800200 */
.L_x_6606:
        /* <DEDUP_REMOVED lines=18> */
.L_x_6617:
        /* <DEDUP_REMOVED lines=13> */
.L_x_6619:
[----:B------:R-:W-:Y:S05]  /*da70*/  BSYNC.RECONVERGENT B3 ;  /* 0x0000000000037941 */ /* 0x000fea0003800200 */
.L_x_6618:
        /* <DEDUP_REMOVED lines=61> */
.L_x_6616:
[----:B------:R-:W-:Y:S05]  /*de50*/  BSYNC.RECONVERGENT B2 ;  /* 0x0000000000027941 */ /* 0x000fea0003800200 */
.L_x_6615:
        /* <DEDUP_REMOVED lines=11> */
.L_x_6614:
[----:B------:R-:W-:Y:S05]  /*df10*/  BSYNC.RECONVERGENT B1 ;  /* 0x0000000000017941 */ /* 0x000fea0003800200 */
.L_x_6613:
        /* <DEDUP_REMOVED lines=18> */
.L_x_6624:
        /* <DEDUP_REMOVED lines=13> */
.L_x_6626:
[----:B------:R-:W-:Y:S05]  /*e110*/  BSYNC.RECONVERGENT B3 ;  /* 0x0000000000037941 */ /* 0x000fea0003800200 */
.L_x_6625:
        /* <DEDUP_REMOVED lines=57> */
[----:B------:R-:W-:-:S03]  /*e4b0*/  IMAD.WIDE.U32 R76, R6, -0x2daee0ad, RZ ;  /* 0xd2511f53064c7825 */ /* 0x000fc600078e00ff */
[----:B------:R-:W-:Y:S01]  /*e4c0*/  MOV R80, R76 ;  /* 0x0000004c00507202 */ /* 0x000fe20000000f00 */
[----:B------:R-:W-:Y:S01]  /*e4d0*/  IMAD.MOV.U32 R76, RZ, RZ, RZ ;  /* 0x000000ffff4c7224 */ /* 0x000fe200078e00ff */
[----:B------:R-:W-:-:S07]  /*e4e0*/  LOP3.LUT R4, R4, UR15, R77, 0x96, !PT ;  /* 0x0000000f04047c12 */ /* 0x000fce000f8e964d */
.L_x_6623:
[----:B------:R-:W-:Y:S05]  /*e4f0*/  BSYNC.RECONVERGENT B2 ;  /* 0x0000000000027941 */ /* 0x000fea0003800200 */
.L_x_6622:
        /* <DEDUP_REMOVED lines=11> */
.L_x_6621:
[----:B------:R-:W-:Y:S05]  /*e5b0*/  BSYNC.RECONVERGENT B1 ;  /* 0x0000000000017941 */ /* 0x000fea0003800200 */
.L_x_6620:
        /* <DEDUP_REMOVED lines=18> */
.L_x_6631:
        /* <DEDUP_REMOVED lines=13> */
.L_x_6633:
[----:B------:R-:W-:Y:S05]  /*e7b0*/  BSYNC.RECONVERGENT B3 ;  /* 0x0000000000037941 */ /* 0x000fea0003800200 */
.L_x_6632:
        /* <DEDUP_REMOVED lines=61> */
.L_x_6630:
[----:B------:R-:W-:Y:S05]  /*eb90*/  BSYNC.RECONVERGENT B2 ;  /* 0x0000000000027941 */ /* 0x000fea0003800200 */
.L_x_6629:
        /* <DEDUP_REMOVED lines=11> */
.L_x_6628:
[----:B------:R-:W-:Y:S05]  /*ec50*/  BSYNC.RECONVERGENT B1 ;  /* 0x0000000000017941 */ /* 0x000fea0003800200 */
.L_x_6627:
[----:B------:R-:W-:Y:S02]  /*ec60*/  F2FP.F16.F32.PACK_AB R76, RZ, R60 ;  /* 0x0000003cff4c723e */ /* 0x000fe400000000ff */
[----:B------:R-:W-:Y:S02]  /*ec70*/  PRMT R49, R49, 0x5410, R51 ;  /* 0x0000541031317816 */ /* 0x000fe40000000033 */
[----:B------:R-:W-:Y:S02]  /*ec80*/  PRMT R50, R50, 0x5410, R75 ;  /* 0x0000541032327816 */ /* 0x000fe4000000004b */
[----:B------:R-:W-:Y:S02]  /*ec90*/  PRMT R48, R81, 0x5410, R48 ;  /* 0x0000541051307816 */ /* 0x000fe40000000030 */
[----:B------:R-:W-:-:S07]  /*eca0*/  PRMT R51, R85, 0x5410, R76 ;  /* 0x0000541055337816 */ /* 0x000fce000000004c */
.L_x_6577:
        /* <DEDUP_REMOVED lines=26> */
.L_x_6635:
[----:B------:R-:W-:Y:S05]  /*ee50*/  BSYNC.RECONVERGENT B1 ;  /* 0x0000000000017941 */ /* 0x000fea0003800200 */
.L_x_6634:
[----:B------:R-:W-:Y:S01]  /*ee60*/  VIADD R79, R79, 0x20 ;  /* 0x000000204f4f7836 */ /* 0x000fe20000000000 */
[----:B------:R-:W-:-:S07]  /*ee70*/  IADD3 R78, PT, PT, R78, 0x20, RZ ;  /* 0x000000204e4e7810 */ /* 0x000fce0007ffe0ff */
.L_x_6519:
[----:B------:R-:W-:Y:S05]  /*ee80*/  BSYNC.RECONVERGENT B0 ;  /* 0x0000000000007941 */ /* 0x000fea0003800200 */
.L_x_6518:
        /* <DEDUP_REMOVED lines=34> */
.L_x_6643:
        /* <DEDUP_REMOVED lines=13> */
.L_x_6645:
[----:B------:R-:W-:Y:S05]  /*f180*/  BSYNC.RECONVERGENT B3 ;  /* 0x0000000000037941 */ /* 0x000fea0003800200 */
.L_x_6644:
        /* <DEDUP_REMOVED lines=61> */
.L_x_6642:
[----:B------:R-:W-:Y:S05]  /*f560*/  BSYNC.RECONVERGENT B2 ;  /* 0x0000000000027941 */ /* 0x000fea0003800200 */
.L_x_6641:
        /* <DEDUP_REMOVED lines=12> */
.L_x_6640:
[----:B------:R-:W-:Y:S05]  /*f630*/  BSYNC.RECONVERGENT B1 ;  /* 0x0000000000017941 */ /* 0x000fea0003800200 */
.L_x_6639:
        /* <DEDUP_REMOVED lines=22> */
.L_x_6650:
        /* <DEDUP_REMOVED lines=13> */
.L_x_6652:
[----:B------:R-:W-:Y:S05]  /*f870*/  BSYNC.RECONVERGENT B3 ;  /* 0x0000000000037941 */ /* 0x000fea0003800200 */
.L_x_6651:
        /* <DEDUP_REMOVED lines=61> */
.L_x_6649:
[----:B------:R-:W-:Y:S05]  /*fc50*/  BSYNC.RECONVERGENT B2 ;  /* 0x0000000000027941 */ /* 0x000fea0003800200 */
.L_x_6648:
        /* <DEDUP_REMOVED lines=12> */
.L_x_6647:
[----:B------:R-:W-:Y:S05]  /*fd20*/  BSYNC.RECONVERGENT B1 ;  /* 0x0000000000017941 */ /* 0x000fea0003800200 */
.L_x_6646:
        /* <DEDUP_REMOVED lines=22> */
.L_x_6657:
        /* <DEDUP_REMOVED lines=13> */
.L_x_6659:
[----:B------:R-:W-:Y:S05]  /*ff60*/  BSYNC.RECONVERGENT B3 ;  /* 0x0000000000037941 */ /* 0x000fea0003800200 */
.L_x_6658:
        /* <DEDUP_REMOVED lines=61> */
.L_x_6656:
[----:B------:R-:W-:Y:S05]  /*10340*/  BSYNC.RECONVERGENT B2 ;  /* 0x0000000000027941 */ /* 0x000fea0003800200 */
.L_x_6655:
        /* <DEDUP_REMOVED lines=12> */
.L_x_6654:
[----:B------:R-:W-:Y:S05]  /*10410*/  BSYNC.RECONVERGENT B1 ;  /* 0x0000000000017941 */ /* 0x000fea0003800200 */
.L_x_6653:
        /* <DEDUP_REMOVED lines=22> */
.L_x_6664:
        /* <DEDUP_REMOVED lines=13> */
.L_x_6666:
[----:B------:R-:W-:Y:S05]  /*10650*/  BSYNC.RECONVERGENT B3 ;  /* 0x0000000000037941 */ /* 0x000fea0003800200 */
.L_x_6665:
        /* <DEDUP_REMOVED lines=61> */
.L_x_6663:
[----:B------:R-:W-:Y:S05]  /*10a30*/  BSYNC.RECONVERGENT B2 ;  /* 0x0000000000027941 */ /* 0x000fea0003800200 */
.L_x_6662:
        /* <DEDUP_REMOVED lines=12> */
.L_x_6661:
[----:B------:R-:W-:Y:S05]  /*10b00*/  BSYNC.RECONVERGENT B1 ;  /* 0x0000000000017941 */ /* 0x000fea0003800200 */
.L_x_6660:
        /* <DEDUP_REMOVED lines=22> */
.L_x_6671:
        /* <DEDUP_REMOVED lines=13> */
.L_x_6673:
[----:B------:R-:W-:Y:S05]  /*10d40*/  BSYNC.RECONVERGENT B3 ;  /* 0x0000000000037941 */ /* 0x000fea0003800200 */
.L_x_6672:
        /* <DEDUP_REMOVED lines=61> */
.L_x_6670:
[----:B------:R-:W-:Y:S05]  /*11120*/  BSYNC.RECONVERGENT B2 ;  /* 0x0000000000027941 */ /* 0x000fea0003800200 */
.L_x_6669:
        /* <DEDUP_REMOVED lines=12> */
.L_x_6668:
[----:B------:R-:W-:Y:S05]  /*111f0*/  BSYNC.RECONVERGENT B1 ;  /* 0x0000000000017941 */ /* 0x000fea0003800200 */
.L_x_6667:
        /* <DEDUP_REMOVED lines=22> */
.L_x_6678:
        /* <DEDUP_REMOVED lines=13> */
.L_x_6680:
[----:B------:R-:W-:Y:S05]  /*11430*/  BSYNC.RECONVERGENT B3 ;  /* 0x0000000000037941 */ /* 0x000fea0003800200 */
.L_x_6679:
        /* <DEDUP_REMOVED lines=61> */
.L_x_6677:
[----:B------:R-:W-:Y:S05]  /*11810*/  BSYNC.RECONVERGENT B2 ;  /* 0x0000000000027941 */ /* 0x000fea0003800200 */
.L_x_6676:
        /* <DEDUP_REMOVED lines=12> */
.L_x_6675:
[----:B------:R-:W-:Y:S05]  /*118e0*/  BSYNC.RECONVERGENT B1 ;  /* 0x0000000000017941 */ /* 0x000fea0003800200 */
.L_x_6674:
        /* <DEDUP_REMOVED lines=22> */
.L_x_6685:
        /* <DEDUP_REMOVED lines=13> */
.L_x_6687:
[----:B------:R-:W-:Y:S05]  /*11b20*/  BSYNC.RECONVERGENT B3 ;  /* 0x0000000000037941 */ /* 0x000fea0003800200 */
.L_x_6686:
        /* <DEDUP_REMOVED lines=61> */
.L_x_6684:
[----:B------:R-:W-:Y:S05]  /*11f00*/  BSYNC.RECONVERGENT B2 ;  /* 0x0000000000027941 */ /* 0x000fea0003800200 */
.L_x_6683:
        /* <DEDUP_REMOVED lines=12> */
.L_x_6682:
[----:B------:R-:W-:Y:S05]  /*11fd0*/  BSYNC.RECONVERGENT B1 ;  /* 0x0000000000017941 */ /* 0x000fea0003800200 */
.L_x_6681:
        /* <DEDUP_REMOVED lines=22> */
.L_x_6692:
        /* <DEDUP_REMOVED lines=13> */
.L_x_6694:
[----:B------:R-:W-:Y:S05]  /*12210*/  BSYNC.RECONVERGENT B3 ;  /* 0x0000000000037941 */ /* 0x000fea0003800200 */
.L_x_6693:
        /* <DEDUP_REMOVED lines=61> */
.L_x_6691:
[----:B------:R-:W-:Y:S05]  /*125f0*/  BSYNC.RECONVERGENT B2 ;  /* 0x0000000000027941 */ /* 0x000fea0003800200 */
.L_x_6690:
        /* <DEDUP_REMOVED lines=12> */
.L_x_6689:
[----:B------:R-:W-:Y:S05]  /*126c0*/  BSYNC.RECONVERGENT B1 ;  /* 0x0000000000017941 */ /* 0x000fea0003800200 */
.L_x_6688:
[----:B------:R-:W-:Y:S02]  /*126d0*/  F2FP.F16.F32.PACK_AB R76, RZ, R68 ;  /* 0x00000044ff4c723e */ /* 0x000fe400000000ff */
[----:B------:R-:W-:Y:S02]  /*126e0*/  PRMT R48, R48, 0x5410, R51 ;  /* 0x0000541030307816 */ /* 0x000fe40000000033 */
[----:B------:R-:W-:Y:S02]  /*126f0*/  PRMT R50, R50, 0x5410, R82 ;  /* 0x0000541032327816 */ /* 0x000fe40000000052 */
[----:B------:R-:W-:Y:S02]  /*12700*/  PRMT R49, R49, 0x5410, R75 ;  /* 0x0000541031317816 */ /* 0x000fe4000000004b */
[----:B------:R-:W-:Y:S01]  /*12710*/  PRMT R51, R83, 0x5410, R76 ;  /* 0x0000541053337816 */ /* 0x000fe2000000004c */
[----:B------:R-:W-:Y:S06]  /*12720*/  BRA `(.L_x_6695) ;  /* 0x0000003400607947 */ /* 0x000fec0003800000 */
.L_x_6638:
        /* <DEDUP_REMOVED lines=21> */
.L_x_6700:
        /* <DEDUP_REMOVED lines=13> */
.L_x_6702:
[----:B------:R-:W-:Y:S05]  /*12950*/  BSYNC.RECONVERGENT B3 ;  /* 0x0000000000037941 */ /* 0x000fea0003800200 */
.L_x_6701:
        /* <DEDUP_REMOVED lines=61> */
.L_x_6699:
[----:B------:R-:W-:Y:S05]  /*12d30*/  BSYNC.RECONVERGENT B2 ;  /* 0x0000000000027941 */ /* 0x000fea0003800200 */
.L_x_6698:
        /* <DEDUP_REMOVED lines=11> */
.L_x_6697:
[----:B------:R-:W-:Y:S05]  /*12df0*/  BSYNC.RECONVERGENT B1 ;  /* 0x0000000000017941 */ /* 0x000fea0003800200 */
.L_x_6696:
        /* <DEDUP_REMOVED lines=18> */
.L_x_6707:
        /* <DEDUP_REMOVED lines=13> */
.L_x_6709:
[----:B------:R-:W-:Y:S05]  /*12ff0*/  BSYNC.RECONVERGENT B3 ;  /* 0x0000000000037941 */ /* 0x000fea0003800200 */
.L_x_6708:
        /* <DEDUP_REMOVED lines=61> */
.L_x_6706:
[----:B------:R-:W-:Y:S05]  /*133d0*/  BSYNC.RECONVERGENT B2 ;  /* 0x0000000000027941 */ /* 0x000fea0003800200 */
.L_x_6705:
        /* <DEDUP_REMOVED lines=11> */
.L_x_6704:
[----:B------:R-:W-:Y:S05]  /*13490*/  BSYNC.RECONVERGENT B1 ;  /* 0x0000000000017941 */ /* 0x000fea0003800200 */
.L_x_6703:
        /* <DEDUP_REMOVED lines=18> */
.L_x_6714:
        /* <DEDUP_REMOVED lines=13> */
.L_x_6716:
[----:B------:R-:W-:Y:S05]  /*13690*/  BSYNC.RECONVERGENT B3 ;  /* 0x0000000000037941 */ /* 0x000fea0003800200 */
.L_x_6715:
        /* <DEDUP_REMOVED lines=61> */
.L_x_6713:
[----:B------:R-:W-:Y:S05]  /*13a70*/  BSYNC.RECONVERGENT B2 ;  /* 0x0000000000027941 */ /* 0x000fea0003800200 */
.L_x_6712:
        /* <DEDUP_REMOVED lines=11> */
.L_x_6711:
[----:B------:R-:W-:Y:S05]  /*13b30*/  BSYNC.RECONVERGENT B1 ;  /* 0x0000000000017941 */ /* 0x000fea0003800200 */
.L_x_6710:
        /* <DEDUP_REMOVED lines=18> */
.L_x_6721:
        /* <DEDUP_REMOVED lines=13> */
.L_x_6723:
[----:B------:R-:W-:Y:S05]  /*13d30*/  BSYNC.RECONVERGENT B3 ;  /* 0x0000000000037941 */ /* 0x000fea0003800200 */
.L_x_6722:
        /* <DEDUP_REMOVED lines=61> */
.L_x_6720:
[----:B------:R-:W-:Y:S05]  /*14110*/  BSYNC.RECONVERGENT B2 ;  /* 0x0000000000027941 */ /* 0x000fea0003800200 */
.L_x_6719:
        /* <DEDUP_REMOVED lines=11> */
.L_x_6718:
[----:B------:R-:W-:Y:S05]  /*141d0*/  BSYNC.RECONVERGENT B1 ;  /* 0x0000000000017941 */ /* 0x000fea0003800200 */
.L_x_6717:
        /* <DEDUP_REMOVED lines=18> */
.L_x_6728:
        /* <DEDUP_REMOVED lines=13> */
.L_x_6730:
[----:B------:R-:W-:Y:S05]  /*143d0*/  BSYNC.RECONVERGENT B3 ;  /* 0x0000000000037941 */ /* 0x000fea0003800200 */
.L_x_6729:
        /* <DEDUP_REMOVED lines=61> */
.L_x_6727:
[----:B------:R-:W-:Y:S05]  /*147b0*/  BSYNC.RECONVERGENT B2 ;  /* 0x0000000000027941 */ /* 0x000fea0003800200 */
.L_x_6726:
        /* <DEDUP_REMOVED lines=11> */
.L_x_6725:
[----:B------:R-:W-:Y:S05]  /*14870*/  BSYNC.RECONVERGENT B1 ;  /* 0x0000000000017941 */ /* 0x000fea0003800200 */
.L_x_6724:
        /* <DEDUP_REMOVED lines=18> */
.L_x_6735:
        /* <DEDUP_REMOVED lines=13> */
.L_x_6737:
[----:B------:R-:W-:Y:S05]  /*14a70*/  BSYNC.RECONVERGENT B3 ;  /* 0x0000000000037941 */ /* 0x000fea0003800200 */
.L_x_6736:
        /* <DEDUP_REMOVED lines=61> */
.L_x_6734:
[----:B------:R-:W-:Y:S05]  /*14e50*/  BSYNC.RECONVERGENT B2 ;  /* 0x0000000000027941 */ /* 0x000fea0003800200 */
.L_x_6733:
        /* <DEDUP_REMOVED lines=11> */
.L_x_6732:
[----:B------:R-:W-:Y:S05]  /*14f10*/  BSYNC.RECONVERGENT B1 ;  /* 0x0000000000017941 */ /* 0x000fea0003800200 */
.L_x_6731:
        /* <DEDUP_REMOVED lines=18> */
.L_x_6742:
        /* <DEDUP_REMOVED lines=13> */
.L_x_6744:
[----:B------:R-:W-:Y:S05]  /*15110*/  BSYNC.RECONVERGENT B3 ;  /* 0x0000000000037941 */ /* 0x000fea0003800200 */
.L_x_6743:
        /* <DEDUP_REMOVED lines=61> */
.L_x_6741:
[----:B------:R-:W-:Y:S05]  /*154f0*/  BSYNC.RECONVERGENT B2 ;  /* 0x0000000000027941 */ /* 0x000fea0003800200 */
.L_x_6740:
        /* <DEDUP_REMOVED lines=11> */
.L_x_6739:
[----:B------:R-:W-:Y:S05]  /*155b0*/  BSYNC.RECONVERGENT B1 ;  /* 0x0000000000017941 */ /* 0x000fea0003800200 */
.L_x_6738:
        /* <DEDUP_REMOVED lines=18> */
.L_x_6749:
        /* <DEDUP_REMOVED lines=13> */
.L_x_6751:
[----:B------:R-:W-:Y:S05]  /*157b0*/  BSYNC.RECONVERGENT B3 ;  /* 0x0000000000037941 */ /* 0x000fea0003800200 */
.L_x_6750:
        /* <DEDUP_REMOVED lines=61> */
.L_x_6748:
[----:B------:R-:W-:Y:S05]  /*15b90*/  BSYNC.RECONVERGENT B2 ;  /* 0x0000000000027941 */ /* 0x000fea0003800200 */
.L_x_6747:
        /* <DEDUP_REMOVED lines=11> */
.L_x_6746:
[----:B------:R-:W-:Y:S05]  /*15c50*/  BSYNC.RECONVERGENT B1 ;  /* 0x0000000000017941 */ /* 0x000fea0003800200 */
.L_x_6745:
[----:B------:R-:W-:Y:S02]  /*15c60*/  F2FP.F16.F32.PACK_AB R76, RZ, R68 ;  /* 0x00000044ff4c723e */ /* 0x000fe400000000ff */
[----:B------:R-:W-:Y:S02]  /*15c70*/  PRMT R49, R49, 0x5410, R51 ;  /* 0x0000541031317816 */ /* 0x000fe40000000033 */
[----:B------:R-:W-:Y:S02]  /*15c80*/  PRMT R50, R50, 0x5410, R75 ;  /* 0x0000541032327816 */ /* 0x000fe4000000004b */
[----:B------:R-:W-:Y:S02]  /*15c90*/  PRMT R48, R81, 0x5410, R48 ;  /* 0x0000541051307816 */ /* 0x000fe40000000030 */
[----:B------:R-:W-:-:S07]  /*15ca0*/  PRMT R51, R85, 0x5410, R76 ;  /* 0x0000541055337816 */ /* 0x000fce000000004c */
.L_x_6695:
        /* <DEDUP_REMOVED lines=26> */
.L_x_6753:
[----:B------:R-:W-:Y:S05]  /*15e50*/  BSYNC.RECONVERGENT B1 ;  /* 0x0000000000017941 */ /* 0x000fea0003800200 */
.L_x_6752:
[----:B------:R-:W-:Y:S01]  /*15e60*/  VIADD R79, R79, 0x20 ;  /* 0x000000204f4f7836 */ /* 0x000fe20000000000 */
[----:B------:R-:W-:-:S07]  /*15e70*/  IADD3 R78, PT, PT, R78, 0x20, RZ ;  /* 0x000000204e4e7810 */ /* 0x000fce0007ffe0ff */
.L_x_6637:
[----:B------:R-:W-:Y:S05]  /*15e80*/  BSYNC.RECONVERGENT B0 ;  /* 0x0000000000007941 */ /* 0x000fea0003800200 */
.L_x_6636:
        /* <DEDUP_REMOVED lines=34> */
.L_x_6761:
        /* <DEDUP_REMOVED lines=13> */
.L_x_6763:
[----:B------:R-:W-:Y:S05]  /*16180*/  BSYNC.RECONVERGENT B3 ;  /* 0x0000000000037941 */ /* 0x000fea0003800200 */
.L_x_6762:
        /* <DEDUP_REMOVED lines=59> */
[----:B------:R-:W-:Y:S02]  /*16540*/  LOP3.LUT R4, R4, UR16, R49, 0x96, !PT ;  /* 0x0000001004047c12 */ /* 0x000fe4000f8e9631 */
[----:B------:R-:W-:-:S07]  /*16550*/  MOV R49, R48 ;  /* 0x0000003000317202 */ /* 0x000fce0000000f00 */
.L_x_6760:
[----:B------:R-:W-:Y:S05]  /*16560*/  BSYNC.RECONVERGENT B2 ;  /* 0x0000000000027941 */ /* 0x000fea0003800200 */
.L_x_6759:
        /* <DEDUP_REMOVED lines=12> */
.L_x_6758:
[----:B------:R-:W-:Y:S05]  /*16630*/  BSYNC.RECONVERGENT B1 ;  /* 0x0000000000017941 */ /* 0x000fea0003800200 */
.L_x_6757:
        /* <DEDUP_REMOVED lines=22> */
.L_x_6768:
        /* <DEDUP_REMOVED lines=13> */
.L_x_6770:
[----:B------:R-:W-:Y:S05]  /*16870*/  BSYNC.RECONVERGENT B3 ;  /* 0x0000000000037941 */ /* 0x000fea0003800200 */
.L_x_6769:
        /* <DEDUP_REMOVED lines=61> */
.L_x_6767:
[----:B------:R-:W-:Y:S05]  /*16c50*/  BSYNC.RECONVERGENT B2 ;  /* 0x0000000000027941 */ /* 0x000fea0003800200 */
.L_x_6766:
        /* <DEDUP_REMOVED lines=12> */
.L_x_6765:
[----:B------:R-:W-:Y:S05]  /*16d20*/  BSYNC.RECONVERGENT B1 ;  /* 0x0000000000017941 */ /* 0x000fea0003800200 */
.L_x_6764:
        /* <DEDUP_REMOVED lines=22> */
.L_x_6775:
        /* <DEDUP_REMOVED lines=13> */
.L_x_6777:
[----:B------:R-:W-:Y:S05]  /*16f60*/  BSYNC.RECONVERGENT B3 ;  /* 0x0000000000037941 */ /* 0x000fea0003800200 */
.L_x_6776:
        /* <DEDUP_REMOVED lines=61> */
.L_x_6774:
[----:B------:R-:W-:Y:S05]  /*17340*/  BSYNC.RECONVERGENT B2 ;  /* 0x0000000000027941 */ /* 0x000fea0003800200 */
.L_x_6773:
        /* <DEDUP_REMOVED lines=12> */
.L_x_6772:
[----:B------:R-:W-:Y:S05]  /*17410*/  BSYNC.RECONVERGENT B1 ;  /* 0x0000000000017941 */ /* 0x000fea0003800200 */
.L_x_6771:
        /* <DEDUP_REMOVED lines=22> */
.L_x_6782:
        /* <DEDUP_REMOVED lines=13> */
.L_x_6784:
[----:B------:R-:W-:Y:S05]  /*17650*/  BSYNC.RECONVERGENT B3 ;  /* 0x0000000000037941 */ /* 0x000fea0003800200 */
.L_x_6783:
        /* <DEDUP_REMOVED lines=61> */
.L_x_6781:
[----:B------:R-:W-:Y:S05]  /*17a30*/  BSYNC.RECONVERGENT B2 ;  /* 0x0000000000027941 */ /* 0x000fea0003800200 */
.L_x_6780:
        /* <DEDUP_REMOVED lines=12> */
.L_x_6779:
[----:B------:R-:W-:Y:S05]  /*17b00*/  BSYNC.RECONVERGENT B1 ;  /* 0x0000000000017941 */ /* 0x000fea0003800200 */
.L_x_6778:
        /* <DEDUP_REMOVED lines=22> */
.L_x_6789:
        /* <DEDUP_REMOVED lines=13> */
.L_x_6791:
[----:B------:R-:W-:Y:S05]  /*17d40*/  BSYNC.RECONVERGENT B3 ;  /* 0x0000000000037941 */ /* 0x000fea0003800200 */
.L_x_6790:
        /* <DEDUP_REMOVED lines=60> */
[----:B------:R-:W-:-:S07]  /*18110*/  LOP3.LUT R4, R4, UR16, R75, 0x96, !PT ;  /* 0x0000001004047c12 */ /* 0x000fce000f8e964b */
.L_x_6788:
[----:B------:R-:W-:Y:S05]  /*18120*/  BSYNC.RECONVERGENT B2 ;  /* 0x0000000000027941 */ /* 0x000fea0003800200 */
.L_x_6787:
[----:B------:R-:W-:Y:S01]  /*18130*/  I2FP.F32.U32 R6, R18 ;  /* 0x0000001200067245 */ /* 0x000fe20000201000 */
[----:B------:R-:W-:Y:S02]  /*18140*/  HADD2.F32 R18, -RZ, R30.H0_H0 ;  /* 0x2000001eff127230 */ /* 0x000fe40000004100 */
[----:B------:R-:W-:Y:S02]  /*18150*/  IMAD.MOV.U32 R75, RZ, RZ, 0x2f800000 ;  /* 0x2f800000ff4b7424 */ /* 0x000fe400078e00ff */
[----:B------:R-:W-:Y:S02]  /*18160*/  HADD2.F32 R77, -RZ, R26.H0_H0 ;  /* 0x2000001aff4d7230 */ /* 0x000fe40000004100 */
[----:B------:R-:W-:Y:S01]  /*18170*/  FMUL.FTZ R18, R18, UR9 ;  /* 0x0000000912127c20 */ /* 0x000fe20008410000 */
[----:B------:R-:W-:Y:S01]  /*18180*/  FFMA.FTZ R6, R6, R75, 1.1641532182693481445e-10 ;  /* 0x2f00000006067423 */ /* 0x000fe2000001004b */
[----:B------:R-:W-:Y:S02]  /*18190*/  HADD2.F32 R75, -RZ, R34.H0_H0 ;  /* 0x20000022ff4b7230 */ /* 0x000fe40000004100 */
[----:B------:R-:W-:-:S02]  /*181a0*/  FMUL.FTZ R18, R18, UR8 ;  /* 0x0000000812127c20 */ /* 0x000fc40008410000 */
[----:B------:R-:W-:-:S04]  /*181b0*/  FSETP.GTU.FTZ.AND P2, PT, R6, UR12, PT ;  /* 0x0000000c06007c0b */ /* 0x000fc8000bf5c000 */
[----:B------:R-:W-:Y:S02]  /*181c0*/  FSEL R86, R18, RZ, !P2 ;  /* 0x000000ff12567208 */ /* 0x000fe40005000000 */
[----:B------:R-:W-:-:S03]  /*181d0*/  SEL R18, RZ, 0x1, P2 ;  /* 0x00000001ff127807 */ /* 0x000fc60001000000 */
[----:B------:R-:W-:-:S07]  /*181e0*/  FFMA.FTZ R86, R86, R75, R77 ;  /* 0x0000004b56567223 */ /* 0x000fce000001004d */
.L_x_6786:
[----:B------:R-:W-:Y:S05]  /*181f0*/  BSYNC.RECONVERGENT B1 ;  /* 0x0000000000017941 */ /* 0x000fea0003800200 */
.L_x_6785:
        /* <DEDUP_REMOVED lines=22> */
.L_x_6796:
        /* <DEDUP_REMOVED lines=13> */
.L_x_6798:
[----:B------:R-:W-:Y:S05]  /*18430*/  BSYNC.RECONVERGENT B3 ;  /* 0x0000000000037941 */ /* 0x000fea0003800200 */
.L_x_6797:
        /* <DEDUP_REMOVED lines=61> */
.L_x_6795:
[----:B------:R-:W-:Y:S05]  /*18810*/  BSYNC.RECONVERGENT B2 ;  /* 0x0000000000027941 */ /* 0x000fea0003800200 */
.L_x_6794:
        /* <DEDUP_REMOVED lines=12> */
.L_x_6793:
[----:B------:R-:W-:Y:S05]  /*188e0*/  BSYNC.RECONVERGENT B1 ;  /* 0x0000000000017941 */ /* 0x000fea0003800200 */
.L_x_6792:
        /* <DEDUP_REMOVED lines=16> */
[--C-:B------:R-:W-:Y:S01]  /*189f0*/  @!P2 IMAD.MOV.U32 R83, RZ, RZ, R6.reuse ;  /* 0x000000ffff53a224 */ /* 0x100fe200078e0006 */
[----:B------:R-:W-:Y:S01]  /*18a00*/  @!P2 MOV R22, R4 ;  /* 0x000000040016a202 */ /* 0x000fe20000000f00 */
[----:B------:R-:W-:Y:S01]  /*18a10*/  @P2 VIADD R80, R75, 0x1 ;  /* 0x000000014b502836 */ /* 0x000fe20000000000 */
[----:B------:R-:W-:Y:S01]  /*18a20*/  @P2 MOV R22, R5 ;  /* 0x0000000500162202 */ /* 0x000fe20000000f00 */
[----:B------:R-:W-:Y:S01]  /*18a30*/  @P2 IMAD.MOV.U32 R83, RZ, RZ, R6 ;  /* 0x000000ffff532224 */ /* 0x000fe200078e0006 */
[----:B------:R-:W-:Y:S06]  /*18a40*/  BRA `(.L_x_6802) ;  /* 0x00000004002c7947 */ /* 0x000fec0003800000 */
.L_x_6803:
        /* <DEDUP_REMOVED lines=13> */
.L_x_6805:
[----:B------:R-:W-:Y:S05]  /*18b20*/  BSYNC.RECONVERGENT B3 ;  /* 0x0000000000037941 */ /* 0x000fea0003800200 */
.L_x_6804:
        /* <DEDUP_REMOVED lines=61> */
.L_x_6802:
[----:B------:R-:W-:Y:S05]  /*18f00*/  BSYNC.RECONVERGENT B2 ;  /* 0x0000000000027941 */ /* 0x000fea0003800200 */
.L_x_6801:
        /* <DEDUP_REMOVED lines=12> */
.L_x_6800:
[----:B------:R-:W-:Y:S05]  /*18fd0*/  BSYNC.RECONVERGENT B1 ;  /* 0x0000000000017941 */ /* 0x000fea0003800200 */
.L_x_6799:
        /* <DEDUP_REMOVED lines=22> */
.L_x_6810:
        /* <DEDUP_REMOVED lines=13> */
.L_x_6812:
[----:B------:R-:W-:Y:S05]  /*19210*/  BSYNC.RECONVERGENT B3 ;  /* 0x0000000000037941 */ /* 0x000fea0003800200 */
.L_x_6811:
        /* <DEDUP_REMOVED lines=59> */
[----:B------:R-:W-:Y:S01]  /*195d0*/  LOP3.LUT R4, R4, UR15, R75, 0x96, !PT ;  /* 0x0000000f04047c12 */ /* 0x000fe2000f8e964b */
[----:B------:R-:W-:-:S07]  /*195e0*/  IMAD.MOV.U32 R75, RZ, RZ, R74 ;  /* 0x000000ffff4b7224 */ /* 0x000fce00078e004a */
.L_x_6809:
[----:B------:R-:W-:Y:S05]  /*195f0*/  BSYNC.RECONVERGENT B2 ;  /* 0x0000000000027941 */ /* 0x000fea0003800200 */
.L_x_6808:
        /* <DEDUP_REMOVED lines=12> */
.L_x_6807:
[----:B------:R-:W-:Y:S05]  /*196c0*/  BSYNC.RECONVERGENT B1 ;  /* 0x0000000000017941 */ /* 0x000fea0003800200 */
.L_x_6806:
[----:B------:R-:W-:Y:S02]  /*196d0*/  F2FP.F16.F32.PACK_AB R80, RZ, R74 ;  /* 0x0000004aff50723e */ /* 0x000fe400000000ff */
[----:B------:R-:W-:Y:S02]  /*196e0*/  PRMT R48, R48, 0x5410, R51 ;  /* 0x0000541030307816 */ /* 0x000fe40000000033 */
[----:B------:R-:W-:Y:S02]  /*196f0*/  PRMT R50, R50, 0x5410, R77 ;  /* 0x0000541032327816 */ /* 0x000fe4000000004d */
[----:B------:R-:W-:Y:S02]  /*19700*/  PRMT R49, R76, 0x5410, R49 ;  /* 0x000054104c317816 */ /* 0x000fe40000000031 */
[----:B------:R-:W-:Y:S01]  /*19710*/  PRMT R51, R82, 0x5410, R80 ;  /* 0x0000541052337816 */ /* 0x000fe20000000050 */
[----:B------:R-:W-:Y:S06]  /*19720*/  BRA `(.L_x_6813) ;  /* 0x0000003400607947 */ /* 0x000fec0003800000 */
.L_x_6756:
[----:B------:R-:W-:Y:S01]  /*19730*/  BSSY.RECONVERGENT B1, `(.L_x_6814) ;  /* 0x000006b000017945 */ /* 0x000fe20003800200 */
[----:B------:R-:W-:Y:S01]  /*19740*/  IMAD.MOV.U32 R69, RZ, RZ, RZ ;  /* 0x000000ffff457224 */ /* 0x000fe200078e00ff */
[----:B0-----:R-:W-:Y:S01]  /*19750*/  MOV R50, R75 ;  /* 0x0000004b00327202 */ /* 0x001fe20000000f00 */
[----:B------:R-:W-:Y:S01]  /*19760*/  IMAD.MOV.U32 R48, RZ, RZ, R6 ;  /* 0x000000ffff307224 */ /* 0x000fe200078e0006 */
        /* <DEDUP_REMOVED lines=17> */
.L_x_6818:
        /* <DEDUP_REMOVED lines=13> */
.L_x_6820:
[----:B------:R-:W-:Y:S05]  /*19950*/  BSYNC.RECONVERGENT B3 ;  /* 0x0000000000037941 */ /* 0x000fea0003800200 */
.L_x_6819:
        /* <DEDUP_REMOVED lines=56> */
[----:B------:R-:W-:-:S03]  /*19ce0*/  MOV R8, R48 ;  /* 0x0000003000087202 */ /* 0x000fc60000000f00 */
[----:B------:R-:W-:Y:S01]  /*19cf0*/  HFMA2 R48, -RZ, RZ, 0, 0 ;  /* 0x00000000ff307431 */ /* 0x000fe200000001ff */
[----:B------:R-:W-:Y:S02]  /*19d00*/  LOP3.LUT R5, R70, UR15, R49, 0x96, !PT ;  /* 0x0000000f46057c12 */ /* 0x000fe4000f8e9631 */
[----:B------:R-:W-:-:S07]  /*19d10*/  LOP3.LUT R4, R4, UR16, R51, 0x96, !PT ;  /* 0x0000001004047c12 */ /* 0x000fce000f8e9633 */
.L_x_6817:
[----:B------:R-:W-:Y:S05]  /*19d20*/  BSYNC.RECONVERGENT B2 ;  /* 0x0000000000027941 */ /* 0x000fea0003800200 */
.L_x_6816:
        /* <DEDUP_REMOVED lines=10> */
[----:B------:R-:W-:-:S07]  /*19dd0*/  FMUL.FTZ R69, R6, R69 ;  /* 0x0000004506457220 */ /* 0x000fce0000410000 */
.L_x_6815:
[----:B------:R-:W-:Y:S05]  /*19de0*/  BSYNC.RECONVERGENT B1 ;  /* 0x0000000000017941 */ /* 0x000fea0003800200 */
.L_x_6814:
        /* <DEDUP_REMOVED lines=18> */
.L_x_6825:
        /* <DEDUP_REMOVED lines=13> */
.L_x_6827:
[----:B------:R-:W-:Y:S05]  /*19fe0*/  BSYNC.RECONVERGENT B3 ;  /* 0x0000000000037941 */ /* 0x000fea0003800200 */
.L_x_6826:
[----:B------:R-:W-:Y:S01]  /*19ff0*/  IMAD.WIDE.U32 R72, R0, -0x326172a9, RZ ;  /* 0xcd9e8d5700487825 */ /* 0x000fe200078e00ff */
[----:B------:R-:W-:Y:S01]  /*1a000*/  LOP3.LUT R48, R7, UR5, R5, 0x96, !PT ;  /* 0x0000000507307c12 */ /* 0x000fe2000f8e9605 */
[----:B------:R-:W-:Y:S02]  /*1a010*/  UIADD3 UR15, UPT, UPT, UR4, -0x61c88647, URZ ;  /* 0x9e3779b9040f7890 */ /* 0x000fe4000fffe0ff */
[----:B------:R-:W-:Y:S01]  /*1a020*/  HFMA2 R6, -RZ, RZ, 0, 0 ;  /* 0x00000000ff067431 */ /* 0x000fe200000001ff */
[----:B------:R-:W-:Y:S01]  /*1a030*/  UIADD3 UR16, UPT, UPT, UR5, -0x4498517b, URZ ;  /* 0xbb67ae8505107890 */ /* 0x000fe2000fffe0ff */
[----:B------:R-:W-:Y:S01]  /*1a040*/  LOP3.LUT R70, R3, UR4, R73, 0x96, !PT ;  /* 0x0000000403467c12 */ /* 0x000fe2000f8e9649 */
[----:B------:R-:W-:Y:S01]  /*1a050*/  IMAD.WIDE.U32 R48, R48, -0x326172a9, RZ ;  /* 0xcd9e8d5730307825 */ /* 0x000fe200078e00ff */
[----:B------:R-:W-:-:S03]  /*1a060*/  MOV R12, R50 ;  /* 0x00000032000c7202 */ /* 0x000fc60000000f00 */
        /* <DEDUP_REMOVED lines=52> */
[----:B------:R-:W-:-:S07]  /*1a3b0*/  IMAD.MOV.U32 R50, RZ, RZ, R48 ;  /* 0x000000ffff327224 */ /* 0x000fce00078e0030 */
.L_x_6824:
[----:B------:R-:W-:Y:S05]  /*1a3c0*/  BSYNC.RECONVERGENT B2 ;  /* 0x0000000000027941 */ /* 0x000fea0003800200 */
.L_x_6823:
        /* <DEDUP_REMOVED lines=10> */
[----:B------:R-:W-:-:S07]  /*1a470*/  FMUL.FTZ R70, R49, R70 ;  /* 0x0000004631467220 */ /* 0x000fce0000410000 */
.L_x_6822:
[----:B------:R-:W-:Y:S05]  /*1a480*/  BSYNC.RECONVERGENT B1 ;  /* 0x0000000000017941 */ /* 0x000fea0003800200 */
.L_x_6821:
        /* <DEDUP_REMOVED lines=18> */
.L_x_6832:
        /* <DEDUP_REMOVED lines=13> */
.L_x_6834:
[----:B------:R-:W-:Y:S05]  /*1a680*/  BSYNC.RECONVERGENT B3 ;  /* 0x0000000000037941 */ /* 0x000fea0003800200 */
.L_x_6833:
        /* <DEDUP_REMOVED lines=61> */
.L_x_6831:
[----:B------:R-:W-:Y:S05]  /*1aa60*/  BSYNC.RECONVERGENT B2 ;  /* 0x0000000000027941 */ /* 0x000fea0003800200 */
.L_x_6830:
        /* <DEDUP_REMOVED lines=11> */
.L_x_6829:
[----:B------:R-:W-:Y:S05]  /*1ab20*/  BSYNC.RECONVERGENT B1 ;  /* 0x0000000000017941 */ /* 0x000fea0003800200 */
.L_x_6828:
        /* <DEDUP_REMOVED lines=18> */
.L_x_6839:
        /* <DEDUP_REMOVED lines=13> */
.L_x_6841:
[----:B------:R-:W-:Y:S05]  /*1ad20*/  BSYNC.RECONVERGENT B3 ;  /* 0x0000000000037941 */ /* 0x000fea0003800200 */
.L_x_6840:
        /* <DEDUP_REMOVED lines=61> */
.L_x_6838:
[----:B------:R-:W-:Y:S05]  /*1b100*/  BSYNC.RECONVERGENT B2 ;  /* 0x0000000000027941 */ /* 0x000fea0003800200 */
.L_x_6837:
        /* <DEDUP_REMOVED lines=11> */
.L_x_6836:
[----:B------:R-:W-:Y:S05]  /*1b1c0*/  BSYNC.RECONVERGENT B1 ;  /* 0x0000000000017941 */ /* 0x000fea0003800200 */
.L_x_6835:
        /* <DEDUP_REMOVED lines=18> */
.L_x_6846:
        /* <DEDUP_REMOVED lines=13> */
.L_x_6848:
[----:B------:R-:W-:Y:S05]  /*1b3c0*/  BSYNC.RECONVERGENT B3 ;  /* 0x0000000000037941 */ /* 0x000fea0003800200 */
.L_x_6847:
        /* <DEDUP_REMOVED lines=61> */
.L_x_6845:
[----:B------:R-:W-:Y:S05]  /*1b7a0*/  BSYNC.RECONVERGENT B2 ;  /* 0x0000000000027941 */ /* 0x000fea0003800200 */
.L_x_6844:
        /* <DEDUP_REMOVED lines=10> */
[----:B------:R-:W-:-:S07]  /*1b850*/  FMUL.FTZ R86, R75, R86 ;  /* 0x000000564b567220 */ /* 0x000fce0000410000 */
.L_x_6843:
[----:B------:R-:W-:Y:S05]  /*1b860*/  BSYNC.RECONVERGENT B1 ;  /* 0x0000000000017941 */ /* 0x000fea0003800200 */
.L_x_6842:
        /* <DEDUP_REMOVED lines=18> */
.L_x_6853:
        /* <DEDUP_REMOVED lines=13> */
.L_x_6855:
[----:B------:R-:W-:Y:S05]  /*1ba60*/  BSYNC.RECONVERGENT B3 ;  /* 0x0000000000037941 */ /* 0x000fea0003800200 */
.L_x_6854:
        /* <DEDUP_REMOVED lines=61> */
.L_x_6852:
[----:B------:R-:W-:Y:S05]  /*1be40*/  BSYNC.RECONVERGENT B2 ;  /* 0x0000000000027941 */ /* 0x000fea0003800200 */
.L_x_6851:
        /* <DEDUP_REMOVED lines=11> */
.L_x_6850:
[----:B------:R-:W-:Y:S05]  /*1bf00*/  BSYNC.RECONVERGENT B1 ;  /* 0x0000000000017941 */ /* 0x000fea0003800200 */
.L_x_6849:
        /* <DEDUP_REMOVED lines=18> */
.L_x_6860:
        /* <DEDUP_REMOVED lines=13> */
.L_x_6862:
[----:B------:R-:W-:Y:S05]  /*1c100*/  BSYNC.RECONVERGENT B3 ;  /* 0x0000000000037941 */ /* 0x000fea0003800200 */
.L_x_6861:
        /* <DEDUP_REMOVED lines=61> */
.L_x_6859:
[----:B------:R-:W-:Y:S05]  /*1c4e0*/  BSYNC.RECONVERGENT B2 ;  /* 0x0000000000027941 */ /* 0x000fea0003800200 */
.L_x_6858:
        /* <DEDUP_REMOVED lines=11> */
.L_x_6857:
[----:B------:R-:W-:Y:S05]  /*1c5a0*/  BSYNC.RECONVERGENT B1 ;  /* 0x0000000000017941 */ /* 0x000fea0003800200 */
.L_x_6856:
        /* <DEDUP_REMOVED lines=18> */
.L_x_6867:
        /* <DEDUP_REMOVED lines=13> */
.L_x_6869:
[----:B------:R-:W-:Y:S05]  /*1c7a0*/  BSYNC.RECONVERGENT B3 ;  /* 0x0000000000037941 */ /* 0x000fea0003800200 */
.L_x_6868:
        /* <DEDUP_REMOVED lines=58> */
[----:B------:R-:W-:Y:S02]  /*1cb50*/  HFMA2 R6, -RZ, RZ, 0, 0 ;  /* 0x00000000ff067431 */ /* 0x000fe400000001ff */
[----:B------:R-:W-:Y:S01]  /*1cb60*/  IMAD.MOV.U32 R50, RZ, RZ, R74 ;  /* 0x000000ffff327224 */ /* 0x000fe200078e004a */
[----:B------:R-:W-:-:S07]  /*1cb70*/  LOP3.LUT R4, R4, UR15, R75, 0x96, !PT ;  /* 0x0000000f04047c12 */ /* 0x000fce000f8e964b */
.L_x_6866:
[----:B------:R-:W-:Y:S05]  /*1cb80*/  BSYNC.RECONVERGENT B2 ;  /* 0x0000000000027941 */ /* 0x000fea0003800200 */
.L_x_6865:
        /* <DEDUP_REMOVED lines=11> */
.L_x_6864:
[----:B------:R-:W-:Y:S05]  /*1cc40*/  BSYNC.RECONVERGENT B1 ;  /* 0x0000000000017941 */ /* 0x000fea0003800200 */
.L_x_6863:
[----:B------:R-:W-:Y:S02]  /*1cc50*/  F2FP.F16.F32.PACK_AB R80, RZ, R74 ;  /* 0x0000004aff50723e */ /* 0x000fe400000000ff */
[----:B------:R-:W-:Y:S02]  /*1cc60*/  MOV R75, R50 ;  /* 0x00000032004b7202 */ /* 0x000fe40000000f00 */
[----:B------:R-:W-:Y:S02]  /*1cc70*/  PRMT R49, R51, 0x5410, R49 ;  /* 0x0000541033317816 */ /* 0x000fe40000000031 */
[----:B------:R-:W-:Y:S02]  /*1cc80*/  PRMT R50, R76, 0x5410, R77 ;  /* 0x000054104c327816 */ /* 0x000fe4000000004d */
[----:B------:R-:W-:Y:S02]  /*1cc90*/  PRMT R48, R85, 0x5410, R48 ;  /* 0x0000541055307816 */ /* 0x000fe40000000030 */
[----:B------:R-:W-:-:S07]  /*1cca0*/  PRMT R51, R82, 0x5410, R80 ;  /* 0x0000541052337816 */ /* 0x000fce0000000050 */
.L_x_6813:
[----:B------:R-:W0:Y:S02]  /*1ccb0*/  LDC.64 R76, c[0x0][0x3a8] ;  /* 0x0000ea00ff4c7b82 */ /* 0x000e240000000a00 */
[----:B0-----:R-:W-:-:S05]  /*1ccc0*/  IMAD.WIDE.U32 R76, R79, 0x10, R76 ;  /* 0x000000104f4c7825 */ /* 0x001fca00078e004c */
[----:B------:R2:W-:Y:S01]  /*1ccd0*/  STG.E.128 desc[UR6][R76.64], R48 ;  /* 0x000000304c007986 */ /* 0x0005e2000c101d06 */
[----:B------:R-:W-:Y:S05]  /*1cce0*/  @!P0 BRA `(.L_x_6755) ;  /* 0x0000000000508947 */ /* 0x000fea0003800000 */
[----:B--2---:R-:W-:Y:S01]  /*1ccf0*/  IMAD.U32 R49, R22, 0x10000, RZ ;  /* 0x0001000016317824 */ /* 0x004fe200078e00ff */
[----:B------:R-:W-:Y:S01]  /*1cd00*/  LOP3.LUT R48, R52, 0xffff, RZ, 0xc0, !PT ;  /* 0x0000ffff34307812 */ /* 0x000fe200078ec0ff */
[----:B------:R-:W0:Y:S01]  /*1cd10*/  LDC.64 R80, c[0x0][0x3b0] ;  /* 0x0000ec00ff507b82 */ /* 0x000e220000000a00 */
[----:B------:R-:W-:Y:S02]  /*1cd20*/  LOP3.LUT R50, R14, 0xff, RZ, 0xc0, !PT ;  /* 0x000000ff0e327812 */ /* 0x000fe400078ec0ff */
[----:B------:R-:W-:Y:S02]  /*1cd30*/  LOP3.LUT R49, R49, 0xff0000, RZ, 0xc0, !PT ;  /* 0x00ff000031317812 */ /* 0x000fe400078ec0ff */
[----:B------:R-:W-:Y:S01]  /*1cd40*/  LOP3.LUT R76, R12, 0xff, RZ, 0xc0, !PT ;  /* 0x000000ff0c4c7812 */ /* 0x000fe200078ec0ff */
[----:B------:R-:W-:Y:S01]  /*1cd50*/  IMAD.WIDE.U32 R50, R50, 0x10000, RZ ;  /* 0x0001000032327825 */ /* 0x000fe200078e00ff */
[----:B------:R-:W-:Y:S02]  /*1cd60*/  PRMT R48, R49, 0x4210, R48 ;  /* 0x0000421031307816 */ /* 0x000fe40000000030 */
[----:B------:R-:W-:Y:S01]  /*1cd70*/  PRMT R49, R20, 0x7104, RZ ;  /* 0x0000710414317816 */ /* 0x000fe200000000ff */
[----:B------:R-:W-:-:S03]  /*1cd80*/  IMAD.WIDE.U32 R76, R76, 0x100, RZ ;  /* 0x000001004c4c7825 */ /* 0x000fc600078e00ff */
[----:B------:R-:W-:Y:S02]  /*1cd90*/  LOP3.LUT R49, R48, 0xff00, R49, 0xf8, !PT ;  /* 0x0000ff0030317812 */ /* 0x000fe400078ef831 */
[----:B------:R-:W-:Y:S02]  /*1cda0*/  LOP3.LUT R48, R16, 0xff, RZ, 0xc0, !PT ;  /* 0x000000ff10307812 */ /* 0x000fe400078ec0ff */
[----:B------:R-:W-:-:S03]  /*1cdb0*/  LOP3.LUT R79, R49, 0xff, R18, 0xf8, !PT ;  /* 0x000000ff314f7812 */ /* 0x000fc600078ef812 */
[----:B------:R-:W-:-:S05]  /*1cdc0*/  IMAD.WIDE.U32 R48, R48, 0x1000000, RZ ;  /* 0x0100000030307825 */ /* 0x000fca00078e00ff */
[----:B------:R-:W-:Y:S02]  /*1cdd0*/  LOP3.LUT R79, R51, R79, R49, 0xfe, !PT ;  /* 0x0000004f334f7212 */ /* 0x000fe400078efe31 */
[----:B------:R-:W-:Y:S01]  /*1cde0*/  LOP3.LUT R83, R76, R48, R50, 0xfe, !PT ;  /* 0x000000304c537212 */ /* 0x000fe200078efe32 */
[----:B0-----:R-:W-:Y:S01]  /*1cdf0*/  IMAD.WIDE.U32 R50, R78, 0x8, R80 ;  /* 0x000000084e327825 */ /* 0x001fe200078e0050 */
[----:B------:R-:W-:Y:S02]  /*1ce00*/  LOP3.LUT R49, R79, R77, RZ, 0xfc, !PT ;  /* 0x0000004d4f317212 */ /* 0x000fe400078efcff */
[----:B------:R-:W-:-:S05]  /*1ce10*/  LOP3.LUT R48, R83, 0xff, R10, 0xf8, !PT ;  /* 0x000000ff53307812 */ /* 0x000fca00078ef80a */
[----:B------:R3:W-:Y:S02]  /*1ce20*/  STG.E.64 desc[UR6][R50.64], R48 ;  /* 0x0000003032007986 */ /* 0x0007e4000c101b06 */
.L_x_6755:
[----:B------:R-:W-:Y:S05]  /*1ce30*/  BSYNC.RECONVERGENT B0 ;  /* 0x0000000000007941 */ /* 0x000fea0003800200 */
.L_x_6754:
[----:B0123--:R-:W-:Y:S01]  /*1ce40*/  FADD.FTZ R48, RZ, R9 ;  /* 0x00000009ff307221 */ /* 0x00ffe20000010000 */
[C---:B------:R-:W-:Y:S01]  /*1ce50*/  ISETP.GT.U32.AND P2, PT, R120.reuse, 0x3f, PT ;  /* 0x0000003f7800780c */ /* 0x040fe20003f44070 */
[----:B------:R-:W0:Y:S01]  /*1ce60*/  S2R R76, SR_TID.X ;  /* 0x00000000004c7919 */ /* 0x000e220000002100 */
[C---:B------:R-:W-:Y:S01]  /*1ce70*/  ISETP.GT.U32.AND P1, PT, R120.reuse, 0x5f, PT ;  /* 0x0000005f7800780c */ /* 0x040fe20003f24070 */
        /* <DEDUP_REMOVED lines=123> */
.L_x_6891:
[----:B------:R-:W-:Y:S01]  /*1d630*/  LOP3.LUT P1, RZ, R76, 0x1f, RZ, 0xc0, !PT ;  /* 0x0000001f4cff7812 */ /* 0x000fe2000782c0ff */
[----:B------:R-:W-:Y:S01]  /*1d640*/  FMUL.FTZ R48, R80, R80 ;  /* 0x0000005050307220 */ /* 0x000fe20000410000 */
[----:B01----:R-:W-:Y:S01]  /*1d650*/  FADD.FTZ R82, R82, R83 ;  /* 0x0000005352527221 */ /* 0x003fe20000010000 */
[----:B------:R-:W-:Y:S01]  /*1d660*/  ISETP.NE.AND P0, PT, RZ, UR13, PT ;  /* 0x0000000dff007c0c */ /* 0x000fe2000bf05270 */
[----:B------:R-:W-:Y:S02]  /*1d670*/  BSSY.RECONVERGENT B0, `(.L_x_6871) ;  /* 0x00000de000007945 */ /* 0x000fe40003800200 */
[----:B------:R-:W-:Y:S01]  /*1d680*/  FFMA.FTZ R77, R82, R49, UR14 ;  /* 0x0000000e524d7e23 */ /* 0x000fe20008010031 */
[----:B------:R-:W-:-:S05]  /*1d690*/  FSEL R78, R48, RZ, P0 ;  /* 0x000000ff304e7208 */ /* 0x000fca0000000000 */
[----:B------:R-:W-:Y:S01]  /*1d6a0*/  FADD.FTZ R78, R77, R78 ;  /* 0x0000004e4d4e7221 */ /* 0x000fe20000010000 */
[----:B------:R-:W0:Y:S05]  /*1d6b0*/  @!P1 LDC.64 R50, c[0x0][0x3c0] ;  /* 0x0000f000ff329b82 */ /* 0x000e2a0000000a00 */
[----:B------:R-:W1:Y:S03]  /*1d6c0*/  MUFU.RSQ R78, R78 ;  /* 0x0000004e004e7308 */ /* 0x000e660000001400 */
[----:B------:R-:W2:Y:S01]  /*1d6d0*/  @!P1 LDC.64 R48, c[0x0][0x3c8] ;  /* 0x0000f200ff309b82 */ /* 0x000ea20000000a00 */
[----:B0-----:R-:W-:-:S05]  /*1d6e0*/  @!P1 IMAD.WIDE R50, R121, 0x4, R50 ;  /* 0x0000000479329825 */ /* 0x001fca00078e0232 */
[----:B------:R0:W-:Y:S01]  /*1d6f0*/  @!P1 STG.E desc[UR6][R50.64], R80 ;  /* 0x0000005032009986 */ /* 0x0001e2000c101906 */
[----:B--2---:R-:W-:-:S05]  /*1d700*/  @!P1 IMAD.WIDE R48, R121, 0x4, R48 ;  /* 0x0000000479309825 */ /* 0x004fca00078e0230 */
[----:B-1----:R0:W-:Y:S01]  /*1d710*/  @!P1 STG.E desc[UR6][R48.64], R78 ;  /* 0x0000004e30009986 */ /* 0x0021e2000c101906 */
[----:B-----5:R-:W-:-:S13]  /*1d720*/  ISETP.GE.AND P1, PT, R123, 0x1, PT ;  /* 0x000000017b00780c */ /* 0x020fda0003f26270 */
[----:B0-----:R-:W-:Y:S05]  /*1d730*/  @!P1 BRA `(.L_x_6872) ;  /* 0x0000000c00449947 */ /* 0x001fea0003800000 */
[----:B------:R-:W-:Y:S01]  /*1d740*/  IADD3 R48, PT, PT, R123, -0x1, RZ ;  /* 0xffffffff7b307810 */ /* 0x000fe20007ffe0ff */
[----:B------:R-:W-:Y:S01]  /*1d750*/  BSSY.RECONVERGENT B1, `(.L_x_6873) ;  /* 0x0000038000017945 */ /* 0x000fe20003800200 */
[----:B------:R-:W-:Y:S02]  /*1d760*/  LOP3.LUT R122, R76, 0x1f, RZ, 0xc0, !PT ;  /* 0x0000001f4c7a7812 */ /* 0x000fe400078ec0ff */
[----:B------:R-:W-:Y:S01]  /*1d770*/  FSEL R80, R80, RZ, !P0 ;  /* 0x000000ff50507208 */ /* 0x000fe20004000000 */
[----:B------:R-:W-:-:S05]  /*1d780*/  IMAD R48, R48, R125, RZ ;  /* 0x0000007d30307224 */ /* 0x000fca00078e02ff */
[----:B------:R-:W-:-:S04]  /*1d790*/  SHF.R.S32.HI R49, RZ, 0x1f, R48 ;  /* 0x0000001fff317819 */ /* 0x000fc80000011430 */
[----:B------:R-:W-:-:S04]  /*1d7a0*/  LEA.HI R49, R49, R48, RZ, 0x3 ;  /* 0x0000003031317211 */ /* 0x000fc800078f18ff */
[----:B------:R-:W-:Y:S01]  /*1d7b0*/  LEA.HI.SX32 R79, R49, R122, 0x1d ;  /* 0x0000007a314f7211 */ /* 0x000fe200078feaff */
[----:B------:R-:W-:Y:S06]  /*1d7c0*/  @!P5 BRA `(.L_x_6874) ;  /* 0x0000000000c0d947 */ /* 0x000fec0003800000 */
[--C-:B------:R-:W-:Y:S01]  /*1d7d0*/  FADD.FTZ R49, R9, -R80.reuse ;  /* 0x8000005009317221 */ /* 0x100fe20000010000 */
[----:B------:R-:W-:Y:S02]  /*1d7e0*/  HADD2.F32 R50, -RZ, R116.H1_H1 ;  /* 0x30000074ff327230 */ /* 0x000fe40000004100 */
[----:B------:R-:W-:Y:S02]  /*1d7f0*/  HADD2.F32 R76, -RZ, R96.H1_H1 ;  /* 0x30000060ff4c7230 */ /* 0x000fe40000004100 */
[C---:B------:R-:W-:Y:S01]  /*1d800*/  FMUL.FTZ R48, R78.reuse, R49 ;  /* 0x000000314e307220 */ /* 0x040fe20000410000 */
[----:B------:R-:W-:Y:S01]  /*1d810*/  FADD.FTZ R49, R11, -R80 ;  /* 0x800000500b317221 */ /* 0x000fe20000010000 */
[----:B------:R-:W-:Y:S02]  /*1d820*/  HADD2.F32 R51, -RZ, R116.H0_H0 ;  /* 0x20000074ff337230 */ /* 0x000fe40000004100 */
[----:B------:R-:W-:Y:S02]  /*1d830*/  HADD2.F32 R77, -RZ, R96.H0_H0 ;  /* 0x20000060ff4d7230 */ /* 0x000fe40000004100 */
[----:B------:R-:W-:Y:S01]  /*1d840*/  FMUL.FTZ R49, R78, R49 ;  /* 0x000000314e317220 */ /* 0x000fe20000410000 */
[----:B------:R-:W-:-:S02]  /*1d850*/  HADD2.F32 R82, -RZ, R117.H1_H1 ;  /* 0x30000075ff527230 */ /* 0x000fc40000004100 */
[--C-:B------:R-:W-:Y:S02]  /*1d860*/  HADD2.F32 R83, -RZ, R98.reuse.H1_H1 ;  /* 0x30000062ff537230 */ /* 0x100fe40000004100 */
[----:B------:R-:W-:Y:S01]  /*1d870*/  FFMA.FTZ R81, R49, R50, R76 ;  /* 0x0000003231517223 */ /* 0x000fe2000001004c */
[--C-:B------:R-:W-:Y:S01]  /*1d880*/  FADD.FTZ R49, R13, -R80.reuse ;  /* 0x800000500d317221 */ /* 0x100fe20000010000 */
[----:B------:R-:W-:Y:S02]  /*1d890*/  HADD2.F32 R50, -RZ, R117.H0_H0 ;  /* 0x20000075ff327230 */ /* 0x000fe40000004100 */
[----:B------:R-:W-:Y:S01]  /*1d8a0*/  FFMA.FTZ R48, R48, R51, R77 ;  /* 0x0000003330307223 */ /* 0x000fe2000001004d */
[--C-:B------:R-:W-:Y:S02]  /*1d8b0*/  HADD2.F32 R76, -RZ, R97.reuse.H0_H0 ;  /* 0x20000061ff4c7230 */ /* 0x100fe40000004100 */
[----:B------:R-:W-:Y:S01]  /*1d8c0*/  FMUL.FTZ R49, R78, R49 ;  /* 0x000000314e317220 */ /* 0x000fe20000410000 */
[----:B------:R-:W-:Y:S01]  /*1d8d0*/  FADD.FTZ R51, R15, -R80 ;  /* 0x800000500f337221 */ /* 0x000fe20000010000 */
[----:B------:R-:W-:Y:S01]  /*1d8e0*/  HADD2.F32 R77, -RZ, R98.H0_H0 ;  /* 0x20000062ff4d7230 */ /* 0x000fe20000004100 */
[----:B------:R-:W-:Y:S01]  /*1d8f0*/  F2FP.F16.F32.PACK_AB R48, R81, R48 ;  /* 0x000000305130723e */ /* 0x000fe200000000ff */
[----:B------:R-:W-:Y:S01]  /*1d900*/  FFMA.FTZ R49, R49, R50, R76 ;  /* 0x0000003231317223 */ /* 0x000fe2000001004c */
[----:B------:R-:W-:-:S02]  /*1d910*/  HADD2.F32 R50, -RZ, R97.H1_H1 ;  /* 0x30000061ff327230 */ /* 0x000fc40000004100 */
[----:B------:R-:W-:Y:S01]  /*1d920*/  FMUL.FTZ R51, R78, R51 ;  /* 0x000000334e337220 */ /* 0x000fe20000410000 */
[----:B------:R-:W-:Y:S02]  /*1d930*/  HADD2.F32 R76, -RZ, R118.H1_H1 ;  /* 0x30000076ff4c7230 */ /* 0x000fe40000004100 */
[----:B------:R-:W-:Y:S02]  /*1d940*/  HADD2.F32 R85, -RZ, R99.H1_H1 ;  /* 0x30000063ff557230 */ /* 0x000fe40000004100 */
[----:B------:R-:W-:Y:S01]  /*1d950*/  FFMA.FTZ R82, R51, R82, R50 ;  /* 0x0000005233527223 */ /* 0x000fe20000010032 */
[----:B------:R-:W-:-:S04]  /*1d960*/  FADD.FTZ R51, R17, -R80 ;  /* 0x8000005011337221 */ /* 0x000fc80000010000 */
[----:B------:R-:W-:Y:S01]  /*1d970*/  FMUL.FTZ R50, R78, R51 ;  /* 0x000000334e327220 */ /* 0x000fe20000410000 */
[----:B------:R-:W-:Y:S01]  /*1d980*/  HADD2.F32 R51, -RZ, R118.H0_H0 ;  /* 0x20000076ff337230 */ /* 0x000fe20000004100 */
[----:B------:R-:W-:-:S04]  /*1d990*/  F2FP.F16.F32.PACK_AB R49, R82, R49 ;  /* 0x000000315231723e */ /* 0x000fc800000000ff */
[----:B------:R-:W-:Y:S01]  /*1d9a0*/  FFMA.FTZ R50, R50, R51, R77 ;  /* 0x0000003332327223 */ /* 0x000fe2000001004d */
[----:B------:R-:W-:Y:S01]  /*1d9b0*/  FADD.FTZ R51, R19, -R80 ;  /* 0x8000005013337221 */ /* 0x000fe20000010000 */
[----:B------:R-:W-:-:S03]  /*1d9c0*/  HADD2.F32 R77, -RZ, R99.H0_H0 ;  /* 0x20000063ff4d7230 */ /* 0x000fc60000004100 */
[----:B------:R-:W-:-:S04]  /*1d9d0*/  FMUL.FTZ R51, R78, R51 ;  /* 0x000000334e337220 */ /* 0x000fc80000410000 */
        /* <DEDUP_REMOVED lines=15> */
.L_x_6874:
[----:B------:R-:W-:Y:S05]  /*1dad0*/  BSYNC.RECONVERGENT B1 ;  /* 0x0000000000017941 */ /* 0x000fea0003800200 */
.L_x_6873:
[----:B------:R-:W-:Y:S01]  /*1dae0*/  ISETP.NE.AND P0, PT, R124, RZ, PT ;  /* 0x000000ff7c00720c */ /* 0x000fe20003f05270 */
[----:B------:R-:W-:-:S12]  /*1daf0*/  BSSY.RECONVERGENT B1, `(.L_x_6875) ;  /* 0x0000032000017945 */ /* 0x000fd80003800200 */
[----:B------:R-:W-:Y:S05]  /*1db00*/  @!P0 BRA `(.L_x_6876) ;  /* 0x0000000000c08947 */ /* 0x000fea0003800000 */
[--C-:B0-----:R-:W-:Y:S01]  /*1db10*/  FADD.FTZ R49, R53, -R80.reuse ;  /* 0x8000005035317221 */ /* 0x101fe20000010000 */
[----:B------:R-:W-:Y:S02]  /*1db20*/  HADD2.F32 R50, -RZ, R112.H1_H1 ;  /* 0x30000070ff327230 */ /* 0x000fe40000004100 */
[----:B------:R-:W-:Y:S02]  /*1db30*/  HADD2.F32 R76, -RZ, R100.H1_H1 ;  /* 0x30000064ff4c7230 */ /* 0x000fe40000004100 */
[----:B------:R-:W-:Y:S01]  /*1db40*/  FMUL.FTZ R48, R78, R49 ;  /* 0x000000314e307220 */ /* 0x000fe20000410000 */
        /* <DEDUP_REMOVED lines=18> */
[----:B------:R-:W-:-:S03]  /*1dc70*/  HADD2.F32 R76, -RZ, R114.H1_H1 ;  /* 0x30000072ff4c7230 */ /* 0x000fc60000004100 */
[----:B------:R-:W-:Y:S01]  /*1dc80*/  FFMA.FTZ R82, R51, R82, R50 ;  /* 0x0000005233527223 */ /* 0x000fe20000010032 */
[----:B------:R-:W-:-:S04]  /*1dc90*/  FADD.FTZ R51, R57, -R80 ;  /* 0x8000005039337221 */ /* 0x000fc80000010000 */
[----:B------:R-:W-:Y:S01]  /*1dca0*/  FMUL.FTZ R50, R78, R51 ;  /* 0x000000334e327220 */ /* 0x000fe20000410000 */
[----:B------:R-:W-:Y:S01]  /*1dcb0*/  HADD2.F32 R51, -RZ, R114.H0_H0 ;  /* 0x20000072ff337230 */ /* 0x000fe20000004100 */
[----:B------:R-:W-:-:S04]  /*1dcc0*/  F2FP.F16.F32.PACK_AB R49, R82, R49 ;  /* 0x000000315231723e */ /* 0x000fc800000000ff */
[----:B------:R-:W-:Y:S01]  /*1dcd0*/  FFMA.FTZ R50, R50, R51, R77 ;  /* 0x0000003332327223 */ /* 0x000fe2000001004d */
[--C-:B------:R-:W-:Y:S01]  /*1dce0*/  FADD.FTZ R51, R58, -R80.reuse ;  /* 0x800000503a337221 */ /* 0x100fe20000010000 */
[----:B------:R-:W-:-:S03]  /*1dcf0*/  FADD.FTZ R77, R60, -R80 ;  /* 0x800000503c4d7221 */ /* 0x000fc60000010000 */
[C---:B------:R-:W-:Y:S01]  /*1dd00*/  FMUL.FTZ R51, R78.reuse, R51 ;  /* 0x000000334e337220 */ /* 0x040fe20000410000 */
[----:B------:R-:W-:-:S03]  /*1dd10*/  FMUL.FTZ R77, R78, R77 ;  /* 0x0000004d4e4d7220 */ /* 0x000fc60000410000 */
[----:B------:R-:W-:Y:S01]  /*1dd20*/  FFMA.FTZ R83, R51, R76, R124 ;  /* 0x0000004c33537223 */ /* 0x000fe2000001007c */
[----:B------:R-:W-:Y:S01]  /*1dd30*/  FADD.FTZ R51, R59, -R80 ;  /* 0x800000503b337221 */ /* 0x000fe20000010000 */
[----:B------:R-:W-:Y:S02]  /*1dd40*/  HADD2.F32 R76, -RZ, R115.H0_H0 ;  /* 0x20000073ff4c7230 */ /* 0x000fe40000004100 */
[----:B------:R-:W-:Y:S02]  /*1dd50*/  HADD2.F32 R124, -RZ, R103.H0_H0 ;  /* 0x20000067ff7c7230 */ /* 0x000fe40000004100 */
[----:B------:R-:W-:Y:S01]  /*1dd60*/  FMUL.FTZ R51, R78, R51 ;  /* 0x000000334e337220 */ /* 0x000fe20000410000 */
[----:B------:R-:W-:-:S03]  /*1dd70*/  F2FP.F16.F32.PACK_AB R50, R83, R50 ;  /* 0x000000325332723e */ /* 0x000fc600000000ff */
[----:B------:R-:W-:Y:S01]  /*1dd80*/  FFMA.FTZ R51, R51, R76, R124 ;  /* 0x0000004c33337223 */ /* 0x000fe2000001007c */
[----:B------:R-:W-:Y:S02]  /*1dd90*/  HADD2.F32 R76, -RZ, R115.H1_H1 ;  /* 0x30000073ff4c7230 */ /* 0x000fe40000004100 */
[----:B------:R-:W-:-:S05]  /*1dda0*/  HADD2.F32 R124, -RZ, R103.H1_H1 ;  /* 0x30000067ff7c7230 */ /* 0x000fca0000004100 */
[----:B------:R-:W-:Y:S02]  /*1ddb0*/  FFMA.FTZ R124, R77, R76, R124 ;  /* 0x0000004c4d7c7223 */ /* 0x000fe4000001007c */
[----:B------:R-:W0:Y:S03]  /*1ddc0*/  LDC.64 R76, c[0x0][0x428] ;  /* 0x00010a00ff4c7b82 */ /* 0x000e260000000a00 */
[----:B------:R-:W-:Y:S01]  /*1ddd0*/  F2FP.F16.F32.PACK_AB R51, R124, R51 ;  /* 0x000000337c33723e */ /* 0x000fe200000000ff */
[C---:B0-----:R-:W-:Y:S01]  /*1dde0*/  IMAD.WIDE.U32 R76, R79.reuse, 0x10, R76 ;  /* 0x000000104f4c7825 */ /* 0x041fe200078e004c */
[----:B------:R-:W-:-:S04]  /*1ddf0*/  IADD3 R79, PT, PT, R79, 0x20, RZ ;  /* 0x000000204f4f7810 */ /* 0x000fc80007ffe0ff */
[----:B------:R1:W-:Y:S03]  /*1de00*/  STG.E.128 desc[UR6][R76.64], R48 ;  /* 0x000000304c007986 */ /* 0x0003e6000c101d06 */
.L_x_6876:
[----:B------:R-:W-:Y:S05]  /*1de10*/  BSYNC.RECONVERGENT B1 ;  /* 0x0000000000017941 */ /* 0x000fea0003800200 */
.L_x_6875:
[----:B------:R-:W-:Y:S04]  /*1de20*/  BSSY.RECONVERGENT B1, `(.L_x_6877) ;  /* 0x0000032000017945 */ /* 0x000fe80003800200 */
[----:B------:R-:W-:Y:S05]  /*1de30*/  @!P4 BRA `(.L_x_6878) ;  /* 0x0000000000c0c947 */ /* 0x000fea0003800000 */
[--C-:B01----:R-:W-:Y:S01]  /*1de40*/  FADD.FTZ R49, R61, -R80.reuse ;  /* 0x800000503d317221 */ /* 0x103fe20000010000 */
        /* <DEDUP_REMOVED lines=44> */
[----:B0-----:R-:W-:-:S04]  /*1e110*/  IMAD.WIDE.U32 R76, R79, 0x10, R76 ;  /* 0x000000104f4c7825 */ /* 0x001fc800078e004c */
[----:B------:R-:W-:Y:S01]  /*1e120*/  VIADD R79, R79, 0x20 ;  /* 0x000000204f4f7836 */ /* 0x000fe20000000000 */
[----:B------:R2:W-:Y:S06]  /*1e130*/  STG.E.128 desc[UR6][R76.64], R48 ;  /* 0x000000304c007986 */ /* 0x0005ec000c101d06 */
.L_x_6878:
[----:B------:R-:W-:Y:S05]  /*1e140*/  BSYNC.RECONVERGENT B1 ;  /* 0x0000000000017941 */ /* 0x000fea0003800200 */
.L_x_6877:
[----:B------:R-:W-:Y:S05]  /*1e150*/  @!P3 BRA `(.L_x_6872) ;  /* 0x0000000000bcb947 */ /* 0x000fea0003800000 */
[--C-:B012---:R-:W-:Y:S01]  /*1e160*/  FADD.FTZ R49, R69, -R80.reuse ;  /* 0x8000005045317221 */ /* 0x107fe20000010000 */
[----:B------:R-:W-:Y:S02]  /*1e170*/  HADD2.F32 R50, -RZ, R92.H1_H1 ;  /* 0x3000005cff327230 */ /* 0x000fe40000004100 */
[--C-:B------:R-:W-:Y:S01]  /*1e180*/  FADD.FTZ R85, R74, -R80.reuse ;  /* 0x800000504a557221 */ /* 0x100fe20000010000 */
[----:B------:R-:W-:Y:S02]  /*1e190*/  HADD2.F32 R76, -RZ, R88.H1_H1 ;  /* 0x30000058ff4c7230 */ /* 0x000fe40000004100 */
[----:B------:R-:W-:Y:S01]  /*1e1a0*/  FMUL.FTZ R48, R78, R49 ;  /* 0x000000314e307220 */ /* 0x000fe20000410000 */
[----:B------:R-:W-:Y:S01]  /*1e1b0*/  FADD.FTZ R49, R70, -R80 ;  /* 0x8000005046317221 */ /* 0x000fe20000010000 */
[----:B------:R-:W-:Y:S02]  /*1e1c0*/  HADD2.F32 R51, -RZ, R92.H0_H0 ;  /* 0x2000005cff337230 */ /* 0x000fe40000004100 */
[----:B------:R-:W-:Y:S01]  /*1e1d0*/  FMUL.FTZ R85, R78, R85 ;  /* 0x000000554e557220 */ /* 0x000fe20000410000 */
[----:B------:R-:W-:-:S02]  /*1e1e0*/  HADD2.F32 R77, -RZ, R88.H0_H0 ;  /* 0x20000058ff4d7230 */ /* 0x000fc40000004100 */
[----:B------:R-:W-:Y:S01]  /*1e1f0*/  FMUL.FTZ R49, R78, R49 ;  /* 0x000000314e317220 */ /* 0x000fe20000410000 */
[--C-:B------:R-:W-:Y:S02]  /*1e200*/  HADD2.F32 R82, -RZ, R93.reuse.H1_H1 ;  /* 0x3000005dff527230 */ /* 0x100fe40000004100 */
[----:B------:R-:W-:Y:S02]  /*1e210*/  HADD2.F32 R124, -RZ, R90.H1_H1 ;  /* 0x3000005aff7c7230 */ /* 0x000fe40000004100 */
[----:B------:R-:W-:Y:S01]  /*1e220*/  FFMA.FTZ R81, R49, R50, R76 ;  /* 0x0000003231517223 */ /* 0x000fe2000001004c */
[----:B------:R-:W-:Y:S01]  /*1e230*/  FADD.FTZ R49, R71, -R80 ;  /* 0x8000005047317221 */ /* 0x000fe20000010000 */
[----:B------:R-:W-:Y:S02]  /*1e240*/  HADD2.F32 R50, -RZ, R93.H0_H0 ;  /* 0x2000005dff327230 */ /* 0x000fe40000004100 */
[----:B------:R-:W-:Y:S01]  /*1e250*/  FFMA.FTZ R48, R48, R51, R77 ;  /* 0x0000003330307223 */ /* 0x000fe2000001004d */
[----:B------:R-:W-:-:S02]  /*1e260*/  HADD2.F32 R76, -RZ, R89.H0_H0 ;  /* 0x20000059ff4c7230 */ /* 0x000fc40000004100 */
[----:B------:R-:W-:Y:S01]  /*1e270*/  FMUL.FTZ R49, R78, R49 ;  /* 0x000000314e317220 */ /* 0x000fe20000410000 */
[----:B------:R-:W-:Y:S01]  /*1e280*/  FADD.FTZ R51, R72, -R80 ;  /* 0x8000005048337221 */ /* 0x000fe20000010000 */
[----:B------:R-:W-:Y:S01]  /*1e290*/  HADD2.F32 R77, -RZ, R90.H0_H0 ;  /* 0x2000005aff4d7230 */ /* 0x000fe20000004100 */
[----:B------:R-:W-:Y:S01]  /*1e2a0*/  F2FP.F16.F32.PACK_AB R48, R81, R48 ;  /* 0x000000305130723e */ /* 0x000fe200000000ff */
[----:B------:R-:W-:Y:S01]  /*1e2b0*/  FFMA.FTZ R49, R49, R50, R76 ;  /* 0x0000003231317223 */ /* 0x000fe2000001004c */
[----:B------:R-:W-:Y:S02]  /*1e2c0*/  HADD2.F32 R50, -RZ, R89.H1_H1 ;  /* 0x30000059ff327230 */ /* 0x000fe40000004100 */
        /* <DEDUP_REMOVED lines=8> */
[----:B------:R-:W-:-:S04]  /*1e350*/  FADD.FTZ R51, R84, -R80 ;  /* 0x8000005054337221 */ /* 0x000fc80000010000 */
[----:B------:R-:W-:-:S04]  /*1e360*/  FMUL.FTZ R51, R78, R51 ;  /* 0x000000334e337220 */ /* 0x000fc80000410000 */
[----:B------:R-:W-:Y:S01]  /*1e370*/  FFMA.FTZ R83, R51, R76, R124 ;  /* 0x0000004c33537223 */ /* 0x000fe2000001007c */
[----:B------:R-:W-:Y:S01]  /*1e380*/  FADD.FTZ R51, R73, -R80 ;  /* 0x8000005049337221 */ /* 0x000fe20000010000 */
[----:B------:R-:W-:Y:S02]  /*1e390*/  HADD2.F32 R76, -RZ, R95.H0_H0 ;  /* 0x2000005fff4c7230 */ /* 0x000fe40000004100 */
[----:B------:R-:W-:Y:S02]  /*1e3a0*/  HADD2.F32 R124, -RZ, R91.H0_H0 ;  /* 0x2000005bff7c7230 */ /* 0x000fe40000004100 */
[----:B------:R-:W-:Y:S01]  /*1e3b0*/  FMUL.FTZ R51, R78, R51 ;  /* 0x000000334e337220 */ /* 0x000fe20000410000 */
[----:B------:R-:W-:Y:S01]  /*1e3c0*/  HADD2.F32 R78, -RZ, R95.H1_H1 ;  /* 0x3000005fff4e7230 */ /* 0x000fe20000004100 */
[----:B------:R-:W-:Y:S01]  /*1e3d0*/  F2FP.F16.F32.PACK_AB R50, R83, R50 ;  /* 0x000000325332723e */ /* 0x000fe200000000ff */
[----:B------:R-:W-:Y:S02]  /*1e3e0*/  HADD2.F32 R80, -RZ, R91.H1_H1 ;  /* 0x3000005bff507230 */ /* 0x000fe40000004100 */
[----:B------:R-:W-:-:S02]  /*1e3f0*/  FFMA.FTZ R51, R51, R76, R124 ;  /* 0x0000004c33337223 */ /* 0x000fc4000001007c */
[----:B------:R-:W0:Y:S01]  /*1e400*/  LDC.64 R76, c[0x0][0x428] ;  /* 0x00010a00ff4c7b82 */ /* 0x000e220000000a00 */
[----:B------:R-:W-:-:S05]  /*1e410*/  FFMA.FTZ R78, R85, R78, R80 ;  /* 0x0000004e554e7223 */ /* 0x000fca0000010050 */
[----:B------:R-:W-:Y:S01]  /*1e420*/  F2FP.F16.F32.PACK_AB R51, R78, R51 ;  /* 0x000000334e33723e */ /* 0x000fe200000000ff */
[----:B0-----:R-:W-:-:S05]  /*1e430*/  IMAD.WIDE.U32 R76, R79, 0x10, R76 ;  /* 0x000000104f4c7825 */ /* 0x001fca00078e004c */
[----:B------:R3:W-:Y:S02]  /*1e440*/  STG.E.128 desc[UR6][R76.64], R48 ;  /* 0x000000304c007986 */ /* 0x0007e4000c101d06 */
.L_x_6872:
[----:B------:R-:W-:Y:S05]  /*1e450*/  BSYNC.RECONVERGENT B0 ;  /* 0x0000000000007941 */ /* 0x000fea0003800200 */
.L_x_6871:
[----:B0123--:R-:W0:Y:S02]  /*1e460*/  LDC.64 R48, c[0x0][0x380] ;  /* 0x0000e000ff307b82 */ /* 0x00fe240000000a00 */
[----:B0-----:R-:W-:-:S04]  /*1e470*/  LEA R121, R48, R121, 0x2 ;  /* 0x0000007930797211 */ /* 0x001fc800078e10ff */
[----:B------:R-:W-:-:S13]  /*1e480*/  ISETP.GE.AND P0, PT, R121, R49, PT ;  /* 0x000000317900720c */ /* 0x000fda0003f06270 */
[----:B------:R-:W-:Y:S05]  /*1e490*/  @!P0 BRA `(.L_x_6879) ;  /* 0xfffffe28002c8947 */ /* 0x000fea000383ffff */
[----:B------:R-:W-:Y:S05]  /*1e4a0*/  EXIT ;  /* 0x000000000000794d */ /* 0x000fea0003800000 */
.L_x_6870:
        /* <DEDUP_REMOVED lines=8> */
.L_x_6881:
[----:B------:R-:W-:Y:S05]  /*1e530*/  BSYNC B0 ;  /* 0x0000000000007941 */ /* 0x000fea0003800000 */
.L_x_6880:
        /* <DEDUP_REMOVED lines=9> */
.L_x_6882:
        /* <DEDUP_REMOVED lines=8> */
.L_x_6883:
[----:B------:R-:W-:Y:S02]  /*1e650*/  IMAD.MOV.U32 R77, RZ, RZ, 0x8 ;  /* 0x00000008ff4d7424 */ /* 0x000fe400078e00ff */
[----:B------:R-:W-:-:S04]  /*1e660*/  IMAD.MOV.U32 R80, RZ, RZ, R83 ;  /* 0x000000ffff507224 */ /* 0x000fc800078e0053 */
[----:B------:R-:W-:-:S05]  /*1e670*/  FADD.FTZ R81, R79, R80 ;  /* 0x000000504f517221 */ /* 0x000fca0000010000 */
[----:B------:R-:W-:-:S07]  /*1e680*/  MOV R85, R81 ;  /* 0x0000005100557202 */ /* 0x000fce0000000f00 */
[----:B------:R-:W-:Y:S05]  /*1e690*/  WARPSYNC.COLLECTIVE R50, `(.L_x_6884) ;  /* 0x0000000032087348 */ /* 0x000fea0003c00000 */
[----:B------:R0:W1:Y:S02]  /*1e6a0*/  SHFL.BFLY P6, R83, R85, R77, R51 ;  /* 0x0c00004d55537389 */ /* 0x00006400000c0033 */
[----:B01----:R-:W-:Y:S05]  /*1e6b0*/  ENDCOLLECTIVE ;  /* 0x000000000000791b */ /* 0x003fea0003800000 */
.L_x_6884:
[----:B------:R-:W-:Y:S01]  /*1e6c0*/  HFMA2 R77, -RZ, RZ, 0, 9.5367431640625e-07 ;  /* 0x00000010ff4d7431 */ /* 0x000fe200000001ff */
[----:B------:R-:W-:-:S05]  /*1e6d0*/  MOV R80, R83 ;  /* 0x0000005300507202 */ /* 0x000fca0000000f00 */
[----:B------:R-:W-:-:S04]  /*1e6e0*/  FADD.FTZ R82, R81, R80 ;  /* 0x0000005051527221 */ /* 0x000fc80000010000 */
[----:B------:R-:W-:-:S07]  /*1e6f0*/  IMAD.MOV.U32 R85, RZ, RZ, R82 ;  /* 0x000000ffff557224 */ /* 0x000fce00078e0052 */
[----:B------:R-:W-:Y:S05]  /*1e700*/  WARPSYNC.COLLECTIVE R50, `(.L_x_6885) ;  /* 0x0000000032087348 */ /* 0x000fea0003c00000 */
[----:B------:R0:W1:Y:S02]  /*1e710*/  SHFL.BFLY P6, R83, R85, R77, R51 ;  /* 0x0c00004d55537389 */ /* 0x00006400000c0033 */
[----:B01----:R-:W-:Y:S05]  /*1e720*/  ENDCOLLECTIVE ;  /* 0x000000000000791b */ /* 0x003fea0003800000 */
.L_x_6885:
[----:B------:R-:W-:Y:S01]  /*1e730*/  MOV R77, 0x1 ;  /* 0x00000001004d7802 */ /* 0x000fe20000000f00 */
[----:B------:R-:W-:-:S04]  /*1e740*/  FADD.FTZ R80, R82, R83 ;  /* 0x0000005352507221 */ /* 0x000fc80000010000 */
[----:B------:R-:W-:-:S04]  /*1e750*/  FMUL.FTZ R80, R80, R49 ;  /* 0x0000003150507220 */ /* 0x000fc80000410000 */
[--C-:B------:R-:W-:Y:S01]  /*1e760*/  FADD.FTZ R48, R9, -R80.reuse ;  /* 0x8000005009307221 */ /* 0x100fe20000010000 */
[--C-:B------:R-:W-:Y:S01]  /*1e770*/  FADD.FTZ R79, R11, -R80.reuse ;  /* 0x800000500b4f7221 */ /* 0x100fe20000010000 */
[--C-:B------:R-:W-:Y:S01]  /*1e780*/  FADD.FTZ R51, R15, -R80.reuse ;  /* 0x800000500f337221 */ /* 0x100fe20000010000 */
[----:B------:R-:W-:Y:S01]  /*1e790*/  FADD.FTZ R50, R54, -R80 ;  /* 0x8000005036327221 */ /* 0x000fe20000010000 */
[----:B------:R-:W-:-:S04]  /*1e7a0*/  FFMA.FTZ R48, R48, R48, RZ ;  /* 0x0000003030307223 */ /* 0x000fc800000100ff */
[----:B------:R-:W-:Y:S01]  /*1e7b0*/  FFMA.FTZ R48, R79, R79, R48 ;  /* 0x0000004f4f307223 */ /* 0x000fe20000010030 */
[----:B------:R-:W-:-:S04]  /*1e7c0*/  FADD.FTZ R79, R13, -R80 ;  /* 0x800000500d4f7221 */ /* 0x000fc80000010000 */
        /* <DEDUP_REMOVED lines=58> */
[----:B------:R-:W-:Y:S01]  /*1eb70*/  IMAD.MOV.U32 R51, RZ, RZ, 0x1f ;  /* 0x0000001fff337424 */ /* 0x000fe200078e00ff */
[----:B------:R-:W-:Y:S02]  /*1eb80*/  MOV R50, 0xffffffff ;  /* 0xffffffff00327802 */ /* 0x000fe40000000f00 */
[----:B------:R-:W-:-:S07]  /*1eb90*/  IMAD.MOV.U32 R85, RZ, RZ, R48 ;  /* 0x000000ffff557224 */ /* 0x000fce00078e0030 */
[----:B------:R-:W-:Y:S05]  /*1eba0*/  WARPSYNC.COLLECTIVE R50, `(.L_x_6886) ;  /* 0x0000000032087348 */ /* 0x000fea0003c00000 */
[----:B------:R0:W1:Y:S02]  /*1ebb0*/  SHFL.BFLY P6, R83, R85, R77, R51 ;  /* 0x0c00004d55537389 */ /* 0x00006400000c0033 */
[----:B01----:R-:W-:Y:S05]  /*1ebc0*/  ENDCOLLECTIVE ;  /* 0x000000000000791b */ /* 0x003fea0003800000 */
.L_x_6886:
[----:B------:R-:W-:Y:S02]  /*1ebd0*/  IMAD.MOV.U32 R77, RZ, RZ, 0x2 ;  /* 0x00000002ff4d7424 */ /* 0x000fe400078e00ff */
[----:B------:R-:W-:-:S04]  /*1ebe0*/  IMAD.MOV.U32 R79, RZ, RZ, R83 ;  /* 0x000000ffff4f7224 */ /* 0x000fc800078e0053 */
[----:B------:R-:W-:-:S05]  /*1ebf0*/  FADD.FTZ R79, R48, R79 ;  /* 0x0000004f304f7221 */ /* 0x000fca0000010000 */
[----:B------:R-:W-:-:S07]  /*1ec00*/  MOV R85, R79 ;  /* 0x0000004f00557202 */ /* 0x000fce0000000f00 */
[----:B------:R-:W-:Y:S05]  /*1ec10*/  WARPSYNC.COLLECTIVE R50, `(.L_x_6887) ;  /* 0x0000000032087348 */ /* 0x000fea0003c00000 */
[----:B------:R0:W1:Y:S02]  /*1ec20*/  SHFL.BFLY P6, R83, R85, R77, R51 ;  /* 0x0c00004d55537389 */ /* 0x00006400000c0033 */
[----:B01----:R-:W-:Y:S05]  /*1ec30*/  ENDCOLLECTIVE ;  /* 0x000000000000791b */ /* 0x003fea0003800000 */
.L_x_6887:
[----:B------:R-:W-:Y:S01]  /*1ec40*/  HFMA2 R77, -RZ, RZ, 0, 2.384185791015625e-07 ;  /* 0x00000004ff4d7431 */ /* 0x000fe200000001ff */
[----:B------:R-:W-:-:S05]  /*1ec50*/  MOV R78, R83 ;  /* 0x00000053004e7202 */ /* 0x000fca0000000f00 */
[----:B------:R-:W-:-:S04]  /*1ec60*/  FADD.FTZ R78, R79, R78 ;  /* 0x0000004e4f4e7221 */ /* 0x000fc80000010000 */
[----:B------:R-:W-:-:S07]  /*1ec70*/  IMAD.MOV.U32 R85, RZ, RZ, R78 ;  /* 0x000000ffff557224 */ /* 0x000fce00078e004e */
[----:B------:R-:W-:Y:S05]  /*1ec80*/  WARPSYNC.COLLECTIVE R50, `(.L_x_6888) ;  /* 0x0000000032087348 */ /* 0x000fea0003c00000 */
[----:B------:R0:W1:Y:S02]  /*1ec90*/  SHFL.BFLY P6, R83, R85, R77, R51 ;  /* 0x0c00004d55537389 */ /* 0x00006400000c0033 */
[----:B01----:R-:W-:Y:S05]  /*1eca0*/  ENDCOLLECTIVE ;  /* 0x000000000000791b */ /* 0x003fea0003800000 */
.L_x_6888:
[----:B------:R-:W-:Y:S02]  /*1ecb0*/  IMAD.MOV.U32 R77, RZ, RZ, 0x8 ;  /* 0x00000008ff4d7424 */ /* 0x000fe400078e00ff */
[----:B------:R-:W-:-:S04]  /*1ecc0*/  IMAD.MOV.U32 R81, RZ, RZ, R83 ;  /* 0x000000ffff517224 */ /* 0x000fc800078e0053 */
[----:B------:R-:W-:-:S05]  /*1ecd0*/  FADD.FTZ R81, R78, R81 ;  /* 0x000000514e517221 */ /* 0x000fca0000010000 */
[----:B------:R-:W-:-:S07]  /*1ece0*/  MOV R85, R81 ;  /* 0x0000005100557202 */ /* 0x000fce0000000f00 */
[----:B------:R-:W-:Y:S05]  /*1ecf0*/  WARPSYNC.COLLECTIVE R50, `(.L_x_6889) ;  /* 0x0000000032087348 */ /* 0x000fea0003c00000 */
[----:B------:R0:W1:Y:S02]  /*1ed00*/  SHFL.BFLY P6, R83, R85, R77, R51 ;  /* 0x0c00004d55537389 */ /* 0x00006400000c0033 */
[----:B01----:R-:W-:Y:S05]  /*1ed10*/  ENDCOLLECTIVE ;  /* 0x000000000000791b */ /* 0x003fea0003800000 */
.L_x_6889:
[----:B------:R-:W-:Y:S01]  /*1ed20*/  HFMA2 R77, -RZ, RZ, 0, 9.5367431640625e-07 ;  /* 0x00000010ff4d7431 */ /* 0x000fe200000001ff */
[----:B------:R-:W-:-:S05]  /*1ed30*/  MOV R82, R83 ;  /* 0x0000005300527202 */ /* 0x000fca0000000f00 */
[----:B------:R-:W-:-:S04]  /*1ed40*/  FADD.FTZ R82, R81, R82 ;  /* 0x0000005251527221 */ /* 0x000fc80000010000 */
[----:B------:R-:W-:-:S07]  /*1ed50*/  IMAD.MOV.U32 R85, RZ, RZ, R82 ;  /* 0x000000ffff557224 */ /* 0x000fce00078e0052 */
[----:B------:R-:W-:Y:S05]  /*1ed60*/  WARPSYNC.COLLECTIVE R50, `(.L_x_6890) ;  /* 0x0000000032087348 */ /* 0x000fea0003c00000 */
[----:B------:R0:W1:Y:S02]  /*1ed70*/  SHFL.BFLY P6, R83, R85, R77, R51 ;  /* 0x0c00004d55537389 */ /* 0x00006400000c0033 */
[----:B01----:R-:W-:Y:S05]  /*1ed80*/  ENDCOLLECTIVE ;  /* 0x000000000000791b */ /* 0x003fea0003800000 */
.L_x_6890:
[----:B------:R-:W-:Y:S05]  /*1ed90*/  BRA `(.L_x_6891) ;  /* 0xffffffe800247947 */ /* 0x000fea000383ffff */
.L_x_6892:
        /* <DEDUP_REMOVED lines=14> */
.L_x_37258:


//--------------------- .text._ZN10layer_norm13ln_fwd_kernelINS_13Kernel_traitsI6__halfS2_S2_S2_fjLj1024ELj1ELj4ELj1ELj16ENS_18Kernel_traits_baseILj1024ES2_S2_S2_S2_fjLj128EEEEELb1ELb1ELb1ELb1EEEvNS_9FwdParamsE --------------------------
	.section	.text._ZN10layer_norm13ln_fwd_kernelINS_13Kernel_traitsI6__halfS2_S2_S2_fjLj1024ELj1ELj4ELj1ELj16ENS_18Kernel_traits_baseILj1024ES2_S2_S2_S2_fjLj128EEEEELb1ELb1ELb1ELb1EEEvNS_9FwdParamsE,"ax",@progbits
	.align	128
        .global         _ZN10layer_norm13ln_fwd_kernelINS_13Kernel_traitsI6__halfS2_S2_S2_fjLj1024ELj1ELj4ELj1ELj16ENS_18Kernel_traits_baseILj1024ES2_S2_S2_S2_fjLj128EEEEELb1ELb1ELb1ELb1EEEvNS_9FwdParamsE
        .type           _ZN10layer_norm13ln_fwd_kernelINS_13Kernel_traitsI6__halfS2_S2_S2_fjLj1024ELj1ELj4ELj1ELj16ENS_18Kernel_traits_baseILj1024ES2_S2_S2_S2_fjLj128EEEEELb1ELb1ELb1ELb1EEEvNS_9FwdParamsE,@function
        .size           _ZN10layer_norm13ln_fwd_kernelINS_13Kernel_traitsI6__halfS2_S2_S2_fjLj1024ELj1ELj4ELj1ELj16ENS_18Kernel_traits_baseILj1024ES2_S2_S2_S2_fjLj128EEEEELb1ELb1ELb1ELb1EEEvNS_9FwdParamsE,(.L_x_37259 - _ZN10layer_norm13ln_fwd_kernelINS_13Kernel_traitsI6__halfS2_S2_S2_fjLj1024ELj1ELj4ELj1ELj16ENS_18Kernel_traits_baseILj1024ES2_S2_S2_S2_fjLj128EEEEELb1ELb1ELb1ELb1EEEvNS_9FwdParamsE)
        .other          _ZN10layer_norm13ln_fwd_kernelINS_13Kernel_traitsI6__halfS2_S2_S2_fjLj1024ELj1ELj4ELj1ELj16ENS_18Kernel_traits_baseILj1024ES2_S2_S2_S2_fjLj128EEEEELb1ELb1ELb1ELb1EEEvNS_9FwdParamsE,@"STO_CUDA_ENTRY STV_DEFAULT"
_ZN10layer_norm13ln_fwd_kernelINS_13Kernel_traitsI6__halfS2_S2_S2_fjLj1024ELj1ELj4ELj1ELj16ENS_18Kernel_traits_baseILj1024ES2_S2_S2_S2_fjLj128EEEEELb1ELb1ELb1ELb1EEEvNS_9FwdParamsE:
.text._ZN10layer_norm13ln_fwd_kernelINS_13Kernel_traitsI6__halfS2_S2_S2_fjLj1024ELj1ELj4ELj1ELj16ENS_18Kernel_traits_baseILj1024ES2_S2_S2_S2_fjLj128EEEEELb1ELb1ELb1ELb1EEEvNS_9FwdParamsE:
[----:B------:R-:W-:Y:S01]  /*0000*/  LDC R1, c[0x0][0x37c] ;  /* 0x0000df00ff017b82 */ /* 0x000fe20000000800 */
[----:B------:R-:W0:Y:S01]  /*0010*/  LDCU.U8 UR4, c[0x0][0x464] ;  /* 0x00008c80ff0477ac */ /* 0x000e220008000000 */
[----:B------:R-:W1:Y:S06]  /*0020*/  S2R R24, SR_TID.X ;  /* 0x0000000000187919 */ /* 0x000e6c0000002100 */
[----:B------:R-:W2:Y:S01]  /*0030*/  LDC R60, c[0x0][0x458] ;  /* 0x00011600ff3c7b82 */ /* 0x000ea20000000800 */
[----:B------:R-:W2:Y:S01]  /*0040*/  LDCU.64 UR6, c[0x0][0x358] ;  /* 0x00006b00ff0677ac */ /* 0x000ea20008000a00 */
[----:B------:R-:W3:Y:S06]  /*0050*/  LDCU UR8, c[0x0][0x384] ;  /* 0x00007080ff0877ac */ /* 0x000eec0008000800 */
[----:B------:R-:W2:Y:S01]  /*0060*/  LDC R61, c[0x0][0x45c] ;  /* 0x00011700ff3d7b82 */ /* 0x000ea20000000800 */
[----:B0-----:R-:W-:-:S07]  /*0070*/  ISETP.NE.AND P1, PT, RZ, UR4, PT ;  /* 0x00000004ff007c0c */ /* 0x001fce000bf25270 */
[----:B------:R-:W0:Y:S08]  /*0080*/  LDC.64 R12, c[0x0][0x3d0] ;  /* 0x0000f400ff0c7b82 */ /* 0x000e300000000a00 */
[----:B------:R-:W4:Y:S01]  /*0090*/  LDC.64 R16, c[0x0][0x3e8] ;  /* 0x0000fa00ff107b82 */ /* 0x000f220000000a00 */
[----:B-1----:R-:W-:Y:S01]  /*00a0*/  LOP3.LUT R73, R24, 0x1f, RZ, 0xc0, !PT ;  /* 0x0000001f18497812 */ /* 0x002fe200078ec0ff */
[----:B--2---:R-:W2:Y:S01]  /*00b0*/  @P1 LDG.E.64 R2, desc[UR6][R60.64] ;  /* 0x000000063c021981 */ /* 0x004ea2000c1e1b00 */
[----:B------:R-:W1:Y:S05]  /*00c0*/  LDCU.64 UR4, c[0x0][0x450] ;  /* 0x00008a00ff0477ac */ /* 0x000e6a0008000a00 */
[----:B------:R-:W2:Y:S01]  /*00d0*/  @P1 LDC R19, c[0x0][0x460] ;  /* 0x00011800ff131b82 */ /* 0x000ea20000000800 */
[----:B0-----:R-:W-:-:S05]  /*00e0*/  IMAD.WIDE.U32 R12, R73, 0x10, R12 ;  /* 0x00000010490c7825 */ /* 0x001fca00078e000c */
[----:B------:R-:W3:Y:S01]  /*00f0*/  LDG.E.128 R20, desc[UR6][R12.64] ;  /* 0x000000060c147981 */ /* 0x000ee2000c1e1d00 */
[----:B----4-:R-:W-:-:S03]  /*0100*/  IMAD.WIDE.U32 R16, R73, 0x10, R16 ;  /* 0x0000001049107825 */ /* 0x010fc600078e0010 */
[----:B------:R-:W4:Y:S04]  /*0110*/  LDG.E.128 R68, desc[UR6][R12.64+0x200] ;  /* 0x000200060c447981 */ /* 0x000f28000c1e1d00 */
[----:B------:R-:W4:Y:S04]  /*0120*/  LDG.E.128 R64, desc[UR6][R16.64] ;  /* 0x0000000610407981 */ /* 0x000f28000c1e1d00 */
[----:B------:R-:W4:Y:S01]  /*0130*/  LDG.E.128 R8, desc[UR6][R16.64+0x200] ;  /* 0x0002000610087981 */ /* 0x000f22000c1e1d00 */
[----:B-1----:R-:W-:Y:S01]  /*0140*/  MOV R90, UR4 ;  /* 0x00000004005a7c02 */ /* 0x002fe20008000f00 */
[----:B------:R-:W-:Y:S01]  /*0150*/  IMAD.U32 R91, RZ, RZ, UR5 ;  /* 0x00000005ff5b7e24 */ /* 0x000fe2000f8e00ff */
[----:B------:R-:W0:Y:S01]  /*0160*/  LDCU.64 UR4, c[0x0][0x438] ;  /* 0x00008700ff0477ac */ /* 0x000e220008000a00 */
[----:B------:R-:W5:Y:S04]  /*0170*/  LDG.E.128 R4, desc[UR6][R12.64+0x400] ;  /* 0x000400060c047981 */ /* 0x000f68000c1e1d00 */
[----:B------:R1:W5:Y:S04]  /*0180*/  LDG.E.128 R52, desc[UR6][R12.64+0x600] ;  /* 0x000600060c347981 */ /* 0x000368000c1e1d00 */
[----:B------:R-:W5:Y:S04]  /*0190*/  @P1 LDG.E.64 R90, desc[UR6][R90.64] ;  /* 0x000000065a5a1981 */ /* 0x000f68000c1e1b00 */
[----:B------:R-:W5:Y:S04]  /*01a0*/  LDG.E.128 R56, desc[UR6][R16.64+0x400] ;  /* 0x0004000610387981 */ /* 0x000f68000c1e1d00 */
[----:B------:R-:W5:Y:S01]  /*01b0*/  LDG.E.128 R48, desc[UR6][R16.64+0x600] ;  /* 0x0006000610307981 */ /* 0x000f62000c1e1d00 */
[----:B0-----:R-:W-:-:S04]  /*01c0*/  ISETP.NE.U32.AND P0, PT, RZ, UR4, PT ;  /* 0x00000004ff007c0c */ /* 0x001fc8000bf05070 */
[----:B------:R-:W-:Y:S01]  /*01d0*/  ISETP.NE.AND.EX P0, PT, RZ, UR5, PT, P0 ;  /* 0x00000005ff007c0c */ /* 0x000fe2000bf05300 */
[----:B------:R-:W0:-:S12]  /*01e0*/  S2UR UR5, SR_CTAID.X ;  /* 0x00000000000579c3 */ /* 0x000e180000002500 */
[----:B------:R-:W0:Y:S08]  /*01f0*/  @P0 LDC.64 R14, c[0x0][0x438] ;  /* 0x00010e00ff0e0b82 */ /* 0x000e300000000a00 */
[----:B-1----:R-:W1:Y:S01]  /*0200*/  LDC R13, c[0x0][0x360] ;  /* 0x0000d800ff0d7b82 */ /* 0x002e620000000800 */
[----:B0-----:R-:W-:Y:S01]  /*0210*/  USHF.L.U32 UR4, UR5, 0x2, URZ ;  /* 0x0000000205047899 */ /* 0x001fe200080006ff */
[----:B------:R-:W-:-:S05]  /*0220*/  @P0 IMAD.WIDE.U32 R14, R73, 0x10, R14 ;  /* 0x00000010490e0825 */ /* 0x000fca00078e000e */
[----:B------:R-:W5:Y:S04]  /*0230*/  @P0 LDG.E.128 R44, desc[UR6][R14.64] ;  /* 0x000000060e2c0981 */ /* 0x000f68000c1e1d00 */
[----:B------:R-:W5:Y:S04]  /*0240*/  @P0 LDG.E.128 R40, desc[UR6][R14.64+0x200] ;  /* 0x000200060e280981 */ /* 0x000f68000c1e1d00 */
[----:B------:R-:W5:Y:S04]  /*0250*/  @P0 LDG.E.128 R36, desc[UR6][R14.64+0x400] ;  /* 0x000400060e240981 */ /* 0x000f68000c1e1d00 */
[----:B------:R1:W5:Y:S02]  /*0260*/  @P0 LDG.E.128 R32, desc[UR6][R14.64+0x600] ;  /* 0x000600060e200981 */ /* 0x000364000c1e1d00 */
[--C-:B-1----:R-:W-:Y:S01]  /*0270*/  IMAD R15, R13, UR5, R24.reuse ;  /* 0x000000050d0f7c24 */ /* 0x102fe2000f8e0218 */
[----:B------:R-:W-:-:S04]  /*0280*/  SHF.R.U32.HI R24, RZ, 0x5, R24 ;  /* 0x00000005ff187819 */ /* 0x000fc80000011618 */
[----:B------:R-:W-:Y:S02]  /*0290*/  LOP3.LUT R24, R24, UR4, RZ, 0xfc, !PT ;  /* 0x0000000418187c12 */ /* 0x000fe4000f8efcff */
[----:B--2---:R-:W-:-:S05]  /*02a0*/  @P1 IADD3 R60, P2, PT, R2, R19, RZ ;  /* 0x00000013023c1210 */ /* 0x004fca0007f5e0ff */
[----:B------:R-:W-:Y:S01]  /*02b0*/  @P1 IMAD.X R61, RZ, RZ, R3, P2 ;  /* 0x000000ffff3d1224 */ /* 0x000fe200010e0603 */
[----:B---3--:R-:W-:Y:S02]  /*02c0*/  ISETP.GE.AND P1, PT, R24, UR8, PT ;  /* 0x0000000818007c0c */ /* 0x008fe4000bf26270 */
[----:B------:R-:W-:Y:S01]  /*02d0*/  @P0 MOV R72, R20 ;  /* 0x0000001400480202 */ /* 0x000fe20000000f00 */
[----:B------:R-:W-:Y:S01]  /*02e0*/  @P0 IMAD.MOV.U32 R31, RZ, RZ, R21 ;  /* 0x000000ffff1f0224 */ /* 0x000fe200078e0015 */
[----:B------:R-:W-:Y:S01]  /*02f0*/  @P0 MOV R30, R22 ;  /* 0x00000016001e0202 */ /* 0x000fe20000000f00 */
[----:B------:R-:W-:Y:S01]  /*0300*/  @P0 IMAD.MOV.U32 R29, RZ, RZ, R23 ;  /* 0x000000ffff1d0224 */ /* 0x000fe200078e0017 */
[----:B------:R-:W-:Y:S01]  /*0310*/  @!P0 MOV R72, R20 ;  /* 0x0000001400488202 */ /* 0x000fe20000000f00 */
[----:B------:R-:W-:Y:S01]  /*0320*/  @!P0 IMAD.MOV.U32 R31, RZ, RZ, R21 ;  /* 0x000000ffff1f8224 */ /* 0x000fe200078e0015 */
[----:B------:R-:W-:Y:S01]  /*0330*/  @!P0 MOV R30, R22 ;  /* 0x00000016001e8202 */ /* 0x000fe20000000f00 */
[----:B------:R-:W-:Y:S01]  /*0340*/  @!P0 IMAD.MOV.U32 R29, RZ, RZ, R23 ;  /* 0x000000ffff1d8224 */ /* 0x000fe200078e0017 */
[----:B----4-:R-:W-:Y:S01]  /*0350*/  @P0 MOV R28, R64 ;  /* 0x00000040001c0202 */ /* 0x010fe20000000f00 */
[----:B------:R-:W-:Y:S01]  /*0360*/  @P0 IMAD.MOV.U32 R27, RZ, RZ, R65 ;  /* 0x000000ffff1b0224 */ /* 0x000fe200078e0041 */
[----:B------:R-:W-:Y:S01]  /*0370*/  @P0 MOV R26, R66 ;  /* 0x00000042001a0202 */ /* 0x000fe20000000f00 */
[----:B------:R-:W-:Y:S01]  /*0380*/  @P0 IMAD.MOV.U32 R25, RZ, RZ, R67 ;  /* 0x000000ffff190224 */ /* 0x000fe200078e0043 */
        /* <DEDUP_REMOVED lines=8> */
[----:B------:R-:W-:Y:S01]  /*0410*/  @!P0 MOV R25, R67 ;  /* 0x0000004300198202 */ /* 0x000fe20000000f00 */
[----:B------:R-:W-:Y:S01]  /*0420*/  @!P0 IMAD.MOV.U32 R21, RZ, RZ, R70 ;  /* 0x000000ffff158224 */ /* 0x000fe200078e0046 */
[----:B------:R-:W-:Y:S01]  /*0430*/  @!P0 MOV R22, R69 ;  /* 0x0000004500168202 */ /* 0x000fe20000000f00 */
[----:B------:R-:W-:Y:S01]  /*0440*/  @P0 IMAD.MOV.U32 R19, RZ, RZ, R8 ;  /* 0x000000ffff130224 */ /* 0x000fe200078e0008 */
[----:B------:R-:W-:Y:S01]  /*0450*/  @!P0 MOV R20, R71 ;  /* 0x0000004700148202 */ /* 0x000fe20000000f00 */
[----:B------:R-:W-:Y:S01]  /*0460*/  @P0 IMAD.MOV.U32 R17, RZ, RZ, R10 ;  /* 0x000000ffff110224 */ /* 0x000fe200078e000a */
[----:B------:R-:W-:Y:S01]  /*0470*/  @P0 MOV R18, R9 ;  /* 0x0000000900120202 */ /* 0x000fe20000000f00 */
[----:B------:R-:W-:Y:S06]  /*0480*/  @P1 EXIT ;  /* 0x000000000000194d */ /* 0x000fec0003800000 */
[----:B------:R-:W-:Y:S01]  /*0490*/  SHF.R.U64 R16, R60, 0x2, R61 ;  /* 0x000000023c107819 */ /* 0x000fe2000000123d */
[----:B------:R-:W-:Y:S01]  /*04a0*/  @!P0 IMAD.MOV.U32 R18, RZ, RZ, R9 ;  /* 0x000000ffff128224 */ /* 0x000fe200078e0009 */
[----:B------:R-:W-:Y:S01]  /*04b0*/  SHF.R.U32.HI R14, RZ, 0x2, R61 ;  /* 0x00000002ff0e7819 */ /* 0x000fe2000001163d */
[----:B------:R-:W-:Y:S01]  /*04c0*/  IMAD.HI.U32 R3, R15, -0x326172a9, RZ ;  /* 0xcd9e8d570f037827 */ /* 0x000fe200078e00ff */
[----:B------:R-:W-:Y:S02]  /*04d0*/  @!P0 MOV R19, R8 ;  /* 0x0000000800138202 */ /* 0x000fe40000000f00 */
[----:B-----5:R-:W-:Y:S02]  /*04e0*/  @!P0 CS2R R46, SRZ ;  /* 0x00000000002e8805 */ /* 0x020fe4000001ff00 */
[----:B------:R-:W-:Y:S01]  /*04f0*/  @!P0 MOV R17, R10 ;  /* 0x0000000a00118202 */ /* 0x000fe20000000f00 */
[----:B------:R-:W-:Y:S01]  /*0500*/  IMAD.HI.U32 R9, R16, -0x2daee0ad, RZ ;  /* 0xd2511f5310097827 */ /* 0x000fe200078e00ff */
[----:B------:R-:W-:-:S02]  /*0510*/  LOP3.LUT R3, R14, R3, R90, 0x96, !PT ;  /* 0x000000030e037212 */ /* 0x000fc400078e965a */
[----:B------:R-:W-:Y:S02]  /*0520*/  @!P0 CS2R R44, SRZ ;  /* 0x00000000002c8805 */ /* 0x000fe4000001ff00 */
[----:B------:R-:W-:Y:S01]  /*0530*/  IADD3 R10, PT, PT, R91, -0x4498517b, RZ ;  /* 0xbb67ae855b0a7810 */ /* 0x000fe20007ffe0ff */
[----:B------:R-:W-:Y:S01]  /*0540*/  IMAD R63, R16, -0x2daee0ad, RZ ;  /* 0xd2511f53103f7824 */ /* 0x000fe200078e02ff */
[----:B------:R-:W-:Y:S01]  /*0550*/  LOP3.LUT R9, R9, R91, RZ, 0x3c, !PT ;  /* 0x0000005b09097212 */ /* 0x000fe200078e3cff */
[----:B------:R-:W-:Y:S01]  /*0560*/  IMAD.HI.U32 R2, R3, -0x2daee0ad, RZ ;  /* 0xd2511f5303027827 */ /* 0x000fe200078e00ff */
[-C--:B------:R-:W-:Y:S02]  /*0570*/  @P0 MOV R12, R4.reuse ;  /* 0x00000004000c0202 */ /* 0x080fe40000000f00 */
[----:B------:R-:W-:Y:S02]  /*0580*/  @!P0 CS2R R42, SRZ ;  /* 0x00000000002a8805 */ /* 0x000fe4000001ff00 */
[----:B------:R-:W-:Y:S01]  /*0590*/  @!P0 MOV R12, R4 ;  /* 0x00000004000c8202 */ /* 0x000fe20000000f00 */
[----:B------:R-:W-:Y:S01]  /*05a0*/  VIADD R8, R90, 0x9e3779b9 ;  /* 0x9e3779b95a087836 */ /* 0x000fe20000000000 */
[----:B------:R-:W-:Y:S01]  /*05b0*/  LOP3.LUT R2, R10, R63, R2, 0x96, !PT ;  /* 0x0000003f0a027212 */ /* 0x000fe200078e9602 */
[----:B------:R-:W-:Y:S01]  /*05c0*/  IMAD R61, R15, -0x326172a9, RZ ;  /* 0xcd9e8d570f3d7824 */ /* 0x000fe200078e02ff */
[----:B------:R-:W-:Y:S01]  /*05d0*/  IADD3 R62, PT, PT, R91, 0x76cf5d0a, RZ ;  /* 0x76cf5d0a5b3e7810 */ /* 0x000fe20007ffe0ff */
[----:B------:R-:W-:Y:S01]  /*05e0*/  IMAD.HI.U32 R0, R9, -0x326172a9, RZ ;  /* 0xcd9e8d5709007827 */ /* 0x000fe200078e00ff */
[----:B------:R-:W-:-:S02]  /*05f0*/  @P0 MOV R10, R6 ;  /* 0x00000006000a0202 */ /* 0x000fc40000000f00 */
[----:B------:R-:W-:Y:S02]  /*0600*/  @!P0 CS2R R40, SRZ ;  /* 0x0000000000288805 */ /* 0x000fe4000001ff00 */
[----:B------:R-:W-:Y:S01]  /*0610*/  @!P0 MOV R10, R6 ;  /* 0x00000006000a8202 */ /* 0x000fe20000000f00 */
[----:B------:R-:W-:Y:S01]  /*0620*/  IMAD R4, R9, -0x326172a9, RZ ;  /* 0xcd9e8d5709047824 */ /* 0x000fe200078e02ff */
[----:B------:R-:W-:Y:S01]  /*0630*/  LOP3.LUT R0, R8, R61, R0, 0x96, !PT ;  /* 0x0000003d08007212 */ /* 0x000fe200078e9600 */
[----:B------:R-:W-:Y:S01]  /*0640*/  IMAD R9, R3, -0x2daee0ad, RZ ;  /* 0xd2511f5303097824 */ /* 0x000fe200078e02ff */
[-C--:B------:R-:W-:Y:S01]  /*0650*/  @P0 MOV R74, R48.reuse ;  /* 0x00000030004a0202 */ /* 0x080fe20000000f00 */
[----:B------:R-:W-:Y:S01]  /*0660*/  VIADD R61, R90, 0x3c6ef372 ;  /* 0x3c6ef3725a3d7836 */ /* 0x000fe20000000000 */
[----:B------:R-:W-:Y:S01]  /*0670*/  @!P0 MOV R74, R48 ;  /* 0x00000030004a8202 */ /* 0x000fe20000000f00 */
[----:B------:R-:W-:Y:S01]  /*0680*/  IMAD.HI.U32 R3, R2, -0x326172a9, RZ ;  /* 0xcd9e8d5702037827 */ /* 0x000fe200078e00ff */
[----:B------:R-:W-:-:S02]  /*0690*/  @P0 MOV R75, R50 ;  /* 0x00000032004b0202 */ /* 0x000fc40000000f00 */
[----:B------:R-:W-:Y:S02]  /*06a0*/  @!P0 CS2R R38, SRZ ;  /* 0x0000000000268805 */ /* 0x000fe4000001ff00 */
[----:B------:R-:W-:Y:S01]  /*06b0*/  @!P0 MOV R75, R50 ;  /* 0x00000032004b8202 */ /* 0x000fe20000000f00 */
[----:B------:R-:W-:Y:S01]  /*06c0*/  IMAD.HI.U32 R8, R0, -0x2daee0ad, RZ ;  /* 0xd2511f5300087827 */ /* 0x000fe200078e00ff */
[----:B------:R-:W-:Y:S02]  /*06d0*/  LOP3.LUT R3, R61, R4, R3, 0x96, !PT ;  /* 0x000000043d037212 */ /* 0x000fe400078e9603 */
[----:B------:R-:W-:Y:S02]  /*06e0*/  @!P0 CS2R R36, SRZ ;  /* 0x0000000000248805 */ /* 0x000fe4000001ff00 */
[----:B------:R-:W-:Y:S01]  /*06f0*/  @!P0 CS2R R34, SRZ ;  /* 0x0000000000228805 */ /* 0x000fe2000001ff00 */
[--C-:B------:R-:W-:Y:S01]  /*0700*/  @P0 IMAD.MOV.U32 R13, RZ, RZ, R11.reuse ;  /* 0x000000ffff0d0224 */ /* 0x100fe200078e000b */
[----:B------:R-:W-:Y:S01]  /*0710*/  LOP3.LUT R4, R62, R9, R8, 0x96, !PT ;  /* 0x000000093e047212 */ /* 0x000fe200078e9608 */
[----:B------:R-:W-:Y:S01]  /*0720*/  @!P0 IMAD.MOV.U32 R13, RZ, RZ, R11 ;  /* 0x000000ffff0d8224 */ /* 0x000fe200078e000b */
[----:B------:R-:W-:Y:S01]  /*0730*/  IADD3 R62, PT, PT, R91, 0x32370b8f, RZ ;  /* 0x32370b8f5b3e7810 */ /* 0x000fe20007ffe0ff */
[--C-:B------:R-:W-:Y:S01]  /*0740*/  @P0 IMAD.MOV.U32 R11, RZ, RZ, R5.reuse ;  /* 0x000000ffff0b0224 */ /* 0x100fe200078e0005 */
[-C--:B------:R-:W-:Y:S01]  /*0750*/  @P0 MOV R8, R56.reuse ;  /* 0x0000003800080202 */ /* 0x080fe20000000f00 */
[----:B------:R-:W-:Y:S01]  /*0760*/  @!P0 IMAD.MOV.U32 R11, RZ, RZ, R5 ;  /* 0x000000ffff0b8224 */ /* 0x000fe200078e0005 */
[----:B------:R-:W-:Y:S01]  /*0770*/  @!P0 MOV R8, R56 ;  /* 0x0000003800088202 */ /* 0x000fe20000000f00 */
[----:B------:R-:W-:Y:S01]  /*0780*/  IMAD R5, R2, -0x326172a9, RZ ;  /* 0xcd9e8d5702057824 */ /* 0x000fe200078e02ff */
[----:B------:R-:W-:Y:S01]  /*0790*/  @!P0 CS2R R32, SRZ ;  /* 0x0000000000208805 */ /* 0x000fe2000001ff00 */
[----:B------:R-:W-:Y:S01]  /*07a0*/  IMAD R61, R0, -0x2daee0ad, RZ ;  /* 0xd2511f53003d7824 */ /* 0x000fe200078e02ff */
[----:B------:R-:W-:Y:S01]  /*07b0*/  LOP3.LUT R99, R60, 0x3, RZ, 0xc0, !PT ;  /* 0x000000033c637812 */ /* 0x000fe200078ec0ff */
[----:B------:R-:W-:Y:S01]  /*07c0*/  VIADD R6, R90, 0xdaa66d2b ;  /* 0xdaa66d2b5a067836 */ /* 0x000fe20000000000 */
[----:B------:R-:W0:Y:S01]  /*07d0*/  LDCU UR8, c[0x0][0x404] ;  /* 0x00008080ff0877ac */ /* 0x000e220008000800 */
[----:B------:R-:W-:Y:S01]  /*07e0*/  IMAD.HI.U32 R0, R4, -0x326172a9, RZ ;  /* 0xcd9e8d5704007827 */ /* 0x000fe200078e00ff */
[----:B------:R-:W1:Y:S03]  /*07f0*/  LDCU.U8 UR9, c[0x0][0x410] ;  /* 0x00008200ff0977ac */ /* 0x000e660008000000 */
[----:B------:R-:W-:Y:S01]  /*0800*/  IMAD.HI.U32 R2, R3, -0x2daee0ad, RZ ;  /* 0xd2511f5303027827 */ /* 0x000fe200078e00ff */
[----:B------:R-:W-:-:S02]  /*0810*/  LOP3.LUT R0, R6, R5, R0, 0x96, !PT ;  /* 0x0000000506007212 */ /* 0x000fc400078e9600 */
[-C--:B------:R-:W-:Y:S01]  /*0820*/  @P0 MOV R6, R58.reuse ;  /* 0x0000003a00060202 */ /* 0x080fe20000000f00 */
[----:B------:R-:W-:Y:S01]  /*0830*/  VIADD R56, R90, 0x78dde6e4 ;  /* 0x78dde6e45a387836 */ /* 0x000fe20000000000 */
[----:B------:R-:W-:Y:S01]  /*0840*/  LOP3.LUT R2, R62, R61, R2, 0x96, !PT ;  /* 0x0000003d3e027212 */ /* 0x000fe200078e9602 */
[----:B------:R-:W-:Y:S01]  /*0850*/  IMAD R62, R3, -0x2daee0ad, RZ ;  /* 0xd2511f53033e7824 */ /* 0x000fe200078e02ff */
[----:B------:R-:W-:Y:S01]  /*0860*/  IADD3 R61, PT, PT, R91, -0x126145ec, RZ ;  /* 0xed9eba145b3d7810 */ /* 0x000fe20007ffe0ff */
[----:B------:R-:W-:Y:S01]  /*0870*/  IMAD R4, R4, -0x326172a9, RZ ;  /* 0xcd9e8d5704047824 */ /* 0x000fe200078e02ff */
[----:B------:R-:W-:Y:S01]  /*0880*/  @!P0 MOV R6, R58 ;  /* 0x0000003a00068202 */ /* 0x000fe20000000f00 */
[----:B------:R-:W-:Y:S01]  /*0890*/  IMAD.HI.U32 R3, R2, -0x326172a9, RZ ;  /* 0xcd9e8d5702037827 */ /* 0x000fe200078e00ff */
[----:B------:R-:W2:Y:S03]  /*08a0*/  LDCU UR12, c[0x0][0x448] ;  /* 0x00008900ff0c77ac */ /* 0x000ea60008000800 */
[----:B------:R-:W-:Y:S01]  /*08b0*/  IMAD.HI.U32 R5, R0, -0x2daee0ad, RZ ;  /* 0xd2511f5300057827 */ /* 0x000fe200078e00ff */
[----:B------:R-:W-:Y:S01]  /*08c0*/  LOP3.LUT R56, R56, R4, R3, 0x96, !PT ;  /* 0x0000000438387212 */ /* 0x000fe200078e9603 */
[----:B------:R-:W3:Y:S01]  /*08d0*/  LDCU.64 UR10, c[0x0][0x408] ;  /* 0x00008100ff0a77ac */ /* 0x000ee20008000a00 */
[----:B------:R-:W-:Y:S01]  /*08e0*/  @P0 MOV R4, R52 ;  /* 0x0000003400040202 */ /* 0x000fe20000000f00 */
[----:B------:R-:W-:Y:S01]  /*08f0*/  @P0 IMAD.MOV.U32 R9, RZ, RZ, R7 ;  /* 0x000000ffff090224 */ /* 0x000fe200078e0007 */
[----:B------:R-:W-:Y:S01]  /*0900*/  LOP3.LUT R62, R61, R62, R5, 0x96, !PT ;  /* 0x0000003e3d3e7212 */ /* 0x000fe200078e9605 */
[----:B------:R-:W-:Y:S01]  /*0910*/  @!P0 IMAD.MOV.U32 R9, RZ, RZ, R7 ;  /* 0x000000ffff098224 */ /* 0x000fe200078e0007 */
[----:B------:R-:W-:Y:S01]  /*0920*/  IADD3 R61, PT, PT, R91, -0x56f99767, RZ ;  /* 0xa90668995b3d7810 */ /* 0x000fe20007ffe0ff */
[--C-:B------:R-:W-:Y:S01]  /*0930*/  @P0 IMAD.MOV.U32 R7, RZ, RZ, R57.reuse ;  /* 0x000000ffff070224 */ /* 0x100fe200078e0039 */
[----:B------:R-:W-:Y:S01]  /*0940*/  @!P0 MOV R4, R52 ;  /* 0x0000003400048202 */ /* 0x000fe20000000f00 */
[----:B------:R-:W-:Y:S01]  /*0950*/  @!P0 IMAD.MOV.U32 R7, RZ, RZ, R57 ;  /* 0x000000ffff078224 */ /* 0x000fe200078e0039 */
[----:B------:R-:W4:Y:S01]  /*0960*/  LDCU.64 UR4, c[0x0][0x3a0] ;  /* 0x00007400ff0477ac */ /* 0x000f220008000a00 */
[----:B------:R-:W-:-:S02]  /*0970*/  IMAD R3, R2, -0x326172a9, RZ ;  /* 0xcd9e8d5702037824 */ /* 0x000fc400078e02ff */
[----:B------:R-:W-:Y:S02]  /*0980*/  IMAD R57, R0, -0x2daee0ad, RZ ;  /* 0xd2511f5300397824 */ /* 0x000fe400078e02ff */
[----:B------:R-:W-:Y:S02]  /*0990*/  VIADD R58, R90, 0x1715609d ;  /* 0x1715609d5a3a7836 */ /* 0x000fe40000000000 */
[----:B------:R-:W-:-:S04]  /*09a0*/  IMAD.HI.U32 R0, R62, -0x326172a9, RZ ;  /* 0xcd9e8d573e007827 */ /* 0x000fc800078e00ff */
[----:B------:R-:W-:Y:S01]  /*09b0*/  IMAD.HI.U32 R2, R56, -0x2daee0ad, RZ ;  /* 0xd2511f5338027827 */ /* 0x000fe200078e00ff */
[----:B------:R-:W-:-:S03]  /*09c0*/  LOP3.LUT R52, R58, R3, R0, 0x96, !PT ;  /* 0x000000033a347212 */ /* 0x000fc600078e9600 */
[--C-:B------:R-:W-:Y:S01]  /*09d0*/  @P0 IMAD.MOV.U32 R5, RZ, RZ, R59.reuse ;  /* 0x000000ffff050224 */ /* 0x100fe200078e003b */
[----:B------:R-:W-:Y:S01]  /*09e0*/  LOP3.LUT R57, R61, R57, R2, 0x96, !PT ;  /* 0x000000393d397212 */ /* 0x000fe200078e9602 */
[----:B------:R-:W-:Y:S01]  /*09f0*/  @!P0 IMAD.MOV.U32 R5, RZ, RZ, R59 ;  /* 0x000000ffff058224 */ /* 0x000fe200078e003b */
[-C--:B------:R-:W-:Y:S01]  /*0a00*/  @P0 MOV R2, R54.reuse ;  /* 0x0000003600020202 */ /* 0x080fe20000000f00 */
[----:B------:R-:W-:Y:S01]  /*0a10*/  IMAD R61, R56, -0x2daee0ad, RZ ;  /* 0xd2511f53383d7824 */ /* 0x000fe200078e02ff */
[----:B------:R-:W-:Y:S01]  /*0a20*/  @!P0 MOV R2, R54 ;  /* 0x0000003600028202 */ /* 0x000fe20000000f00 */
[----:B------:R-:W-:Y:S02]  /*0a30*/  VIADD R58, R90, 0xb54cda56 ;  /* 0xb54cda565a3a7836 */ /* 0x000fe40000000000 */
[----:B------:R-:W-:Y:S01]  /*0a40*/  IMAD R59, R62, -0x326172a9, RZ ;  /* 0xcd9e8d573e3b7824 */ /* 0x000fe200078e02ff */
[----:B------:R-:W-:Y:S01]  /*0a50*/  IADD3 R62, PT, PT, R91, 0x646e171e, RZ ;  /* 0x646e171e5b3e7810 */ /* 0x000fe20007ffe0ff */
[----:B------:R-:W-:-:S04]  /*0a60*/  IMAD.HI.U32 R0, R57, -0x326172a9, RZ ;  /* 0xcd9e8d5739007827 */ /* 0x000fc800078e00ff */
[----:B------:R-:W-:Y:S01]  /*0a70*/  IMAD.HI.U32 R56, R52, -0x2daee0ad, RZ ;  /* 0xd2511f5334387827 */ /* 0x000fe200078e00ff */
[----:B------:R-:W-:-:S03]  /*0a80*/  LOP3.LUT R59, R58, R59, R0, 0x96, !PT ;  /* 0x0000003b3a3b7212 */ /* 0x000fc600078e9600 */
[--C-:B------:R-:W-:Y:S01]  /*0a90*/  @P0 IMAD.MOV.U32 R3, RZ, RZ, R53.reuse ;  /* 0x000000ffff030224 */ /* 0x100fe200078e0035 */
[----:B------:R-:W-:Y:S01]  /*0aa0*/  LOP3.LUT R56, R62, R61, R56, 0x96, !PT ;  /* 0x0000003d3e387212 */ /* 0x000fe200078e9638 */
[----:B------:R-:W-:Y:S01]  /*0ab0*/  @!P0 IMAD.MOV.U32 R3, RZ, RZ, R53 ;  /* 0x000000ffff038224 */ /* 0x000fe200078e0035 */
[----:B------:R-:W-:Y:S01]  /*0ac0*/  IADD3 R61, PT, PT, R91, 0x1fd5c5a3, RZ ;  /* 0x1fd5c5a35b3d7810 */ /* 0x000fe20007ffe0ff */
[----:B------:R-:W-:Y:S02]  /*0ad0*/  IMAD R54, R52, -0x2daee0ad, RZ ;  /* 0xd2511f5334367824 */ /* 0x000fe400078e02ff */
[----:B------:R-:W-:Y:S02]  /*0ae0*/  VIADD R58, R90, 0x5384540f ;  /* 0x5384540f5a3a7836 */ /* 0x000fe40000000000 */
[----:B------:R-:W-:Y:S02]  /*0af0*/  IMAD R57, R57, -0x326172a9, RZ ;  /* 0xcd9e8d5739397824 */ /* 0x000fe400078e02ff */
[----:B------:R-:W-:-:S04]  /*0b00*/  IMAD.HI.U32 R52, R56, -0x326172a9, RZ ;  /* 0xcd9e8d5738347827 */ /* 0x000fc800078e00ff */
[----:B------:R-:W-:Y:S01]  /*0b10*/  IMAD.HI.U32 R53, R59, -0x2daee0ad, RZ ;  /* 0xd2511f533b357827 */ /* 0x000fe200078e00ff */
[----:B------:R-:W-:-:S03]  /*0b20*/  LOP3.LUT R52, R58, R57, R52, 0x96, !PT ;  /* 0x000000393a347212 */ /* 0x000fc600078e9634 */
[----:B------:R-:W-:Y:S01]  /*0b30*/  @P0 IMAD.MOV.U32 R0, RZ, RZ, R55 ;  /* 0x000000ffff000224 */ /* 0x000fe200078e0037 */
[----:B------:R-:W-:Y:S01]  /*0b40*/  LOP3.LUT R53, R61, R54, R53, 0x96, !PT ;  /* 0x000000363d357212 */ /* 0x000fe200078e9635 */
[----:B------:R-:W-:Y:S02]  /*0b50*/  @!P0 IMAD.MOV.U32 R0, RZ, RZ, R55 ;  /* 0x000000ffff008224 */ /* 0x000fe400078e0037 */
[----:B------:R-:W-:Y:S02]  /*0b60*/  VIADD R57, R90, 0xf1bbcdc8 ;  /* 0xf1bbcdc85a397836 */ /* 0x000fe40000000000 */
[----:B------:R-:W-:Y:S01]  /*0b70*/  IMAD R55, R56, -0x326172a9, RZ ;  /* 0xcd9e8d5738377824 */ /* 0x000fe200078e02ff */
[----:B------:R-:W-:Y:S01]  /*0b80*/  IADD3 R56, PT, PT, R91, -0x24c28bd8, RZ ;  /* 0xdb3d74285b387810 */ /* 0x000fe20007ffe0ff */
[----:B------:R-:W-:Y:S02]  /*0b90*/  IMAD R59, R59, -0x2daee0ad, RZ ;  /* 0xd2511f533b3b7824 */ /* 0x000fe400078e02ff */
[----:B------:R-:W-:-:S04]  /*0ba0*/  IMAD.HI.U32 R48, R53, -0x326172a9, RZ ;  /* 0xcd9e8d5735307827 */ /* 0x000fc800078e00ff */
[----:B------:R-:W-:Y:S01]  /*0bb0*/  IMAD.HI.U32 R54, R52, -0x2daee0ad, RZ ;  /* 0xd2511f5334367827 */ /* 0x000fe200078e00ff */
[----:B------:R-:W-:Y:S02]  /*0bc0*/  LOP3.LUT R48, R57, R55, R48, 0x96, !PT ;  /* 0x0000003739307212 */ /* 0x000fe400078e9630 */
[----:B------:R-:W-:Y:S01]  /*0bd0*/  IADD3 R55, PT, PT, R91, -0x695add53, RZ ;  /* 0x96a522ad5b377810 */ /* 0x000fe20007ffe0ff */
[--C-:B------:R-:W-:Y:S01]  /*0be0*/  @P0 IMAD.MOV.U32 R76, RZ, RZ, R49.reuse ;  /* 0x000000ffff4c0224 */ /* 0x100fe200078e0031 */
[----:B------:R-:W-:Y:S01]  /*0bf0*/  LOP3.LUT R54, R56, R59, R54, 0x96, !PT ;  /* 0x0000003b38367212 */ /* 0x000fe200078e9636 */
[----:B------:R-:W-:Y:S02]  /*0c00*/  @!P0 IMAD.MOV.U32 R76, RZ, RZ, R49 ;  /* 0x000000ffff4c8224 */ /* 0x000fe400078e0031 */
[----:B------:R-:W-:Y:S02]  /*0c10*/  IMAD R53, R53, -0x326172a9, RZ ;  /* 0xcd9e8d5735357824 */ /* 0x000fe400078e02ff */
[----:B------:R-:W-:-:S02]  /*0c20*/  IMAD R49, R52, -0x2daee0ad, RZ ;  /* 0xd2511f5334317824 */ /* 0x000fc400078e02ff */
[----:B------:R-:W-:-:S04]  /*0c30*/  IMAD.HI.U32 R100, R48, -0x2daee0ad, RZ ;  /* 0xd2511f5330647827 */ /* 0x000fc800078e00ff */
[----:B------:R-:W-:Y:S01]  /*0c40*/  IMAD.HI.U32 R98, R54, -0x326172a9, RZ ;  /* 0xcd9e8d5736627827 */ /* 0x000fe200078e00ff */
[----:B------:R-:W-:-:S03]  /*0c50*/  LOP3.LUT R100, R55, R49, R100, 0x96, !PT ;  /* 0x0000003137647212 */ /* 0x000fc600078e9664 */
[----:B------:R-:W-:Y:S02]  /*0c60*/  VIADD R50, R90, 0x8ff34781 ;  /* 0x8ff347815a327836 */ /* 0x000fe40000000000 */
[----:B------:R-:W-:Y:S01]  /*0c70*/  @P0 IMAD.MOV.U32 R78, RZ, RZ, R51 ;  /* 0x000000ffff4e0224 */ /* 0x000fe200078e0033 */
[----:B------:R-:W-:Y:S01]  /*0c80*/  @!P0 MOV R78, R51 ;  /* 0x00000033004e8202 */ /* 0x000fe20000000f00 */
[----:B------:R-:W-:Y:S01]  /*0c90*/  IMAD.MOV.U32 R77, RZ, RZ, RZ ;  /* 0x000000ffff4d7224 */ /* 0x000fe200078e00ff */
[----:B------:R-:W-:Y:S01]  /*0ca0*/  LOP3.LUT R98, R50, R53, R98, 0x96, !PT ;  /* 0x0000003532627212 */ /* 0x000fe200078e9662 */
[----:B------:R-:W-:Y:S02]  /*0cb0*/  IMAD R88, R48, -0x2daee0ad, RZ ;  /* 0xd2511f5330587824 */ /* 0x000fe400078e02ff */
[----:B01234-:R-:W-:-:S07]  /*0cc0*/  IMAD R128, R54, -0x326172a9, RZ ;  /* 0xcd9e8d5736807824 */ /* 0x01ffce00078e02ff */
.L_x_7360:
[----:B------:R-:W0:Y:S08]  /*0cd0*/  LDC.64 R130, c[0x0][0x3f0] ;  /* 0x0000fc00ff827b82 */ /* 0x000e300000000a00 */
[----:B------:R-:W1:Y:S08]  /*0ce0*/  LDC R69, c[0x0][0x388] ;  /* 0x0000e200ff457b82 */ /* 0x000e700000000800 */
[----:B------:R-:W2:Y:S01]  /*0cf0*/  LDC.64 R56, c[0x0][0x3f8] ;  /* 0x0000fe00ff387b82 */ /* 0x000ea20000000a00 */
[----:B0-----:R-:W-:-:S06]  /*0d00*/  IMAD.WIDE R130, R24, 0x4, R130 ;  /* 0x0000000418827825 */ /* 0x001fcc00078e0282 */
[----:B------:R-:W3:Y:S01]  /*0d10*/  LDG.E R130, desc[UR6][R130.64] ;  /* 0x0000000682827981 */ /* 0x000ee2000c1e1900 */
[----:B------:R-:W-:Y:S02]  /*0d20*/  IMAD.MOV.U32 R140, RZ, RZ, RZ ;  /* 0x000000ffff8c7224 */ /* 0x000fe400078e00ff */
[----:B--2---:R-:W-:-:S05]  /*0d30*/  IMAD.WIDE R56, R24, 0x4, R56 ;  /* 0x0000000418387825 */ /* 0x004fca00078e0238 */
[----:B-----5:R0:W5:Y:S01]  /*0d40*/  LDG.E R68, desc[UR6][R56.64] ;  /* 0x0000000638447981 */ /* 0x020162000c1e1900 */
[----:B---3--:R-:W-:-:S13]  /*0d50*/  ISETP.GE.AND P1, PT, R130, 0x1, PT ;  /* 0x000000018200780c */ /* 0x008fda0003f26270 */
        /* <DEDUP_REMOVED lines=8> */
[----:B------:R-:W-:Y:S01]  /*0de0*/  ISETP.NE.U32.AND P0, PT, RZ, UR4, PT ;  /* 0x00000004ff007c0c */ /* 0x000fe2000bf05070 */
[----:B------:R-:W-:-:S03]  /*0df0*/  IMAD R60, R24, R69, RZ ;  /* 0x00000045183c7224 */ /* 0x000fc600078e02ff */
[----:B------:R-:W-:Y:S02]  /*0e00*/  ISETP.NE.AND.EX P0, PT, RZ, UR5, PT, P0 ;  /* 0x00000005ff007c0c */ /* 0x000fe4000bf05300 */
[----:B------:R-:W-:-:S04]  /*0e10*/  SHF.R.S32.HI R61, RZ, 0x1f, R60 ;  /* 0x0000001fff3d7819 */ /* 0x000fc8000001143c */
[----:B------:R-:W-:Y:S01]  /*0e20*/  LEA.HI R60, R61, R60, RZ, 0x3 ;  /* 0x0000003c3d3c7211 */ /* 0x000fe200078f18ff */
[C---:B------:R-:W-:Y:S01]  /*0e30*/  VIADD R108, R90.reuse, 0xdaa66d2b ;  /* 0xdaa66d2b5a6c7836 */ /* 0x040fe20000000000 */
[C---:B------:R-:W-:Y:S01]  /*0e40*/  IADD3 R129, PT, PT, R90.reuse, -0x4ab325aa, RZ ;  /* 0xb54cda565a817810 */ /* 0x040fe20007ffe0ff */
[C---:B------:R-:W-:Y:S01]  /*0e50*/  VIADD R125, R91.reuse, 0xbb67ae85 ;  /* 0xbb67ae855b7d7836 */ /* 0x040fe20000000000 */
[C---:B------:R-:W-:Y:S01]  /*0e60*/  IADD3 R127, PT, PT, R91.reuse, 0x1fd5c5a3, RZ ;  /* 0x1fd5c5a35b7f7810 */ /* 0x040fe20007ffe0ff */
[C---:B------:R-:W-:Y:S01]  /*0e70*/  VIADD R104, R91.reuse, 0x32370b8f ;  /* 0x32370b8f5b687836 */ /* 0x040fe20000000000 */
[C---:B------:R-:W-:Y:S01]  /*0e80*/  IADD3 R106, PT, PT, R90.reuse, 0x78dde6e4, RZ ;  /* 0x78dde6e45a6a7810 */ /* 0x040fe20007ffe0ff */
[C---:B------:R-:W-:Y:S01]  /*0e90*/  VIADD R121, R91.reuse, 0x96a522ad ;  /* 0x96a522ad5b797836 */ /* 0x040fe20000000000 */
[C---:B------:R-:W-:Y:S01]  /*0ea0*/  IADD3 R123, PT, PT, R90.reuse, 0x1715609d, RZ ;  /* 0x1715609d5a7b7810 */ /* 0x040fe20007ffe0ff */
[C---:B------:R-:W-:Y:S01]  /*0eb0*/  VIADD R117, R90.reuse, 0xf1bbcdc8 ;  /* 0xf1bbcdc85a757836 */ /* 0x040fe20000000000 */
[C---:B------:R-:W-:Y:S01]  /*0ec0*/  IADD3 R119, PT, PT, R90.reuse, 0x5384540f, RZ ;  /* 0x5384540f5a777810 */ /* 0x040fe20007ffe0ff */
[C---:B------:R-:W-:Y:S01]  /*0ed0*/  VIADD R113, R91.reuse, 0x76cf5d0a ;  /* 0x76cf5d0a5b717836 */ /* 0x040fe20000000000 */
[C---:B------:R-:W-:Y:S01]  /*0ee0*/  IADD3 R115, PT, PT, R90.reuse, -0x700cb87f, RZ ;  /* 0x8ff347815a737810 */ /* 0x040fe20007ffe0ff */
[C---:B------:R-:W-:Y:S01]  /*0ef0*/  VIADD R109, R91.reuse, 0x646e171e ;  /* 0x646e171e5b6d7836 */ /* 0x040fe20000000000 */
[C---:B------:R-:W-:Y:S01]  /*0f00*/  IADD3 R111, PT, PT, R91.reuse, -0x56f99767, RZ ;  /* 0xa90668995b6f7810 */ /* 0x040fe20007ffe0ff */
[C---:B------:R-:W-:Y:S01]  /*0f10*/  VIADD R102, R91.reuse, 0xed9eba14 ;  /* 0xed9eba145b667836 */ /* 0x040fe20000000000 */
[----:B------:R-:W-:Y:S01]  /*0f20*/  IADD3 R107, PT, PT, R91, -0x24c28bd8, RZ ;  /* 0xdb3d74285b6b7810 */ /* 0x000fe20007ffe0ff */
[C---:B------:R-:W-:Y:S01]  /*0f30*/  VIADD R103, R90.reuse, 0x9e3779b9 ;  /* 0x9e3779b95a677836 */ /* 0x040fe20000000000 */
[----:B------:R-:W-:-:S02]  /*0f40*/  IADD3 R105, PT, PT, R90, 0x3c6ef372, RZ ;  /* 0x3c6ef3725a697810 */ /* 0x000fc40007ffe0ff */
[----:B------:R-:W-:Y:S01]  /*0f50*/  LEA.HI.SX32 R131, R60, R73, 0x1d ;  /* 0x000000493c837211 */ /* 0x000fe200078feaff */
        /* <DEDUP_REMOVED lines=26> */
.L_x_6898:
        /* <DEDUP_REMOVED lines=13> */
.L_x_6900:
[----:B------:R-:W-:Y:S05]  /*11d0*/  BSYNC.RECONVERGENT B2 ;  /* 0x0000000000027941 */ /* 0x000fea0003800200 */
.L_x_6899:
        /* <DEDUP_REMOVED lines=40> */
[----:B------:R-:W-:Y:S01]  /*1460*/  LOP3.LUT R100, R121, R100, R57, 0x96, !PT ;  /* 0x0000006479647212 */ /* 0x000fe200078e9639 */
[----:B------:R-:W-:Y:S01]  /*1470*/  IMAD.MOV.U32 R56, RZ, RZ, RZ ;  /* 0x000000ffff387224 */ /* 0x000fe200078e00ff */
[----:B------:R-:W-:-:S07]  /*1480*/  MOV R57, R88 ;  /* 0x0000005800397202 */ /* 0x000fce0000000f00 */
.L_x_6897:
[----:B------:R-:W-:Y:S05]  /*1490*/  BSYNC.RECONVERGENT B1 ;  /* 0x0000000000017941 */ /* 0x000fea0003800200 */
.L_x_6896:
        /* <DEDUP_REMOVED lines=12> */
.L_x_6895:
[----:B------:R-:W-:Y:S05]  /*1560*/  BSYNC.RECONVERGENT B0 ;  /* 0x0000000000007941 */ /* 0x000fea0003800200 */
.L_x_6894:
        /* <DEDUP_REMOVED lines=22> */
.L_x_6905:
        /* <DEDUP_REMOVED lines=13> */
.L_x_6907:
[----:B------:R-:W-:Y:S05]  /*17a0*/  BSYNC.RECONVERGENT B2 ;  /* 0x0000000000027941 */ /* 0x000fea0003800200 */
.L_x_6906:
        /* <DEDUP_REMOVED lines=40> */
[----:B------:R-:W-:Y:S01]  /*1a30*/  HFMA2 R57, -RZ, RZ, 0, 0 ;  /* 0x00000000ff397431 */ /* 0x000fe200000001ff */
[----:B------:R-:W-:Y:S01]  /*1a40*/  MOV R70, R56 ;  /* 0x0000003800467202 */ /* 0x000fe20000000f00 */
[----:B------:R-:W-:-:S07]  /*1a50*/  IMAD.MOV.U32 R58, RZ, RZ, R64 ;  /* 0x000000ffff3a7224 */ /* 0x000fce00078e0040 */
.L_x_6904:
[----:B------:R-:W-:Y:S05]  /*1a60*/  BSYNC.RECONVERGENT B1 ;  /* 0x0000000000017941 */ /* 0x000fea0003800200 */
.L_x_6903:
        /* <DEDUP_REMOVED lines=12> */
.L_x_6902:
[----:B------:R-:W-:Y:S05]  /*1b30*/  BSYNC.RECONVERGENT B0 ;  /* 0x0000000000007941 */ /* 0x000fea0003800200 */
.L_x_6901:
        /* <DEDUP_REMOVED lines=22> */
.L_x_6912:
        /* <DEDUP_REMOVED lines=13> */
.L_x_6914:
[----:B------:R-:W-:Y:S05]  /*1d70*/  BSYNC.RECONVERGENT B2 ;  /* 0x0000000000027941 */ /* 0x000fea0003800200 */
.L_x_6913:
        /* <DEDUP_REMOVED lines=37> */
[----:B------:R-:W-:Y:S02]  /*1fd0*/  MOV R128, R58 ;  /* 0x0000003a00807202 */ /* 0x000fe40000000f00 */
[----:B------:R-:W-:Y:S01]  /*1fe0*/  LOP3.LUT R98, R115, R98, R59, 0x96, !PT ;  /* 0x0000006273627212 */ /* 0x000fe200078e963b */
[----:B------:R-:W-:Y:S01]  /*1ff0*/  IMAD.MOV.U32 R71, RZ, RZ, R56 ;  /* 0x000000ffff477224 */ /* 0x000fe200078e0038 */
[----:B------:R-:W-:Y:S01]  /*2000*/  LOP3.LUT R100, R121, R100, R57, 0x96, !PT ;  /* 0x0000006479647212 */ /* 0x000fe200078e9639 */
[----:B------:R-:W-:Y:S01]  /*2010*/  IMAD.MOV.U32 R56, RZ, RZ, RZ ;  /* 0x000000ffff387224 */ /* 0x000fe200078e00ff */
[----:B------:R-:W-:-:S07]  /*2020*/  MOV R58, R70 ;  /* 0x00000046003a7202 */ /* 0x000fce0000000f00 */
.L_x_6911:
[----:B------:R-:W-:Y:S05]  /*2030*/  BSYNC.RECONVERGENT B1 ;  /* 0x0000000000017941 */ /* 0x000fea0003800200 */
.L_x_6910:
        /* <DEDUP_REMOVED lines=12> */
.L_x_6909:
[----:B------:R-:W-:Y:S05]  /*2100*/  BSYNC.RECONVERGENT B0 ;  /* 0x0000000000007941 */ /* 0x000fea0003800200 */
.L_x_6908:
        /* <DEDUP_REMOVED lines=22> */
.L_x_6919:
        /* <DEDUP_REMOVED lines=13> */
.L_x_6921:
[----:B------:R-:W-:Y:S05]  /*2340*/  BSYNC.RECONVERGENT B2 ;  /* 0x0000000000027941 */ /* 0x000fea0003800200 */
.L_x_6920:
        /* <DEDUP_REMOVED lines=43> */
.L_x_6918:
[----:B------:R-:W-:Y:S05]  /*2600*/  BSYNC.RECONVERGENT B1 ;  /* 0x0000000000017941 */ /* 0x000fea0003800200 */
.L_x_6917:
        /* <DEDUP_REMOVED lines=12> */
.L_x_6916:
[----:B------:R-:W-:Y:S05]  /*26d0*/  BSYNC.RECONVERGENT B0 ;  /* 0x0000000000007941 */ /* 0x000fea0003800200 */
.L_x_6915:
        /* <DEDUP_REMOVED lines=22> */
.L_x_6926:
        /* <DEDUP_REMOVED lines=13> */
.L_x_6928:
[----:B------:R-:W-:Y:S05]  /*2910*/  BSYNC.RECONVERGENT B2 ;  /* 0x0000000000027941 */ /* 0x000fea0003800200 */
.L_x_6927:
        /* <DEDUP_REMOVED lines=43> */
.L_x_6925:
[----:B------:R-:W-:Y:S05]  /*2bd0*/  BSYNC.RECONVERGENT B1 ;  /* 0x0000000000017941 */ /* 0x000fea0003800200 */
.L_x_6924:
        /* <DEDUP_REMOVED lines=12> */
.L_x_6923:
[----:B------:R-:W-:Y:S05]  /*2ca0*/  BSYNC.RECONVERGENT B0 ;  /* 0x0000000000007941 */ /* 0x000fea0003800200 */
.L_x_6922:
        /* <DEDUP_REMOVED lines=22> */
.L_x_6933:
        /* <DEDUP_REMOVED lines=13> */
.L_x_6935:
[----:B------:R-:W-:Y:S05]  /*2ee0*/  BSYNC.RECONVERGENT B2 ;  /* 0x0000000000027941 */ /* 0x000fea0003800200 */
.L_x_6934:
        /* <DEDUP_REMOVED lines=43> */
.L_x_6932:
[----:B------:R-:W-:Y:S05]  /*31a0*/  BSYNC.RECONVERGENT B1 ;  /* 0x0000000000017941 */ /* 0x000fea0003800200 */
.L_x_6931:
        /* <DEDUP_REMOVED lines=12> */
.L_x_6930:
[----:B------:R-:W-:Y:S05]  /*3270*/  BSYNC.RECONVERGENT B0 ;  /* 0x0000000000007941 */ /* 0x000fea0003800200 */
.L_x_6929:
        /* <DEDUP_REMOVED lines=22> */
.L_x_6940:
        /* <DEDUP_REMOVED lines=13> */
.L_x_6942:
[----:B------:R-:W-:Y:S05]  /*34b0*/  BSYNC.RECONVERGENT B2 ;  /* 0x0000000000027941 */ /* 0x000fea0003800200 */
.L_x_6941:
        /* <DEDUP_REMOVED lines=43> */
.L_x_6939:
[----:B------:R-:W-:Y:S05]  /*3770*/  BSYNC.RECONVERGENT B1 ;  /* 0x0000000000017941 */ /* 0x000fea0003800200 */
.L_x_6938:
        /* <DEDUP_REMOVED lines=12> */
.L_x_6937:
[----:B------:R-:W-:Y:S05]  /*3840*/  BSYNC.RECONVERGENT B0 ;  /* 0x0000000000007941 */ /* 0x000fea0003800200 */
.L_x_6936:
        /* <DEDUP_REMOVED lines=22> */
.L_x_6947:
        /* <DEDUP_REMOVED lines=13> */
.L_x_6949:
[----:B------:R-:W-:Y:S05]  /*3a80*/  BSYNC.RECONVERGENT B2 ;  /* 0x0000000000027941 */ /* 0x000fea0003800200 */
.L_x_6948:
        /* <DEDUP_REMOVED lines=41> */
[----:B------:R-:W-:Y:S01]  /*3d20*/  IMAD.MOV.U32 R57, RZ, RZ, R97 ;  /* 0x000000ffff397224 */ /* 0x000fe200078e0061 */
[----:B------:R-:W-:-:S07]  /*3d30*/  MOV R110, R56 ;  /* 0x00000038006e7202 */ /* 0x000fce0000000f00 */
.L_x_6946:
[----:B------:R-:W-:Y:S05]  /*3d40*/  BSYNC.RECONVERGENT B1 ;  /* 0x0000000000017941 */ /* 0x000fea0003800200 */
.L_x_6945:
        /* <DEDUP_REMOVED lines=9> */
[----:B------:R-:W-:Y:S02]  /*3de0*/  FSEL R57, R57, RZ, !P2 ;  /* 0x000000ff39397208 */ /* 0x000fe40005000000 */
[----:B------:R-:W-:-:S03]  /*3df0*/  SEL R85, RZ, 0x1, P2 ;  /* 0x00000001ff557807 */ /* 0x000fc60001000000 */
[----:B------:R-:W-:-:S07]  /*3e00*/  FFMA.FTZ R60, R57, R60, R56 ;  /* 0x0000003c393c7223 */ /* 0x000fce0000010038 */
.L_x_6944:
[----:B------:R-:W-:Y:S05]  /*3e10*/  BSYNC.RECONVERGENT B0 ;  /* 0x0000000000007941 */ /* 0x000fea0003800200 */
.L_x_6943:
[----:B------:R-:W-:Y:S02]  /*3e20*/  F2FP.F16.F32.PACK_AB R59, RZ, R60 ;  /* 0x0000003cff3b723e */ /* 0x000fe400000000ff */
[----:B------:R-:W-:Y:S02]  /*3e30*/  PRMT R58, R95, 0x5410, R96 ;  /* 0x000054105f3a7816 */ /* 0x000fe40000000060 */
[----:B------:R-:W-:Y:S02]  /*3e40*/  PRMT R57, R94, 0x5410, R93 ;  /* 0x000054105e397816 */ /* 0x000fe4000000005d */
[----:B------:R-:W-:Y:S02]  /*3e50*/  PRMT R56, R92, 0x5410, R87 ;  /* 0x000054105c387816 */ /* 0x000fe40000000057 */
[----:B------:R-:W-:Y:S01]  /*3e60*/  PRMT R59, R112, 0x5410, R59 ;  /* 0x00005410703b7816 */ /* 0x000fe2000000003b */
[----:B------:R-:W-:Y:S06]  /*3e70*/  BRA `(.L_x_6950) ;  /* 0x0000002c00207947 */ /* 0x000fec0003800000 */
.L_x_6893:
        /* <DEDUP_REMOVED lines=21> */
.L_x_6955:
        /* <DEDUP_REMOVED lines=13> */
.L_x_6957:
[----:B------:R-:W-:Y:S05]  /*40a0*/  BSYNC.RECONVERGENT B2 ;  /* 0x0000000000027941 */ /* 0x000fea0003800200 */
.L_x_6956:
        /* <DEDUP_REMOVED lines=39> */
[----:B------:R-:W-:Y:S01]  /*4320*/  MOV R110, R56 ;  /* 0x00000038006e7202 */ /* 0x000fe20000000f00 */
[----:B------:R-:W-:Y:S01]  /*4330*/  HFMA2 R56, -RZ, RZ, 0, 0 ;  /* 0x00000000ff387431 */ /* 0x000fe200000001ff */
[----:B------:R-:W-:Y:S01]  /*4340*/  LOP3.LUT R100, R121, R100, R57, 0x96, !PT ;  /* 0x0000006479647212 */ /* 0x000fe200078e9639 */
[----:B------:R-:W-:-:S07]  /*4350*/  IMAD.MOV.U32 R57, RZ, RZ, R88 ;  /* 0x000000ffff397224 */ /* 0x000fce00078e0058 */
.L_x_6954:
[----:B------:R-:W-:Y:S05]  /*4360*/  BSYNC.RECONVERGENT B1 ;  /* 0x0000000000017941 */ /* 0x000fea0003800200 */
.L_x_6953:
        /* <DEDUP_REMOVED lines=11> */
.L_x_6952:
[----:B------:R-:W-:Y:S05]  /*4420*/  BSYNC.RECONVERGENT B0 ;  /* 0x0000000000007941 */ /* 0x000fea0003800200 */
.L_x_6951:
        /* <DEDUP_REMOVED lines=18> */
.L_x_6962:
        /* <DEDUP_REMOVED lines=13> */
.L_x_6964:
[----:B------:R-:W-:Y:S05]  /*4620*/  BSYNC.RECONVERGENT B2 ;  /* 0x0000000000027941 */ /* 0x000fea0003800200 */
.L_x_6963:
        /* <DEDUP_REMOVED lines=43> */
.L_x_6961:
[----:B------:R-:W-:Y:S05]  /*48e0*/  BSYNC.RECONVERGENT B1 ;  /* 0x0000000000017941 */ /* 0x000fea0003800200 */
.L_x_6960:
        /* <DEDUP_REMOVED lines=11> */
.L_x_6959:
[----:B------:R-:W-:Y:S05]  /*49a0*/  BSYNC.RECONVERGENT B0 ;  /* 0x0000000000007941 */ /* 0x000fea0003800200 */
.L_x_6958:
        /* <DEDUP_REMOVED lines=18> */
.L_x_6969:
        /* <DEDUP_REMOVED lines=13> */
.L_x_6971:
[----:B------:R-:W-:Y:S05]  /*4ba0*/  BSYNC.RECONVERGENT B2 ;  /* 0x0000000000027941 */ /* 0x000fea0003800200 */
.L_x_6970:
        /* <DEDUP_REMOVED lines=40> */
[----:B------:R-:W-:Y:S02]  /*4e30*/  IMAD.MOV.U32 R110, RZ, RZ, R56 ;  /* 0x000000ffff6e7224 */ /* 0x000fe400078e0038 */
[----:B------:R-:W-:Y:S01]  /*4e40*/  HFMA2 R56, -RZ, RZ, 0, 0 ;  /* 0x00000000ff387431 */ /* 0x000fe200000001ff */
[----:B------:R-:W-:-:S07]  /*4e50*/  LOP3.LUT R100, R121, R100, R57, 0x96, !PT ;  /* 0x0000006479647212 */ /* 0x000fce00078e9639 */
.L_x_6968:
[----:B------:R-:W-:Y:S05]  /*4e60*/  BSYNC.RECONVERGENT B1 ;  /* 0x0000000000017941 */ /* 0x000fea0003800200 */
.L_x_6967:
        /* <DEDUP_REMOVED lines=11> */
.L_x_6966:
[----:B------:R-:W-:Y:S05]  /*4f20*/  BSYNC.RECONVERGENT B0 ;  /* 0x0000000000007941 */ /* 0x000fea0003800200 */
.L_x_6965:
        /* <DEDUP_REMOVED lines=18> */
.L_x_6976:
        /* <DEDUP_REMOVED lines=13> */
.L_x_6978:
[----:B------:R-:W-:Y:S05]  /*5120*/  BSYNC.RECONVERGENT B2 ;  /* 0x0000000000027941 */ /* 0x000fea0003800200 */
.L_x_6977:
        /* <DEDUP_REMOVED lines=43> */
.L_x_6975:
[----:B------:R-:W-:Y:S05]  /*53e0*/  BSYNC.RECONVERGENT B1 ;  /* 0x0000000000017941 */ /* 0x000fea0003800200 */
.L_x_6974:
        /* <DEDUP_REMOVED lines=11> */
.L_x_6973:
[----:B------:R-:W-:Y:S05]  /*54a0*/  BSYNC.RECONVERGENT B0 ;  /* 0x0000000000007941 */ /* 0x000fea0003800200 */
.L_x_6972:
        /* <DEDUP_REMOVED lines=18> */
.L_x_6983:
        /* <DEDUP_REMOVED lines=13> */
.L_x_6985:
[----:B------:R-:W-:Y:S05]  /*56a0*/  BSYNC.RECONVERGENT B2 ;  /* 0x0000000000027941 */ /* 0x000fea0003800200 */
.L_x_6984:
        /* <DEDUP_REMOVED lines=43> */
.L_x_6982:
[----:B------:R-:W-:Y:S05]  /*5960*/  BSYNC.RECONVERGENT B1 ;  /* 0x0000000000017941 */ /* 0x000fea0003800200 */
.L_x_6981:
        /* <DEDUP_REMOVED lines=11> */
.L_x_6980:
[----:B------:R-:W-:Y:S05]  /*5a20*/  BSYNC.RECONVERGENT B0 ;  /* 0x0000000000007941 */ /* 0x000fea0003800200 */
.L_x_6979:
        /* <DEDUP_REMOVED lines=18> */
.L_x_6990:
        /* <DEDUP_REMOVED lines=13> */
.L_x_6992:
[----:B------:R-:W-:Y:S05]  /*5c20*/  BSYNC.RECONVERGENT B2 ;  /* 0x0000000000027941 */ /* 0x000fea0003800200 */
.L_x_6991:
        /* <DEDUP_REMOVED lines=43> */
.L_x_6989:
[----:B------:R-:W-:Y:S05]  /*5ee0*/  BSYNC.RECONVERGENT B1 ;  /* 0x0000000000017941 */ /* 0x000fea0003800200 */
.L_x_6988:
        /* <DEDUP_REMOVED lines=11> */
.L_x_6987:
[----:B------:R-:W-:Y:S05]  /*5fa0*/  BSYNC.RECONVERGENT B0 ;  /* 0x0000000000007941 */ /* 0x000fea0003800200 */
.L_x_6986:
        /* <DEDUP_REMOVED lines=18> */
.L_x_6997:
        /* <DEDUP_REMOVED lines=13> */
.L_x_6999:
[----:B------:R-:W-:Y:S05]  /*61a0*/  BSYNC.RECONVERGENT B2 ;  /* 0x0000000000027941 */ /* 0x000fea0003800200 */
.L_x_6998:
        /* <DEDUP_REMOVED lines=43> */
.L_x_6996:
[----:B------:R-:W-:Y:S05]  /*6460*/  BSYNC.RECONVERGENT B1 ;  /* 0x0000000000017941 */ /* 0x000fea0003800200 */
.L_x_6995:
        /* <DEDUP_REMOVED lines=11> */
.L_x_6994:
[----:B------:R-:W-:Y:S05]  /*6520*/  BSYNC.RECONVERGENT B0 ;  /* 0x0000000000007941 */ /* 0x000fea0003800200 */
.L_x_6993:
        /* <DEDUP_REMOVED lines=18> */
.L_x_7004:
        /* <DEDUP_REMOVED lines=13> */
.L_x_7006:
[----:B------:R-:W-:Y:S05]  /*6720*/  BSYNC.RECONVERGENT B2 ;  /* 0x0000000000027941 */ /* 0x000fea0003800200 */
.L_x_7005:
        /* <DEDUP_REMOVED lines=40> */
[----:B------:R-:W-:Y:S02]  /*69b0*/  LOP3.LUT R100, R121, R100, R57, 0x96, !PT ;  /* 0x0000006479647212 */ /* 0x000fe400078e9639 */
[----:B------:R-:W-:Y:S01]  /*69c0*/  MOV R57, R110 ;  /* 0x0000006e00397202 */ /* 0x000fe20000000f00 */
[----:B------:R-:W-:-:S07]  /*69d0*/  IMAD.MOV.U32 R110, RZ, RZ, R56 ;  /* 0x000000ffff6e7224 */ /* 0x000fce00078e0038 */
.L_x_7003:
[----:B------:R-:W-:Y:S05]  /*69e0*/  BSYNC.RECONVERGENT B1 ;  /* 0x0000000000017941 */ /* 0x000fea0003800200 */
.L_x_7002:
        /* <DEDUP_REMOVED lines=11> */
.L_x_7001:
[----:B------:R-:W-:Y:S05]  /*6aa0*/  BSYNC.RECONVERGENT B0 ;  /* 0x0000000000007941 */ /* 0x000fea0003800200 */
.L_x_7000:
[----:B------:R-:W-:Y:S02]  /*6ab0*/  F2FP.F16.F32.PACK_AB R59, RZ, R60 ;  /* 0x0000003cff3b723e */ /* 0x000fe400000000ff */
[----:B------:R-:W-:Y:S02]  /*6ac0*/  PRMT R58, R95, 0x5410, R96 ;  /* 0x000054105f3a7816 */ /* 0x000fe40000000060 */
[----:B------:R-:W-:Y:S02]  /*6ad0*/  PRMT R57, R94, 0x5410, R93 ;  /* 0x000054105e397816 */ /* 0x000fe4000000005d */
[----:B------:R-:W-:Y:S02]  /*6ae0*/  PRMT R56, R92, 0x5410, R87 ;  /* 0x000054105c387816 */ /* 0x000fe40000000057 */
[----:B------:R-:W-:-:S07]  /*6af0*/  PRMT R59, R97, 0x5410, R59 ;  /* 0x00005410613b7816 */ /* 0x000fce000000003b */
.L_x_6950:
[----:B------:R-:W0:Y:S01]  /*6b00*/  LDC.64 R92, c[0x0][0x3a8] ;  /* 0x0000ea00ff5c7b82 */ /* 0x000e220000000a00 */
[----:B------:R-:W-:Y:S01]  /*6b10*/  @P1 IADD3 R87, PT, PT, R140, 0x20, RZ ;  /* 0x000000208c571810 */ /* 0x000fe20007ffe0ff */
[C---:B------:R-:W-:Y:S01]  /*6b20*/  @P0 VIADD R97, R131.reuse, 0x20 ;  /* 0x0000002083610836 */ /* 0x040fe20000000000 */
        /* <DEDUP_REMOVED lines=28> */
.L_x_7008:
[----:B------:R-:W-:Y:S05]  /*6cf0*/  BSYNC.RECONVERGENT B0 ;  /* 0x0000000000007941 */ /* 0x000fea0003800200 */
.L_x_7007:
[----:B-----5:R2:W5:Y:S04]  /*6d00*/  @P1 LDG.E.128 R48, desc[UR6][R88.64] ;  /* 0x0000000658301981 */ /* 0x020568000c1e1d00 */
[----:B------:R2:W5:Y:S01]  /*6d10*/  @P0 LDG.E.128 R52, desc[UR6][R70.64] ;  /* 0x0000000646340981 */ /* 0x000562000c1e1d00 */
[----:B------:R-:W-:Y:S05]  /*6d20*/  @!P0 BRA `(.L_x_7009) ;  /* 0x0000002c00b88947 */ /* 0x000fea0003800000 */
[----:B------:R-:W-:Y:S01]  /*6d30*/  ISETP.GT.AND P2, PT, R130, RZ, PT ;  /* 0x000000ff8200720c */ /* 0x000fe20003f44270 */
[----:B------:R-:W-:-:S12]  /*6d40*/  BSSY.RECONVERGENT B0, `(.L_x_7010) ;  /* 0x000005b000007945 */ /* 0x000fd80003800200 */
[----:B-----5:R-:W-:Y:S01]  /*6d50*/  @!P2 HADD2.F32 R97, -RZ, R52.H0_H0 ;  /* 0x20000034ff61a230 */ /* 0x020fe20000004100 */
        /* <DEDUP_REMOVED lines=19> */
.L_x_7014:
[----:B------:R-:W-:Y:S01]  /*6e90*/  IADD3 R16, PT, PT, R16, 0x1, RZ ;  /* 0x0000000110107810 */ /* 0x000fe20007ffe0ff */
[----:B------:R-:W-:Y:S03]  /*6ea0*/  BSSY.RECONVERGENT B2, `(.L_x_7015) ;  /* 0x000000c000027945 */ /* 0x000fe60003800200 */
[C---:B------:R-:W-:Y:S01]  /*6eb0*/  ISETP.NE.AND P3, PT, R16.reuse, RZ, PT ;  /* 0x000000ff1000720c */ /* 0x040fe20003f65270 */
[----:B--2---:R-:W-:-:S12]  /*6ec0*/  IMAD.WIDE.U32 R88, R16, -0x2daee0ad, RZ ;  /* 0xd2511f5310587825 */ /* 0x004fd800078e00ff */
        /* <DEDUP_REMOVED lines=9> */
.L_x_7016:
[----:B------:R-:W-:Y:S05]  /*6f60*/  BSYNC.RECONVERGENT B2 ;  /* 0x0000000000027941 */ /* 0x000fea0003800200 */
.L_x_7015:
        /* <DEDUP_REMOVED lines=43> */
.L_x_7013:
[----:B------:R-:W-:Y:S05]  /*7220*/  BSYNC.RECONVERGENT B1 ;  /* 0x0000000000017941 */ /* 0x000fea0003800200 */
.L_x_7012:
[----:B------:R-:W-:Y:S01]  /*7230*/  I2FP.F32.U32 R57, R57 ;  /* 0x0000003900397245 */ /* 0x000fe20000201000 */
[----:B------:R-:W-:Y:S02]  /*7240*/  HADD2.F32 R59, -RZ, R48.H0_H0 ;  /* 0x20000030ff3b7230 */ /* 0x000fe40000004100 */
[----:B------:R-:W-:Y:S02]  /*7250*/  IMAD.MOV.U32 R58, RZ, RZ, 0x2f800000 ;  /* 0x2f800000ff3a7424 */ /* 0x000fe400078e00ff */
[----:B--2---:R-:W-:Y:S02]  /*7260*/  HADD2.F32 R70, -RZ, R52.H0_H0 ;  /* 0x20000034ff467230 */ /* 0x004fe40000004100 */
        /* <DEDUP_REMOVED lines=8> */
.L_x_7011:
[----:B------:R-:W-:Y:S05]  /*72f0*/  BSYNC.RECONVERGENT B0 ;  /* 0x0000000000007941 */ /* 0x000fea0003800200 */
.L_x_7010:
        /* <DEDUP_REMOVED lines=22> */
.L_x_7021:
[----:B------:R-:W-:Y:S01]  /*7460*/  VIADD R16, R16, 0x1 ;  /* 0x0000000110107836 */ /* 0x000fe20000000000 */
[----:B------:R-:W-:Y:S03]  /*7470*/  BSSY.RECONVERGENT B2, `(.L_x_7022) ;  /* 0x000000c000027945 */ /* 0x000fe60003800200 */
[C---:B--2---:R-:W-:Y:S01]  /*7480*/  IMAD.WIDE.U32 R88, R16.reuse, -0x2daee0ad, RZ ;  /* 0xd2511f5310587825 */ /* 0x044fe200078e00ff */
        /* <DEDUP_REMOVED lines=10> */
.L_x_7023:
[----:B------:R-:W-:Y:S05]  /*7530*/  BSYNC.RECONVERGENT B2 ;  /* 0x0000000000027941 */ /* 0x000fea0003800200 */
.L_x_7022:
        /* <DEDUP_REMOVED lines=43> */
.L_x_7020:
[----:B------:R-:W-:Y:S05]  /*77f0*/  BSYNC.RECONVERGENT B1 ;  /* 0x0000000000017941 */ /* 0x000fea0003800200 */
.L_x_7019:
[----:B------:R-:W-:Y:S01]  /*7800*/  I2FP.F32.U32 R56, R58 ;  /* 0x0000003a00387245 */ /* 0x000fe20000201000 */
[----:B------:R-:W-:Y:S02]  /*7810*/  HFMA2 R59, -RZ, RZ, 0.1171875, 0 ;  /* 0x2f800000ff3b7431 */ /* 0x000fe400000001ff */
[----:B------:R-:W-:Y:S02]  /*7820*/  HADD2.F32 R58, -RZ, R48.H1_H1 ;  /* 0x30000030ff3a7230 */ /* 0x000fe40000004100 */
[----:B--2---:R-:W-:Y:S02]  /*7830*/  HADD2.F32 R71, -RZ, R52.H1_H1 ;  /* 0x30000034ff477230 */ /* 0x004fe40000004100 */
        /* <DEDUP_REMOVED lines=8> */
.L_x_7018:
[----:B------:R-:W-:Y:S05]  /*78c0*/  BSYNC.RECONVERGENT B0 ;  /* 0x0000000000007941 */ /* 0x000fea0003800200 */
.L_x_7017:
        /* <DEDUP_REMOVED lines=22> */
.L_x_7028:
        /* <DEDUP_REMOVED lines=13> */
.L_x_7030:
[----:B------:R-:W-:Y:S05]  /*7b00*/  BSYNC.RECONVERGENT B2 ;  /* 0x0000000000027941 */ /* 0x000fea0003800200 */
.L_x_7029:
        /* <DEDUP_REMOVED lines=43> */
.L_x_7027:
[----:B------:R-:W-:Y:S05]  /*7dc0*/  BSYNC.RECONVERGENT B1 ;  /* 0x0000000000017941 */ /* 0x000fea0003800200 */
.L_x_7026:
        /* <DEDUP_REMOVED lines=12> */
.L_x_7025:
[----:B------:R-:W-:Y:S05]  /*7e90*/  BSYNC.RECONVERGENT B0 ;  /* 0x0000000000007941 */ /* 0x000fea0003800200 */
.L_x_7024:
        /* <DEDUP_REMOVED lines=22> */
.L_x_7035:
        /* <DEDUP_REMOVED lines=13> */
.L_x_7037:
[----:B------:R-:W-:Y:S05]  /*80d0*/  BSYNC.RECONVERGENT B2 ;  /* 0x0000000000027941 */ /* 0x000fea0003800200 */
.L_x_7036:
        /* <DEDUP_REMOVED lines=43> */
.L_x_7034:
[----:B------:R-:W-:Y:S05]  /*8390*/  BSYNC.RECONVERGENT B1 ;  /* 0x0000000000017941 */ /* 0x000fea0003800200 */
.L_x_7033:
        /* <DEDUP_REMOVED lines=12> */
.L_x_7032:
[----:B------:R-:W-:Y:S05]  /*8460*/  BSYNC.RECONVERGENT B0 ;  /* 0x0000000000007941 */ /* 0x000fea0003800200 */
.L_x_7031:
[----:B------:R-:W-:Y:S01]  /*8470*/  BSSY.RECONVERGENT B0, `(.L_x_7038) ;  /* 0x000005c000007945 */ /* 0x000fe20003800200 */
[----:B------:R-:W-:Y:S01]  /*8480*/  F2FP.F16.F32.PACK_AB R118, RZ, R94 ;  /* 0x0000005eff76723e */ /* 0x000fe200000000ff */
[----:B--2---:R-:W-:Y:S01]  /*8490*/  @!P2 HADD2.F32 R89, -RZ, R54.H0_H0 ;  /* 0x20000036ff59a230 */ /* 0x004fe20000004100 */
        /* <DEDUP_REMOVED lines=19> */
.L_x_7042:
        /* <DEDUP_REMOVED lines=13> */
.L_x_7044:
[----:B------:R-:W-:Y:S05]  /*86a0*/  BSYNC.RECONVERGENT B2 ;  /* 0x0000000000027941 */ /* 0x000fea0003800200 */
.L_x_7043:
        /* <DEDUP_REMOVED lines=43> */
.L_x_7041:
[----:B------:R-:W-:Y:S05]  /*8960*/  BSYNC.RECONVERGENT B1 ;  /* 0x0000000000017941 */ /* 0x000fea0003800200 */
.L_x_7040:
        /* <DEDUP_REMOVED lines=12> */
.L_x_7039:
[----:B------:R-:W-:Y:S05]  /*8a30*/  BSYNC.RECONVERGENT B0 ;  /* 0x0000000000007941 */ /* 0x000fea0003800200 */
.L_x_7038:
        /* <DEDUP_REMOVED lines=22> */
.L_x_7049:
        /* <DEDUP_REMOVED lines=13> */
.L_x_7051:
[----:B------:R-:W-:Y:S05]  /*8c70*/  BSYNC.RECONVERGENT B2 ;  /* 0x0000000000027941 */ /* 0x000fea0003800200 */
.L_x_7050:
        /* <DEDUP_REMOVED lines=43> */
.L_x_7048:
[----:B------:R-:W-:Y:S05]  /*8f30*/  BSYNC.RECONVERGENT B1 ;  /* 0x0000000000017941 */ /* 0x000fea0003800200 */
.L_x_7047:
[----:B------:R-:W-:Y:S01]  /*8f40*/  I2FP.F32.U32 R56, R58 ;  /* 0x0000003a00387245 */ /* 0x000fe20000201000 */
[----:B------:R-:W-:Y:S02]  /*8f50*/  HFMA2 R59, -RZ, RZ, 0.1171875, 0 ;  /* 0x2f800000ff3b7431 */ /* 0x000fe400000001ff */
[----:B------:R-:W-:Y:S02]  /*8f60*/  HADD2.F32 R58, -RZ, R50.H1_H1 ;  /* 0x30000032ff3a7230 */ /* 0x000fe40000004100 */
[----:B------:R-:W-:Y:S02]  /*8f70*/  HADD2.F32 R70, -RZ, R54.H1_H1 ;  /* 0x30000036ff467230 */ /* 0x000fe40000004100 */
[----:B------:R-:W-:Y:S01]  /*8f80*/  FFMA.FTZ R56, R56, R59, 1.1641532182693481445e-10 ;  /* 0x2f00000038387423 */ /* 0x000fe2000001003b */
[----:B------:R-:W-:-:S04]  /*8f90*/  FMUL.FTZ R58, R58, UR11 ;  /* 0x0000000b3a3a7c20 */ /* 0x000fc80008410000 */
[----:B------:R-:W-:Y:S01]  /*8fa0*/  FMUL.FTZ R58, R58, UR10 ;  /* 0x0000000a3a3a7c20 */ /* 0x000fe20008410000 */
[----:B------:R-:W-:Y:S01]  /*8fb0*/  FSETP.GTU.FTZ.AND P3, PT, R56, UR8, PT ;  /* 0x0000000838007c0b */ /* 0x000fe2000bf7c000 */
[----:B------:R-:W-:-:S03]  /*8fc0*/  HADD2.F32 R56, -RZ, R17.H1_H1 ;  /* 0x30000011ff387230 */ /* 0x000fc60000004100 */
[----:B------:R-:W-:Y:S02]  /*8fd0*/  FSEL R87, R58, RZ, !P3 ;  /* 0x000000ff3a577208 */ /* 0x000fe40005800000 */
[----:B------:R-:W-:-:S03]  /*8fe0*/  SEL R84, RZ, 0x1, P3 ;  /* 0x00000001ff547807 */ /* 0x000fc60001800000 */
[----:B------:R-:W-:-:S07]  /*8ff0*/  FFMA.FTZ R87, R87, R56, R70 ;  /* 0x0000003857577223 */ /* 0x000fce0000010046 */
.L_x_7046:
[----:B------:R-:W-:Y:S05]  /*9000*/  BSYNC.RECONVERGENT B0 ;  /* 0x0000000000007941 */ /* 0x000fea0003800200 */
.L_x_7045:
        /* <DEDUP_REMOVED lines=22> */
.L_x_7056:
        /* <DEDUP_REMOVED lines=13> */
.L_x_7058:
[----:B------:R-:W-:Y:S05]  /*9240*/  BSYNC.RECONVERGENT B2 ;  /* 0x0000000000027941 */ /* 0x000fea0003800200 */
.L_x_7057:
        /* <DEDUP_REMOVED lines=43> */
.L_x_7055:
[----:B------:R-:W-:Y:S05]  /*9500*/  BSYNC.RECONVERGENT B1 ;  /* 0x0000000000017941 */ /* 0x000fea0003800200 */
.L_x_7054:
        /* <DEDUP_REMOVED lines=12> */
.L_x_7053:
[----:B------:R-:W-:Y:S05]  /*95d0*/  BSYNC.RECONVERGENT B0 ;  /* 0x0000000000007941 */ /* 0x000fea0003800200 */
.L_x_7052:
        /* <DEDUP_REMOVED lines=22> */
.L_x_7063:
        /* <DEDUP_REMOVED lines=13> */
.L_x_7065:
[----:B------:R-:W-:Y:S05]  /*9810*/  BSYNC.RECONVERGENT B2 ;  /* 0x0000000000027941 */ /* 0x000fea0003800200 */
.L_x_7064:
        /* <DEDUP_REMOVED lines=43> */
.L_x_7062:
[----:B------:R-:W-:Y:S05]  /*9ad0*/  BSYNC.RECONVERGENT B1 ;  /* 0x0000000000017941 */ /* 0x000fea0003800200 */
.L_x_7061:
        /* <DEDUP_REMOVED lines=12> */
.L_x_7060:
[----:B------:R-:W-:Y:S05]  /*9ba0*/  BSYNC.RECONVERGENT B0 ;  /* 0x0000000000007941 */ /* 0x000fea0003800200 */
.L_x_7059:
[----:B------:R-:W-:Y:S02]  /*9bb0*/  F2FP.F16.F32.PACK_AB R59, RZ, R70 ;  /* 0x00000046ff3b723e */ /* 0x000fe400000000ff */
[----:B------:R-:W-:Y:S02]  /*9bc0*/  PRMT R58, R120, 0x5410, R122 ;  /* 0x00005410783a7816 */ /* 0x000fe4000000007a */
[----:B------:R-:W-:Y:S02]  /*9bd0*/  PRMT R57, R116, 0x5410, R118 ;  /* 0x0000541074397816 */ /* 0x000fe40000000076 */
[----:B------:R-:W-:Y:S02]  /*9be0*/  PRMT R56, R114, 0x5410, R112 ;  /* 0x0000541072387816 */ /* 0x000fe40000000070 */
[----:B------:R-:W-:Y:S01]  /*9bf0*/  PRMT R59, R110, 0x5410, R59 ;  /* 0x000054106e3b7816 */ /* 0x000fe2000000003b */
[----:B------:R-:W-:Y:S06]  /*9c00*/  BRA `(.L_x_7066) ;  /* 0x0000002c001c7947 */ /* 0x000fec0003800000 */
.L_x_7009:
[----:B------:R-:W-:Y:S01]  /*9c10*/  BSSY.RECONVERGENT B0, `(.L_x_7067) ;  /* 0x0000059000007945 */ /* 0x000fe20003800200 */
[----:B------:R-:W-:Y:S01]  /*9c20*/  IMAD.MOV.U32 R97, RZ, RZ, RZ ;  /* 0x000000ffff617224 */ /* 0x000fe200078e00ff */
[----:B--2---:R-:W-:Y:S01]  /*9c30*/  MOV R88, R110 ;  /* 0x0000006e00587202 */ /* 0x004fe20000000f00 */
        /* <DEDUP_REMOVED lines=18> */
.L_x_7071:
        /* <DEDUP_REMOVED lines=13> */
.L_x_7073:
[----:B------:R-:W-:Y:S05]  /*9e30*/  BSYNC.RECONVERGENT B2 ;  /* 0x0000000000027941 */ /* 0x000fea0003800200 */
.L_x_7072:
        /* <DEDUP_REMOVED lines=37> */
[----:B------:R-:W-:-:S03]  /*a090*/  MOV R128, R56 ;  /* 0x0000003800807202 */ /* 0x000fc60000000f00 */
[----:B------:R-:W-:Y:S01]  /*a0a0*/  HFMA2 R56, -RZ, RZ, 0, 0 ;  /* 0x00000000ff387431 */ /* 0x000fe200000001ff */
[----:B------:R-:W-:Y:S01]  /*a0b0*/  LOP3.LUT R98, R115, R98, R57, 0x96, !PT ;  /* 0x0000006273627212 */ /* 0x000fe200078e9639 */
[----:B------:R-:W-:Y:S01]  /*a0c0*/  IMAD.MOV.U32 R57, RZ, RZ, R110 ;  /* 0x000000ffff397224 */ /* 0x000fe200078e006e */
[----:B------:R-:W-:-:S07]  /*a0d0*/  LOP3.LUT R100, R121, R100, R89, 0x96, !PT ;  /* 0x0000006479647212 */ /* 0x000fce00078e9659 */
.L_x_7070:
[----:B------:R-:W-:Y:S05]  /*a0e0*/  BSYNC.RECONVERGENT B1 ;  /* 0x0000000000017941 */ /* 0x000fea0003800200 */
.L_x_7069:
        /* <DEDUP_REMOVED lines=11> */
.L_x_7068:
[----:B------:R-:W-:Y:S05]  /*a1a0*/  BSYNC.RECONVERGENT B0 ;  /* 0x0000000000007941 */ /* 0x000fea0003800200 */
.L_x_7067:
        /* <DEDUP_REMOVED lines=18> */
.L_x_7078:
        /* <DEDUP_REMOVED lines=13> */
.L_x_7080:
[----:B------:R-:W-:Y:S05]  /*a3a0*/  BSYNC.RECONVERGENT B2 ;  /* 0x0000000000027941 */ /* 0x000fea0003800200 */
.L_x_7079:
        /* <DEDUP_REMOVED lines=43> */
.L_x_7077:
[----:B------:R-:W-:Y:S05]  /*a660*/  BSYNC.RECONVERGENT B1 ;  /* 0x0000000000017941 */ /* 0x000fea0003800200 */
.L_x_7076:
        /* <DEDUP_REMOVED lines=11> */
.L_x_7075:
[----:B------:R-:W-:Y:S05]  /*a720*/  BSYNC.RECONVERGENT B0 ;  /* 0x0000000000007941 */ /* 0x000fea0003800200 */
.L_x_7074:
        /* <DEDUP_REMOVED lines=18> */
.L_x_7085:
        /* <DEDUP_REMOVED lines=13> */
.L_x_7087:
[----:B------:R-:W-:Y:S05]  /*a920*/  BSYNC.RECONVERGENT B2 ;  /* 0x0000000000027941 */ /* 0x000fea0003800200 */
.L_x_7086:
        /* <DEDUP_REMOVED lines=43> */
.L_x_7084:
[----:B------:R-:W-:Y:S05]  /*abe0*/  BSYNC.RECONVERGENT B1 ;  /* 0x0000000000017941 */ /* 0x000fea0003800200 */
.L_x_7083:
        /* <DEDUP_REMOVED lines=11> */
.L_x_7082:
[----:B------:R-:W-:Y:S05]  /*aca0*/  BSYNC.RECONVERGENT B0 ;  /* 0x0000000000007941 */ /* 0x000fea0003800200 */
.L_x_7081:
        /* <DEDUP_REMOVED lines=18> */
.L_x_7092:
        /* <DEDUP_REMOVED lines=13> */
.L_x_7094:
[----:B------:R-:W-:Y:S05]  /*aea0*/  BSYNC.RECONVERGENT B2 ;  /* 0x0000000000027941 */ /* 0x000fea0003800200 */
.L_x_7093:
        /* <DEDUP_REMOVED lines=43> */
.L_x_7091:
[----:B------:R-:W-:Y:S05]  /*b160*/  BSYNC.RECONVERGENT B1 ;  /* 0x0000000000017941 */ /* 0x000fea0003800200 */
.L_x_7090:
        /* <DEDUP_REMOVED lines=11> */
.L_x_7089:
[----:B------:R-:W-:Y:S05]  /*b220*/  BSYNC.RECONVERGENT B0 ;  /* 0x0000000000007941 */ /* 0x000fea0003800200 */
.L_x_7088:
        /* <DEDUP_REMOVED lines=18> */
.L_x_7099:
        /* <DEDUP_REMOVED lines=13> */
.L_x_7101:
[----:B------:R-:W-:Y:S05]  /*b420*/  BSYNC.RECONVERGENT B2 ;  /* 0x0000000000027941 */ /* 0x000fea0003800200 */
.L_x_7100:
        /* <DEDUP_REMOVED lines=43> */
.L_x_7098:
[----:B------:R-:W-:Y:S05]  /*b6e0*/  BSYNC.RECONVERGENT B1 ;  /* 0x0000000000017941 */ /* 0x000fea0003800200 */
.L_x_7097:
        /* <DEDUP_REMOVED lines=11> */
.L_x_7096:
[----:B------:R-:W-:Y:S05]  /*b7a0*/  BSYNC.RECONVERGENT B0 ;  /* 0x0000000000007941 */ /* 0x000fea0003800200 */
.L_x_7095:
        /* <DEDUP_REMOVED lines=18> */
.L_x_7106:
        /* <DEDUP_REMOVED lines=13> */
.L_x_7108:
[----:B------:R-:W-:Y:S05]  /*b9a0*/  BSYNC.RECONVERGENT B2 ;  /* 0x0000000000027941 */ /* 0x000fea0003800200 */
.L_x_7107:
        /* <DEDUP_REMOVED lines=43> */
.L_x_7105:
[----:B------:R-:W-:Y:S05]  /*bc60*/  BSYNC.RECONVERGENT B1 ;  /* 0x0000000000017941 */ /* 0x000fea0003800200 */
.L_x_7104:
        /* <DEDUP_REMOVED lines=10> */
[----:B------:R-:W-:-:S07]  /*bd10*/  FMUL.FTZ R87, R56, R87 ;  /* 0x0000005738577220 */ /* 0x000fce0000410000 */
.L_x_7103:
[----:B------:R-:W-:Y:S05]  /*bd20*/  BSYNC.RECONVERGENT B0 ;  /* 0x0000000000007941 */ /* 0x000fea0003800200 */
.L_x_7102:
        /* <DEDUP_REMOVED lines=18> */
.L_x_7113:
        /* <DEDUP_REMOVED lines=13> */
.L_x_7115:
[----:B------:R-:W-:Y:S05]  /*bf20*/  BSYNC.RECONVERGENT B2 ;  /* 0x0000000000027941 */ /* 0x000fea0003800200 */
.L_x_7114:
        /* <DEDUP_REMOVED lines=43> */
.L_x_7112:
[----:B------:R-:W-:Y:S05]  /*c1e0*/  BSYNC.RECONVERGENT B1 ;  /* 0x0000000000017941 */ /* 0x000fea0003800200 */
.L_x_7111:
        /* <DEDUP_REMOVED lines=11> */
.L_x_7110:
[----:B------:R-:W-:Y:S05]  /*c2a0*/  BSYNC.RECONVERGENT B0 ;  /* 0x0000000000007941 */ /* 0x000fea0003800200 */
.L_x_7109:
        /* <DEDUP_REMOVED lines=18> */
.L_x_7120:
        /* <DEDUP_REMOVED lines=13> */
.L_x_7122:
[----:B------:R-:W-:Y:S05]  /*c4a0*/  BSYNC.RECONVERGENT B2 ;  /* 0x0000000000027941 */ /* 0x000fea0003800200 */
.L_x_7121:
        /* <DEDUP_REMOVED lines=43> */
.L_x_7119:
[----:B------:R-:W-:Y:S05]  /*c760*/  BSYNC.RECONVERGENT B1 ;  /* 0x0000000000017941 */ /* 0x000fea0003800200 */
.L_x_7118:
        /* <DEDUP_REMOVED lines=11> */
.L_x_7117:
[----:B------:R-:W-:Y:S05]  /*c820*/  BSYNC.RECONVERGENT B0 ;  /* 0x0000000000007941 */ /* 0x000fea0003800200 */
.L_x_7116:
[----:B------:R-:W-:Y:S02]  /*c830*/  F2FP.F16.F32.PACK_AB R59, RZ, R70 ;  /* 0x00000046ff3b723e */ /* 0x000fe400000000ff */
[----:B------:R-:W-:Y:S02]  /*c840*/  PRMT R58, R120, 0x5410, R122 ;  /* 0x00005410783a7816 */ /* 0x000fe4000000007a */
[----:B------:R-:W-:Y:S02]  /*c850*/  PRMT R57, R116, 0x5410, R118 ;  /* 0x0000541074397816 */ /* 0x000fe40000000076 */
[----:B------:R-:W-:Y:S02]  /*c860*/  PRMT R56, R114, 0x5410, R112 ;  /* 0x0000541072387816 */ /* 0x000fe40000000070 */
[----:B------:R-:W-:-:S07]  /*c870*/  PRMT R59, R110, 0x5410, R59 ;  /* 0x000054106e3b7816 */ /* 0x000fce000000003b */
.L_x_7066:
[C---:B------:R-:W-:Y:S01]  /*c880*/  IADD3 R137, PT, PT, R131.reuse, 0x20, RZ ;  /* 0x0000002083897810 */ /* 0x040fe20007ffe0ff */
[----:B------:R-:W0:Y:S01]  /*c890*/  @P1 LDC.64 R134, c[0x0][0x390] ;  /* 0x0000e400ff861b82 */ /* 0x000e220000000a00 */
[----:B------:R-:W-:Y:S01]  /*c8a0*/  @P0 IADD3 R139, PT, PT, R131, 0x40, RZ ;  /* 0x00000040838b0810 */ /* 0x000fe20007ffe0ff */
[----:B------:R-:W-:Y:S01]  /*c8b0*/  @P1 VIADD R101, R140, 0x40 ;  /* 0x000000408c651836 */ /* 0x000fe20000000000 */
[----:B------:R-:W-:Y:S01]  /*c8c0*/  BSSY.RECONVERGENT B0, `(.L_x_7123) ;  /* 0x000001c000007945 */ /* 0x000fe20003800200 */
[----:B------:R-:W-:-:S04]  /*c8d0*/  IMAD.WIDE.U32 R136, R137, 0x10, R92 ;  /* 0x0000001089887825 */ /* 0x000fc800078e005c */
[----:B------:R-:W1:Y:S01]  /*c8e0*/  @P0 LDC.64 R132, c[0x0][0x3a0] ;  /* 0x0000e800ff840b82 */ /* 0x000e620000000a00 */
[----:B------:R2:W-:Y:S01]  /*c8f0*/  STG.E.128 desc[UR6][R136.64], R56 ;  /* 0x0000003888007986 */ /* 0x0005e2000c101d06 */
[----:B0-----:R-:W-:-:S04]  /*c900*/  @P1 IMAD.WIDE.U32 R134, R101, 0x10, R134 ;  /* 0x0000001065861825 */ /* 0x001fc800078e0086 */
[----:B-1----:R-:W-:Y:S01]  /*c910*/  @P0 IMAD.WIDE.U32 R132, R139, 0x10, R132 ;  /* 0x000000108b840825 */ /* 0x002fe200078e0084 */
[----:B--2---:R-:W-:Y:S06]  /*c920*/  @!P1 BRA `(.L_x_7124) ;  /* 0x0000000000549947 */ /* 0x004fec0003800000 */
        /* <DEDUP_REMOVED lines=14> */
[----:B------:R-:W-:Y:S02]  /*ca10*/  LOP3.LUT R110, R58, R138, R136, 0xfe, !PT ;  /* 0x0000008a3a6e7212 */ /* 0x000fe400078efe88 */
[----:B------:R-:W-:Y:S02]  /*ca20*/  LOP3.LUT R58, R137, R101, R139, 0xfe, !PT ;  /* 0x00000065893a7212 */ /* 0x000fe400078efe8b */
[----:B------:R-:W-:Y:S02]  /*ca30*/  IADD3 R101, PT, PT, R140, 0x20, RZ ;  /* 0x000000208c657810 */ /* 0x000fe40007ffe0ff */
[----:B------:R-:W-:Y:S02]  /*ca40*/  LOP3.LUT R59, R58, R59, RZ, 0xfc, !PT ;  /* 0x0000003b3a3b7212 */ /* 0x000fe400078efcff */
[----:B------:R-:W-:Y:S01]  /*ca50*/  LOP3.LUT R58, R110, 0xff, R79, 0xf8, !PT ;  /* 0x000000ff6e3a7812 */ /* 0x000fe200078ef84f */
[----:B0-----:R-:W-:-:S05]  /*ca60*/  IMAD.WIDE.U32 R56, R101, 0x8, R56 ;  /* 0x0000000865387825 */ /* 0x001fca00078e0038 */
[----:B------:R0:W-:Y:S02]  /*ca70*/  STG.E.64 desc[UR6][R56.64], R58 ;  /* 0x0000003a38007986 */ /* 0x0001e4000c101b06 */
.L_x_7124:
[----:B------:R-:W-:Y:S05]  /*ca80*/  BSYNC.RECONVERGENT B0 ;  /* 0x0000000000007941 */ /* 0x000fea0003800200 */
.L_x_7123:
[----:B-----5:R1:W5:Y:S04]  /*ca90*/  @P1 LDG.E.128 R48, desc[UR6][R134.64] ;  /* 0x0000000686301981 */ /* 0x020368000c1e1d00 */
        /* <DEDUP_REMOVED lines=24> */
.L_x_7130:
        /* <DEDUP_REMOVED lines=13> */
.L_x_7132:
[----:B------:R-:W-:Y:S05]  /*ccf0*/  BSYNC.RECONVERGENT B2 ;  /* 0x0000000000027941 */ /* 0x000fea0003800200 */
.L_x_7131:
        /* <DEDUP_REMOVED lines=43> */
.L_x_7129:
[----:B------:R-:W-:Y:S05]  /*cfb0*/  BSYNC.RECONVERGENT B1 ;  /* 0x0000000000017941 */ /* 0x000fea0003800200 */
.L_x_7128:
        /* <DEDUP_REMOVED lines=12> */
.L_x_7127:
[----:B------:R-:W-:Y:S05]  /*d080*/  BSYNC.RECONVERGENT B0 ;  /* 0x0000000000007941 */ /* 0x000fea0003800200 */
.L_x_7126:
[----:B------:R-:W-:Y:S01]  /*d090*/  BSSY.RECONVERGENT B0, `(.L_x_7133) ;  /* 0x000005c000007945 */ /* 0x000fe20003800200 */
[----:B-1----:R-:W-:Y:S01]  /*d0a0*/  F2FP.F16.F32.PACK_AB R132, RZ, R126 ;  /* 0x0000007eff84723e */ /* 0x002fe200000000ff */
        /* <DEDUP_REMOVED lines=20> */
.L_x_7137:
        /* <DEDUP_REMOVED lines=13> */
.L_x_7139:
[----:B------:R-:W-:Y:S05]  /*d2c0*/  BSYNC.RECONVERGENT B2 ;  /* 0x0000000000027941 */ /* 0x000fea0003800200 */
.L_x_7138:
        /* <DEDUP_REMOVED lines=43> */
.L_x_7136:
[----:B------:R-:W-:Y:S05]  /*d580*/  BSYNC.RECONVERGENT B1 ;  /* 0x0000000000017941 */ /* 0x000fea0003800200 */
.L_x_7135:
        /* <DEDUP_REMOVED lines=12> */
.L_x_7134:
[----:B------:R-:W-:Y:S05]  /*d650*/  BSYNC.RECONVERGENT B0 ;  /* 0x0000000000007941 */ /* 0x000fea0003800200 */
.L_x_7133:
        /* <DEDUP_REMOVED lines=22> */
.L_x_7144:
        /* <DEDUP_REMOVED lines=13> */
.L_x_7146:
[----:B------:R-:W-:Y:S05]  /*d890*/  BSYNC.RECONVERGENT B2 ;  /* 0x0000000000027941 */ /* 0x000fea0003800200 */
.L_x_7145:
        /* <DEDUP_REMOVED lines=43> */
.L_x_7143:
[----:B------:R-:W-:Y:S05]  /*db50*/  BSYNC.RECONVERGENT B1 ;  /* 0x0000000000017941 */ /* 0x000fea0003800200 */
.L_x_7142:
        /* <DEDUP_REMOVED lines=12> */
.L_x_7141:
[----:B------:R-:W-:Y:S05]  /*dc20*/  BSYNC.RECONVERGENT B0 ;  /* 0x0000000000007941 */ /* 0x000fea0003800200 */
.L_x_7140:
        /* <DEDUP_REMOVED lines=22> */
.L_x_7151:
        /* <DEDUP_REMOVED lines=13> */
.L_x_7153:
[----:B------:R-:W-:Y:S05]  /*de60*/  BSYNC.RECONVERGENT B2 ;  /* 0x0000000000027941 */ /* 0x000fea0003800200 */
.L_x_7152:
        /* <DEDUP_REMOVED lines=43> */
.L_x_7150:
[----:B------:R-:W-:Y:S05]  /*e120*/  BSYNC.RECONVERGENT B1 ;  /* 0x0000000000017941 */ /* 0x000fea0003800200 */
.L_x_7149:
        /* <DEDUP_REMOVED lines=12> */
.L_x_7148:
[----:B------:R-:W-:Y:S05]  /*e1f0*/  BSYNC.RECONVERGENT B0 ;  /* 0x0000000000007941 */ /* 0x000fea0003800200 */
.L_x_7147:
        /* <DEDUP_REMOVED lines=22> */
.L_x_7158:
        /* <DEDUP_REMOVED lines=13> */
.L_x_7160:
[----:B------:R-:W-:Y:S05]  /*e430*/  BSYNC.RECONVERGENT B2 ;  /* 0x0000000000027941 */ /* 0x000fea0003800200 */
.L_x_7159:
        /* <DEDUP_REMOVED lines=43> */
.L_x_7157:
[----:B------:R-:W-:Y:S05]  /*e6f0*/  BSYNC.RECONVERGENT B1 ;  /* 0x0000000000017941 */ /* 0x000fea0003800200 */
.L_x_7156:
        /* <DEDUP_REMOVED lines=12> */
.L_x_7155:
[----:B------:R-:W-:Y:S05]  /*e7c0*/  BSYNC.RECONVERGENT B0 ;  /* 0x0000000000007941 */ /* 0x000fea0003800200 */
.L_x_7154:
        /* <DEDUP_REMOVED lines=22> */
.L_x_7165:
        /* <DEDUP_REMOVED lines=13> */
.L_x_7167:
[----:B------:R-:W-:Y:S05]  /*ea00*/  BSYNC.RECONVERGENT B2 ;  /* 0x0000000000027941 */ /* 0x000fea0003800200 */
.L_x_7166:
        /* <DEDUP_REMOVED lines=43> */
.L_x_7164:
[----:B------:R-:W-:Y:S05]  /*ecc0*/  BSYNC.RECONVERGENT B1 ;  /* 0x0000000000017941 */ /* 0x000fea0003800200 */
.L_x_7163:
        /* <DEDUP_REMOVED lines=12> */
.L_x_7162:
[----:B------:R-:W-:Y:S05]  /*ed90*/  BSYNC.RECONVERGENT B0 ;  /* 0x0000000000007941 */ /* 0x000fea0003800200 */
.L_x_7161:
        /* <DEDUP_REMOVED lines=22> */
.L_x_7172:
        /* <DEDUP_REMOVED lines=13> */
.L_x_7174:
[----:B------:R-:W-:Y:S05]  /*efd0*/  BSYNC.RECONVERGENT B2 ;  /* 0x0000000000027941 */ /* 0x000fea0003800200 */
.L_x_7173:
        /* <DEDUP_REMOVED lines=35> */
[----:B------:R-:W-:Y:S01]  /*f210*/  LOP3.LUT R138, R117, R56, R99, 0x96, !PT ;  /* 0x00000038758a7212 */ /* 0x000fe200078e9663 */
[----:B------:R-:W-:-:S04]  /*f220*/  IMAD.WIDE.U32 R56, R57, -0x326172a9, RZ ;  /* 0xcd9e8d5739387825 */ /* 0x000fc800078e00ff */
[----:B------:R-:W-:Y:S01]  /*f230*/  IMAD.WIDE.U32 R138, R138, -0x2daee0ad, RZ ;  /* 0xd2511f538a8a7825 */ /* 0x000fe200078e00ff */
[----:B------:R-:W-:-:S03]  /*f240*/  LOP3.LUT R98, R115, R98, R57, 0x96, !PT ;  /* 0x0000006273627212 */ /* 0x000fc600078e9639 */
[----:B------:R-:W-:Y:S01]  /*f250*/  IMAD.MOV.U32 R128, RZ, RZ, R56 ;  /* 0x000000ffff807224 */ /* 0x000fe200078e0038 */
[----:B------:R-:W-:Y:S01]  /*f260*/  LOP3.LUT R100, R121, R100, R139, 0x96, !PT ;  /* 0x0000006479647212 */ /* 0x000fe200078e968b */
[----:B------:R-:W-:-:S07]  /*f270*/  IMAD.MOV.U32 R56, RZ, RZ, RZ ;  /* 0x000000ffff387224 */ /* 0x000fce00078e00ff */
.L_x_7171:
[----:B------:R-:W-:Y:S05]  /*f280*/  BSYNC.RECONVERGENT B1 ;  /* 0x0000000000017941 */ /* 0x000fea0003800200 */
.L_x_7170:
[----:B------:R-:W-:Y:S01]  /*f290*/  I2FP.F32.U32 R57, R58 ;  /* 0x0000003a00397245 */ /* 0x000fe20000201000 */
[----:B------:R-:W-:Y:S02]  /*f2a0*/  HFMA2 R58, -RZ, RZ, 0.1171875, 0 ;  /* 0x2f800000ff3a7431 */ /* 0x000fe400000001ff */
[----:B------:R-:W-:Y:S02]  /*f2b0*/  HADD2.F32 R59, -RZ, R51.H0_H0 ;  /* 0x20000033ff3b7230 */ /* 0x000fe40000004100 */
        /* <DEDUP_REMOVED lines=9> */
.L_x_7169:
[----:B------:R-:W-:Y:S05]  /*f350*/  BSYNC.RECONVERGENT B0 ;  /* 0x0000000000007941 */ /* 0x000fea0003800200 */
.L_x_7168:
        /* <DEDUP_REMOVED lines=22> */
.L_x_7179:
        /* <DEDUP_REMOVED lines=13> */
.L_x_7181:
[----:B------:R-:W-:Y:S05]  /*f590*/  BSYNC.RECONVERGENT B2 ;  /* 0x0000000000027941 */ /* 0x000fea0003800200 */
.L_x_7180:
        /* <DEDUP_REMOVED lines=41> */
[----:B------:R-:W-:-:S07]  /*f830*/  IMAD.MOV.U32 R99, RZ, RZ, RZ ;  /* 0x000000ffff637224 */ /* 0x000fce00078e00ff */
.L_x_7178:
[----:B------:R-:W-:Y:S05]  /*f840*/  BSYNC.RECONVERGENT B1 ;  /* 0x0000000000017941 */ /* 0x000fea0003800200 */
.L_x_7177:
        /* <DEDUP_REMOVED lines=12> */
.L_x_7176:
[----:B------:R-:W-:Y:S05]  /*f910*/  BSYNC.RECONVERGENT B0 ;  /* 0x0000000000007941 */ /* 0x000fea0003800200 */
.L_x_7175:
[----:B------:R-:W-:Y:S02]  /*f920*/  F2FP.F16.F32.PACK_AB R59, RZ, R112 ;  /* 0x00000070ff3b723e */ /* 0x000fe400000000ff */
[----:B------:R-:W-:Y:S02]  /*f930*/  PRMT R58, R135, 0x5410, R136 ;  /* 0x00005410873a7816 */ /* 0x000fe40000000088 */
[----:B------:R-:W-:Y:S02]  /*f940*/  PRMT R57, R133, 0x5410, R134 ;  /* 0x0000541085397816 */ /* 0x000fe40000000086 */
[----:B------:R-:W-:Y:S02]  /*f950*/  PRMT R56, R132, 0x5410, R110 ;  /* 0x0000541084387816 */ /* 0x000fe4000000006e */
[----:B------:R-:W-:Y:S01]  /*f960*/  PRMT R59, R88, 0x5410, R59 ;  /* 0x00005410583b7816 */ /* 0x000fe2000000003b */
[----:B------:R-:W-:Y:S06]  /*f970*/  BRA `(.L_x_7182) ;  /* 0x0000002c001c7947 */ /* 0x000fec0003800000 */
.L_x_7125:
        /* <DEDUP_REMOVED lines=21> */
.L_x_7187:
        /* <DEDUP_REMOVED lines=13> */
.L_x_7189:
[----:B------:R-:W-:Y:S05]  /*fba0*/  BSYNC.RECONVERGENT B2 ;  /* 0x0000000000027941 */ /* 0x000fea0003800200 */
.L_x_7188:
        /* <DEDUP_REMOVED lines=42> */
.L_x_7186:
[----:B------:R-:W-:Y:S05]  /*fe50*/  BSYNC.RECONVERGENT B1 ;  /* 0x0000000000017941 */ /* 0x000fea0003800200 */
.L_x_7185:
        /* <DEDUP_REMOVED lines=11> */
.L_x_7184:
[----:B------:R-:W-:Y:S05]  /*ff10*/  BSYNC.RECONVERGENT B0 ;  /* 0x0000000000007941 */ /* 0x000fea0003800200 */
.L_x_7183:
[----:B------:R-:W-:Y:S01]  /*ff20*/  BSSY.RECONVERGENT B0, `(.L_x_7190) ;  /* 0x0000057000007945 */ /* 0x000fe20003800200 */
[----:B-1----:R-:W-:Y:S01]  /*ff30*/  F2FP.F16.F32.PACK_AB R132, RZ, R126 ;  /* 0x0000007eff84723e */ /* 0x002fe200000000ff */
        /* <DEDUP_REMOVED lines=16> */
.L_x_7194:
        /* <DEDUP_REMOVED lines=13> */
.L_x_7196:
[----:B------:R-:W-:Y:S05]  /*10110*/  BSYNC.RECONVERGENT B2 ;  /* 0x0000000000027941 */ /* 0x000fea0003800200 */
.L_x_7195:
        /* <DEDUP_REMOVED lines=43> */
.L_x_7193:
[----:B------:R-:W-:Y:S05]  /*103d0*/  BSYNC.RECONVERGENT B1 ;  /* 0x0000000000017941 */ /* 0x000fea0003800200 */
.L_x_7192:
        /* <DEDUP_REMOVED lines=11> */
.L_x_7191:
[----:B------:R-:W-:Y:S05]  /*10490*/  BSYNC.RECONVERGENT B0 ;  /* 0x0000000000007941 */ /* 0x000fea0003800200 */
.L_x_7190:
        /* <DEDUP_REMOVED lines=18> */
.L_x_7201:
        /* <DEDUP_REMOVED lines=13> */
.L_x_7203:
[----:B------:R-:W-:Y:S05]  /*10690*/  BSYNC.RECONVERGENT B2 ;  /* 0x0000000000027941 */ /* 0x000fea0003800200 */
.L_x_7202:
        /* <DEDUP_REMOVED lines=43> */
.L_x_7200:
[----:B------:R-:W-:Y:S05]  /*10950*/  BSYNC.RECONVERGENT B1 ;  /* 0x0000000000017941 */ /* 0x000fea0003800200 */
.L_x_7199:
        /* <DEDUP_REMOVED lines=11> */
.L_x_7198:
[----:B------:R-:W-:Y:S05]  /*10a10*/  BSYNC.RECONVERGENT B0 ;  /* 0x0000000000007941 */ /* 0x000fea0003800200 */
.L_x_7197:
        /* <DEDUP_REMOVED lines=18> */
.L_x_7208:
        /* <DEDUP_REMOVED lines=13> */
.L_x_7210:
[----:B------:R-:W-:Y:S05]  /*10c10*/  BSYNC.RECONVERGENT B2 ;  /* 0x0000000000027941 */ /* 0x000fea0003800200 */
.L_x_7209:
        /* <DEDUP_REMOVED lines=43> */
.L_x_7207:
[----:B------:R-:W-:Y:S05]  /*10ed0*/  BSYNC.RECONVERGENT B1 ;  /* 0x0000000000017941 */ /* 0x000fea0003800200 */
.L_x_7206:
        /* <DEDUP_REMOVED lines=11> */
.L_x_7205:
[----:B------:R-:W-:Y:S05]  /*10f90*/  BSYNC.RECONVERGENT B0 ;  /* 0x0000000000007941 */ /* 0x000fea0003800200 */
.L_x_7204:
        /* <DEDUP_REMOVED lines=18> */
.L_x_7215:
        /* <DEDUP_REMOVED lines=13> */
.L_x_7217:
[----:B------:R-:W-:Y:S05]  /*11190*/  BSYNC.RECONVERGENT B2 ;  /* 0x0000000000027941 */ /* 0x000fea0003800200 */
.L_x_7216:
        /* <DEDUP_REMOVED lines=43> */
.L_x_7214:
[----:B------:R-:W-:Y:S05]  /*11450*/  BSYNC.RECONVERGENT B1 ;  /* 0x0000000000017941 */ /* 0x000fea0003800200 */
.L_x_7213:
        /* <DEDUP_REMOVED lines=11> */
.L_x_7212:
[----:B------:R-:W-:Y:S05]  /*11510*/  BSYNC.RECONVERGENT B0 ;  /* 0x0000000000007941 */ /* 0x000fea0003800200 */
.L_x_7211:
        /* <DEDUP_REMOVED lines=18> */
.L_x_7222:
        /* <DEDUP_REMOVED lines=13> */
.L_x_7224:
[----:B------:R-:W-:Y:S05]  /*11710*/  BSYNC.RECONVERGENT B2 ;  /* 0x0000000000027941 */ /* 0x000fea0003800200 */
.L_x_7223:
        /* <DEDUP_REMOVED lines=43> */
.L_x_7221:
[----:B------:R-:W-:Y:S05]  /*119d0*/  BSYNC.RECONVERGENT B1 ;  /* 0x0000000000017941 */ /* 0x000fea0003800200 */
.L_x_7220:
        /* <DEDUP_REMOVED lines=11> */
.L_x_7219:
[----:B------:R-:W-:Y:S05]  /*11a90*/  BSYNC.RECONVERGENT B0 ;  /* 0x0000000000007941 */ /* 0x000fea0003800200 */
.L_x_7218:
        /* <DEDUP_REMOVED lines=18> */
.L_x_7229:
        /* <DEDUP_REMOVED lines=13> */
.L_x_7231:
[----:B------:R-:W-:Y:S05]  /*11c90*/  BSYNC.RECONVERGENT B2 ;  /* 0x0000000000027941 */ /* 0x000fea0003800200 */
.L_x_7230:
        /* <DEDUP_REMOVED lines=43> */
.L_x_7228:
[----:B------:R-:W-:Y:S05]  /*11f50*/  BSYNC.RECONVERGENT B1 ;  /* 0x0000000000017941 */ /* 0x000fea0003800200 */
.L_x_7227:
        /* <DEDUP_REMOVED lines=11> */
.L_x_7226:
[----:B------:R-:W-:Y:S05]  /*12010*/  BSYNC.RECONVERGENT B0 ;  /* 0x0000000000007941 */ /* 0x000fea0003800200 */
.L_x_7225:
        /* <DEDUP_REMOVED lines=18> */
.L_x_7236:
        /* <DEDUP_REMOVED lines=13> */
.L_x_7238:
[----:B------:R-:W-:Y:S05]  /*12210*/  BSYNC.RECONVERGENT B2 ;  /* 0x0000000000027941 */ /* 0x000fea0003800200 */
.L_x_7237:
        /* <DEDUP_REMOVED lines=43> */
.L_x_7235:
[----:B------:R-:W-:Y:S05]  /*124d0*/  BSYNC.RECONVERGENT B1 ;  /* 0x0000000000017941 */ /* 0x000fea0003800200 */
.L_x_7234:
        /* <DEDUP_REMOVED lines=11> */
.L_x_7233:
[----:B------:R-:W-:Y:S05]  /*12590*/  BSYNC.RECONVERGENT B0 ;  /* 0x0000000000007941 */ /* 0x000fea0003800200 */
.L_x_7232:
[----:B------:R-:W-:Y:S02]  /*125a0*/  F2FP.F16.F32.PACK_AB R59, RZ, R112 ;  /* 0x00000070ff3b723e */ /* 0x000fe400000000ff */
[----:B------:R-:W-:Y:S02]  /*125b0*/  PRMT R58, R135, 0x5410, R136 ;  /* 0x00005410873a7816 */ /* 0x000fe40000000088 */
[----:B------:R-:W-:Y:S02]  /*125c0*/  PRMT R57, R133, 0x5410, R134 ;  /* 0x0000541085397816 */ /* 0x000fe40000000086 */
[----:B------:R-:W-:Y:S02]  /*125d0*/  PRMT R56, R132, 0x5410, R110 ;  /* 0x0000541084387816 */ /* 0x000fe4000000006e */
[----:B------:R-:W-:-:S07]  /*125e0*/  PRMT R59, R88, 0x5410, R59 ;  /* 0x00005410583b7816 */ /* 0x000fce000000003b */
.L_x_7182:
[C---:B------:R-:W-:Y:S01]  /*125f0*/  IADD3 R137, PT, PT, R131.reuse, 0x40, RZ ;  /* 0x0000004083897810 */ /* 0x040fe20007ffe0ff */
[----:B------:R-:W0:Y:S01]  /*12600*/  @P1 LDC.64 R134, c[0x0][0x390] ;  /* 0x0000e400ff861b82 */ /* 0x000e220000000a00 */
[----:B------:R-:W-:Y:S01]  /*12610*/  IADD3 R131, PT, PT, R131, 0x60, RZ ;  /* 0x0000006083837810 */ /* 0x000fe20007ffe0ff */
[----:B------:R-:W-:Y:S01]  /*12620*/  VIADD R110, R140, 0x60 ;  /* 0x000000608c6e7836 */ /* 0x000fe20000000000 */
        /* <DEDUP_REMOVED lines=28> */
.L_x_7240:
[----:B------:R-:W-:Y:S05]  /*127f0*/  BSYNC.RECONVERGENT B0 ;  /* 0x0000000000007941 */ /* 0x000fea0003800200 */
.L_x_7239:
        /* <DEDUP_REMOVED lines=25> */
.L_x_7246:
        /* <DEDUP_REMOVED lines=13> */
.L_x_7248:
[----:B------:R-:W-:Y:S05]  /*12a60*/  BSYNC.RECONVERGENT B2 ;  /* 0x0000000000027941 */ /* 0x000fea0003800200 */
.L_x_7247:
        /* <DEDUP_REMOVED lines=43> */
.L_x_7245:
[----:B------:R-:W-:Y:S05]  /*12d20*/  BSYNC.RECONVERGENT B1 ;  /* 0x0000000000017941 */ /* 0x000fea0003800200 */
.L_x_7244:
        /* <DEDUP_REMOVED lines=12> */
.L_x_7243:
[----:B------:R-:W-:Y:S05]  /*12df0*/  BSYNC.RECONVERGENT B0 ;  /* 0x0000000000007941 */ /* 0x000fea0003800200 */
.L_x_7242:
[----:B------:R-:W-:Y:S01]  /*12e00*/  BSSY.RECONVERGENT B0, `(.L_x_7249) ;  /* 0x000005c000007945 */ /* 0x000fe20003800200 */
[----:B------:R-:W-:Y:S01]  /*12e10*/  F2FP.F16.F32.PACK_AB R138, RZ, R136 ;  /* 0x00000088ff8a723e */ /* 0x000fe200000000ff */
[----:B-1----:R-:W-:Y:S01]  /*12e20*/  @!P0 HADD2.F32 R135, -RZ, R52.H1_H1 ;  /* 0x30000034ff878230 */ /* 0x002fe20000004100 */
        /* <DEDUP_REMOVED lines=19> */
.L_x_7253:
        /* <DEDUP_REMOVED lines=13> */
.L_x_7255:
[----:B------:R-:W-:Y:S05]  /*13030*/  BSYNC.RECONVERGENT B2 ;  /* 0x0000000000027941 */ /* 0x000fea0003800200 */
.L_x_7254:
        /* <DEDUP_REMOVED lines=43> */
.L_x_7252:
[----:B------:R-:W-:Y:S05]  /*132f0*/  BSYNC.RECONVERGENT B1 ;  /* 0x0000000000017941 */ /* 0x000fea0003800200 */
.L_x_7251:
        /* <DEDUP_REMOVED lines=12> */
.L_x_7250:
[----:B------:R-:W-:Y:S05]  /*133c0*/  BSYNC.RECONVERGENT B0 ;  /* 0x0000000000007941 */ /* 0x000fea0003800200 */
.L_x_7249:
        /* <DEDUP_REMOVED lines=22> */
.L_x_7260:
        /* <DEDUP_REMOVED lines=13> */
.L_x_7262:
[----:B------:R-:W-:Y:S05]  /*13600*/  BSYNC.RECONVERGENT B2 ;  /* 0x0000000000027941 */ /* 0x000fea0003800200 */
.L_x_7261:
        /* <DEDUP_REMOVED lines=43> */
.L_x_7259:
[----:B------:R-:W-:Y:S05]  /*138c0*/  BSYNC.RECONVERGENT B1 ;  /* 0x0000000000017941 */ /* 0x000fea0003800200 */
.L_x_7258:
        /* <DEDUP_REMOVED lines=12> */
.L_x_7257:
[----:B------:R-:W-:Y:S05]  /*13990*/  BSYNC.RECONVERGENT B0 ;  /* 0x0000000000007941 */ /* 0x000fea0003800200 */
.L_x_7256:
        /* <DEDUP_REMOVED lines=22> */
.L_x_7267:
        /* <DEDUP_REMOVED lines=13> */
.L_x_7269:
[----:B------:R-:W-:Y:S05]  /*13bd0*/  BSYNC.RECONVERGENT B2 ;  /* 0x0000000000027941 */ /* 0x000fea0003800200 */
.L_x_7268:
        /* <DEDUP_REMOVED lines=43> */
.L_x_7266:
[----:B------:R-:W-:Y:S05]  /*13e90*/  BSYNC.RECONVERGENT B1 ;  /* 0x0000000000017941 */ /* 0x000fea0003800200 */
.L_x_7265:
        /* <DEDUP_REMOVED lines=12> */
.L_x_7264:
[----:B------:R-:W-:Y:S05]  /*13f60*/  BSYNC.RECONVERGENT B0 ;  /* 0x0000000000007941 */ /* 0x000fea0003800200 */
.L_x_7263:
        /* <DEDUP_REMOVED lines=22> */
.L_x_7274:
        /* <DEDUP_REMOVED lines=13> */
.L_x_7276:
[----:B------:R-:W-:Y:S05]  /*141a0*/  BSYNC.RECONVERGENT B2 ;  /* 0x0000000000027941 */ /* 0x000fea0003800200 */
.L_x_7275:
        /* <DEDUP_REMOVED lines=42> */
.L_x_7273:
[----:B------:R-:W-:Y:S05]  /*14450*/  BSYNC.RECONVERGENT B1 ;  /* 0x0000000000017941 */ /* 0x000fea0003800200 */
.L_x_7272:
        /* <DEDUP_REMOVED lines=12> */
.L_x_7271:
[----:B------:R-:W-:Y:S05]  /*14520*/  BSYNC.RECONVERGENT B0 ;  /* 0x0000000000007941 */ /* 0x000fea0003800200 */
.L_x_7270:
        /* <DEDUP_REMOVED lines=22> */
.L_x_7281:
        /* <DEDUP_REMOVED lines=13> */
.L_x_7283:
[----:B------:R-:W-:Y:S05]  /*14760*/  BSYNC.RECONVERGENT B2 ;  /* 0x0000000000027941 */ /* 0x000fea0003800200 */
.L_x_7282:
        /* <DEDUP_REMOVED lines=43> */
.L_x_7280:
[----:B------:R-:W-:Y:S05]  /*14a20*/  BSYNC.RECONVERGENT B1 ;  /* 0x0000000000017941 */ /* 0x000fea0003800200 */
.L_x_7279:
[----:B------:R-:W-:Y:S01]  /*14a30*/  I2FP.F32.U32 R56, R58 ;  /* 0x0000003a00387245 */ /* 0x000fe20000201000 */
[----:B------:R-:W-:Y:S02]  /*14a40*/  HADD2.F32 R58, -RZ, R50.H1_H1 ;  /* 0x30000032ff3a7230 */ /* 0x000fe40000004100 */
        /* <DEDUP_REMOVED lines=10> */
.L_x_7278:
[----:B------:R-:W-:Y:S05]  /*14af0*/  BSYNC.RECONVERGENT B0 ;  /* 0x0000000000007941 */ /* 0x000fea0003800200 */
.L_x_7277:
        /* <DEDUP_REMOVED lines=22> */
.L_x_7288:
        /* <DEDUP_REMOVED lines=13> */
.L_x_7290:
[----:B------:R-:W-:Y:S05]  /*14d30*/  BSYNC.RECONVERGENT B2 ;  /* 0x0000000000027941 */ /* 0x000fea0003800200 */
.L_x_7289:
        /* <DEDUP_REMOVED lines=43> */
.L_x_7287:
[----:B------:R-:W-:Y:S05]  /*14ff0*/  BSYNC.RECONVERGENT B1 ;  /* 0x0000000000017941 */ /* 0x000fea0003800200 */
.L_x_7286:
[----:B------:R-:W-:Y:S01]  /*15000*/  I2FP.F32.U32 R57, R58 ;  /* 0x0000003a00397245 */ /* 0x000fe20000201000 */
[----:B------:R-:W-:Y:S02]  /*15010*/  HFMA2 R58, -RZ, RZ, 0.1171875, 0 ;  /* 0x2f800000ff3a7431 */ /* 0x000fe400000001ff */
[----:B------:R-:W-:Y:S02]  /*15020*/  HADD2.F32 R59, -RZ, R51.H0_H0 ;  /* 0x20000033ff3b7230 */ /* 0x000fe40000004100 */
[----:B------:R-:W-:Y:S02]  /*15030*/  HADD2.F32 R88, -RZ, R55.H0_H0 ;  /* 0x20000037ff587230 */ /* 0x000fe40000004100 */
[----:B------:R-:W-:Y:S01]  /*15040*/  FFMA.FTZ R57, R57, R58, 1.1641532182693481445e-10 ;  /* 0x2f00000039397423 */ /* 0x000fe2000001003a */
[----:B------:R-:W-:Y:S01]  /*15050*/  FMUL.FTZ R59, R59, UR11 ;  /* 0x0000000b3b3b7c20 */ /* 0x000fe20008410000 */
[----:B------:R-:W-:-:S03]  /*15060*/  HADD2.F32 R58, -RZ, R78.H0_H0 ;  /* 0x2000004eff3a7230 */ /* 0x000fc60000004100 */
[----:B------:R-:W-:Y:S01]  /*15070*/  FMUL.FTZ R59, R59, UR10 ;  /* 0x0000000a3b3b7c20 */ /* 0x000fe20008410000 */
[----:B------:R-:W-:-:S04]  /*15080*/  FSETP.GTU.FTZ.AND P2, PT, R57, UR8, PT ;  /* 0x0000000839007c0b */ /* 0x000fc8000bf5c000 */
[----:B------:R-:W-:Y:S02]  /*15090*/  FSEL R143, R59, RZ, !P2 ;  /* 0x000000ff3b8f7208 */ /* 0x000fe40005000000 */
[----:B------:R-:W-:-:S03]  /*150a0*/  SEL R86, RZ, 0x1, P2 ;  /* 0x00000001ff567807 */ /* 0x000fc60001000000 */
[----:B------:R-:W-:-:S07]  /*150b0*/  FFMA.FTZ R143, R143, R58, R88 ;  /* 0x0000003a8f8f7223 */ /* 0x000fce0000010058 */
.L_x_7285:
[----:B------:R-:W-:Y:S05]  /*150c0*/  BSYNC.RECONVERGENT B0 ;  /* 0x0000000000007941 */ /* 0x000fea0003800200 */
.L_x_7284:
        /* <DEDUP_REMOVED lines=22> */
.L_x_7295:
        /* <DEDUP_REMOVED lines=13> */
.L_x_7297:
[----:B------:R-:W-:Y:S05]  /*15300*/  BSYNC.RECONVERGENT B2 ;  /* 0x0000000000027941 */ /* 0x000fea0003800200 */
.L_x_7296:
        /* <DEDUP_REMOVED lines=42> */
.L_x_7294:
[----:B------:R-:W-:Y:S05]  /*155b0*/  BSYNC.RECONVERGENT B1 ;  /* 0x0000000000017941 */ /* 0x000fea0003800200 */
.L_x_7293:
        /* <DEDUP_REMOVED lines=12> */
.L_x_7292:
[----:B------:R-:W-:Y:S05]  /*15680*/  BSYNC.RECONVERGENT B0 ;  /* 0x0000000000007941 */ /* 0x000fea0003800200 */
.L_x_7291:
[----:B------:R-:W-:Y:S02]  /*15690*/  F2FP.F16.F32.PACK_AB R59, RZ, R101 ;  /* 0x00000065ff3b723e */ /* 0x000fe400000000ff */
[----:B------:R-:W-:Y:S02]  /*156a0*/  PRMT R58, R141, 0x5410, R142 ;  /* 0x000054108d3a7816 */ /* 0x000fe4000000008e */
[----:B------:R-:W-:Y:S02]  /*156b0*/  PRMT R57, R140, 0x5410, R139 ;  /* 0x000054108c397816 */ /* 0x000fe4000000008b */
[----:B------:R-:W-:Y:S02]  /*156c0*/  PRMT R56, R138, 0x5410, R137 ;  /* 0x000054108a387816 */ /* 0x000fe40000000089 */
[----:B------:R-:W-:Y:S01]  /*156d0*/  PRMT R59, R144, 0x5410, R59 ;  /* 0x00005410903b7816 */ /* 0x000fe2000000003b */
[----:B------:R-:W-:Y:S06]  /*156e0*/  BRA `(.L_x_7298) ;  /* 0x0000002c001c7947 */ /* 0x000fec0003800000 */
.L_x_7241:
        /* <DEDUP_REMOVED lines=21> */
.L_x_7303:
        /* <DEDUP_REMOVED lines=13> */
.L_x_7305:
[----:B------:R-:W-:Y:S05]  /*15910*/  BSYNC.RECONVERGENT B2 ;  /* 0x0000000000027941 */ /* 0x000fea0003800200 */
.L_x_7304:
        /* <DEDUP_REMOVED lines=43> */
.L_x_7302:
[----:B------:R-:W-:Y:S05]  /*15bd0*/  BSYNC.RECONVERGENT B1 ;  /* 0x0000000000017941 */ /* 0x000fea0003800200 */
.L_x_7301:
        /* <DEDUP_REMOVED lines=11> */
.L_x_7300:
[----:B------:R-:W-:Y:S05]  /*15c90*/  BSYNC.RECONVERGENT B0 ;  /* 0x0000000000007941 */ /* 0x000fea0003800200 */
.L_x_7299:
[----:B------:R-:W-:Y:S01]  /*15ca0*/  BSSY.RECONVERGENT B0, `(.L_x_7306) ;  /* 0x0000057000007945 */ /* 0x000fe20003800200 */
[----:B------:R-:W-:Y:S01]  /*15cb0*/  F2FP.F16.F32.PACK_AB R138, RZ, R136 ;  /* 0x00000088ff8a723e */ /* 0x000fe200000000ff */
[----:B-1----:R-:W-:Y:S01]  /*15cc0*/  IMAD.MOV.U32 R135, RZ, RZ, RZ ;  /* 0x000000ffff877224 */ /* 0x002fe200078e00ff */
        /* <DEDUP_REMOVED lines=15> */
.L_x_7310:
        /* <DEDUP_REMOVED lines=13> */
.L_x_7312:
[----:B------:R-:W-:Y:S05]  /*15e90*/  BSYNC.RECONVERGENT B2 ;  /* 0x0000000000027941 */ /* 0x000fea0003800200 */
.L_x_7311:
        /* <DEDUP_REMOVED lines=43> */
.L_x_7309:
[----:B------:R-:W-:Y:S05]  /*16150*/  BSYNC.RECONVERGENT B1 ;  /* 0x0000000000017941 */ /* 0x000fea0003800200 */
.L_x_7308:
        /* <DEDUP_REMOVED lines=10> */
[----:B------:R-:W-:-:S07]  /*16200*/  FMUL.FTZ R135, R56, R135 ;  /* 0x0000008738877220 */ /* 0x000fce0000410000 */
.L_x_7307:
[----:B------:R-:W-:Y:S05]  /*16210*/  BSYNC.RECONVERGENT B0 ;  /* 0x0000000000007941 */ /* 0x000fea0003800200 */
.L_x_7306:
        /* <DEDUP_REMOVED lines=18> */
.L_x_7317:
        /* <DEDUP_REMOVED lines=13> */
.L_x_7319:
[----:B------:R-:W-:Y:S05]  /*16410*/  BSYNC.RECONVERGENT B2 ;  /* 0x0000000000027941 */ /* 0x000fea0003800200 */
.L_x_7318:
        /* <DEDUP_REMOVED lines=40> */
[----:B------:R-:W-:Y:S01]  /*166a0*/  MOV R88, R56 ;  /* 0x0000003800587202 */ /* 0x000fe20000000f00 */
[----:B------:R-:W-:Y:S01]  /*166b0*/  IMAD.MOV.U32 R56, RZ, RZ, RZ ;  /* 0x000000ffff387224 */ /* 0x000fe200078e00ff */
[----:B------:R-:W-:-:S07]  /*166c0*/  LOP3.LUT R100, R121, R100, R57, 0x96, !PT ;  /* 0x0000006479647212 */ /* 0x000fce00078e9639 */
.L_x_7316:
[----:B------:R-:W-:Y:S05]  /*166d0*/  BSYNC.RECONVERGENT B1 ;  /* 0x0000000000017941 */ /* 0x000fea0003800200 */
.L_x_7315:
        /* <DEDUP_REMOVED lines=11> */
.L_x_7314:
[----:B------:R-:W-:Y:S05]  /*16790*/  BSYNC.RECONVERGENT B0 ;  /* 0x0000000000007941 */ /* 0x000fea0003800200 */
.L_x_7313:
        /* <DEDUP_REMOVED lines=18> */
.L_x_7324:
        /* <DEDUP_REMOVED lines=13> */
.L_x_7326:
[----:B------:R-:W-:Y:S05]  /*16990*/  BSYNC.RECONVERGENT B2 ;  /* 0x0000000000027941 */ /* 0x000fea0003800200 */
.L_x_7325:
        /* <DEDUP_REMOVED lines=43> */
.L_x_7323:
[----:B------:R-:W-:Y:S05]  /*16c50*/  BSYNC.RECONVERGENT B1 ;  /* 0x0000000000017941 */ /* 0x000fea0003800200 */
.L_x_7322:
        /* <DEDUP_REMOVED lines=11> */
.L_x_7321:
[----:B------:R-:W-:Y:S05]  /*16d10*/  BSYNC.RECONVERGENT B0 ;  /* 0x0000000000007941 */ /* 0x000fea0003800200 */
.L_x_7320:
        /* <DEDUP_REMOVED lines=18> */
.L_x_7331:
        /* <DEDUP_REMOVED lines=13> */
.L_x_7333:
[----:B------:R-:W-:Y:S05]  /*16f10*/  BSYNC.RECONVERGENT B2 ;  /* 0x0000000000027941 */ /* 0x000fea0003800200 */
.L_x_7332:
        /* <DEDUP_REMOVED lines=43> */
.L_x_7330:
[----:B------:R-:W-:Y:S05]  /*171d0*/  BSYNC.RECONVERGENT B1 ;  /* 0x0000000000017941 */ /* 0x000fea0003800200 */
.L_x_7329:
        /* <DEDUP_REMOVED lines=11> */
.L_x_7328:
[----:B------:R-:W-:Y:S05]  /*17290*/  BSYNC.RECONVERGENT B0 ;  /* 0x0000000000007941 */ /* 0x000fea0003800200 */
.L_x_7327:
        /* <DEDUP_REMOVED lines=18> */
.L_x_7338:
        /* <DEDUP_REMOVED lines=13> */
.L_x_7340:
[----:B------:R-:W-:Y:S05]  /*17490*/  BSYNC.RECONVERGENT B2 ;  /* 0x0000000000027941 */ /* 0x000fea0003800200 */
.L_x_7339:
        /* <DEDUP_REMOVED lines=43> */
.L_x_7337:
[----:B------:R-:W-:Y:S05]  /*17750*/  BSYNC.RECONVERGENT B1 ;  /* 0x0000000000017941 */ /* 0x000fea0003800200 */
.L_x_7336:
        /* <DEDUP_REMOVED lines=11> */
.L_x_7335:
[----:B------:R-:W-:Y:S05]  /*17810*/  BSYNC.RECONVERGENT B0 ;  /* 0x0000000000007941 */ /* 0x000fea0003800200 */
.L_x_7334:
        /* <DEDUP_REMOVED lines=18> */
.L_x_7345:
        /* <DEDUP_REMOVED lines=13> */
.L_x_7347:
[----:B------:R-:W-:Y:S05]  /*17a10*/  BSYNC.RECONVERGENT B2 ;  /* 0x0000000000027941 */ /* 0x000fea0003800200 */
.L_x_7346:
        /* <DEDUP_REMOVED lines=39> */
[----:B------:R-:W-:Y:S01]  /*17c90*/  IMAD.MOV.U32 R56, RZ, RZ, RZ ;  /* 0x000000ffff387224 */ /* 0x000fe200078e00ff */
[----:B------:R-:W-:Y:S01]  /*17ca0*/  LOP3.LUT R100, R121, R100, R59, 0x96, !PT ;  /* 0x0000006479647212 */ /* 0x000fe200078e963b */
[----:B------:R-:W-:Y:S01]  /*17cb0*/  IMAD.MOV.U32 R59, RZ, RZ, R88 ;  /* 0x000000ffff3b7224 */ /* 0x000fe200078e0058 */
[----:B------:R-:W-:-:S07]  /*17cc0*/  MOV R88, R58 ;  /* 0x0000003a00587202 */ /* 0x000fce0000000f00 */
.L_x_7344:
[----:B------:R-:W-:Y:S05]  /*17cd0*/  BSYNC.RECONVERGENT B1 ;  /* 0x0000000000017941 */ /* 0x000fea0003800200 */
.L_x_7343:
        /* <DEDUP_REMOVED lines=10> */
[----:B------:R-:W-:-:S07]  /*17d80*/  FMUL.FTZ R143, R58, R143 ;  /* 0x0000008f3a8f7220 */ /* 0x000fce0000410000 */
.L_x_7342:
[----:B------:R-:W-:Y:S05]  /*17d90*/  BSYNC.RECONVERGENT B0 ;  /* 0x0000000000007941 */ /* 0x000fea0003800200 */
.L_x_7341:
        /* <DEDUP_REMOVED lines=18> */
.L_x_7352:
        /* <DEDUP_REMOVED lines=13> */
.L_x_7354:
[----:B------:R-:W-:Y:S05]  /*17f90*/  BSYNC.RECONVERGENT B2 ;  /* 0x0000000000027941 */ /* 0x000fea0003800200 */
.L_x_7353:
        /* <DEDUP_REMOVED lines=41> */
[----:B------:R-:W-:-:S07]  /*18230*/  LOP3.LUT R100, R121, R56, R103, 0x96, !PT ;  /* 0x0000003879647212 */ /* 0x000fce00078e9667 */
.L_x_7351:
[----:B------:R-:W-:Y:S05]  /*18240*/  BSYNC.RECONVERGENT B1 ;  /* 0x0000000000017941 */ /* 0x000fea0003800200 */
.L_x_7350:
        /* <DEDUP_REMOVED lines=11> */
.L_x_7349:
[----:B------:R-:W-:Y:S05]  /*18300*/  BSYNC.RECONVERGENT B0 ;  /* 0x0000000000007941 */ /* 0x000fea0003800200 */
.L_x_7348:
[----:B------:R-:W-:Y:S02]  /*18310*/  F2FP.F16.F32.PACK_AB R59, RZ, R101 ;  /* 0x00000065ff3b723e */ /* 0x000fe400000000ff */
[----:B------:R-:W-:Y:S02]  /*18320*/  PRMT R58, R141, 0x5410, R142 ;  /* 0x000054108d3a7816 */ /* 0x000fe4000000008e */
[----:B------:R-:W-:Y:S02]  /*18330*/  PRMT R57, R139, 0x5410, R140 ;  /* 0x000054108b397816 */ /* 0x000fe4000000008c */
[----:B------:R-:W-:Y:S02]  /*18340*/  PRMT R56, R138, 0x5410, R137 ;  /* 0x000054108a387816 */ /* 0x000fe40000000089 */
[----:B------:R-:W-:-:S07]  /*18350*/  PRMT R59, R144, 0x5410, R59 ;  /* 0x00005410903b7816 */ /* 0x000fce000000003b */
.L_x_7298:
[----:B------:R-:W-:Y:S01]  /*18360*/  FADD.FTZ R103, RZ, R67 ;  /* 0x00000043ff677221 */ /* 0x000fe20000010000 */
[----:B------:R-:W0:Y:S01]  /*18370*/  S2R R104, SR_TID.X ;  /* 0x0000000000687919 */ /* 0x000e220000002100 */
[----:B------:R-:W-:Y:S01]  /*18380*/  IMAD.WIDE.U32 R92, R131, 0x10, R92 ;  /* 0x00000010835c7825 */ /* 0x000fe200078e005c */
[----:B------:R-:W-:Y:S03]  /*18390*/  BSSY.RECONVERGENT B0, `(.L_x_7355) ;  /* 0x0000036000007945 */ /* 0x000fe60003800200 */
        /* <DEDUP_REMOVED lines=32> */
[----:B-1----:R-:W-:Y:S06]  /*185a0*/  @!P1 BRA `(.L_x_7356) ;  /* 0x0000000000509947 */ /* 0x002fec0003800000 */
        /* <DEDUP_REMOVED lines=20> */
.L_x_7356:
[----:B------:R-:W-:Y:S05]  /*186f0*/  BSYNC.RECONVERGENT B0 ;  /* 0x0000000000007941 */ /* 0x000fea0003800200 */
.L_x_7355:
        /* <DEDUP_REMOVED lines=88> */
.L_x_7372:
[----:B-1----:R-:W-:Y:S01]  /*18c80*/  FADD.FTZ R105, R102, R103 ;  /* 0x0000006766697221 */ /* 0x002fe20000010000 */
[----:B0-----:R-:W-:Y:S01]  /*18c90*/  FMUL.FTZ R102, R93, R93 ;  /* 0x0000005d5d667220 */ /* 0x001fe20000410000 */
[----:B------:R-:W-:Y:S01]  /*18ca0*/  ISETP.NE.AND P1, PT, RZ, UR9, PT ;  /* 0x00000009ff007c0c */ /* 0x000fe2000bf25270 */
[----:B------:R-:W0:Y:S01]  /*18cb0*/  @!P0 LDC.64 R58, c[0x0][0x3c0] ;  /* 0x0000f000ff3a8b82 */ /* 0x000e220000000a00 */
[----:B------:R-:W-:Y:S01]  /*18cc0*/  FFMA.FTZ R92, R105, R92, UR12 ;  /* 0x0000000c695c7e23 */ /* 0x000fe2000801005c */
[----:B------:R-:W-:Y:S01]  /*18cd0*/  BSSY.RECONVERGENT B0, `(.L_x_7358) ;  /* 0x00000cd000007945 */ /* 0x000fe20003800200 */
[----:B------:R-:W-:-:S05]  /*18ce0*/  FSEL R103, R102, RZ, P1 ;  /* 0x000000ff66677208 */ /* 0x000fca0000800000 */
[----:B------:R-:W1:Y:S01]  /*18cf0*/  @!P0 LDC.64 R56, c[0x0][0x3c8] ;  /* 0x0000f200ff388b82 */ /* 0x000e620000000a00 */
[----:B------:R-:W-:-:S06]  /*18d00*/  FADD.FTZ R103, R92, R103 ;  /* 0x000000675c677221 */ /* 0x000fcc0000010000 */
[----:B------:R-:W2:Y:S01]  /*18d10*/  MUFU.RSQ R103, R103 ;  /* 0x0000006700677308 */ /* 0x000ea20000001400 */
[----:B0-----:R-:W-:-:S05]  /*18d20*/  @!P0 IMAD.WIDE R58, R24, 0x4, R58 ;  /* 0x00000004183a8825 */ /* 0x001fca00078e023a */
[----:B------:R0:W-:Y:S01]  /*18d30*/  @!P0 STG.E desc[UR6][R58.64], R93 ;  /* 0x0000005d3a008986 */ /* 0x0001e2000c101906 */
[----:B-1----:R-:W-:-:S05]  /*18d40*/  @!P0 IMAD.WIDE R56, R24, 0x4, R56 ;  /* 0x0000000418388825 */ /* 0x002fca00078e0238 */
[----:B--2---:R0:W-:Y:S01]  /*18d50*/  @!P0 STG.E desc[UR6][R56.64], R103 ;  /* 0x0000006738008986 */ /* 0x0041e2000c101906 */
[----:B------:R-:W-:-:S13]  /*18d60*/  ISETP.GE.AND P0, PT, R68, 0x1, PT ;  /* 0x000000014400780c */ /* 0x000fda0003f06270 */
[----:B0-----:R-:W-:Y:S05]  /*18d70*/  @!P0 BRA `(.L_x_7359) ;  /* 0x0000000c00088947 */ /* 0x001fea0003800000 */
[----:B------:R-:W-:Y:S01]  /*18d80*/  FSEL R93, R93, RZ, !P1 ;  /* 0x000000ff5d5d7208 */ /* 0x000fe20004800000 */
[----:B------:R-:W-:Y:S02]  /*18d90*/  VIADD R68, R68, 0xffffffff ;  /* 0xffffffff44447836 */ /* 0x000fe40000000000 */
[----:B------:R-:W-:Y:S02]  /*18da0*/  HADD2.F32 R105, -RZ, R31.H0_H0 ;  /* 0x2000001fff697230 */ /* 0x000fe40000004100 */
[C---:B------:R-:W-:Y:S01]  /*18db0*/  FADD.FTZ R56, -R93.reuse, R67 ;  /* 0x000000435d387221 */ /* 0x040fe20000010100 */
[C---:B------:R-:W-:Y:S01]  /*18dc0*/  FADD.FTZ R66, -R93.reuse, R66 ;  /* 0x000000425d427221 */ /* 0x040fe20000010100 */
[C---:B------:R-:W-:Y:S01]  /*18dd0*/  FADD.FTZ R58, -R93.reuse, R65 ;  /* 0x000000415d3a7221 */ /* 0x040fe20000010100 */
[C---:B------:R-:W-:Y:S01]  /*18de0*/  FADD.FTZ R64, -R93.reuse, R64 ;  /* 0x000000405d407221 */ /* 0x040fe20000010100 */
[----:B------:R-:W-:Y:S01]  /*18df0*/  FADD.FTZ R102, -R93, R61 ;  /* 0x0000003d5d667221 */ /* 0x000fe20000010100 */
[----:B------:R-:W-:-:S02]  /*18e00*/  IMAD R69, R68, R69, RZ ;  /* 0x0000004544457224 */ /* 0x000fc400078e02ff */
[C---:B------:R-:W-:Y:S01]  /*18e10*/  FADD.FTZ R110, -R93.reuse, R60 ;  /* 0x0000003c5d6e7221 */ /* 0x040fe20000010100 */
[C---:B------:R-:W-:Y:S01]  /*18e20*/  FADD.FTZ R142, -R93.reuse, R89 ;  /* 0x000000595d8e7221 */ /* 0x040fe20000010100 */
[C---:B------:R-:W-:Y:S01]  /*18e30*/  FADD.FTZ R164, -R93.reuse, R101 ;  /* 0x000000655da47221 */ /* 0x040fe20000010100 */
[----:B------:R-:W-:Y:S02]  /*18e40*/  HADD2.F32 R61, -RZ, R72.H0_H0 ;  /* 0x20000048ff3d7230 */ /* 0x000fe40000004100 */
[C---:B------:R-:W-:Y:S01]  /*18e50*/  FADD.FTZ R68, -R93.reuse, R63 ;  /* 0x0000003f5d447221 */ /* 0x040fe20000010100 */
[----:B------:R-:W-:Y:S02]  /*18e60*/  HADD2.F32 R65, -RZ, R44.H0_H0 ;  /* 0x2000002cff417230 */ /* 0x000fe40000004100 */
[----:B------:R-:W-:Y:S01]  /*18e70*/  FADD.FTZ R92, -R93, R62 ;  /* 0x0000003e5d5c7221 */ /* 0x000fe20000010100 */
[----:B------:R-:W-:Y:S01]  /*18e80*/  FMUL.FTZ R60, R103, R56 ;  /* 0x00000038673c7220 */ /* 0x000fe20000410000 */
[----:B------:R-:W-:-:S02]  /*18e90*/  HADD2.F32 R89, -RZ, R72.H1_H1 ;  /* 0x30000048ff597230 */ /* 0x000fc40000004100 */
[----:B------:R-:W-:Y:S01]  /*18ea0*/  FADD.FTZ R148, -R93, R70 ;  /* 0x000000465d947221 */ /* 0x000fe20000010100 */
[----:B------:R-:W-:Y:S02]  /*18eb0*/  HADD2.F32 R101, -RZ, R44.H1_H1 ;  /* 0x3000002cff657230 */ /* 0x000fe40000004100 */
[C---:B------:R-:W-:Y:S01]  /*18ec0*/  FMUL.FTZ R62, R103.reuse, R66 ;  /* 0x00000042673e7220 */ /* 0x040fe20000410000 */
[----:B------:R-:W-:Y:S02]  /*18ed0*/  HADD2.F32 R111, -RZ, R45.H0_H0 ;  /* 0x2000002dff6f7230 */ /* 0x000fe40000004100 */
[C---:B------:R-:W-:Y:S01]  /*18ee0*/  FMUL.FTZ R70, R103.reuse, R58 ;  /* 0x0000003a67467220 */ /* 0x040fe20000410000 */
[----:B------:R-:W-:Y:S02]  /*18ef0*/  HADD2.F32 R113, -RZ, R31.H1_H1 ;  /* 0x3000001fff717230 */ /* 0x000fe40000004100 */
[----:B------:R-:W-:Y:S01]  /*18f00*/  FMUL.FTZ R106, R103, R64 ;  /* 0x00000040676a7220 */ /* 0x000fe20000410000 */
[----:B------:R-:W-:-:S02]  /*18f10*/  HADD2.F32 R115, -RZ, R45.H1_H1 ;  /* 0x3000002dff737230 */ /* 0x000fc40000004100 */
[----:B------:R-:W-:Y:S01]  /*18f20*/  FMUL.FTZ R108, R103, R68 ;  /* 0x00000044676c7220 */ /* 0x000fe20000410000 */
[----:B------:R-:W-:Y:S02]  /*18f30*/  HADD2.F32 R117, -RZ, R30.H0_H0 ;  /* 0x2000001eff757230 */ /* 0x000fe40000004100 */
[----:B------:R-:W-:Y:S01]  /*18f40*/  FFMA.FTZ R60, R60, R61, R65 ;  /* 0x0000003d3c3c7223 */ /* 0x000fe20000010041 */
[----:B------:R-:W-:Y:S02]  /*18f50*/  HADD2.F32 R119, -RZ, R46.H0_H0 ;  /* 0x2000002eff777230 */ /* 0x000fe40000004100 */
[C---:B------:R-:W-:Y:S01]  /*18f60*/  FADD.FTZ R96, -R93.reuse, R96 ;  /* 0x000000605d607221 */ /* 0x040fe20000010100 */
[----:B------:R-:W-:Y:S01]  /*18f70*/  FFMA.FTZ R61, R62, R89, R101 ;  /* 0x000000593e3d7223 */ /* 0x000fe20000010065 */
[C---:B------:R-:W-:Y:S01]  /*18f80*/  FADD.FTZ R138, -R93.reuse, R97 ;  /* 0x000000615d8a7221 */ /* 0x040fe20000010100 */
[----:B------:R-:W-:Y:S01]  /*18f90*/  FFMA.FTZ R62, R70, R105, R111 ;  /* 0x00000069463e7223 */ /* 0x000fe2000001006f */
[----:B------:R-:W-:Y:S01]  /*18fa0*/  FFMA.FTZ R65, R106, R113, R115 ;  /* 0x000000716a417223 */ /* 0x000fe20000010073 */
[C---:B------:R-:W-:Y:S01]  /*18fb0*/  FADD.FTZ R152, -R93.reuse, R116 ;  /* 0x000000745d987221 */ /* 0x040fe20000010100 */
[----:B------:R-:W-:Y:S01]  /*18fc0*/  FADD.FTZ R154, -R93, R114 ;  /* 0x000000725d9a7221 */ /* 0x000fe20000010100 */
[----:B------:R-:W-:-:S02]  /*18fd0*/  HADD2.F32 R105, -RZ, R29.H0_H0 ;  /* 0x2000001dff697230 */ /* 0x000fc40000004100 */
[C---:B------:R-:W-:Y:S01]  /*18fe0*/  FADD.FTZ R150, -R93.reuse, R118 ;  /* 0x000000765d967221 */ /* 0x040fe20000010100 */
[----:B------:R-:W-:Y:S02]  /*18ff0*/  HADD2.F32 R111, -RZ, R47.H0_H0 ;  /* 0x2000002fff6f7230 */ /* 0x000fe40000004100 */
[----:B------:R-:W-:Y:S01]  /*19000*/  FADD.FTZ R156, -R93, R112 ;  /* 0x000000705d9c7221 */ /* 0x000fe20000010100 */
[----:B------:R-:W-:Y:S02]  /*19010*/  HADD2.F32 R113, -RZ, R29.H1_H1 ;  /* 0x3000001dff717230 */ /* 0x000fe40000004100 */
[C---:B------:R-:W-:Y:S01]  /*19020*/  FMUL.FTZ R114, R103.reuse, R102 ;  /* 0x0000006667727220 */ /* 0x040fe20000410000 */
[----:B------:R-:W-:Y:S02]  /*19030*/  HADD2.F32 R115, -RZ, R47.H1_H1 ;  /* 0x3000002fff737230 */ /* 0x000fe40000004100 */
[----:B------:R-:W-:Y:S01]  /*19040*/  FMUL.FTZ R116, R103, R110 ;  /* 0x0000006e67747220 */ /* 0x000fe20000410000 */
[----:B------:R-:W-:Y:S01]  /*19050*/  FFMA.FTZ R70, R108, R117, R119 ;  /* 0x000000756c467223 */ /* 0x000fe20000010077 */
[----:B------:R-:W-:-:S02]  /*19060*/  HADD2.F32 R89, -RZ, R30.H1_H1 ;  /* 0x3000001eff597230 */ /* 0x000fc40000004100 */
[C---:B------:R-:W-:Y:S01]  /*19070*/  FADD.FTZ R122, -R93.reuse, R122 ;  /* 0x0000007a5d7a7221 */ /* 0x040fe20000010100 */
[----:B------:R-:W-:Y:S02]  /*19080*/  HADD2.F32 R101, -RZ, R46.H1_H1 ;  /* 0x3000002eff657230 */ /* 0x000fe40000004100 */
[----:B------:R-:W-:Y:S01]  /*19090*/  FADD.FTZ R120, -R93, R120 ;  /* 0x000000785d787221 */ /* 0x000fe20000010100 */
[--C-:B------:R-:W-:Y:S02]  /*190a0*/  HADD2.F32 R121, -RZ, R23.reuse.H1_H1 ;  /* 0x30000017ff797230 */ /* 0x100fe40000004100 */
[C---:B------:R-:W-:Y:S01]  /*190b0*/  FMUL.FTZ R112, R103.reuse, R92 ;  /* 0x0000005c67707220 */ /* 0x040fe20000410000 */
[----:B------:R-:W-:Y:S02]  /*190c0*/  HADD2.F32 R123, -RZ, R40.H1_H1 ;  /* 0x30000028ff7b7230 */ /* 0x000fe40000004100 */
[----:B------:R-:W-:Y:S01]  /*190d0*/  FMUL.FTZ R118, R103, R96 ;  /* 0x0000006067767220 */ /* 0x000fe20000410000 */
[----:B------:R-:W-:-:S02]  /*190e0*/  HADD2.F32 R117, -RZ, R23.H0_H0 ;  /* 0x20000017ff757230 */ /* 0x000fc40000004100 */
[----:B------:R-:W-:Y:S01]  /*190f0*/  FADD.FTZ R94, -R93, R94 ;  /* 0x0000005e5d5e7221 */ /* 0x000fe20000010100 */
[----:B------:R-:W-:Y:S02]  /*19100*/  HADD2.F32 R119, -RZ, R40.H0_H0 ;  /* 0x20000028ff777230 */ /* 0x000fe40000004100 */
[----:B------:R-:W-:Y:S01]  /*19110*/  FMUL.FTZ R138, R103, R138 ;  /* 0x0000008a678a7220 */ /* 0x000fe20000410000 */
        /* <DEDUP_REMOVED lines=14> */
[C---:B------:R-:W-:Y:S01]  /*19200*/  FMUL.FTZ R93, R103.reuse, R122 ;  /* 0x0000007a675d7220 */ /* 0x040fe20000410000 */
[----:B------:R-:W-:Y:S01]  /*19210*/  FMUL.FTZ R92, R103, R120 ;  /* 0x00000078675c7220 */ /* 0x000fe20000410000 */
[----:B------:R-:W-:Y:S01]  /*19220*/  FFMA.FTZ R89, R112, R89, R101 ;  /* 0x0000005970597223 */ /* 0x000fe20000010065 */
[----:B------:R-:W-:Y:S01]  /*19230*/  FFMA.FTZ R106, R118, R121, R123 ;  /* 0x00000079766a7223 */ /* 0x000fe2000001007b */
[----:B------:R-:W-:-:S02]  /*19240*/  HADD2.F32 R111, -RZ, R22.H1_H1 ;  /* 0x30000016ff6f7230 */ /* 0x000fc40000004100 */
[C---:B------:R-:W-:Y:S01]  /*19250*/  FMUL.FTZ R110, R103.reuse, R94 ;  /* 0x0000005e676e7220 */ /* 0x040fe20000410000 */
[--C-:B------:R-:W-:Y:S02]  /*19260*/  HADD2.F32 R113, -RZ, R41.reuse.H1_H1 ;  /* 0x30000029ff717230 */ /* 0x100fe40000004100 */
[----:B------:R-:W-:Y:S01]  /*19270*/  FFMA.FTZ R101, R138, R117, R119 ;  /* 0x000000758a657223 */ /* 0x000fe20000010077 */
[----:B------:R-:W-:Y:S02]  /*19280*/  HADD2.F32 R112, -RZ, R22.H0_H0 ;  /* 0x20000016ff707230 */ /* 0x000fe40000004100 */
[C---:B------:R-:W-:Y:S01]  /*19290*/  FMUL.FTZ R107, R103.reuse, R140 ;  /* 0x0000008c676b7220 */ /* 0x040fe20000410000 */
[----:B------:R-:W-:Y:S02]  /*192a0*/  HADD2.F32 R114, -RZ, R41.H0_H0 ;  /* 0x20000029ff727230 */ /* 0x000fe40000004100 */
[----:B------:R-:W-:Y:S01]  /*192b0*/  FMUL.FTZ R97, R103, R142 ;  /* 0x0000008e67617220 */ /* 0x000fe20000410000 */
[----:B------:R-:W-:-:S02]  /*192c0*/  HADD2.F32 R116, -RZ, R21.H0_H0 ;  /* 0x20000015ff747230 */ /* 0x000fc40000004100 */
[C---:B------:R-:W-:Y:S01]  /*192d0*/  FMUL.FTZ R109, R103.reuse, R146 ;  /* 0x00000092676d7220 */ /* 0x040fe20000410000 */
[----:B------:R-:W-:Y:S02]  /*192e0*/  HADD2.F32 R118, -RZ, R42.H0_H0 ;  /* 0x2000002aff767230 */ /* 0x000fe40000004100 */
[----:B------:R-:W-:Y:S01]  /*192f0*/  FMUL.FTZ R102, R103, R144 ;  /* 0x0000009067667220 */ /* 0x000fe20000410000 */
[----:B------:R-:W-:Y:S02]  /*19300*/  HADD2.F32 R120, -RZ, R20.H0_H0 ;  /* 0x20000014ff787230 */ /* 0x000fe40000004100 */
[----:B------:R-:W-:Y:S01]  /*19310*/  FFMA.FTZ R110, R110, R111, R113 ;  /* 0x0000006f6e6e7223 */ /* 0x000fe20000010071 */
[----:B------:R-:W-:Y:S02]  /*19320*/  HADD2.F32 R122, -RZ, R43.H0_H0 ;  /* 0x2000002bff7a7230 */ /* 0x000fe40000004100 */
[----:B------:R-:W-:Y:S01]  /*19330*/  FFMA.FTZ R107, R107, R112, R114 ;  /* 0x000000706b6b7223 */ /* 0x000fe20000010072 */
        /* <DEDUP_REMOVED lines=9> */
[C---:B------:R-:W-:Y:S01]  /*193d0*/  FMUL.FTZ R95, R103.reuse, R126 ;  /* 0x0000007e675f7220 */ /* 0x040fe20000410000 */
[----:B------:R-:W-:Y:S02]  /*193e0*/  HADD2.F32 R114, -RZ, R36.H0_H0 ;  /* 0x20000024ff727230 */ /* 0x000fe40000004100 */
[----:B------:R-:W-:Y:S01]  /*193f0*/  FMUL.FTZ R96, R103, R124 ;  /* 0x0000007c67607220 */ /* 0x000fe20000410000 */
        /* <DEDUP_REMOVED lines=8> */
[----:B------:R-:W-:Y:S02]  /*19480*/  HADD2.F32 R96, -RZ, R38.H1_H1 ;  /* 0x30000026ff607230 */ /* 0x000fe40000004100 */
[C---:B------:R-:W-:Y:S01]  /*19490*/  FMUL.FTZ R57, R103.reuse, R156 ;  /* 0x0000009c67397220 */ /* 0x040fe20000410000 */
[----:B------:R-:W-:Y:S01]  /*194a0*/  FMUL.FTZ R56, R103, R136 ;  /* 0x0000008867387220 */ /* 0x000fe20000410000 */
[----:B------:R-:W-:Y:S01]  /*194b0*/  FFMA.FTZ R115, R93, R118, R120 ;  /* 0x000000765d737223 */ /* 0x000fe20000010078 */
[----:B------:R-:W-:Y:S02]  /*194c0*/  HADD2.F32 R120, -RZ, R10.H1_H1 ;  /* 0x3000000aff787230 */ /* 0x000fe40000004100 */
[----:B------:R-:W-:Y:S01]  /*194d0*/  FMUL.FTZ R68, R103, R154 ;  /* 0x0000009a67447220 */ /* 0x000fe20000410000 */
        /* <DEDUP_REMOVED lines=8> */
[----:B------:R-:W-:-:S02]  /*19560*/  HADD2.F32 R119, -RZ, R11.H1_H1 ;  /* 0x3000000bff777230 */ /* 0x000fc40000004100 */
[C---:B------:R-:W-:Y:S01]  /*19570*/  FMUL.FTZ R66, R103.reuse, R158 ;  /* 0x0000009e67427220 */ /* 0x040fe20000410000 */
[----:B------:R-:W-:Y:S02]  /*19580*/  HADD2.F32 R121, -RZ, R37.H1_H1 ;  /* 0x30000025ff797230 */ /* 0x000fe40000004100 */
[----:B------:R-:W-:Y:S01]  /*19590*/  FFMA.FTZ R117, R56, R97, R117 ;  /* 0x0000006138757223 */ /* 0x000fe20000010075 */
[----:B------:R-:W-:Y:S01]  /*195a0*/  HADD2.F32 R93, -RZ, R9.H0_H0 ;  /* 0x20000009ff5d7230 */ /* 0x000fe20000004100 */
[----:B------:R-:W0:Y:S01]  /*195b0*/  LDC.64 R56, c[0x0][0x428] ;  /* 0x00010a00ff387b82 */ /* 0x000e220000000a00 */
[----:B------:R-:W-:Y:S02]  /*195c0*/  HADD2.F32 R95, -RZ, R39.H0_H0 ;  /* 0x20000027ff5f7230 */ /* 0x000fe40000004100 */
[----:B------:R-:W-:Y:S01]  /*195d0*/  FFMA.FTZ R118, R92, R119, R121 ;  /* 0x000000775c767223 */ /* 0x000fe20000010079 */
[----:B------:R-:W-:Y:S02]  /*195e0*/  HADD2.F32 R92, -RZ, R10.H0_H0 ;  /* 0x2000000aff5c7230 */ /* 0x000fe40000004100 */
[----:B------:R-:W-:Y:S01]  /*195f0*/  FMUL.FTZ R67, R103, R160 ;  /* 0x000000a067437220 */ /* 0x000fe20000410000 */
[----:B------:R-:W-:-:S02]  /*19600*/  HADD2.F32 R94, -RZ, R38.H0_H0 ;  /* 0x20000026ff5e7230 */ /* 0x000fc40000004100 */
        /* <DEDUP_REMOVED lines=8> */
[----:B------:R-:W-:Y:S01]  /*19690*/  FFMA.FTZ R119, R64, R97, R119 ;  /* 0x0000006140777223 */ /* 0x000fe20000010077 */
[----:B------:R-:W-:Y:S01]  /*196a0*/  HADD2.F32 R92, -RZ, R3.H1_H1 ;  /* 0x30000003ff5c7230 */ /* 0x000fe20000004100 */
[----:B------:R-:W-:Y:S01]  /*196b0*/  SHF.R.S32.HI R64, RZ, 0x1f, R69 ;  /* 0x0000001fff407819 */ /* 0x000fe20000011445 */
[----:B------:R-:W-:Y:S02]  /*196c0*/  HADD2.F32 R94, -RZ, R33.H1_H1 ;  /* 0x30000021ff5e7230 */ /* 0x000fe40000004100 */
[----:B------:R-:W-:Y:S01]  /*196d0*/  FFMA.FTZ R122, R66, R93, R95 ;  /* 0x0000005d427a7223 */ /* 0x000fe2000001005f */
[----:B------:R-:W-:Y:S01]  /*196e0*/  HADD2.F32 R66, -RZ, R2.H0_H0 ;  /* 0x20000002ff427230 */ /* 0x000fe20000004100 */
[----:B------:R-:W-:Y:S01]  /*196f0*/  LEA.HI R69, R64, R69, RZ, 0x3 ;  /* 0x0000004540457211 */ /* 0x000fe200078f18ff */
[----:B------:R-:W-:Y:S02]  /*19700*/  HADD2.F32 R96, -RZ, R34.H0_H0 ;  /* 0x20000022ff607230 */ /* 0x000fe40000004100 */
[----:B------:R-:W-:Y:S01]  /*19710*/  FFMA.FTZ R124, R67, R92, R94 ;  /* 0x0000005c437c7223 */ /* 0x000fe2000001005e */
[----:B------:R-:W-:Y:S01]  /*19720*/  HADD2.F32 R92, -RZ, R2.H1_H1 ;  /* 0x30000002ff5c7230 */ /* 0x000fe20000004100 */
[----:B------:R-:W-:Y:S01]  /*19730*/  LEA.HI.SX32 R69, R69, R104, 0x1d ;  /* 0x0000006845457211 */ /* 0x000fe200078feaff */
[----:B------:R-:W-:-:S02]  /*19740*/  HADD2.F32 R94, -RZ, R34.H1_H1 ;  /* 0x30000022ff5e7230 */ /* 0x000fc40000004100 */
[----:B------:R-:W-:Y:S01]  /*19750*/  FFMA.FTZ R121, R63, R66, R96 ;  /* 0x000000423f797223 */ /* 0x000fe20000010060 */
[C---:B------:R-:W-:Y:S01]  /*19760*/  FMUL.FTZ R58, R103.reuse, R162 ;  /* 0x000000a2673a7220 */ /* 0x040fe20000410000 */
[--C-:B------:R-:W-:Y:S02]  /*19770*/  HADD2.F32 R63, -RZ, R0.reuse.H0_H0 ;  /* 0x20000000ff3f7230 */ /* 0x100fe40000004100 */
[----:B------:R-:W-:Y:S01]  /*19780*/  FMUL.FTZ R103, R103, R164 ;  /* 0x000000a467677220 */ /* 0x000fe20000410000 */
[--C-:B------:R-:W-:Y:S02]  /*19790*/  HADD2.F32 R67, -RZ, R35.reuse.H0_H0 ;  /* 0x20000023ff437230 */ /* 0x100fe40000004100 */
[----:B------:R-:W-:Y:S01]  /*197a0*/  FFMA.FTZ R126, R59, R92, R94 ;  /* 0x0000005c3b7e7223 */ /* 0x000fe2000001005e */
[----:B------:R-:W-:Y:S01]  /*197b0*/  HADD2.F32 R64, -RZ, R0.H1_H1 ;  /* 0x30000000ff407230 */ /* 0x000fe20000004100 */
[C---:B------:R-:W-:Y:S01]  /*197c0*/  IADD3 R95, PT, PT, R69.reuse, 0x20, RZ ;  /* 0x00000020455f7810 */ /* 0x040fe20007ffe0ff */
[----:B------:R-:W-:Y:S01]  /*197d0*/  HADD2.F32 R66, -RZ, R35.H1_H1 ;  /* 0x30000023ff427230 */ /* 0x000fe20000004100 */
[C---:B------:R-:W-:Y:S01]  /*197e0*/  IADD3 R59, PT, PT, R69.reuse, 0x60, RZ ;  /* 0x00000060453b7810 */ /* 0x040fe20007ffe0ff */
[----:B------:R-:W-:-:S02]  /*197f0*/  VIADD R97, R69, 0x40 ;  /* 0x0000004045617836 */ /* 0x000fc40000000000 */
[----:B------:R-:W-:Y:S01]  /*19800*/  FFMA.FTZ R104, R58, R63, R67 ;  /* 0x0000003f3a687223 */ /* 0x000fe20000010043 */
        /* <DEDUP_REMOVED lines=12> */
[----:B------:R-:W-:Y:S02]  /*198d0*/  F2FP.F16.F32.PACK_AB R56, R61, R60 ;  /* 0x0000003c3d38723e */ /* 0x000fe400000000ff */
[----:B------:R-:W-:Y:S02]  /*198e0*/  F2FP.F16.F32.PACK_AB R62, R112, R111 ;  /* 0x0000006f703e723e */ /* 0x000fe400000000ff */
[----:B------:R-:W-:Y:S01]  /*198f0*/  F2FP.F16.F32.PACK_AB R61, R110, R107 ;  /* 0x0000006b6e3d723e */ /* 0x000fe200000000ff */
[----:B------:R0:W-:Y:S01]  /*19900*/  STG.E.128 desc[UR6][R92.64], R56 ;  /* 0x000000385c007986 */ /* 0x0001e2000c101d06 */
[----:B------:R-:W-:Y:S02]  /*19910*/  F2FP.F16.F32.PACK_AB R60, R106, R101 ;  /* 0x000000656a3c723e */ /* 0x000fe400000000ff */
[----:B------:R-:W-:-:S02]  /*19920*/  F2FP.F16.F32.PACK_AB R65, R118, R115 ;  /* 0x000000737641723e */ /* 0x000fc400000000ff */
[----:B------:R-:W-:Y:S01]  /*19930*/  F2FP.F16.F32.PACK_AB R71, R123, R104 ;  /* 0x000000687b47723e */ /* 0x000fe200000000ff */
[----:B------:R0:W-:Y:S01]  /*19940*/  STG.E.128 desc[UR6][R94.64], R60 ;  /* 0x0000003c5e007986 */ /* 0x0001e2000c101d06 */
[----:B------:R-:W-:Y:S02]  /*19950*/  F2FP.F16.F32.PACK_AB R70, R126, R121 ;  /* 0x000000797e46723e */ /* 0x000fe400000000ff */
[----:B------:R-:W-:Y:S01]  /*19960*/  F2FP.F16.F32.PACK_AB R69, R124, R119 ;  /* 0x000000777c45723e */ /* 0x000fe200000000ff */
[----:B------:R0:W-:Y:S01]  /*19970*/  STG.E.128 desc[UR6][R96.64], R64 ;  /* 0x0000004060007986 */ /* 0x0001e2000c101d06 */
[----:B------:R-:W-:-:S05]  /*19980*/  F2FP.F16.F32.PACK_AB R68, R122, R117 ;  /* 0x000000757a44723e */ /* 0x000fca00000000ff */
[----:B------:R0:W-:Y:S02]  /*19990*/  STG.E.128 desc[UR6][R102.64], R68 ;  /* 0x0000004466007986 */ /* 0x0001e4000c101d06 */
.L_x_7359:
[----:B------:R-:W-:Y:S05]  /*199a0*/  BSYNC.RECONVERGENT B0 ;  /* 0x0000000000007941 */ /* 0x000fea0003800200 */
.L_x_7358:
[----:B0-----:R-:W0:Y:S02]  /*199b0*/  LDC.64 R56, c[0x0][0x380] ;  /* 0x0000e000ff387b82 */ /* 0x001e240000000a00 */
[----:B0-----:R-:W-:-:S05]  /*199c0*/  IMAD R24, R56, 0x4, R24 ;  /* 0x0000000438187824 */ /* 0x001fca00078e0218 */
[----:B------:R-:W-:-:S13]  /*199d0*/  ISETP.GE.AND P0, PT, R24, R57, PT ;  /* 0x000000391800720c */ /* 0x000fda0003f06270 */
[----:B------:R-:W-:Y:S05]  /*199e0*/  @!P0 BRA `(.L_x_7360) ;  /* 0xfffffe7000b88947 */ /* 0x000fea000383ffff */
[----:B------:R-:W-:Y:S05]  /*199f0*/  EXIT ;  /* 0x000000000000794d */ /* 0x000fea0003800000 */
.L_x_7357:
[----:B------:R-:W-:Y:S01]  /*19a00*/  HFMA2 R107, -RZ, RZ, 0, 5.9604644775390625e-08 ;  /* 0x00000001ff6b7431 */ /* 0x000fe200000001ff */
[----:B------:R-:W-:Y:S01]  /*19a10*/  BSSY B0, `(.L_x_7361) ;  /* 0x0000006000007945 */ /* 0x000fe20003800000 */
[----:B------:R-:W-:Y:S01]  /*19a20*/  IMAD.MOV.U32 R108, RZ, RZ, 0x1f ;  /* 0x0000001fff6c7424 */ /* 0x000fe200078e00ff */
[----:B------:R-:W-:-:S07]  /*19a30*/  MOV R105, 0xffffffff ;  /* 0xffffffff00697802 */ /* 0x000fce0000000f00 */
[----:B0----5:R-:W-:Y:S05]  /*19a40*/  WARPSYNC.COLLECTIVE R105, `(.L_x_7362) ;  /* 0x0000000069087348 */ /* 0x021fea0003c00000 */
[----:B------:R1:W2:Y:S02]  /*19a50*/  SHFL.BFLY P1, R103, R106, R107, R108 ;  /* 0x0c00006b6a677389 */ /* 0x0002a4000002006c */
[----:B012--5:R-:W-:Y:S05]  /*19a60*/  ENDCOLLECTIVE ;  /* 0x000000000000791b */ /* 0x027fea0003800000 */
.L_x_7362:
[----:B------:R-:W-:Y:S05]  /*19a70*/  BSYNC B0 ;  /* 0x0000000000007941 */ /* 0x000fea0003800000 */
.L_x_7361:
[----:B------:R-:W-:Y:S02]  /*19a80*/  IMAD.MOV.U32 R57, RZ, RZ, R103 ;  /* 0x000000ffff397224 */ /* 0x000fe400078e0067 */
[----:B------:R-:W-:Y:S02]  /*19a90*/  HFMA2 R108, -RZ, RZ, 0, 1.847743988037109375e-06 ;  /* 0x0000001fff6c7431 */ /* 0x000fe400000001ff */
[----:B------:R-:W-:Y:S01]  /*19aa0*/  IMAD.MOV.U32 R107, RZ, RZ, 0x2 ;  /* 0x00000002ff6b7424 */ /* 0x000fe200078e00ff */
[----:B------:R-:W-:Y:S01]  /*19ab0*/  MOV R105, 0xffffffff ;  /* 0xffffffff00697802 */ /* 0x000fe20000000f00 */
[----:B------:R-:W-:Y:S01]  /*19ac0*/  FADD.FTZ R57, R106, R57 ;  /* 0x000000396a397221 */ /* 0x000fe20000010000 */
[----:B------:R-:W0:Y:S04]  /*19ad0*/  LDC R92, c[0x0][0x400] ;  /* 0x00010000ff5c7b82 */ /* 0x000e280000000800 */
[----:B------:R-:W-:-:S07]  /*19ae0*/  MOV R106, R57 ;  /* 0x00000039006a7202 */ /* 0x000fce0000000f00 */
[----:B0-----:R-:W-:Y:S05]  /*19af0*/  WARPSYNC.COLLECTIVE R105, `(.L_x_7363) ;  /* 0x0000000069087348 */ /* 0x001fea0003c00000 */
[----:B------:R1:W2:Y:S02]  /*19b00*/  SHFL.BFLY P1, R103, R106, R107, R108 ;  /* 0x0c00006b6a677389 */ /* 0x0002a4000002006c */
[----:B012---:R-:W-:Y:S05]  /*19b10*/  ENDCOLLECTIVE ;  /* 0x000000000000791b */ /* 0x007fea0003800000 */
.L_x_7363:
[----:B------:R-:W-:Y:S02]  /*19b20*/  HFMA2 R107, -RZ, RZ, 0, 2.384185791015625e-07 ;  /* 0x00000004ff6b7431 */ /* 0x000fe400000001ff */
[----:B------:R-:W-:-:S04]  /*19b30*/  IMAD.MOV.U32 R56, RZ, RZ, R103 ;  /* 0x000000ffff387224 */ /* 0x000fc800078e0067 */
[----:B------:R-:W-:-:S05]  /*19b40*/  FADD.FTZ R58, R57, R56 ;  /* 0x00000038393a7221 */ /* 0x000fca0000010000 */
[----:B------:R-:W-:-:S07]  /*19b50*/  MOV R106, R58 ;  /* 0x0000003a006a7202 */ /* 0x000fce0000000f00 */
[----:B------:R-:W-:Y:S05]  /*19b60*/  WARPSYNC.COLLECTIVE R105, `(.L_x_7364) ;  /* 0x0000000069087348 */ /* 0x000fea0003c00000 */
[----:B------:R0:W1:Y:S02]  /*19b70*/  SHFL.BFLY P1, R103, R106, R107, R108 ;  /* 0x0c00006b6a677389 */ /* 0x000064000002006c */
[----:B01----:R-:W-:Y:S05]  /*19b80*/  ENDCOLLECTIVE ;  /* 0x000000000000791b */ /* 0x003fea0003800000 */
.L_x_7364:
[----:B------:R-:W-:Y:S02]  /*19b90*/  HFMA2 R107, -RZ, RZ, 0, 4.76837158203125e-07 ;  /* 0x00000008ff6b7431 */ /* 0x000fe400000001ff */
[----:B------:R-:W-:-:S04]  /*19ba0*/  IMAD.MOV.U32 R59, RZ, RZ, R103 ;  /* 0x000000ffff3b7224 */ /* 0x000fc800078e0067 */
[----:B------:R-:W-:-:S05]  /*19bb0*/  FADD.FTZ R59, R58, R59 ;  /* 0x0000003b3a3b7221 */ /* 0x000fca0000010000 */
[----:B------:R-:W-:-:S07]  /*19bc0*/  MOV R106, R59 ;  /* 0x0000003b006a7202 */ /* 0x000fce0000000f00 */
[----:B------:R-:W-:Y:S05]  /*19bd0*/  WARPSYNC.COLLECTIVE R105, `(.L_x_7365) ;  /* 0x0000000069087348 */ /* 0x000fea0003c00000 */
[----:B------:R0:W1:Y:S02]  /*19be0*/  SHFL.BFLY P1, R103, R106, R107, R108 ;  /* 0x0c00006b6a677389 */ /* 0x000064000002006c */
[----:B01----:R-:W-:Y:S05]  /*19bf0*/  ENDCOLLECTIVE ;  /* 0x000000000000791b */ /* 0x003fea0003800000 */
.L_x_7365:
[----:B------:R-:W-:Y:S02]  /*19c00*/  HFMA2 R107, -RZ, RZ, 0, 9.5367431640625e-07 ;  /* 0x00000010ff6b7431 */ /* 0x000fe400000001ff */
[----:B------:R-:W-:-:S04]  /*19c10*/  IMAD.MOV.U32 R56, RZ, RZ, R103 ;  /* 0x000000ffff387224 */ /* 0x000fc800078e0067 */
[----:B------:R-:W-:-:S05]  /*19c20*/  FADD.FTZ R102, R59, R56 ;  /* 0x000000383b667221 */ /* 0x000fca0000010000 */
[----:B------:R-:W-:-:S07]  /*19c30*/  MOV R106, R102 ;  /* 0x00000066006a7202 */ /* 0x000fce0000000f00 */
[----:B------:R-:W-:Y:S05]  /*19c40*/  WARPSYNC.COLLECTIVE R105, `(.L_x_7366) ;  /* 0x0000000069087348 */ /* 0x000fea0003c00000 */
[----:B------:R0:W1:Y:S02]  /*19c50*/  SHFL.BFLY P1, R103, R106, R107, R108 ;  /* 0x0c00006b6a677389 */ /* 0x000064000002006c */
[----:B01----:R-:W-:Y:S05]  /*19c60*/  ENDCOLLECTIVE ;  /* 0x000000000000791b */ /* 0x003fea0003800000 */
.L_x_7366:
[----:B------:R-:W-:Y:S02]  /*19c70*/  HFMA2 R107, -RZ, RZ, 0, 5.9604644775390625e-08 ;  /* 0x00000001ff6b7431 */ /* 0x000fe400000001ff */
        /* <DEDUP_REMOVED lines=71> */
.L_x_7367:
[----:B------:R-:W-:Y:S02]  /*1a0f0*/  HFMA2 R107, -RZ, RZ, 0, 1.1920928955078125e-07 ;  /* 0x00000002ff6b7431 */ /* 0x000fe400000001ff */
[----:B------:R-:W-:-:S04]  /*1a100*/  IMAD.MOV.U32 R57, RZ, RZ, R103 ;  /* 0x000000ffff397224 */ /* 0x000fc800078e0067 */
[----:B------:R-:W-:-:S05]  /*1a110*/  FADD.FTZ R57, R56, R57 ;  /* 0x0000003938397221 */ /* 0x000fca0000010000 */
[----:B------:R-:W-:-:S07]  /*1a120*/  MOV R106, R57 ;  /* 0x00000039006a7202 */ /* 0x000fce0000000f00 */
[----:B------:R-:W-:Y:S05]  /*1a130*/  WARPSYNC.COLLECTIVE R105, `(.L_x_7368) ;  /* 0x0000000069087348 */ /* 0x000fea0003c00000 */
[----:B------:R0:W1:Y:S02]  /*1a140*/  SHFL.BFLY P1, R103, R106, R107, R108 ;  /* 0x0c00006b6a677389 */ /* 0x000064000002006c */
[----:B01----:R-:W-:Y:S05]  /*1a150*/  ENDCOLLECTIVE ;  /* 0x000000000000791b */ /* 0x003fea0003800000 */
.L_x_7368:
[----:B------:R-:W-:Y:S02]  /*1a160*/  HFMA2 R107, -RZ, RZ, 0, 2.384185791015625e-07 ;  /* 0x00000004ff6b7431 */ /* 0x000fe400000001ff */
[----:B------:R-:W-:-:S04]  /*1a170*/  IMAD.MOV.U32 R58, RZ, RZ, R103 ;  /* 0x000000ffff3a7224 */ /* 0x000fc800078e0067 */
[----:B------:R-:W-:-:S05]  /*1a180*/  FADD.FTZ R58, R57, R58 ;  /* 0x0000003a393a7221 */ /* 0x000fca0000010000 */
[----:B------:R-:W-:-:S07]  /*1a190*/  MOV R106, R58 ;  /* 0x0000003a006a7202 */ /* 0x000fce0000000f00 */
[----:B------:R-:W-:Y:S05]  /*1a1a0*/  WARPSYNC.COLLECTIVE R105, `(.L_x_7369) ;  /* 0x0000000069087348 */ /* 0x000fea0003c00000 */
[----:B------:R0:W1:Y:S02]  /*1a1b0*/  SHFL.BFLY P1, R103, R106, R107, R108 ;  /* 0x0c00006b6a677389 */ /* 0x000064000002006c */
[----:B01----:R-:W-:Y:S05]  /*1a1c0*/  ENDCOLLECTIVE ;  /* 0x000000000000791b */ /* 0x003fea0003800000 */
.L_x_7369:
[----:B------:R-:W-:Y:S02]  /*1a1d0*/  HFMA2 R107, -RZ, RZ, 0, 4.76837158203125e-07 ;  /* 0x00000008ff6b7431 */ /* 0x000fe400000001ff */
[----:B------:R-:W-:-:S04]  /*1a1e0*/  IMAD.MOV.U32 R59, RZ, RZ, R103 ;  /* 0x000000ffff3b7224 */ /* 0x000fc800078e0067 */
[----:B------:R-:W-:-:S05]  /*1a1f0*/  FADD.FTZ R59, R58, R59 ;  /* 0x0000003b3a3b7221 */ /* 0x000fca0000010000 */
[----:B------:R-:W-:-:S07]  /*1a200*/  MOV R106, R59 ;  /* 0x0000003b006a7202 */ /* 0x000fce0000000f00 */
[----:B------:R-:W-:Y:S05]  /*1a210*/  WARPSYNC.COLLECTIVE R105, `(.L_x_7370) ;  /* 0x0000000069087348 */ /* 0x000fea0003c00000 */
[----:B------:R0:W1:Y:S02]  /*1a220*/  SHFL.BFLY P1, R103, R106, R107, R108 ;  /* 0x0c00006b6a677389 */ /* 0x000064000002006c */
[----:B01----:R-:W-:Y:S05]  /*1a230*/  ENDCOLLECTIVE ;  /* 0x000000000000791b */ /* 0x003fea0003800000 */
.L_x_7370:
[----:B------:R-:W-:Y:S02]  /*1a240*/  HFMA2 R107, -RZ, RZ, 0, 9.5367431640625e-07 ;  /* 0x00000010ff6b7431 */ /* 0x000fe400000001ff */
[----:B------:R-:W-:-:S04]  /*1a250*/  IMAD.MOV.U32 R102, RZ, RZ, R103 ;  /* 0x000000ffff667224 */ /* 0x000fc800078e0067 */
[----:B------:R-:W-:-:S05]  /*1a260*/  FADD.FTZ R102, R59, R102 ;  /* 0x000000663b667221 */ /* 0x000fca0000010000 */
[----:B------:R-:W-:-:S07]  /*1a270*/  MOV R106, R102 ;  /* 0x00000066006a7202 */ /* 0x000fce0000000f00 */
[----:B------:R-:W-:Y:S05]  /*1a280*/  WARPSYNC.COLLECTIVE R105, `(.L_x_7371) ;  /* 0x0000000069087348 */ /* 0x000fea0003c00000 */
[----:B------:R0:W1:Y:S02]  /*1a290*/  SHFL.BFLY P1, R103, R106, R107, R108 ;  /* 0x0c00006b6a677389 */ /* 0x000064000002006c */
[----:B01----:R-:W-:Y:S05]  /*1a2a0*/  ENDCOLLECTIVE ;  /* 0x000000000000791b */ /* 0x003fea0003800000 */
.L_x_7371:
[----:B------:R-:W-:Y:S05]  /*1a2b0*/  BRA `(.L_x_7372) ;  /* 0xffffffe800707947 */ /* 0x000fea000383ffff */
.L_x_7373:
        /* <DEDUP_REMOVED lines=12> */
.L_x_37259:


//--------------------- .text._ZN10layer_norm13ln_fwd_kernelINS_13Kernel_traitsIf13__nv_bfloat16S2_S2_fjLj1024ELj1ELj4ELj1ELj16ENS_18Kernel_traits_baseILj1024EfS2_S2_S2_fjLj128EEEEELb0ELb0ELb0ELb0EEEvNS_9FwdParamsE --------------------------
	.section	.text._ZN10layer_norm13ln_fwd_kernelINS_13Kernel_traitsIf13__nv_bfloat16S2_S2_fjLj1024ELj1ELj4ELj1ELj16ENS_18Kernel_traits_baseILj1024EfS2_S2_S2_fjLj128EEEEELb0ELb0ELb0ELb0EEEvNS_9FwdParamsE,"ax",@progbits
	.align	128
        .global         _ZN10layer_norm13ln_fwd_kernelINS_13Kernel_traitsIf13__nv_bfloat16S2_S2_fjLj1024ELj1ELj4ELj1ELj16ENS_18Kernel_traits_baseILj1024EfS2_S2_S2_fjLj128EEEEELb0ELb0ELb0ELb0EEEvNS_9FwdParamsE
        .type           _ZN10layer_norm13ln_fwd_kernelINS_13Kernel_traitsIf13__nv_bfloat16S2_S2_fjLj1024ELj1ELj4ELj1ELj16ENS_18Kernel_traits_baseILj1024EfS2_S2_S2_fjLj128EEEEELb0ELb0ELb0ELb0EEEvNS_9FwdParamsE,@function
        .size           _ZN10layer_norm13ln_fwd_kernelINS_13Kernel_traitsIf13__nv_bfloat16S2_S2_fjLj1024ELj1ELj4ELj1ELj16ENS_18Kernel_traits_baseILj1024EfS2_S2_S2_fjLj128EEEEELb0ELb0ELb0ELb0EEEvNS_9FwdParamsE,(.L_x_37260 - _ZN10layer_norm13ln_fwd_kernelINS_13Kernel_traitsIf13__nv_bfloat16S2_S2_fjLj1024ELj1ELj4ELj1ELj16ENS_18Kernel_traits_baseILj1024EfS2_S2_S2_fjLj128EEEEELb0ELb0ELb0ELb0EEEvNS_9FwdParamsE)
        .other          _ZN10layer_norm13ln_fwd_kernelINS_13Kernel_traitsIf13__nv_bfloat16S2_S2_fjLj1024ELj1ELj4ELj1ELj16ENS_18Kernel_traits_baseILj1024EfS2_S2_S2_fjLj128EEEEELb0ELb0ELb0ELb0EEEvNS_9FwdParamsE,@"STO_CUDA_ENTRY STV_DEFAULT"
_ZN10layer_norm13ln_fwd_kernelINS_13Kernel_traitsIf13__nv_bfloat16S2_S2_fjLj1024ELj1ELj4ELj1ELj16ENS_18Kernel_traits_baseILj1024EfS2_S2_S2_fjLj128EEEEELb0ELb0ELb0ELb0EEEvNS_9FwdParamsE:
.text._ZN10layer_norm13ln_fwd_kernelINS_13Kernel_traitsIf13__nv_bfloat16S2_S2_fjLj1024ELj1ELj4ELj1ELj16ENS_18Kernel_traits_baseILj1024EfS2_S2_S2_fjLj128EEEEELb0ELb0ELb0ELb0EEEvNS_9FwdParamsE:
        /* <DEDUP_REMOVED lines=34> */
[----:B------:R-:W-:Y:S02]  /*0220*/  @P1 IADD3 R17, PT, PT, R17, 0x20, RZ ;  /* 0x0000002011111810 */ /* 0x000fe40007ffe0ff */
[----:B------:R0:W5:Y:S01]  /*0230*/  @P1 LDG.E.128 R60, desc[UR6][R8.64+0x10] ;  /* 0x00001006083c1981 */ /* 0x000162000c1e1d00 */
[----:B------:R-:W1:Y:S03]  /*0240*/  @P0 LDC.64 R4, c[0x0][0x3d0] ;  /* 0x0000f400ff040b82 */ /* 0x000e660000000a00 */
[----:B------:R0:W5:Y:S01]  /*0250*/  @P1 LD.E.128 R56, desc[UR6][R10.64] ;  /* 0x000000060a381980 */ /* 0x000162000c101d00 */
[----:B---3--:R-:W-:-:S03]  /*0260*/  @P2 IMAD.WIDE.U32 R12, R17, 0x20, R12 ;  /* 0x00000020110c2825 */ /* 0x008fc600078e000c */
[----:B------:R0:W5:Y:S01]  /*0270*/  @P1 LD.E.128 R52, desc[UR6][R10.64+0x10] ;  /* 0x000010060a341980 */ /* 0x000162000c101d00 */
[----:B------:R-:W2:Y:S03]  /*0280*/  @P0 LDC.64 R6, c[0x0][0x438] ;  /* 0x00010e00ff060b82 */ /* 0x000ea60000000a00 */
[----:B------:R0:W5:Y:S01]  /*0290*/  @P2 LDG.E.128 R48, desc[UR6][R12.64] ;  /* 0x000000060c302981 */ /* 0x000162000c1e1d00 */
[----:B----4-:R-:W-:-:S03]  /*02a0*/  @P2 IMAD.WIDE.U32 R14, R17, 0x20, R14 ;  /* 0x00000020110e2825 */ /* 0x010fc600078e000e */
[----:B------:R0:W5:Y:S04]  /*02b0*/  @P2 LDG.E.128 R44, desc[UR6][R12.64+0x10] ;  /* 0x000010060c2c2981 */ /* 0x000168000c1e1d00 */
[----:B------:R0:W5:Y:S04]  /*02c0*/  @P2 LD.E.128 R40, desc[UR6][R14.64] ;  /* 0x000000060e282980 */ /* 0x000168000c101d00 */
[----:B------:R0:W5:Y:S01]  /*02d0*/  @P2 LD.E.128 R36, desc[UR6][R14.64+0x10] ;  /* 0x000010060e242980 */ /* 0x000162000c101d00 */
[----:B-1----:R-:W-:-:S05]  /*02e0*/  @P0 IMAD.WIDE.U32 R4, R2, 0x20, R4 ;  /* 0x0000002002040825 */ /* 0x002fca00078e0004 */
[----:B------:R0:W5:Y:S01]  /*02f0*/  @P0 LDG.E.128 R80, desc[UR6][R4.64] ;  /* 0x0000000604500981 */ /* 0x000162000c1e1d00 */
[----:B--2---:R-:W-:-:S03]  /*0300*/  @P0 IMAD.WIDE.U32 R6, R2, 0x20, R6 ;  /* 0x0000002002060825 */ /* 0x004fc600078e0006 */
[----:B------:R0:W5:Y:S04]  /*0310*/  @P0 LDG.E.128 R76, desc[UR6][R4.64+0x10] ;  /* 0x00001006044c0981 */ /* 0x000168000c1e1d00 */
[----:B------:R0:W5:Y:S04]  /*0320*/  @P0 LD.E.128 R72, desc[UR6][R6.64] ;  /* 0x0000000606480980 */ /* 0x000168000c101d00 */
[----:B------:R0:W5:Y:S01]  /*0330*/  @P0 LD.E.128 R68, desc[UR6][R6.64+0x10] ;  /* 0x0000100606440980 */ /* 0x000162000c101d00 */
[----:B------:R-:W-:Y:S02]  /*0340*/  ISETP.GE.U32.AND P0, PT, R3, 0x80, PT ;  /* 0x000000800300780c */ /* 0x000fe40003f06070 */
[----:B------:R-:W-:-:S11]  /*0350*/  @P2 IADD3 R17, PT, PT, R17, 0x20, RZ ;  /* 0x0000002011112810 */ /* 0x000fd60007ffe0ff */
[----:B0-----:R-:W-:Y:S05]  /*0360*/  @!P0 BRA `(.L_x_7376) ;  /* 0x0000000000c48947 */ /* 0x001fea0003800000 */
[----:B------:R-:W0:Y:S08]  /*0370*/  LDC.64 R4, c[0x0][0x3d0] ;  /* 0x0000f400ff047b82 */ /* 0x000e300000000a00 */
[----:B------:R-:W1:Y:S01]  /*0380*/  LDC.64 R6, c[0x0][0x438] ;  /* 0x00010e00ff067b82 */ /* 0x000e620000000a00 */
[----:B0-----:R-:W-:-:S05]  /*0390*/  IMAD.WIDE.U32 R4, R17, 0x20, R4 ;  /* 0x0000002011047825 */ /* 0x001fca00078e0004 */
[----:B------:R0:W5:Y:S01]  /*03a0*/  LDG.E.128 R32, desc[UR6][R4.64] ;  /* 0x0000000604207981 */ /* 0x000162000c1e1d00 */
[----:B-1----:R-:W-:-:S03]  /*03b0*/  IMAD.WIDE.U32 R6, R17, 0x20, R6 ;  /* 0x0000002011067825 */ /* 0x002fc600078e0006 */
[----:B------:R0:W5:Y:S04]  /*03c0*/  LDG.E.128 R28, desc[UR6][R4.64+0x10] ;  /* 0x00001006041c7981 */ /* 0x000168000c1e1d00 */
[----:B------:R0:W5:Y:S04]  /*03d0*/  LD.E.128 R24, desc[UR6][R6.64] ;  /* 0x0000000606187980 */ /* 0x000168000c101d00 */
[----:B------:R0:W5:Y:S01]  /*03e0*/  LD.E.128 R20, desc[UR6][R6.64+0x10] ;  /* 0x0000100606147980 */ /* 0x000162000c101d00 */
[----:B------:R-:W-:Y:S05]  /*03f0*/  BRA `(.L_x_7376) ;  /* 0x0000000000a07947 */ /* 0x000fea0003800000 */
.L_x_7375:
        /* <DEDUP_REMOVED lines=14> */
[----:B------:R-:W-:Y:S02]  /*04e0*/  @P2 IADD3 R15, PT, PT, R15, 0x20, RZ ;  /* 0x000000200f0f2810 */ /* 0x000fe40007ffe0ff */
[----:B------:R0:W5:Y:S04]  /*04f0*/  @P1 LDG.E.128 R60, desc[UR6][R4.64+0x10] ;  /* 0x00001006043c1981 */ /* 0x000168000c1e1d00 */
[----:B------:R0:W5:Y:S01]  /*0500*/  @P2 LDG.E.128 R48, desc[UR6][R10.64] ;  /* 0x000000060a302981 */ /* 0x000162000c1e1d00 */
[----:B---3--:R-:W-:-:S03]  /*0510*/  @P0 IMAD.WIDE.U32 R8, R2, 0x20, R6 ;  /* 0x0000002002080825 */ /* 0x008fc600078e0006 */
[----:B------:R0:W5:Y:S04]  /*0520*/  @P2 LDG.E.128 R44, desc[UR6][R10.64+0x10] ;  /* 0x000010060a2c2981 */ /* 0x000168000c1e1d00 */
[----:B------:R0:W5:Y:S01]  /*0530*/  @P0 LDG.E.128 R80, desc[UR6][R8.64] ;  /* 0x0000000608500981 */ /* 0x000162000c1e1d00 */
[----:B----4-:R-:W-:-:S03]  /*0540*/  @P3 IMAD.WIDE.U32 R6, R15, 0x20, R12 ;  /* 0x000000200f063825 */ /* 0x010fc600078e000c */
[----:B------:R0:W5:Y:S04]  /*0550*/  @P0 LDG.E.128 R76, desc[UR6][R8.64+0x10] ;  /* 0x00001006084c0981 */ /* 0x000168000c1e1d00 */
[----:B------:R0:W5:Y:S04]  /*0560*/  @P3 LDG.E.128 R32, desc[UR6][R6.64] ;  /* 0x0000000606203981 */ /* 0x000168000c1e1d00 */
[----:B------:R0:W5:Y:S01]  /*0570*/  @P3 LDG.E.128 R28, desc[UR6][R6.64+0x10] ;  /* 0x00001006061c3981 */ /* 0x000162000c1e1d00 */
[----:B------:R-:W-:Y:S02]  /*0580*/  CS2R R38, SRZ ;  /* 0x0000000000267805 */ /* 0x000fe4000001ff00 */
[----:B------:R-:W-:-:S02]  /*0590*/  CS2R R36, SRZ ;  /* 0x0000000000247805 */ /* 0x000fc4000001ff00 */
[----:B------:R-:W-:Y:S02]  /*05a0*/  CS2R R42, SRZ ;  /* 0x00000000002a7805 */ /* 0x000fe4000001ff00 */
[----:B------:R-:W-:Y:S02]  /*05b0*/  CS2R R40, SRZ ;  /* 0x0000000000287805 */ /* 0x000fe4000001ff00 */
[----:B------:R-:W-:Y:S02]  /*05c0*/  CS2R R54, SRZ ;  /* 0x0000000000367805 */ /* 0x000fe4000001ff00 */
[----:B------:R-:W-:Y:S02]  /*05d0*/  CS2R R52, SRZ ;  /* 0x0000000000347805 */ /* 0x000fe4000001ff00 */
[----:B------:R-:W-:Y:S02]  /*05e0*/  CS2R R58, SRZ ;  /* 0x00000000003a7805 */ /* 0x000fe4000001ff00 */
[----:B------:R-:W-:-:S02]  /*05f0*/  CS2R R56, SRZ ;  /* 0x0000000000387805 */ /* 0x000fc4000001ff00 */
[----:B------:R-:W-:Y:S02]  /*0600*/  CS2R R70, SRZ ;  /* 0x0000000000467805 */ /* 0x000fe4000001ff00 */
[----:B------:R-:W-:Y:S02]  /*0610*/  CS2R R68, SRZ ;  /* 0x0000000000447805 */ /* 0x000fe4000001ff00 */
[----:B------:R-:W-:Y:S02]  /*0620*/  CS2R R74, SRZ ;  /* 0x00000000004a7805 */ /* 0x000fe4000001ff00 */
[----:B------:R-:W-:Y:S02]  /*0630*/  CS2R R72, SRZ ;  /* 0x0000000000487805 */ /* 0x000fe4000001ff00 */
[----:B------:R-:W-:Y:S02]  /*0640*/  @P3 CS2R R22, SRZ ;  /* 0x0000000000163805 */ /* 0x000fe4000001ff00 */
[----:B------:R-:W-:-:S02]  /*0650*/  @P3 CS2R R20, SRZ ;  /* 0x0000000000143805 */ /* 0x000fc4000001ff00 */
[----:B------:R-:W-:Y:S02]  /*0660*/  @P3 CS2R R26, SRZ ;  /* 0x00000000001a3805 */ /* 0x000fe4000001ff00 */
[----:B0-----:R-:W-:-:S07]  /*0670*/  @P3 CS2R R24, SRZ ;  /* 0x0000000000183805 */ /* 0x001fce000001ff00 */
.L_x_7376:
[----:B------:R-:W-:Y:S05]  /*0680*/  BSYNC.RECONVERGENT B0 ;  /* 0x0000000000007941 */ /* 0x000fea0003800200 */
.L_x_7374:
[----:B------:R-:W1:Y:S02]  /*0690*/  LDCU UR4, c[0x0][0x384] ;  /* 0x00007080ff0477ac */ /* 0x000e640008000800 */
[----:B-1----:R-:W-:-:S13]  /*06a0*/  ISETP.GE.AND P0, PT, R0, UR4, PT ;  /* 0x0000000400007c0c */ /* 0x002fda000bf06270 */
[----:B------:R-:W-:Y:S05]  /*06b0*/  @P0 EXIT ;  /* 0x000000000000094d */ /* 0x000fea0003800000 */
[----:B------:R-:W1:Y:S01]  /*06c0*/  LDCU.U8 UR4, c[0x0][0x410] ;  /* 0x00008200ff0477ac */ /* 0x000e620008000000 */
[----:B------:R-:W-:Y:S01]  /*06d0*/  UISETP.NE.U32.AND UP1, UPT, UR8, URZ, UPT ;  /* 0x000000ff0800728c */ /* 0x000fe2000bf25070 */
[----:B------:R-:W2:Y:S03]  /*06e0*/  LDCU UR10, c[0x0][0x388] ;  /* 0x00007100ff0a77ac */ /* 0x000ea60008000800 */
[----:B------:R-:W-:Y:S01]  /*06f0*/  UISETP.NE.AND.EX UP1, UPT, UR9, URZ, UPT, UP1 ;  /* 0x000000ff0900728c */ /* 0x000fe2000bf25310 */
[----:B------:R-:W3:Y:S05]  /*0700*/  LDCU UR8, c[0x0][0x448] ;  /* 0x00008900ff0877ac */ /* 0x000eea0008000800 */
[----:B------:R-:W-:Y:S01]  /*0710*/  PLOP3.LUT P1, PT, PT, PT, UP1, 0x80, 0x8 ;  /* 0x000000000008781c */ /* 0x000fe20003f2f018 */
[----:B------:R-:W4:Y:S01]  /*0720*/  LDCU.64 UR12, c[0x0][0x3a0] ;  /* 0x00007400ff0c77ac */ /* 0x000f220008000a00 */
[----:B------:R-:W0:Y:S01]  /*0730*/  LDCU.64 UR14, c[0x0][0x3e0] ;  /* 0x00007c00ff0e77ac */ /* 0x000e220008000a00 */
[----:B-1----:R-:W-:-:S11]  /*0740*/  UISETP.NE.AND UP2, UPT, UR4, URZ, UPT ;  /* 0x000000ff0400728c */ /* 0x002fd6000bf45270 */
.L_x_7406:
[----:B------:R-:W1:Y:S02]  /*0750*/  @P1 LDC.64 R84, c[0x0][0x3e0] ;  /* 0x0000f800ff541b82 */ /* 0x000e640000000a00 */
[----:B-1----:R-:W-:-:S06]  /*0760*/  @P1 IMAD.WIDE R84, R0, 0x2, R84 ;  /* 0x0000000200541825 */ /* 0x002fcc00078e0254 */
[----:B------:R-:W3:Y:S01]  /*0770*/  @P1 LDG.E.U16 R84, desc[UR6][R84.64] ;  /* 0x0000000654541981 */ /* 0x000ee2000c1e1500 */
[----:B--2---:R-:W-:Y:S01]  /*0780*/  IMAD R86, R0, UR10, RZ ;  /* 0x0000000a00567c24 */ /* 0x004fe2000f8e02ff */
[----:B------:R-:W-:Y:S01]  /*0790*/  ISETP.GE.U32.AND P0, PT, R3, 0x20, PT ;  /* 0x000000200300780c */ /* 0x000fe20003f06070 */
[----:B------:R-:W-:Y:S01]  /*07a0*/  BSSY.RECONVERGENT B0, `(.L_x_7377) ;  /* 0x000006e000007945 */ /* 0x000fe20003800200 */
[----:B------:R-:W-:Y:S02]  /*07b0*/  HFMA2 R109, -RZ, RZ, 1.875, 0 ;  /* 0x3f800000ff6d7431 */ /* 0x000fe400000001ff */
[----:B------:R-:W-:-:S04]  /*07c0*/  SHF.R.S32.HI R87, RZ, 0x1f, R86 ;  /* 0x0000001fff577819 */ /* 0x000fc80000011456 */
[----:B------:R-:W-:-:S04]  /*07d0*/  LEA.HI R87, R87, R86, RZ, 0x3 ;  /* 0x0000005657577211 */ /* 0x000fc800078f18ff */
[----:B------:R-:W-:-:S04]  /*07e0*/  LEA.HI.SX32 R92, R87, R2, 0x1d ;  /* 0x00000002575c7211 */ /* 0x000fc800078feaff */
[----:B------:R-:W-:Y:S02]  /*07f0*/  MOV R110, R92 ;  /* 0x0000005c006e7202 */ /* 0x000fe40000000f00 */
[----:B---3--:R-:W-:Y:S01]  /*0800*/  @P1 SHF.L.U32 R109, R84, 0x10, RZ ;  /* 0x00000010546d1819 */ /* 0x008fe200000006ff */
[----:B------:R-:W-:Y:S06]  /*0810*/  @!P0 BRA `(.L_x_7378) ;  /* 0x0000000400988947 */ /* 0x000fec0003800000 */
[----:B------:R-:W1:Y:S02]  /*0820*/  LDC.64 R12, c[0x0][0x390] ;  /* 0x0000e400ff0c7b82 */ /* 0x000e640000000a00 */
[----:B-1----:R-:W-:-:S06]  /*0830*/  IMAD.WIDE.U32 R12, R92, 0x10, R12 ;  /* 0x000000105c0c7825 */ /* 0x002fcc00078e000c */
[----:B------:R-:W5:Y:S01]  /*0840*/  LDG.E.128 R12, desc[UR6][R12.64] ;  /* 0x000000060c0c7981 */ /* 0x000f62000c1e1d00 */
[----:B----4-:R-:W-:-:S04]  /*0850*/  UISETP.NE.U32.AND UP1, UPT, UR12, URZ, UPT ;  /* 0x000000ff0c00728c */ /* 0x010fc8000bf25070 */
[----:B------:R-:W-:-:S09]  /*0860*/  UISETP.NE.AND.EX UP1, UPT, UR13, URZ, UPT, UP1 ;  /* 0x000000ff0d00728c */ /* 0x000fd2000bf25310 */
[----:B------:R-:W-:Y:S05]  /*0870*/  BRA.U !UP1, `(.L_x_7379) ;  /* 0x0000000109a07547 */ /* 0x000fea000b800000 */
[----:B------:R-:W1:Y:S02]  /*0880*/  LDC.64 R16, c[0x0][0x3a0] ;  /* 0x0000e800ff107b82 */ /* 0x000e640000000a00 */
[----:B-1----:R-:W-:-:S06]  /*0890*/  IMAD.WIDE.U32 R16, R92, 0x10, R16 ;  /* 0x000000105c107825 */ /* 0x002fcc00078e0010 */
        /* <DEDUP_REMOVED lines=16> */
[C---:B------:R-:W-:Y:S02]  /*09a0*/  SHF.L.U32 R89, R18.reuse, 0x10, RZ ;  /* 0x0000001012597819 */ /* 0x040fe400000006ff */
[----:B------:R-:W-:Y:S01]  /*09b0*/  PRMT R88, R18, 0x7632, R88 ;  /* 0x0000763212587816 */ /* 0x000fe20000000058 */
[-C--:B------:R-:W-:Y:S01]  /*09c0*/  FFMA.FTZ R13, R86, R109.reuse, R17 ;  /* 0x0000006d560d7223 */ /* 0x080fe20000010011 */
[----:B------:R-:W-:Y:S01]  /*09d0*/  PRMT R111, R19, 0x7632, R111 ;  /* 0x00007632136f7816 */ /* 0x000fe2000000006f */
[----:B------:R-:W-:Y:S01]  /*09e0*/  FFMA.FTZ R14, R14, R109, R89 ;  /* 0x0000006d0e0e7223 */ /* 0x000fe20000010059 */
[----:B------:R-:W-:-:S02]  /*09f0*/  SHF.L.U32 R86, R91, 0x10, RZ ;  /* 0x000000105b567819 */ /* 0x000fc400000006ff */
[----:B------:R-:W-:Y:S02]  /*0a00*/  SHF.L.U32 R19, R19, 0x10, RZ ;  /* 0x0000001013137819 */ /* 0x000fe400000006ff */
[----:B------:R-:W-:Y:S02]  /*0a10*/  SHF.L.U32 R18, R87, 0x10, RZ ;  /* 0x0000001057127819 */ /* 0x000fe400000006ff */
[----:B------:R-:W-:Y:S02]  /*0a20*/  SHF.L.U32 R111, R111, 0x10, RZ ;  /* 0x000000106f6f7819 */ /* 0x000fe400000006ff */
[----:B------:R-:W-:Y:S02]  /*0a30*/  SHF.L.U32 R89, R88, 0x10, RZ ;  /* 0x0000001058597819 */ /* 0x000fe400000006ff */
[----:B------:R-:W-:Y:S01]  /*0a40*/  SHF.L.U32 R17, R16, 0x10, RZ ;  /* 0x0000001010117819 */ /* 0x000fe200000006ff */
[-C--:B------:R-:W-:Y:S01]  /*0a50*/  FFMA.FTZ R88, R86, R109.reuse, R111 ;  /* 0x0000006d56587223 */ /* 0x080fe2000001006f */
[----:B------:R-:W-:Y:S01]  /*0a60*/  SHF.L.U32 R91, R15, 0x10, RZ ;  /* 0x000000100f5b7819 */ /* 0x000fe200000006ff */
[-C--:B------:R-:W-:Y:S01]  /*0a70*/  FFMA.FTZ R15, R110, R109.reuse, R19 ;  /* 0x0000006d6e0f7223 */ /* 0x080fe20000010013 */
[-C--:B------:R-:W-:Y:S01]  /*0a80*/  FFMA.FTZ R89, R18, R109.reuse, R89 ;  /* 0x0000006d12597223 */ /* 0x080fe20000010059 */
[----:B------:R-:W-:-:S02]  /*0a90*/  FFMA.FTZ R90, R90, R109, R17 ;  /* 0x0000006d5a5a7223 */ /* 0x000fc40000010011 */
[----:B------:R-:W-:Y:S01]  /*0aa0*/  FFMA.FTZ R91, R84, R109, R91 ;  /* 0x0000006d545b7223 */ /* 0x000fe2000001005b */
[----:B------:R-:W-:Y:S02]  /*0ab0*/  F2FP.BF16.F32.PACK_AB R19, R88, R15 ;  /* 0x0000000f5813723e */ /* 0x000fe400000010ff */
[----:B------:R-:W-:Y:S02]  /*0ac0*/  F2FP.BF16.F32.PACK_AB R18, R89, R14 ;  /* 0x0000000e5912723e */ /* 0x000fe400000010ff */
[----:B------:R-:W-:Y:S02]  /*0ad0*/  F2FP.BF16.F32.PACK_AB R17, R90, R13 ;  /* 0x0000000d5a11723e */ /* 0x000fe400000010ff */
[----:B------:R-:W-:Y:S01]  /*0ae0*/  F2FP.BF16.F32.PACK_AB R16, R91, R12 ;  /* 0x0000000c5b10723e */ /* 0x000fe200000010ff */
[----:B------:R-:W-:Y:S06]  /*0af0*/  BRA `(.L_x_7380) ;  /* 0x0000000000c47947 */ /* 0x000fec0003800000 */
.L_x_7379:
[----:B0-----:R-:W-:-:S04]  /*0b00*/  UISETP.NE.U32.AND UP1, UPT, UR14, URZ, UPT ;  /* 0x000000ff0e00728c */ /* 0x001fc8000bf25070 */
        /* <DEDUP_REMOVED lines=8> */
[----:B------:R-:W-:Y:S02]  /*0b90*/  PRMT R84, R15, 0x7632, R84 ;  /* 0x000076320f547816 */ /* 0x000fe40000000054 */
        /* <DEDUP_REMOVED lines=12> */
[-C--:B------:R-:W-:Y:S01]  /*0c60*/  FMUL.FTZ R89, R18, R109.reuse ;  /* 0x0000006d12597220 */ /* 0x080fe20000410000 */
[----:B------:R-:W-:Y:S01]  /*0c70*/  F2FP.BF16.F32.PACK_AB R16, R91, R12 ;  /* 0x0000000c5b10723e */ /* 0x000fe200000010ff */
[----:B------:R-:W-:Y:S01]  /*0c80*/  FMUL.FTZ R90, R90, R109 ;  /* 0x0000006d5a5a7220 */ /* 0x000fe20000410000 */
[----:B------:R-:W-:Y:S02]  /*0c90*/  F2FP.BF16.F32.PACK_AB R19, R88, R15 ;  /* 0x0000000f5813723e */ /* 0x000fe400000010ff */
[----:B------:R-:W-:Y:S02]  /*0ca0*/  F2FP.BF16.F32.PACK_AB R18, R89, R14 ;  /* 0x0000000e5912723e */ /* 0x000fe400000010ff */
[----:B------:R-:W-:Y:S01]  /*0cb0*/  F2FP.BF16.F32.PACK_AB R17, R90, R13 ;  /* 0x0000000d5a11723e */ /* 0x000fe200000010ff */
[----:B------:R-:W-:Y:S06]  /*0cc0*/  BRA `(.L_x_7380) ;  /* 0x0000000000507947 */ /* 0x000fec0003800000 */
.L_x_7381:
        /* <DEDUP_REMOVED lines=20> */
.L_x_7380:
[----:B------:R-:W1:Y:S01]  /*0e10*/  @UP0 LDCU.64 UR4, c[0x0][0x3a8] ;  /* 0x00007500ff0407ac */ /* 0x000e620008000a00 */
[----:B------:R-:W-:Y:S01]  /*0e20*/  PLOP3.LUT P2, PT, PT, PT, UP0, 0x80, 0x8 ;  /* 0x000000000008781c */ /* 0x000fe20003f4f008 */
[----:B------:R-:W-:Y:S01]  /*0e30*/  HFMA2 R85, -RZ, RZ, 0, 9.5367431640625e-07 ;  /* 0x00000010ff557431 */ /* 0x000fe200000001ff */
[----:B------:R-:W-:Y:S02]  /*0e40*/  PLOP3.LUT P3, PT, PT, PT, UP0, 0x80, 0x8 ;  /* 0x000000000008781c */ /* 0x000fe40003f6f008 */
[----:B------:R-:W-:-:S09]  /*0e50*/  IADD3 R110, PT, PT, R92, 0x20, RZ ;  /* 0x000000205c6e7810 */ /* 0x000fd20007ffe0ff */
[----:B-1----:R-:W-:-:S05]  /*0e60*/  @P2 IMAD.WIDE.U32 R84, R92, R85, UR4 ;  /* 0x000000045c542e25 */ /* 0x002fca000f8e0055 */
[----:B------:R1:W-:Y:S02]  /*0e70*/  @P3 STG.E.128 desc[UR6][R84.64], R16 ;  /* 0x0000001054003986 */ /* 0x0003e4000c101d06 */
.L_x_7378:
[----:B0---4-:R-:W-:Y:S05]  /*0e80*/  BSYNC.RECONVERGENT B0 ;  /* 0x0000000000007941 */ /* 0x011fea0003800200 */
.L_x_7377:
[----:B------:R-:W-:Y:S01]  /*0e90*/  ISETP.GE.U32.AND P2, PT, R3, 0x40, PT ;  /* 0x000000400300780c */ /* 0x000fe20003f46070 */
[----:B------:R-:W-:Y:S03]  /*0ea0*/  BSSY.RECONVERGENT B0, `(.L_x_7382) ;  /* 0x0000068000007945 */ /* 0x000fe60003800200 */
[----:B-1----:R-:W-:-:S09]  /*0eb0*/  P2R R84, PR, RZ, 0x4 ;  /* 0x00000004ff547803 */ /* 0x002fd20000000000 */
        /* <DEDUP_REMOVED lines=25> */
[----:B------:R-:W-:Y:S02]  /*1050*/  PRMT R84, R10, 0x7632, R84 ;  /* 0x000076320a547816 */ /* 0x000fe40000000054 */
[C---:B------:R-:W-:Y:S01]  /*1060*/  PRMT R87, R11.reuse, 0x7632, R87 ;  /* 0x000076320b577816 */ /* 0x040fe20000000057 */
[----:B------:R-:W-:Y:S01]  /*1070*/  FFMA.FTZ R5, R18, R109, R9 ;  /* 0x0000006d12057223 */ /* 0x000fe20000010009 */
[----:B------:R-:W-:Y:S02]  /*1080*/  SHF.L.U32 R85, R10, 0x10, RZ ;  /* 0x000000100a557819 */ /* 0x000fe400000006ff */
[----:B------:R-:W-:-:S02]  /*1090*/  SHF.L.U32 R111, R11, 0x10, RZ ;  /* 0x000000100b6f7819 */ /* 0x000fc400000006ff */
[----:B------:R-:W-:Y:S01]  /*10a0*/  SHF.L.U32 R10, R17, 0x10, RZ ;  /* 0x00000010110a7819 */ /* 0x000fe200000006ff */
[-C--:B------:R-:W-:Y:S01]  /*10b0*/  FFMA.FTZ R6, R6, R109.reuse, R85 ;  /* 0x0000006d06067223 */ /* 0x080fe20000010055 */
        /* <DEDUP_REMOVED lines=15> */
.L_x_7384:
[----:B------:R-:W-:-:S04]  /*11b0*/  UISETP.NE.U32.AND UP1, UPT, UR14, URZ, UPT ;  /* 0x000000ff0e00728c */ /* 0x000fc8000bf25070 */
[----:B------:R-:W-:-:S09]  /*11c0*/  UISETP.NE.AND.EX UP1, UPT, UR15, URZ, UPT, UP1 ;  /* 0x000000ff0f00728c */ /* 0x000fd2000bf25310 */
[----:B------:R-:W-:Y:S05]  /*11d0*/  BRA.U UP1, `(.L_x_7386) ;  /* 0x0000000101547547 */ /* 0x000fea000b800000 */
        /* <DEDUP_REMOVED lines=21> */
.L_x_7386:
        /* <DEDUP_REMOVED lines=24> */
.L_x_7385:
[----:B------:R-:W0:Y:S01]  /*14b0*/  @UP0 LDCU.64 UR4, c[0x0][0x3a8] ;  /* 0x00007500ff0407ac */ /* 0x000e220008000a00 */
[----:B------:R-:W-:Y:S02]  /*14c0*/  PLOP3.LUT P2, PT, PT, PT, UP0, 0x80, 0x8 ;  /* 0x000000000008781c */ /* 0x000fe40003f4f008 */
[----:B------:R-:W-:Y:S02]  /*14d0*/  PLOP3.LUT P3, PT, PT, PT, UP0, 0x80, 0x8 ;  /* 0x000000000008781c */ /* 0x000fe40003f6f008 */
[----:B------:R-:W-:-:S09]  /*14e0*/  MOV R85, 0x10 ;  /* 0x0000001000557802 */ /* 0x000fd20000000f00 */
[C---:B0-----:R-:W-:Y:S01]  /*14f0*/  @P2 IMAD.WIDE.U32 R84, R110.reuse, R85, UR4 ;  /* 0x000000046e542e25 */ /* 0x041fe2000f8e0055 */
[----:B------:R-:W-:-:S04]  /*1500*/  IADD3 R110, PT, PT, R110, 0x20, RZ ;  /* 0x000000206e6e7810 */ /* 0x000fc80007ffe0ff */
[----:B------:R0:W-:Y:S03]  /*1510*/  @P3 STG.E.128 desc[UR6][R84.64], R16 ;  /* 0x0000001054003986 */ /* 0x0001e6000c101d06 */
.L_x_7383:
[----:B------:R-:W-:Y:S05]  /*1520*/  BSYNC.RECONVERGENT B0 ;  /* 0x0000000000007941 */ /* 0x000fea0003800200 */
.L_x_7382:
        /* <DEDUP_REMOVED lines=17> */
[----:B------:R-:W-:Y:S02]  /*1640*/  PRMT R94, R84, 0x7632, R94 ;  /* 0x00007632545e7816 */ /* 0x000fe4000000005e */
[----:B------:R-:W-:-:S02]  /*1650*/  PRMT R99, R86, 0x7632, R99 ;  /* 0x0000763256637816 */ /* 0x000fc40000000063 */
[----:B------:R-:W-:Y:S02]  /*1660*/  SHF.L.U32 R84, R84, 0x10, RZ ;  /* 0x0000001054547819 */ /* 0x000fe400000006ff */
[----:B------:R-:W-:Y:S02]  /*1670*/  SHF.L.U32 R86, R86, 0x10, RZ ;  /* 0x0000001056567819 */ /* 0x000fe400000006ff */
[----:B------:R-:W-:Y:S02]  /*1680*/  SHF.L.U32 R94, R94, 0x10, RZ ;  /* 0x000000105e5e7819 */ /* 0x000fe400000006ff */
[----:B------:R-:W-:Y:S02]  /*1690*/  SHF.L.U32 R96, R96, 0x10, RZ ;  /* 0x0000001060607819 */ /* 0x000fe400000006ff */
[----:B------:R-:W-:Y:S02]  /*16a0*/  SHF.L.U32 R100, R100, 0x10, RZ ;  /* 0x0000001064647819 */ /* 0x000fe400000006ff */
[----:B--2---:R-:W-:-:S02]  /*16b0*/  PRMT R85, R16, 0x7632, R85 ;  /* 0x0000763210557816 */ /* 0x004fc40000000055 */
[----:B------:R-:W-:Y:S02]  /*16c0*/  SHF.L.U32 R93, R16, 0x10, RZ ;  /* 0x00000010105d7819 */ /* 0x000fe400000006ff */
[C---:B------:R-:W-:Y:S02]  /*16d0*/  PRMT R16, R17.reuse, 0x7632, R16 ;  /* 0x0000763211107816 */ /* 0x040fe40000000010 */
[----:B------:R-:W-:Y:S01]  /*16e0*/  SHF.L.U32 R17, R17, 0x10, RZ ;  /* 0x0000001011117819 */ /* 0x000fe200000006ff */
[-C--:B------:R-:W-:Y:S01]  /*16f0*/  FFMA.FTZ R93, R84, R109.reuse, R93 ;  /* 0x0000006d545d7223 */ /* 0x080fe2000001005d */
[C---:B------:R-:W-:Y:S02]  /*1700*/  PRMT R87, R18.reuse, 0x7632, R87 ;  /* 0x0000763212577816 */ /* 0x040fe40000000057 */
[----:B------:R-:W-:Y:S01]  /*1710*/  SHF.L.U32 R97, R18, 0x10, RZ ;  /* 0x0000001012617819 */ /* 0x000fe200000006ff */
[----:B------:R-:W-:Y:S01]  /*1720*/  FFMA.FTZ R95, R98, R109, R17 ;  /* 0x0000006d625f7223 */ /* 0x000fe20000010011 */
[----:B------:R-:W-:-:S02]  /*1730*/  PRMT R18, R19, 0x7632, R18 ;  /* 0x0000763213127816 */ /* 0x000fc40000000012 */
[----:B------:R-:W-:Y:S01]  /*1740*/  SHF.L.U32 R19, R19, 0x10, RZ ;  /* 0x0000001013137819 */ /* 0x000fe200000006ff */
[-C--:B------:R-:W-:Y:S01]  /*1750*/  FFMA.FTZ R97, R86, R109.reuse, R97 ;  /* 0x0000006d56617223 */ /* 0x080fe20000010061 */
[----:B------:R-:W-:Y:S02]  /*1760*/  SHF.L.U32 R98, R99, 0x10, RZ ;  /* 0x0000001063627819 */ /* 0x000fe400000006ff */
[----:B------:R-:W-:Y:S01]  /*1770*/  SHF.L.U32 R111, R18, 0x10, RZ ;  /* 0x00000010126f7819 */ /* 0x000fe200000006ff */
[-C--:B------:R-:W-:Y:S01]  /*1780*/  FFMA.FTZ R99, R112, R109.reuse, R19 ;  /* 0x0000006d70637223 */ /* 0x080fe20000010013 */
[----:B------:R-:W-:Y:S02]  /*1790*/  SHF.L.U32 R87, R87, 0x10, RZ ;  /* 0x0000001057577819 */ /* 0x000fe400000006ff */
        /* <DEDUP_REMOVED lines=11> */
.L_x_7389:
        /* <DEDUP_REMOVED lines=24> */
.L_x_7391:
[C---:B-----5:R-:W-:Y:S02]  /*19d0*/  PRMT R17, R85.reuse, 0x7632, R17 ;  /* 0x0000763255117816 */ /* 0x060fe40000000011 */
[----:B------:R-:W-:Y:S02]  /*19e0*/  SHF.L.U32 R18, R85, 0x10, RZ ;  /* 0x0000001055127819 */ /* 0x000fe400000006ff */
[----:B------:R-:W-:Y:S02]  /*19f0*/  PRMT R16, R84, 0x7632, R16 ;  /* 0x0000763254107816 */ /* 0x000fe40000000010 */
        /* <DEDUP_REMOVED lines=21> */
.L_x_7390:
[----:B------:R-:W0:Y:S01]  /*1b50*/  @UP0 LDCU.64 UR4, c[0x0][0x3a8] ;  /* 0x00007500ff0407ac */ /* 0x000e220008000a00 */
[----:B------:R-:W-:Y:S01]  /*1b60*/  PLOP3.LUT P2, PT, PT, PT, UP0, 0x80, 0x8 ;  /* 0x000000000008781c */ /* 0x000fe20003f4f008 */
[----:B------:R-:W-:Y:S01]  /*1b70*/  HFMA2 R85, -RZ, RZ, 0, 9.5367431640625e-07 ;  /* 0x00000010ff557431 */ /* 0x000fe200000001ff */
[----:B------:R-:W-:-:S11]  /*1b80*/  PLOP3.LUT P3, PT, PT, PT, UP0, 0x80, 0x8 ;  /* 0x000000000008781c */ /* 0x000fd60003f6f008 */
[C---:B0-----:R-:W-:Y:S01]  /*1b90*/  @P2 IMAD.WIDE.U32 R84, R110.reuse, R85, UR4 ;  /* 0x000000046e542e25 */ /* 0x041fe2000f8e0055 */
[----:B------:R-:W-:-:S04]  /*1ba0*/  IADD3 R110, PT, PT, R110, 0x20, RZ ;  /* 0x000000206e6e7810 */ /* 0x000fc80007ffe0ff */
[----:B------:R0:W-:Y:S03]  /*1bb0*/  @P3 STG.E.128 desc[UR6][R84.64], R16 ;  /* 0x0000001054003986 */ /* 0x0001e6000c101d06 */
.L_x_7388:
[----:B------:R-:W-:Y:S05]  /*1bc0*/  BSYNC.RECONVERGENT B0 ;  /* 0x0000000000007941 */ /* 0x000fea0003800200 */
.L_x_7387:
        /* <DEDUP_REMOVED lines=13> */
[----:B-----5:R-:W-:Y:S02]  /*1ca0*/  SHF.L.U32 R108, R87, 0x10, RZ ;  /* 0x00000010576c7819 */ /* 0x020fe400000006ff */
[----:B------:R-:W-:Y:S02]  /*1cb0*/  SHF.L.U32 R102, R85, 0x10, RZ ;  /* 0x0000001055667819 */ /* 0x000fe400000006ff */
[----:B------:R-:W-:Y:S02]  /*1cc0*/  PRMT R106, R87, 0x7632, R106 ;  /* 0x00007632576a7816 */ /* 0x000fe4000000006a */
        /* <DEDUP_REMOVED lines=8> */
[----:B------:R-:W-:-:S02]  /*1d50*/  PRMT R19, R16, 0x7632, R19 ;  /* 0x0000763210137816 */ /* 0x000fc40000000013 */
[----:B------:R-:W-:Y:S01]  /*1d60*/  SHF.L.U32 R101, R16, 0x10, RZ ;  /* 0x0000001010657819 */ /* 0x000fe200000006ff */
[-C--:B------:R-:W-:Y:S01]  /*1d70*/  FFMA.FTZ R107, R108, R109.reuse, R107 ;  /* 0x0000006d6c6b7223 */ /* 0x080fe2000001006b */
[C---:B------:R-:W-:Y:S02]  /*1d80*/  PRMT R16, R17.reuse, 0x7632, R16 ;  /* 0x0000763211107816 */ /* 0x040fe40000000010 */
[----:B------:R-:W-:Y:S01]  /*1d90*/  SHF.L.U32 R17, R17, 0x10, RZ ;  /* 0x0000001011117819 */ /* 0x000fe200000006ff */
[-C--:B------:R-:W-:Y:S01]  /*1da0*/  FFMA.FTZ R101, R84, R109.reuse, R101 ;  /* 0x0000006d54657223 */ /* 0x080fe20000010065 */
[----:B------:R-:W-:Y:S02]  /*1db0*/  PRMT R105, R18, 0x7632, R105 ;  /* 0x0000763212697816 */ /* 0x000fe40000000069 */
[----:B------:R-:W-:Y:S01]  /*1dc0*/  SHF.L.U32 R108, R106, 0x10, RZ ;  /* 0x000000106a6c7819 */ /* 0x000fe200000006ff */
[----:B------:R-:W-:Y:S01]  /*1dd0*/  FFMA.FTZ R103, R102, R109, R17 ;  /* 0x0000006d66677223 */ /* 0x000fe20000010011 */
[----:B------:R-:W-:-:S02]  /*1de0*/  SHF.L.U32 R102, R87, 0x10, RZ ;  /* 0x0000001057667819 */ /* 0x000fc400000006ff */
[----:B------:R-:W-:Y:S02]  /*1df0*/  SHF.L.U32 R106, R85, 0x10, RZ ;  /* 0x00000010556a7819 */ /* 0x000fe400000006ff */
[----:B------:R-:W-:Y:S02]  /*1e00*/  SHF.L.U32 R111, R18, 0x10, RZ ;  /* 0x00000010126f7819 */ /* 0x000fe400000006ff */
[----:B------:R-:W-:Y:S02]  /*1e10*/  SHF.L.U32 R87, R112, 0x10, RZ ;  /* 0x0000001070577819 */ /* 0x000fe400000006ff */
[----:B------:R-:W-:Y:S01]  /*1e20*/  SHF.L.U32 R85, R105, 0x10, RZ ;  /* 0x0000001069557819 */ /* 0x000fe200000006ff */
[-C--:B------:R-:W-:Y:S01]  /*1e30*/  FFMA.FTZ R105, R86, R109.reuse, R111 ;  /* 0x0000006d56697223 */ /* 0x080fe2000001006f */
[----:B------:R-:W-:Y:S01]  /*1e40*/  SHF.L.U32 R17, R16, 0x10, RZ ;  /* 0x0000001010117819 */ /* 0x000fe200000006ff */
[-C--:B------:R-:W-:Y:S01]  /*1e50*/  FFMA.FTZ R108, R108, R109.reuse, R87 ;  /* 0x0000006d6c6c7223 */ /* 0x080fe20000010057 */
[----:B------:R-:W-:Y:S01]  /*1e60*/  SHF.L.U32 R19, R19, 0x10, RZ ;  /* 0x0000001013137819 */ /* 0x000fe200000006ff */
[----:B------:R-:W-:-:S02]  /*1e70*/  FFMA.FTZ R106, R106, R109, R85 ;  /* 0x0000006d6a6a7223 */ /* 0x000fc40000010055 */
[-C--:B------:R-:W-:Y:S02]  /*1e80*/  FFMA.FTZ R104, R104, R109.reuse, R17 ;  /* 0x0000006d68687223 */ /* 0x080fe40000010011 */
[----:B------:R-:W-:Y:S01]  /*1e90*/  FFMA.FTZ R102, R102, R109, R19 ;  /* 0x0000006d66667223 */ /* 0x000fe20000010013 */
[----:B------:R-:W-:Y:S02]  /*1ea0*/  F2FP.BF16.F32.PACK_AB R19, R108, R107 ;  /* 0x0000006b6c13723e */ /* 0x000fe400000010ff */
[----:B------:R-:W-:Y:S02]  /*1eb0*/  F2FP.BF16.F32.PACK_AB R18, R106, R105 ;  /* 0x000000696a12723e */ /* 0x000fe400000010ff */
[----:B------:R-:W-:Y:S02]  /*1ec0*/  F2FP.BF16.F32.PACK_AB R17, R104, R103 ;  /* 0x000000676811723e */ /* 0x000fe400000010ff */
[----:B------:R-:W-:Y:S01]  /*1ed0*/  F2FP.BF16.F32.PACK_AB R16, R102, R101 ;  /* 0x000000656610723e */ /* 0x000fe200000010ff */
[----:B------:R-:W-:Y:S06]  /*1ee0*/  BRA `(.L_x_7395) ;  /* 0x0000000000c07947 */ /* 0x000fec0003800000 */
.L_x_7394:
        /* <DEDUP_REMOVED lines=24> */
.L_x_7396:
[----:B-----5:R-:W-:Y:S02]  /*2070*/  PRMT R101, R87, 0x7632, R101 ;  /* 0x0000763257657816 */ /* 0x020fe40000000065 */
[----:B------:R-:W-:Y:S02]  /*2080*/  PRMT R16, R84, 0x7632, R16 ;  /* 0x0000763254107816 */ /* 0x000fe40000000010 */
[----:B------:R-:W-:Y:S02]  /*2090*/  PRMT R17, R85, 0x7632, R17 ;  /* 0x0000763255117816 */ /* 0x000fe40000000011 */
[----:B------:R-:W-:Y:S02]  /*20a0*/  PRMT R19, R86, 0x7632, R19 ;  /* 0x0000763256137816 */ /* 0x000fe40000000013 */
[----:B------:R-:W-:Y:S02]  /*20b0*/  SHF.L.U32 R102, R87, 0x10, RZ ;  /* 0x0000001057667819 */ /* 0x000fe400000006ff */
[----:B------:R-:W-:-:S02]  /*20c0*/  SHF.L.U32 R84, R84, 0x10, RZ ;  /* 0x0000001054547819 */ /* 0x000fc400000006ff */
        /* <DEDUP_REMOVED lines=18> */
.L_x_7395:
[----:B------:R-:W0:Y:S01]  /*21f0*/  @UP0 LDCU.64 UR4, c[0x0][0x3a8] ;  /* 0x00007500ff0407ac */ /* 0x000e220008000a00 */
[----:B------:R-:W-:Y:S02]  /*2200*/  PLOP3.LUT P2, PT, PT, PT, UP0, 0x80, 0x8 ;  /* 0x000000000008781c */ /* 0x000fe40003f4f008 */
[----:B------:R-:W-:Y:S02]  /*2210*/  PLOP3.LUT P3, PT, PT, PT, UP0, 0x80, 0x8 ;  /* 0x000000000008781c */ /* 0x000fe40003f6f008 */
[----:B------:R-:W-:-:S09]  /*2220*/  MOV R85, 0x10 ;  /* 0x0000001000557802 */ /* 0x000fd20000000f00 */
[----:B0-----:R-:W-:-:S05]  /*2230*/  @P2 IMAD.WIDE.U32 R84, R110, R85, UR4 ;  /* 0x000000046e542e25 */ /* 0x001fca000f8e0055 */
[----:B------:R0:W-:Y:S02]  /*2240*/  @P3 STG.E.128 desc[UR6][R84.64], R16 ;  /* 0x0000001054003986 */ /* 0x0001e4000c101d06 */
.L_x_7393:
[----:B------:R-:W-:Y:S05]  /*2250*/  BSYNC.RECONVERGENT B0 ;  /* 0x0000000000007941 */ /* 0x000fea0003800200 */
.L_x_7392:
        /* <DEDUP_REMOVED lines=125> */
.L_x_7418:
        /* <DEDUP_REMOVED lines=18> */
[--C-:B------:R-:W-:Y:S01]  /*2b50*/  FADD.FTZ R87, R91, -R109.reuse ;  /* 0x8000006d5b577221 */ /* 0x100fe20000010000 */
[----:B------:R-:W0:Y:S01]  /*2b60*/  LDC.64 R110, c[0x0][0x428] ;  /* 0x00010a00ff6e7b82 */ /* 0x000e220000000a00 */
[--C-:B------:R-:W-:Y:S01]  /*2b70*/  FADD.FTZ R115, R89, -R109.reuse ;  /* 0x8000006d59737221 */ /* 0x100fe20000010000 */
[C---:B------:R-:W-:Y:S01]  /*2b80*/  FMUL.FTZ R85, R112.reuse, R85 ;  /* 0x0000005570557220 */ /* 0x040fe20000410000 */
[----:B------:R-:W-:Y:S01]  /*2b90*/  FMUL.FTZ R86, R112, R87 ;  /* 0x0000005770567220 */ /* 0x000fe20000410000 */
[--C-:B------:R-:W-:Y:S01]  /*2ba0*/  FADD.FTZ R87, R13, -R109.reuse ;  /* 0x8000006d0d577221 */ /* 0x100fe20000010000 */
[----:B------:R-:W-:Y:S01]  /*2bb0*/  FADD.FTZ R113, R14, -R109 ;  /* 0x8000006d0e717221 */ /* 0x000fe20000010000 */
[----:B-----5:R-:W-:Y:S01]  /*2bc0*/  FFMA.FTZ R84, R85, R80, R72 ;  /* 0x0000005055547223 */ /* 0x020fe20000010048 */
[----:B------:R-:W-:Y:S01]  /*2bd0*/  FFMA.FTZ R85, R86, R81, R73 ;  /* 0x0000005156557223 */ /* 0x000fe20000010049 */
[--C-:B------:R-:W-:Y:S01]  /*2be0*/  FADD.FTZ R117, R88, -R109.reuse ;  /* 0x8000006d58757221 */ /* 0x100fe20000010000 */
[C---:B------:R-:W-:Y:S01]  /*2bf0*/  FMUL.FTZ R87, R112.reuse, R87 ;  /* 0x0000005770577220 */ /* 0x040fe20000410000 */
[C---:B------:R-:W-:Y:S01]  /*2c00*/  FMUL.FTZ R114, R112.reuse, R115 ;  /* 0x0000007370727220 */ /* 0x040fe20000410000 */
[----:B------:R-:W-:Y:S01]  /*2c10*/  FMUL.FTZ R113, R112, R113 ;  /* 0x0000007170717220 */ /* 0x000fe20000410000 */
[----:B------:R-:W-:Y:S01]  /*2c20*/  F2FP.BF16.F32.PACK_AB R84, R85, R84 ;  /* 0x000000545554723e */ /* 0x000fe200000010ff */
[----:B------:R-:W-:Y:S01]  /*2c30*/  FADD.FTZ R85, R90, -R109 ;  /* 0x8000006d5a557221 */ /* 0x000fe20000010000 */
[----:B------:R-:W-:Y:S01]  /*2c40*/  FMUL.FTZ R116, R112, R117 ;  /* 0x0000007570747220 */ /* 0x000fe20000410000 */
[----:B------:R-:W-:Y:S01]  /*2c50*/  FFMA.FTZ R113, R113, R76, R68 ;  /* 0x0000004c71717223 */ /* 0x000fe20000010044 */
[----:B------:R-:W-:Y:S01]  /*2c60*/  FFMA.FTZ R114, R114, R77, R69 ;  /* 0x0000004d72727223 */ /* 0x000fe20000010045 */
[----:B------:R-:W-:Y:S01]  /*2c70*/  FMUL.FTZ R86, R112, R85 ;  /* 0x0000005570567220 */ /* 0x000fe20000410000 */
[----:B------:R-:W-:Y:S01]  /*2c80*/  FADD.FTZ R85, R15, -R109 ;  /* 0x8000006d0f557221 */ /* 0x000fe20000010000 */
[----:B------:R-:W-:-:S02]  /*2c90*/  FFMA.FTZ R116, R116, R79, R71 ;  /* 0x0000004f74747223 */ /* 0x000fc40000010047 */
[----:B------:R-:W-:Y:S01]  /*2ca0*/  FFMA.FTZ R86, R86, R83, R75 ;  /* 0x0000005356567223 */ /* 0x000fe2000001004b */
[----:B------:R-:W-:Y:S01]  /*2cb0*/  FMUL.FTZ R115, R112, R85 ;  /* 0x0000005570737220 */ /* 0x000fe20000410000 */
[----:B------:R-:W-:Y:S01]  /*2cc0*/  FFMA.FTZ R85, R87, R82, R74 ;  /* 0x0000005257557223 */ /* 0x000fe2000001004a */
[C---:B0-----:R-:W-:Y:S01]  /*2cd0*/  IMAD.WIDE.U32 R110, R92.reuse, 0x10, R110 ;  /* 0x000000105c6e7825 */ /* 0x041fe200078e006e */
[----:B------:R-:W-:-:S03]  /*2ce0*/  IADD3 R92, PT, PT, R92, 0x20, RZ ;  /* 0x000000205c5c7810 */ /* 0x000fc60007ffe0ff */
[----:B------:R-:W-:Y:S01]  /*2cf0*/  FFMA.FTZ R87, R115, R78, R70 ;  /* 0x0000004e73577223 */ /* 0x000fe20000010046 */
[----:B------:R-:W-:Y:S02]  /*2d00*/  F2FP.BF16.F32.PACK_AB R85, R86, R85 ;  /* 0x000000555655723e */ /* 0x000fe400000010ff */
[----:B------:R-:W-:Y:S02]  /*2d10*/  F2FP.BF16.F32.PACK_AB R86, R114, R113 ;  /* 0x000000717256723e */ /* 0x000fe400000010ff */
[----:B------:R-:W-:-:S05]  /*2d20*/  F2FP.BF16.F32.PACK_AB R87, R116, R87 ;  /* 0x000000577457723e */ /* 0x000fca00000010ff */
[----:B------:R1:W-:Y:S02]  /*2d30*/  STG.E.128 desc[UR6][R110.64], R84 ;  /* 0x000000546e007986 */ /* 0x0003e4000c101d06 */
.L_x_7399:
[----:B------:R-:W-:Y:S05]  /*2d40*/  BSYNC.RECONVERGENT B0 ;  /* 0x0000000000007941 */ /* 0x000fea0003800200 */
.L_x_7398:
[----:B------:R-:W-:Y:S01]  /*2d50*/  ISETP.GE.U32.AND P0, PT, R3, 0x40, PT ;  /* 0x000000400300780c */ /* 0x000fe20003f06070 */
[----:B------:R-:W-:-:S12]  /*2d60*/  BSSY.RECONVERGENT B0, `(.L_x_7400) ;  /* 0x0000022000007945 */ /* 0x000fd80003800200 */
[----:B------:R-:W-:Y:S05]  /*2d70*/  @!P0 BRA `(.L_x_7401) ;  /* 0x0000000000808947 */ /* 0x000fea0003800000 */
[--C-:B01----:R-:W-:Y:S01]  /*2d80*/  FADD.FTZ R85, R4, -R109.reuse ;  /* 0x8000006d04557221 */ /* 0x103fe20000010000 */
        /* <DEDUP_REMOVED lines=31> */
.L_x_7401:
[----:B------:R-:W-:Y:S05]  /*2f80*/  BSYNC.RECONVERGENT B0 ;  /* 0x0000000000007941 */ /* 0x000fea0003800200 */
.L_x_7400:
[----:B------:R-:W-:Y:S01]  /*2f90*/  ISETP.GE.U32.AND P0, PT, R3, 0x60, PT ;  /* 0x000000600300780c */ /* 0x000fe20003f06070 */
[----:B------:R-:W-:-:S12]  /*2fa0*/  BSSY.RECONVERGENT B0, `(.L_x_7402) ;  /* 0x0000022000007945 */ /* 0x000fd80003800200 */
[----:B------:R-:W-:Y:S05]  /*2fb0*/  @!P0 BRA `(.L_x_7403) ;  /* 0x0000000000808947 */ /* 0x000fea0003800000 */
[--C-:B012---:R-:W-:Y:S01]  /*2fc0*/  FADD.FTZ R85, R93, -R109.reuse ;  /* 0x8000006d5d557221 */ /* 0x107fe20000010000 */
        /* <DEDUP_REMOVED lines=31> */
.L_x_7403:
[----:B------:R-:W-:Y:S05]  /*31c0*/  BSYNC.RECONVERGENT B0 ;  /* 0x0000000000007941 */ /* 0x000fea0003800200 */
.L_x_7402:
        /* <DEDUP_REMOVED lines=20> */
[----:B-----5:R-:W-:Y:S01]  /*3310*/  FFMA.FTZ R109, R87, R32, R24 ;  /* 0x00000020576d7223 */ /* 0x020fe20000010018 */
[----:B------:R-:W-:Y:S01]  /*3320*/  FFMA.FTZ R116, R114, R29, R21 ;  /* 0x0000001d72747223 */ /* 0x000fe20000010015 */
[----:B------:R-:W-:Y:S01]  /*3330*/  FFMA.FTZ R113, R113, R34, R26 ;  /* 0x0000002271717223 */ /* 0x000fe2000001001a */
[----:B------:R-:W-:Y:S01]  /*3340*/  FFMA.FTZ R118, R112, R31, R23 ;  /* 0x0000001f70767223 */ /* 0x000fe20000010017 */
        /* <DEDUP_REMOVED lines=8> */
[----:B------:R-:W-:-:S05]  /*33d0*/  F2FP.BF16.F32.PACK_AB R84, R112, R109 ;  /* 0x0000006d7054723e */ /* 0x000fca00000010ff */
[----:B------:R4:W-:Y:S02]  /*33e0*/  STG.E.128 desc[UR6][R110.64], R84 ;  /* 0x000000546e007986 */ /* 0x0009e4000c101d06 */
.L_x_7405:
[----:B------:R-:W-:Y:S05]  /*33f0*/  BSYNC.RECONVERGENT B0 ;  /* 0x0000000000007941 */ /* 0x000fea0003800200 */
.L_x_7404:
[----:B01234-:R-:W0:Y:S02]  /*3400*/  LDC.64 R84, c[0x0][0x380] ;  /* 0x0000e000ff547b82 */ /* 0x01fe240000000a00 */
[----:B0-----:R-:W-:-:S04]  /*3410*/  LEA R0, R84, R0, 0x2 ;  /* 0x0000000054007211 */ /* 0x001fc800078e10ff */
[----:B------:R-:W-:-:S13]  /*3420*/  ISETP.GE.AND P0, PT, R0, R85, PT ;  /* 0x000000550000720c */ /* 0x000fda0003f06270 */
[----:B------:R-:W-:Y:S05]  /*3430*/  @!P0 BRA `(.L_x_7406) ;  /* 0xffffffd000c48947 */ /* 0x000fea000383ffff */
[----:B------:R-:W-:Y:S05]  /*3440*/  EXIT ;  /* 0x000000000000794d */ /* 0x000fea0003800000 */
.L_x_7397:
        /* <DEDUP_REMOVED lines=8> */
.L_x_7408:
[----:B------:R-:W-:Y:S05]  /*34d0*/  BSYNC B0 ;  /* 0x0000000000007941 */ /* 0x000fea0003800000 */
.L_x_7407:
        /* <DEDUP_REMOVED lines=10> */
.L_x_7409:
[----:B------:R-:W-:Y:S01]  /*3580*/  HFMA2 R114, -RZ, RZ, 0, 2.384185791015625e-07 ;  /* 0x00000004ff727431 */ /* 0x000fe200000001ff */
[----:B------:R-:W-:-:S05]  /*3590*/  MOV R86, R113 ;  /* 0x0000007100567202 */ /* 0x000fca0000000f00 */
[----:B------:R-:W-:-:S05]  /*35a0*/  FADD.FTZ R86, R85, R86 ;  /* 0x0000005655567221 */ /* 0x000fca0000010000 */
[----:B------:R-:W-:-:S07]  /*35b0*/  MOV R115, R86 ;  /* 0x0000005600737202 */ /* 0x000fce0000000f00 */
[----:B------:R-:W-:Y:S05]  /*35c0*/  WARPSYNC.COLLECTIVE R112, `(.L_x_7410) ;  /* 0x0000000070087348 */ /* 0x000fea0003c00000 */
[----:B------:R0:W1:Y:S02]  /*35d0*/  SHFL.BFLY P6, R113, R115, R114, R117 ;  /* 0x0c00007273717389 */ /* 0x00006400000c0075 */
[----:B01----:R-:W-:Y:S05]  /*35e0*/  ENDCOLLECTIVE ;  /* 0x000000000000791b */ /* 0x003fea0003800000 */
.L_x_7410:
[----:B------:R-:W-:Y:S01]  /*35f0*/  HFMA2 R114, -RZ, RZ, 0, 4.76837158203125e-07 ;  /* 0x00000008ff727431 */ /* 0x000fe200000001ff */
[----:B------:R-:W-:-:S05]  /*3600*/  MOV R87, R113 ;  /* 0x0000007100577202 */ /* 0x000fca0000000f00 */
[----:B------:R-:W-:-:S05]  /*3610*/  FADD.FTZ R87, R86, R87 ;  /* 0x0000005756577221 */ /* 0x000fca0000010000 */
[----:B------:R-:W-:-:S07]  /*3620*/  MOV R115, R87 ;  /* 0x0000005700737202 */ /* 0x000fce0000000f00 */
[----:B------:R-:W-:Y:S05]  /*3630*/  WARPSYNC.COLLECTIVE R112, `(.L_x_7411) ;  /* 0x0000000070087348 */ /* 0x000fea0003c00000 */
[----:B------:R0:W1:Y:S02]  /*3640*/  SHFL.BFLY P6, R113, R115, R114, R117 ;  /* 0x0c00007273717389 */ /* 0x00006400000c0075 */
[----:B01----:R-:W-:Y:S05]  /*3650*/  ENDCOLLECTIVE ;  /* 0x000000000000791b */ /* 0x003fea0003800000 */
.L_x_7411:
[----:B------:R-:W-:Y:S01]  /*3660*/  HFMA2 R114, -RZ, RZ, 0, 9.5367431640625e-07 ;  /* 0x00000010ff727431 */ /* 0x000fe200000001ff */
[----:B------:R-:W-:-:S05]  /*3670*/  MOV R110, R113 ;  /* 0x00000071006e7202 */ /* 0x000fca0000000f00 */
[----:B------:R-:W-:-:S05]  /*3680*/  FADD.FTZ R110, R87, R110 ;  /* 0x0000006e576e7221 */ /* 0x000fca0000010000 */
[----:B------:R-:W-:-:S07]  /*3690*/  MOV R115, R110 ;  /* 0x0000006e00737202 */ /* 0x000fce0000000f00 */
[----:B------:R-:W-:Y:S05]  /*36a0*/  WARPSYNC.COLLECTIVE R112, `(.L_x_7412) ;  /* 0x0000000070087348 */ /* 0x000fea0003c00000 */
[----:B------:R0:W1:Y:S02]  /*36b0*/  SHFL.BFLY P6, R113, R115, R114, R117 ;  /* 0x0c00007273717389 */ /* 0x00006400000c0075 */
[----:B01----:R-:W-:Y:S05]  /*36c0*/  ENDCOLLECTIVE ;  /* 0x000000000000791b */ /* 0x003fea0003800000 */
.L_x_7412:
        /* <DEDUP_REMOVED lines=73> */
.L_x_7413:
[----:B------:R-:W-:Y:S01]  /*3b60*/  HFMA2 R114, -RZ, RZ, 0, 1.1920928955078125e-07 ;  /* 0x00000002ff727431 */ /* 0x000fe200000001ff */
[----:B------:R-:W-:-:S05]  /*3b70*/  MOV R85, R113 ;  /* 0x0000007100557202 */ /* 0x000fca0000000f00 */
[----:B------:R-:W-:-:S05]  /*3b80*/  FADD.FTZ R85, R84, R85 ;  /* 0x0000005554557221 */ /* 0x000fca0000010000 */
[----:B------:R-:W-:-:S07]  /*3b90*/  MOV R115, R85 ;  /* 0x0000005500737202 */ /* 0x000fce0000000f00 */
[----:B------:R-:W-:Y:S05]  /*3ba0*/  WARPSYNC.COLLECTIVE R112, `(.L_x_7414) ;  /* 0x0000000070087348 */ /* 0x000fea0003c00000 */
[----:B------:R0:W1:Y:S02]  /*3bb0*/  SHFL.BFLY P6, R113, R115, R114, R117 ;  /* 0x0c00007273717389 */ /* 0x00006400000c0075 */
[----:B01----:R-:W-:Y:S05]  /*3bc0*/  ENDCOLLECTIVE ;  /* 0x000000000000791b */ /* 0x003fea0003800000 */
.L_x_7414:
[----:B------:R-:W-:Y:S01]  /*3bd0*/  HFMA2 R114, -RZ, RZ, 0, 2.384185791015625e-07 ;  /* 0x00000004ff727431 */ /* 0x000fe200000001ff */
[----:B------:R-:W-:-:S05]  /*3be0*/  MOV R86, R113 ;  /* 0x0000007100567202 */ /* 0x000fca0000000f00 */
[----:B------:R-:W-:-:S05]  /*3bf0*/  FADD.FTZ R86, R85, R86 ;  /* 0x0000005655567221 */ /* 0x000fca0000010000 */
[----:B------:R-:W-:-:S07]  /*3c00*/  MOV R115, R86 ;  /* 0x0000005600737202 */ /* 0x000fce0000000f00 */
[----:B------:R-:W-:Y:S05]  /*3c10*/  WARPSYNC.COLLECTIVE R112, `(.L_x_7415) ;  /* 0x0000000070087348 */ /* 0x000fea0003c00000 */
[----:B------:R0:W1:Y:S02]  /*3c20*/  SHFL.BFLY P6, R113, R115, R114, R117 ;  /* 0x0c00007273717389 */ /* 0x00006400000c0075 */
[----:B01----:R-:W-:Y:S05]  /*3c30*/  ENDCOLLECTIVE ;  /* 0x000000000000791b */ /* 0x003fea0003800000 */
.L_x_7415:
[----:B------:R-:W-:Y:S01]  /*3c40*/  HFMA2 R114, -RZ, RZ, 0, 4.76837158203125e-07 ;  /* 0x00000008ff727431 */ /* 0x000fe200000001ff */
[----:B------:R-:W-:-:S05]  /*3c50*/  MOV R87, R113 ;  /* 0x0000007100577202 */ /* 0x000fca0000000f00 */
[----:B------:R-:W-:-:S05]  /*3c60*/  FADD.FTZ R87, R86, R87 ;  /* 0x0000005756577221 */ /* 0x000fca0000010000 */
[----:B------:R-:W-:-:S07]  /*3c70*/  MOV R115, R87 ;  /* 0x0000005700737202 */ /* 0x000fce0000000f00 */
[----:B------:R-:W-:Y:S05]  /*3c80*/  WARPSYNC.COLLECTIVE R112, `(.L_x_7416) ;  /* 0x0000000070087348 */ /* 0x000fea0003c00000 */
[----:B------:R0:W1:Y:S02]  /*3c90*/  SHFL.BFLY P6, R113, R115, R114, R117 ;  /* 0x0c00007273717389 */ /* 0x00006400000c0075 */
[----:B01----:R-:W-:Y:S05]  /*3ca0*/  ENDCOLLECTIVE ;  /* 0x000000000000791b */ /* 0x003fea0003800000 */
.L_x_7416:
[----:B------:R-:W-:Y:S01]  /*3cb0*/  HFMA2 R114, -RZ, RZ, 0, 9.5367431640625e-07 ;  /* 0x00000010ff727431 */ /* 0x000fe200000001ff */
[----:B------:R-:W-:-:S05]  /*3cc0*/  MOV R110, R113 ;  /* 0x00000071006e7202 */ /* 0x000fca0000000f00 */
[----:B------:R-:W-:-:S05]  /*3cd0*/  FADD.FTZ R110, R87, R110 ;  /* 0x0000006e576e7221 */ /* 0x000fca0000010000 */
[----:B------:R-:W-:-:S07]  /*3ce0*/  MOV R115, R110 ;  /* 0x0000006e00737202 */ /* 0x000fce0000000f00 */
[----:B------:R-:W-:Y:S05]  /*3cf0*/  WARPSYNC.COLLECTIVE R112, `(.L_x_7417) ;  /* 0x0000000070087348 */ /* 0x000fea0003c00000 */
[----:B------:R0:W1:Y:S02]  /*3d00*/  SHFL.BFLY P6, R113, R115, R114, R117 ;  /* 0x0c00007273717389 */ /* 0x00006400000c0075 */
[----:B01----:R-:W-:Y:S05]  /*3d10*/  ENDCOLLECTIVE ;  /* 0x000000000000791b */ /* 0x003fea0003800000 */
.L_x_7417:
[----:B------:R-:W-:Y:S05]  /*3d20*/  BRA `(.L_x_7418) ;  /* 0xffffffec00407947 */ /* 0x000fea000383ffff */
.L_x_7419:
        /* <DEDUP_REMOVED lines=13> */
.L_x_37260:


//--------------------- .text._ZN10layer_norm13ln_fwd_kernelINS_13Kernel_traitsIf13__nv_bfloat16S2_S2_fjLj1024ELj1ELj4ELj1ELj16ENS_18Kernel_traits_baseILj1024EfS2_S2_S2_fjLj128EEEEELb0ELb0ELb0ELb1EEEvNS_9FwdParamsE --------------------------
	.section	.text._ZN10layer_norm13ln_fwd_kernelINS_13Kernel_traitsIf13__nv_bfloat16S2_S2_fjLj1024ELj1ELj4ELj1ELj16ENS_18Kernel_traits_baseILj1024EfS2_S2_S2_fjLj128EEEEELb0ELb0ELb0ELb1EEEvNS_9FwdParamsE,"ax",@progbits
	.align	128
        .global         _ZN10layer_norm13ln_fwd_kernelINS_13Kernel_traitsIf13__nv_bfloat16S2_S2_fjLj1024ELj1ELj4ELj1ELj16ENS_18Kernel_traits_baseILj1024EfS2_S2_S2_fjLj128EEEEELb0ELb0ELb0ELb1EEEvNS_9FwdParamsE
        .type           _ZN10layer_norm13ln_fwd_kernelINS_13Kernel_traitsIf13__nv_bfloat16S2_S2_fjLj1024ELj1ELj4ELj1ELj16ENS_18Kernel_traits_baseILj1024EfS2_S2_S2_fjLj128EEEEELb0ELb0ELb0ELb1EEEvNS_9FwdParamsE,@function
        .size           _ZN10layer_norm13ln_fwd_kernelINS_13Kernel_traitsIf13__nv_bfloat16S2_S2_fjLj1024ELj1ELj4ELj1ELj16ENS_18Kernel_traits_baseILj1024EfS2_S2_S2_fjLj128EEEEELb0ELb0ELb0ELb1EEEvNS_9FwdParamsE,(.L_x_37261 - _ZN10layer_norm13ln_fwd_kernelINS_13Kernel_traitsIf13__nv_bfloat16S2_S2_fjLj1024ELj1ELj4ELj1ELj16ENS_18Kernel_traits_baseILj1024EfS2_S2_S2_fjLj128EEEEELb0ELb0ELb0ELb1EEEvNS_9FwdParamsE)
        .other          _ZN10layer_norm13ln_fwd_kernelINS_13Kernel_traitsIf13__nv_bfloat16S2_S2_fjLj1024ELj1ELj4ELj1ELj16ENS_18Kernel_traits_baseILj1024EfS2_S2_S2_fjLj128EEEEELb0ELb0ELb0ELb1EEEvNS_9FwdParamsE,@"STO_CUDA_ENTRY STV_DEFAULT"
_ZN10layer_norm13ln_fwd_kernelINS_13Kernel_traitsIf13__nv_bfloat16S2_S2_fjLj1024ELj1ELj4ELj1ELj16ENS_18Kernel_traits_baseILj1024EfS2_S2_S2_fjLj128EEEEELb0ELb0ELb0ELb1EEEvNS_9FwdParamsE:
.text._ZN10layer_norm13ln_fwd_kernelINS_13Kernel_traitsIf13__nv_bfloat16S2_S2_fjLj1024ELj1ELj4ELj1ELj16ENS_18Kernel_traits_baseILj1024EfS2_S2_S2_fjLj128EEEEELb0ELb0ELb0ELb1EEEvNS_9FwdParamsE:
[----:B------:R-:W-:Y:S01]  /*0000*/  LDC R1, c[0x0][0x37c] ;  /* 0x0000df00ff017b82 */ /* 0x000fe20000000800 */
[----:B------:R-:W0:Y:S01]  /*0010*/  S2R R12, SR_TID.X ;  /* 0x00000000000c7919 */ /* 0x000e220000002100 */
[----:B------:R-:W1:Y:S06]  /*0020*/  LDCU.64 UR10, c[0x0][0x438] ;  /* 0x00008700ff0a77ac */ /* 0x000e6c0008000a00 */
[----:B------:R-:W2:Y:S01]  /*0030*/  S2UR UR4, SR_CTAID.X ;  /* 0x00000000000479c3 */ /* 0x000ea20000002500 */
[----:B------:R-:W3:Y:S01]  /*0040*/  LDCU.64 UR8, c[0x0][0x3a0] ;  /* 0x00007400ff0877ac */ /* 0x000ee20008000a00 */
[----:B------:R-:W4:Y:S06]  /*0050*/  LDCU.64 UR6, c[0x0][0x358] ;  /* 0x00006b00ff0677ac */ /* 0x000f2c0008000a00 */
[----:B------:R-:W3:Y:S01]  /*0060*/  LDC.64 R6, c[0x0][0x3e0] ;  /* 0x0000f800ff067b82 */ /* 0x000ee20000000a00 */
[----:B-1----:R-:W-:-:S04]  /*0070*/  UISETP.NE.U32.AND UP0, UPT, UR10, URZ, UPT ;  /* 0x000000ff0a00728c */ /* 0x002fc8000bf05070 */
[----:B------:R-:W-:Y:S02]  /*0080*/  UISETP.NE.AND.EX UP0, UPT, UR11, URZ, UPT, UP0 ;  /* 0x000000ff0b00728c */ /* 0x000fe4000bf05300 */
[----:B--2---:R-:W-:Y:S01]  /*0090*/  USHF.L.U32 UR4, UR4, 0x2, URZ ;  /* 0x0000000204047899 */ /* 0x004fe200080006ff */
[----:B0-----:R-:W-:Y:S02]  /*00a0*/  SHF.R.U32.HI R11, RZ, 0x5, R12 ;  /* 0x00000005ff0b7819 */ /* 0x001fe4000001160c */
[----:B---3--:R-:W-:Y:S02]  /*00b0*/  LOP3.LUT P0, RZ, R6, UR8, RZ, 0xfc, !PT ;  /* 0x0000000806ff7c12 */ /* 0x008fe4000f80fcff */
[----:B------:R-:W-:Y:S02]  /*00c0*/  LOP3.LUT R12, R12, 0x1f, RZ, 0xc0, !PT ;  /* 0x0000001f0c0c7812 */ /* 0x000fe400078ec0ff */
[----:B------:R-:W-:Y:S02]  /*00d0*/  LOP3.LUT P0, RZ, R7, UR9, RZ, 0xfc, P0 ;  /* 0x0000000907ff7c12 */ /* 0x000fe4000800fcff */
[----:B------:R-:W-:Y:S01]  /*00e0*/  LOP3.LUT R11, R11, UR4, RZ, 0xfc, !PT ;  /* 0x000000040b0b7c12 */ /* 0x000fe2000f8efcff */
[----:B----4-:R-:W-:Y:S10]  /*00f0*/  BRA.U !UP0, `(.L_x_7420) ;  /* 0x0000000108547547 */ /* 0x010ff4000b800000 */
[----:B------:R-:W0:Y:S08]  /*0100*/  LDC.64 R2, c[0x0][0x3d0] ;  /* 0x0000f400ff027b82 */ /* 0x000e300000000a00 */
[----:B------:R-:W1:Y:S01]  /*0110*/  LDC.64 R4, c[0x0][0x438] ;  /* 0x00010e00ff047b82 */ /* 0x000e620000000a00 */
[----:B0-----:R-:W-:-:S05]  /*0120*/  IMAD.WIDE.U32 R2, R12, 0x20, R2 ;  /* 0x000000200c027825 */ /* 0x001fca00078e0002 */
[----:B------:R0:W5:Y:S01]  /*0130*/  LDG.E.128 R80, desc[UR6][R2.64] ;  /* 0x0000000602507981 */ /* 0x000162000c1e1d00 */
[----:B-1----:R-:W-:-:S03]  /*0140*/  IMAD.WIDE.U32 R4, R12, 0x20, R4 ;  /* 0x000000200c047825 */ /* 0x002fc600078e0004 */
[----:B------:R0:W5:Y:S04]  /*0150*/  LDG.E.128 R76, desc[UR6][R2.64+0x10] ;  /* 0x00001006024c7981 */ /* 0x000168000c1e1d00 */
        /* <DEDUP_REMOVED lines=13> */
[----:B------:R0:W5:Y:S01]  /*0230*/  LDG.E.128 R20, desc[UR6][R4.64+0xc10] ;  /* 0x000c100604147981 */ /* 0x000162000c1e1d00 */
[----:B------:R-:W-:Y:S05]  /*0240*/  BRA `(.L_x_7421) ;  /* 0x0000000000687947 */ /* 0x000fea0003800000 */
.L_x_7420:
[----:B------:R-:W0:Y:S02]  /*0250*/  LDC.64 R2, c[0x0][0x3d0] ;  /* 0x0000f400ff027b82 */ /* 0x000e240000000a00 */
[----:B0-----:R-:W-:-:S05]  /*0260*/  IMAD.WIDE.U32 R2, R12, 0x20, R2 ;  /* 0x000000200c027825 */ /* 0x001fca00078e0002 */
        /* <DEDUP_REMOVED lines=23> */
[----:B0-----:R-:W-:-:S07]  /*03e0*/  CS2R R48, SRZ ;  /* 0x0000000000307805 */ /* 0x001fce000001ff00 */
.L_x_7421:
[----:B------:R-:W1:Y:S02]  /*03f0*/  LDCU UR4, c[0x0][0x384] ;  /* 0x00007080ff0477ac */ /* 0x000e640008000800 */
[----:B-1----:R-:W-:-:S13]  /*0400*/  ISETP.GE.AND P1, PT, R11, UR4, PT ;  /* 0x000000040b007c0c */ /* 0x002fda000bf26270 */
[----:B------:R-:W-:Y:S05]  /*0410*/  @P1 EXIT ;  /* 0x000000000000194d */ /* 0x000fea0003800000 */
[----:B------:R-:W1:Y:S01]  /*0420*/  LDCU.U8 UR4, c[0x0][0x410] ;  /* 0x00008200ff0477ac */ /* 0x000e620008000000 */
[----:B------:R-:W-:Y:S01]  /*0430*/  ISETP.NE.U32.AND P1, PT, R6, RZ, PT ;  /* 0x000000ff0600720c */ /* 0x000fe20003f25070 */
[----:B------:R-:W2:Y:S03]  /*0440*/  LDCU UR5, c[0x0][0x388] ;  /* 0x00007100ff0577ac */ /* 0x000ea60008000800 */
[----:B------:R-:W-:Y:S01]  /*0450*/  ISETP.NE.AND.EX P1, PT, R7, RZ, PT, P1 ;  /* 0x000000ff0700720c */ /* 0x000fe20003f25310 */
[----:B------:R-:W3:Y:S01]  /*0460*/  LDCU UR8, c[0x0][0x448] ;  /* 0x00008900ff0877ac */ /* 0x000ee20008000800 */
[----:B------:R-:W4:Y:S01]  /*0470*/  LDCU.64 UR12, c[0x0][0x3e0] ;  /* 0x00007c00ff0c77ac */ /* 0x000f220008000a00 */
[----:B------:R-:W0:Y:S01]  /*0480*/  LDCU.64 UR10, c[0x0][0x3a0] ;  /* 0x00007400ff0a77ac */ /* 0x000e220008000a00 */
[----:B-1----:R-:W-:-:S13]  /*0490*/  ISETP.NE.AND P2, PT, RZ, UR4, PT ;  /* 0x00000004ff007c0c */ /* 0x002fda000bf45270 */
.L_x_7435:
[----:B0-----:R-:W0:Y:S01]  /*04a0*/  @P1 LDC.64 R2, c[0x0][0x3e0] ;  /* 0x0000f800ff021b82 */ /* 0x001e220000000a00 */
[----:B--2---:R-:W-:-:S05]  /*04b0*/  IMAD R0, R11, UR5, RZ ;  /* 0x000000050b007c24 */ /* 0x004fca000f8e02ff */
[----:B------:R-:W-:Y:S02]  /*04c0*/  SHF.R.S32.HI R5, RZ, 0x1f, R0 ;  /* 0x0000001fff057819 */ /* 0x000fe40000011400 */
[----:B------:R-:W1:Y:S02]  /*04d0*/  LDC.64 R104, c[0x0][0x390] ;  /* 0x0000e400ff687b82 */ /* 0x000e640000000a00 */
[----:B------:R-:W-:-:S04]  /*04e0*/  LEA.HI R5, R5, R0, RZ, 0x3 ;  /* 0x0000000005057211 */ /* 0x000fc800078f18ff */
[----:B------:R-:W-:Y:S01]  /*04f0*/  LEA.HI.SX32 R10, R5, R12, 0x1d ;  /* 0x0000000c050a7211 */ /* 0x000fe200078feaff */
[----:B0-----:R-:W-:-:S06]  /*0500*/  @P1 IMAD.WIDE R2, R11, 0x2, R2 ;  /* 0x000000020b021825 */ /* 0x001fcc00078e0202 */
[----:B------:R-:W2:Y:S01]  /*0510*/  @P1 LDG.E.U16 R2, desc[UR6][R2.64] ;  /* 0x0000000602021981 */ /* 0x000ea2000c1e1500 */
[----:B-1----:R-:W-:-:S06]  /*0520*/  IMAD.WIDE.U32 R4, R10, 0x10, R104 ;  /* 0x000000100a047825 */ /* 0x002fcc00078e0068 */
[----:B-----5:R-:W5:Y:S01]  /*0530*/  LDG.E.128 R4, desc[UR6][R4.64] ;  /* 0x0000000604047981 */ /* 0x020f62000c1e1d00 */
        /* <DEDUP_REMOVED lines=9> */
[C---:B------:R-:W-:Y:S02]  /*05d0*/  PRMT R3, R5.reuse, 0x7632, R3 ;  /* 0x0000763205037816 */ /* 0x040fe40000000003 */
[----:B------:R-:W-:Y:S02]  /*05e0*/  SHF.L.U32 R8, R5, 0x10, RZ ;  /* 0x0000001005087819 */ /* 0x000fe400000006ff */
[----:B------:R-:W-:Y:S02]  /*05f0*/  SHF.L.U32 R4, R4, 0x10, RZ ;  /* 0x0000001004047819 */ /* 0x000fe400000006ff */
[C---:B------:R-:W-:Y:S02]  /*0600*/  PRMT R84, R7.reuse, 0x7632, R84 ;  /* 0x0000763207547816 */ /* 0x040fe40000000054 */
[----:B------:R-:W-:-:S02]  /*0610*/  SHF.L.U32 R86, R7, 0x10, RZ ;  /* 0x0000001007567819 */ /* 0x000fc400000006ff */
[C---:B------:R-:W-:Y:S02]  /*0620*/  PRMT R15, R6.reuse, 0x7632, R15 ;  /* 0x00007632060f7816 */ /* 0x040fe4000000000f */
[----:B------:R-:W-:Y:S02]  /*0630*/  SHF.L.U32 R6, R6, 0x10, RZ ;  /* 0x0000001006067819 */ /* 0x000fe400000006ff */
[----:B------:R-:W-:Y:S02]  /*0640*/  SHF.L.U32 R14, R3, 0x10, RZ ;  /* 0x00000010030e7819 */ /* 0x000fe400000006ff */
[----:B------:R-:W-:Y:S02]  /*0650*/  SHF.L.U32 R0, R0, 0x10, RZ ;  /* 0x0000001000007819 */ /* 0x000fe400000006ff */
[----:B------:R-:W-:Y:S02]  /*0660*/  SHF.L.U32 R84, R84, 0x10, RZ ;  /* 0x0000001054547819 */ /* 0x000fe400000006ff */
[----:B--2---:R-:W-:-:S02]  /*0670*/  SHF.L.U32 R9, R16, 0x10, RZ ;  /* 0x0000001010097819 */ /* 0x004fc400000006ff */
[C---:B------:R-:W-:Y:S02]  /*0680*/  PRMT R5, R17.reuse, 0x7632, R5 ;  /* 0x0000763211057816 */ /* 0x040fe40000000005 */
[----:B------:R-:W-:Y:S01]  /*0690*/  PRMT R2, R16, 0x7632, R2 ;  /* 0x0000763210027816 */ /* 0x000fe20000000002 */
[-C--:B------:R-:W-:Y:S01]  /*06a0*/  FFMA.FTZ R9, R4, R13.reuse, R9 ;  /* 0x0000000d04097223 */ /* 0x080fe20000010009 */
[----:B------:R-:W-:Y:S02]  /*06b0*/  SHF.L.U32 R17, R17, 0x10, RZ ;  /* 0x0000001011117819 */ /* 0x000fe400000006ff */
[C---:B------:R-:W-:Y:S02]  /*06c0*/  PRMT R16, R18.reuse, 0x7632, R16 ;  /* 0x0000763212107816 */ /* 0x040fe40000000010 */
[----:B------:R-:W-:Y:S01]  /*06d0*/  SHF.L.U32 R7, R18, 0x10, RZ ;  /* 0x0000001012077819 */ /* 0x000fe200000006ff */
[----:B------:R-:W-:Y:S01]  /*06e0*/  FFMA.FTZ R8, R8, R13, R17 ;  /* 0x0000000d08087223 */ /* 0x000fe20000010011 */
[----:B------:R-:W-:-:S02]  /*06f0*/  PRMT R18, R19, 0x7632, R18 ;  /* 0x0000763213127816 */ /* 0x000fc40000000012 */
        /* <DEDUP_REMOVED lines=10> */
[-C--:B------:R-:W-:Y:S01]  /*07a0*/  FFMA.FTZ R3, R14, R13.reuse, R3 ;  /* 0x0000000d0e037223 */ /* 0x080fe20000010003 */
[----:B------:R-:W-:Y:S01]  /*07b0*/  F2FP.BF16.F32.PACK_AB R19, R5, R6 ;  /* 0x000000060513723e */ /* 0x000fe200000010ff */
[----:B------:R-:W-:Y:S01]  /*07c0*/  FFMA.FTZ R2, R0, R13, R15 ;  /* 0x0000000d00027223 */ /* 0x000fe2000001000f */
[----:B------:R-:W-:Y:S02]  /*07d0*/  F2FP.BF16.F32.PACK_AB R18, R4, R7 ;  /* 0x000000070412723e */ /* 0x000fe400000010ff */
[----:B------:R-:W-:Y:S02]  /*07e0*/  F2FP.BF16.F32.PACK_AB R17, R3, R8 ;  /* 0x000000080311723e */ /* 0x000fe400000010ff */
[----:B------:R-:W-:Y:S01]  /*07f0*/  F2FP.BF16.F32.PACK_AB R16, R2, R9 ;  /* 0x000000090210723e */ /* 0x000fe200000010ff */
[----:B------:R-:W-:Y:S06]  /*0800*/  BRA `(.L_x_7423) ;  /* 0x0000000000c47947 */ /* 0x000fec0003800000 */
.L_x_7422:
[----:B----4-:R-:W-:-:S04]  /*0810*/  UISETP.NE.U32.AND UP1, UPT, UR12, URZ, UPT ;  /* 0x000000ff0c00728c */ /* 0x010fc8000bf25070 */
[----:B------:R-:W-:-:S06]  /*0820*/  UISETP.NE.AND.EX UP1, UPT, UR13, URZ, UPT, UP1 ;  /* 0x000000ff0d00728c */ /* 0x000fcc000bf25310 */
[----:B------:R-:W-:-:S13]  /*0830*/  PLOP3.LUT P1, PT, PT, PT, UP1, 0x80, 0x8 ;  /* 0x000000000008781c */ /* 0x000fda0003f2f018 */
[----:B------:R-:W-:Y:S05]  /*0840*/  @!P1 BRA `(.L_x_7424) ;  /* 0x0000000000649947 */ /* 0x000fea0003800000 */
[C---:B-----5:R-:W-:Y:S02]  /*0850*/  PRMT R0, R4.reuse, 0x7632, R0 ;  /* 0x0000763204007816 */ /* 0x060fe40000000000 */
[----:B------:R-:W-:Y:S02]  /*0860*/  SHF.L.U32 R4, R4, 0x10, RZ ;  /* 0x0000001004047819 */ /* 0x000fe400000006ff */
[C---:B------:R-:W-:Y:S02]  /*0870*/  PRMT R2, R5.reuse, 0x7632, R2 ;  /* 0x0000763205027816 */ /* 0x040fe40000000002 */
[----:B------:R-:W-:Y:S01]  /*0880*/  SHF.L.U32 R8, R5, 0x10, RZ ;  /* 0x0000001005087819 */ /* 0x000fe200000006ff */
[-C--:B------:R-:W-:Y:S01]  /*0890*/  FMUL.FTZ R9, R4, R13.reuse ;  /* 0x0000000d04097220 */ /* 0x080fe20000410000 */
[----:B------:R-:W-:Y:S02]  /*08a0*/  PRMT R3, R6, 0x7632, R3 ;  /* 0x0000763206037816 */ /* 0x000fe40000000003 */
[----:B------:R-:W-:Y:S01]  /*08b0*/  PRMT R5, R7, 0x7632, R5 ;  /* 0x0000763207057816 */ /* 0x000fe20000000005 */
[----:B------:R-:W-:Y:S01]  /*08c0*/  FMUL.FTZ R8, R8, R13 ;  /* 0x0000000d08087220 */ /* 0x000fe20000410000 */
[----:B------:R-:W-:-:S02]  /*08d0*/  SHF.L.U32 R6, R6, 0x10, RZ ;  /* 0x0000001006067819 */ /* 0x000fc400000006ff */
[----:B------:R-:W-:Y:S02]  /*08e0*/  SHF.L.U32 R2, R2, 0x10, RZ ;  /* 0x0000001002027819 */ /* 0x000fe400000006ff */
[----:B------:R-:W-:Y:S01]  /*08f0*/  SHF.L.U32 R14, R7, 0x10, RZ ;  /* 0x00000010070e7819 */ /* 0x000fe200000006ff */
[-C--:B------:R-:W-:Y:S01]  /*0900*/  FMUL.FTZ R7, R6, R13.reuse ;  /* 0x0000000d06077220 */ /* 0x080fe20000410000 */
        /* <DEDUP_REMOVED lines=11> */
[----:B------:R-:W-:Y:S01]  /*09c0*/  F2FP.BF16.F32.PACK_AB R16, R2, R9 ;  /* 0x000000090210723e */ /* 0x000fe200000010ff */
[----:B------:R-:W-:Y:S06]  /*09d0*/  BRA `(.L_x_7423) ;  /* 0x0000000000507947 */ /* 0x000fec0003800000 */
.L_x_7424:
        /* <DEDUP_REMOVED lines=19> */
[----:B------:R-:W-:-:S07]  /*0b10*/  FMUL.FTZ R5, R86, R13 ;  /* 0x0000000d56057220 */ /* 0x000fce0000410000 */
.L_x_7423:
        /* <DEDUP_REMOVED lines=32> */
[----:B------:R-:W-:Y:S01]  /*0d20*/  SHF.L.U32 R90, R95, 0x10, RZ ;  /* 0x000000105f5a7819 */ /* 0x000fe200000006ff */
[-C--:B------:R-:W-:Y:S01]  /*0d30*/  FFMA.FTZ R91, R96, R13.reuse, R19 ;  /* 0x0000000d605b7223 */ /* 0x080fe20000010013 */
[----:B------:R-:W-:Y:S02]  /*0d40*/  SHF.L.U32 R97, R97, 0x10, RZ ;  /* 0x0000001061617819 */ /* 0x000fe400000006ff */
        /* <DEDUP_REMOVED lines=12> */
.L_x_7425:
[----:B----4-:R-:W-:-:S04]  /*0e10*/  UISETP.NE.U32.AND UP1, UPT, UR12, URZ, UPT ;  /* 0x000000ff0c00728c */ /* 0x010fc8000bf25070 */
        /* <DEDUP_REMOVED lines=23> */
.L_x_7427:
[C---:B0----5:R-:W-:Y:S02]  /*0f90*/  SHF.L.U32 R16, R85.reuse, 0x10, RZ ;  /* 0x0000001055107819 */ /* 0x061fe400000006ff */
[----:B------:R-:W-:Y:S02]  /*0fa0*/  PRMT R14, R84, 0x7632, R14 ;  /* 0x00007632540e7816 */ /* 0x000fe4000000000e */
[----:B------:R-:W-:Y:S01]  /*0fb0*/  PRMT R15, R85, 0x7632, R15 ;  /* 0x00007632550f7816 */ /* 0x000fe2000000000f */
[----:B------:R-:W-:Y:S01]  /*0fc0*/  FMUL.FTZ R93, R16, R13 ;  /* 0x0000000d105d7220 */ /* 0x000fe20000410000 */
[----:B------:R-:W-:Y:S02]  /*0fd0*/  PRMT R17, R86, 0x7632, R17 ;  /* 0x0000763256117816 */ /* 0x000fe40000000011 */
        /* <DEDUP_REMOVED lines=19> */
.L_x_7426:
        /* <DEDUP_REMOVED lines=24> */
[----:B------:R-:W-:Y:S02]  /*1290*/  PRMT R101, R18, 0x7632, R101 ;  /* 0x0000763212657816 */ /* 0x000fe40000000065 */
[----:B------:R-:W-:Y:S01]  /*12a0*/  PRMT R107, R19, 0x7632, R107 ;  /* 0x00007632136b7816 */ /* 0x000fe2000000006b */
[-C--:B------:R-:W-:Y:S01]  /*12b0*/  FFMA.FTZ R99, R98, R13.reuse, R17 ;  /* 0x0000000d62637223 */ /* 0x080fe20000010011 */
[----:B------:R-:W-:Y:S02]  /*12c0*/  SHF.L.U32 R103, R18, 0x10, RZ ;  /* 0x0000001012677819 */ /* 0x000fe400000006ff */
[----:B------:R-:W-:Y:S02]  /*12d0*/  SHF.L.U32 R98, R95, 0x10, RZ ;  /* 0x000000105f627819 */ /* 0x000fe400000006ff */
[----:B------:R-:W-:Y:S01]  /*12e0*/  SHF.L.U32 R18, R96, 0x10, RZ ;  /* 0x0000001060127819 */ /* 0x000fe200000006ff */
[----:B------:R-:W-:Y:S01]  /*12f0*/  FFMA.FTZ R100, R86, R13, R103 ;  /* 0x0000000d56647223 */ /* 0x000fe20000010067 */
[----:B------:R-:W-:-:S02]  /*1300*/  SHF.L.U32 R19, R19, 0x10, RZ ;  /* 0x0000001013137819 */ /* 0x000fc400000006ff */
[----:B------:R-:W-:Y:S02]  /*1310*/  SHF.L.U32 R96, R97, 0x10, RZ ;  /* 0x0000001061607819 */ /* 0x000fe400000006ff */
        /* <DEDUP_REMOVED lines=14> */
.L_x_7428:
        /* <DEDUP_REMOVED lines=24> */
.L_x_7430:
[C---:B0----5:R-:W-:Y:S02]  /*1580*/  PRMT R16, R84.reuse, 0x7632, R16 ;  /* 0x0000763254107816 */ /* 0x061fe40000000010 */
        /* <DEDUP_REMOVED lines=22> */
[----:B------:R-:W-:-:S07]  /*16f0*/  F2FP.BF16.F32.PACK_AB R17, R95, R99 ;  /* 0x000000635f11723e */ /* 0x000fce00000010ff */
.L_x_7429:
[----:B------:R-:W0:Y:S01]  /*1700*/  @P0 LDC.64 R84, c[0x0][0x3a8] ;  /* 0x0000ea00ff540b82 */ /* 0x000e220000000a00 */
[----:B------:R-:W-:-:S05]  /*1710*/  IADD3 R103, PT, PT, R10, 0x60, RZ ;  /* 0x000000600a677810 */ /* 0x000fca0007ffe0ff */
[----:B------:R-:W-:-:S04]  /*1720*/  IMAD.WIDE.U32 R86, R103, 0x10, R104 ;  /* 0x0000001067567825 */ /* 0x000fc800078e0068 */
[----:B0-----:R-:W-:-:S05]  /*1730*/  @P0 IMAD.WIDE.U32 R84, R14, 0x10, R84 ;  /* 0x000000100e540825 */ /* 0x001fca00078e0054 */
[----:B------:R0:W-:Y:S04]  /*1740*/  @P0 STG.E.128 desc[UR6][R84.64], R16 ;  /* 0x0000001054000986 */ /* 0x0001e8000c101d06 */
[----:B0-----:R-:W5:Y:S01]  /*1750*/  LDG.E.128 R84, desc[UR6][R86.64] ;  /* 0x0000000656547981 */ /* 0x001f62000c1e1d00 */
        /* <DEDUP_REMOVED lines=12> */
[----:B--2---:R-:W-:Y:S02]  /*1820*/  SHF.L.U32 R111, R16, 0x10, RZ ;  /* 0x00000010106f7819 */ /* 0x004fe400000006ff */
[C---:B------:R-:W-:Y:S02]  /*1830*/  PRMT R85, R17.reuse, 0x7632, R85 ;  /* 0x0000763211557816 */ /* 0x040fe40000000055 */
[----:B------:R-:W-:Y:S01]  /*1840*/  SHF.L.U32 R17, R17, 0x10, RZ ;  /* 0x0000001011117819 */ /* 0x000fe200000006ff */
[----:B------:R-:W-:Y:S01]  /*1850*/  FFMA.FTZ R111, R84, R13, R111 ;  /* 0x0000000d546f7223 */ /* 0x000fe2000001006f */
[----:B------:R-:W-:-:S02]  /*1860*/  PRMT R112, R19, 0x7632, R112 ;  /* 0x0000763213707816 */ /* 0x000fc40000000070 */
[----:B------:R-:W-:Y:S01]  /*1870*/  SHF.L.U32 R113, R19, 0x10, RZ ;  /* 0x0000001013717819 */ /* 0x000fe200000006ff */
[-C--:B------:R-:W-:Y:S01]  /*1880*/  FFMA.FTZ R104, R104, R13.reuse, R17 ;  /* 0x0000000d68687223 */ /* 0x080fe20000010011 */
[----:B------:R-:W-:Y:S02]  /*1890*/  PRMT R107, R18, 0x7632, R107 ;  /* 0x00007632126b7816 */ /* 0x000fe4000000006b */
[----:B------:R-:W-:Y:S01]  /*18a0*/  PRMT R19, R16, 0x7632, R19 ;  /* 0x0000763210137816 */ /* 0x000fe20000000013 */
[----:B------:R-:W-:Y:S01]  /*18b0*/  FFMA.FTZ R110, R110, R13, R113 ;  /* 0x0000000d6e6e7223 */ /* 0x000fe20000010071 */
[----:B------:R-:W-:Y:S02]  /*18c0*/  SHF.L.U32 R84, R108, 0x10, RZ ;  /* 0x000000106c547819 */ /* 0x000fe400000006ff */
[----:B------:R-:W-:Y:S02]  /*18d0*/  SHF.L.U32 R109, R18, 0x10, RZ ;  /* 0x00000010126d7819 */ /* 0x000fe400000006ff */
[----:B------:R-:W-:-:S02]  /*18e0*/  SHF.L.U32 R108, R106, 0x10, RZ ;  /* 0x000000106a6c7819 */ /* 0x000fc400000006ff */
        /* <DEDUP_REMOVED lines=16> */
.L_x_7431:
[----:B----4-:R-:W-:-:S04]  /*19f0*/  UISETP.NE.U32.AND UP0, UPT, UR12, URZ, UPT ;  /* 0x000000ff0c00728c */ /* 0x010fc8000bf05070 */
[----:B------:R-:W-:-:S09]  /*1a00*/  UISETP.NE.AND.EX UP0, UPT, UR13, URZ, UPT, UP0 ;  /* 0x000000ff0d00728c */ /* 0x000fd2000bf05300 */
[----:B------:R-:W-:Y:S05]  /*1a10*/  BRA.U UP0, `(.L_x_7433) ;  /* 0x0000000100547547 */ /* 0x000fea000b800000 */
[C---:B-----5:R-:W-:Y:S02]  /*1a20*/  PRMT R107, R87.reuse, 0x7632, R107 ;  /* 0x00007632576b7816 */ /* 0x060fe4000000006b */
[----:B------:R-:W-:Y:S02]  /*1a30*/  SHF.L.U32 R110, R87, 0x10, RZ ;  /* 0x00000010576e7819 */ /* 0x000fe400000006ff */
[C---:B------:R-:W-:Y:S02]  /*1a40*/  PRMT R87, R84.reuse, 0x7632, R87 ;  /* 0x0000763254577816 */ /* 0x040fe40000000057 */
[----:B------:R-:W-:Y:S01]  /*1a50*/  SHF.L.U32 R84, R84, 0x10, RZ ;  /* 0x0000001054547819 */ /* 0x000fe200000006ff */
        /* <DEDUP_REMOVED lines=16> */
[----:B------:R-:W-:Y:S06]  /*1b60*/  BRA `(.L_x_7432) ;  /* 0x0000000000607947 */ /* 0x000fec0003800000 */
.L_x_7433:
        /* <DEDUP_REMOVED lines=20> */
[----:B------:R-:W-:Y:S02]  /*1cb0*/  F2FP.BF16.F32.PACK_AB R19, R106, R110 ;  /* 0x0000006e6a13723e */ /* 0x000fe400000010ff */
[----:B------:R-:W-:Y:S02]  /*1cc0*/  F2FP.BF16.F32.PACK_AB R18, R108, R109 ;  /* 0x0000006d6c12723e */ /* 0x000fe400000010ff */
[----:B------:R-:W-:Y:S02]  /*1cd0*/  F2FP.BF16.F32.PACK_AB R17, R107, R104 ;  /* 0x000000686b11723e */ /* 0x000fe400000010ff */
[----:B------:R-:W-:-:S07]  /*1ce0*/  F2FP.BF16.F32.PACK_AB R16, R105, R111 ;  /* 0x0000006f6910723e */ /* 0x000fce00000010ff */
.L_x_7432:
        /* <DEDUP_REMOVED lines=22> */
[----:B------:R-:W0:Y:S02]  /*1e50*/  @P0 LDC.64 R84, c[0x0][0x3a8] ;  /* 0x0000ea00ff540b82 */ /* 0x000e240000000a00 */
        /* <DEDUP_REMOVED lines=100> */
.L_x_7447:
[C---:B------:R-:W-:Y:S01]  /*24a0*/  FMUL.FTZ R13, R112.reuse, R112 ;  /* 0x00000070700d7220 */ /* 0x040fe20000410000 */
[----:B01----:R-:W-:Y:S01]  /*24b0*/  FADD.FTZ R87, R87, R116 ;  /* 0x0000007457577221 */ /* 0x003fe20000010000 */
[----:B------:R-:W-:-:S03]  /*24c0*/  FSEL R113, R112, RZ, !P2 ;  /* 0x000000ff70717208 */ /* 0x000fc60005000000 */
[----:B------:R-:W-:Y:S01]  /*24d0*/  FSEL R86, R13, RZ, P2 ;  /* 0x000000ff0d567208 */ /* 0x000fe20001000000 */
[----:B---3--:R-:W-:Y:S01]  /*24e0*/  FFMA.FTZ R13, R87, R84, UR8 ;  /* 0x00000008570d7e23 */ /* 0x008fe20008010054 */
[C---:B------:R-:W-:Y:S01]  /*24f0*/  FADD.FTZ R7, -R113.reuse, R7 ;  /* 0x0000000771077221 */ /* 0x040fe20000010100 */
[----:B------:R-:W0:Y:S01]  /*2500*/  @!P3 LDC.64 R84, c[0x0][0x3c0] ;  /* 0x0000f000ff54bb82 */ /* 0x000e220000000a00 */
[----:B------:R-:W-:Y:S01]  /*2510*/  FADD.FTZ R4, -R113, R4 ;  /* 0x0000000471047221 */ /* 0x000fe20000010100 */
[----:B------:R-:W-:Y:S01]  /*2520*/  FADD.FTZ R13, R13, R86 ;  /* 0x000000560d0d7221 */ /* 0x000fe20000010000 */
[C---:B------:R-:W-:Y:S01]  /*2530*/  FADD.FTZ R6, -R113.reuse, R6 ;  /* 0x0000000671067221 */ /* 0x040fe20000010100 */
[C---:B------:R-:W-:Y:S01]  /*2540*/  FADD.FTZ R5, -R113.reuse, R5 ;  /* 0x0000000571057221 */ /* 0x040fe20000010100 */
[C---:B------:R-:W-:Y:S01]  /*2550*/  FADD.FTZ R9, -R113.reuse, R9 ;  /* 0x0000000971097221 */ /* 0x040fe20000010100 */
[C---:B------:R-:W-:Y:S01]  /*2560*/  FADD.FTZ R2, -R113.reuse, R2 ;  /* 0x0000000271027221 */ /* 0x040fe20000010100 */
[C---:B------:R-:W-:Y:S01]  /*2570*/  FADD.FTZ R8, -R113.reuse, R8 ;  /* 0x0000000871087221 */ /* 0x040fe20000010100 */
[----:B------:R-:W1:Y:S01]  /*2580*/  LDC.64 R86, c[0x0][0x428] ;  /* 0x00010a00ff567b82 */ /* 0x000e620000000a00 */
[----:B------:R-:W2:Y:S01]  /*2590*/  MUFU.RSQ R13, R13 ;  /* 0x0000000d000d7308 */ /* 0x000ea20000001400 */
        /* <DEDUP_REMOVED lines=14> */
[----:B0-----:R-:W-:-:S04]  /*2680*/  @!P3 IMAD.WIDE R84, R11, 0x4, R84 ;  /* 0x000000040b54b825 */ /* 0x001fc800078e0254 */
[C---:B------:R-:W-:Y:S01]  /*2690*/  FADD.FTZ R96, -R113.reuse, R96 ;  /* 0x0000006071607221 */ /* 0x040fe20000010100 */
[----:B------:R-:W-:Y:S01]  /*26a0*/  FADD.FTZ R101, -R113, R101 ;  /* 0x0000006571657221 */ /* 0x000fe20000010100 */
[C---:B--2---:R-:W-:Y:S01]  /*26b0*/  FMUL.FTZ R7, R13.reuse, R7 ;  /* 0x000000070d077220 */ /* 0x044fe20000410000 */
        /* <DEDUP_REMOVED lines=10> */
[----:B------:R0:W-:Y:S01]  /*2760*/  @!P3 STG.E desc[UR6][R84.64], R112 ;  /* 0x000000705400b986 */ /* 0x0001e2000c101906 */
[----:B------:R-:W-:Y:S01]  /*2770*/  FMUL.FTZ R115, R13, R6 ;  /* 0x000000060d737220 */ /* 0x000fe20000410000 */
[----:B------:R-:W-:Y:S01]  /*2780*/  FFMA.FTZ R6, R7, R76, R44 ;  /* 0x0000004c07067223 */ /* 0x000fe2000001002c */
[----:B-1----:R-:W-:-:S04]  /*2790*/  IMAD.WIDE.U32 R116, R14, 0x10, R86 ;  /* 0x000000100e747825 */ /* 0x002fc800078e0056 */
[----:B------:R-:W-:Y:S01]  /*27a0*/  FMUL.FTZ R9, R13, R9 ;  /* 0x000000090d097220 */ /* 0x000fe20000410000 */
[----:B------:R-:W-:Y:S01]  /*27b0*/  FFMA.FTZ R7, R115, R78, R46 ;  /* 0x0000004e73077223 */ /* 0x000fe2000001002e */
[----:B------:R-:W-:Y:S01]  /*27c0*/  FMUL.FTZ R2, R13, R2 ;  /* 0x000000020d027220 */ /* 0x000fe20000410000 */
[----:B------:R-:W-:-:S04]  /*27d0*/  IMAD.WIDE.U32 R114, R0, 0x10, R86 ;  /* 0x0000001000727825 */ /* 0x000fc800078e0056 */
[C---:B------:R-:W-:Y:S01]  /*27e0*/  FMUL.FTZ R0, R13.reuse, R3 ;  /* 0x000000030d007220 */ /* 0x040fe20000410000 */
[----:B------:R-:W-:Y:S01]  /*27f0*/  FMUL.FTZ R99, R13, R99 ;  /* 0x000000630d637220 */ /* 0x000fe20000410000 */
[----:B------:R-:W-:Y:S01]  /*2800*/  FFMA.FTZ R3, R2, R81, R49 ;  /* 0x0000005102037223 */ /* 0x000fe20000010031 */
[----:B------:R-:W-:-:S04]  /*2810*/  IMAD.WIDE.U32 R118, R103, 0x10, R86 ;  /* 0x0000001067767825 */ /* 0x000fc800078e0056 */
[----:B------:R-:W-:Y:S01]  /*2820*/  FFMA.FTZ R0, R0, R83, R51 ;  /* 0x0000005300007223 */ /* 0x000fe20000010033 */
[C---:B------:R-:W-:Y:S01]  /*2830*/  FMUL.FTZ R93, R13.reuse, R93 ;  /* 0x0000005d0d5d7220 */ /* 0x040fe20000410000 */
[----:B------:R-:W-:Y:S01]  /*2840*/  FMUL.FTZ R88, R13, R88 ;  /* 0x000000580d587220 */ /* 0x000fe20000410000 */
[----:B0-----:R-:W-:-:S04]  /*2850*/  IMAD.WIDE.U32 R112, R10, 0x10, R86 ;  /* 0x000000100a707825 */ /* 0x001fc800078e0056 */
[C---:B------:R-:W-:Y:S01]  /*2860*/  FMUL.FTZ R10, R13.reuse, R5 ;  /* 0x000000050d0a7220 */ /* 0x040fe20000410000 */
[----:B------:R-:W-:Y:S01]  /*2870*/  FFMA.FTZ R5, R4, R77, R45 ;  /* 0x0000004d04057223 */ /* 0x000fe2000001002d */
[----:B------:R-:W-:Y:S01]  /*2880*/  FMUL.FTZ R87, R13, R92 ;  /* 0x0000005c0d577220 */ /* 0x000fe20000410000 */
[----:B------:R-:W-:Y:S01]  /*2890*/  FFMA.FTZ R4, R9, R80, R48 ;  /* 0x0000005009047223 */ /* 0x000fe20000010030 */
[C---:B------:R-:W-:Y:S01]  /*28a0*/  FMUL.FTZ R91, R13.reuse, R91 ;  /* 0x0000005b0d5b7220 */ /* 0x040fe20000410000 */
[----:B------:R-:W-:Y:S01]  /*28b0*/  FMUL.FTZ R90, R13, R90 ;  /* 0x0000005a0d5a7220 */ /* 0x000fe20000410000 */
[----:B------:R-:W-:Y:S01]  /*28c0*/  F2FP.BF16.F32.PACK_AB R6, R5, R6 ;  /* 0x000000060506723e */ /* 0x000fe200000010ff */
[C---:B------:R-:W-:Y:S01]  /*28d0*/  FMUL.FTZ R5, R13.reuse, R8 ;  /* 0x000000080d057220 */ /* 0x040fe20000410000 */
[----:B------:R-:W-:Y:S01]  /*28e0*/  FMUL.FTZ R8, R13, R89 ;  /* 0x000000590d087220 */ /* 0x000fe20000410000 */
[----:B------:R-:W-:Y:S01]  /*28f0*/  FFMA.FTZ R86, R87, R68, R36 ;  /* 0x0000004457567223 */ /* 0x000fe20000010024 */
[----:B------:R-:W-:Y:S01]  /*2900*/  F2FP.BF16.F32.PACK_AB R4, R3, R4 ;  /* 0x000000040304723e */ /* 0x000fe200000010ff */
[----:B------:R-:W-:Y:S01]  /*2910*/  FFMA.FTZ R5, R5, R82, R50 ;  /* 0x0000005205057223 */ /* 0x000fe20000010032 */
[----:B------:R-:W-:Y:S01]  /*2920*/  FFMA.FTZ R9, R8, R69, R37 ;  /* 0x0000004508097223 */ /* 0x000fe20000010025 */
[----:B------:R-:W0:Y:S01]  /*2930*/  @!P3 LDC.64 R2, c[0x0][0x3c8] ;  /* 0x0000f200ff02bb82 */ /* 0x000e220000000a00 */
[C---:B------:R-:W-:Y:S01]  /*2940*/  FMUL.FTZ R8, R13.reuse, R95 ;  /* 0x0000005f0d087220 */ /* 0x040fe20000410000 */
[----:B------:R-:W-:Y:S01]  /*2950*/  FFMA.FTZ R10, R10, R79, R47 ;  /* 0x0000004f0a0a7223 */ /* 0x000fe2000001002f */
[----:B------:R-:W-:Y:S01]  /*2960*/  F2FP.BF16.F32.PACK_AB R5, R0, R5 ;  /* 0x000000050005723e */ /* 0x000fe200000010ff */
[----:B------:R-:W-:Y:S01]  /*2970*/  FMUL.FTZ R0, R13, R15 ;  /* 0x0000000f0d007220 */ /* 0x000fe20000410000 */
[----:B------:R-:W-:Y:S01]  /*2980*/  F2FP.BF16.F32.PACK_AB R86, R9, R86 ;  /* 0x000000560956723e */ /* 0x000fe200000010ff */
[----:B------:R-:W-:Y:S01]  /*2990*/  FMUL.FTZ R9, R13, R94 ;  /* 0x0000005e0d097220 */ /* 0x000fe20000410000 */
[----:B------:R-:W-:Y:S01]  /*29a0*/  FFMA.FTZ R89, R99, R66, R34 ;  /* 0x0000004263597223 */ /* 0x000fe20000010022 */
[----:B------:R-:W-:Y:S01]  /*29b0*/  FFMA.FTZ R0, R0, R73, R41 ;  /* 0x0000004900007223 */ /* 0x000fe20000010029 */
[----:B------:R-:W-:Y:S01]  /*29c0*/  FFMA.FTZ R8, R8, R67, R35 ;  /* 0x0000004308087223 */ /* 0x000fe20000010023 */
[----:B------:R-:W-:Y:S01]  /*29d0*/  FFMA.FTZ R9, R9, R72, R40 ;  /* 0x0000004809097223 */ /* 0x000fe20000010028 */
[----:B------:R-:W-:Y:S01]  /*29e0*/  FFMA.FTZ R85, R93, R74, R42 ;  /* 0x0000004a5d557223 */ /* 0x000fe2000001002a */
[----:B------:R-:W-:Y:S01]  /*29f0*/  FFMA.FTZ R87, R91, R70, R38 ;  /* 0x000000465b577223 */ /* 0x000fe20000010026 */
[----:B------:R-:W-:Y:S01]  /*2a00*/  FFMA.FTZ R90, R90, R71, R39 ;  /* 0x000000475a5a7223 */ /* 0x000fe20000010027 */
[----:B------:R-:W-:Y:S01]  /*2a10*/  FFMA.FTZ R88, R88, R75, R43 ;  /* 0x0000004b58587223 */ /* 0x000fe2000001002b */
[----:B------:R-:W-:Y:S01]  /*2a20*/  F2FP.BF16.F32.PACK_AB R7, R10, R7 ;  /* 0x000000070a07723e */ /* 0x000fe200000010ff */
[C---:B------:R-:W-:Y:S01]  /*2a30*/  FMUL.FTZ R15, R13.reuse, R102 ;  /* 0x000000660d0f7220 */ /* 0x040fe20000410000 */
[C---:B------:R-:W-:Y:S01]  /*2a40*/  FMUL.FTZ R98, R13.reuse, R98 ;  /* 0x000000620d627220 */ /* 0x040fe20000410000 */
[C---:B------:R-:W-:Y:S01]  /*2a50*/  FMUL.FTZ R91, R13.reuse, R100 ;  /* 0x000000640d5b7220 */ /* 0x040fe20000410000 */
[C---:B------:R-:W-:Y:S01]  /*2a60*/  FMUL.FTZ R101, R13.reuse, R101 ;  /* 0x000000650d657220 */ /* 0x040fe20000410000 */
[C---:B------:R-:W-:Y:S01]  /*2a70*/  FMUL.FTZ R10, R13.reuse, R97 ;  /* 0x000000610d0a7220 */ /* 0x040fe20000410000 */
[----:B------:R-:W-:Y:S01]  /*2a80*/  F2FP.BF16.F32.PACK_AB R84, R0, R9 ;  /* 0x000000090054723e */ /* 0x000fe200000010ff */
[----:B------:R-:W-:Y:S01]  /*2a90*/  FMUL.FTZ R96, R13, R96 ;  /* 0x000000600d607220 */ /* 0x000fe20000410000 */
[----:B------:R-:W-:Y:S01]  /*2aa0*/  F2FP.BF16.F32.PACK_AB R89, R8, R89 ;  /* 0x000000590859723e */ /* 0x000fe200000010ff */
[----:B------:R-:W-:Y:S01]  /*2ab0*/  FFMA.FTZ R15, R15, R64, R32 ;  /* 0x000000400f0f7223 */ /* 0x000fe20000010020 */
[----:B------:R-:W1:Y:S01]  /*2ac0*/  LDC.64 R8, c[0x0][0x380] ;  /* 0x0000e000ff087b82 */ /* 0x000e620000000a00 */
[----:B------:R-:W-:Y:S01]  /*2ad0*/  F2FP.BF16.F32.PACK_AB R87, R90, R87 ;  /* 0x000000575a57723e */ /* 0x000fe200000010ff */
[----:B------:R-:W-:Y:S01]  /*2ae0*/  FFMA.FTZ R90, R91, R60, R28 ;  /* 0x0000003c5b5a7223 */ /* 0x000fe2000001001c */
[----:B------:R-:W-:Y:S01]  /*2af0*/  F2FP.BF16.F32.PACK_AB R85, R88, R85 ;  /* 0x000000555855723e */ /* 0x000fe200000010ff */
[----:B------:R-:W-:Y:S01]  /*2b00*/  FFMA.FTZ R88, R98, R65, R33 ;  /* 0x0000004162587223 */ /* 0x000fe20000010021 */
[----:B------:R-:W-:Y:S01]  /*2b10*/  FFMA.FTZ R91, R101, R62, R30 ;  /* 0x0000003e655b7223 */ /* 0x000fe2000001001e */
[----:B------:R-:W-:Y:S01]  /*2b20*/  FFMA.FTZ R10, R10, R63, R31 ;  /* 0x0000003f0a0a7223 */ /* 0x000fe2000001001f */
[----:B------:R-:W-:Y:S01]  /*2b30*/  FFMA.FTZ R93, R96, R61, R29 ;  /* 0x0000003d605d7223 */ /* 0x000fe2000001001d */
[C---:B------:R-:W-:Y:S01]  /*2b40*/  FMUL.FTZ R111, R13.reuse, R111 ;  /* 0x0000006f0d6f7220 */ /* 0x040fe20000410000 */
[----:B------:R-:W-:Y:S01]  /*2b50*/  F2FP.BF16.F32.PACK_AB R88, R88, R15 ;  /* 0x0000000f5858723e */ /* 0x000fe200000010ff */
[C---:B------:R-:W-:Y:S01]  /*2b60*/  FMUL.FTZ R15, R13.reuse, R104 ;  /* 0x000000680d0f7220 */ /* 0x040fe20000410000 */
[----:B------:R-:W-:Y:S01]  /*2b70*/  F2FP.BF16.F32.PACK_AB R91, R10, R91 ;  /* 0x0000005b0a5b723e */ /* 0x000fe200000010ff */
[C---:B------:R-:W-:Y:S01]  /*2b80*/  FMUL.FTZ R0, R13.reuse, R105 ;  /* 0x000000690d007220 */ /* 0x040fe20000410000 */
[C---:B------:R-:W-:Y:S01]  /*2b90*/  FMUL.FTZ R10, R13.reuse, R107 ;  /* 0x0000006b0d0a7220 */ /* 0x040fe20000410000 */
[C---:B------:R-:W-:Y:S01]  /*2ba0*/  FMUL.FTZ R109, R13.reuse, R109 ;  /* 0x0000006d0d6d7220 */ /* 0x040fe20000410000 */
[C---:B------:R-:W-:Y:S01]  /*2bb0*/  FMUL.FTZ R108, R13.reuse, R108 ;  /* 0x0000006c0d6c7220 */ /* 0x040fe20000410000 */
[C---:B------:R-:W-:Y:S01]  /*2bc0*/  FMUL.FTZ R95, R13.reuse, R110 ;  /* 0x0000006e0d5f7220 */ /* 0x040fe20000410000 */
[----:B------:R-:W-:Y:S01]  /*2bd0*/  FMUL.FTZ R106, R13, R106 ;  /* 0x0000006a0d6a7220 */ /* 0x000fe20000410000 */
[----:B------:R-:W-:Y:S01]  /*2be0*/  F2FP.BF16.F32.PACK_AB R90, R93, R90 ;  /* 0x0000005a5d5a723e */ /* 0x000fe200000010ff */
        /* <DEDUP_REMOVED lines=8> */
[----:B0-----:R-:W-:Y:S01]  /*2c70*/  @!P3 IMAD.WIDE R2, R11, 0x4, R2 ;  /* 0x000000040b02b825 */ /* 0x001fe200078e0202 */
[----:B------:R-:W-:-:S02]  /*2c80*/  F2FP.BF16.F32.PACK_AB R95, R106, R95 ;  /* 0x0000005f6a5f723e */ /* 0x000fc400000010ff */
[----:B------:R-:W-:Y:S02]  /*2c90*/  F2FP.BF16.F32.PACK_AB R94, R97, R94 ;  /* 0x0000005e615e723e */ /* 0x000fe400000010ff */
[----:B------:R-:W-:Y:S01]  /*2ca0*/  F2FP.BF16.F32.PACK_AB R93, R10, R93 ;  /* 0x0000005d0a5d723e */ /* 0x000fe200000010ff */
[----:B------:R0:W-:Y:S01]  /*2cb0*/  @!P3 STG.E desc[UR6][R2.64], R13 ;  /* 0x0000000d0200b986 */ /* 0x0001e2000c101906 */
[----:B------:R-:W-:Y:S02]  /*2cc0*/  F2FP.BF16.F32.PACK_AB R92, R15, R92 ;  /* 0x0000005c0f5c723e */ /* 0x000fe400000010ff */
[----:B-1----:R-:W-:Y:S01]  /*2cd0*/  LEA R11, R8, R11, 0x2 ;  /* 0x0000000b080b7211 */ /* 0x002fe200078e10ff */
[----:B------:R0:W-:Y:S03]  /*2ce0*/  STG.E.128 desc[UR6][R112.64], R4 ;  /* 0x0000000470007986 */ /* 0x0001e6000c101d06 */
[----:B------:R-:W-:Y:S01]  /*2cf0*/  ISETP.GE.AND P3, PT, R11, R9, PT ;  /* 0x000000090b00720c */ /* 0x000fe20003f66270 */
[----:B------:R0:W-:Y:S04]  /*2d00*/  STG.E.128 desc[UR6][R114.64], R84 ;  /* 0x0000005472007986 */ /* 0x0001e8000c101d06 */
[----:B------:R0:W-:Y:S04]  /*2d10*/  STG.E.128 desc[UR6][R116.64], R88 ;  /* 0x0000005874007986 */ /* 0x0001e8000c101d06 */
[----:B------:R0:W-:Y:S04]  /*2d20*/  STG.E.128 desc[UR6][R118.64], R92 ;  /* 0x0000005c76007986 */ /* 0x0001e8000c101d06 */
[----:B------:R-:W-:Y:S05]  /*2d30*/  @!P3 BRA `(.L_x_7435) ;  /* 0xffffffd400d8b947 */ /* 0x000fea000383ffff */
[----:B----4-:R-:W-:Y:S05]  /*2d40*/  EXIT ;  /* 0x000000000000794d */ /* 0x010fea0003800000 */
.L_x_7434:
[----:B------:R-:W-:Y:S01]  /*2d50*/  HFMA2 R117, -RZ, RZ, 0, 5.9604644775390625e-08 ;  /* 0x00000001ff757431 */ /* 0x000fe200000001ff */
[----:B------:R-:W-:Y:S01]  /*2d60*/  BSSY B0, `(.L_x_7436) ;  /* 0x0000007000007945 */ /* 0x000fe20003800000 */
[----:B------:R-:W-:Y:S02]  /*2d70*/  MOV R118, R13 ;  /* 0x0000000d00767202 */ /* 0x000fe40000000f00 */
[----:B------:R-:W-:Y:S02]  /*2d80*/  MOV R120, 0x1f ;  /* 0x0000001f00787802 */ /* 0x000fe40000000f00 */
[----:B------:R-:W-:-:S07]  /*2d90*/  MOV R115, 0xffffffff ;  /* 0xffffffff00737802 */ /* 0x000fce0000000f00 */
[----:B---34-:R-:W-:Y:S05]  /*2da0*/  WARPSYNC.COLLECTIVE R115, `(.L_x_7437) ;  /* 0x0000000073087348 */ /* 0x018fea0003c00000 */
[----:B------:R0:W1:Y:S02]  /*2db0*/  SHFL.BFLY P4, R116, R118, R117, R120 ;  /* 0x0c00007576747389 */ /* 0x0000640000080078 */
[----:B01-34-:R-:W-:Y:S05]  /*2dc0*/  ENDCOLLECTIVE ;  /* 0x000000000000791b */ /* 0x01bfea0003800000 */
.L_x_7437:
[----:B------:R-:W-:Y:S05]  /*2dd0*/  BSYNC B0 ;  /* 0x0000000000007941 */ /* 0x000fea0003800000 */
.L_x_7436:
        /* <DEDUP_REMOVED lines=9> */
.L_x_7438:
[----:B------:R-:W-:Y:S01]  /*2e70*/  HFMA2 R117, -RZ, RZ, 0, 2.384185791015625e-07 ;  /* 0x00000004ff757431 */ /* 0x000fe200000001ff */
[----:B------:R-:W-:-:S05]  /*2e80*/  MOV R84, R116 ;  /* 0x0000007400547202 */ /* 0x000fca0000000f00 */
[----:B------:R-:W-:-:S05]  /*2e90*/  FADD.FTZ R86, R85, R84 ;  /* 0x0000005455567221 */ /* 0x000fca0000010000 */
[----:B------:R-:W-:-:S07]  /*2ea0*/  MOV R118, R86 ;  /* 0x0000005600767202 */ /* 0x000fce0000000f00 */
[----:B------:R-:W-:Y:S05]  /*2eb0*/  WARPSYNC.COLLECTIVE R115, `(.L_x_7439) ;  /* 0x0000000073087348 */ /* 0x000fea0003c00000 */
[----:B------:R0:W1:Y:S02]  /*2ec0*/  SHFL.BFLY P4, R116, R118, R117, R120 ;  /* 0x0c00007576747389 */ /* 0x0000640000080078 */
[----:B01----:R-:W-:Y:S05]  /*2ed0*/  ENDCOLLECTIVE ;  /* 0x000000000000791b */ /* 0x003fea0003800000 */
.L_x_7439:
[----:B------:R-:W-:Y:S01]  /*2ee0*/  HFMA2 R117, -RZ, RZ, 0, 4.76837158203125e-07 ;  /* 0x00000008ff757431 */ /* 0x000fe200000001ff */
[----:B------:R-:W-:-:S05]  /*2ef0*/  MOV R87, R116 ;  /* 0x0000007400577202 */ /* 0x000fca0000000f00 */
[----:B------:R-:W-:-:S05]  /*2f00*/  FADD.FTZ R87, R86, R87 ;  /* 0x0000005756577221 */ /* 0x000fca0000010000 */
[----:B------:R-:W-:-:S07]  /*2f10*/  MOV R118, R87 ;  /* 0x0000005700767202 */ /* 0x000fce0000000f00 */
[----:B------:R-:W-:Y:S05]  /*2f20*/  WARPSYNC.COLLECTIVE R115, `(.L_x_7440) ;  /* 0x0000000073087348 */ /* 0x000fea0003c00000 */
[----:B------:R0:W1:Y:S02]  /*2f30*/  SHFL.BFLY P4, R116, R118, R117, R120 ;  /* 0x0c00007576747389 */ /* 0x0000640000080078 */
[----:B01----:R-:W-:Y:S05]  /*2f40*/  ENDCOLLECTIVE ;  /* 0x000000000000791b */ /* 0x003fea0003800000 */
.L_x_7440:
        /* <DEDUP_REMOVED lines=8> */
.L_x_7441:
        /* <DEDUP_REMOVED lines=72> */
.L_x_7442:
[----:B------:R-:W-:Y:S01]  /*3450*/  HFMA2 R117, -RZ, RZ, 0, 1.1920928955078125e-07 ;  /* 0x00000002ff757431 */ /* 0x000fe200000001ff */
[----:B------:R-:W-:-:S05]  /*3460*/  MOV R86, R116 ;  /* 0x0000007400567202 */ /* 0x000fca0000000f00 */
[----:B------:R-:W-:-:S05]  /*3470*/  FADD.FTZ R86, R13, R86 ;  /* 0x000000560d567221 */ /* 0x000fca0000010000 */
[----:B------:R-:W-:-:S07]  /*3480*/  MOV R118, R86 ;  /* 0x0000005600767202 */ /* 0x000fce0000000f00 */
[----:B------:R-:W-:Y:S05]  /*3490*/  WARPSYNC.COLLECTIVE R115, `(.L_x_7443) ;  /* 0x0000000073087348 */ /* 0x000fea0003c00000 */
[----:B------:R0:W1:Y:S02]  /*34a0*/  SHFL.BFLY P4, R116, R118, R117, R120 ;  /* 0x0c00007576747389 */ /* 0x0000640000080078 */
[----:B01----:R-:W-:Y:S05]  /*34b0*/  ENDCOLLECTIVE ;  /* 0x000000000000791b */ /* 0x003fea0003800000 */
.L_x_7443:
[----:B------:R-:W-:Y:S01]  /*34c0*/  HFMA2 R117, -RZ, RZ, 0, 2.384185791015625e-07 ;  /* 0x00000004ff757431 */ /* 0x000fe200000001ff */
[----:B------:R-:W-:-:S05]  /*34d0*/  MOV R85, R116 ;  /* 0x0000007400557202 */ /* 0x000fca0000000f00 */
[----:B------:R-:W-:-:S05]  /*34e0*/  FADD.FTZ R85, R86, R85 ;  /* 0x0000005556557221 */ /* 0x000fca0000010000 */
[----:B------:R-:W-:-:S07]  /*34f0*/  MOV R118, R85 ;  /* 0x0000005500767202 */ /* 0x000fce0000000f00 */
[----:B------:R-:W-:Y:S05]  /*3500*/  WARPSYNC.COLLECTIVE R115, `(.L_x_7444) ;  /* 0x0000000073087348 */ /* 0x000fea0003c00000 */
[----:B------:R0:W1:Y:S02]  /*3510*/  SHFL.BFLY P4, R116, R118, R117, R120 ;  /* 0x0c00007576747389 */ /* 0x0000640000080078 */
[----:B01----:R-:W-:Y:S05]  /*3520*/  ENDCOLLECTIVE ;  /* 0x000000000000791b */ /* 0x003fea0003800000 */
.L_x_7444:
[----:B------:R-:W-:Y:S01]  /*3530*/  HFMA2 R117, -RZ, RZ, 0, 4.76837158203125e-07 ;  /* 0x00000008ff757431 */ /* 0x000fe200000001ff */
[----:B------:R-:W-:-:S05]  /*3540*/  MOV R114, R116 ;  /* 0x0000007400727202 */ /* 0x000fca0000000f00 */
[----:B------:R-:W-:-:S05]  /*3550*/  FADD.FTZ R114, R85, R114 ;  /* 0x0000007255727221 */ /* 0x000fca0000010000 */
[----:B------:R-:W-:-:S07]  /*3560*/  MOV R118, R114 ;  /* 0x0000007200767202 */ /* 0x000fce0000000f00 */
[----:B------:R-:W-:Y:S05]  /*3570*/  WARPSYNC.COLLECTIVE R115, `(.L_x_7445) ;  /* 0x0000000073087348 */ /* 0x000fea0003c00000 */
[----:B------:R0:W1:Y:S02]  /*3580*/  SHFL.BFLY P4, R116, R118, R117, R120 ;  /* 0x0c00007576747389 */ /* 0x0000640000080078 */
[----:B01----:R-:W-:Y:S05]  /*3590*/  ENDCOLLECTIVE ;  /* 0x000000000000791b */ /* 0x003fea0003800000 */
.L_x_7445:
[----:B------:R-:W-:Y:S01]  /*35a0*/  HFMA2 R117, -RZ, RZ, 0, 9.5367431640625e-07 ;  /* 0x00000010ff757431 */ /* 0x000fe200000001ff */
[----:B------:R-:W-:-:S05]  /*35b0*/  MOV R87, R116 ;  /* 0x0000007400577202 */ /* 0x000fca0000000f00 */
[----:B------:R-:W-:-:S05]  /*35c0*/  FADD.FTZ R87, R114, R87 ;  /* 0x0000005772577221 */ /* 0x000fca0000010000 */
[----:B------:R-:W-:-:S07]  /*35d0*/  MOV R118, R87 ;  /* 0x0000005700767202 */ /* 0x000fce0000000f00 */
[----:B------:R-:W-:Y:S05]  /*35e0*/  WARPSYNC.COLLECTIVE R115, `(.L_x_7446) ;  /* 0x0000000073087348 */ /* 0x000fea0003c00000 */
[----:B------:R0:W1:Y:S02]  /*35f0*/  SHFL.BFLY P4, R116, R118, R117, R120 ;  /* 0x0c00007576747389 */ /* 0x0000640000080078 */
[----:B01----:R-:W-:Y:S05]  /*3600*/  ENDCOLLECTIVE ;  /* 0x000000000000791b */ /* 0x003fea0003800000 */
.L_x_7446:
[----:B------:R-:W-:Y:S05]  /*3610*/  BRA `(.L_x_7447) ;  /* 0xffffffec00a07947 */ /* 0x000fea000383ffff */
.L_x_7448:
        /* <DEDUP_REMOVED lines=14> */
.L_x_37261:


//--------------------- .text._ZN10layer_norm13ln_fwd_kernelINS_13Kernel_traitsIf13__nv_bfloat16S2_S2_fjLj1024ELj1ELj4ELj1ELj16ENS_18Kernel_traits_baseILj1024EfS2_S2_S2_fjLj128EEEEELb0ELb0ELb1ELb0EEEvNS_9FwdParamsE --------------------------
	.section	.text._ZN10layer_norm13ln_fwd_kernelINS_13Kernel_traitsIf13__nv_bfloat16S2_S2_fjLj1024ELj1ELj4ELj1ELj16ENS_18Kernel_traits_baseILj1024EfS2_S2_S2_fjLj128EEEEELb0ELb0ELb1ELb0EEEvNS_9FwdParamsE,"ax",@progbits
	.align	128
        .global         _ZN10layer_norm13ln_fwd_kernelINS_13Kernel_traitsIf13__nv_bfloat16S2_S2_fjLj1024ELj1ELj4ELj1ELj16ENS_18Kernel_traits_baseILj1024EfS2_S2_S2_fjLj128EEEEELb0ELb0ELb1ELb0EEEvNS_9FwdParamsE
        .type           _ZN10layer_norm13ln_fwd_kernelINS_13Kernel_traitsIf13__nv_bfloat16S2_S2_fjLj1024ELj1ELj4ELj1ELj16ENS_18Kernel_traits_baseILj1024EfS2_S2_S2_fjLj128EEEEELb0ELb0ELb1ELb0EEEvNS_9FwdParamsE,@function
        .size           _ZN10layer_norm13ln_fwd_kernelINS_13Kernel_traitsIf13__nv_bfloat16S2_S2_fjLj1024ELj1ELj4ELj1ELj16ENS_18Kernel_traits_baseILj1024EfS2_S2_S2_fjLj128EEEEELb0ELb0ELb1ELb0EEEvNS_9FwdParamsE,(.L_x_37262 - _ZN10layer_norm13ln_fwd_kernelINS_13Kernel_traitsIf13__nv_bfloat16S2_S2_fjLj1024ELj1ELj4ELj1ELj16ENS_18Kernel_traits_baseILj1024EfS2_S2_S2_fjLj128EEEEELb0ELb0ELb1ELb0EEEvNS_9FwdParamsE)
        .other          _ZN10layer_norm13ln_fwd_kernelINS_13Kernel_traitsIf13__nv_bfloat16S2_S2_fjLj1024ELj1ELj4ELj1ELj16ENS_18Kernel_traits_baseILj1024EfS2_S2_S2_fjLj128EEEEELb0ELb0ELb1ELb0EEEvNS_9FwdParamsE,@"STO_CUDA_ENTRY STV_DEFAULT"
_ZN10layer_norm13ln_fwd_kernelINS_13Kernel_traitsIf13__nv_bfloat16S2_S2_fjLj1024ELj1ELj4ELj1ELj16ENS_18Kernel_traits_baseILj1024EfS2_S2_S2_fjLj128EEEEELb0ELb0ELb1ELb0EEEvNS_9FwdParamsE:
.text._ZN10layer_norm13ln_fwd_kernelINS_13Kernel_traitsIf13__nv_bfloat16S2_S2_fjLj1024ELj1ELj4ELj1ELj16ENS_18Kernel_traits_baseILj1024EfS2_S2_S2_fjLj128EEEEELb0ELb0ELb1ELb0EEEvNS_9FwdParamsE:
        /* <DEDUP_REMOVED lines=30> */
[----:B------:R-:W-:Y:S02]  /*01e0*/  @P1 IADD3 R17, PT, PT, R17, 0x20, RZ ;  /* 0x0000002011111810 */ /* 0x000fe40007ffe0ff */
[----:B------:R0:W5:Y:S01]  /*01f0*/  @P1 LDG.E.128 R60, desc[UR6][R8.64+0x10] ;  /* 0x00001006083c1981 */ /* 0x000162000c1e1d00 */
[----:B------:R-:W1:Y:S03]  /*0200*/  @P0 LDC.64 R4, c[0x0][0x3d0] ;  /* 0x0000f400ff040b82 */ /* 0x000e660000000a00 */
[----:B------:R0:W5:Y:S01]  /*0210*/  @P1 LD.E.128 R56, desc[UR6][R10.64] ;  /* 0x000000060a381980 */ /* 0x000162000c101d00 */
[----:B--2---:R-:W-:-:S03]  /*0220*/  @P2 IMAD.WIDE.U32 R12, R17, 0x20, R12 ;  /* 0x00000020110c2825 */ /* 0x004fc600078e000c */
[----:B------:R0:W5:Y:S01]  /*0230*/  @P1 LD.E.128 R52, desc[UR6][R10.64+0x10] ;  /* 0x000010060a341980 */ /* 0x000162000c101d00 */
[----:B------:R-:W2:Y:S03]  /*0240*/  @P0 LDC.64 R6, c[0x0][0x438] ;  /* 0x00010e00ff060b82 */ /* 0x000ea60000000a00 */
[----:B------:R0:W5:Y:S01]  /*0250*/  @P2 LDG.E.128 R48, desc[UR6][R12.64] ;  /* 0x000000060c302981 */ /* 0x000162000c1e1d00 */
[----:B---3--:R-:W-:-:S03]  /*0260*/  @P2 IMAD.WIDE.U32 R14, R17, 0x20, R14 ;  /* 0x00000020110e2825 */ /* 0x008fc600078e000e */
        /* <DEDUP_REMOVED lines=21> */
.L_x_7450:
        /* <DEDUP_REMOVED lines=14> */
[----:B------:R-:W-:Y:S02]  /*04a0*/  @P2 IADD3 R15, PT, PT, R15, 0x20, RZ ;  /* 0x000000200f0f2810 */ /* 0x000fe40007ffe0ff */
[----:B------:R0:W5:Y:S04]  /*04b0*/  @P1 LDG.E.128 R60, desc[UR6][R4.64+0x10] ;  /* 0x00001006043c1981 */ /* 0x000168000c1e1d00 */
[----:B------:R0:W5:Y:S01]  /*04c0*/  @P2 LDG.E.128 R48, desc[UR6][R10.64] ;  /* 0x000000060a302981 */ /* 0x000162000c1e1d00 */
[----:B--2---:R-:W-:-:S03]  /*04d0*/  @P0 IMAD.WIDE.U32 R8, R2, 0x20, R6 ;  /* 0x0000002002080825 */ /* 0x004fc600078e0006 */
[----:B------:R0:W5:Y:S04]  /*04e0*/  @P2 LDG.E.128 R44, desc[UR6][R10.64+0x10] ;  /* 0x000010060a2c2981 */ /* 0x000168000c1e1d00 */
[----:B------:R0:W5:Y:S01]  /*04f0*/  @P0 LDG.E.128 R80, desc[UR6][R8.64] ;  /* 0x0000000608500981 */ /* 0x000162000c1e1d00 */
[----:B---3--:R-:W-:-:S03]  /*0500*/  @P3 IMAD.WIDE.U32 R6, R15, 0x20, R12 ;  /* 0x000000200f063825 */ /* 0x008fc600078e000c */
        /* <DEDUP_REMOVED lines=19> */
.L_x_7451:
[----:B------:R-:W-:Y:S05]  /*0640*/  BSYNC.RECONVERGENT B0 ;  /* 0x0000000000007941 */ /* 0x000fea0003800200 */
.L_x_7449:
[----:B------:R-:W1:Y:S01]  /*0650*/  LDCU UR4, c[0x0][0x384] ;  /* 0x00007080ff0477ac */ /* 0x000e620008000800 */
[----:B------:R-:W2:Y:S01]  /*0660*/  LDCU.U8 UR5, c[0x0][0x410] ;  /* 0x00008200ff0577ac */ /* 0x000ea20008000000 */
[----:B------:R-:W3:Y:S01]  /*0670*/  LDCU UR10, c[0x0][0x448] ;  /* 0x00008900ff0a77ac */ /* 0x000ee20008000800 */
[----:B------:R-:W4:Y:S01]  /*0680*/  LDCU.64 UR8, c[0x0][0x3a0] ;  /* 0x00007400ff0877ac */ /* 0x000f220008000a00 */
[----:B-1----:R-:W-:-:S13]  /*0690*/  ISETP.GE.AND P0, PT, R3, UR4, PT ;  /* 0x0000000403007c0c */ /* 0x002fda000bf06270 */
[----:B--234-:R-:W-:Y:S05]  /*06a0*/  @P0 EXIT ;  /* 0x000000000000094d */ /* 0x01cfea0003800000 */
.L_x_7485:
[----:B------:R-:W1:Y:S08]  /*06b0*/  LDC.64 R84, c[0x0][0x3f0] ;  /* 0x0000fc00ff547b82 */ /* 0x000e700000000a00 */
[----:B------:R-:W2:Y:S01]  /*06c0*/  LDC R108, c[0x0][0x388] ;  /* 0x0000e200ff6c7b82 */ /* 0x000ea20000000800 */
[----:B-1----:R-:W-:-:S07]  /*06d0*/  IMAD.WIDE R86, R3, 0x4, R84 ;  /* 0x0000000403567825 */ /* 0x002fce00078e0254 */
[----:B------:R-:W1:Y:S01]  /*06e0*/  LDC.64 R84, c[0x0][0x3f8] ;  /* 0x0000fe00ff547b82 */ /* 0x000e620000000a00 */
[----:B------:R-:W3:Y:S01]  /*06f0*/  LDG.E R111, desc[UR6][R86.64] ;  /* 0x00000006566f7981 */ /* 0x000ee2000c1e1900 */
[----:B-1----:R-:W-:-:S05]  /*0700*/  IMAD.WIDE R84, R3, 0x4, R84 ;  /* 0x0000000403547825 */ /* 0x002fca00078e0254 */
[----:B-----5:R1:W5:Y:S01]  /*0710*/  LDG.E R109, desc[UR6][R84.64] ;  /* 0x00000006546d7981 */ /* 0x020362000c1e1900 */
[----:B------:R-:W-:Y:S01]  /*0720*/  ISETP.GE.U32.AND P0, PT, R0, 0x20, PT ;  /* 0x000000200000780c */ /* 0x000fe20003f06070 */
[----:B--2---:R-:W-:Y:S01]  /*0730*/  IMAD R110, R3, R108, RZ ;  /* 0x0000006c036e7224 */ /* 0x004fe200078e02ff */
[----:B------:R-:W-:Y:S01]  /*0740*/  BSSY.RECONVERGENT B0, `(.L_x_7452) ;  /* 0x0000083000007945 */ /* 0x000fe20003800200 */
[----:B---3--:R-:W-:-:S13]  /*0750*/  ISETP.GE.AND P2, PT, R111, 0x1, PT ;  /* 0x000000016f00780c */ /* 0x008fda0003f46270 */
        /* <DEDUP_REMOVED lines=9> */
[----:B-1----:R-:W-:Y:S06]  /*07f0*/  @!P0 BRA `(.L_x_7453) ;  /* 0x0000000400dc8947 */ /* 0x002fec0003800000 */
[----:B------:R-:W-:Y:S04]  /*0800*/  BSSY.RECONVERGENT B1, `(.L_x_7454) ;  /* 0x0000005000017945 */ /* 0x000fe80003800200 */
[----:B------:R-:W-:Y:S05]  /*0810*/  @!P2 BRA `(.L_x_7455) ;  /* 0x00000000000ca947 */ /* 0x000fea0003800000 */
[----:B------:R-:W1:Y:S02]  /*0820*/  LDC.64 R8, c[0x0][0x390] ;  /* 0x0000e400ff087b82 */ /* 0x000e640000000a00 */
[----:B-1----:R-:W-:-:S05]  /*0830*/  IMAD.WIDE.U32 R8, R112, 0x10, R8 ;  /* 0x0000001070087825 */ /* 0x002fca00078e0008 */
[----:B------:R1:W5:Y:S02]  /*0840*/  LDG.E.128 R16, desc[UR6][R8.64] ;  /* 0x0000000608107981 */ /* 0x000364000c1e1d00 */
.L_x_7455:
[----:B------:R-:W-:Y:S05]  /*0850*/  BSYNC.RECONVERGENT B1 ;  /* 0x0000000000017941 */ /* 0x000fea0003800200 */
.L_x_7454:
[----:B------:R-:W-:-:S04]  /*0860*/  UISETP.NE.U32.AND UP0, UPT, UR8, URZ, UPT ;  /* 0x000000ff0800728c */ /* 0x000fc8000bf05070 */
[----:B------:R-:W-:-:S09]  /*0870*/  UISETP.NE.AND.EX UP0, UPT, UR9, URZ, UPT, UP0 ;  /* 0x000000ff0900728c */ /* 0x000fd2000bf05300 */
[----:B------:R-:W-:Y:S05]  /*0880*/  BRA.U !UP0, `(.L_x_7456) ;  /* 0x0000000108ec7547 */ /* 0x000fea000b800000 */
[----:B-1----:R-:W1:Y:S02]  /*0890*/  LDC.64 R8, c[0x0][0x3a0] ;  /* 0x0000e800ff087b82 */ /* 0x002e640000000a00 */
[----:B-1----:R-:W-:-:S05]  /*08a0*/  IMAD.WIDE.U32 R8, R110, 0x10, R8 ;  /* 0x000000106e087825 */ /* 0x002fca00078e0008 */
[----:B------:R1:W2:Y:S01]  /*08b0*/  LDG.E.128 R84, desc[UR6][R8.64] ;  /* 0x0000000608547981 */ /* 0x0002a2000c1e1d00 */
[----:B------:R-:W-:-:S13]  /*08c0*/  ISETP.GT.AND P1, PT, R111, RZ, PT ;  /* 0x000000ff6f00720c */ /* 0x000fda0003f24270 */
[----:B------:R-:W3:Y:S01]  /*08d0*/  @P1 LDC R90, c[0x0][0x40c] ;  /* 0x00010300ff5a1b82 */ /* 0x000ee20000000800 */
[----:B0----5:R-:W-:Y:S02]  /*08e0*/  @P1 PRMT R7, R16, 0x7632, R7 ;  /* 0x0000763210071816 */ /* 0x021fe40000000007 */
[----:B-1----:R-:W-:Y:S02]  /*08f0*/  @P1 PRMT R9, R17, 0x7632, R9 ;  /* 0x0000763211091816 */ /* 0x002fe40000000009 */
[----:B------:R-:W-:Y:S02]  /*0900*/  @P1 SHF.L.U32 R7, R7, 0x10, RZ ;  /* 0x0000001007071819 */ /* 0x000fe400000006ff */
[----:B------:R-:W-:Y:S01]  /*0910*/  @P1 SHF.L.U32 R9, R9, 0x10, RZ ;  /* 0x0000001009091819 */ /* 0x000fe200000006ff */
[----:B------:R-:W0:Y:S08]  /*0920*/  @P1 LDC R100, c[0x0][0x40c] ;  /* 0x00010300ff641b82 */ /* 0x000e300000000800 */
[----:B------:R-:W1:Y:S08]  /*0930*/  @P1 LDC R91, c[0x0][0x40c] ;  /* 0x00010300ff5b1b82 */ /* 0x000e700000000800 */
[----:B------:R-:W4:Y:S08]  /*0940*/  @P1 LDC R101, c[0x0][0x40c] ;  /* 0x00010300ff651b82 */ /* 0x000f300000000800 */
[----:B------:R-:W4:Y:S08]  /*0950*/  @P1 LDC R113, c[0x0][0x40c] ;  /* 0x00010300ff711b82 */ /* 0x000f300000000800 */
[----:B------:R-:W4:Y:S01]  /*0960*/  @P1 LDC R114, c[0x0][0x40c] ;  /* 0x00010300ff721b82 */ /* 0x000f220000000800 */
[----:B--2---:R-:W-:-:S02]  /*0970*/  PRMT R4, R84, 0x7632, R4 ;  /* 0x0000763254047816 */ /* 0x004fc40000000004 */
[----:B------:R-:W-:Y:S02]  /*0980*/  PRMT R8, R85, 0x7632, R8 ;  /* 0x0000763255087816 */ /* 0x000fe40000000008 */
[----:B------:R-:W-:Y:S02]  /*0990*/  SHF.L.U32 R4, R4, 0x10, RZ ;  /* 0x0000001004047819 */ /* 0x000fe400000006ff */
[----:B------:R-:W-:-:S03]  /*09a0*/  SHF.L.U32 R8, R8, 0x10, RZ ;  /* 0x0000001008087819 */ /* 0x000fc600000006ff */
[----:B---3--:R-:W-:Y:S01]  /*09b0*/  @P1 FFMA.FTZ R4, R7, R90, R4 ;  /* 0x0000005a07041223 */ /* 0x008fe20000010004 */
[----:B------:R-:W-:Y:S01]  /*09c0*/  SHF.L.U32 R7, R85, 0x10, RZ ;  /* 0x0000001055077819 */ /* 0x000fe200000006ff */
[----:B------:R-:W-:Y:S01]  /*09d0*/  @P1 IMAD.U32 R90, R17, 0x10000, RZ ;  /* 0x00010000115a1824 */ /* 0x000fe200078e00ff */
[----:B------:R-:W2:Y:S01]  /*09e0*/  @P1 LDC R85, c[0x0][0x40c] ;  /* 0x00010300ff551b82 */ /* 0x000ea20000000800 */
[----:B0-----:R-:W-:Y:S02]  /*09f0*/  @P1 FFMA.FTZ R8, R9, R100, R8 ;  /* 0x0000006409081223 */ /* 0x001fe40000010008 */
[----:B-1----:R-:W-:Y:S01]  /*0a00*/  @P1 FFMA.FTZ R7, R90, R91, R7 ;  /* 0x0000005b5a071223 */ /* 0x002fe20000010007 */
[----:B------:R-:W-:Y:S02]  /*0a10*/  SHF.L.U32 R90, R86, 0x10, RZ ;  /* 0x00000010565a7819 */ /* 0x000fe400000006ff */
[----:B------:R-:W-:Y:S02]  /*0a20*/  @P1 SHF.L.U32 R91, R18, 0x10, RZ ;  /* 0x00000010125b1819 */ /* 0x000fe400000006ff */
[----:B------:R-:W0:Y:S01]  /*0a30*/  @P1 LDC R100, c[0x0][0x40c] ;  /* 0x00010300ff641b82 */ /* 0x000e220000000800 */
[----:B------:R-:W-:-:S02]  /*0a40*/  @!P1 MOV R9, R90 ;  /* 0x0000005a00099202 */ /* 0x000fc40000000f00 */
[----:B----4-:R-:W-:Y:S01]  /*0a50*/  @P1 FFMA.FTZ R9, R91, R101, R90 ;  /* 0x000000655b091223 */ /* 0x010fe2000001005a */
[----:B------:R-:W-:Y:S02]  /*0a60*/  PRMT R86, R86, 0x7632, R86 ;  /* 0x0000763256567816 */ /* 0x000fe40000000056 */
[----:B------:R-:W-:Y:S02]  /*0a70*/  @P1 PRMT R91, R18, 0x7632, R91 ;  /* 0x00007632125b1816 */ /* 0x000fe4000000005b */
[----:B------:R-:W-:Y:S02]  /*0a80*/  SHF.L.U32 R90, R86, 0x10, RZ ;  /* 0x00000010565a7819 */ /* 0x000fe400000006ff */
[----:B------:R-:W-:Y:S02]  /*0a90*/  @P1 SHF.L.U32 R91, R91, 0x10, RZ ;  /* 0x000000105b5b1819 */ /* 0x000fe400000006ff */
[C---:B------:R-:W-:Y:S02]  /*0aa0*/  SHF.L.U32 R86, R87.reuse, 0x10, RZ ;  /* 0x0000001057567819 */ /* 0x040fe400000006ff */
[----:B------:R-:W-:Y:S01]  /*0ab0*/  PRMT R87, R87, 0x7632, R87 ;  /* 0x0000763257577816 */ /* 0x000fe20000000057 */
[----:B--2---:R-:W-:Y:S01]  /*0ac0*/  @P1 FFMA.FTZ R90, R91, R85, R90 ;  /* 0x000000555b5a1223 */ /* 0x004fe2000001005a */
[----:B------:R-:W-:Y:S01]  /*0ad0*/  @P1 SHF.L.U32 R85, R19, 0x10, RZ ;  /* 0x0000001013551819 */ /* 0x000fe200000006ff */
[----:B------:R-:W-:Y:S01]  /*0ae0*/  @!P1 IMAD.MOV.U32 R91, RZ, RZ, R86 ;  /* 0x000000ffff5b9224 */ /* 0x000fe200078e0056 */
[----:B------:R-:W-:-:S02]  /*0af0*/  SHF.L.U32 R101, R87, 0x10, RZ ;  /* 0x0000001057657819 */ /* 0x000fc400000006ff */
[----:B------:R-:W-:Y:S01]  /*0b00*/  F2FP.BF16.F32.PACK_AB R115, RZ, R90 ;  /* 0x0000005aff73723e */ /* 0x000fe200000010ff */
[----:B0-----:R-:W-:Y:S01]  /*0b10*/  @P1 FFMA.FTZ R91, R85, R100, R86 ;  /* 0x00000064555b1223 */ /* 0x001fe20000010056 */
[----:B------:R-:W-:Y:S02]  /*0b20*/  @P1 PRMT R85, R19, 0x7632, R85 ;  /* 0x0000763213551816 */ /* 0x000fe40000000055 */
[----:B------:R-:W-:Y:S02]  /*0b30*/  SHF.L.U32 R100, R84, 0x10, RZ ;  /* 0x0000001054647819 */ /* 0x000fe400000006ff */
[----:B------:R-:W-:Y:S02]  /*0b40*/  @P1 SHF.L.U32 R84, R16, 0x10, RZ ;  /* 0x0000001010541819 */ /* 0x000fe400000006ff */
[----:B------:R-:W-:Y:S02]  /*0b50*/  @P1 SHF.L.U32 R86, R85, 0x10, RZ ;  /* 0x0000001055561819 */ /* 0x000fe400000006ff */
        /* <DEDUP_REMOVED lines=14> */
.L_x_7456:
[----:B------:R-:W2:Y:S01]  /*0c40*/  @P2 LDC R86, c[0x0][0x40c] ;  /* 0x00010300ff562b82 */ /* 0x000ea20000000800 */
[----:B-1---5:R-:W-:Y:S01]  /*0c50*/  @P2 PRMT R9, R17, 0x7632, R9 ;  /* 0x0000763211092816 */ /* 0x022fe20000000009 */
[----:B0-----:R-:W-:Y:S01]  /*0c60*/  HFMA2 R4, -RZ, RZ, 0, 0 ;  /* 0x00000000ff047431 */ /* 0x001fe200000001ff */
[----:B------:R-:W-:Y:S02]  /*0c70*/  MOV R8, RZ ;  /* 0x000000ff00087202 */ /* 0x000fe40000000f00 */
[----:B------:R-:W-:Y:S02]  /*0c80*/  CS2R R100, SRZ ;  /* 0x0000000000647805 */ /* 0x000fe4000001ff00 */
[----:B------:R-:W-:Y:S02]  /*0c90*/  @P2 SHF.L.U32 R9, R9, 0x10, RZ ;  /* 0x0000001009092819 */ /* 0x000fe400000006ff */
[----:B------:R-:W-:Y:S02]  /*0ca0*/  CS2R R90, SRZ ;  /* 0x00000000005a7805 */ /* 0x000fe4000001ff00 */
[----:B------:R-:W-:Y:S01]  /*0cb0*/  @P2 PRMT R7, R16, 0x7632, R7 ;  /* 0x0000763210072816 */ /* 0x000fe20000000007 */
[----:B------:R-:W0:Y:S01]  /*0cc0*/  @P2 LDC R84, c[0x0][0x40c] ;  /* 0x00010300ff542b82 */ /* 0x000e220000000800 */
[----:B------:R-:W-:-:S02]  /*0cd0*/  @P2 SHF.L.U32 R113, R19, 0x10, RZ ;  /* 0x0000001013712819 */ /* 0x000fc400000006ff */
[----:B------:R-:W-:-:S05]  /*0ce0*/  @P2 SHF.L.U32 R7, R7, 0x10, RZ ;  /* 0x0000001007072819 */ /* 0x000fca00000006ff */
[----:B------:R-:W1:Y:S08]  /*0cf0*/  @P2 LDC R85, c[0x0][0x40c] ;  /* 0x00010300ff552b82 */ /* 0x000e700000000800 */
[----:B------:R-:W3:Y:S01]  /*0d00*/  @P2 LDC R114, c[0x0][0x40c] ;  /* 0x00010300ff722b82 */ /* 0x000ee20000000800 */
[----:B--2---:R-:W-:Y:S01]  /*0d10*/  @P2 FMUL.FTZ R8, R9, R86 ;  /* 0x0000005609082220 */ /* 0x004fe20000410000 */
[----:B------:R-:W-:-:S04]  /*0d20*/  @P2 PRMT R9, R19, 0x7632, R9 ;  /* 0x0000763213092816 */ /* 0x000fc80000000009 */
[----:B------:R-:W-:Y:S02]  /*0d30*/  @P2 SHF.L.U32 R9, R9, 0x10, RZ ;  /* 0x0000001009092819 */ /* 0x000fe400000006ff */
[----:B------:R-:W2:Y:S01]  /*0d40*/  @P2 LDC R118, c[0x0][0x40c] ;  /* 0x00010300ff762b82 */ /* 0x000ea20000000800 */
[----:B0-----:R-:W-:Y:S01]  /*0d50*/  @P2 FMUL.FTZ R4, R7, R84 ;  /* 0x0000005407042220 */ /* 0x001fe20000410000 */
[----:B------:R-:W-:Y:S01]  /*0d60*/  @P2 PRMT R7, R18, 0x7632, R7 ;  /* 0x0000763212072816 */ /* 0x000fe20000000007 */
[----:B------:R-:W-:-:S03]  /*0d70*/  @P2 IMAD.U32 R84, R16, 0x10000, RZ ;  /* 0x0001000010542824 */ /* 0x000fc600078e00ff */
[----:B------:R-:W-:Y:S02]  /*0d80*/  @P2 SHF.L.U32 R7, R7, 0x10, RZ ;  /* 0x0000001007072819 */ /* 0x000fe400000006ff */
[----:B------:R-:W0:Y:S01]  /*0d90*/  @P2 LDC R87, c[0x0][0x40c] ;  /* 0x00010300ff572b82 */ /* 0x000e220000000800 */
[----:B-1----:R-:W-:Y:S01]  /*0da0*/  @P2 FMUL.FTZ R100, R84, R85 ;  /* 0x0000005554642220 */ /* 0x002fe20000410000 */
[----:B------:R-:W-:Y:S02]  /*0db0*/  @P2 SHF.L.U32 R84, R17, 0x10, RZ ;  /* 0x0000001011542819 */ /* 0x000fe400000006ff */
[----:B------:R-:W-:-:S04]  /*0dc0*/  @P2 SHF.L.U32 R85, R18, 0x10, RZ ;  /* 0x0000001012552819 */ /* 0x000fc800000006ff */
[----:B------:R-:W1:Y:S01]  /*0dd0*/  @P2 LDC R86, c[0x0][0x40c] ;  /* 0x00010300ff562b82 */ /* 0x000e620000000800 */
[----:B---3--:R-:W-:Y:S01]  /*0de0*/  @P2 FMUL.FTZ R90, R7, R114 ;  /* 0x00000072075a2220 */ /* 0x008fe20000410000 */
[----:B------:R-:W-:-:S04]  /*0df0*/  HFMA2 R7, -RZ, RZ, 0, 0 ;  /* 0x00000000ff077431 */ /* 0x000fc800000001ff */
[----:B------:R-:W-:Y:S02]  /*0e00*/  F2FP.BF16.F32.PACK_AB R114, RZ, R90 ;  /* 0x0000005aff72723e */ /* 0x000fe400000010ff */
[----:B------:R-:W3:Y:S01]  /*0e10*/  @P2 LDC R116, c[0x0][0x40c] ;  /* 0x00010300ff742b82 */ /* 0x000ee20000000800 */
[----:B--2---:R-:W-:Y:S01]  /*0e20*/  @P2 FMUL.FTZ R101, R9, R118 ;  /* 0x0000007609652220 */ /* 0x004fe20000410000 */
[----:B------:R-:W-:Y:S01]  /*0e30*/  MOV R9, RZ ;  /* 0x000000ff00097202 */ /* 0x000fe20000000f00 */
[----:B0-----:R-:W-:Y:S01]  /*0e40*/  @P2 FMUL.FTZ R7, R84, R87 ;  /* 0x0000005754072220 */ /* 0x001fe20000410000 */
[----:B------:R-:W-:Y:S02]  /*0e50*/  F2FP.BF16.F32.PACK_AB R84, RZ, R100 ;  /* 0x00000064ff54723e */ /* 0x000fe400000010ff */
[----:B------:R-:W-:Y:S01]  /*0e60*/  F2FP.BF16.F32.PACK_AB R87, RZ, R8 ;  /* 0x00000008ff57723e */ /* 0x000fe200000010ff */
[----:B-1----:R-:W-:Y:S01]  /*0e70*/  @P2 FMUL.FTZ R9, R85, R86 ;  /* 0x0000005655092220 */ /* 0x002fe20000410000 */
[----:B------:R-:W-:-:S02]  /*0e80*/  F2FP.BF16.F32.PACK_AB R85, RZ, R4 ;  /* 0x00000004ff55723e */ /* 0x000fc400000010ff */
[----:B------:R-:W-:Y:S02]  /*0e90*/  F2FP.BF16.F32.PACK_AB R86, RZ, R7 ;  /* 0x00000007ff56723e */ /* 0x000fe400000010ff */
[----:B------:R-:W-:Y:S02]  /*0ea0*/  PRMT R84, R84, 0x5410, R85 ;  /* 0x0000541054547816 */ /* 0x000fe40000000055 */
[----:B------:R-:W-:Y:S01]  /*0eb0*/  PRMT R85, R86, 0x5410, R87 ;  /* 0x0000541056557816 */ /* 0x000fe20000000057 */
[----:B---3--:R-:W-:Y:S01]  /*0ec0*/  @P2 FMUL.FTZ R91, R113, R116 ;  /* 0x00000074715b2220 */ /* 0x008fe20000410000 */
[----:B------:R-:W-:Y:S02]  /*0ed0*/  F2FP.BF16.F32.PACK_AB R116, RZ, R101 ;  /* 0x00000065ff74723e */ /* 0x000fe400000010ff */
[----:B------:R-:W-:Y:S02]  /*0ee0*/  F2FP.BF16.F32.PACK_AB R113, RZ, R9 ;  /* 0x00000009ff71723e */ /* 0x000fe400000010ff */
[----:B------:R-:W-:-:S02]  /*0ef0*/  F2FP.BF16.F32.PACK_AB R115, RZ, R91 ;  /* 0x0000005bff73723e */ /* 0x000fc400000010ff */
[----:B------:R-:W-:Y:S02]  /*0f00*/  PRMT R86, R113, 0x5410, R114 ;  /* 0x0000541071567816 */ /* 0x000fe40000000072 */
[----:B------:R-:W-:-:S07]  /*0f10*/  PRMT R87, R115, 0x5410, R116 ;  /* 0x0000541073577816 */ /* 0x000fce0000000074 */
.L_x_7457:
[----:B------:R-:W0:Y:S01]  /*0f20*/  LDC.64 R114, c[0x0][0x3a8] ;  /* 0x0000ea00ff727b82 */ /* 0x000e220000000a00 */
[----:B------:R-:W-:Y:S01]  /*0f30*/  IADD3 R112, PT, PT, R112, 0x20, RZ ;  /* 0x0000002070707810 */ /* 0x000fe20007ffe0ff */
[C---:B0-----:R-:W-:Y:S01]  /*0f40*/  IMAD.WIDE.U32 R114, R110.reuse, 0x10, R114 ;  /* 0x000000106e727825 */ /* 0x041fe200078e0072 */
[----:B------:R-:W-:-:S04]  /*0f50*/  IADD3 R110, PT, PT, R110, 0x20, RZ ;  /* 0x000000206e6e7810 */ /* 0x000fc80007ffe0ff */
[----:B------:R1:W-:Y:S03]  /*0f60*/  STG.E.128 desc[UR6][R114.64], R84 ;  /* 0x0000005472007986 */ /* 0x0003e6000c101d06 */
.L_x_7453:
[----:B------:R-:W-:Y:S05]  /*0f70*/  BSYNC.RECONVERGENT B0 ;  /* 0x0000000000007941 */ /* 0x000fea0003800200 */
.L_x_7452:
[----:B------:R-:W-:Y:S01]  /*0f80*/  ISETP.GE.U32.AND P1, PT, R0, 0x40, PT ;  /* 0x000000400000780c */ /* 0x000fe20003f26070 */
[----:B------:R-:W-:Y:S03]  /*0f90*/  BSSY.RECONVERGENT B0, `(.L_x_7458) ;  /* 0x000007a000007945 */ /* 0x000fe60003800200 */
[----:B-1----:R-:W-:-:S09]  /*0fa0*/  P2R R84, PR, RZ, 0x2 ;  /* 0x00000002ff547803 */ /* 0x002fd20000000000 */
[----:B------:R-:W-:Y:S05]  /*0fb0*/  @!P1 BRA `(.L_x_7459) ;  /* 0x0000000400dc9947 */ /* 0x000fea0003800000 */
[----:B------:R-:W-:Y:S04]  /*0fc0*/  BSSY.RECONVERGENT B1, `(.L_x_7460) ;  /* 0x0000005000017945 */ /* 0x000fe80003800200 */
[----:B------:R-:W-:Y:S05]  /*0fd0*/  @!P2 BRA `(.L_x_7461) ;  /* 0x00000000000ca947 */ /* 0x000fea0003800000 */
[----:B------:R-:W1:Y:S02]  /*0fe0*/  LDC.64 R16, c[0x0][0x390] ;  /* 0x0000e400ff107b82 */ /* 0x000e640000000a00 */
[----:B-1----:R-:W-:-:S06]  /*0ff0*/  IMAD.WIDE.U32 R16, R112, 0x10, R16 ;  /* 0x0000001070107825 */ /* 0x002fcc00078e0010 */
[----:B------:R-:W5:Y:S02]  /*1000*/  LDG.E.128 R16, desc[UR6][R16.64] ;  /* 0x0000000610107981 */ /* 0x000f64000c1e1d00 */
.L_x_7461:
[----:B------:R-:W-:Y:S05]  /*1010*/  BSYNC.RECONVERGENT B1 ;  /* 0x0000000000017941 */ /* 0x000fea0003800200 */
.L_x_7460:
[----:B------:R-:W-:-:S04]  /*1020*/  UISETP.NE.U32.AND UP0, UPT, UR8, URZ, UPT ;  /* 0x000000ff0800728c */ /* 0x000fc8000bf05070 */
[----:B------:R-:W-:-:S09]  /*1030*/  UISETP.NE.AND.EX UP0, UPT, UR9, URZ, UPT, UP0 ;  /* 0x000000ff0900728c */ /* 0x000fd2000bf05300 */
[----:B------:R-:W-:Y:S05]  /*1040*/  BRA.U !UP0, `(.L_x_7462) ;  /* 0x0000000108ec7547 */ /* 0x000fea000b800000 */
[----:B------:R-:W1:Y:S02]  /*1050*/  LDC.64 R84, c[0x0][0x3a0] ;  /* 0x0000e800ff547b82 */ /* 0x000e640000000a00 */
[----:B-1----:R-:W-:-:S06]  /*1060*/  IMAD.WIDE.U32 R84, R110, 0x10, R84 ;  /* 0x000000106e547825 */ /* 0x002fcc00078e0054 */
[----:B------:R-:W0:Y:S01]  /*1070*/  LDG.E.128 R84, desc[UR6][R84.64] ;  /* 0x0000000654547981 */ /* 0x000e22000c1e1d00 */
[----:B------:R-:W-:-:S13]  /*1080*/  ISETP.GT.AND P1, PT, R111, RZ, PT ;  /* 0x000000ff6f00720c */ /* 0x000fda0003f24270 */
[----:B------:R-:W1:Y:S01]  /*1090*/  @P1 LDC R11, c[0x0][0x40c] ;  /* 0x00010300ff0b1b82 */ /* 0x000e620000000800 */
[----:B-----5:R-:W-:Y:S02]  /*10a0*/  @P1 PRMT R10, R16, 0x7632, R10 ;  /* 0x00007632100a1816 */ /* 0x020fe4000000000a */
[C---:B------:R-:W-:Y:S02]  /*10b0*/  @P1 PRMT R12, R17.reuse, 0x7632, R12 ;  /* 0x00007632110c1816 */ /* 0x040fe4000000000c */
[----:B------:R-:W-:Y:S02]  /*10c0*/  @P1 SHF.L.U32 R10, R10, 0x10, RZ ;  /* 0x000000100a0a1819 */ /* 0x000fe400000006ff */
[----:B------:R-:W-:Y:S01]  /*10d0*/  @P1 SHF.L.U32 R12, R12, 0x10, RZ ;  /* 0x000000100c0c1819 */ /* 0x000fe200000006ff */
[----:B------:R-:W2:Y:S01]  /*10e0*/  @P1 LDC R102, c[0x0][0x40c] ;  /* 0x00010300ff661b82 */ /* 0x000ea20000000800 */
[----:B------:R-:W-:-:S07]  /*10f0*/  @P1 SHF.L.U32 R93, R17, 0x10, RZ ;  /* 0x00000010115d1819 */ /* 0x000fce00000006ff */
[----:B------:R-:W3:Y:S08]  /*1100*/  @P1 LDC R92, c[0x0][0x40c] ;  /* 0x00010300ff5c1b82 */ /* 0x000ef00000000800 */
[----:B------:R-:W4:Y:S08]  /*1110*/  @P1 LDC R103, c[0x0][0x40c] ;  /* 0x00010300ff671b82 */ /* 0x000f300000000800 */
[----:B------:R-:W4:Y:S08]  /*1120*/  @P1 LDC R113, c[0x0][0x40c] ;  /* 0x00010300ff711b82 */ /* 0x000f300000000800 */
[----:B------:R-:W4:Y:S01]  /*1130*/  @P1 LDC R114, c[0x0][0x40c] ;  /* 0x00010300ff721b82 */ /* 0x000f220000000800 */
[----:B0-----:R-:W-:-:S04]  /*1140*/  PRMT R5, R84, 0x7632, R5 ;  /* 0x0000763254057816 */ /* 0x001fc80000000005 */
[----:B------:R-:W-:-:S05]  /*1150*/  SHF.L.U32 R5, R5, 0x10, RZ ;  /* 0x0000001005057819 */ /* 0x000fca00000006ff */
[----:B-1----:R-:W-:Y:S01]  /*1160*/  @P1 FFMA.FTZ R5, R10, R11, R5 ;  /* 0x0000000b0a051223 */ /* 0x002fe20000010005 */
[C---:B------:R-:W-:Y:S01]  /*1170*/  PRMT R11, R85.reuse, 0x7632, R11 ;  /* 0x00007632550b7816 */ /* 0x040fe2000000000b */
[----:B------:R-:W-:Y:S02]  /*1180*/  IMAD.U32 R10, R85, 0x10000, RZ ;  /* 0x00010000550a7824 */ /* 0x000fe400078e00ff */
[----:B------:R-:W0:Y:S01]  /*1190*/  @P1 LDC R85, c[0x0][0x40c] ;  /* 0x00010300ff551b82 */ /* 0x000e220000000800 */
[----:B------:R-:W-:Y:S01]  /*11a0*/  SHF.L.U32 R11, R11, 0x10, RZ ;  /* 0x000000100b0b7819 */ /* 0x000fe200000006ff */
[----:B---3--:R-:W-:Y:S01]  /*11b0*/  @P1 FFMA.FTZ R10, R93, R92, R10 ;  /* 0x0000005c5d0a1223 */ /* 0x008fe2000001000a */
[----:B------:R-:W-:Y:S02]  /*11c0*/  SHF.L.U32 R92, R86, 0x10, RZ ;  /* 0x00000010565c7819 */ /* 0x000fe400000006ff */
[----:B------:R-:W-:Y:S01]  /*11d0*/  @P1 SHF.L.U32 R93, R18, 0x10, RZ ;  /* 0x00000010125d1819 */ /* 0x000fe200000006ff */
[----:B--2---:R-:W-:Y:S01]  /*11e0*/  @P1 FFMA.FTZ R11, R12, R102, R11 ;  /* 0x000000660c0b1223 */ /* 0x004fe2000001000b */
[----:B------:R-:W-:Y:S01]  /*11f0*/  @!P1 MOV R12, R92 ;  /* 0x0000005c000c9202 */ /* 0x000fe20000000f00 */
[----:B------:R-:W1:Y:S01]  /*1200*/  @P1 LDC R102, c[0x0][0x40c] ;  /* 0x00010300ff661b82 */ /* 0x000e620000000800 */
[----:B------:R-:W-:Y:S01]  /*1210*/  PRMT R86, R86, 0x7632, R86 ;  /* 0x0000763256567816 */ /* 0x000fe20000000056 */
[----:B----4-:R-:W-:Y:S01]  /*1220*/  @P1 FFMA.FTZ R12, R93, R103, R92 ;  /* 0x000000675d0c1223 */ /* 0x010fe2000001005c */
[----:B------:R-:W-:-:S02]  /*1230*/  @P1 PRMT R93, R18, 0x7632, R93 ;  /* 0x00007632125d1816 */ /* 0x000fc4000000005d */
[----:B------:R-:W-:Y:S02]  /*1240*/  SHF.L.U32 R92, R86, 0x10, RZ ;  /* 0x00000010565c7819 */ /* 0x000fe400000006ff */
[----:B------:R-:W-:Y:S02]  /*1250*/  @P1 SHF.L.U32 R93, R93, 0x10, RZ ;  /* 0x000000105d5d1819 */ /* 0x000fe400000006ff */
[C---:B------:R-:W-:Y:S02]  /*1260*/  SHF.L.U32 R86, R87.reuse, 0x10, RZ ;  /* 0x0000001057567819 */ /* 0x040fe400000006ff */
        /* <DEDUP_REMOVED lines=25> */
.L_x_7462:
[----:B------:R-:W1:Y:S01]  /*1400*/  @P2 LDC R87, c[0x0][0x40c] ;  /* 0x00010300ff572b82 */ /* 0x000e620000000800 */
[----:B-----5:R-:W-:Y:S01]  /*1410*/  @P2 PRMT R10, R16, 0x7632, R10 ;  /* 0x00007632100a2816 */ /* 0x020fe2000000000a */
[----:B0-----:R-:W-:Y:S01]  /*1420*/  HFMA2 R5, -RZ, RZ, 0, 0 ;  /* 0x00000000ff057431 */ /* 0x001fe200000001ff */
[----:B------:R-:W-:Y:S02]  /*1430*/  @P2 PRMT R12, R17, 0x7632, R12 ;  /* 0x00007632110c2816 */ /* 0x000fe4000000000c */
[----:B------:R-:W-:Y:S02]  /*1440*/  CS2R R102, SRZ ;  /* 0x0000000000667805 */ /* 0x000fe4000001ff00 */
[----:B------:R-:W-:Y:S02]  /*1450*/  @P2 SHF.L.U32 R10, R10, 0x10, RZ ;  /* 0x000000100a0a2819 */ /* 0x000fe400000006ff */
[----:B------:R-:W-:Y:S01]  /*1460*/  @P2 SHF.L.U32 R12, R12, 0x10, RZ ;  /* 0x000000100c0c2819 */ /* 0x000fe200000006ff */
[----:B------:R-:W0:Y:S01]  /*1470*/  @P2 LDC R93, c[0x0][0x40c] ;  /* 0x00010300ff5d2b82 */ /* 0x000e220000000800 */
[----:B------:R-:W-:-:S02]  /*1480*/  MOV R11, RZ ;  /* 0x000000ff000b7202 */ /* 0x000fc40000000f00 */
[----:B------:R-:W-:-:S05]  /*1490*/  @P2 SHF.L.U32 R84, R16, 0x10, RZ ;  /* 0x0000001010542819 */ /* 0x000fca00000006ff */
[----:B------:R-:W2:Y:S08]  /*14a0*/  @P2 LDC R85, c[0x0][0x40c] ;  /* 0x00010300ff552b82 */ /* 0x000eb00000000800 */
[----:B------:R-:W3:Y:S01]  /*14b0*/  @P2 LDC R113, c[0x0][0x40c] ;  /* 0x00010300ff712b82 */ /* 0x000ee20000000800 */
[----:B-1----:R-:W-:Y:S01]  /*14c0*/  @P2 FMUL.FTZ R5, R10, R87 ;  /* 0x000000570a052220 */ /* 0x002fe20000410000 */
[----:B------:R-:W-:-:S04]  /*14d0*/  @P2 PRMT R10, R18, 0x7632, R10 ;  /* 0x00007632120a2816 */ /* 0x000fc8000000000a */
[----:B------:R-:W-:Y:S02]  /*14e0*/  @P2 SHF.L.U32 R10, R10, 0x10, RZ ;  /* 0x000000100a0a2819 */ /* 0x000fe400000006ff */
[----:B------:R-:W1:Y:S01]  /*14f0*/  @P2 LDC R115, c[0x0][0x40c] ;  /* 0x00010300ff732b82 */ /* 0x000e620000000800 */
[----:B0-----:R-:W-:Y:S01]  /*1500*/  @P2 FMUL.FTZ R11, R12, R93 ;  /* 0x0000005d0c0b2220 */ /* 0x001fe20000410000 */
[----:B------:R-:W-:Y:S02]  /*1510*/  @P2 PRMT R12, R19, 0x7632, R12 ;  /* 0x00007632130c2816 */ /* 0x000fe4000000000c */
[----:B------:R-:W-:Y:S02]  /*1520*/  CS2R R92, SRZ ;  /* 0x00000000005c7805 */ /* 0x000fe4000001ff00 */
[----:B------:R-:W-:Y:S02]  /*1530*/  @P2 SHF.L.U32 R12, R12, 0x10, RZ ;  /* 0x000000100c0c2819 */ /* 0x000fe400000006ff */
[----:B------:R-:W0:Y:S01]  /*1540*/  @P2 LDC R87, c[0x0][0x40c] ;  /* 0x00010300ff572b82 */ /* 0x000e220000000800 */
[----:B--2---:R-:W-:Y:S01]  /*1550*/  @P2 FMUL.FTZ R102, R84, R85 ;  /* 0x0000005554662220 */ /* 0x004fe20000410000 */
[----:B------:R-:W-:-:S02]  /*1560*/  @P2 SHF.L.U32 R84, R17, 0x10, RZ ;  /* 0x0000001011542819 */ /* 0x000fc400000006ff */
[----:B------:R-:W-:-:S04]  /*1570*/  @P2 SHF.L.U32 R85, R18, 0x10, RZ ;  /* 0x0000001012552819 */ /* 0x000fc800000006ff */
[----:B------:R-:W2:Y:S01]  /*1580*/  @P2 LDC R86, c[0x0][0x40c] ;  /* 0x00010300ff562b82 */ /* 0x000ea20000000800 */
[----:B---3--:R-:W-:Y:S01]  /*1590*/  @P2 FMUL.FTZ R92, R10, R113 ;  /* 0x000000710a5c2220 */ /* 0x008fe20000410000 */
[----:B------:R-:W-:Y:S01]  /*15a0*/  @P2 SHF.L.U32 R113, R19, 0x10, RZ ;  /* 0x0000001013712819 */ /* 0x000fe200000006ff */
[----:B------:R-:W-:-:S05]  /*15b0*/  IMAD.MOV.U32 R10, RZ, RZ, RZ ;  /* 0x000000ffff0a7224 */ /* 0x000fca00078e00ff */
[----:B------:R-:W3:Y:S01]  /*15c0*/  @P2 LDC R114, c[0x0][0x40c] ;  /* 0x00010300ff722b82 */ /* 0x000ee20000000800 */
[----:B-1----:R-:W-:Y:S01]  /*15d0*/  @P2 FMUL.FTZ R103, R12, R115 ;  /* 0x000000730c672220 */ /* 0x002fe20000410000 */
[----:B------:R-:W-:-:S04]  /*15e0*/  HFMA2 R12, -RZ, RZ, 0, 0 ;  /* 0x00000000ff0c7431 */ /* 0x000fc800000001ff */
[----:B------:R-:W-:Y:S01]  /*15f0*/  F2FP.BF16.F32.PACK_AB R116, RZ, R103 ;  /* 0x00000067ff74723e */ /* 0x000fe200000010ff */
[----:B0-----:R-:W-:Y:S01]  /*1600*/  @P2 FMUL.FTZ R10, R84, R87 ;  /* 0x00000057540a2220 */ /* 0x001fe20000410000 */
[----:B------:R-:W-:Y:S02]  /*1610*/  F2FP.BF16.F32.PACK_AB R84, RZ, R102 ;  /* 0x00000066ff54723e */ /* 0x000fe400000010ff */
[----:B------:R-:W-:Y:S01]  /*1620*/  F2FP.BF16.F32.PACK_AB R87, RZ, R11 ;  /* 0x0000000bff57723e */ /* 0x000fe200000010ff */
[----:B--2---:R-:W-:Y:S01]  /*1630*/  @P2 FMUL.FTZ R12, R85, R86 ;  /* 0x00000056550c2220 */ /* 0x004fe20000410000 */
[----:B------:R-:W-:Y:S02]  /*1640*/  F2FP.BF16.F32.PACK_AB R85, RZ, R5 ;  /* 0x00000005ff55723e */ /* 0x000fe400000010ff */
[----:B------:R-:W-:Y:S02]  /*1650*/  F2FP.BF16.F32.PACK_AB R86, RZ, R10 ;  /* 0x0000000aff56723e */ /* 0x000fe400000010ff */
[----:B------:R-:W-:-:S02]  /*1660*/  PRMT R84, R84, 0x5410, R85 ;  /* 0x0000541054547816 */ /* 0x000fc40000000055 */
[----:B------:R-:W-:Y:S01]  /*1670*/  PRMT R85, R86, 0x5410, R87 ;  /* 0x0000541056557816 */ /* 0x000fe20000000057 */
[----:B---3--:R-:W-:Y:S01]  /*1680*/  @P2 FMUL.FTZ R93, R113, R114 ;  /* 0x00000072715d2220 */ /* 0x008fe20000410000 */
[----:B------:R-:W-:Y:S02]  /*1690*/  F2FP.BF16.F32.PACK_AB R114, RZ, R92 ;  /* 0x0000005cff72723e */ /* 0x000fe400000010ff */
[----:B------:R-:W-:Y:S02]  /*16a0*/  F2FP.BF16.F32.PACK_AB R113, RZ, R12 ;  /* 0x0000000cff71723e */ /* 0x000fe400000010ff */
[----:B------:R-:W-:Y:S02]  /*16b0*/  F2FP.BF16.F32.PACK_AB R115, RZ, R93 ;  /* 0x0000005dff73723e */ /* 0x000fe400000010ff */
[----:B------:R-:W-:Y:S02]  /*16c0*/  PRMT R86, R113, 0x5410, R114 ;  /* 0x0000541071567816 */ /* 0x000fe40000000072 */
[----:B------:R-:W-:-:S07]  /*16d0*/  PRMT R87, R115, 0x5410, R116 ;  /* 0x0000541073577816 */ /* 0x000fce0000000074 */
.L_x_7463:
[----:B------:R-:W0:Y:S01]  /*16e0*/  LDC.64 R114, c[0x0][0x3a8] ;  /* 0x0000ea00ff727b82 */ /* 0x000e220000000a00 */
[----:B------:R-:W-:Y:S01]  /*16f0*/  IADD3 R112, PT, PT, R112, 0x20, RZ ;  /* 0x0000002070707810 */ /* 0x000fe20007ffe0ff */
[C---:B0-----:R-:W-:Y:S01]  /*1700*/  IMAD.WIDE.U32 R114, R110.reuse, 0x10, R114 ;  /* 0x000000106e727825 */ /* 0x041fe200078e0072 */
[----:B------:R-:W-:-:S04]  /*1710*/  IADD3 R110, PT, PT, R110, 0x20, RZ ;  /* 0x000000206e6e7810 */ /* 0x000fc80007ffe0ff */
[----:B------:R1:W-:Y:S03]  /*1720*/  STG.E.128 desc[UR6][R114.64], R84 ;  /* 0x0000005472007986 */ /* 0x0003e6000c101d06 */
.L_x_7459:
[----:B------:R-:W-:Y:S05]  /*1730*/  BSYNC.RECONVERGENT B0 ;  /* 0x0000000000007941 */ /* 0x000fea0003800200 */
.L_x_7458:
        /* <DEDUP_REMOVED lines=9> */
.L_x_7467:
[----:B------:R-:W-:Y:S05]  /*17d0*/  BSYNC.RECONVERGENT B1 ;  /* 0x0000000000017941 */ /* 0x000fea0003800200 */
.L_x_7466:
        /* <DEDUP_REMOVED lines=9> */
[----:B------:R-:W-:Y:S02]  /*1870*/  @P1 PRMT R15, R17, 0x7632, R15 ;  /* 0x00007632110f1816 */ /* 0x000fe4000000000f */
        /* <DEDUP_REMOVED lines=11> */
[C---:B------:R-:W-:Y:S02]  /*1930*/  PRMT R14, R85.reuse, 0x7632, R14 ;  /* 0x00007632550e7816 */ /* 0x040fe4000000000e */
[----:B------:R-:W-:Y:S02]  /*1940*/  SHF.L.U32 R13, R85, 0x10, RZ ;  /* 0x00000010550d7819 */ /* 0x000fe400000006ff */
[----:B------:R-:W0:Y:S01]  /*1950*/  @P1 LDC R85, c[0x0][0x40c] ;  /* 0x00010300ff551b82 */ /* 0x000e220000000800 */
[----:B------:R-:W-:Y:S02]  /*1960*/  IMAD.U32 R14, R14, 0x10000, RZ ;  /* 0x000100000e0e7824 */ /* 0x000fe400078e00ff */
[----:B---3--:R-:W-:Y:S01]  /*1970*/  @P1 FFMA.FTZ R13, R94, R95, R13 ;  /* 0x0000005f5e0d1223 */ /* 0x008fe2000001000d */
[----:B------:R-:W-:Y:S01]  /*1980*/  SHF.L.U32 R94, R86, 0x10, RZ ;  /* 0x00000010565e7819 */ /* 0x000fe200000006ff */
[----:B--2---:R-:W-:Y:S01]  /*1990*/  @P1 FFMA.FTZ R14, R15, R104, R14 ;  /* 0x000000680f0e1223 */ /* 0x004fe2000001000e */
[----:B------:R-:W-:-:S02]  /*19a0*/  @P1 SHF.L.U32 R95, R18, 0x10, RZ ;  /* 0x00000010125f1819 */ /* 0x000fc400000006ff */
[----:B------:R-:W1:Y:S01]  /*19b0*/  @P1 LDC R104, c[0x0][0x40c] ;  /* 0x00010300ff681b82 */ /* 0x000e620000000800 */
[----:B------:R-:W-:Y:S02]  /*19c0*/  @!P1 MOV R15, R94 ;  /* 0x0000005e000f9202 */ /* 0x000fe40000000f00 */
[----:B----4-:R-:W-:Y:S01]  /*19d0*/  @P1 FFMA.FTZ R15, R95, R105, R94 ;  /* 0x000000695f0f1223 */ /* 0x010fe2000001005e */
[----:B------:R-:W-:Y:S02]  /*19e0*/  PRMT R86, R86, 0x7632, R86 ;  /* 0x0000763256567816 */ /* 0x000fe40000000056 */
[----:B------:R-:W-:Y:S02]  /*19f0*/  @P1 PRMT R95, R18, 0x7632, R95 ;  /* 0x00007632125f1816 */ /* 0x000fe4000000005f */
[----:B------:R-:W-:Y:S02]  /*1a00*/  SHF.L.U32 R94, R86, 0x10, RZ ;  /* 0x00000010565e7819 */ /* 0x000fe400000006ff */
[----:B------:R-:W-:-:S02]  /*1a10*/  @P1 SHF.L.U32 R95, R95, 0x10, RZ ;  /* 0x000000105f5f1819 */ /* 0x000fc400000006ff */
[C---:B------:R-:W-:Y:S02]  /*1a20*/  SHF.L.U32 R86, R87.reuse, 0x10, RZ ;  /* 0x0000001057567819 */ /* 0x040fe400000006ff */
[----:B------:R-:W-:Y:S01]  /*1a30*/  PRMT R87, R87, 0x7632, R87 ;  /* 0x0000763257577816 */ /* 0x000fe20000000057 */
[----:B0-----:R-:W-:Y:S01]  /*1a40*/  @P1 FFMA.FTZ R94, R95, R85, R94 ;  /* 0x000000555f5e1223 */ /* 0x001fe2000001005e */
[----:B------:R-:W-:Y:S02]  /*1a50*/  @P1 SHF.L.U32 R85, R19, 0x10, RZ ;  /* 0x0000001013551819 */ /* 0x000fe400000006ff */
[----:B------:R-:W-:Y:S01]  /*1a60*/  @!P1 MOV R95, R86 ;  /* 0x00000056005f9202 */ /* 0x000fe20000000f00 */
[----:B------:R-:W-:Y:S01]  /*1a70*/  IMAD.U32 R105, R87, 0x10000, RZ ;  /* 0x0001000057697824 */ /* 0x000fe200078e00ff */
[----:B------:R-:W-:Y:S02]  /*1a80*/  @P1 SHF.L.U32 R87, R16, 0x10, RZ ;  /* 0x0000001010571819 */ /* 0x000fe400000006ff */
[----:B------:R-:W-:Y:S01]  /*1a90*/  F2FP.BF16.F32.PACK_AB R115, RZ, R94 ;  /* 0x0000005eff73723e */ /* 0x000fe200000010ff */
[----:B-1----:R-:W-:Y:S01]  /*1aa0*/  @P1 FFMA.FTZ R95, R85, R104, R86 ;  /* 0x00000068555f1223 */ /* 0x002fe20000010056 */
[----:B------:R-:W-:-:S02]  /*1ab0*/  @P1 PRMT R85, R19, 0x7632, R85 ;  /* 0x0000763213551816 */ /* 0x000fc40000000055 */
[----:B------:R-:W-:Y:S02]  /*1ac0*/  SHF.L.U32 R104, R84, 0x10, RZ ;  /* 0x0000001054687819 */ /* 0x000fe400000006ff */
[----:B------:R-:W-:Y:S02]  /*1ad0*/  @P1 SHF.L.U32 R84, R85, 0x10, RZ ;  /* 0x0000001055541819 */ /* 0x000fe400000006ff */
[----:B------:R-:W-:Y:S01]  /*1ae0*/  F2FP.BF16.F32.PACK_AB R85, RZ, R13 ;  /* 0x0000000dff55723e */ /* 0x000fe200000010ff */
        /* <DEDUP_REMOVED lines=8> */
[----:B------:R-:W-:Y:S02]  /*1b70*/  PRMT R85, R85, 0x5410, R86 ;  /* 0x0000541055557816 */ /* 0x000fe40000000056 */
[----:B------:R-:W-:Y:S02]  /*1b80*/  PRMT R86, R114, 0x5410, R115 ;  /* 0x0000541072567816 */ /* 0x000fe40000000073 */
[----:B------:R-:W-:-:S02]  /*1b90*/  PRMT R84, R84, 0x5410, R113 ;  /* 0x0000541054547816 */ /* 0x000fc40000000071 */
[----:B------:R-:W-:Y:S01]  /*1ba0*/  PRMT R87, R116, 0x5410, R87 ;  /* 0x0000541074577816 */ /* 0x000fe20000000057 */
[----:B------:R-:W-:Y:S06]  /*1bb0*/  BRA `(.L_x_7469) ;  /* 0x0000000000b87947 */ /* 0x000fec0003800000 */
.L_x_7468:
[----:B------:R-:W1:Y:S01]  /*1bc0*/  @P2 LDC R86, c[0x0][0x40c] ;  /* 0x00010300ff562b82 */ /* 0x000e620000000800 */
[----:B-----5:R-:W-:Y:S01]  /*1bd0*/  @P2 PRMT R15, R17, 0x7632, R15 ;  /* 0x00007632110f2816 */ /* 0x020fe2000000000f */
        /* <DEDUP_REMOVED lines=17> */
[----:B------:R-:W-:Y:S02]  /*1cf0*/  @P2 SHF.L.U32 R84, R16, 0x10, RZ ;  /* 0x0000001010542819 */ /* 0x000fe400000006ff */
[----:B------:R-:W-:Y:S02]  /*1d00*/  @P2 SHF.L.U32 R13, R13, 0x10, RZ ;  /* 0x000000100d0d2819 */ /* 0x000fe400000006ff */
[----:B------:R-:W0:Y:S01]  /*1d10*/  @P2 LDC R87, c[0x0][0x40c] ;  /* 0x00010300ff572b82 */ /* 0x000e220000000800 */
[----:B--2---:R-:W-:Y:S01]  /*1d20*/  @P2 FMUL.FTZ R104, R84, R85 ;  /* 0x0000005554682220 */ /* 0x004fe20000410000 */
[----:B------:R-:W-:Y:S01]  /*1d30*/  @P2 IMAD.U32 R84, R17, 0x10000, RZ ;  /* 0x0001000011542824 */ /* 0x000fe200078e00ff */
[----:B------:R-:W-:-:S05]  /*1d40*/  @P2 SHF.L.U32 R85, R18, 0x10, RZ ;  /* 0x0000001012552819 */ /* 0x000fca00000006ff */
[----:B------:R-:W2:Y:S01]  /*1d50*/  @P2 LDC R86, c[0x0][0x40c] ;  /* 0x00010300ff562b82 */ /* 0x000ea20000000800 */
[----:B---3--:R-:W-:Y:S01]  /*1d60*/  @P2 FMUL.FTZ R94, R13, R114 ;  /* 0x000000720d5e2220 */ /* 0x008fe20000410000 */
[----:B------:R-:W-:-:S04]  /*1d70*/  HFMA2 R13, -RZ, RZ, 0, 0 ;  /* 0x00000000ff0d7431 */ /* 0x000fc800000001ff */
[----:B------:R-:W-:Y:S02]  /*1d80*/  F2FP.BF16.F32.PACK_AB R114, RZ, R94 ;  /* 0x0000005eff72723e */ /* 0x000fe400000010ff */
[----:B------:R-:W3:Y:S01]  /*1d90*/  @P2 LDC R116, c[0x0][0x40c] ;  /* 0x00010300ff742b82 */ /* 0x000ee20000000800 */
[----:B-1----:R-:W-:Y:S01]  /*1da0*/  @P2 FMUL.FTZ R105, R15, R118 ;  /* 0x000000760f692220 */ /* 0x002fe20000410000 */
[----:B------:R-:W-:Y:S01]  /*1db0*/  MOV R15, RZ ;  /* 0x000000ff000f7202 */ /* 0x000fe20000000f00 */
[----:B0-----:R-:W-:Y:S01]  /*1dc0*/  @P2 FMUL.FTZ R13, R84, R87 ;  /* 0x00000057540d2220 */ /* 0x001fe20000410000 */
[----:B------:R-:W-:Y:S02]  /*1dd0*/  F2FP.BF16.F32.PACK_AB R84, RZ, R104 ;  /* 0x00000068ff54723e */ /* 0x000fe400000010ff */
[----:B------:R-:W-:Y:S01]  /*1de0*/  F2FP.BF16.F32.PACK_AB R87, RZ, R14 ;  /* 0x0000000eff57723e */ /* 0x000fe200000010ff */
[----:B--2---:R-:W-:Y:S01]  /*1df0*/  @P2 FMUL.FTZ R15, R85, R86 ;  /* 0x00000056550f2220 */ /* 0x004fe20000410000 */
        /* <DEDUP_REMOVED lines=10> */
.L_x_7469:
[----:B------:R-:W0:Y:S01]  /*1ea0*/  LDC.64 R114, c[0x0][0x3a8] ;  /* 0x0000ea00ff727b82 */ /* 0x000e220000000a00 */
[----:B------:R-:W-:Y:S01]  /*1eb0*/  IADD3 R112, PT, PT, R112, 0x20, RZ ;  /* 0x0000002070707810 */ /* 0x000fe20007ffe0ff */
[C---:B0-----:R-:W-:Y:S01]  /*1ec0*/  IMAD.WIDE.U32 R114, R110.reuse, 0x10, R114 ;  /* 0x000000106e727825 */ /* 0x041fe200078e0072 */
[----:B------:R-:W-:-:S04]  /*1ed0*/  IADD3 R110, PT, PT, R110, 0x20, RZ ;  /* 0x000000206e6e7810 */ /* 0x000fc80007ffe0ff */
[----:B------:R1:W-:Y:S03]  /*1ee0*/  STG.E.128 desc[UR6][R114.64], R84 ;  /* 0x0000005472007986 */ /* 0x0003e6000c101d06 */
.L_x_7465:
[----:B------:R-:W-:Y:S05]  /*1ef0*/  BSYNC.RECONVERGENT B0 ;  /* 0x0000000000007941 */ /* 0x000fea0003800200 */
.L_x_7464:
[----:B------:R-:W-:Y:S01]  /*1f00*/  ISETP.GE.U32.AND P1, PT, R0, 0x80, PT ;  /* 0x000000800000780c */ /* 0x000fe20003f26070 */
[----:B------:R-:W-:-:S12]  /*1f10*/  BSSY.RECONVERGENT B0, `(.L_x_7470) ;  /* 0x0000077000007945 */ /* 0x000fd80003800200 */
[----:B------:R-:W-:Y:S05]  /*1f20*/  @!P1 BRA `(.L_x_7471) ;  /* 0x0000000400d49947 */ /* 0x000fea0003800000 */
[----:B------:R-:W-:Y:S04]  /*1f30*/  BSSY.RECONVERGENT B1, `(.L_x_7472) ;  /* 0x0000005000017945 */ /* 0x000fe80003800200 */
[----:B------:R-:W-:Y:S05]  /*1f40*/  @!P2 BRA `(.L_x_7473) ;  /* 0x00000000000ca947 */ /* 0x000fea0003800000 */
[----:B------:R-:W2:Y:S02]  /*1f50*/  LDC.64 R16, c[0x0][0x390] ;  /* 0x0000e400ff107b82 */ /* 0x000ea40000000a00 */
[----:B--2---:R-:W-:-:S06]  /*1f60*/  IMAD.WIDE.U32 R16, R112, 0x10, R16 ;  /* 0x0000001070107825 */ /* 0x004fcc00078e0010 */
[----:B------:R-:W5:Y:S02]  /*1f70*/  LDG.E.128 R16, desc[UR6][R16.64] ;  /* 0x0000000610107981 */ /* 0x000f64000c1e1d00 */
.L_x_7473:
[----:B------:R-:W-:Y:S05]  /*1f80*/  BSYNC.RECONVERGENT B1 ;  /* 0x0000000000017941 */ /* 0x000fea0003800200 */
.L_x_7472:
[----:B------:R-:W-:-:S04]  /*1f90*/  UISETP.NE.U32.AND UP0, UPT, UR8, URZ, UPT ;  /* 0x000000ff0800728c */ /* 0x000fc8000bf05070 */
[----:B------:R-:W-:-:S09]  /*1fa0*/  UISETP.NE.AND.EX UP0, UPT, UR9, URZ, UPT, UP0 ;  /* 0x000000ff0900728c */ /* 0x000fd2000bf05300 */
[----:B------:R-:W-:Y:S05]  /*1fb0*/  BRA.U !UP0, `(.L_x_7474) ;  /* 0x0000000108e47547 */ /* 0x000fea000b800000 */
[----:B-1----:R-:W1:Y:S02]  /*1fc0*/  LDC.64 R84, c[0x0][0x3a0] ;  /* 0x0000e800ff547b82 */ /* 0x002e640000000a00 */
[----:B-1----:R-:W-:-:S06]  /*1fd0*/  IMAD.WIDE.U32 R84, R110, 0x10, R84 ;  /* 0x000000106e547825 */ /* 0x002fcc00078e0054 */
[----:B------:R-:W2:Y:S01]  /*1fe0*/  LDG.E.128 R84, desc[UR6][R84.64] ;  /* 0x0000000654547981 */ /* 0x000ea2000c1e1d00 */
[----:B------:R-:W-:-:S13]  /*1ff0*/  ISETP.GT.AND P2, PT, R111, RZ, PT ;  /* 0x000000ff6f00720c */ /* 0x000fda0003f44270 */
[----:B------:R-:W1:Y:S01]  /*2000*/  @P2 LDC R99, c[0x0][0x40c] ;  /* 0x00010300ff632b82 */ /* 0x000e620000000800 */
[C---:B-----5:R-:W-:Y:S02]  /*2010*/  @P2 PRMT R96, R17.reuse, 0x7632, R96 ;  /* 0x0000763211602816 */ /* 0x060fe40000000060 */
[----:B------:R-:W-:Y:S02]  /*2020*/  @P2 SHF.L.U32 R97, R17, 0x10, RZ ;  /* 0x0000001011612819 */ /* 0x000fe400000006ff */
[----:B------:R-:W-:Y:S02]  /*2030*/  @P2 SHF.L.U32 R96, R96, 0x10, RZ ;  /* 0x0000001060602819 */ /* 0x000fe400000006ff */
[----:B------:R-:W-:Y:S01]  /*2040*/  @P2 SHF.L.U32 R106, R18, 0x10, RZ ;  /* 0x00000010126a2819 */ /* 0x000fe200000006ff */
[----:B------:R-:W3:Y:S08]  /*2050*/  @P2 LDC R98, c[0x0][0x40c] ;  /* 0x00010300ff622b82 */ /* 0x000ef00000000800 */
[----:B------:R-:W4:Y:S08]  /*2060*/  @P2 LDC R111, c[0x0][0x40c] ;  /* 0x00010300ff6f2b82 */ /* 0x000f300000000800 */
[----:B------:R-:W0:Y:S08]  /*2070*/  @P2 LDC R107, c[0x0][0x40c] ;  /* 0x00010300ff6b2b82 */ /* 0x000e300000000800 */
[----:B------:R-:W4:Y:S08]  /*2080*/  @P2 LDC R112, c[0x0][0x40c] ;  /* 0x00010300ff702b82 */ /* 0x000f300000000800 */
[----:B------:R-:W4:Y:S01]  /*2090*/  @P2 LDC R113, c[0x0][0x40c] ;  /* 0x00010300ff712b82 */ /* 0x000f220000000800 */
[----:B--2---:R-:W-:-:S02]  /*20a0*/  PRMT R89, R85, 0x7632, R89 ;  /* 0x0000763255597816 */ /* 0x004fc40000000059 */
[----:B------:R-:W-:Y:S02]  /*20b0*/  SHF.L.U32 R88, R85, 0x10, RZ ;  /* 0x0000001055587819 */ /* 0x000fe400000006ff */
[----:B------:R-:W-:Y:S02]  /*20c0*/  SHF.L.U32 R89, R89, 0x10, RZ ;  /* 0x0000001059597819 */ /* 0x000fe400000006ff */
[C---:B------:R-:W-:Y:S01]  /*20d0*/  PRMT R85, R86.reuse, 0x7632, R85 ;  /* 0x0000763256557816 */ /* 0x040fe20000000055 */
[----:B---3--:R-:W-:Y:S01]  /*20e0*/  @P2 FFMA.FTZ R88, R97, R98, R88 ;  /* 0x0000006261582223 */ /* 0x008fe20000010058 */
[----:B------:R-:W-:Y:S02]  /*20f0*/  IMAD.U32 R97, R86, 0x10000, RZ ;  /* 0x0001000056617824 */ /* 0x000fe400078e00ff */
[----:B-1----:R-:W-:Y:S01]  /*2100*/  @P2 FFMA.FTZ R89, R96, R99, R89 ;  /* 0x0000006360592223 */ /* 0x002fe20000010059 */
[----:B------:R-:W-:Y:S02]  /*2110*/  @P2 PRMT R96, R18, 0x7632, R96 ;  /* 0x0000763212602816 */ /* 0x000fe40000000060 */
[----:B------:R-:W-:Y:S01]  /*2120*/  SHF.L.U32 R98, R85, 0x10, RZ ;  /* 0x0000001055627819 */ /* 0x000fe200000006ff */
[----:B0-----:R-:W-:Y:S01]  /*2130*/  @P2 FFMA.FTZ R97, R106, R107, R97 ;  /* 0x0000006b6a612223 */ /* 0x001fe20000010061 */
[----:B------:R-:W0:Y:S01]  /*2140*/  @P2 LDC R85, c[0x0][0x40c] ;  /* 0x00010300ff552b82 */ /* 0x000e220000000800 */
[----:B------:R-:W-:-:S02]  /*2150*/  @P2 SHF.L.U32 R99, R96, 0x10, RZ ;  /* 0x0000001060632819 */ /* 0x000fc400000006ff */
[----:B------:R-:W-:Y:S02]  /*2160*/  @P2 SHF.L.U32 R106, R19, 0x10, RZ ;  /* 0x00000010136a2819 */ /* 0x000fe400000006ff */
[----:B------:R-:W-:Y:S01]  /*2170*/  PRMT R86, R84, 0x7632, R86 ;  /* 0x0000763254567816 */ /* 0x000fe20000000056 */
[----:B----4-:R-:W-:Y:S01]  /*2180*/  @P2 FFMA.FTZ R98, R99, R111, R98 ;  /* 0x0000006f63622223 */ /* 0x010fe20000010062 */
[----:B------:R-:W-:Y:S01]  /*2190*/  SHF.L.U32 R99, R87, 0x10, RZ ;  /* 0x0000001057637819 */ /* 0x000fe200000006ff */
[----:B------:R-:W1:Y:S01]  /*21a0*/  @P2 LDC R111, c[0x0][0x40c] ;  /* 0x00010300ff6f2b82 */ /* 0x000e620000000800 */
[----:B------:R-:W-:Y:S02]  /*21b0*/  @P2 PRMT R87, R16, 0x7632, R87 ;  /* 0x0000763210572816 */ /* 0x000fe40000000057 */
[----:B------:R-:W-:Y:S01]  /*21c0*/  SHF.L.U32 R96, R86, 0x10, RZ ;  /* 0x0000001056607819 */ /* 0x000fe200000006ff */
[----:B------:R-:W-:Y:S01]  /*21d0*/  @P2 FFMA.FTZ R99, R106, R112, R99 ;  /* 0x000000706a632223 */ /* 0x000fe20000010063 */
[----:B------:R-:W-:-:S02]  /*21e0*/  @P2 SHF.L.U32 R107, R87, 0x10, RZ ;  /* 0x00000010576b2819 */ /* 0x000fc400000006ff */
[----:B------:R-:W-:Y:S02]  /*21f0*/  SHF.L.U32 R106, R84, 0x10, RZ ;  /* 0x00000010546a7819 */ /* 0x000fe400000006ff */
[----:B------:R-:W-:Y:S02]  /*2200*/  PRMT R87, R87, 0x7632, R87 ;  /* 0x0000763257577816 */ /* 0x000fe40000000057 */
[----:B------:R-:W-:Y:S02]  /*2210*/  @P2 PRMT R84, R19, 0x7632, R84 ;  /* 0x0000763213542816 */ /* 0x000fe40000000054 */
[----:B------:R-:W-:Y:S02]  /*2220*/  F2FP.BF16.F32.PACK_AB R86, RZ, R89 ;  /* 0x00000059ff56723e */ /* 0x000fe400000010ff */
[----:B------:R-:W-:Y:S01]  /*2230*/  @P2 SHF.L.U32 R84, R84, 0x10, RZ ;  /* 0x0000001054542819 */ /* 0x000fe200000006ff */
[----:B0-----:R-:W-:Y:S01]  /*2240*/  @P2 FFMA.FTZ R96, R107, R85, R96 ;  /* 0x000000556b602223 */ /* 0x001fe20000010060 */
[----:B------:R-:W-:-:S02]  /*2250*/  SHF.L.U32 R107, R87, 0x10, RZ ;  /* 0x00000010576b7819 */ /* 0x000fc400000006ff */
[----:B------:R-:W-:Y:S02]  /*2260*/  @P2 SHF.L.U32 R85, R16, 0x10, RZ ;  /* 0x0000001010552819 */ /* 0x000fe400000006ff */
[----:B------:R-:W-:Y:S01]  /*2270*/  F2FP.BF16.F32.PACK_AB R112, RZ, R97 ;  /* 0x00000061ff70723e */ /* 0x000fe200000010ff */
[----:B------:R-:W-:Y:S01]  /*2280*/  @P2 FFMA.FTZ R107, R84, R113, R107 ;  /* 0x00000071546b2223 */ /* 0x000fe2000001006b */
[----:B------:R-:W-:Y:S01]  /*2290*/  F2FP.BF16.F32.PACK_AB R113, RZ, R98 ;  /* 0x00000062ff71723e */ /* 0x000fe200000010ff */
[----:B-1----:R-:W-:Y:S01]  /*22a0*/  @P2 FFMA.FTZ R106, R85, R111, R106 ;  /* 0x0000006f556a2223 */ /* 0x002fe2000001006a */
        /* <DEDUP_REMOVED lines=10> */
.L_x_7474:
[----:B------:R-:W2:Y:S01]  /*2350*/  @P2 LDC R111, c[0x0][0x40c] ;  /* 0x00010300ff6f2b82 */ /* 0x000ea20000000800 */
[----:B-----5:R-:W-:Y:S01]  /*2360*/  @P2 PRMT R88, R16, 0x7632, R88 ;  /* 0x0000763210582816 */ /* 0x020fe20000000058 */
[----:B------:R-:W-:Y:S01]  /*2370*/  IMAD.MOV.U32 R96, RZ, RZ, RZ ;  /* 0x000000ffff607224 */ /* 0x000fe200078e00ff */
[----:B------:R-:W-:Y:S01]  /*2380*/  @P2 PRMT R97, R17, 0x7632, R97 ;  /* 0x0000763211612816 */ /* 0x000fe20000000061 */
[----:B------:R-:W-:Y:S01]  /*2390*/  HFMA2 R89, -RZ, RZ, 0, 0 ;  /* 0x00000000ff597431 */ /* 0x000fe200000001ff */
[----:B------:R-:W-:Y:S01]  /*23a0*/  @P2 PRMT R99, R18, 0x7632, R99 ;  /* 0x0000763212632816 */ /* 0x000fe20000000063 */
[----:B------:R-:W-:Y:S01]  /*23b0*/  HFMA2 R107, -RZ, RZ, 0, 0 ;  /* 0x00000000ff6b7431 */ /* 0x000fe200000001ff */
[----:B------:R-:W-:Y:S01]  /*23c0*/  @P2 PRMT R106, R19, 0x7632, R106 ;  /* 0x00007632136a2816 */ /* 0x000fe2000000006a */
[----:B------:R-:W3:Y:S01]  /*23d0*/  @P2 LDC R112, c[0x0][0x40c] ;  /* 0x00010300ff702b82 */ /* 0x000ee20000000800 */
[----:B------:R-:W-:Y:S02]  /*23e0*/  @P2 SHF.L.U32 R88, R88, 0x10, RZ ;  /* 0x0000001058582819 */ /* 0x000fe400000006ff */
[----:B------:R-:W-:-:S02]  /*23f0*/  @P2 SHF.L.U32 R97, R97, 0x10, RZ ;  /* 0x0000001061612819 */ /* 0x000fc400000006ff */
[----:B------:R-:W-:Y:S02]  /*2400*/  @P2 SHF.L.U32 R99, R99, 0x10, RZ ;  /* 0x0000001063632819 */ /* 0x000fe400000006ff */
[----:B------:R-:W-:Y:S01]  /*2410*/  @P2 SHF.L.U32 R106, R106, 0x10, RZ ;  /* 0x000000106a6a2819 */ /* 0x000fe200000006ff */
[----:B-1----:R-:W1:Y:S01]  /*2420*/  @P2 LDC R114, c[0x0][0x40c] ;  /* 0x00010300ff722b82 */ /* 0x002e620000000800 */
[----:B------:R-:W-:-:S07]  /*2430*/  MOV R98, RZ ;  /* 0x000000ff00627202 */ /* 0x000fce0000000f00 */
[----:B------:R-:W4:Y:S01]  /*2440*/  @P2 LDC R113, c[0x0][0x40c] ;  /* 0x00010300ff712b82 */ /* 0x000f220000000800 */
[----:B--2---:R-:W-:Y:S01]  /*2450*/  @P2 FMUL.FTZ R96, R88, R111 ;  /* 0x0000006f58602220 */ /* 0x004fe20000410000 */
[----:B------:R-:W-:Y:S01]  /*2460*/  @P2 SHF.L.U32 R111, R16, 0x10, RZ ;  /* 0x00000010106f2819 */ /* 0x000fe200000006ff */
[----:B------:R-:W-:-:S05]  /*2470*/  HFMA2 R88, -RZ, RZ, 0, 0 ;  /* 0x00000000ff587431 */ /* 0x000fca00000001ff */
[----:B------:R-:W2:Y:S01]  /*2480*/  @P2 LDC R84, c[0x0][0x40c] ;  /* 0x00010300ff542b82 */ /* 0x000ea20000000800 */
[----:B---3--:R-:W-:Y:S01]  /*2490*/  @P2 FMUL.FTZ R89, R97, R112 ;  /* 0x0000007061592220 */ /* 0x008fe20000410000 */
[----:B------:R-:W-:Y:S01]  /*24a0*/  @P2 IMAD.U32 R112, R17, 0x10000, RZ ;  /* 0x0001000011702824 */ /* 0x000fe200078e00ff */
[----:B------:R-:W-:-:S05]  /*24b0*/  MOV R97, RZ ;  /* 0x000000ff00617202 */ /* 0x000fca0000000f00 */
[----:B------:R-:W3:Y:S01]  /*24c0*/  @P2 LDC R85, c[0x0][0x40c] ;  /* 0x00010300ff552b82 */ /* 0x000ee20000000800 */
[----:B-1----:R-:W-:Y:S01]  /*24d0*/  @P2 FMUL.FTZ R98, R99, R114 ;  /* 0x0000007263622220 */ /* 0x002fe20000410000 */
[----:B------:R-:W-:Y:S01]  /*24e0*/  @P2 SHF.L.U32 R114, R19, 0x10, RZ ;  /* 0x0000001013722819 */ /* 0x000fe200000006ff */
[----:B------:R-:W-:-:S05]  /*24f0*/  HFMA2 R99, -RZ, RZ, 0, 0 ;  /* 0x00000000ff637431 */ /* 0x000fca00000001ff */
[----:B------:R-:W1:Y:S01]  /*2500*/  @P2 LDC R86, c[0x0][0x40c] ;  /* 0x00010300ff562b82 */ /* 0x000e620000000800 */
[----:B----4-:R-:W-:Y:S01]  /*2510*/  @P2 FMUL.FTZ R107, R106, R113 ;  /* 0x000000716a6b2220 */ /* 0x010fe20000410000 */
[----:B------:R-:W-:Y:S02]  /*2520*/  @P2 SHF.L.U32 R113, R18, 0x10, RZ ;  /* 0x0000001012712819 */ /* 0x000fe400000006ff */
[----:B------:R-:W-:-:S04]  /*2530*/  MOV R106, RZ ;  /* 0x000000ff006a7202 */ /* 0x000fc80000000f00 */
[----:B------:R-:W4:Y:S01]  /*2540*/  @P2 LDC R87, c[0x0][0x40c] ;  /* 0x00010300ff572b82 */ /* 0x000f220000000800 */
[----:B--2---:R-:W-:-:S05]  /*2550*/  @P2 FMUL.FTZ R106, R111, R84 ;  /* 0x000000546f6a2220 */ /* 0x004fca0000410000 */
[----:B------:R-:W-:Y:S01]  /*2560*/  F2FP.BF16.F32.PACK_AB R84, RZ, R106 ;  /* 0x0000006aff54723e */ /* 0x000fe200000010ff */
[----:B---3--:R-:W-:Y:S01]  /*2570*/  @P2 FMUL.FTZ R88, R112, R85 ;  /* 0x0000005570582220 */ /* 0x008fe20000410000 */
[----:B------:R-:W-:Y:S02]  /*2580*/  F2FP.BF16.F32.PACK_AB R85, RZ, R96 ;  /* 0x00000060ff55723e */ /* 0x000fe400000010ff */
[----:B------:R-:W-:Y:S02]  /*2590*/  F2FP.BF16.F32.PACK_AB R112, RZ, R98 ;  /* 0x00000062ff70723e */ /* 0x000fe400000010ff */
[----:B------:R-:W-:Y:S01]  /*25a0*/  PRMT R84, R84, 0x5410, R85 ;  /* 0x0000541054547816 */ /* 0x000fe20000000055 */
[----:B-1----:R-:W-:Y:S01]  /*25b0*/  @P2 FMUL.FTZ R97, R113, R86 ;  /* 0x0000005671612220 */ /* 0x002fe20000410000 */
[----:B------:R-:W-:-:S04]  /*25c0*/  F2FP.BF16.F32.PACK_AB R86, RZ, R88 ;  /* 0x00000058ff56723e */ /* 0x000fc800000010ff */
[----:B------:R-:W-:Y:S01]  /*25d0*/  F2FP.BF16.F32.PACK_AB R111, RZ, R97 ;  /* 0x00000061ff6f723e */ /* 0x000fe200000010ff */
[----:B----4-:R-:W-:Y:S01]  /*25e0*/  @P2 FMUL.FTZ R99, R114, R87 ;  /* 0x0000005772632220 */ /* 0x010fe20000410000 */
[----:B------:R-:W-:Y:S02]  /*25f0*/  F2FP.BF16.F32.PACK_AB R87, RZ, R89 ;  /* 0x00000059ff57723e */ /* 0x000fe400000010ff */
[----:B------:R-:W-:Y:S02]  /*2600*/  F2FP.BF16.F32.PACK_AB R114, RZ, R107 ;  /* 0x0000006bff72723e */ /* 0x000fe400000010ff */
[----:B------:R-:W-:Y:S02]  /*2610*/  F2FP.BF16.F32.PACK_AB R113, RZ, R99 ;  /* 0x00000063ff71723e */ /* 0x000fe400000010ff */
[----:B------:R-:W-:Y:S02]  /*2620*/  PRMT R85, R86, 0x5410, R87 ;  /* 0x0000541056557816 */ /* 0x000fe40000000057 */
[----:B------:R-:W-:-:S02]  /*2630*/  PRMT R86, R111, 0x5410, R112 ;  /* 0x000054106f567816 */ /* 0x000fc40000000070 */
[----:B------:R-:W-:-:S07]  /*2640*/  PRMT R87, R113, 0x5410, R114 ;  /* 0x0000541071577816 */ /* 0x000fce0000000072 */
.L_x_7475:
[----:B------:R-:W1:Y:S02]  /*2650*/  LDC.64 R112, c[0x0][0x3a8] ;  /* 0x0000ea00ff707b82 */ /* 0x000e640000000a00 */
[----:B-1----:R-:W-:-:S05]  /*2660*/  IMAD.WIDE.U32 R112, R110, 0x10, R112 ;  /* 0x000000106e707825 */ /* 0x002fca00078e0070 */
[----:B------:R2:W-:Y:S02]  /*2670*/  STG.E.128 desc[UR6][R112.64], R84 ;  /* 0x0000005470007986 */ /* 0x0005e4000c101d06 */
.L_x_7471:
[----:B------:R-:W-:Y:S05]  /*2680*/  BSYNC.RECONVERGENT B0 ;  /* 0x0000000000007941 */ /* 0x000fea0003800200 */
.L_x_7470:
[----:B-12---:R-:W-:Y:S01]  /*2690*/  FADD.FTZ R85, RZ, R100 ;  /* 0x00000064ff557221 */ /* 0x006fe20000010000 */
        /* <DEDUP_REMOVED lines=38> */
[----:B------:R-:W1:Y:S01]  /*2900*/  SHFL.BFLY PT, R84, R85, 0x1, 0x1f ;  /* 0x0c201f0055547f89 */ /* 0x000e6200000e0000 */
[----:B------:R-:W2:Y:S01]  /*2910*/  LDC R110, c[0x0][0x400] ;  /* 0x00010000ff6e7b82 */ /* 0x000ea20000000800 */
        /* <DEDUP_REMOVED lines=9> */
[----:B--2---:R-:W-:-:S04]  /*29b0*/  FMUL.FTZ R111, R111, R110 ;  /* 0x0000006e6f6f7220 */ /* 0x004fc80000410000 */
        /* <DEDUP_REMOVED lines=73> */
[----:B------:R1:W2:Y:S02]  /*2e50*/  SHFL.BFLY PT, R113, R112, 0x10, 0x1f ;  /* 0x0e001f0070717f89 */ /* 0x0002a400000e0000 */
.L_x_7497:
[----:B--2---:R-:W-:Y:S01]  /*2e60*/  FADD.FTZ R115, R112, R113 ;  /* 0x0000007170737221 */ /* 0x004fe20000010000 */
[----:B-1----:R-:W-:Y:S01]  /*2e70*/  FMUL.FTZ R112, R111, R111 ;  /* 0x0000006f6f707220 */ /* 0x002fe20000410000 */
[----:B------:R-:W-:Y:S01]  /*2e80*/  ISETP.NE.AND P2, PT, RZ, UR5, PT ;  /* 0x00000005ff007c0c */ /* 0x000fe2000bf45270 */
[----:B------:R-:W1:Y:S01]  /*2e90*/  @!P5 LDC.64 R86, c[0x0][0x3c0] ;  /* 0x0000f000ff56db82 */ /* 0x000e620000000a00 */
[----:B------:R-:W-:Y:S01]  /*2ea0*/  FFMA.FTZ R110, R115, R110, UR10 ;  /* 0x0000000a736e7e23 */ /* 0x000fe2000801006e */
[----:B-----5:R-:W-:Y:S01]  /*2eb0*/  ISETP.GE.AND P3, PT, R109, 0x1, PT ;  /* 0x000000016d00780c */ /* 0x020fe20003f66270 */
[----:B------:R-:W-:Y:S01]  /*2ec0*/  BSSY.RECONVERGENT B0, `(.L_x_7477) ;  /* 0x000009b000007945 */ /* 0x000fe20003800200 */
[----:B------:R-:W-:-:S04]  /*2ed0*/  FSEL R113, R112, RZ, P2 ;  /* 0x000000ff70717208 */ /* 0x000fc80001000000 */
        /* <DEDUP_REMOVED lines=10> */
[----:B-1----:R-:W-:-:S03]  /*2f80*/  FSEL R111, R111, RZ, !P2 ;  /* 0x000000ff6f6f7208 */ /* 0x002fc60005000000 */
[----:B------:R-:W-:-:S05]  /*2f90*/  IMAD R109, R109, R108, RZ ;  /* 0x0000006c6d6d7224 */ /* 0x000fca00078e02ff */
[----:B------:R-:W-:-:S04]  /*2fa0*/  SHF.R.S32.HI R84, RZ, 0x1f, R109 ;  /* 0x0000001fff547819 */ /* 0x000fc8000001146d */
[----:B------:R-:W-:-:S04]  /*2fb0*/  LEA.HI R109, R84, R109, RZ, 0x3 ;  /* 0x0000006d546d7211 */ /* 0x000fc800078f18ff */
[----:B------:R-:W-:Y:S01]  /*2fc0*/  LEA.HI.SX32 R113, R109, R2, 0x1d ;  /* 0x000000026d717211 */ /* 0x000fe200078feaff */
[----:B------:R-:W-:Y:S06]  /*2fd0*/  @!P0 BRA `(.L_x_7480) ;  /* 0x0000000000808947 */ /* 0x000fec0003800000 */
[--C-:B------:R-:W-:Y:S01]  /*2fe0*/  FADD.FTZ R85, R100, -R111.reuse ;  /* 0x8000006f64557221 */ /* 0x100fe20000010000 */
[--C-:B------:R-:W-:Y:S01]  /*2ff0*/  FADD.FTZ R87, R4, -R111.reuse ;  /* 0x8000006f04577221 */ /* 0x100fe20000010000 */
[----:B------:R-:W1:Y:S01]  /*3000*/  LDC.64 R108, c[0x0][0x428] ;  /* 0x00010a00ff6c7b82 */ /* 0x000e620000000a00 */
[--C-:B------:R-:W-:Y:S01]  /*3010*/  FADD.FTZ R117, R90, -R111.reuse ;  /* 0x8000006f5a757221 */ /* 0x100fe20000010000 */
[C---:B------:R-:W-:Y:S01]  /*3020*/  FMUL.FTZ R85, R110.reuse, R85 ;  /* 0x000000556e557220 */ /* 0x040fe20000410000 */
[----:B------:R-:W-:Y:S01]  /*3030*/  FMUL.FTZ R86, R110, R87 ;  /* 0x000000576e567220 */ /* 0x000fe20000410000 */
[--C-:B------:R-:W-:Y:S01]  /*3040*/  FADD.FTZ R87, R7, -R111.reuse ;  /* 0x8000006f07577221 */ /* 0x100fe20000010000 */
[----:B------:R-:W-:Y:S01]  /*3050*/  FADD.FTZ R115, R9, -R111 ;  /* 0x8000006f09737221 */ /* 0x000fe20000010000 */
[----:B------:R-:W-:Y:S01]  /*3060*/  FFMA.FTZ R84, R85, R80, R72 ;  /* 0x0000005055547223 */ /* 0x000fe20000010048 */
        /* <DEDUP_REMOVED lines=16> */
[C---:B-1----:R-:W-:Y:S01]  /*3170*/  IMAD.WIDE.U32 R108, R113.reuse, 0x10, R108 ;  /* 0x00000010716c7825 */ /* 0x042fe200078e006c */
[----:B------:R-:W-:-:S03]  /*3180*/  IADD3 R113, PT, PT, R113, 0x20, RZ ;  /* 0x0000002071717810 */ /* 0x000fc60007ffe0ff */
[----:B------:R-:W-:Y:S01]  /*3190*/  FFMA.FTZ R87, R117, R78, R70 ;  /* 0x0000004e75577223 */ /* 0x000fe20000010046 */
[----:B------:R-:W-:Y:S02]  /*31a0*/  F2FP.BF16.F32.PACK_AB R85, R86, R85 ;  /* 0x000000555655723e */ /* 0x000fe400000010ff */
[----:B------:R-:W-:Y:S02]  /*31b0*/  F2FP.BF16.F32.PACK_AB R86, R112, R115 ;  /* 0x000000737056723e */ /* 0x000fe400000010ff */
[----:B------:R-:W-:-:S05]  /*31c0*/  F2FP.BF16.F32.PACK_AB R87, R114, R87 ;  /* 0x000000577257723e */ /* 0x000fca00000010ff */
[----:B------:R1:W-:Y:S02]  /*31d0*/  STG.E.128 desc[UR6][R108.64], R84 ;  /* 0x000000546c007986 */ /* 0x0003e4000c101d06 */
.L_x_7480:
[----:B------:R-:W-:Y:S05]  /*31e0*/  BSYNC.RECONVERGENT B1 ;  /* 0x0000000000017941 */ /* 0x000fea0003800200 */
.L_x_7479:
[----:B------:R-:W-:Y:S01]  /*31f0*/  ISETP.GE.U32.AND P0, PT, R0, 0x40, PT ;  /* 0x000000400000780c */ /* 0x000fe20003f06070 */
[----:B------:R-:W-:-:S12]  /*3200*/  BSSY.RECONVERGENT B1, `(.L_x_7481) ;  /* 0x0000022000017945 */ /* 0x000fd80003800200 */
[----:B------:R-:W-:Y:S05]  /*3210*/  @!P0 BRA `(.L_x_7482) ;  /* 0x0000000000808947 */ /* 0x000fea0003800000 */
[--C-:B-1----:R-:W-:Y:S01]  /*3220*/  FADD.FTZ R85, R102, -R111.reuse ;  /* 0x8000006f66557221 */ /* 0x102fe20000010000 */
        /* <DEDUP_REMOVED lines=12> */
[C---:B------:R-:W-:Y:S01]  /*32f0*/  FMUL.FTZ R115, R110.reuse, R115 ;  /* 0x000000736e737220 */ /* 0x040fe20000410000 */
        /* <DEDUP_REMOVED lines=18> */
.L_x_7482:
[----:B------:R-:W-:Y:S05]  /*3420*/  BSYNC.RECONVERGENT B1 ;  /* 0x0000000000017941 */ /* 0x000fea0003800200 */
.L_x_7481:
[----:B------:R-:W-:Y:S01]  /*3430*/  ISETP.GE.U32.AND P0, PT, R0, 0x60, PT ;  /* 0x000000600000780c */ /* 0x000fe20003f06070 */
[----:B------:R-:W-:-:S12]  /*3440*/  BSSY.RECONVERGENT B1, `(.L_x_7483) ;  /* 0x0000022000017945 */ /* 0x000fd80003800200 */
[----:B------:R-:W-:Y:S05]  /*3450*/  @!P0 BRA `(.L_x_7484) ;  /* 0x0000000000808947 */ /* 0x000fea0003800000 */
[--C-:B-12---:R-:W-:Y:S01]  /*3460*/  FADD.FTZ R85, R104, -R111.reuse ;  /* 0x8000006f68557221 */ /* 0x106fe20000010000 */
        /* <DEDUP_REMOVED lines=31> */
.L_x_7484:
[----:B------:R-:W-:Y:S05]  /*3660*/  BSYNC.RECONVERGENT B1 ;  /* 0x0000000000017941 */ /* 0x000fea0003800200 */
.L_x_7483:
[----:B------:R-:W-:Y:S05]  /*3670*/  @!P1 BRA `(.L_x_7478) ;  /* 0x00000000007c9947 */ /* 0x000fea0003800000 */
[----:B-123--:R-:W1:Y:S01]  /*3680*/  LDC.64 R84, c[0x0][0x428] ;  /* 0x00010a00ff547b82 */ /* 0x00ee620000000a00 */
        /* <DEDUP_REMOVED lines=24> */
[----:B-1----:R-:W-:Y:S01]  /*3810*/  IMAD.WIDE.U32 R108, R113, 0x10, R84 ;  /* 0x00000010716c7825 */ /* 0x002fe200078e0054 */
[----:B------:R-:W-:-:S02]  /*3820*/  F2FP.BF16.F32.PACK_AB R86, R114, R119 ;  /* 0x000000777256723e */ /* 0x000fc400000010ff */
[----:B------:R-:W-:Y:S02]  /*3830*/  F2FP.BF16.F32.PACK_AB R87, R116, R87 ;  /* 0x000000577457723e */ /* 0x000fe400000010ff */
[----:B------:R-:W-:Y:S02]  /*3840*/  F2FP.BF16.F32.PACK_AB R85, R112, R115 ;  /* 0x000000737055723e */ /* 0x000fe400000010ff */
[----:B------:R-:W-:-:S05]  /*3850*/  F2FP.BF16.F32.PACK_AB R84, R111, R110 ;  /* 0x0000006e6f54723e */ /* 0x000fca00000010ff */
[----:B------:R4:W-:Y:S02]  /*3860*/  STG.E.128 desc[UR6][R108.64], R84 ;  /* 0x000000546c007986 */ /* 0x0009e4000c101d06 */
.L_x_7478:
[----:B------:R-:W-:Y:S05]  /*3870*/  BSYNC.RECONVERGENT B0 ;  /* 0x0000000000007941 */ /* 0x000fea0003800200 */
.L_x_7477:
[----:B-1234-:R-:W1:Y:S02]  /*3880*/  LDC.64 R84, c[0x0][0x380] ;  /* 0x0000e000ff547b82 */ /* 0x01ee640000000a00 */
[----:B-1----:R-:W-:-:S04]  /*3890*/  LEA R3, R84, R3, 0x2 ;  /* 0x0000000354037211 */ /* 0x002fc800078e10ff */
[----:B------:R-:W-:-:S13]  /*38a0*/  ISETP.GE.AND P0, PT, R3, R85, PT ;  /* 0x000000550300720c */ /* 0x000fda0003f06270 */
[----:B------:R-:W-:Y:S05]  /*38b0*/  @!P0 BRA `(.L_x_7485) ;  /* 0xffffffcc007c8947 */ /* 0x000fea000383ffff */
[----:B------:R-:W-:Y:S05]  /*38c0*/  EXIT ;  /* 0x000000000000794d */ /* 0x000fea0003800000 */
.L_x_7476:
[----:B------:R-:W-:Y:S01]  /*38d0*/  HFMA2 R119, -RZ, RZ, 0, 1.847743988037109375e-06 ;  /* 0x0000001fff777431 */ /* 0x000fe200000001ff */
[----:B------:R-:W-:Y:S01]  /*38e0*/  BSSY B0, `(.L_x_7486) ;  /* 0x0000007000007945 */ /* 0x000fe20003800000 */
[----:B------:R-:W-:Y:S01]  /*38f0*/  MOV R117, R85 ;  /* 0x0000005500757202 */ /* 0x000fe20000000f00 */
[----:B------:R-:W-:Y:S01]  /*3900*/  IMAD.MOV.U32 R116, RZ, RZ, 0x1 ;  /* 0x00000001ff747424 */ /* 0x000fe200078e00ff */
[----:B------:R-:W-:-:S07]  /*3910*/  MOV R114, 0xffffffff ;  /* 0xffffffff00727802 */ /* 0x000fce0000000f00 */
[----:B0----5:R-:W-:Y:S05]  /*3920*/  WARPSYNC.COLLECTIVE R114, `(.L_x_7487) ;  /* 0x0000000072087348 */ /* 0x021fea0003c00000 */
[----:B------:R1:W2:Y:S02]  /*3930*/  SHFL.BFLY P6, R115, R117, R116, R119 ;  /* 0x0c00007475737389 */ /* 0x0002a400000c0077 */
[----:B012--5:R-:W-:Y:S05]  /*3940*/  ENDCOLLECTIVE ;  /* 0x000000000000791b */ /* 0x027fea0003800000 */
.L_x_7487:
[----:B------:R-:W-:Y:S05]  /*3950*/  BSYNC B0 ;  /* 0x0000000000007941 */ /* 0x000fea0003800000 */
.L_x_7486:
        /* <DEDUP_REMOVED lines=10> */
.L_x_7488:
[----:B------:R-:W-:Y:S01]  /*3a00*/  HFMA2 R116, -RZ, RZ, 0, 2.384185791015625e-07 ;  /* 0x00000004ff747431 */ /* 0x000fe200000001ff */
[----:B------:R-:W-:-:S05]  /*3a10*/  MOV R87, R115 ;  /* 0x0000007300577202 */ /* 0x000fca0000000f00 */
[----:B------:R-:W-:-:S05]  /*3a20*/  FADD.FTZ R87, R86, R87 ;  /* 0x0000005756577221 */ /* 0x000fca0000010000 */
[----:B------:R-:W-:-:S07]  /*3a30*/  MOV R117, R87 ;  /* 0x0000005700757202 */ /* 0x000fce0000000f00 */
[----:B------:R-:W-:Y:S05]  /*3a40*/  WARPSYNC.COLLECTIVE R114, `(.L_x_7489) ;  /* 0x0000000072087348 */ /* 0x000fea0003c00000 */
[----:B------:R0:W1:Y:S02]  /*3a50*/  SHFL.BFLY P6, R115, R117, R116, R119 ;  /* 0x0c00007475737389 */ /* 0x00006400000c0077 */
[----:B01----:R-:W-:Y:S05]  /*3a60*/  ENDCOLLECTIVE ;  /* 0x000000000000791b */ /* 0x003fea0003800000 */
.L_x_7489:
[----:B------:R-:W-:Y:S02]  /*3a70*/  HFMA2 R116, -RZ, RZ, 0, 4.76837158203125e-07 ;  /* 0x00000008ff747431 */ /* 0x000fe400000001ff */
[----:B------:R-:W-:-:S04]  /*3a80*/  IMAD.MOV.U32 R84, RZ, RZ, R115 ;  /* 0x000000ffff547224 */ /* 0x000fc800078e0073 */
[----:B------:R-:W-:-:S05]  /*3a90*/  FADD.FTZ R112, R87, R84 ;  /* 0x0000005457707221 */ /* 0x000fca0000010000 */
[----:B------:R-:W-:-:S07]  /*3aa0*/  MOV R117, R112 ;  /* 0x0000007000757202 */ /* 0x000fce0000000f00 */
[----:B------:R-:W-:Y:S05]  /*3ab0*/  WARPSYNC.COLLECTIVE R114, `(.L_x_7490) ;  /* 0x0000000072087348 */ /* 0x000fea0003c00000 */
[----:B------:R0:W1:Y:S02]  /*3ac0*/  SHFL.BFLY P6, R115, R117, R116, R119 ;  /* 0x0c00007475737389 */ /* 0x00006400000c0077 */
[----:B01----:R-:W-:Y:S05]  /*3ad0*/  ENDCOLLECTIVE ;  /* 0x000000000000791b */ /* 0x003fea0003800000 */
.L_x_7490:
[----:B------:R-:W-:Y:S01]  /*3ae0*/  HFMA2 R116, -RZ, RZ, 0, 9.5367431640625e-07 ;  /* 0x00000010ff747431 */ /* 0x000fe200000001ff */
[----:B------:R-:W-:-:S05]  /*3af0*/  MOV R111, R115 ;  /* 0x00000073006f7202 */ /* 0x000fca0000000f00 */
[----:B------:R-:W-:-:S05]  /*3b00*/  FADD.FTZ R113, R112, R111 ;  /* 0x0000006f70717221 */ /* 0x000fca0000010000 */
[----:B------:R-:W-:-:S07]  /*3b10*/  MOV R117, R113 ;  /* 0x0000007100757202 */ /* 0x000fce0000000f00 */
[----:B------:R-:W-:Y:S05]  /*3b20*/  WARPSYNC.COLLECTIVE R114, `(.L_x_7491) ;  /* 0x0000000072087348 */ /* 0x000fea0003c00000 */
[----:B------:R0:W1:Y:S02]  /*3b30*/  SHFL.BFLY P6, R115, R117, R116, R119 ;  /* 0x0c00007475737389 */ /* 0x00006400000c0077 */
[----:B01----:R-:W-:Y:S05]  /*3b40*/  ENDCOLLECTIVE ;  /* 0x000000000000791b */ /* 0x003fea0003800000 */
.L_x_7491:
        /* <DEDUP_REMOVED lines=73> */
.L_x_7492:
[----:B------:R-:W-:Y:S01]  /*3fe0*/  IMAD.MOV.U32 R116, RZ, RZ, 0x2 ;  /* 0x00000002ff747424 */ /* 0x000fe200078e00ff */
[----:B------:R-:W-:-:S05]  /*3ff0*/  MOV R85, R115 ;  /* 0x0000007300557202 */ /* 0x000fca0000000f00 */
[----:B------:R-:W-:-:S05]  /*4000*/  FADD.FTZ R85, R84, R85 ;  /* 0x0000005554557221 */ /* 0x000fca0000010000 */
[----:B------:R-:W-:-:S07]  /*4010*/  MOV R117, R85 ;  /* 0x0000005500757202 */ /* 0x000fce0000000f00 */
[----:B------:R-:W-:Y:S05]  /*4020*/  WARPSYNC.COLLECTIVE R114, `(.L_x_7493) ;  /* 0x0000000072087348 */ /* 0x000fea0003c00000 */
[----:B------:R0:W1:Y:S02]  /*4030*/  SHFL.BFLY P6, R115, R117, R116, R119 ;  /* 0x0c00007475737389 */ /* 0x00006400000c0077 */
[----:B01----:R-:W-:Y:S05]  /*4040*/  ENDCOLLECTIVE ;  /* 0x000000000000791b */ /* 0x003fea0003800000 */
.L_x_7493:
[----:B------:R-:W-:Y:S01]  /*4050*/  HFMA2 R116, -RZ, RZ, 0, 2.384185791015625e-07 ;  /* 0x00000004ff747431 */ /* 0x000fe200000001ff */
[----:B------:R-:W-:-:S05]  /*4060*/  MOV R86, R115 ;  /* 0x0000007300567202 */ /* 0x000fca0000000f00 */
[----:B------:R-:W-:-:S05]  /*4070*/  FADD.FTZ R86, R85, R86 ;  /* 0x0000005655567221 */ /* 0x000fca0000010000 */
[----:B------:R-:W-:-:S07]  /*4080*/  MOV R117, R86 ;  /* 0x0000005600757202 */ /* 0x000fce0000000f00 */
[----:B------:R-:W-:Y:S05]  /*4090*/  WARPSYNC.COLLECTIVE R114, `(.L_x_7494) ;  /* 0x0000000072087348 */ /* 0x000fea0003c00000 */
[----:B------:R0:W1:Y:S02]  /*40a0*/  SHFL.BFLY P6, R115, R117, R116, R119 ;  /* 0x0c00007475737389 */ /* 0x00006400000c0077 */
[----:B01----:R-:W-:Y:S05]  /*40b0*/  ENDCOLLECTIVE ;  /* 0x000000000000791b */ /* 0x003fea0003800000 */
.L_x_7494:
[----:B------:R-:W-:Y:S01]  /*40c0*/  HFMA2 R116, -RZ, RZ, 0, 4.76837158203125e-07 ;  /* 0x00000008ff747431 */ /* 0x000fe200000001ff */
[----:B------:R-:W-:-:S05]  /*40d0*/  MOV R87, R115 ;  /* 0x0000007300577202 */ /* 0x000fca0000000f00 */
[----:B------:R-:W-:-:S05]  /*40e0*/  FADD.FTZ R87, R86, R87 ;  /* 0x0000005756577221 */ /* 0x000fca0000010000 */
[----:B------:R-:W-:-:S07]  /*40f0*/  MOV R117, R87 ;  /* 0x0000005700757202 */ /* 0x000fce0000000f00 */
[----:B------:R-:W-:Y:S05]  /*4100*/  WARPSYNC.COLLECTIVE R114, `(.L_x_7495) ;  /* 0x0000000072087348 */ /* 0x000fea0003c00000 */
[----:B------:R0:W1:Y:S02]  /*4110*/  SHFL.BFLY P6, R115, R117, R116, R119 ;  /* 0x0c00007475737389 */ /* 0x00006400000c0077 */
[----:B01----:R-:W-:Y:S05]  /*4120*/  ENDCOLLECTIVE ;  /* 0x000000000000791b */ /* 0x003fea0003800000 */
.L_x_7495:
[----:B------:R-:W-:Y:S01]  /*4130*/  HFMA2 R116, -RZ, RZ, 0, 9.5367431640625e-07 ;  /* 0x00000010ff747431 */ /* 0x000fe200000001ff */
[----:B------:R-:W-:-:S05]  /*4140*/  MOV R112, R115 ;  /* 0x0000007300707202 */ /* 0x000fca0000000f00 */
[----:B------:R-:W-:-:S05]  /*4150*/  FADD.FTZ R112, R87, R112 ;  /* 0x0000007057707221 */ /* 0x000fca0000010000 */
[----:B------:R-:W-:-:S07]  /*4160*/  MOV R117, R112 ;  /* 0x0000007000757202 */ /* 0x000fce0000000f00 */
[----:B------:R-:W-:Y:S05]  /*4170*/  WARPSYNC.COLLECTIVE R114, `(.L_x_7496) ;  /* 0x0000000072087348 */ /* 0x000fea0003c00000 */
[----:B------:R0:W1:Y:S02]  /*4180*/  SHFL.BFLY P6, R115, R117, R116, R119 ;  /* 0x0c00007475737389 */ /* 0x00006400000c0077 */
[----:B01----:R-:W-:Y:S05]  /*4190*/  ENDCOLLECTIVE ;  /* 0x000000000000791b */ /* 0x003fea0003800000 */
.L_x_7496:
[----:B------:R-:W-:Y:S01]  /*41a0*/  MOV R113, R115 ;  /* 0x0000007300717202 */ /* 0x000fe20000000f00 */
[----:B------:R-:W-:Y:S06]  /*41b0*/  BRA `(.L_x_7497) ;  /* 0xffffffec00287947 */ /* 0x000fec000383ffff */
.L_x_7498:
        /* <DEDUP_REMOVED lines=12> */
.L_x_37262:


//--------------------- .text._ZN10layer_norm13ln_fwd_kernelINS_13Kernel_traitsIf13__nv_bfloat16S2_S2_fjLj1024ELj1ELj4ELj1ELj16ENS_18Kernel_traits_baseILj1024EfS2_S2_S2_fjLj128EEEEELb0ELb0ELb1ELb1EEEvNS_9FwdParamsE --------------------------
	.section	.text._ZN10layer_norm13ln_fwd_kernelINS_13Kernel_traitsIf13__nv_bfloat16S2_S2_fjLj1024ELj1ELj4ELj1ELj16ENS_18Kernel_traits_baseILj1024EfS2_S2_S2_fjLj128EEEEELb0ELb0ELb1ELb1EEEvNS_9FwdParamsE,"ax",@progbits
	.align	128
        .global         _ZN10layer_norm13ln_fwd_kernelINS_13Kernel_traitsIf13__nv_bfloat16S2_S2_fjLj1024ELj1ELj4ELj1ELj16ENS_18Kernel_traits_baseILj1024EfS2_S2_S2_fjLj128EEEEELb0ELb0ELb1ELb1EEEvNS_9FwdParamsE
        .type           _ZN10layer_norm13ln_fwd_kernelINS_13Kernel_traitsIf13__nv_bfloat16S2_S2_fjLj1024ELj1ELj4ELj1ELj16ENS_18Kernel_traits_baseILj1024EfS2_S2_S2_fjLj128EEEEELb0ELb0ELb1ELb1EEEvNS_9FwdParamsE,@function
        .size           _ZN10layer_norm13ln_fwd_kernelINS_13Kernel_traitsIf13__nv_bfloat16S2_S2_fjLj1024ELj1ELj4ELj1ELj16ENS_18Kernel_traits_baseILj1024EfS2_S2_S2_fjLj128EEEEELb0ELb0ELb1ELb1EEEvNS_9FwdParamsE,(.L_x_37263 - _ZN10layer_norm13ln_fwd_kernelINS_13Kernel_traitsIf13__nv_bfloat16S2_S2_fjLj1024ELj1ELj4ELj1ELj16ENS_18Kernel_traits_baseILj1024EfS2_S2_S2_fjLj128EEEEELb0ELb0ELb1ELb1EEEvNS_9FwdParamsE)
        .other          _ZN10layer_norm13ln_fwd_kernelINS_13Kernel_traitsIf13__nv_bfloat16S2_S2_fjLj1024ELj1ELj4ELj1ELj16ENS_18Kernel_traits_baseILj1024EfS2_S2_S2_fjLj128EEEEELb0ELb0ELb1ELb1EEEvNS_9FwdParamsE,@"STO_CUDA_ENTRY STV_DEFAULT"
_ZN10layer_norm13ln_fwd_kernelINS_13Kernel_traitsIf13__nv_bfloat16S2_S2_fjLj1024ELj1ELj4ELj1ELj16ENS_18Kernel_traits_baseILj1024EfS2_S2_S2_fjLj128EEEEELb0ELb0ELb1ELb1EEEvNS_9FwdParamsE:
.text._ZN10layer_norm13ln_fwd_kernelINS_13Kernel_traitsIf13__nv_bfloat16S2_S2_fjLj1024ELj1ELj4ELj1ELj16ENS_18Kernel_traits_baseILj1024EfS2_S2_S2_fjLj128EEEEELb0ELb0ELb1ELb1EEEvNS_9FwdParamsE:
[----:B------:R-:W-:Y:S01]  /*0000*/  LDC R1, c[0x0][0x37c] ;  /* 0x0000df00ff017b82 */ /* 0x000fe20000000800 */
[----:B------:R-:W0:Y:S01]  /*0010*/  S2R R0, SR_TID.X ;  /* 0x0000000000007919 */ /* 0x000e220000002100 */
[----:B------:R-:W1:Y:S06]  /*0020*/  LDCU.64 UR8, c[0x0][0x438] ;  /* 0x00008700ff0877ac */ /* 0x000e6c0008000a00 */
[----:B------:R-:W2:Y:S01]  /*0030*/  S2UR UR4, SR_CTAID.X ;  /* 0x00000000000479c3 */ /* 0x000ea20000002500 */
[----:B------:R-:W3:Y:S01]  /*0040*/  LDCU.64 UR6, c[0x0][0x358] ;  /* 0x00006b00ff0677ac */ /* 0x000ee20008000a00 */
[----:B-1----:R-:W-:-:S04]  /*0050*/  UISETP.NE.U32.AND UP0, UPT, UR8, URZ, UPT ;  /* 0x000000ff0800728c */ /* 0x002fc8000bf05070 */
[----:B------:R-:W-:Y:S02]  /*0060*/  UISETP.NE.AND.EX UP0, UPT, UR9, URZ, UPT, UP0 ;  /* 0x000000ff0900728c */ /* 0x000fe4000bf05300 */
[----:B--2---:R-:W-:Y:S01]  /*0070*/  USHF.L.U32 UR4, UR4, 0x2, URZ ;  /* 0x0000000204047899 */ /* 0x004fe200080006ff */
[----:B0-----:R-:W-:Y:S02]  /*0080*/  SHF.R.U32.HI R2, RZ, 0x5, R0 ;  /* 0x00000005ff027819 */ /* 0x001fe40000011600 */
[----:B------:R-:W-:-:S03]  /*0090*/  LOP3.LUT R0, R0, 0x1f, RZ, 0xc0, !PT ;  /* 0x0000001f00007812 */ /* 0x000fc600078ec0ff */
[----:B------:R-:W-:Y:S01]  /*00a0*/  LOP3.LUT R2, R2, UR4, RZ, 0xfc, !PT ;  /* 0x0000000402027c12 */ /* 0x000fe2000f8efcff */
[----:B---3--:R-:W-:Y:S06]  /*00b0*/  BRA.U !UP0, `(.L_x_7499) ;  /* 0x0000000108547547 */ /* 0x008fec000b800000 */
        /* <DEDUP_REMOVED lines=21> */
.L_x_7499:
        /* <DEDUP_REMOVED lines=26> */
.L_x_7500:
[----:B------:R-:W1:Y:S02]  /*03b0*/  LDCU UR4, c[0x0][0x384] ;  /* 0x00007080ff0477ac */ /* 0x000e640008000800 */
[----:B-1----:R-:W-:-:S13]  /*03c0*/  ISETP.GE.AND P0, PT, R2, UR4, PT ;  /* 0x0000000402007c0c */ /* 0x002fda000bf06270 */
[----:B------:R-:W-:Y:S05]  /*03d0*/  @P0 EXIT ;  /* 0x000000000000094d */ /* 0x000fea0003800000 */
[----:B------:R-:W1:Y:S01]  /*03e0*/  LDCU.U8 UR4, c[0x0][0x410] ;  /* 0x00008200ff0477ac */ /* 0x000e620008000000 */
[----:B------:R-:W2:Y:S01]  /*03f0*/  LDCU UR5, c[0x0][0x448] ;  /* 0x00008900ff0577ac */ /* 0x000ea20008000800 */
[----:B------:R-:W3:Y:S01]  /*0400*/  LDCU.64 UR8, c[0x0][0x3a0] ;  /* 0x00007400ff0877ac */ /* 0x000ee20008000a00 */
[----:B-1----:R-:W-:-:S13]  /*0410*/  ISETP.NE.AND P0, PT, RZ, UR4, PT ;  /* 0x00000004ff007c0c */ /* 0x002fda000bf05270 */
.L_x_7512:
[----:B0-----:R-:W0:Y:S08]  /*0420*/  LDC.64 R4, c[0x0][0x3f0] ;  /* 0x0000fc00ff047b82 */ /* 0x001e300000000a00 */
[----:B------:R-:W1:Y:S01]  /*0430*/  LDC R3, c[0x0][0x388] ;  /* 0x0000e200ff037b82 */ /* 0x000e620000000800 */
[----:B0-----:R-:W-:-:S05]  /*0440*/  IMAD.WIDE R4, R2, 0x4, R4 ;  /* 0x0000000402047825 */ /* 0x001fca00078e0204 */
[----:B------:R-:W4:Y:S01]  /*0450*/  LDG.E R13, desc[UR6][R4.64] ;  /* 0x00000006040d7981 */ /* 0x000f22000c1e1900 */
[----:B------:R-:W-:Y:S01]  /*0460*/  HFMA2 R98, -RZ, RZ, 0, 0 ;  /* 0x00000000ff627431 */ /* 0x000fe200000001ff */
[----:B----4-:R-:W-:-:S13]  /*0470*/  ISETP.GE.AND P1, PT, R13, 0x1, PT ;  /* 0x000000010d00780c */ /* 0x010fda0003f26270 */
        /* <DEDUP_REMOVED lines=8> */
[----:B------:R-:W4:Y:S01]  /*0500*/  @P1 LDG.E.128 R16, desc[UR6][R6.64] ;  /* 0x0000000606101981 */ /* 0x000f22000c1e1d00 */
[----:B-1----:R-:W-:-:S06]  /*0510*/  IMAD.WIDE R4, R2, 0x4, R8 ;  /* 0x0000000402047825 */ /* 0x002fcc00078e0208 */
[----:B-----5:R0:W5:Y:S01]  /*0520*/  LDG.E R4, desc[UR6][R4.64] ;  /* 0x0000000604047981 */ /* 0x020162000c1e1900 */
[----:B---3--:R-:W-:Y:S01]  /*0530*/  UISETP.NE.U32.AND UP0, UPT, UR8, URZ, UPT ;  /* 0x000000ff0800728c */ /* 0x008fe2000bf05070 */
[----:B------:R-:W-:-:S03]  /*0540*/  IMAD R8, R2, R3, RZ ;  /* 0x0000000302087224 */ /* 0x000fc600078e02ff */
[----:B------:R-:W-:Y:S02]  /*0550*/  UISETP.NE.AND.EX UP0, UPT, UR9, URZ, UPT, UP0 ;  /* 0x000000ff0900728c */ /* 0x000fe4000bf05300 */
[----:B------:R-:W-:-:S04]  /*0560*/  SHF.R.S32.HI R9, RZ, 0x1f, R8 ;  /* 0x0000001fff097819 */ /* 0x000fc80000011408 */
[----:B------:R-:W-:-:S04]  /*0570*/  LEA.HI R9, R9, R8, RZ, 0x3 ;  /* 0x0000000809097211 */ /* 0x000fc800078f18ff */
[----:B------:R-:W-:Y:S02]  /*0580*/  LEA.HI.SX32 R97, R9, R0, 0x1d ;  /* 0x0000000009617211 */ /* 0x000fe400078feaff */
[----:B----4-:R-:W-:Y:S02]  /*0590*/  PRMT R12, R19, 0x7632, R12 ;  /* 0x00007632130c7816 */ /* 0x010fe4000000000c */
[----:B------:R-:W-:Y:S02]  /*05a0*/  PRMT R14, R18, 0x7632, R14 ;  /* 0x00007632120e7816 */ /* 0x000fe4000000000e */
[----:B------:R-:W-:Y:S02]  /*05b0*/  PRMT R6, R17, 0x7632, R6 ;  /* 0x0000763211067816 */ /* 0x000fe40000000006 */
[----:B------:R-:W-:Y:S01]  /*05c0*/  PRMT R7, R16, 0x7632, R7 ;  /* 0x0000763210077816 */ /* 0x000fe20000000007 */
[----:B0-----:R-:W-:Y:S06]  /*05d0*/  BRA.U !UP0, `(.L_x_7501) ;  /* 0x0000000108dc7547 */ /* 0x001fec000b800000 */
[----:B------:R-:W0:Y:S02]  /*05e0*/  LDC.64 R8, c[0x0][0x3a0] ;  /* 0x0000e800ff087b82 */ /* 0x000e240000000a00 */
[----:B0-----:R-:W-:-:S06]  /*05f0*/  IMAD.WIDE.U32 R8, R97, 0x10, R8 ;  /* 0x0000001061087825 */ /* 0x001fcc00078e0008 */
[----:B------:R-:W3:Y:S01]  /*0600*/  LDG.E.128 R8, desc[UR6][R8.64] ;  /* 0x0000000608087981 */ /* 0x000ee2000c1e1d00 */
[----:B------:R-:W-:-:S13]  /*0610*/  ISETP.GT.AND P2, PT, R13, RZ, PT ;  /* 0x000000ff0d00720c */ /* 0x000fda0003f44270 */
[----:B------:R-:W0:Y:S01]  /*0620*/  @P2 LDC R89, c[0x0][0x40c] ;  /* 0x00010300ff592b82 */ /* 0x000e220000000800 */
[----:B------:R-:W-:Y:S02]  /*0630*/  @P2 SHF.L.U32 R86, R6, 0x10, RZ ;  /* 0x0000001006562819 */ /* 0x000fe400000006ff */
[----:B------:R-:W-:Y:S02]  /*0640*/  @P2 SHF.L.U32 R84, R7, 0x10, RZ ;  /* 0x0000001007542819 */ /* 0x000fe400000006ff */
[----:B------:R-:W-:-:S03]  /*0650*/  @P2 SHF.L.U32 R85, R17, 0x10, RZ ;  /* 0x0000001011552819 */ /* 0x000fc600000006ff */
[----:B------:R-:W1:Y:S08]  /*0660*/  @P2 LDC R90, c[0x0][0x40c] ;  /* 0x00010300ff5a2b82 */ /* 0x000e700000000800 */
[----:B------:R-:W4:Y:S08]  /*0670*/  @P2 LDC R91, c[0x0][0x40c] ;  /* 0x00010300ff5b2b82 */ /* 0x000f300000000800 */
[----:B------:R-:W2:Y:S08]  /*0680*/  @P2 LDC R92, c[0x0][0x40c] ;  /* 0x00010300ff5c2b82 */ /* 0x000eb00000000800 */
[----:B------:R-:W2:Y:S08]  /*0690*/  @P2 LDC R93, c[0x0][0x40c] ;  /* 0x00010300ff5d2b82 */ /* 0x000eb00000000800 */
[----:B------:R-:W2:Y:S08]  /*06a0*/  @P2 LDC R94, c[0x0][0x40c] ;  /* 0x00010300ff5e2b82 */ /* 0x000eb00000000800 */
[----:B------:R-:W2:Y:S08]  /*06b0*/  @P2 LDC R88, c[0x0][0x40c] ;  /* 0x00010300ff582b82 */ /* 0x000eb00000000800 */
[----:B------:R-:W2:Y:S01]  /*06c0*/  @P2 LDC R95, c[0x0][0x40c] ;  /* 0x00010300ff5f2b82 */ /* 0x000ea20000000800 */
[----:B---3--:R-:W-:-:S02]  /*06d0*/  PRMT R5, R8, 0x7632, R5 ;  /* 0x0000763208057816 */ /* 0x008fc40000000005 */
[C---:B------:R-:W-:Y:S02]  /*06e0*/  SHF.L.U32 R6, R9.reuse, 0x10, RZ ;  /* 0x0000001009067819 */ /* 0x040fe400000006ff */
[----:B------:R-:W-:Y:S02]  /*06f0*/  PRMT R9, R9, 0x7632, R9 ;  /* 0x0000763209097816 */ /* 0x000fe40000000009 */
[----:B------:R-:W-:Y:S01]  /*0700*/  SHF.L.U32 R5, R5, 0x10, RZ ;  /* 0x0000001005057819 */ /* 0x000fe200000006ff */
[----:B-1----:R-:W-:Y:S01]  /*0710*/  @P2 FFMA.FTZ R6, R85, R90, R6 ;  /* 0x0000005a55062223 */ /* 0x002fe20000010006 */
[----:B------:R-:W-:Y:S02]  /*0720*/  SHF.L.U32 R15, R8, 0x10, RZ ;  /* 0x00000010080f7819 */ /* 0x000fe400000006ff */
[----:B------:R-:W-:Y:S01]  /*0730*/  SHF.L.U32 R7, R9, 0x10, RZ ;  /* 0x0000001009077819 */ /* 0x000fe200000006ff */
[----:B0-----:R-:W-:Y:S01]  /*0740*/  @P2 FFMA.FTZ R5, R84, R89, R5 ;  /* 0x0000005954052223 */ /* 0x001fe20000010005 */
[----:B------:R-:W-:-:S02]  /*0750*/  SHF.L.U32 R8, R10, 0x10, RZ ;  /* 0x000000100a087819 */ /* 0x000fc400000006ff */
[C---:B------:R-:W-:Y:S01]  /*0760*/  SHF.L.U32 R87, R11.reuse, 0x10, RZ ;  /* 0x000000100b577819 */ /* 0x040fe200000006ff */
[----:B----4-:R-:W-:Y:S01]  /*0770*/  @P2 FFMA.FTZ R7, R86, R91, R7 ;  /* 0x0000005b56072223 */ /* 0x010fe20000010007 */
[----:B------:R-:W-:Y:S02]  /*0780*/  PRMT R10, R10, 0x7632, R10 ;  /* 0x000076320a0a7816 */ /* 0x000fe4000000000a */
[----:B------:R-:W-:Y:S02]  /*0790*/  PRMT R11, R11, 0x7632, R11 ;  /* 0x000076320b0b7816 */ /* 0x000fe4000000000b */
[----:B------:R-:W-:Y:S02]  /*07a0*/  @P2 SHF.L.U32 R84, R14, 0x10, RZ ;  /* 0x000000100e542819 */ /* 0x000fe400000006ff */
[----:B------:R-:W-:Y:S02]  /*07b0*/  @P2 SHF.L.U32 R89, R12, 0x10, RZ ;  /* 0x000000100c592819 */ /* 0x000fe400000006ff */
[----:B------:R-:W-:-:S02]  /*07c0*/  @P2 SHF.L.U32 R85, R18, 0x10, RZ ;  /* 0x0000001012552819 */ /* 0x000fc400000006ff */
[----:B------:R-:W-:Y:S02]  /*07d0*/  @P2 SHF.L.U32 R86, R19, 0x10, RZ ;  /* 0x0000001013562819 */ /* 0x000fe400000006ff */
[----:B------:R-:W-:Y:S01]  /*07e0*/  SHF.L.U32 R9, R10, 0x10, RZ ;  /* 0x000000100a097819 */ /* 0x000fe200000006ff */
[----:B--2---:R-:W-:Y:S01]  /*07f0*/  @P2 FFMA.FTZ R8, R85, R92, R8 ;  /* 0x0000005c55082223 */ /* 0x004fe20000010008 */
[----:B------:R-:W-:Y:S02]  /*0800*/  @P2 SHF.L.U32 R14, R16, 0x10, RZ ;  /* 0x00000010100e2819 */ /* 0x000fe400000006ff */
[----:B------:R-:W-:Y:S01]  /*0810*/  SHF.L.U32 R12, R11, 0x10, RZ ;  /* 0x000000100b0c7819 */ /* 0x000fe200000006ff */
[----:B------:R-:W-:Y:S01]  /*0820*/  @P2 FFMA.FTZ R9, R84, R93, R9 ;  /* 0x0000005d54092223 */ /* 0x000fe20000010009 */
[----:B------:R-:W-:Y:S01]  /*0830*/  @!P2 MOV R10, R87 ;  /* 0x00000057000aa202 */ /* 0x000fe20000000f00 */
[----:B------:R-:W-:Y:S01]  /*0840*/  @P2 FFMA.FTZ R10, R86, R94, R87 ;  /* 0x0000005e560a2223 */ /* 0x000fe20000010057 */
[----:B------:R-:W-:Y:S01]  /*0850*/  @!P2 MOV R11, R15 ;  /* 0x0000000f000ba202 */ /* 0x000fe20000000f00 */
        /* <DEDUP_REMOVED lines=15> */
.L_x_7501:
[----:B------:R-:W0:Y:S01]  /*0950*/  @P1 LDC R87, c[0x0][0x40c] ;  /* 0x00010300ff571b82 */ /* 0x000e220000000800 */
[----:B------:R-:W-:Y:S02]  /*0960*/  @P1 SHF.L.U32 R6, R6, 0x10, RZ ;  /* 0x0000001006061819 */ /* 0x000fe400000006ff */
[----:B------:R-:W-:Y:S02]  /*0970*/  @P1 SHF.L.U32 R14, R14, 0x10, RZ ;  /* 0x000000100e0e1819 */ /* 0x000fe400000006ff */
[----:B------:R-:W-:Y:S02]  /*0980*/  @P1 SHF.L.U32 R8, R7, 0x10, RZ ;  /* 0x0000001007081819 */ /* 0x000fe400000006ff */
[----:B------:R-:W-:Y:S01]  /*0990*/  MOV R7, RZ ;  /* 0x000000ff00077202 */ /* 0x000fe20000000f00 */
[----:B------:R-:W1:Y:S01]  /*09a0*/  @P1 LDC R91, c[0x0][0x40c] ;  /* 0x00010300ff5b1b82 */ /* 0x000e620000000800 */
[----:B------:R-:W-:Y:S02]  /*09b0*/  MOV R9, RZ ;  /* 0x000000ff00097202 */ /* 0x000fe40000000f00 */
[----:B------:R-:W-:-:S02]  /*09c0*/  @P1 SHF.L.U32 R86, R18, 0x10, RZ ;  /* 0x0000001012561819 */ /* 0x000fc400000006ff */
[----:B------:R-:W-:Y:S02]  /*09d0*/  @P1 SHF.L.U32 R90, R12, 0x10, RZ ;  /* 0x000000100c5a1819 */ /* 0x000fe400000006ff */
[----:B------:R-:W-:Y:S01]  /*09e0*/  @P1 SHF.L.U32 R84, R17, 0x10, RZ ;  /* 0x0000001011541819 */ /* 0x000fe200000006ff */
[----:B------:R-:W3:Y:S01]  /*09f0*/  @P1 LDC R11, c[0x0][0x40c] ;  /* 0x00010300ff0b1b82 */ /* 0x000ee20000000800 */
[----:B------:R-:W-:Y:S02]  /*0a00*/  MOV R5, RZ ;  /* 0x000000ff00057202 */ /* 0x000fe40000000f00 */
[----:B------:R-:W-:-:S05]  /*0a10*/  MOV R12, RZ ;  /* 0x000000ff000c7202 */ /* 0x000fca0000000f00 */
[----:B------:R-:W4:Y:S01]  /*0a20*/  @P1 LDC R89, c[0x0][0x40c] ;  /* 0x00010300ff591b82 */ /* 0x000f220000000800 */
[----:B0-----:R-:W-:Y:S01]  /*0a30*/  @P1 FMUL.FTZ R7, R6, R87 ;  /* 0x0000005706071220 */ /* 0x001fe20000410000 */
[----:B------:R-:W-:Y:S02]  /*0a40*/  @P1 SHF.L.U32 R87, R19, 0x10, RZ ;  /* 0x0000001013571819 */ /* 0x000fe400000006ff */
[----:B------:R-:W-:-:S04]  /*0a50*/  MOV R6, RZ ;  /* 0x000000ff00067202 */ /* 0x000fc80000000f00 */
[----:B------:R-:W0:Y:S01]  /*0a60*/  @P1 LDC R93, c[0x0][0x40c] ;  /* 0x00010300ff5d1b82 */ /* 0x000e220000000800 */
[----:B-1----:R-:W-:Y:S01]  /*0a70*/  @P1 FMUL.FTZ R9, R14, R91 ;  /* 0x0000005b0e091220 */ /* 0x002fe20000410000 */
[----:B------:R-:W-:-:S06]  /*0a80*/  @P1 SHF.L.U32 R14, R16, 0x10, RZ ;  /* 0x00000010100e1819 */ /* 0x000fcc00000006ff */
[----:B------:R-:W1:Y:S01]  /*0a90*/  @P1 LDC R15, c[0x0][0x40c] ;  /* 0x00010300ff0f1b82 */ /* 0x000e620000000800 */
[----:B---3--:R-:W-:Y:S01]  /*0aa0*/  @P1 FMUL.FTZ R5, R8, R11 ;  /* 0x0000000b08051220 */ /* 0x008fe20000410000 */
[----:B------:R-:W-:Y:S02]  /*0ab0*/  CS2R R10, SRZ ;  /* 0x00000000000a7805 */ /* 0x000fe4000001ff00 */
[----:B------:R-:W-:-:S04]  /*0ac0*/  MOV R8, RZ ;  /* 0x000000ff00087202 */ /* 0x000fc80000000f00 */
[----:B------:R-:W3:Y:S01]  /*0ad0*/  @P1 LDC R85, c[0x0][0x40c] ;  /* 0x00010300ff551b82 */ /* 0x000ee20000000800 */
[----:B----4-:R-:W-:-:S05]  /*0ae0*/  @P1 FMUL.FTZ R8, R86, R89 ;  /* 0x0000005956081220 */ /* 0x010fca0000410000 */
[----:B------:R-:W-:Y:S02]  /*0af0*/  F2FP.BF16.F32.PACK_AB R86, RZ, R8 ;  /* 0x00000008ff56723e */ /* 0x000fe400000010ff */
[----:B------:R-:W4:Y:S01]  /*0b00*/  @P1 LDC R88, c[0x0][0x40c] ;  /* 0x00010300ff581b82 */ /* 0x000f220000000800 */
[----:B0-----:R-:W-:-:S05]  /*0b10*/  @P1 FMUL.FTZ R12, R90, R93 ;  /* 0x0000005d5a0c1220 */ /* 0x001fca0000410000 */
[----:B------:R-:W-:Y:S01]  /*0b20*/  F2FP.BF16.F32.PACK_AB R89, RZ, R12 ;  /* 0x0000000cff59723e */ /* 0x000fe200000010ff */
[----:B-1----:R-:W-:Y:S01]  /*0b30*/  @P1 FMUL.FTZ R11, R14, R15 ;  /* 0x0000000f0e0b1220 */ /* 0x002fe20000410000 */
[----:B------:R-:W-:Y:S02]  /*0b40*/  F2FP.BF16.F32.PACK_AB R14, RZ, R5 ;  /* 0x00000005ff0e723e */ /* 0x000fe400000010ff */
[----:B------:R-:W-:Y:S01]  /*0b50*/  F2FP.BF16.F32.PACK_AB R15, RZ, R7 ;  /* 0x00000007ff0f723e */ /* 0x000fe200000010ff */
[----:B---3--:R-:W-:Y:S01]  /*0b60*/  @P1 FMUL.FTZ R6, R84, R85 ;  /* 0x0000005554061220 */ /* 0x008fe20000410000 */
[----:B------:R-:W-:-:S04]  /*0b70*/  F2FP.BF16.F32.PACK_AB R84, RZ, R11 ;  /* 0x0000000bff54723e */ /* 0x000fc800000010ff */
[----:B------:R-:W-:Y:S02]  /*0b80*/  F2FP.BF16.F32.PACK_AB R85, RZ, R6 ;  /* 0x00000006ff55723e */ /* 0x000fe400000010ff */
[----:B------:R-:W-:Y:S01]  /*0b90*/  PRMT R84, R84, 0x5410, R14 ;  /* 0x0000541054547816 */ /* 0x000fe2000000000e */
[----:B----4-:R-:W-:Y:S01]  /*0ba0*/  @P1 FMUL.FTZ R10, R87, R88 ;  /* 0x00000058570a1220 */ /* 0x010fe20000410000 */
[----:B------:R-:W-:Y:S02]  /*0bb0*/  F2FP.BF16.F32.PACK_AB R87, RZ, R9 ;  /* 0x00000009ff57723e */ /* 0x000fe400000010ff */
[----:B------:R-:W-:Y:S02]  /*0bc0*/  PRMT R85, R85, 0x5410, R15 ;  /* 0x0000541055557816 */ /* 0x000fe4000000000f */
[----:B------:R-:W-:Y:S02]  /*0bd0*/  F2FP.BF16.F32.PACK_AB R88, RZ, R10 ;  /* 0x0000000aff58723e */ /* 0x000fe400000010ff */
[----:B------:R-:W-:-:S02]  /*0be0*/  PRMT R86, R86, 0x5410, R87 ;  /* 0x0000541056567816 */ /* 0x000fc40000000057 */
[----:B------:R-:W-:-:S07]  /*0bf0*/  PRMT R87, R88, 0x5410, R89 ;  /* 0x0000541058577816 */ /* 0x000fce0000000059 */
.L_x_7502:
[----:B------:R-:W0:Y:S01]  /*0c00*/  LDC.64 R14, c[0x0][0x3a8] ;  /* 0x0000ea00ff0e7b82 */ /* 0x000e220000000a00 */
[----:B------:R-:W-:-:S07]  /*0c10*/  @P1 IADD3 R91, PT, PT, R98, 0x20, RZ ;  /* 0x00000020625b1810 */ /* 0x000fce0007ffe0ff */
[----:B------:R-:W1:Y:S01]  /*0c20*/  @P1 LDC.64 R94, c[0x0][0x390] ;  /* 0x0000e400ff5e1b82 */ /* 0x000e620000000a00 */
[----:B0-----:R-:W-:-:S05]  /*0c30*/  IMAD.WIDE.U32 R88, R97, 0x10, R14 ;  /* 0x0000001061587825 */ /* 0x001fca00078e000e */
[----:B------:R0:W-:Y:S01]  /*0c40*/  STG.E.128 desc[UR6][R88.64], R84 ;  /* 0x0000005458007986 */ /* 0x0001e2000c101d06 */
[----:B-1----:R-:W-:-:S05]  /*0c50*/  @P1 IMAD.WIDE.U32 R94, R91, 0x10, R94 ;  /* 0x000000105b5e1825 */ /* 0x002fca00078e005e */
[----:B------:R-:W3:Y:S01]  /*0c60*/  @P1 LDG.E.128 R16, desc[UR6][R94.64] ;  /* 0x000000065e101981 */ /* 0x000ee2000c1e1d00 */
[----:B------:R-:W-:Y:S02]  /*0c70*/  IADD3 R103, PT, PT, R97, 0x20, RZ ;  /* 0x0000002061677810 */ /* 0x000fe40007ffe0ff */
[----:B---3--:R-:W-:Y:S02]  /*0c80*/  PRMT R91, R19, 0x7632, R91 ;  /* 0x00007632135b7816 */ /* 0x008fe4000000005b */
        /* <DEDUP_REMOVED lines=19> */
[----:B---3--:R-:W-:-:S02]  /*0dc0*/  SHF.L.U32 R89, R85, 0x10, RZ ;  /* 0x0000001055597819 */ /* 0x008fc400000006ff */
[----:B------:R-:W-:Y:S02]  /*0dd0*/  PRMT R88, R84, 0x7632, R88 ;  /* 0x0000763254587816 */ /* 0x000fe40000000058 */
[----:B------:R-:W-:Y:S01]  /*0de0*/  PRMT R85, R85, 0x7632, R85 ;  /* 0x0000763255557816 */ /* 0x000fe20000000055 */
[----:B-1----:R-:W-:Y:S01]  /*0df0*/  @P2 FFMA.FTZ R89, R106, R108, R89 ;  /* 0x0000006c6a592223 */ /* 0x002fe20000010059 */
[----:B------:R-:W-:Y:S02]  /*0e00*/  SHF.L.U32 R88, R88, 0x10, RZ ;  /* 0x0000001058587819 */ /* 0x000fe400000006ff */
[----:B------:R-:W-:Y:S02]  /*0e10*/  SHF.L.U32 R90, R85, 0x10, RZ ;  /* 0x00000010555a7819 */ /* 0x000fe400000006ff */
[C---:B------:R-:W-:Y:S01]  /*0e20*/  SHF.L.U32 R105, R86.reuse, 0x10, RZ ;  /* 0x0000001056697819 */ /* 0x040fe200000006ff */
[----:B0-----:R-:W-:Y:S01]  /*0e30*/  @P2 FFMA.FTZ R88, R93, R104, R88 ;  /* 0x000000685d582223 */ /* 0x001fe20000010058 */
[----:B------:R-:W-:Y:S01]  /*0e40*/  SHF.L.U32 R107, R87, 0x10, RZ ;  /* 0x00000010576b7819 */ /* 0x000fe200000006ff */
[----:B----4-:R-:W-:Y:S01]  /*0e50*/  @P2 FFMA.FTZ R90, R95, R109, R90 ;  /* 0x0000006d5f5a2223 */ /* 0x010fe2000001005a */
[----:B------:R-:W-:-:S02]  /*0e60*/  PRMT R86, R86, 0x7632, R86 ;  /* 0x0000763256567816 */ /* 0x000fc40000000056 */
[----:B------:R-:W-:Y:S02]  /*0e70*/  PRMT R87, R87, 0x7632, R87 ;  /* 0x0000763257577816 */ /* 0x000fe40000000057 */
[----:B------:R-:W-:Y:S02]  /*0e80*/  SHF.L.U32 R94, R84, 0x10, RZ ;  /* 0x00000010545e7819 */ /* 0x000fe400000006ff */
[----:B------:R-:W-:Y:S02]  /*0e90*/  @P2 SHF.L.U32 R85, R92, 0x10, RZ ;  /* 0x000000105c552819 */ /* 0x000fe400000006ff */
[----:B------:R-:W-:Y:S02]  /*0ea0*/  @P2 SHF.L.U32 R84, R91, 0x10, RZ ;  /* 0x000000105b542819 */ /* 0x000fe400000006ff */
[----:B------:R-:W-:Y:S02]  /*0eb0*/  @P2 SHF.L.U32 R104, R18, 0x10, RZ ;  /* 0x0000001012682819 */ /* 0x000fe400000006ff */
[----:B------:R-:W-:-:S02]  /*0ec0*/  @P2 SHF.L.U32 R106, R19, 0x10, RZ ;  /* 0x00000010136a2819 */ /* 0x000fc400000006ff */
[----:B------:R-:W-:Y:S02]  /*0ed0*/  SHF.L.U32 R92, R86, 0x10, RZ ;  /* 0x00000010565c7819 */ /* 0x000fe400000006ff */
[----:B------:R-:W-:Y:S02]  /*0ee0*/  @P2 SHF.L.U32 R109, R16, 0x10, RZ ;  /* 0x00000010106d2819 */ /* 0x000fe400000006ff */
[----:B------:R-:W-:Y:S01]  /*0ef0*/  SHF.L.U32 R95, R87, 0x10, RZ ;  /* 0x00000010575f7819 */ /* 0x000fe200000006ff */
[----:B--2---:R-:W-:Y:S01]  /*0f00*/  @P2 FFMA.FTZ R92, R85, R99, R92 ;  /* 0x00000063555c2223 */ /* 0x004fe2000001005c */
[----:B------:R-:W-:Y:S01]  /*0f10*/  @!P2 MOV R91, R105 ;  /* 0x00000069005ba202 */ /* 0x000fe20000000f00 */
        /* <DEDUP_REMOVED lines=18> */
.L_x_7503:
[----:B------:R-:W0:Y:S01]  /*1040*/  @P1 LDC R84, c[0x0][0x40c] ;  /* 0x00010300ff541b82 */ /* 0x000e220000000800 */
[----:B------:R-:W-:Y:S01]  /*1050*/  @P1 SHF.L.U32 R93, R93, 0x10, RZ ;  /* 0x000000105d5d1819 */ /* 0x000fe200000006ff */
[----:B------:R-:W-:Y:S01]  /*1060*/  HFMA2 R88, -RZ, RZ, 0, 0 ;  /* 0x00000000ff587431 */ /* 0x000fe200000001ff */
[----:B------:R-:W-:Y:S02]  /*1070*/  @P1 SHF.L.U32 R86, R90, 0x10, RZ ;  /* 0x000000105a561819 */ /* 0x000fe400000006ff */
[----:B------:R-:W-:Y:S01]  /*1080*/  @P1 SHF.L.U32 R94, R92, 0x10, RZ ;  /* 0x000000105c5e1819 */ /* 0x000fe200000006ff */
[----:B------:R-:W-:Y:S01]  /*1090*/  HFMA2 R92, -RZ, RZ, 0, 0 ;  /* 0x00000000ff5c7431 */ /* 0x000fe200000001ff */
[----:B------:R-:W-:Y:S01]  /*10a0*/  MOV R90, RZ ;  /* 0x000000ff005a7202 */ /* 0x000fe20000000f00 */
[----:B------:R-:W1:Y:S01]  /*10b0*/  @P1 LDC R89, c[0x0][0x40c] ;  /* 0x00010300ff591b82 */ /* 0x000e620000000800 */
[----:B------:R-:W-:Y:S01]  /*10c0*/  @P1 SHF.L.U32 R102, R91, 0x10, RZ ;  /* 0x000000105b661819 */ /* 0x000fe200000006ff */
[----:B------:R-:W-:Y:S01]  /*10d0*/  HFMA2 R91, -RZ, RZ, 0, 0 ;  /* 0x00000000ff5b7431 */ /* 0x000fe200000001ff */
[----:B------:R-:W-:-:S02]  /*10e0*/  @P1 SHF.L.U32 R96, R18, 0x10, RZ ;  /* 0x0000001012601819 */ /* 0x000fc400000006ff */
[----:B------:R-:W-:-:S03]  /*10f0*/  @P1 SHF.L.U32 R100, R19, 0x10, RZ ;  /* 0x0000001013641819 */ /* 0x000fc600000006ff */
[----:B------:R-:W3:Y:S08]  /*1100*/  @P1 LDC R95, c[0x0][0x40c] ;  /* 0x00010300ff5f1b82 */ /* 0x000ef00000000800 */
[----:B------:R-:W4:Y:S01]  /*1110*/  @P1 LDC R85, c[0x0][0x40c] ;  /* 0x00010300ff551b82 */ /* 0x000f220000000800 */
[----:B0-----:R-:W-:Y:S01]  /*1120*/  @P1 FMUL.FTZ R88, R93, R84 ;  /* 0x000000545d581220 */ /* 0x001fe20000410000 */
[----:B------:R-:W-:-:S02]  /*1130*/  @P1 SHF.L.U32 R84, R16, 0x10, RZ ;  /* 0x0000001010541819 */ /* 0x000fc400000006ff */
[----:B------:R-:W-:-:S04]  /*1140*/  MOV R93, RZ ;  /* 0x000000ff005d7202 */ /* 0x000fc80000000f00 */
[----:B------:R-:W0:Y:S01]  /*1150*/  @P1 LDC R87, c[0x0][0x40c] ;  /* 0x00010300ff571b82 */ /* 0x000e220000000800 */
[----:B-1----:R-:W-:Y:S01]  /*1160*/  @P1 FMUL.FTZ R90, R86, R89 ;  /* 0x00000059565a1220 */ /* 0x002fe20000410000 */
[----:B------:R-:W-:Y:S02]  /*1170*/  @P1 SHF.L.U32 R86, R17, 0x10, RZ ;  /* 0x0000001011561819 */ /* 0x000fe400000006ff */
[----:B------:R-:W-:-:S04]  /*1180*/  MOV R89, RZ ;  /* 0x000000ff00597202 */ /* 0x000fc80000000f00 */
[----:B------:R-:W1:Y:S01]  /*1190*/  @P1 LDC R105, c[0x0][0x40c] ;  /* 0x00010300ff691b82 */ /* 0x000e620000000800 */
[----:B---3--:R-:W-:Y:S01]  /*11a0*/  @P1 FMUL.FTZ R92, R94, R95 ;  /* 0x0000005f5e5c1220 */ /* 0x008fe20000410000 */
[----:B------:R-:W-:-:S06]  /*11b0*/  CS2R R94, SRZ ;  /* 0x00000000005e7805 */ /* 0x000fcc000001ff00 */
[----:B------:R-:W3:Y:S01]  /*11c0*/  @P1 LDC R99, c[0x0][0x40c] ;  /* 0x00010300ff631b82 */ /* 0x000ee20000000800 */
[----:B----4-:R-:W-:Y:S01]  /*11d0*/  @P1 FMUL.FTZ R94, R84, R85 ;  /* 0x00000055545e1220 */ /* 0x010fe20000410000 */
[----:B------:R-:W-:-:S04]  /*11e0*/  F2FP.BF16.F32.PACK_AB R85, RZ, R88 ;  /* 0x00000058ff55723e */ /* 0x000fc800000010ff */
[----:B------:R-:W-:Y:S02]  /*11f0*/  F2FP.BF16.F32.PACK_AB R84, RZ, R94 ;  /* 0x0000005eff54723e */ /* 0x000fe400000010ff */
[----:B------:R-:W4:Y:S01]  /*1200*/  @P1 LDC R101, c[0x0][0x40c] ;  /* 0x00010300ff651b82 */ /* 0x000f220000000800 */
[----:B0-----:R-:W-:Y:S01]  /*1210*/  @P1 FMUL.FTZ R89, R86, R87 ;  /* 0x0000005756591220 */ /* 0x001fe20000410000 */
[----:B------:R-:W-:Y:S02]  /*1220*/  F2FP.BF16.F32.PACK_AB R87, RZ, R90 ;  /* 0x0000005aff57723e */ /* 0x000fe400000010ff */
[----:B------:R-:W-:Y:S02]  /*1230*/  PRMT R84, R84, 0x5410, R85 ;  /* 0x0000541054547816 */ /* 0x000fe40000000055 */
[----:B------:R-:W-:Y:S01]  /*1240*/  F2FP.BF16.F32.PACK_AB R86, RZ, R89 ;  /* 0x00000059ff56723e */ /* 0x000fe200000010ff */
[----:B-1----:R-:W-:-:S03]  /*1250*/  @P1 FMUL.FTZ R95, R102, R105 ;  /* 0x00000069665f1220 */ /* 0x002fc60000410000 */
[----:B------:R-:W-:Y:S01]  /*1260*/  PRMT R85, R86, 0x5410, R87 ;  /* 0x0000541056557816 */ /* 0x000fe20000000057 */
[----:B---3--:R-:W-:Y:S01]  /*1270*/  @P1 FMUL.FTZ R91, R96, R99 ;  /* 0x00000063605b1220 */ /* 0x008fe20000410000 */
[----:B------:R-:W-:-:S04]  /*1280*/  F2FP.BF16.F32.PACK_AB R99, RZ, R92 ;  /* 0x0000005cff63723e */ /* 0x000fc800000010ff */
[----:B------:R-:W-:Y:S01]  /*1290*/  F2FP.BF16.F32.PACK_AB R96, RZ, R91 ;  /* 0x0000005bff60723e */ /* 0x000fe200000010ff */
[----:B----4-:R-:W-:Y:S01]  /*12a0*/  @P1 FMUL.FTZ R93, R100, R101 ;  /* 0x00000065645d1220 */ /* 0x010fe20000410000 */
[----:B------:R-:W-:Y:S02]  /*12b0*/  F2FP.BF16.F32.PACK_AB R101, RZ, R95 ;  /* 0x0000005fff65723e */ /* 0x000fe400000010ff */
[----:B------:R-:W-:Y:S02]  /*12c0*/  PRMT R86, R96, 0x5410, R99 ;  /* 0x0000541060567816 */ /* 0x000fe40000000063 */
[----:B------:R-:W-:-:S04]  /*12d0*/  F2FP.BF16.F32.PACK_AB R100, RZ, R93 ;  /* 0x0000005dff64723e */ /* 0x000fc800000010ff */
[----:B------:R-:W-:-:S07]  /*12e0*/  PRMT R87, R100, 0x5410, R101 ;  /* 0x0000541064577816 */ /* 0x000fce0000000065 */
.L_x_7504:
[----:B------:R-:W0:Y:S01]  /*12f0*/  @P1 LDC.64 R100, c[0x0][0x390] ;  /* 0x0000e400ff641b82 */ /* 0x000e220000000a00 */
[----:B------:R-:W-:Y:S01]  /*1300*/  @P1 IADD3 R99, PT, PT, R98, 0x40, RZ ;  /* 0x0000004062631810 */ /* 0x000fe20007ffe0ff */
[----:B------:R-:W-:-:S05]  /*1310*/  IMAD.WIDE.U32 R102, R103, 0x10, R14 ;  /* 0x0000001067667825 */ /* 0x000fca00078e000e */
[----:B------:R1:W-:Y:S01]  /*1320*/  STG.E.128 desc[UR6][R102.64], R84 ;  /* 0x0000005466007986 */ /* 0x0003e2000c101d06 */
[----:B0-----:R-:W-:-:S05]  /*1330*/  @P1 IMAD.WIDE.U32 R100, R99, 0x10, R100 ;  /* 0x0000001063641825 */ /* 0x001fca00078e0064 */
[----:B------:R-:W3:Y:S02]  /*1340*/  @P1 LDG.E.128 R16, desc[UR6][R100.64] ;  /* 0x0000000664101981 */ /* 0x000ee4000c1e1d00 */
[----:B---3--:R-:W-:Y:S02]  /*1350*/  PRMT R96, R17, 0x7632, R96 ;  /* 0x0000763211607816 */ /* 0x008fe40000000060 */
[----:B------:R-:W-:Y:S01]  /*1360*/  PRMT R99, R16, 0x7632, R99 ;  /* 0x0000763210637816 */ /* 0x000fe20000000063 */
[----:B-1----:R-:W-:Y:S06]  /*1370*/  BRA.U !UP0, `(.L_x_7505) ;  /* 0x0000000108e87547 */ /* 0x002fec000b800000 */
[----:B------:R-:W0:Y:S01]  /*1380*/  LDC.64 R84, c[0x0][0x3a0] ;  /* 0x0000e800ff547b82 */ /* 0x000e220000000a00 */
[----:B------:R-:W-:-:S05]  /*1390*/  IADD3 R87, PT, PT, R97, 0x40, RZ ;  /* 0x0000004061577810 */ /* 0x000fca0007ffe0ff */
[----:B0-----:R-:W-:-:S06]  /*13a0*/  IMAD.WIDE.U32 R84, R87, 0x10, R84 ;  /* 0x0000001057547825 */ /* 0x001fcc00078e0054 */
[----:B------:R-:W3:Y:S01]  /*13b0*/  LDG.E.128 R84, desc[UR6][R84.64] ;  /* 0x0000000654547981 */ /* 0x000ee2000c1e1d00 */
[----:B------:R-:W-:-:S13]  /*13c0*/  ISETP.GT.AND P2, PT, R13, RZ, PT ;  /* 0x000000ff0d00720c */ /* 0x000fda0003f44270 */
[----:B------:R-:W0:Y:S01]  /*13d0*/  @P2 LDC R103, c[0x0][0x40c] ;  /* 0x00010300ff672b82 */ /* 0x000e220000000800 */
[----:B------:R-:W-:Y:S02]  /*13e0*/  @P2 PRMT R99, R16, 0x7632, R99 ;  /* 0x0000763210632816 */ /* 0x000fe40000000063 */
[----:B------:R-:W-:Y:S02]  /*13f0*/  @P2 SHF.L.U32 R101, R17, 0x10, RZ ;  /* 0x0000001011652819 */ /* 0x000fe400000006ff */
[----:B------:R-:W-:Y:S02]  /*1400*/  @P2 SHF.L.U32 R99, R99, 0x10, RZ ;  /* 0x0000001063632819 */ /* 0x000fe400000006ff */
[----:B------:R-:W-:Y:S01]  /*1410*/  @P2 PRMT R105, R17, 0x7632, R105 ;  /* 0x0000763211692816 */ /* 0x000fe20000000069 */
[----:B------:R-:W1:Y:S01]  /*1420*/  @P2 LDC R100, c[0x0][0x40c] ;  /* 0x00010300ff642b82 */ /* 0x000e620000000800 */
[----:B------:R-:W-:Y:S02]  /*1430*/  @P2 SHF.L.U32 R110, R18, 0x10, RZ ;  /* 0x00000010126e2819 */ /* 0x000fe400000006ff */
[----:B------:R-:W-:-:S02]  /*1440*/  @P2 SHF.L.U32 R105, R105, 0x10, RZ ;  /* 0x0000001069692819 */ /* 0x000fc400000006ff */
[----:B------:R-:W-:-:S03]  /*1450*/  @P2 SHF.L.U32 R111, R19, 0x10, RZ ;  /* 0x00000010136f2819 */ /* 0x000fc600000006ff */
[----:B------:R-:W4:Y:S08]  /*1460*/  @P2 LDC R108, c[0x0][0x40c] ;  /* 0x00010300ff6c2b82 */ /* 0x000f300000000800 */
[----:B------:R-:W2:Y:S01]  /*1470*/  @P2 LDC R109, c[0x0][0x40c] ;  /* 0x00010300ff6d2b82 */ /* 0x000ea20000000800 */
[C---:B---3--:R-:W-:Y:S02]  /*1480*/  PRMT R96, R84.reuse, 0x7632, R96 ;  /* 0x0000763254607816 */ /* 0x048fe40000000060 */
[----:B------:R-:W-:-:S02]  /*1490*/  SHF.L.U32 R107, R84, 0x10, RZ ;  /* 0x00000010546b7819 */ /* 0x000fc400000006ff */
[----:B------:R-:W-:Y:S02]  /*14a0*/  SHF.L.U32 R102, R96, 0x10, RZ ;  /* 0x0000001060667819 */ /* 0x000fe400000006ff */
[----:B------:R-:W-:Y:S02]  /*14b0*/  SHF.L.U32 R96, R85, 0x10, RZ ;  /* 0x0000001055607819 */ /* 0x000fe400000006ff */
[----:B------:R-:W-:Y:S01]  /*14c0*/  SHF.L.U32 R106, R87, 0x10, RZ ;  /* 0x00000010576a7819 */ /* 0x000fe200000006ff */
[----:B-1----:R-:W-:Y:S01]  /*14d0*/  @P2 FFMA.FTZ R102, R99, R100, R102 ;  /* 0x0000006463662223 */ /* 0x002fe20000010066 */
[----:B------:R-:W-:Y:S01]  /*14e0*/  PRMT R87, R87, 0x7632, R87 ;  /* 0x0000763257577816 */ /* 0x000fe20000000057 */
[----:B0-----:R-:W-:Y:S01]  /*14f0*/  @P2 FFMA.FTZ R96, R101, R103, R96 ;  /* 0x0000006765602223 */ /* 0x001fe20000010060 */
[----:B------:R-:W-:Y:S01]  /*1500*/  PRMT R103, R85, 0x7632, R103 ;  /* 0x0000763255677816 */ /* 0x000fe20000000067 */
[----:B------:R-:W0:Y:S01]  /*1510*/  @P2 LDC R99, c[0x0][0x40c] ;  /* 0x00010300ff632b82 */ /* 0x000e220000000800 */
[----:B------:R-:W-:-:S02]  /*1520*/  @P2 PRMT R84, R18, 0x7632, R84 ;  /* 0x0000763212542816 */ /* 0x000fc40000000054 */
[----:B------:R-:W-:Y:S02]  /*1530*/  SHF.L.U32 R104, R103, 0x10, RZ ;  /* 0x0000001067687819 */ /* 0x000fe400000006ff */
[C---:B------:R-:W-:Y:S02]  /*1540*/  SHF.L.U32 R103, R86.reuse, 0x10, RZ ;  /* 0x0000001056677819 */ /* 0x040fe400000006ff */
[----:B------:R-:W-:Y:S01]  /*1550*/  PRMT R86, R86, 0x7632, R86 ;  /* 0x0000763256567816 */ /* 0x000fe20000000056 */
[----:B------:R-:W1:Y:S01]  /*1560*/  @P2 LDC R85, c[0x0][0x40c] ;  /* 0x00010300ff552b82 */ /* 0x000e620000000800 */
[----:B----4-:R-:W-:Y:S01]  /*1570*/  @P2 FFMA.FTZ R104, R105, R108, R104 ;  /* 0x0000006c69682223 */ /* 0x010fe20000010068 */
[----:B------:R-:W-:Y:S01]  /*1580*/  @P2 PRMT R108, R19, 0x7632, R108 ;  /* 0x00007632136c2816 */ /* 0x000fe2000000006c */
[----:B--2---:R-:W-:Y:S01]  /*1590*/  @P2 FFMA.FTZ R103, R110, R109, R103 ;  /* 0x0000006d6e672223 */ /* 0x004fe20000010067 */
[----:B------:R-:W-:Y:S02]  /*15a0*/  @P2 SHF.L.U32 R110, R16, 0x10, RZ ;  /* 0x00000010106e2819 */ /* 0x000fe400000006ff */
[----:B------:R-:W-:-:S02]  /*15b0*/  @P2 SHF.L.U32 R109, R108, 0x10, RZ ;  /* 0x000000106c6d2819 */ /* 0x000fc400000006ff */
[----:B------:R-:W2:Y:S01]  /*15c0*/  @P2 LDC R100, c[0x0][0x40c] ;  /* 0x00010300ff642b82 */ /* 0x000ea20000000800 */
[----:B------:R-:W-:Y:S02]  /*15d0*/  SHF.L.U32 R105, R86, 0x10, RZ ;  /* 0x0000001056697819 */ /* 0x000fe400000006ff */
[----:B------:R-:W-:Y:S02]  /*15e0*/  @P2 SHF.L.U32 R84, R84, 0x10, RZ ;  /* 0x0000001054542819 */ /* 0x000fe400000006ff */
[----:B------:R-:W-:Y:S02]  /*15f0*/  SHF.L.U32 R108, R87, 0x10, RZ ;  /* 0x00000010576c7819 */ /* 0x000fe400000006ff */
[----:B------:R-:W-:Y:S01]  /*1600*/  F2FP.BF16.F32.PACK_AB R86, RZ, R104 ;  /* 0x00000068ff56723e */ /* 0x000fe200000010ff */
[----:B------:R-:W3:Y:S01]  /*1610*/  @P2 LDC R101, c[0x0][0x40c] ;  /* 0x00010300ff652b82 */ /* 0x000ee20000000800 */
[----:B0-----:R-:W-:Y:S01]  /*1620*/  @P2 FFMA.FTZ R105, R84, R99, R105 ;  /* 0x0000006354692223 */ /* 0x001fe20000010069 */
[----:B------:R-:W-:Y:S01]  /*1630*/  F2FP.BF16.F32.PACK_AB R99, RZ, R102 ;  /* 0x00000066ff63723e */ /* 0x000fe200000010ff */
[----:B-1----:R-:W-:Y:S01]  /*1640*/  @P2 FFMA.FTZ R106, R111, R85, R106 ;  /* 0x000000556f6a2223 */ /* 0x002fe2000001006a */
[----:B------:R-:W-:-:S04]  /*1650*/  F2FP.BF16.F32.PACK_AB R85, RZ, R96 ;  /* 0x00000060ff55723e */ /* 0x000fc800000010ff */
[----:B------:R-:W-:Y:S01]  /*1660*/  PRMT R85, R85, 0x5410, R86 ;  /* 0x0000541055557816 */ /* 0x000fe20000000056 */
[----:B--2---:R-:W-:Y:S01]  /*1670*/  @P2 FFMA.FTZ R107, R110, R100, R107 ;  /* 0x000000646e6b2223 */ /* 0x004fe2000001006b */
[----:B------:R-:W-:-:S04]  /*1680*/  F2FP.BF16.F32.PACK_AB R100, RZ, R103 ;  /* 0x00000067ff64723e */ /* 0x000fc800000010ff */
[----:B------:R-:W-:Y:S01]  /*1690*/  F2FP.BF16.F32.PACK_AB R84, RZ, R107 ;  /* 0x0000006bff54723e */ /* 0x000fe200000010ff */
[----:B---3--:R-:W-:Y:S01]  /*16a0*/  @P2 FFMA.FTZ R108, R109, R101, R108 ;  /* 0x000000656d6c2223 */ /* 0x008fe2000001006c */
[----:B------:R-:W-:Y:S02]  /*16b0*/  F2FP.BF16.F32.PACK_AB R101, RZ, R105 ;  /* 0x00000069ff65723e */ /* 0x000fe400000010ff */
[----:B------:R-:W-:Y:S02]  /*16c0*/  F2FP.BF16.F32.PACK_AB R109, RZ, R106 ;  /* 0x0000006aff6d723e */ /* 0x000fe400000010ff */
[----:B------:R-:W-:Y:S02]  /*16d0*/  F2FP.BF16.F32.PACK_AB R87, RZ, R108 ;  /* 0x0000006cff57723e */ /* 0x000fe400000010ff */
[----:B------:R-:W-:Y:S02]  /*16e0*/  PRMT R86, R100, 0x5410, R101 ;  /* 0x0000541064567816 */ /* 0x000fe40000000065 */
[----:B------:R-:W-:-:S02]  /*16f0*/  PRMT R84, R84, 0x5410, R99 ;  /* 0x0000541054547816 */ /* 0x000fc40000000063 */
[----:B------:R-:W-:Y:S01]  /*1700*/  PRMT R87, R109, 0x5410, R87 ;  /* 0x000054106d577816 */ /* 0x000fe20000000057 */
[----:B------:R-:W-:Y:S06]  /*1710*/  BRA `(.L_x_7506) ;  /* 0x0000000000ac7947 */ /* 0x000fec0003800000 */
.L_x_7505:
[----:B------:R-:W0:Y:S01]  /*1720*/  @P1 LDC R87, c[0x0][0x40c] ;  /* 0x00010300ff571b82 */ /* 0x000e220000000800 */
[----:B------:R-:W-:Y:S02]  /*1730*/  @P1 PRMT R84, R18, 0x7632, R84 ;  /* 0x0000763212541816 */ /* 0x000fe40000000054 */
[----:B------:R-:W-:Y:S02]  /*1740*/  CS2R R104, SRZ ;  /* 0x0000000000687805 */ /* 0x000fe4000001ff00 */
[----:B------:R-:W-:Y:S02]  /*1750*/  @P1 SHF.L.U32 R96, R96, 0x10, RZ ;  /* 0x0000001060601819 */ /* 0x000fe400000006ff */
[----:B------:R-:W-:Y:S02]  /*1760*/  CS2R R102, SRZ ;  /* 0x0000000000667805 */ /* 0x000fe4000001ff00 */
[----:B------:R-:W-:Y:S02]  /*1770*/  @P1 SHF.L.U32 R84, R84, 0x10, RZ ;  /* 0x0000001054541819 */ /* 0x000fe400000006ff */
[----:B------:R-:W-:-:S02]  /*1780*/  CS2R R106, SRZ ;  /* 0x00000000006a7805 */ /* 0x000fc4000001ff00 */
[----:B------:R-:W-:Y:S01]  /*1790*/  @P1 SHF.L.U32 R99, R99, 0x10, RZ ;  /* 0x0000001063631819 */ /* 0x000fe200000006ff */
[----:B------:R-:W1:Y:S01]  /*17a0*/  @P1 LDC R85, c[0x0][0x40c] ;  /* 0x00010300ff551b82 */ /* 0x000e620000000800 */
[----:B------:R-:W-:-:S07]  /*17b0*/  HFMA2 R108, -RZ, RZ, 0, 0 ;  /* 0x00000000ff6c7431 */ /* 0x000fce00000001ff */
[----:B------:R-:W3:Y:S08]  /*17c0*/  @P1 LDC R100, c[0x0][0x40c] ;  /* 0x00010300ff641b82 */ /* 0x000ef00000000800 */
[----:B------:R-:W4:Y:S01]  /*17d0*/  @P1 LDC R86, c[0x0][0x40c] ;  /* 0x00010300ff561b82 */ /* 0x000f220000000800 */
[----:B0-----:R-:W-:Y:S01]  /*17e0*/  @P1 FMUL.FTZ R105, R84, R87 ;  /* 0x0000005754691220 */ /* 0x001fe20000410000 */
[----:B------:R-:W-:-:S02]  /*17f0*/  @P1 PRMT R84, R19, 0x7632, R84 ;  /* 0x0000763213541816 */ /* 0x000fc40000000054 */
[----:B------:R-:W-:Y:S02]  /*1800*/  @P1 SHF.L.U32 R87, R17, 0x10, RZ ;  /* 0x0000001011571819 */ /* 0x000fe400000006ff */
[----:B------:R-:W-:Y:S02]  /*1810*/  @P1 SHF.L.U32 R84, R84, 0x10, RZ ;  /* 0x0000001054541819 */ /* 0x000fe400000006ff */
[----:B------:R-:W0:Y:S01]  /*1820*/  @P1 LDC R110, c[0x0][0x40c] ;  /* 0x00010300ff6e1b82 */ /* 0x000e220000000800 */
[----:B-1----:R-:W-:Y:S01]  /*1830*/  @P1 FMUL.FTZ R104, R96, R85 ;  /* 0x0000005560681220 */ /* 0x002fe20000410000 */
[----:B------:R-:W-:Y:S02]  /*1840*/  @P1 SHF.L.U32 R85, R16, 0x10, RZ ;  /* 0x0000001010551819 */ /* 0x000fe400000006ff */
[----:B------:R-:W-:-:S04]  /*1850*/  MOV R96, RZ ;  /* 0x000000ff00607202 */ /* 0x000fc80000000f00 */
[----:B------:R-:W1:Y:S01]  /*1860*/  @P1 LDC R109, c[0x0][0x40c] ;  /* 0x00010300ff6d1b82 */ /* 0x000e620000000800 */
[----:B---3--:R-:W-:Y:S01]  /*1870*/  @P1 FMUL.FTZ R102, R99, R100 ;  /* 0x0000006463661220 */ /* 0x008fe20000410000 */
[----:B------:R-:W-:Y:S02]  /*1880*/  @P1 SHF.L.U32 R99, R18, 0x10, RZ ;  /* 0x0000001012631819 */ /* 0x000fe400000006ff */
[----:B------:R-:W-:-:S04]  /*1890*/  @P1 SHF.L.U32 R100, R19, 0x10, RZ ;  /* 0x0000001013641819 */ /* 0x000fc800000006ff */
[----:B------:R-:W3:Y:S01]  /*18a0*/  @P1 LDC R112, c[0x0][0x40c] ;  /* 0x00010300ff701b82 */ /* 0x000ee20000000800 */
[----:B----4-:R-:W-:Y:S01]  /*18b0*/  @P1 FMUL.FTZ R107, R85, R86 ;  /* 0x00000056556b1220 */ /* 0x010fe20000410000 */
[----:B------:R-:W-:-:S06]  /*18c0*/  F2FP.BF16.F32.PACK_AB R85, RZ, R102 ;  /* 0x00000066ff55723e */ /* 0x000fcc00000010ff */
[----:B------:R-:W4:Y:S01]  /*18d0*/  @P1 LDC R101, c[0x0][0x40c] ;  /* 0x00010300ff651b82 */ /* 0x000f220000000800 */
[----:B0-----:R-:W-:Y:S01]  /*18e0*/  @P1 FMUL.FTZ R96, R87, R110 ;  /* 0x0000006e57601220 */ /* 0x001fe20000410000 */
[----:B------:R-:W-:-:S04]  /*18f0*/  F2FP.BF16.F32.PACK_AB R87, RZ, R104 ;  /* 0x00000068ff57723e */ /* 0x000fc800000010ff */
[----:B------:R-:W-:Y:S01]  /*1900*/  F2FP.BF16.F32.PACK_AB R86, RZ, R96 ;  /* 0x00000060ff56723e */ /* 0x000fe200000010ff */
[----:B-1----:R-:W-:Y:S01]  /*1910*/  @P1 FMUL.FTZ R108, R84, R109 ;  /* 0x0000006d546c1220 */ /* 0x002fe20000410000 */
[----:B------:R-:W-:-:S04]  /*1920*/  F2FP.BF16.F32.PACK_AB R84, RZ, R107 ;  /* 0x0000006bff54723e */ /* 0x000fc800000010ff */
[----:B------:R-:W-:Y:S02]  /*1930*/  F2FP.BF16.F32.PACK_AB R109, RZ, R108 ;  /* 0x0000006cff6d723e */ /* 0x000fe400000010ff */
[----:B------:R-:W-:Y:S01]  /*1940*/  PRMT R84, R84, 0x5410, R85 ;  /* 0x0000541054547816 */ /* 0x000fe20000000055 */
[----:B---3--:R-:W-:Y:S01]  /*1950*/  @P1 FMUL.FTZ R103, R99, R112 ;  /* 0x0000007063671220 */ /* 0x008fe20000410000 */
[----:B------:R-:W-:-:S04]  /*1960*/  PRMT R85, R86, 0x5410, R87 ;  /* 0x0000541056557816 */ /* 0x000fc80000000057 */
[----:B------:R-:W-:Y:S01]  /*1970*/  F2FP.BF16.F32.PACK_AB R99, RZ, R103 ;  /* 0x00000067ff63723e */ /* 0x000fe200000010ff */
[----:B----4-:R-:W-:Y:S01]  /*1980*/  @P1 FMUL.FTZ R106, R100, R101 ;  /* 0x00000065646a1220 */ /* 0x010fe20000410000 */
[----:B------:R-:W-:-:S04]  /*1990*/  F2FP.BF16.F32.PACK_AB R100, RZ, R105 ;  /* 0x00000069ff64723e */ /* 0x000fc800000010ff */
[----:B------:R-:W-:Y:S02]  /*19a0*/  F2FP.BF16.F32.PACK_AB R101, RZ, R106 ;  /* 0x0000006aff65723e */ /* 0x000fe400000010ff */
[----:B------:R-:W-:Y:S02]  /*19b0*/  PRMT R86, R99, 0x5410, R100 ;  /* 0x0000541063567816 */ /* 0x000fe40000000064 */
[----:B------:R-:W-:-:S07]  /*19c0*/  PRMT R87, R101, 0x5410, R109 ;  /* 0x0000541065577816 */ /* 0x000fce000000006d */
.L_x_7506:
        /* <DEDUP_REMOVED lines=11> */
[----:B------:R-:W3:Y:S01]  /*1a80*/  LDG.E.128 R84, desc[UR6][R84.64] ;  /* 0x0000000654547981 */ /* 0x000ee2000c1e1d00 */
[----:B------:R-:W-:-:S13]  /*1a90*/  ISETP.GT.AND P1, PT, R13, RZ, PT ;  /* 0x000000ff0d00720c */ /* 0x000fda0003f24270 */
[----:B------:R-:W0:Y:S01]  /*1aa0*/  @P1 LDC R101, c[0x0][0x40c] ;  /* 0x00010300ff651b82 */ /* 0x000e220000000800 */
[----:B-----5:R-:W-:-:S04]  /*1ab0*/  @P1 PRMT R99, R17, 0x7632, R99 ;  /* 0x0000763211631816 */ /* 0x020fc80000000063 */
[----:B------:R-:W-:-:S03]  /*1ac0*/  @P1 SHF.L.U32 R100, R99, 0x10, RZ ;  /* 0x0000001063641819 */ /* 0x000fc600000006ff */
[----:B------:R-:W1:Y:S08]  /*1ad0*/  @P1 LDC R109, c[0x0][0x40c] ;  /* 0x00010300ff6d1b82 */ /* 0x000e700000000800 */
[----:B------:R-:W4:Y:S08]  /*1ae0*/  @P1 LDC R110, c[0x0][0x40c] ;  /* 0x00010300ff6e1b82 */ /* 0x000f300000000800 */
[----:B------:R-:W2:Y:S08]  /*1af0*/  @P1 LDC R111, c[0x0][0x40c] ;  /* 0x00010300ff6f1b82 */ /* 0x000eb00000000800 */
[----:B------:R-:W2:Y:S08]  /*1b00*/  @P1 LDC R114, c[0x0][0x40c] ;  /* 0x00010300ff721b82 */ /* 0x000eb00000000800 */
[----:B------:R-:W2:Y:S08]  /*1b10*/  @P1 LDC R112, c[0x0][0x40c] ;  /* 0x00010300ff701b82 */ /* 0x000eb00000000800 */
[----:B------:R-:W2:Y:S01]  /*1b20*/  @P1 LDC R115, c[0x0][0x40c] ;  /* 0x00010300ff731b82 */ /* 0x000ea20000000800 */
[----:B---3--:R-:W-:-:S02]  /*1b30*/  PRMT R13, R85, 0x7632, R13 ;  /* 0x00007632550d7816 */ /* 0x008fc4000000000d */
[----:B------:R-:W-:Y:S02]  /*1b40*/  SHF.L.U32 R98, R85, 0x10, RZ ;  /* 0x0000001055627819 */ /* 0x000fe400000006ff */
[----:B------:R-:W-:Y:S02]  /*1b50*/  SHF.L.U32 R97, R13, 0x10, RZ ;  /* 0x000000100d617819 */ /* 0x000fe400000006ff */
[----:B------:R-:W-:Y:S02]  /*1b60*/  @P1 SHF.L.U32 R13, R17, 0x10, RZ ;  /* 0x00000010110d1819 */ /* 0x000fe400000006ff */
[----:B------:R-:W-:Y:S01]  /*1b70*/  @P1 PRMT R85, R18, 0x7632, R85 ;  /* 0x0000763212551816 */ /* 0x000fe20000000055 */
[----:B-1----:R-:W-:Y:S01]  /*1b80*/  @P1 FFMA.FTZ R97, R100, R109, R97 ;  /* 0x0000006d64611223 */ /* 0x002fe20000010061 */
[C---:B------:R-:W-:Y:S01]  /*1b90*/  SHF.L.U32 R99, R86.reuse, 0x10, RZ ;  /* 0x0000001056637819 */ /* 0x040fe200000006ff */
[----:B0-----:R-:W-:Y:S01]  /*1ba0*/  @P1 FFMA.FTZ R98, R13, R101, R98 ;  /* 0x000000650d621223 */ /* 0x001fe20000010062 */
[----:B------:R-:W-:-:S02]  /*1bb0*/  PRMT R13, R86, 0x7632, R13 ;  /* 0x00007632560d7816 */ /* 0x000fc4000000000d */
[----:B------:R-:W-:Y:S02]  /*1bc0*/  @P1 SHF.L.U32 R100, R18, 0x10, RZ ;  /* 0x0000001012641819 */ /* 0x000fe400000006ff */
[----:B------:R-:W-:Y:S02]  /*1bd0*/  SHF.L.U32 R109, R13, 0x10, RZ ;  /* 0x000000100d6d7819 */ /* 0x000fe400000006ff */
[----:B------:R-:W0:Y:S01]  /*1be0*/  @P1 LDC R13, c[0x0][0x40c] ;  /* 0x00010300ff0d1b82 */ /* 0x000e220000000800 */
[----:B------:R-:W-:Y:S01]  /*1bf0*/  @P1 SHF.L.U32 R86, R85, 0x10, RZ ;  /* 0x0000001055561819 */ /* 0x000fe200000006ff */
[----:B----4-:R-:W-:Y:S01]  /*1c00*/  @P1 FFMA.FTZ R99, R100, R110, R99 ;  /* 0x0000006e64631223 */ /* 0x010fe20000010063 */
[----:B------:R-:W-:Y:S02]  /*1c10*/  SHF.L.U32 R100, R87, 0x10, RZ ;  /* 0x0000001057647819 */ /* 0x000fe400000006ff */
[----:B------:R-:W-:Y:S01]  /*1c20*/  PRMT R85, R84, 0x7632, R85 ;  /* 0x0000763254557816 */ /* 0x000fe20000000055 */
[----:B--2---:R-:W-:Y:S01]  /*1c30*/  @P1 FFMA.FTZ R109, R86, R111, R109 ;  /* 0x0000006f566d1223 */ /* 0x004fe2000001006d */
[----:B------:R-:W-:-:S02]  /*1c40*/  @P1 SHF.L.U32 R111, R19, 0x10, RZ ;  /* 0x00000010136f1819 */ /* 0x000fc400000006ff */
[----:B------:R-:W-:Y:S02]  /*1c50*/  @P1 PRMT R86, R16, 0x7632, R86 ;  /* 0x0000763210561816 */ /* 0x000fe40000000056 */
[----:B------:R-:W-:Y:S01]  /*1c60*/  SHF.L.U32 R101, R85, 0x10, RZ ;  /* 0x0000001055657819 */ /* 0x000fe200000006ff */
[----:B------:R-:W-:Y:S01]  /*1c70*/  @P1 FFMA.FTZ R100, R111, R114, R100 ;  /* 0x000000726f641223 */ /* 0x000fe20000010064 */
[----:B------:R-:W-:Y:S02]  /*1c80*/  @P1 SHF.L.U32 R86, R86, 0x10, RZ ;  /* 0x0000001056561819 */ /* 0x000fe400000006ff */
[----:B------:R-:W-:Y:S02]  /*1c90*/  SHF.L.U32 R111, R84, 0x10, RZ ;  /* 0x00000010546f7819 */ /* 0x000fe400000006ff */
[----:B------:R-:W-:Y:S02]  /*1ca0*/  PRMT R87, R87, 0x7632, R87 ;  /* 0x0000763257577816 */ /* 0x000fe40000000057 */
[----:B------:R-:W-:-:S02]  /*1cb0*/  @P1 PRMT R84, R19, 0x7632, R84 ;  /* 0x0000763213541816 */ /* 0x000fc40000000054 */
[----:B------:R-:W-:Y:S02]  /*1cc0*/  SHF.L.U32 R110, R87, 0x10, RZ ;  /* 0x00000010576e7819 */ /* 0x000fe400000006ff */
[----:B------:R-:W-:Y:S01]  /*1cd0*/  F2FP.BF16.F32.PACK_AB R85, RZ, R98 ;  /* 0x00000062ff55723e */ /* 0x000fe200000010ff */
[----:B0-----:R-:W-:Y:S01]  /*1ce0*/  @P1 FFMA.FTZ R101, R86, R13, R101 ;  /* 0x0000000d56651223 */ /* 0x001fe20000010065 */
        /* <DEDUP_REMOVED lines=16> */
.L_x_7507:
[----:B-1----:R-:W0:Y:S01]  /*1df0*/  @P1 LDC R98, c[0x0][0x40c] ;  /* 0x00010300ff621b82 */ /* 0x002e220000000800 */
[----:B-----5:R-:W-:Y:S01]  /*1e00*/  @P1 PRMT R13, R16, 0x7632, R13 ;  /* 0x00007632100d1816 */ /* 0x020fe2000000000d */
[----:B------:R-:W-:Y:S01]  /*1e10*/  HFMA2 R101, -RZ, RZ, 0, 0 ;  /* 0x00000000ff657431 */ /* 0x000fe200000001ff */
[----:B------:R-:W-:Y:S01]  /*1e20*/  @P1 PRMT R84, R17, 0x7632, R84 ;  /* 0x0000763211541816 */ /* 0x000fe20000000054 */
[----:B------:R-:W-:Y:S01]  /*1e30*/  HFMA2 R109, -RZ, RZ, 0, 0 ;  /* 0x00000000ff6d7431 */ /* 0x000fe200000001ff */
[----:B------:R-:W-:Y:S02]  /*1e40*/  @P1 SHF.L.U32 R13, R13, 0x10, RZ ;  /* 0x000000100d0d1819 */ /* 0x000fe400000006ff */
[----:B------:R-:W-:Y:S02]  /*1e50*/  CS2R R110, SRZ ;  /* 0x00000000006e7805 */ /* 0x000fe4000001ff00 */
[----:B------:R-:W-:Y:S01]  /*1e60*/  @P1 SHF.L.U32 R84, R84, 0x10, RZ ;  /* 0x0000001054541819 */ /* 0x000fe200000006ff */
[----:B------:R-:W1:Y:S01]  /*1e70*/  @P1 LDC R85, c[0x0][0x40c] ;  /* 0x00010300ff551b82 */ /* 0x000e620000000800 */
[----:B------:R-:W-:-:S07]  /*1e80*/  MOV R97, RZ ;  /* 0x000000ff00617202 */ /* 0x000fce0000000f00 */
[----:B------:R-:W3:Y:S08]  /*1e90*/  @P1 LDC R100, c[0x0][0x40c] ;  /* 0x00010300ff641b82 */ /* 0x000ef00000000800 */
[----:B------:R-:W4:Y:S01]  /*1ea0*/  @P1 LDC R99, c[0x0][0x40c] ;  /* 0x00010300ff631b82 */ /* 0x000f220000000800 */
[----:B0-----:R-:W-:Y:S01]  /*1eb0*/  @P1 FMUL.FTZ R101, R13, R98 ;  /* 0x000000620d651220 */ /* 0x001fe20000410000 */
[----:B------:R-:W-:-:S04]  /*1ec0*/  @P1 PRMT R13, R18, 0x7632, R13 ;  /* 0x00007632120d1816 */ /* 0x000fc8000000000d */
[----:B------:R-:W-:Y:S02]  /*1ed0*/  @P1 SHF.L.U32 R13, R13, 0x10, RZ ;  /* 0x000000100d0d1819 */ /* 0x000fe400000006ff */
[----:B------:R-:W0:Y:S01]  /*1ee0*/  @P1 LDC R86, c[0x0][0x40c] ;  /* 0x00010300ff561b82 */ /* 0x000e220000000800 */
[----:B-1----:R-:W-:Y:S01]  /*1ef0*/  @P1 FMUL.FTZ R97, R84, R85 ;  /* 0x0000005554611220 */ /* 0x002fe20000410000 */
[----:B------:R-:W-:Y:S02]  /*1f00*/  @P1 PRMT R84, R19, 0x7632, R84 ;  /* 0x0000763213541816 */ /* 0x000fe40000000054 */
[----:B------:R-:W-:Y:S02]  /*1f10*/  @P1 SHF.L.U32 R85, R16, 0x10, RZ ;  /* 0x0000001010551819 */ /* 0x000fe400000006ff */
[----:B------:R-:W-:Y:S02]  /*1f20*/  @P1 SHF.L.U32 R84, R84, 0x10, RZ ;  /* 0x0000001054541819 */ /* 0x000fe400000006ff */
[----:B------:R-:W1:Y:S01]  /*1f30*/  @P1 LDC R112, c[0x0][0x40c] ;  /* 0x00010300ff701b82 */ /* 0x000e620000000800 */
[----:B---3--:R-:W-:Y:S01]  /*1f40*/  @P1 FMUL.FTZ R109, R13, R100 ;  /* 0x000000640d6d1220 */ /* 0x008fe20000410000 */
[----:B------:R-:W-:-:S02]  /*1f50*/  @P1 SHF.L.U32 R13, R17, 0x10, RZ ;  /* 0x00000010110d1819 */ /* 0x000fc400000006ff */
[----:B------:R-:W-:-:S04]  /*1f60*/  MOV R100, RZ ;  /* 0x000000ff00647202 */ /* 0x000fc80000000f00 */
[----:B------:R-:W3:Y:S01]  /*1f70*/  @P1 LDC R87, c[0x0][0x40c] ;  /* 0x00010300ff571b82 */ /* 0x000ee20000000800 */
[----:B----4-:R-:W-:Y:S01]  /*1f80*/  @P1 FMUL.FTZ R110, R84, R99 ;  /* 0x00000063546e1220 */ /* 0x010fe20000410000 */
[----:B------:R-:W-:Y:S02]  /*1f90*/  @P1 SHF.L.U32 R84, R18, 0x10, RZ ;  /* 0x0000001012541819 */ /* 0x000fe400000006ff */
[----:B------:R-:W-:Y:S02]  /*1fa0*/  CS2R R98, SRZ ;  /* 0x0000000000627805 */ /* 0x000fe4000001ff00 */
[----:B------:R-:W-:Y:S02]  /*1fb0*/  F2FP.BF16.F32.PACK_AB R115, RZ, R110 ;  /* 0x0000006eff73723e */ /* 0x000fe400000010ff */
[----:B------:R-:W4:Y:S01]  /*1fc0*/  @P1 LDC R114, c[0x0][0x40c] ;  /* 0x00010300ff721b82 */ /* 0x000f220000000800 */
[----:B0-----:R-:W-:Y:S01]  /*1fd0*/  @P1 FMUL.FTZ R111, R85, R86 ;  /* 0x00000056556f1220 */ /* 0x001fe20000410000 */
[----:B------:R-:W-:-:S02]  /*1fe0*/  @P1 SHF.L.U32 R85, R19, 0x10, RZ ;  /* 0x0000001013551819 */ /* 0x000fc400000006ff */
        /* <DEDUP_REMOVED lines=9> */
[----:B------:R-:W-:-:S04]  /*2080*/  F2FP.BF16.F32.PACK_AB R85, RZ, R98 ;  /* 0x00000062ff55723e */ /* 0x000fc800000010ff */
[----:B------:R-:W-:Y:S02]  /*2090*/  F2FP.BF16.F32.PACK_AB R114, RZ, R100 ;  /* 0x00000064ff72723e */ /* 0x000fe400000010ff */
[----:B------:R-:W-:Y:S02]  /*20a0*/  PRMT R85, R85, 0x5410, R86 ;  /* 0x0000541055557816 */ /* 0x000fe40000000056 */
[----:B------:R-:W-:Y:S02]  /*20b0*/  PRMT R86, R87, 0x5410, R112 ;  /* 0x0000541057567816 */ /* 0x000fe40000000070 */
[----:B------:R-:W-:-:S07]  /*20c0*/  PRMT R87, R114, 0x5410, R115 ;  /* 0x0000541072577816 */ /* 0x000fce0000000073 */
.L_x_7508:
        /* <DEDUP_REMOVED lines=122> */
.L_x_7524:
[----:B------:R-:W-:Y:S01]  /*2870*/  FMUL.FTZ R13, R87, R87 ;  /* 0x00000057570d7220 */ /* 0x000fe20000410000 */
[----:B-1----:R-:W-:Y:S01]  /*2880*/  FADD.FTZ R113, R85, R112 ;  /* 0x0000007055717221 */ /* 0x002fe20000010000 */
[----:B------:R-:W1:Y:S01]  /*2890*/  @!P1 LDC.64 R14, c[0x0][0x3c8] ;  /* 0x0000f200ff0e9b82 */ /* 0x000e620000000a00 */
[----:B------:R-:W-:Y:S02]  /*28a0*/  BSSY.RECONVERGENT B0, `(.L_x_7510) ;  /* 0x000008e000007945 */ /* 0x000fe40003800200 */
[----:B------:R-:W-:Y:S01]  /*28b0*/  FSEL R13, R13, RZ, P0 ;  /* 0x000000ff0d0d7208 */ /* 0x000fe20000000000 */
[----:B--2---:R-:W-:-:S04]  /*28c0*/  FFMA.FTZ R86, R113, R86, UR5 ;  /* 0x0000000571567e23 */ /* 0x004fc80008010056 */
        /* <DEDUP_REMOVED lines=9> */
[----:B------:R-:W-:Y:S02]  /*2960*/  IADD3 R14, PT, PT, R4, -0x1, RZ ;  /* 0xffffffff040e7810 */ /* 0x000fe40007ffe0ff */
[----:B------:R-:W-:-:S03]  /*2970*/  FSEL R4, R87, RZ, !P0 ;  /* 0x000000ff57047208 */ /* 0x000fc60004000000 */
[----:B------:R-:W-:Y:S02]  /*2980*/  IMAD R3, R14, R3, RZ ;  /* 0x000000030e037224 */ /* 0x000fe400078e02ff */
        /* <DEDUP_REMOVED lines=32> */
[----:B------:R-:W-:Y:S01]  /*2b90*/  SHF.R.S32.HI R7, RZ, 0x1f, R3 ;  /* 0x0000001fff077819 */ /* 0x000fe20000011403 */
[----:B------:R-:W0:Y:S01]  /*2ba0*/  LDC.64 R4, c[0x0][0x428] ;  /* 0x00010a00ff047b82 */ /* 0x000e220000000a00 */
[C---:B------:R-:W-:Y:S01]  /*2bb0*/  FMUL.FTZ R91, R13.reuse, R10 ;  /* 0x0000000a0d5b7220 */ /* 0x040fe20000410000 */
[----:B------:R-:W-:Y:S01]  /*2bc0*/  FMUL.FTZ R12, R13, R12 ;  /* 0x0000000c0d0c7220 */ /* 0x000fe20000410000 */
[----:B------:R-:W-:Y:S01]  /*2bd0*/  LEA.HI R7, R7, R3, RZ, 0x3 ;  /* 0x0000000307077211 */ /* 0x000fe200078f18ff */
[C---:B------:R-:W-:Y:S01]  /*2be0*/  FMUL.FTZ R103, R13.reuse, R96 ;  /* 0x000000600d677220 */ /* 0x040fe20000410000 */
[C---:B------:R-:W-:Y:S01]  /*2bf0*/  FMUL.FTZ R96, R13.reuse, R105 ;  /* 0x000000690d607220 */ /* 0x040fe20000410000 */
[----:B------:R-:W-:Y:S01]  /*2c00*/  FMUL.FTZ R105, R13, R106 ;  /* 0x0000006a0d697220 */ /* 0x000fe20000410000 */
[----:B------:R-:W-:Y:S01]  /*2c10*/  LEA.HI.SX32 R7, R7, R0, 0x1d ;  /* 0x0000000007077211 */ /* 0x000fe200078feaff */
[----:B------:R-:W-:Y:S01]  /*2c20*/  FFMA.FTZ R10, R91, R78, R46 ;  /* 0x0000004e5b0a7223 */ /* 0x000fe2000001002e */
[----:B------:R-:W-:Y:S01]  /*2c30*/  FMUL.FTZ R106, R13, R97 ;  /* 0x000000610d6a7220 */ /* 0x000fe20000410000 */
[----:B------:R-:W-:Y:S01]  /*2c40*/  FFMA.FTZ R97, R12, R79, R47 ;  /* 0x0000004f0c617223 */ /* 0x000fe2000001002f */
[----:B------:R-:W-:Y:S01]  /*2c50*/  IADD3 R91, PT, PT, R7, 0x20, RZ ;  /* 0x00000020075b7810 */ /* 0x000fe20007ffe0ff */
[----:B------:R-:W-:Y:S01]  /*2c60*/  FMUL.FTZ R3, R13, R14 ;  /* 0x0000000e0d037220 */ /* 0x000fe20000410000 */
[----:B------:R-:W-:Y:S01]  /*2c70*/  IADD3 R93, PT, PT, R7, 0x40, RZ ;  /* 0x00000040075d7810 */ /* 0x000fe20007ffe0ff */
[----:B------:R-:W-:Y:S01]  /*2c80*/  FMUL.FTZ R9, R13, R6 ;  /* 0x000000060d097220 */ /* 0x000fe20000410000 */
[----:B------:R-:W-:Y:S01]  /*2c90*/  IADD3 R95, PT, PT, R7, 0x60, RZ ;  /* 0x00000060075f7810 */ /* 0x000fe20007ffe0ff */
        /* <DEDUP_REMOVED lines=24> */
[----:B0-----:R-:W-:Y:S01]  /*2e20*/  IMAD.WIDE.U32 R12, R7, 0x10, R4 ;  /* 0x00000010070c7825 */ /* 0x001fe200078e0004 */
[----:B------:R-:W-:-:S03]  /*2e30*/  F2FP.BF16.F32.PACK_AB R7, R97, R10 ;  /* 0x0000000a6107723e */ /* 0x000fc600000010ff */
[----:B------:R-:W-:Y:S01]  /*2e40*/  FFMA.FTZ R10, R89, R68, R36 ;  /* 0x00000044590a7223 */ /* 0x000fe20000010024 */
[----:B------:R-:W-:Y:S01]  /*2e50*/  FFMA.FTZ R3, R3, R80, R48 ;  /* 0x0000005003037223 */ /* 0x000fe20000010030 */
[----:B------:R-:W-:-:S04]  /*2e60*/  IMAD.WIDE.U32 R90, R91, 0x10, R4 ;  /* 0x000000105b5a7825 */ /* 0x000fc800078e0004 */
[----:B------:R-:W-:Y:S01]  /*2e70*/  FFMA.FTZ R8, R8, R75, R43 ;  /* 0x0000004b08087223 */ /* 0x000fe2000001002b */
        /* <DEDUP_REMOVED lines=10> */
[----:B------:R-:W-:Y:S01]  /*2f20*/  FFMA.FTZ R112, R112, R77, R45 ;  /* 0x0000004d70707223 */ /* 0x000fe2000001002d */
[----:B------:R-:W-:Y:S01]  /*2f30*/  FFMA.FTZ R107, R107, R70, R38 ;  /* 0x000000466b6b7223 */ /* 0x000fe20000010026 */
[----:B------:R-:W-:Y:S01]  /*2f40*/  FFMA.FTZ R120, R120, R71, R39 ;  /* 0x0000004778787223 */ /* 0x000fe20000010027 */
[----:B------:R-:W-:Y:S01]  /*2f50*/  F2FP.BF16.F32.PACK_AB R10, R9, R10 ;  /* 0x0000000a090a723e */ /* 0x000fe200000010ff */
[----:B------:R-:W-:Y:S01]  /*2f60*/  FFMA.FTZ R9, R85, R74, R42 ;  /* 0x0000004a55097223 */ /* 0x000fe2000001002a */
[----:B------:R-:W-:Y:S01]  /*2f70*/  F2FP.BF16.F32.PACK_AB R4, R4, R3 ;  /* 0x000000030404723e */ /* 0x000fe200000010ff */
[----:B------:R-:W-:Y:S01]  /*2f80*/  FFMA.FTZ R3, R96, R61, R29 ;  /* 0x0000003d60037223 */ /* 0x000fe2000001001d */
[----:B------:R-:W-:Y:S01]  /*2f90*/  F2FP.BF16.F32.PACK_AB R5, R86, R5 ;  /* 0x000000055605723e */ /* 0x000fe200000010ff */
[----:B------:R-:W-:Y:S01]  /*2fa0*/  FFMA.FTZ R97, R103, R66, R34 ;  /* 0x0000004267617223 */ /* 0x000fe20000010022 */
[----:B------:R-:W-:Y:S01]  /*2fb0*/  F2FP.BF16.F32.PACK_AB R9, R8, R9 ;  /* 0x000000090809723e */ /* 0x000fe200000010ff */
[----:B------:R-:W-:Y:S01]  /*2fc0*/  FFMA.FTZ R99, R105, R62, R30 ;  /* 0x0000003e69637223 */ /* 0x000fe2000001001e */
[----:B------:R-:W-:Y:S01]  /*2fd0*/  FFMA.FTZ R108, R108, R63, R31 ;  /* 0x0000003f6c6c7223 */ /* 0x000fe2000001001f */
[----:B------:R-:W-:Y:S01]  /*2fe0*/  FFMA.FTZ R104, R104, R67, R35 ;  /* 0x0000004368687223 */ /* 0x000fe20000010023 */
[----:B------:R-:W-:Y:S01]  /*2ff0*/  F2FP.BF16.F32.PACK_AB R8, R88, R15 ;  /* 0x0000000f5808723e */ /* 0x000fe200000010ff */
[----:B------:R-:W-:Y:S01]  /*3000*/  FFMA.FTZ R87, R87, R64, R32 ;  /* 0x0000004057577223 */ /* 0x000fe20000010020 */
        /* <DEDUP_REMOVED lines=10> */
[----:B------:R-:W-:-:S02]  /*30b0*/  F2FP.BF16.F32.PACK_AB R6, R112, R11 ;  /* 0x0000000b7006723e */ /* 0x000fc400000010ff */
[----:B------:R-:W-:Y:S02]  /*30c0*/  F2FP.BF16.F32.PACK_AB R11, R120, R107 ;  /* 0x0000006b780b723e */ /* 0x000fe400000010ff */
[----:B------:R-:W-:Y:S01]  /*30d0*/  F2FP.BF16.F32.PACK_AB R99, R108, R99 ;  /* 0x000000636c63723e */ /* 0x000fe200000010ff */
[----:B------:R0:W-:Y:S01]  /*30e0*/  STG.E.128 desc[UR6][R12.64], R4 ;  /* 0x000000040c007986 */ /* 0x0001e2000c101d06 */
[----:B------:R-:W-:Y:S02]  /*30f0*/  F2FP.BF16.F32.PACK_AB R97, R104, R97 ;  /* 0x000000616861723e */ /* 0x000fe400000010ff */
[----:B------:R-:W-:Y:S01]  /*3100*/  F2FP.BF16.F32.PACK_AB R96, R96, R87 ;  /* 0x000000576060723e */ /* 0x000fe200000010ff */
[----:B------:R0:W-:Y:S01]  /*3110*/  STG.E.128 desc[UR6][R90.64], R8 ;  /* 0x000000085a007986 */ /* 0x0001e2000c101d06 */
[----:B------:R-:W-:Y:S02]  /*3120*/  F2FP.BF16.F32.PACK_AB R87, R110, R109 ;  /* 0x0000006d6e57723e */ /* 0x000fe400000010ff */
[----:B------:R-:W-:Y:S01]  /*3130*/  F2FP.BF16.F32.PACK_AB R86, R15, R86 ;  /* 0x000000560f56723e */ /* 0x000fe200000010ff */
[----:B------:R0:W-:Y:S01]  /*3140*/  STG.E.128 desc[UR6][R92.64], R96 ;  /* 0x000000605c007986 */ /* 0x0001e2000c101d06 */
[----:B------:R-:W-:-:S02]  /*3150*/  F2FP.BF16.F32.PACK_AB R85, R106, R85 ;  /* 0x000000556a55723e */ /* 0x000fc400000010ff */
[----:B------:R-:W-:-:S05]  /*3160*/  F2FP.BF16.F32.PACK_AB R84, R3, R84 ;  /* 0x000000540354723e */ /* 0x000fca00000010ff */
[----:B------:R0:W-:Y:S02]  /*3170*/  STG.E.128 desc[UR6][R94.64], R84 ;  /* 0x000000545e007986 */ /* 0x0001e4000c101d06 */
.L_x_7511:
[----:B------:R-:W-:Y:S05]  /*3180*/  BSYNC.RECONVERGENT B0 ;  /* 0x0000000000007941 */ /* 0x000fea0003800200 */
.L_x_7510:
[----:B0-----:R-:W0:Y:S02]  /*3190*/  LDC.64 R4, c[0x0][0x380] ;  /* 0x0000e000ff047b82 */ /* 0x001e240000000a00 */
[----:B0-----:R-:W-:-:S04]  /*31a0*/  LEA R2, R4, R2, 0x2 ;  /* 0x0000000204027211 */ /* 0x001fc800078e10ff */
[----:B------:R-:W-:-:S13]  /*31b0*/  ISETP.GE.AND P1, PT, R2, R5, PT ;  /* 0x000000050200720c */ /* 0x000fda0003f26270 */
[----:B------:R-:W-:Y:S05]  /*31c0*/  @!P1 BRA `(.L_x_7512) ;  /* 0xffffffd000949947 */ /* 0x000fea000383ffff */
[----:B------:R-:W-:Y:S05]  /*31d0*/  EXIT ;  /* 0x000000000000794d */ /* 0x000fea0003800000 */
.L_x_7509:
[----:B------:R-:W-:Y:S01]  /*31e0*/  HFMA2 R115, -RZ, RZ, 0, 5.9604644775390625e-08 ;  /* 0x00000001ff737431 */ /* 0x000fe200000001ff */
[----:B------:R-:W-:Y:S01]  /*31f0*/  BSSY B0, `(.L_x_7513) ;  /* 0x0000007000007945 */ /* 0x000fe20003800000 */
[----:B------:R-:W-:Y:S02]  /*3200*/  MOV R114, R13 ;  /* 0x0000000d00727202 */ /* 0x000fe40000000f00 */
[----:B------:R-:W-:Y:S02]  /*3210*/  MOV R116, 0x1f ;  /* 0x0000001f00747802 */ /* 0x000fe40000000f00 */
[----:B------:R-:W-:-:S07]  /*3220*/  MOV R113, 0xffffffff ;  /* 0xffffffff00717802 */ /* 0x000fce0000000f00 */
[----:B--2---:R-:W-:Y:S05]  /*3230*/  WARPSYNC.COLLECTIVE R113, `(.L_x_7514) ;  /* 0x0000000071087348 */ /* 0x004fea0003c00000 */
[----:B------:R0:W1:Y:S02]  /*3240*/  SHFL.BFLY P2, R112, R114, R115, R116 ;  /* 0x0c00007372707389 */ /* 0x0000640000040074 */
[----:B012---:R-:W-:Y:S05]  /*3250*/  ENDCOLLECTIVE ;  /* 0x000000000000791b */ /* 0x007fea0003800000 */
.L_x_7514:
[----:B------:R-:W-:Y:S05]  /*3260*/  BSYNC B0 ;  /* 0x0000000000007941 */ /* 0x000fea0003800000 */
.L_x_7513:
        /* <DEDUP_REMOVED lines=10> */
.L_x_7515:
[----:B------:R-:W-:Y:S01]  /*3310*/  HFMA2 R115, -RZ, RZ, 0, 2.384185791015625e-07 ;  /* 0x00000004ff737431 */ /* 0x000fe200000001ff */
[----:B------:R-:W-:-:S05]  /*3320*/  MOV R15, R112 ;  /* 0x00000070000f7202 */ /* 0x000fca0000000f00 */
[----:B------:R-:W-:-:S05]  /*3330*/  FADD.FTZ R15, R14, R15 ;  /* 0x0000000f0e0f7221 */ /* 0x000fca0000010000 */
[----:B------:R-:W-:-:S07]  /*3340*/  MOV R114, R15 ;  /* 0x0000000f00727202 */ /* 0x000fce0000000f00 */
[----:B------:R-:W-:Y:S05]  /*3350*/  WARPSYNC.COLLECTIVE R113, `(.L_x_7516) ;  /* 0x0000000071087348 */ /* 0x000fea0003c00000 */
[----:B------:R0:W1:Y:S02]  /*3360*/  SHFL.BFLY P2, R112, R114, R115, R116 ;  /* 0x0c00007372707389 */ /* 0x0000640000040074 */
[----:B01----:R-:W-:Y:S05]  /*3370*/  ENDCOLLECTIVE ;  /* 0x000000000000791b */ /* 0x003fea0003800000 */
.L_x_7516:
[----:B------:R-:W-:Y:S01]  /*3380*/  HFMA2 R115, -RZ, RZ, 0, 4.76837158203125e-07 ;  /* 0x00000008ff737431 */ /* 0x000fe200000001ff */
[----:B------:R-:W-:-:S05]  /*3390*/  MOV R84, R112 ;  /* 0x0000007000547202 */ /* 0x000fca0000000f00 */
[----:B------:R-:W-:-:S05]  /*33a0*/  FADD.FTZ R84, R15, R84 ;  /* 0x000000540f547221 */ /* 0x000fca0000010000 */
[----:B------:R-:W-:-:S07]  /*33b0*/  MOV R114, R84 ;  /* 0x0000005400727202 */ /* 0x000fce0000000f00 */
[----:B------:R-:W-:Y:S05]  /*33c0*/  WARPSYNC.COLLECTIVE R113, `(.L_x_7517) ;  /* 0x0000000071087348 */ /* 0x000fea0003c00000 */
[----:B------:R0:W1:Y:S02]  /*33d0*/  SHFL.BFLY P2, R112, R114, R115, R116 ;  /* 0x0c00007372707389 */ /* 0x0000640000040074 */
[----:B01----:R-:W-:Y:S05]  /*33e0*/  ENDCOLLECTIVE ;  /* 0x000000000000791b */ /* 0x003fea0003800000 */
.L_x_7517:
[----:B------:R-:W-:Y:S01]  /*33f0*/  HFMA2 R115, -RZ, RZ, 0, 9.5367431640625e-07 ;  /* 0x00000010ff737431 */ /* 0x000fe200000001ff */
[----:B------:R-:W-:-:S05]  /*3400*/  MOV R85, R112 ;  /* 0x0000007000557202 */ /* 0x000fca0000000f00 */
[----:B------:R-:W-:-:S05]  /*3410*/  FADD.FTZ R85, R84, R85 ;  /* 0x0000005554557221 */ /* 0x000fca0000010000 */
[----:B------:R-:W-:-:S07]  /*3420*/  MOV R114, R85 ;  /* 0x0000005500727202 */ /* 0x000fce0000000f00 */
[----:B------:R-:W-:Y:S05]  /*3430*/  WARPSYNC.COLLECTIVE R113, `(.L_x_7518) ;  /* 0x0000000071087348 */ /* 0x000fea0003c00000 */
[----:B------:R0:W1:Y:S02]  /*3440*/  SHFL.BFLY P2, R112, R114, R115, R116 ;  /* 0x0c00007372707389 */ /* 0x0000640000040074 */
[----:B01----:R-:W-:Y:S05]  /*3450*/  ENDCOLLECTIVE ;  /* 0x000000000000791b */ /* 0x003fea0003800000 */
.L_x_7518:
        /* <DEDUP_REMOVED lines=71> */
.L_x_7519:
[----:B------:R-:W-:Y:S01]  /*38d0*/  HFMA2 R115, -RZ, RZ, 0, 1.1920928955078125e-07 ;  /* 0x00000002ff737431 */ /* 0x000fe200000001ff */
[----:B------:R-:W-:-:S05]  /*38e0*/  MOV R14, R112 ;  /* 0x00000070000e7202 */ /* 0x000fca0000000f00 */
[----:B------:R-:W-:-:S05]  /*38f0*/  FADD.FTZ R14, R13, R14 ;  /* 0x0000000e0d0e7221 */ /* 0x000fca0000010000 */
[----:B------:R-:W-:-:S07]  /*3900*/  MOV R114, R14 ;  /* 0x0000000e00727202 */ /* 0x000fce0000000f00 */
[----:B------:R-:W-:Y:S05]  /*3910*/  WARPSYNC.COLLECTIVE R113, `(.L_x_7520) ;  /* 0x0000000071087348 */ /* 0x000fea0003c00000 */
[----:B------:R0:W1:Y:S02]  /*3920*/  SHFL.BFLY P2, R112, R114, R115, R116 ;  /* 0x0c00007372707389 */ /* 0x0000640000040074 */
[----:B01----:R-:W-:Y:S05]  /*3930*/  ENDCOLLECTIVE ;  /* 0x000000000000791b */ /* 0x003fea0003800000 */
.L_x_7520:
[----:B------:R-:W-:Y:S01]  /*3940*/  HFMA2 R115, -RZ, RZ, 0, 2.384185791015625e-07 ;  /* 0x00000004ff737431 */ /* 0x000fe200000001ff */
[----:B------:R-:W-:-:S05]  /*3950*/  MOV R15, R112 ;  /* 0x00000070000f7202 */ /* 0x000fca0000000f00 */
[----:B------:R-:W-:-:S05]  /*3960*/  FADD.FTZ R15, R14, R15 ;  /* 0x0000000f0e0f7221 */ /* 0x000fca0000010000 */
[----:B------:R-:W-:-:S07]  /*3970*/  MOV R114, R15 ;  /* 0x0000000f00727202 */ /* 0x000fce0000000f00 */
[----:B------:R-:W-:Y:S05]  /*3980*/  WARPSYNC.COLLECTIVE R113, `(.L_x_7521) ;  /* 0x0000000071087348 */ /* 0x000fea0003c00000 */
[----:B------:R0:W1:Y:S02]  /*3990*/  SHFL.BFLY P2, R112, R114, R115, R116 ;  /* 0x0c00007372707389 */ /* 0x0000640000040074 */
[----:B01----:R-:W-:Y:S05]  /*39a0*/  ENDCOLLECTIVE ;  /* 0x000000000000791b */ /* 0x003fea0003800000 */
.L_x_7521:
[----:B------:R-:W-:Y:S01]  /*39b0*/  HFMA2 R115, -RZ, RZ, 0, 4.76837158203125e-07 ;  /* 0x00000008ff737431 */ /* 0x000fe200000001ff */
[----:B------:R-:W-:-:S05]  /*39c0*/  MOV R84, R112 ;  /* 0x0000007000547202 */ /* 0x000fca0000000f00 */
[----:B------:R-:W-:-:S05]  /*39d0*/  FADD.FTZ R84, R15, R84 ;  /* 0x000000540f547221 */ /* 0x000fca0000010000 */
[----:B------:R-:W-:-:S07]  /*39e0*/  MOV R114, R84 ;  /* 0x0000005400727202 */ /* 0x000fce0000000f00 */
[----:B------:R-:W-:Y:S05]  /*39f0*/  WARPSYNC.COLLECTIVE R113, `(.L_x_7522) ;  /* 0x0000000071087348 */ /* 0x000fea0003c00000 */
[----:B------:R0:W1:Y:S02]  /*3a00*/  SHFL.BFLY P2, R112, R114, R115, R116 ;  /* 0x0c00007372707389 */ /* 0x0000640000040074 */
[----:B01----:R-:W-:Y:S05]  /*3a10*/  ENDCOLLECTIVE ;  /* 0x000000000000791b */ /* 0x003fea0003800000 */
.L_x_7522:
[----:B------:R-:W-:Y:S01]  /*3a20*/  HFMA2 R115, -RZ, RZ, 0, 9.5367431640625e-07 ;  /* 0x00000010ff737431 */ /* 0x000fe200000001ff */
[----:B------:R-:W-:-:S05]  /*3a30*/  MOV R85, R112 ;  /* 0x0000007000557202 */ /* 0x000fca0000000f00 */
[----:B------:R-:W-:-:S05]  /*3a40*/  FADD.FTZ R85, R84, R85 ;  /* 0x0000005554557221 */ /* 0x000fca0000010000 */
[----:B------:R-:W-:-:S07]  /*3a50*/  MOV R114, R85 ;  /* 0x0000005500727202 */ /* 0x000fce0000000f00 */
[----:B------:R-:W-:Y:S05]  /*3a60*/  WARPSYNC.COLLECTIVE R113, `(.L_x_7523) ;  /* 0x0000000071087348 */ /* 0x000fea0003c00000 */
[----:B------:R0:W1:Y:S02]  /*3a70*/  SHFL.BFLY P2, R112, R114, R115, R116 ;  /* 0x0c00007372707389 */ /* 0x0000640000040074 */
[----:B01----:R-:W-:Y:S05]  /*3a80*/  ENDCOLLECTIVE ;  /* 0x000000000000791b */ /* 0x003fea0003800000 */
.L_x_7523:
[----:B------:R-:W-:Y:S05]  /*3a90*/  BRA `(.L_x_7524) ;  /* 0xffffffec00747947 */ /* 0x000fea000383ffff */
.L_x_7525:
        /* <DEDUP_REMOVED lines=14> */
.L_x_37263:


//--------------------- .text._ZN10layer_norm13ln_fwd_kernelINS_13Kernel_traitsIf13__nv_bfloat16S2_S2_fjLj1024ELj1ELj4ELj1ELj16ENS_18Kernel_traits_baseILj1024EfS2_S2_S2_fjLj128EEEEELb0ELb1ELb0ELb0EEEvNS_9FwdParamsE --------------------------
	.section	.text._ZN10layer_norm13ln_fwd_kernelINS_13Kernel_traitsIf13__nv_bfloat16S2_S2_fjLj1024ELj1ELj4ELj1ELj16ENS_18Kernel_traits_baseILj1024EfS2_S2_S2_fjLj128EEEEELb0ELb1ELb0ELb0EEEvNS_9FwdParamsE,"ax",@progbits
	.align	128
        .global         _ZN10layer_norm13ln_fwd_kernelINS_13Kernel_traitsIf13__nv_bfloat16S2_S2_fjLj1024ELj1ELj4ELj1ELj16ENS_18Kernel_traits_baseILj1024EfS2_S2_S2_fjLj128EEEEELb0ELb1ELb0ELb0EEEvNS_9FwdParamsE
        .type           _ZN10layer_norm13ln_fwd_kernelINS_13Kernel_traitsIf13__nv_bfloat16S2_S2_fjLj1024ELj1ELj4ELj1ELj16ENS_18Kernel_traits_baseILj1024EfS2_S2_S2_fjLj128EEEEELb0ELb1ELb0ELb0EEEvNS_9FwdParamsE,@function
        .size           _ZN10layer_norm13ln_fwd_kernelINS_13Kernel_traitsIf13__nv_bfloat16S2_S2_fjLj1024ELj1ELj4ELj1ELj16ENS_18Kernel_traits_baseILj1024EfS2_S2_S2_fjLj128EEEEELb0ELb1ELb0ELb0EEEvNS_9FwdParamsE,(.L_x_37264 - _ZN10layer_norm13ln_fwd_kernelINS_13Kernel_traitsIf13__nv_bfloat16S2_S2_fjLj1024ELj1ELj4ELj1ELj16ENS_18Kernel_traits_baseILj1024EfS2_S2_S2_fjLj128EEEEELb0ELb1ELb0ELb0EEEvNS_9FwdParamsE)
        .other          _ZN10layer_norm13ln_fwd_kernelINS_13Kernel_traitsIf13__nv_bfloat16S2_S2_fjLj1024ELj1ELj4ELj1ELj16ENS_18Kernel_traits_baseILj1024EfS2_S2_S2_fjLj128EEEEELb0ELb1ELb0ELb0EEEvNS_9FwdParamsE,@"STO_CUDA_ENTRY STV_DEFAULT"
_ZN10layer_norm13ln_fwd_kernelINS_13Kernel_traitsIf13__nv_bfloat16S2_S2_fjLj1024ELj1ELj4ELj1ELj16ENS_18Kernel_traits_baseILj1024EfS2_S2_S2_fjLj128EEEEELb0ELb1ELb0ELb0EEEvNS_9FwdParamsE:
.text._ZN10layer_norm13ln_fwd_kernelINS_13Kernel_traitsIf13__nv_bfloat16S2_S2_fjLj1024ELj1ELj4ELj1ELj16ENS_18Kernel_traits_baseILj1024EfS2_S2_S2_fjLj128EEEEELb0ELb1ELb0ELb0EEEvNS_9FwdParamsE:
        /* <DEDUP_REMOVED lines=26> */
[----:B------:R-:W3:Y:S08]  /*01a0*/  @P2 LDC.64 R18, c[0x0][0x3d0] ;  /* 0x0000f400ff122b82 */ /* 0x000ef00000000a00 */
[----:B------:R-:W4:Y:S08]  /*01b0*/  @P2 LDC.64 R20, c[0x0][0x438] ;  /* 0x00010e00ff142b82 */ /* 0x000f300000000a00 */
[----:B------:R-:W4:Y:S01]  /*01c0*/  @P2 LDC.64 R22, c[0x0][0x3e8] ;  /* 0x0000fa00ff162b82 */ /* 0x000f220000000a00 */
[----:B0-----:R-:W-:-:S04]  /*01d0*/  @P1 IMAD.WIDE.U32 R12, R9, 0x20, R12 ;  /* 0x00000020090c1825 */ /* 0x001fc800078e000c */
[C---:B-1----:R-:W-:Y:S01]  /*01e0*/  @P1 IMAD.WIDE.U32 R14, R9.reuse, 0x20, R14 ;  /* 0x00000020090e1825 */ /* 0x042fe200078e000e */
[----:B------:R0:W5:Y:S02]  /*01f0*/  @P1 LDG.E.128 R88, desc[UR6][R12.64] ;  /* 0x000000060c581981 */ /* 0x000164000c1e1d00 */
[----:B------:R-:W1:Y:S01]  /*0200*/  @P0 LDC.64 R2, c[0x0][0x3d0] ;  /* 0x0000f400ff020b82 */ /* 0x000e620000000a00 */
[C---:B--2---:R-:W-:Y:S01]  /*0210*/  @P1 IMAD.WIDE.U32 R16, R9.reuse, 0x20, R16 ;  /* 0x0000002009101825 */ /* 0x044fe200078e0010 */
[----:B------:R-:W-:Y:S01]  /*0220*/  @P1 IADD3 R9, PT, PT, R9, 0x20, RZ ;  /* 0x0000002009091810 */ /* 0x000fe20007ffe0ff */
[----:B------:R0:W5:Y:S04]  /*0230*/  @P1 LDG.E.128 R84, desc[UR6][R12.64+0x10] ;  /* 0x000010060c541981 */ /* 0x000168000c1e1d00 */
[C---:B---3--:R-:W-:Y:S01]  /*0240*/  @P2 IMAD.WIDE.U32 R18, R9.reuse, 0x20, R18 ;  /* 0x0000002009122825 */ /* 0x048fe200078e0012 */
[----:B------:R0:W5:Y:S01]  /*0250*/  @P1 LD.E.128 R80, desc[UR6][R14.64] ;  /* 0x000000060e501980 */ /* 0x000162000c101d00 */
[----:B------:R-:W2:Y:S02]  /*0260*/  @P0 LDC.64 R4, c[0x0][0x438] ;  /* 0x00010e00ff040b82 */ /* 0x000ea40000000a00 */
[C---:B----4-:R-:W-:Y:S01]  /*0270*/  @P2 IMAD.WIDE.U32 R20, R9.reuse, 0x20, R20 ;  /* 0x0000002009142825 */ /* 0x050fe200078e0014 */
[----:B------:R0:W5:Y:S03]  /*0280*/  @P1 LD.E.128 R76, desc[UR6][R14.64+0x10] ;  /* 0x000010060e4c1980 */ /* 0x000166000c101d00 */
[----:B------:R-:W-:Y:S01]  /*0290*/  @P2 IMAD.WIDE.U32 R22, R9, 0x20, R22 ;  /* 0x0000002009162825 */ /* 0x000fe200078e0016 */
[----:B------:R0:W5:Y:S01]  /*02a0*/  @P1 LDG.E.128 R72, desc[UR6][R16.64] ;  /* 0x0000000610481981 */ /* 0x000162000c1e1d00 */
[----:B------:R-:W3:Y:S03]  /*02b0*/  @P0 LDC.64 R6, c[0x0][0x3e8] ;  /* 0x0000fa00ff060b82 */ /* 0x000ee60000000a00 */
[----:B------:R0:W5:Y:S01]  /*02c0*/  @P1 LDG.E.128 R68, desc[UR6][R16.64+0x10] ;  /* 0x0000100610441981 */ /* 0x000162000c1e1d00 */
[----:B-1----:R-:W-:-:S03]  /*02d0*/  @P0 IMAD.WIDE.U32 R2, R10, 0x20, R2 ;  /* 0x000000200a020825 */ /* 0x002fc600078e0002 */
[----:B------:R0:W5:Y:S04]  /*02e0*/  @P2 LDG.E.128 R64, desc[UR6][R18.64] ;  /* 0x0000000612402981 */ /* 0x000168000c1e1d00 */
[----:B------:R0:W5:Y:S04]  /*02f0*/  @P2 LDG.E.128 R60, desc[UR6][R18.64+0x10] ;  /* 0x00001006123c2981 */ /* 0x000168000c1e1d00 */
[----:B------:R0:W5:Y:S01]  /*0300*/  @P2 LD.E.128 R56, desc[UR6][R20.64] ;  /* 0x0000000614382980 */ /* 0x000162000c101d00 */
[----:B--2---:R-:W-:-:S03]  /*0310*/  @P0 IMAD.WIDE.U32 R4, R10, 0x20, R4 ;  /* 0x000000200a040825 */ /* 0x004fc600078e0004 */
[----:B------:R0:W5:Y:S04]  /*0320*/  @P2 LD.E.128 R52, desc[UR6][R20.64+0x10] ;  /* 0x0000100614342980 */ /* 0x000168000c101d00 */
[----:B------:R0:W5:Y:S01]  /*0330*/  @P2 LDG.E.128 R48, desc[UR6][R22.64] ;  /* 0x0000000616302981 */ /* 0x000162000c1e1d00 */
[----:B---3--:R-:W-:-:S03]  /*0340*/  @P0 IMAD.WIDE.U32 R6, R10, 0x20, R6 ;  /* 0x000000200a060825 */ /* 0x008fc600078e0006 */
[----:B------:R0:W5:Y:S04]  /*0350*/  @P2 LDG.E.128 R44, desc[UR6][R22.64+0x10] ;  /* 0x00001006162c2981 */ /* 0x000168000c1e1d00 */
[----:B------:R0:W5:Y:S04]  /*0360*/  @P0 LDG.E.128 R112, desc[UR6][R2.64] ;  /* 0x0000000602700981 */ /* 0x000168000c1e1d00 */
[----:B------:R0:W5:Y:S04]  /*0370*/  @P0 LDG.E.128 R108, desc[UR6][R2.64+0x10] ;  /* 0x00001006026c0981 */ /* 0x000168000c1e1d00 */
[----:B------:R0:W5:Y:S04]  /*0380*/  @P0 LD.E.128 R104, desc[UR6][R4.64] ;  /* 0x0000000604680980 */ /* 0x000168000c101d00 */
[----:B------:R0:W5:Y:S04]  /*0390*/  @P0 LD.E.128 R100, desc[UR6][R4.64+0x10] ;  /* 0x0000100604640980 */ /* 0x000168000c101d00 */
[----:B------:R0:W5:Y:S04]  /*03a0*/  @P0 LDG.E.128 R96, desc[UR6][R6.64] ;  /* 0x0000000606600981 */ /* 0x000168000c1e1d00 */
[----:B------:R0:W5:Y:S01]  /*03b0*/  @P0 LDG.E.128 R92, desc[UR6][R6.64+0x10] ;  /* 0x00001006065c0981 */ /* 0x000162000c1e1d00 */
[----:B------:R-:W-:-:S02]  /*03c0*/  ISETP.GE.U32.AND P0, PT, R11, 0x80, PT ;  /* 0x000000800b00780c */ /* 0x000fc40003f06070 */
[----:B------:R-:W-:-:S11]  /*03d0*/  @P2 IADD3 R9, PT, PT, R9, 0x20, RZ ;  /* 0x0000002009092810 */ /* 0x000fd60007ffe0ff */
[----:B0-----:R-:W-:Y:S05]  /*03e0*/  @!P0 BRA `(.L_x_7528) ;  /* 0x0000000400148947 */ /* 0x001fea0003800000 */
[----:B------:R-:W0:Y:S08]  /*03f0*/  LDC.64 R2, c[0x0][0x3d0] ;  /* 0x0000f400ff027b82 */ /* 0x000e300000000a00 */
[----:B------:R-:W1:Y:S08]  /*0400*/  LDC.64 R4, c[0x0][0x438] ;  /* 0x00010e00ff047b82 */ /* 0x000e700000000a00 */
[----:B------:R-:W2:Y:S01]  /*0410*/  LDC.64 R6, c[0x0][0x3e8] ;  /* 0x0000fa00ff067b82 */ /* 0x000ea20000000a00 */
[----:B0-----:R-:W-:-:S05]  /*0420*/  IMAD.WIDE.U32 R2, R9, 0x20, R2 ;  /* 0x0000002009027825 */ /* 0x001fca00078e0002 */
[----:B------:R0:W5:Y:S01]  /*0430*/  LDG.E.128 R40, desc[UR6][R2.64] ;  /* 0x0000000602287981 */ /* 0x000162000c1e1d00 */
[----:B-1----:R-:W-:-:S03]  /*0440*/  IMAD.WIDE.U32 R4, R9, 0x20, R4 ;  /* 0x0000002009047825 */ /* 0x002fc600078e0004 */
[----:B------:R0:W5:Y:S04]  /*0450*/  LDG.E.128 R36, desc[UR6][R2.64+0x10] ;  /* 0x0000100602247981 */ /* 0x000168000c1e1d00 */
[----:B------:R0:W5:Y:S01]  /*0460*/  LD.E.128 R32, desc[UR6][R4.64] ;  /* 0x0000000604207980 */ /* 0x000162000c101d00 */
[----:B--2---:R-:W-:-:S03]  /*0470*/  IMAD.WIDE.U32 R6, R9, 0x20, R6 ;  /* 0x0000002009067825 */ /* 0x004fc600078e0006 */
[----:B------:R0:W5:Y:S04]  /*0480*/  LD.E.128 R28, desc[UR6][R4.64+0x10] ;  /* 0x00001006041c7980 */ /* 0x000168000c101d00 */
[----:B------:R0:W5:Y:S04]  /*0490*/  LDG.E.128 R24, desc[UR6][R6.64] ;  /* 0x0000000606187981 */ /* 0x000168000c1e1d00 */
[----:B------:R0:W5:Y:S01]  /*04a0*/  LDG.E.128 R20, desc[UR6][R6.64+0x10] ;  /* 0x0000100606147981 */ /* 0x000162000c1e1d00 */
[----:B------:R-:W-:Y:S05]  /*04b0*/  BRA `(.L_x_7528) ;  /* 0x0000000000e07947 */ /* 0x000fea0003800000 */
.L_x_7527:
        /* <DEDUP_REMOVED lines=10> */
[----:B0-----:R-:W-:-:S05]  /*0560*/  @P1 IMAD.WIDE.U32 R2, R9, 0x20, R2 ;  /* 0x0000002009021825 */ /* 0x001fca00078e0002 */
[----:B------:R-:W5:Y:S02]  /*0570*/  @P1 LDG.E.128 R88, desc[UR6][R2.64] ;  /* 0x0000000602581981 */ /* 0x000f64000c1e1d00 */
[----:B------:R-:W0:Y:S01]  /*0580*/  @P0 LDC.64 R6, c[0x0][0x3d0] ;  /* 0x0000f400ff060b82 */ /* 0x000e220000000a00 */
[C---:B-1----:R-:W-:Y:S01]  /*0590*/  @P1 IMAD.WIDE.U32 R4, R9.reuse, 0x20, R4 ;  /* 0x0000002009041825 */ /* 0x042fe200078e0004 */
[----:B------:R-:W-:Y:S01]  /*05a0*/  @P1 IADD3 R9, PT, PT, R9, 0x20, RZ ;  /* 0x0000002009091810 */ /* 0x000fe20007ffe0ff */
[----:B------:R-:W5:Y:S04]  /*05b0*/  @P1 LDG.E.128 R84, desc[UR6][R2.64+0x10] ;  /* 0x0000100602541981 */ /* 0x000f68000c1e1d00 */
[----:B------:R-:W5:Y:S01]  /*05c0*/  @P1 LDG.E.128 R72, desc[UR6][R4.64] ;  /* 0x0000000604481981 */ /* 0x000f62000c1e1d00 */
[----:B------:R-:W1:Y:S01]  /*05d0*/  @P0 LDC.64 R12, c[0x0][0x3e8] ;  /* 0x0000fa00ff0c0b82 */ /* 0x000e620000000a00 */
[----:B--2---:R-:W-:-:S02]  /*05e0*/  @P2 IMAD.WIDE.U32 R18, R9, 0x20, R14 ;  /* 0x0000002009122825 */ /* 0x004fc400078e000e */
[----:B------:R-:W5:Y:S04]  /*05f0*/  @P1 LDG.E.128 R68, desc[UR6][R4.64+0x10] ;  /* 0x0000100604441981 */ /* 0x000f68000c1e1d00 */
[----:B------:R-:W5:Y:S01]  /*0600*/  @P2 LDG.E.128 R64, desc[UR6][R18.64] ;  /* 0x0000000612402981 */ /* 0x000f62000c1e1d00 */
[----:B------:R-:W2:Y:S01]  /*0610*/  @P3 LDC.64 R52, c[0x0][0x3d0] ;  /* 0x0000f400ff343b82 */ /* 0x000ea20000000a00 */
[C---:B---3--:R-:W-:Y:S01]  /*0620*/  @P2 IMAD.WIDE.U32 R56, R9.reuse, 0x20, R16 ;  /* 0x0000002009382825 */ /* 0x048fe200078e0010 */
[----:B------:R-:W-:Y:S01]  /*0630*/  @P2 IADD3 R9, PT, PT, R9, 0x20, RZ ;  /* 0x0000002009092810 */ /* 0x000fe20007ffe0ff */
[----:B------:R-:W5:Y:S01]  /*0640*/  @P2 LDG.E.128 R60, desc[UR6][R18.64+0x10] ;  /* 0x00001006123c2981 */ /* 0x000f62000c1e1d00 */
[----:B------:R-:W-:Y:S02]  /*0650*/  CS2R R58, SRZ ;  /* 0x00000000003a7805 */ /* 0x000fe4000001ff00 */
[----:B------:R-:W-:-:S02]  /*0660*/  CS2R R78, SRZ ;  /* 0x00000000004e7805 */ /* 0x000fc4000001ff00 */
[----:B------:R-:W-:Y:S01]  /*0670*/  CS2R R76, SRZ ;  /* 0x00000000004c7805 */ /* 0x000fe2000001ff00 */
[----:B------:R-:W5:Y:S01]  /*0680*/  @P2 LDG.E.128 R48, desc[UR6][R56.64] ;  /* 0x0000000638302981 */ /* 0x000f62000c1e1d00 */
[----:B------:R-:W3:Y:S01]  /*0690*/  @P3 LDC.64 R54, c[0x0][0x3e8] ;  /* 0x0000fa00ff363b82 */ /* 0x000ee20000000a00 */
[C---:B0-----:R-:W-:Y:S01]  /*06a0*/  @P0 IMAD.WIDE.U32 R14, R10.reuse, 0x20, R6 ;  /* 0x000000200a0e0825 */ /* 0x041fe200078e0006 */
[----:B------:R-:W-:Y:S01]  /*06b0*/  CS2R R82, SRZ ;  /* 0x0000000000527805 */ /* 0x000fe2000001ff00 */
[----:B------:R0:W5:Y:S04]  /*06c0*/  @P2 LDG.E.128 R44, desc[UR6][R56.64+0x10] ;  /* 0x00001006382c2981 */ /* 0x000168000c1e1d00 */
[----:B------:R4:W5:Y:S01]  /*06d0*/  @P0 LDG.E.128 R112, desc[UR6][R14.64] ;  /* 0x000000060e700981 */ /* 0x000962000c1e1d00 */
[----:B-1----:R-:W-:-:S03]  /*06e0*/  @P0 IMAD.WIDE.U32 R16, R10, 0x20, R12 ;  /* 0x000000200a100825 */ /* 0x002fc600078e000c */
        /* <DEDUP_REMOVED lines=11> */
[----:B0-----:R-:W-:Y:S02]  /*07a0*/  CS2R R56, SRZ ;  /* 0x0000000000387805 */ /* 0x001fe4000001ff00 */
[----:B------:R-:W-:Y:S02]  /*07b0*/  CS2R R80, SRZ ;  /* 0x0000000000507805 */ /* 0x000fe4000001ff00 */
[----:B------:R-:W-:Y:S02]  /*07c0*/  CS2R R102, SRZ ;  /* 0x0000000000667805 */ /* 0x000fe4000001ff00 */
[----:B------:R-:W-:Y:S02]  /*07d0*/  CS2R R100, SRZ ;  /* 0x0000000000647805 */ /* 0x000fe4000001ff00 */
[----:B------:R-:W-:Y:S02]  /*07e0*/  CS2R R106, SRZ ;  /* 0x00000000006a7805 */ /* 0x000fe4000001ff00 */
[----:B------:R-:W-:-:S02]  /*07f0*/  CS2R R104, SRZ ;  /* 0x0000000000687805 */ /* 0x000fc4000001ff00 */
[----:B------:R-:W-:Y:S02]  /*0800*/  @P3 CS2R R30, SRZ ;  /* 0x00000000001e3805 */ /* 0x000fe4000001ff00 */
[----:B------:R-:W-:Y:S02]  /*0810*/  @P3 CS2R R28, SRZ ;  /* 0x00000000001c3805 */ /* 0x000fe4000001ff00 */
[----:B------:R-:W-:Y:S02]  /*0820*/  @P3 CS2R R34, SRZ ;  /* 0x0000000000223805 */ /* 0x000fe4000001ff00 */
[----:B----4-:R-:W-:-:S07]  /*0830*/  @P3 CS2R R32, SRZ ;  /* 0x0000000000203805 */ /* 0x010fce000001ff00 */
.L_x_7528:
[----:B------:R-:W-:Y:S05]  /*0840*/  BSYNC.RECONVERGENT B0 ;  /* 0x0000000000007941 */ /* 0x000fea0003800200 */
.L_x_7526:
[----:B------:R-:W1:Y:S02]  /*0850*/  LDCU UR4, c[0x0][0x384] ;  /* 0x00007080ff0477ac */ /* 0x000e640008000800 */
[----:B-1----:R-:W-:-:S13]  /*0860*/  ISETP.GE.AND P0, PT, R8, UR4, PT ;  /* 0x0000000408007c0c */ /* 0x002fda000bf06270 */
[----:B------:R-:W-:Y:S05]  /*0870*/  @P0 EXIT ;  /* 0x000000000000094d */ /* 0x000fea0003800000 */
[----:B------:R-:W1:Y:S01]  /*0880*/  LDCU.64 UR8, c[0x0][0x3e0] ;  /* 0x00007c00ff0877ac */ /* 0x000e620008000a00 */
[----:B------:R-:W2:Y:S01]  /*0890*/  LDCU.U8 UR4, c[0x0][0x410] ;  /* 0x00008200ff0477ac */ /* 0x000ea20008000000 */
[----:B------:R-:W3:Y:S01]  /*08a0*/  LDCU UR12, c[0x0][0x388] ;  /* 0x00007100ff0c77ac */ /* 0x000ee20008000800 */
[----:B------:R-:W4:Y:S01]  /*08b0*/  LDCU UR5, c[0x0][0x448] ;  /* 0x00008900ff0577ac */ /* 0x000f220008000800 */
[----:B------:R-:W0:Y:S01]  /*08c0*/  LDCU.64 UR10, c[0x0][0x3a0] ;  /* 0x00007400ff0a77ac */ /* 0x000e220008000a00 */
[----:B-1----:R-:W-:Y:S02]  /*08d0*/  ISETP.NE.U32.AND P1, PT, RZ, UR8, PT ;  /* 0x00000008ff007c0c */ /* 0x002fe4000bf25070 */
[----:B--2---:R-:W-:Y:S02]  /*08e0*/  ISETP.NE.AND P0, PT, RZ, UR4, PT ;  /* 0x00000004ff007c0c */ /* 0x004fe4000bf05270 */
[----:B------:R-:W-:Y:S02]  /*08f0*/  ISETP.NE.AND.EX P1, PT, RZ, UR9, PT, P1 ;  /* 0x00000009ff007c0c */ /* 0x000fe4000bf25310 */
[----:B0--34-:R-:W-:-:S11]  /*0900*/  P2R R12, PR, RZ, 0x1 ;  /* 0x00000001ff0c7803 */ /* 0x019fd60000000000 */
.L_x_7554:
        /* <DEDUP_REMOVED lines=25> */
[----:B------:R-:W-:Y:S01]  /*0aa0*/  SHF.L.U32 R5, R5, 0x10, RZ ;  /* 0x0000001005057819 */ /* 0x000fe200000006ff */
[-C--:B------:R-:W-:Y:S01]  /*0ab0*/  FMUL.FTZ R3, R3, R142.reuse ;  /* 0x0000008e03037220 */ /* 0x080fe20000410000 */
[C---:B------:R-:W-:Y:S02]  /*0ac0*/  SHF.L.U32 R9, R6.reuse, 0x10, RZ ;  /* 0x0000001006097819 */ /* 0x040fe400000006ff */
[----:B------:R-:W-:Y:S01]  /*0ad0*/  PRMT R116, R6, 0x7632, R116 ;  /* 0x0000763206747816 */ /* 0x000fe20000000074 */
[-C--:B------:R-:W-:Y:S01]  /*0ae0*/  FMUL.FTZ R5, R5, R142.reuse ;  /* 0x0000008e05057220 */ /* 0x080fe20000410000 */
[----:B------:R-:W-:Y:S01]  /*0af0*/  PRMT R143, R7, 0x7632, R143 ;  /* 0x00007632078f7816 */ /* 0x000fe2000000008f */
[----:B------:R-:W-:Y:S01]  /*0b00*/  FMUL.FTZ R117, R9, R142 ;  /* 0x0000008e09757220 */ /* 0x000fe20000410000 */
[----:B------:R-:W-:-:S02]  /*0b10*/  SHF.L.U32 R119, R7, 0x10, RZ ;  /* 0x0000001007777819 */ /* 0x000fc400000006ff */
[----:B------:R-:W-:-:S05]  /*0b20*/  SHF.L.U32 R143, R143, 0x10, RZ ;  /* 0x000000108f8f7819 */ /* 0x000fca00000006ff */
[----:B------:R-:W-:Y:S01]  /*0b30*/  FMUL.FTZ R144, R143, R142 ;  /* 0x0000008e8f907220 */ /* 0x000fe20000410000 */
[----:B--2---:R-:W-:Y:S02]  /*0b40*/  SHF.L.U32 R6, R17, 0x10, RZ ;  /* 0x0000001011067819 */ /* 0x004fe400000006ff */
[----:B------:R-:W-:Y:S02]  /*0b50*/  SHF.L.U32 R118, R18, 0x10, RZ ;  /* 0x0000001012767819 */ /* 0x000fe400000006ff */
[----:B------:R-:W-:Y:S01]  /*0b60*/  SHF.L.U32 R2, R16, 0x10, RZ ;  /* 0x0000001010027819 */ /* 0x000fe200000006ff */
[----:B------:R-:W-:Y:S01]  /*0b70*/  FFMA.FTZ R7, R5, R98, R6 ;  /* 0x0000006205077223 */ /* 0x000fe20000010006 */
[----:B------:R-:W-:Y:S01]  /*0b80*/  FMUL.FTZ R5, R119, R142 ;  /* 0x0000008e77057220 */ /* 0x000fe20000410000 */
[----:B------:R-:W-:Y:S01]  /*0b90*/  FFMA.FTZ R6, R117, R92, R118 ;  /* 0x0000005c75067223 */ /* 0x000fe20000010076 */
[----:B------:R-:W-:Y:S01]  /*0ba0*/  SHF.L.U32 R117, R4, 0x10, RZ ;  /* 0x0000001004757819 */ /* 0x000fe200000006ff */
[----:B------:R-:W-:Y:S01]  /*0bb0*/  FFMA.FTZ R9, R3, R96, R2 ;  /* 0x0000006003097223 */ /* 0x000fe20000010002 */
[----:B------:R-:W-:-:S02]  /*0bc0*/  SHF.L.U32 R2, R19, 0x10, RZ ;  /* 0x0000001013027819 */ /* 0x000fc400000006ff */
[----:B------:R-:W-:Y:S01]  /*0bd0*/  SHF.L.U32 R119, R116, 0x10, RZ ;  /* 0x0000001074777819 */ /* 0x000fe200000006ff */
[----:B------:R-:W-:Y:S01]  /*0be0*/  FMUL.FTZ R116, R117, R142 ;  /* 0x0000008e75747220 */ /* 0x000fe20000410000 */
[----:B------:R-:W-:Y:S01]  /*0bf0*/  SHF.L.U32 R3, R0, 0x10, RZ ;  /* 0x0000001000037819 */ /* 0x000fe200000006ff */
[----:B------:R-:W-:Y:S01]  /*0c00*/  FFMA.FTZ R5, R5, R94, R2 ;  /* 0x0000005e05057223 */ /* 0x000fe20000010002 */
[----:B------:R-:W-:Y:S01]  /*0c10*/  PRMT R117, R19, 0x7632, R117 ;  /* 0x0000763213757816 */ /* 0x000fe20000000075 */
[----:B------:R-:W-:Y:S01]  /*0c20*/  FMUL.FTZ R118, R119, R142 ;  /* 0x0000008e77767220 */ /* 0x000fe20000410000 */
[----:B------:R-:W-:Y:S02]  /*0c30*/  PRMT R4, R18, 0x7632, R4 ;  /* 0x0000763212047816 */ /* 0x000fe40000000004 */
[----:B------:R-:W-:Y:S02]  /*0c40*/  PRMT R2, R17, 0x7632, R2 ;  /* 0x0000763211027816 */ /* 0x000fe40000000002 */
[----:B------:R-:W-:-:S02]  /*0c50*/  PRMT R0, R16, 0x7632, R0 ;  /* 0x0000763210007816 */ /* 0x000fc40000000000 */
[----:B------:R-:W-:Y:S02]  /*0c60*/  SHF.L.U32 R145, R117, 0x10, RZ ;  /* 0x0000001075917819 */ /* 0x000fe400000006ff */
[----:B------:R-:W-:Y:S02]  /*0c70*/  SHF.L.U32 R143, R4, 0x10, RZ ;  /* 0x00000010048f7819 */ /* 0x000fe400000006ff */
[----:B------:R-:W-:Y:S01]  /*0c80*/  SHF.L.U32 R119, R2, 0x10, RZ ;  /* 0x0000001002777819 */ /* 0x000fe200000006ff */
[----:B------:R-:W-:Y:S01]  /*0c90*/  FFMA.FTZ R4, R144, R95, R145 ;  /* 0x0000005f90047223 */ /* 0x000fe20000010091 */
[----:B------:R-:W-:Y:S01]  /*0ca0*/  SHF.L.U32 R117, R0, 0x10, RZ ;  /* 0x0000001000757819 */ /* 0x000fe200000006ff */
[----:B------:R-:W-:Y:S01]  /*0cb0*/  FMUL.FTZ R0, R3, R142 ;  /* 0x0000008e03007220 */ /* 0x000fe20000410000 */
[----:B------:R-:W-:Y:S01]  /*0cc0*/  FFMA.FTZ R3, R118, R93, R143 ;  /* 0x0000005d76037223 */ /* 0x000fe2000001008f */
[----:B------:R-:W-:Y:S01]  /*0cd0*/  FFMA.FTZ R2, R116, R99, R119 ;  /* 0x0000006374027223 */ /* 0x000fe20000010077 */
[----:B------:R-:W-:Y:S01]  /*0ce0*/  F2FP.BF16.F32.PACK_AB R119, R4, R5 ;  /* 0x000000050477723e */ /* 0x000fe200000010ff */
[----:B------:R-:W-:-:S02]  /*0cf0*/  FFMA.FTZ R0, R0, R97, R117 ;  /* 0x0000006100007223 */ /* 0x000fc40000010075 */
[----:B------:R-:W-:Y:S02]  /*0d00*/  F2FP.BF16.F32.PACK_AB R118, R3, R6 ;  /* 0x000000060376723e */ /* 0x000fe400000010ff */
[----:B------:R-:W-:Y:S02]  /*0d10*/  F2FP.BF16.F32.PACK_AB R117, R2, R7 ;  /* 0x000000070275723e */ /* 0x000fe400000010ff */
[----:B------:R-:W-:Y:S01]  /*0d20*/  F2FP.BF16.F32.PACK_AB R116, R0, R9 ;  /* 0x000000090074723e */ /* 0x000fe200000010ff */
[----:B------:R-:W-:Y:S06]  /*0d30*/  BRA `(.L_x_7532) ;  /* 0x0000000000807947 */ /* 0x000fec0003800000 */
.L_x_7531:
        /* <DEDUP_REMOVED lines=32> */
.L_x_7532:
[----:B------:R-:W0:Y:S01]  /*0f40*/  LDC.64 R144, c[0x0][0x3a8] ;  /* 0x0000ea00ff907b82 */ /* 0x000e220000000a00 */
[C---:B------:R-:W-:Y:S01]  /*0f50*/  IADD3 R143, PT, PT, R141.reuse, 0x20, RZ ;  /* 0x000000208d8f7810 */ /* 0x040fe20007ffe0ff */
[----:B0-----:R-:W-:-:S05]  /*0f60*/  IMAD.WIDE.U32 R144, R141, 0x10, R144 ;  /* 0x000000108d907825 */ /* 0x001fca00078e0090 */
[----:B------:R0:W-:Y:S02]  /*0f70*/  STG.E.128 desc[UR6][R144.64], R116 ;  /* 0x0000007490007986 */ /* 0x0001e4000c101d06 */
.L_x_7530:
[----:B------:R-:W-:Y:S05]  /*0f80*/  BSYNC.RECONVERGENT B0 ;  /* 0x0000000000007941 */ /* 0x000fea0003800200 */
.L_x_7529:
        /* <DEDUP_REMOVED lines=13> */
[----:B-----5:R-:W-:Y:S02]  /*1060*/  SHF.L.U32 R13, R116, 0x10, RZ ;  /* 0x00000010740d7819 */ /* 0x020fe400000006ff */
[----:B------:R-:W-:Y:S02]  /*1070*/  PRMT R122, R117, 0x7632, R122 ;  /* 0x00007632757a7816 */ /* 0x000fe4000000007a */
[----:B------:R-:W-:Y:S01]  /*1080*/  PRMT R144, R119, 0x7632, R144 ;  /* 0x0000763277907816 */ /* 0x000fe20000000090 */
[-C--:B------:R-:W-:Y:S01]  /*1090*/  FMUL.FTZ R13, R13, R142.reuse ;  /* 0x0000008e0d0d7220 */ /* 0x080fe20000410000 */
[----:B------:R-:W-:Y:S02]  /*10a0*/  SHF.L.U32 R117, R117, 0x10, RZ ;  /* 0x0000001075757819 */ /* 0x000fe400000006ff */
[----:B0-----:R-:W-:Y:S02]  /*10b0*/  SHF.L.U32 R15, R118, 0x10, RZ ;  /* 0x00000010760f7819 */ /* 0x001fe400000006ff */
[----:B------:R-:W-:Y:S01]  /*10c0*/  SHF.L.U32 R119, R119, 0x10, RZ ;  /* 0x0000001077777819 */ /* 0x000fe200000006ff */
[-C--:B------:R-:W-:Y:S01]  /*10d0*/  FMUL.FTZ R117, R117, R142.reuse ;  /* 0x0000008e75757220 */ /* 0x080fe20000410000 */
[----:B------:R-:W-:Y:S01]  /*10e0*/  PRMT R121, R116, 0x7632, R121 ;  /* 0x0000763274797816 */ /* 0x000fe20000000079 */
[-C--:B------:R-:W-:Y:S01]  /*10f0*/  FMUL.FTZ R15, R15, R142.reuse ;  /* 0x0000008e0f0f7220 */ /* 0x080fe20000410000 */
[----:B------:R-:W-:Y:S01]  /*1100*/  PRMT R123, R118, 0x7632, R123 ;  /* 0x00007632767b7816 */ /* 0x000fe2000000007b */
[----:B------:R-:W-:Y:S01]  /*1110*/  FMUL.FTZ R119, R119, R142 ;  /* 0x0000008e77777220 */ /* 0x000fe20000410000 */
[----:B------:R-:W-:-:S02]  /*1120*/  SHF.L.U32 R14, R16, 0x10, RZ ;  /* 0x00000010100e7819 */ /* 0x000fc400000006ff */
[----:B------:R-:W-:Y:S02]  /*1130*/  SHF.L.U32 R116, R17, 0x10, RZ ;  /* 0x0000001011747819 */ /* 0x000fe400000006ff */
[----:B------:R-:W-:Y:S01]  /*1140*/  SHF.L.U32 R118, R18, 0x10, RZ ;  /* 0x0000001012767819 */ /* 0x000fe200000006ff */
[----:B------:R-:W-:Y:S01]  /*1150*/  FFMA.FTZ R13, R13, R72, R14 ;  /* 0x000000480d0d7223 */ /* 0x000fe2000001000e */
[----:B------:R-:W-:Y:S01]  /*1160*/  SHF.L.U32 R120, R19, 0x10, RZ ;  /* 0x0000001013787819 */ /* 0x000fe200000006ff */
[--C-:B------:R-:W-:Y:S01]  /*1170*/  FFMA.FTZ R14, R117, R74, R116.reuse ;  /* 0x0000004a750e7223 */ /* 0x100fe20000010074 */
[----:B------:R-:W-:Y:S01]  /*1180*/  PRMT R116, R16, 0x7632, R116 ;  /* 0x0000763210747816 */ /* 0x000fe20000000074 */
[--C-:B------:R-:W-:Y:S01]  /*1190*/  FFMA.FTZ R15, R15, R68, R118.reuse ;  /* 0x000000440f0f7223 */ /* 0x100fe20000010076 */
        /* <DEDUP_REMOVED lines=16> */
[----:B------:R-:W-:Y:S01]  /*12a0*/  FFMA.FTZ R123, R116, R75, R123 ;  /* 0x0000004b747b7223 */ /* 0x000fe2000001007b */
[----:B------:R-:W-:-:S02]  /*12b0*/  FFMA.FTZ R122, R122, R69, R147 ;  /* 0x000000457a7a7223 */ /* 0x000fc40000010093 */
[----:B------:R-:W-:Y:S01]  /*12c0*/  FFMA.FTZ R121, R118, R71, R151 ;  /* 0x0000004776797223 */ /* 0x000fe20000010097 */
[----:B------:R-:W-:Y:S01]  /*12d0*/  FFMA.FTZ R124, R124, R73, R117 ;  /* 0x000000497c7c7223 */ /* 0x000fe20000010075 */
[----:B------:R-:W-:Y:S02]  /*12e0*/  F2FP.BF16.F32.PACK_AB R117, R123, R14 ;  /* 0x0000000e7b75723e */ /* 0x000fe400000010ff */
[----:B------:R-:W-:Y:S02]  /*12f0*/  F2FP.BF16.F32.PACK_AB R118, R122, R15 ;  /* 0x0000000f7a76723e */ /* 0x000fe400000010ff */
[----:B------:R-:W-:Y:S02]  /*1300*/  F2FP.BF16.F32.PACK_AB R119, R121, R120 ;  /* 0x000000787977723e */ /* 0x000fe400000010ff */
[----:B------:R-:W-:Y:S01]  /*1310*/  F2FP.BF16.F32.PACK_AB R116, R124, R13 ;  /* 0x0000000d7c74723e */ /* 0x000fe200000010ff */
[----:B------:R-:W-:Y:S06]  /*1320*/  BRA `(.L_x_7536) ;  /* 0x0000000000807947 */ /* 0x000fec0003800000 */
.L_x_7535:
[C---:B-----5:R-:W-:Y:S02]  /*1330*/  PRMT R13, R116.reuse, 0x7632, R13 ;  /* 0x00007632740d7816 */ /* 0x060fe4000000000d */
[----:B0-----:R-:W-:Y:S02]  /*1340*/  SHF.L.U32 R15, R116, 0x10, RZ ;  /* 0x00000010740f7819 */ /* 0x001fe400000006ff */
        /* <DEDUP_REMOVED lines=30> */
.L_x_7536:
[----:B------:R-:W0:Y:S02]  /*1530*/  LDC.64 R144, c[0x0][0x3a8] ;  /* 0x0000ea00ff907b82 */ /* 0x000e240000000a00 */
[C---:B0-----:R-:W-:Y:S01]  /*1540*/  IMAD.WIDE.U32 R144, R143.reuse, 0x10, R144 ;  /* 0x000000108f907825 */ /* 0x041fe200078e0090 */
[----:B------:R-:W-:-:S04]  /*1550*/  IADD3 R143, PT, PT, R143, 0x20, RZ ;  /* 0x000000208f8f7810 */ /* 0x000fc80007ffe0ff */
[----:B------:R0:W-:Y:S03]  /*1560*/  STG.E.128 desc[UR6][R144.64], R116 ;  /* 0x0000007490007986 */ /* 0x0001e6000c101d06 */
.L_x_7534:
[----:B------:R-:W-:Y:S05]  /*1570*/  BSYNC.RECONVERGENT B0 ;  /* 0x0000000000007941 */ /* 0x000fea0003800200 */
.L_x_7533:
        /* <DEDUP_REMOVED lines=13> */
[----:B-----5:R-:W-:Y:S02]  /*1650*/  PRMT R128, R117, 0x7632, R128 ;  /* 0x0000763275807816 */ /* 0x020fe40000000080 */
[----:B------:R-:W-:Y:S02]  /*1660*/  PRMT R144, R119, 0x7632, R144 ;  /* 0x0000763277907816 */ /* 0x000fe40000000090 */
[----:B------:R-:W-:Y:S02]  /*1670*/  SHF.L.U32 R125, R116, 0x10, RZ ;  /* 0x00000010747d7819 */ /* 0x000fe400000006ff */
[----:B------:R-:W-:Y:S02]  /*1680*/  SHF.L.U32 R117, R117, 0x10, RZ ;  /* 0x0000001075757819 */ /* 0x000fe400000006ff */
[----:B0-----:R-:W-:Y:S01]  /*1690*/  SHF.L.U32 R127, R118, 0x10, RZ ;  /* 0x00000010767f7819 */ /* 0x001fe200000006ff */
[-C--:B------:R-:W-:Y:S01]  /*16a0*/  FMUL.FTZ R125, R125, R142.reuse ;  /* 0x0000008e7d7d7220 */ /* 0x080fe20000410000 */
        /* <DEDUP_REMOVED lines=11> */
[----:B------:R-:W-:Y:S01]  /*1760*/  FFMA.FTZ R127, R117, R50, R118 ;  /* 0x00000032757f7223 */ /* 0x000fe20000010076 */
[----:B------:R-:W-:Y:S01]  /*1770*/  PRMT R116, R16, 0x7632, R116 ;  /* 0x0000763210747816 */ /* 0x000fe20000000074 */
[----:B------:R-:W-:Y:S01]  /*1780*/  FFMA.FTZ R129, R129, R44, R132 ;  /* 0x0000002c81817223 */ /* 0x000fe20000010084 */
[----:B------:R-:W-:Y:S01]  /*1790*/  PRMT R118, R17, 0x7632, R118 ;  /* 0x0000763211767816 */ /* 0x000fe20000000076 */
[----:B------:R-:W-:Y:S01]  /*17a0*/  FFMA.FTZ R131, R119, R46, R146 ;  /* 0x0000002e77837223 */ /* 0x000fe20000010092 */
[----:B------:R-:W-:-:S02]  /*17b0*/  PRMT R132, R18, 0x7632, R132 ;  /* 0x0000763212847816 */ /* 0x000fc40000000084 */
[----:B------:R-:W-:Y:S02]  /*17c0*/  PRMT R146, R19, 0x7632, R146 ;  /* 0x0000763213927816 */ /* 0x000fe40000000092 */
[----:B------:R-:W-:Y:S02]  /*17d0*/  SHF.L.U32 R117, R126, 0x10, RZ ;  /* 0x000000107e757819 */ /* 0x000fe400000006ff */
[----:B------:R-:W-:Y:S02]  /*17e0*/  SHF.L.U32 R145, R128, 0x10, RZ ;  /* 0x0000001080917819 */ /* 0x000fe400000006ff */
[----:B------:R-:W-:Y:S01]  /*17f0*/  SHF.L.U32 R153, R144, 0x10, RZ ;  /* 0x0000001090997819 */ /* 0x000fe200000006ff */
[-C--:B------:R-:W-:Y:S01]  /*1800*/  FMUL.FTZ R126, R117, R142.reuse ;  /* 0x0000008e757e7220 */ /* 0x080fe20000410000 */
[----:B------:R-:W-:Y:S01]  /*1810*/  SHF.L.U32 R149, R130, 0x10, RZ ;  /* 0x0000001082957819 */ /* 0x000fe200000006ff */
[----:B------:R-:W-:Y:S01]  /*1820*/  FMUL.FTZ R128, R145, R142 ;  /* 0x0000008e91807220 */ /* 0x000fe20000410000 */
[----:B------:R-:W-:-:S02]  /*1830*/  SHF.L.U32 R119, R116, 0x10, RZ ;  /* 0x0000001074777819 */ /* 0x000fc400000006ff */
[----:B------:R-:W-:Y:S01]  /*1840*/  SHF.L.U32 R147, R118, 0x10, RZ ;  /* 0x0000001076937819 */ /* 0x000fe200000006ff */
[-C--:B------:R-:W-:Y:S01]  /*1850*/  FMUL.FTZ R130, R149, R142.reuse ;  /* 0x0000008e95827220 */ /* 0x080fe20000410000 */
[----:B------:R-:W-:Y:S01]  /*1860*/  SHF.L.U32 R151, R132, 0x10, RZ ;  /* 0x0000001084977819 */ /* 0x000fe200000006ff */
[----:B------:R-:W-:Y:S01]  /*1870*/  FMUL.FTZ R132, R153, R142 ;  /* 0x0000008e99847220 */ /* 0x000fe20000410000 */
[----:B------:R-:W-:Y:S01]  /*1880*/  SHF.L.U32 R155, R146, 0x10, RZ ;  /* 0x00000010929b7819 */ /* 0x000fe200000006ff */
[----:B------:R-:W-:Y:S01]  /*1890*/  FFMA.FTZ R128, R128, R51, R147 ;  /* 0x0000003380807223 */ /* 0x000fe20000010093 */
[----:B------:R-:W-:Y:S01]  /*18a0*/  FFMA.FTZ R126, R126, R49, R119 ;  /* 0x000000317e7e7223 */ /* 0x000fe20000010077 */
[----:B------:R-:W-:Y:S02]  /*18b0*/  FFMA.FTZ R130, R130, R45, R151 ;  /* 0x0000002d82827223 */ /* 0x000fe40000010097 */
[----:B------:R-:W-:Y:S01]  /*18c0*/  FFMA.FTZ R132, R132, R47, R155 ;  /* 0x0000002f84847223 */ /* 0x000fe2000001009b */
[----:B------:R-:W-:-:S02]  /*18d0*/  F2FP.BF16.F32.PACK_AB R117, R128, R127 ;  /* 0x0000007f8075723e */ /* 0x000fc400000010ff */
[----:B------:R-:W-:Y:S02]  /*18e0*/  F2FP.BF16.F32.PACK_AB R118, R130, R129 ;  /* 0x000000818276723e */ /* 0x000fe400000010ff */
[----:B------:R-:W-:Y:S02]  /*18f0*/  F2FP.BF16.F32.PACK_AB R119, R132, R131 ;  /* 0x000000838477723e */ /* 0x000fe400000010ff */
[----:B------:R-:W-:Y:S01]  /*1900*/  F2FP.BF16.F32.PACK_AB R116, R126, R125 ;  /* 0x0000007d7e74723e */ /* 0x000fe200000010ff */
[----:B------:R-:W-:Y:S06]  /*1910*/  BRA `(.L_x_7540) ;  /* 0x0000000000807947 */ /* 0x000fec0003800000 */
.L_x_7539:
        /* <DEDUP_REMOVED lines=32> */
.L_x_7540:
[----:B------:R-:W0:Y:S02]  /*1b20*/  LDC.64 R144, c[0x0][0x3a8] ;  /* 0x0000ea00ff907b82 */ /* 0x000e240000000a00 */
[C---:B0-----:R-:W-:Y:S01]  /*1b30*/  IMAD.WIDE.U32 R144, R143.reuse, 0x10, R144 ;  /* 0x000000108f907825 */ /* 0x041fe200078e0090 */
[----:B------:R-:W-:-:S04]  /*1b40*/  IADD3 R143, PT, PT, R143, 0x20, RZ ;  /* 0x000000208f8f7810 */ /* 0x000fc80007ffe0ff */
[----:B------:R0:W-:Y:S03]  /*1b50*/  STG.E.128 desc[UR6][R144.64], R116 ;  /* 0x0000007490007986 */ /* 0x0001e6000c101d06 */
.L_x_7538:
[----:B------:R-:W-:Y:S05]  /*1b60*/  BSYNC.RECONVERGENT B0 ;  /* 0x0000000000007941 */ /* 0x000fea0003800200 */
.L_x_7537:
        /* <DEDUP_REMOVED lines=15> */
[C---:B------:R-:W-:Y:S02]  /*1c60*/  PRMT R116, R117.reuse, 0x7632, R116 ;  /* 0x0000763275747816 */ /* 0x040fe40000000074 */
[----:B------:R-:W-:Y:S01]  /*1c70*/  SHF.L.U32 R117, R117, 0x10, RZ ;  /* 0x0000001075757819 */ /* 0x000fe200000006ff */
[-C--:B------:R-:W-:Y:S01]  /*1c80*/  FMUL.FTZ R133, R133, R142.reuse ;  /* 0x0000008e85857220 */ /* 0x080fe20000410000 */
[C---:B------:R-:W-:Y:S02]  /*1c90*/  SHF.L.U32 R135, R118.reuse, 0x10, RZ ;  /* 0x0000001076877819 */ /* 0x040fe400000006ff */
[----:B------:R-:W-:Y:S01]  /*1ca0*/  SHF.L.U32 R140, R17, 0x10, RZ ;  /* 0x00000010118c7819 */ /* 0x000fe200000006ff */
[-C--:B------:R-:W-:Y:S01]  /*1cb0*/  FMUL.FTZ R117, R117, R142.reuse ;  /* 0x0000008e75757220 */ /* 0x080fe20000410000 */
[----:B------:R-:W-:Y:S01]  /*1cc0*/  PRMT R136, R118, 0x7632, R136 ;  /* 0x0000763276887816 */ /* 0x000fe20000000088 */
[----:B------:R-:W-:Y:S01]  /*1cd0*/  FMUL.FTZ R137, R135, R142 ;  /* 0x0000008e87897220 */ /* 0x000fe20000410000 */
[----:B------:R-:W-:Y:S01]  /*1ce0*/  PRMT R118, R119, 0x7632, R118 ;  /* 0x0000763277767816 */ /* 0x000fe20000000076 */
[----:B------:R-:W-:Y:S01]  /*1cf0*/  FFMA.FTZ R135, R117, R26, R140 ;  /* 0x0000001a75877223 */ /* 0x000fe2000001008c */
        /* <DEDUP_REMOVED lines=8> */
[C---:B------:R-:W-:Y:S02]  /*1d80*/  SHF.L.U32 R138, R16.reuse, 0x10, RZ ;  /* 0x00000010108a7819 */ /* 0x040fe400000006ff */
[----:B------:R-:W-:Y:S01]  /*1d90*/  PRMT R119, R19, 0x7632, R119 ;  /* 0x0000763213777816 */ /* 0x000fe20000000077 */
[----:B------:R-:W-:Y:S01]  /*1da0*/  FMUL.FTZ R140, R149, R142 ;  /* 0x0000008e958c7220 */ /* 0x000fe20000410000 */
[----:B------:R-:W-:Y:S01]  /*1db0*/  PRMT R117, R17, 0x7632, R117 ;  /* 0x0000763211757816 */ /* 0x000fe20000000075 */
[----:B------:R-:W-:Y:S01]  /*1dc0*/  FFMA.FTZ R133, R133, R24, R138 ;  /* 0x0000001885857223 */ /* 0x000fe2000001008a */
[----:B------:R-:W-:Y:S01]  /*1dd0*/  PRMT R116, R16, 0x7632, R116 ;  /* 0x0000763210747816 */ /* 0x000fe20000000074 */
[----:B------:R-:W-:Y:S01]  /*1de0*/  FMUL.FTZ R138, R139, R142 ;  /* 0x0000008e8b8a7220 */ /* 0x000fe20000410000 */
[----:B------:R-:W-:-:S02]  /*1df0*/  PRMT R118, R18, 0x7632, R118 ;  /* 0x0000763212767816 */ /* 0x000fc40000000076 */
[----:B------:R-:W-:Y:S02]  /*1e00*/  SHF.L.U32 R149, R119, 0x10, RZ ;  /* 0x0000001077957819 */ /* 0x000fe400000006ff */
        /* <DEDUP_REMOVED lines=16> */
.L_x_7543:
        /* <DEDUP_REMOVED lines=32> */
.L_x_7544:
[----:B------:R-:W0:Y:S02]  /*2110*/  LDC.64 R144, c[0x0][0x3a8] ;  /* 0x0000ea00ff907b82 */ /* 0x000e240000000a00 */
[----:B0-----:R-:W-:-:S05]  /*2120*/  IMAD.WIDE.U32 R144, R143, 0x10, R144 ;  /* 0x000000108f907825 */ /* 0x001fca00078e0090 */
[----:B------:R0:W-:Y:S02]  /*2130*/  STG.E.128 desc[UR6][R144.64], R116 ;  /* 0x0000007490007986 */ /* 0x0001e4000c101d06 */
.L_x_7542:
[----:B------:R-:W-:Y:S05]  /*2140*/  BSYNC.RECONVERGENT B0 ;  /* 0x0000000000007941 */ /* 0x000fea0003800200 */
.L_x_7541:
        /* <DEDUP_REMOVED lines=125> */
.L_x_7566:
        /* <DEDUP_REMOVED lines=16> */
[----:B-1----:R-:W0:Y:S01]  /*2a20*/  LDC.64 R142, c[0x0][0x428] ;  /* 0x00010a00ff8e7b82 */ /* 0x002e220000000a00 */
        /* <DEDUP_REMOVED lines=25> */
[----:B0-----:R-:W-:Y:S01]  /*2bc0*/  IMAD.WIDE.U32 R142, R141, 0x10, R142 ;  /* 0x000000108d8e7825 */ /* 0x001fe200078e008e */
[----:B------:R-:W-:-:S02]  /*2bd0*/  F2FP.BF16.F32.PACK_AB R117, R148, R119 ;  /* 0x000000779475723e */ /* 0x000fc400000010ff */
[----:B------:R-:W-:Y:S02]  /*2be0*/  F2FP.BF16.F32.PACK_AB R118, R147, R118 ;  /* 0x000000769376723e */ /* 0x000fe400000010ff */
[----:B------:R-:W-:Y:S02]  /*2bf0*/  F2FP.BF16.F32.PACK_AB R119, R156, R149 ;  /* 0x000000959c77723e */ /* 0x000fe400000010ff */
[----:B------:R-:W-:-:S03]  /*2c00*/  IADD3 R141, PT, PT, R141, 0x20, RZ ;  /* 0x000000208d8d7810 */ /* 0x000fc60007ffe0ff */
[----:B------:R0:W-:Y:S04]  /*2c10*/  STG.E.128 desc[UR6][R142.64], R116 ;  /* 0x000000748e007986 */ /* 0x0001e8000c101d06 */
.L_x_7547:
[----:B------:R-:W-:Y:S05]  /*2c20*/  BSYNC.RECONVERGENT B0 ;  /* 0x0000000000007941 */ /* 0x000fea0003800200 */
.L_x_7546:
[----:B------:R-:W-:Y:S01]  /*2c30*/  ISETP.GE.U32.AND P0, PT, R11, 0x40, PT ;  /* 0x000000400b00780c */ /* 0x000fe20003f06070 */
[----:B------:R-:W-:-:S12]  /*2c40*/  BSSY.RECONVERGENT B0, `(.L_x_7548) ;  /* 0x0000022000007945 */ /* 0x000fd80003800200 */
[----:B------:R-:W-:Y:S05]  /*2c50*/  @!P0 BRA `(.L_x_7549) ;  /* 0x0000000000808947 */ /* 0x000fea0003800000 */
[----:B01----:R-:W0:Y:S01]  /*2c60*/  LDC.64 R142, c[0x0][0x428] ;  /* 0x00010a00ff8e7b82 */ /* 0x003e220000000a00 */
        /* <DEDUP_REMOVED lines=31> */
.L_x_7549:
[----:B------:R-:W-:Y:S05]  /*2e60*/  BSYNC.RECONVERGENT B0 ;  /* 0x0000000000007941 */ /* 0x000fea0003800200 */
.L_x_7548:
[----:B------:R-:W-:Y:S01]  /*2e70*/  ISETP.GE.U32.AND P0, PT, R11, 0x60, PT ;  /* 0x000000600b00780c */ /* 0x000fe20003f06070 */
[----:B------:R-:W-:-:S12]  /*2e80*/  BSSY.RECONVERGENT B0, `(.L_x_7550) ;  /* 0x0000022000007945 */ /* 0x000fd80003800200 */
        /* <DEDUP_REMOVED lines=33> */
.L_x_7551:
[----:B------:R-:W-:Y:S05]  /*30a0*/  BSYNC.RECONVERGENT B0 ;  /* 0x0000000000007941 */ /* 0x000fea0003800200 */
.L_x_7550:
        /* <DEDUP_REMOVED lines=34> */
.L_x_7553:
[----:B------:R-:W-:Y:S05]  /*32d0*/  BSYNC.RECONVERGENT B0 ;  /* 0x0000000000007941 */ /* 0x000fea0003800200 */
.L_x_7552:
[----:B01234-:R-:W0:Y:S02]  /*32e0*/  LDC.64 R116, c[0x0][0x380] ;  /* 0x0000e000ff747b82 */ /* 0x01fe240000000a00 */
[----:B0-----:R-:W-:-:S04]  /*32f0*/  LEA R8, R116, R8, 0x2 ;  /* 0x0000000874087211 */ /* 0x001fc800078e10ff */
[----:B------:R-:W-:-:S13]  /*3300*/  ISETP.GE.AND P0, PT, R8, R117, PT ;  /* 0x000000750800720c */ /* 0x000fda0003f06270 */
[----:B------:R-:W-:Y:S05]  /*3310*/  @!P0 BRA `(.L_x_7554) ;  /* 0xffffffd4007c8947 */ /* 0x000fea000383ffff */
[----:B------:R-:W-:Y:S05]  /*3320*/  EXIT ;  /* 0x000000000000794d */ /* 0x000fea0003800000 */
.L_x_7545:
        /* <DEDUP_REMOVED lines=8> */
.L_x_7556:
[----:B------:R-:W-:Y:S05]  /*33b0*/  BSYNC B0 ;  /* 0x0000000000007941 */ /* 0x000fea0003800000 */
.L_x_7555:
        /* <DEDUP_REMOVED lines=9> */
.L_x_7557:
[----:B------:R-:W-:Y:S01]  /*3450*/  HFMA2 R148, -RZ, RZ, 0, 2.384185791015625e-07 ;  /* 0x00000004ff947431 */ /* 0x000fe200000001ff */
[----:B------:R-:W-:-:S05]  /*3460*/  MOV R118, R145 ;  /* 0x0000009100767202 */ /* 0x000fca0000000f00 */
[----:B------:R-:W-:-:S05]  /*3470*/  FADD.FTZ R118, R117, R118 ;  /* 0x0000007675767221 */ /* 0x000fca0000010000 */
[----:B------:R-:W-:-:S07]  /*3480*/  MOV R147, R118 ;  /* 0x0000007600937202 */ /* 0x000fce0000000f00 */
[----:B------:R-:W-:Y:S05]  /*3490*/  WARPSYNC.COLLECTIVE R146, `(.L_x_7558) ;  /* 0x0000000092087348 */ /* 0x000fea0003c00000 */
[----:B------:R0:W1:Y:S02]  /*34a0*/  SHFL.BFLY P6, R145, R147, R148, R149 ;  /* 0x0c00009493917389 */ /* 0x00006400000c0095 */
[----:B01----:R-:W-:Y:S05]  /*34b0*/  ENDCOLLECTIVE ;  /* 0x000000000000791b */ /* 0x003fea0003800000 */
.L_x_7558:
[----:B------:R-:W-:Y:S01]  /*34c0*/  HFMA2 R148, -RZ, RZ, 0, 4.76837158203125e-07 ;  /* 0x00000008ff947431 */ /* 0x000fe200000001ff */
[----:B------:R-:W-:-:S05]  /*34d0*/  MOV R119, R145 ;  /* 0x0000009100777202 */ /* 0x000fca0000000f00 */
[----:B------:R-:W-:-:S05]  /*34e0*/  FADD.FTZ R119, R118, R119 ;  /* 0x0000007776777221 */ /* 0x000fca0000010000 */
[----:B------:R-:W-:-:S07]  /*34f0*/  MOV R147, R119 ;  /* 0x0000007700937202 */ /* 0x000fce0000000f00 */
[----:B------:R-:W-:Y:S05]  /*3500*/  WARPSYNC.COLLECTIVE R146, `(.L_x_7559) ;  /* 0x0000000092087348 */ /* 0x000fea0003c00000 */
[----:B------:R0:W1:Y:S02]  /*3510*/  SHFL.BFLY P6, R145, R147, R148, R149 ;  /* 0x0c00009493917389 */ /* 0x00006400000c0095 */
[----:B01----:R-:W-:Y:S05]  /*3520*/  ENDCOLLECTIVE ;  /* 0x000000000000791b */ /* 0x003fea0003800000 */
.L_x_7559:
        /* <DEDUP_REMOVED lines=8> */
.L_x_7560:
        /* <DEDUP_REMOVED lines=73> */
.L_x_7561:
[----:B------:R-:W-:Y:S01]  /*3a40*/  HFMA2 R148, -RZ, RZ, 0, 1.1920928955078125e-07 ;  /* 0x00000002ff947431 */ /* 0x000fe200000001ff */
[----:B------:R-:W-:-:S05]  /*3a50*/  MOV R117, R145 ;  /* 0x0000009100757202 */ /* 0x000fca0000000f00 */
[----:B------:R-:W-:-:S05]  /*3a60*/  FADD.FTZ R117, R116, R117 ;  /* 0x0000007574757221 */ /* 0x000fca0000010000 */
[----:B------:R-:W-:-:S07]  /*3a70*/  MOV R147, R117 ;  /* 0x0000007500937202 */ /* 0x000fce0000000f00 */
[----:B------:R-:W-:Y:S05]  /*3a80*/  WARPSYNC.COLLECTIVE R146, `(.L_x_7562) ;  /* 0x0000000092087348 */ /* 0x000fea0003c00000 */
[----:B------:R0:W1:Y:S02]  /*3a90*/  SHFL.BFLY P6, R145, R147, R148, R149 ;  /* 0x0c00009493917389 */ /* 0x00006400000c0095 */
[----:B01----:R-:W-:Y:S05]  /*3aa0*/  ENDCOLLECTIVE ;  /* 0x000000000000791b */ /* 0x003fea0003800000 */
.L_x_7562:
[----:B------:R-:W-:Y:S01]  /*3ab0*/  HFMA2 R148, -RZ, RZ, 0, 2.384185791015625e-07 ;  /* 0x00000004ff947431 */ /* 0x000fe200000001ff */
[----:B------:R-:W-:-:S05]  /*3ac0*/  MOV R118, R145 ;  /* 0x0000009100767202 */ /* 0x000fca0000000f00 */
[----:B------:R-:W-:-:S05]  /*3ad0*/  FADD.FTZ R118, R117, R118 ;  /* 0x0000007675767221 */ /* 0x000fca0000010000 */
[----:B------:R-:W-:-:S07]  /*3ae0*/  MOV R147, R118 ;  /* 0x0000007600937202 */ /* 0x000fce0000000f00 */
[----:B------:R-:W-:Y:S05]  /*3af0*/  WARPSYNC.COLLECTIVE R146, `(.L_x_7563) ;  /* 0x0000000092087348 */ /* 0x000fea0003c00000 */
[----:B------:R0:W1:Y:S02]  /*3b00*/  SHFL.BFLY P6, R145, R147, R148, R149 ;  /* 0x0c00009493917389 */ /* 0x00006400000c0095 */
[----:B01----:R-:W-:Y:S05]  /*3b10*/  ENDCOLLECTIVE ;  /* 0x000000000000791b */ /* 0x003fea0003800000 */
.L_x_7563:
[----:B------:R-:W-:Y:S01]  /*3b20*/  HFMA2 R148, -RZ, RZ, 0, 4.76837158203125e-07 ;  /* 0x00000008ff947431 */ /* 0x000fe200000001ff */
[----:B------:R-:W-:-:S05]  /*3b30*/  MOV R119, R145 ;  /* 0x0000009100777202 */ /* 0x000fca0000000f00 */
[----:B------:R-:W-:-:S05]  /*3b40*/  FADD.FTZ R119, R118, R119 ;  /* 0x0000007776777221 */ /* 0x000fca0000010000 */
[----:B------:R-:W-:-:S07]  /*3b50*/  MOV R147, R119 ;  /* 0x0000007700937202 */ /* 0x000fce0000000f00 */
[----:B------:R-:W-:Y:S05]  /*3b60*/  WARPSYNC.COLLECTIVE R146, `(.L_x_7564) ;  /* 0x0000000092087348 */ /* 0x000fea0003c00000 */
[----:B------:R0:W1:Y:S02]  /*3b70*/  SHFL.BFLY P6, R145, R147, R148, R149 ;  /* 0x0c00009493917389 */ /* 0x00006400000c0095 */
[----:B01----:R-:W-:Y:S05]  /*3b80*/  ENDCOLLECTIVE ;  /* 0x000000000000791b */ /* 0x003fea0003800000 */
.L_x_7564:
[----:B------:R-:W-:Y:S01]  /*3b90*/  HFMA2 R148, -RZ, RZ, 0, 9.5367431640625e-07 ;  /* 0x00000010ff947431 */ /* 0x000fe200000001ff */
[----:B------:R-:W-:-:S05]  /*3ba0*/  MOV R144, R145 ;  /* 0x0000009100907202 */ /* 0x000fca0000000f00 */
[----:B------:R-:W-:-:S05]  /*3bb0*/  FADD.FTZ R144, R119, R144 ;  /* 0x0000009077907221 */ /* 0x000fca0000010000 */
[----:B------:R-:W-:-:S07]  /*3bc0*/  MOV R147, R144 ;  /* 0x0000009000937202 */ /* 0x000fce0000000f00 */
[----:B------:R-:W-:Y:S05]  /*3bd0*/  WARPSYNC.COLLECTIVE R146, `(.L_x_7565) ;  /* 0x0000000092087348 */ /* 0x000fea0003c00000 */
[----:B------:R0:W1:Y:S02]  /*3be0*/  SHFL.BFLY P6, R145, R147, R148, R149 ;  /* 0x0c00009493917389 */ /* 0x00006400000c0095 */
[----:B01----:R-:W-:Y:S05]  /*3bf0*/  ENDCOLLECTIVE ;  /* 0x000000000000791b */ /* 0x003fea0003800000 */
.L_x_7565:
[----:B------:R-:W-:Y:S05]  /*3c00*/  BRA `(.L_x_7566) ;  /* 0xffffffec00447947 */ /* 0x000fea000383ffff */
.L_x_7567:
        /* <DEDUP_REMOVED lines=15> */
.L_x_37264:


//--------------------- .text._ZN10layer_norm13ln_fwd_kernelINS_13Kernel_traitsIf13__nv_bfloat16S2_S2_fjLj1024ELj1ELj4ELj1ELj16ENS_18Kernel_traits_baseILj1024EfS2_S2_S2_fjLj128EEEEELb0ELb1ELb0ELb1EEEvNS_9FwdParamsE --------------------------
	.section	.text._ZN10layer_norm13ln_fwd_kernelINS_13Kernel_traitsIf13__nv_bfloat16S2_S2_fjLj1024ELj1ELj4ELj1ELj16ENS_18Kernel_traits_baseILj1024EfS2_S2_S2_fjLj128EEEEELb0ELb1ELb0ELb1EEEvNS_9FwdParamsE,"ax",@progbits
	.align	128
        .global         _ZN10layer_norm13ln_fwd_kernelINS_13Kernel_traitsIf13__nv_bfloat16S2_S2_fjLj1024ELj1ELj4ELj1ELj16ENS_18Kernel_traits_baseILj1024EfS2_S2_S2_fjLj128EEEEELb0ELb1ELb0ELb1EEEvNS_9FwdParamsE
        .type           _ZN10layer_norm13ln_fwd_kernelINS_13Kernel_traitsIf13__nv_bfloat16S2_S2_fjLj1024ELj1ELj4ELj1ELj16ENS_18Kernel_traits_baseILj1024EfS2_S2_S2_fjLj128EEEEELb0ELb1ELb0ELb1EEEvNS_9FwdParamsE,@function
        .size           _ZN10layer_norm13ln_fwd_kernelINS_13Kernel_traitsIf13__nv_bfloat16S2_S2_fjLj1024ELj1ELj4ELj1ELj16ENS_18Kernel_traits_baseILj1024EfS2_S2_S2_fjLj128EEEEELb0ELb1ELb0ELb1EEEvNS_9FwdParamsE,(.L_x_37265 - _ZN10layer_norm13ln_fwd_kernelINS_13Kernel_traitsIf13__nv_bfloat16S2_S2_fjLj1024ELj1ELj4ELj1ELj16ENS_18Kernel_traits_baseILj1024EfS2_S2_S2_fjLj128EEEEELb0ELb1ELb0ELb1EEEvNS_9FwdParamsE)
        .other          _ZN10layer_norm13ln_fwd_kernelINS_13Kernel_traitsIf13__nv_bfloat16S2_S2_fjLj1024ELj1ELj4ELj1ELj16ENS_18Kernel_traits_baseILj1024EfS2_S2_S2_fjLj128EEEEELb0ELb1ELb0ELb1EEEvNS_9FwdParamsE,@"STO_CUDA_ENTRY STV_DEFAULT"
_ZN10layer_norm13ln_fwd_kernelINS_13Kernel_traitsIf13__nv_bfloat16S2_S2_fjLj1024ELj1ELj4ELj1ELj16ENS_18Kernel_traits_baseILj1024EfS2_S2_S2_fjLj128EEEEELb0ELb1ELb0ELb1EEEvNS_9FwdParamsE:
.text._ZN10layer_norm13ln_fwd_kernelINS_13Kernel_traitsIf13__nv_bfloat16S2_S2_fjLj1024ELj1ELj4ELj1ELj16ENS_18Kernel_traits_baseILj1024EfS2_S2_S2_fjLj128EEEEELb0ELb1ELb0ELb1EEEvNS_9FwdParamsE:
        /* <DEDUP_REMOVED lines=13> */
[----:B------:R-:W1:Y:S08]  /*00d0*/  LDC.64 R100, c[0x0][0x438] ;  /* 0x00010e00ff647b82 */ /* 0x000e700000000a00 */
[----:B------:R-:W2:Y:S01]  /*00e0*/  LDC.64 R102, c[0x0][0x3e8] ;  /* 0x0000fa00ff667b82 */ /* 0x000ea20000000a00 */
[----:B0-----:R-:W-:-:S05]  /*00f0*/  IMAD.WIDE.U32 R4, R3, 0x20, R4 ;  /* 0x0000002003047825 */ /* 0x001fca00078e0004 */
[----:B------:R0:W5:Y:S01]  /*0100*/  LDG.E.128 R96, desc[UR6][R4.64] ;  /* 0x0000000604607981 */ /* 0x000162000c1e1d00 */
[----:B-1----:R-:W-:-:S03]  /*0110*/  IMAD.WIDE.U32 R100, R3, 0x20, R100 ;  /* 0x0000002003647825 */ /* 0x002fc600078e0064 */
[----:B------:R0:W5:Y:S04]  /*0120*/  LDG.E.128 R92, desc[UR6][R4.64+0x10] ;  /* 0x00001006045c7981 */ /* 0x000168000c1e1d00 */
[----:B------:R0:W5:Y:S01]  /*0130*/  LDG.E.128 R88, desc[UR6][R4.64+0x400] ;  /* 0x0004000604587981 */ /* 0x000162000c1e1d00 */
[----:B--2---:R-:W-:-:S03]  /*0140*/  IMAD.WIDE.U32 R102, R3, 0x20, R102 ;  /* 0x0000002003667825 */ /* 0x004fc600078e0066 */
        /* <DEDUP_REMOVED lines=22> */
.L_x_7568:
[----:B------:R-:W0:Y:S08]  /*02b0*/  LDC.64 R4, c[0x0][0x3d0] ;  /* 0x0000f400ff047b82 */ /* 0x000e300000000a00 */
[----:B------:R-:W1:Y:S01]  /*02c0*/  LDC.64 R6, c[0x0][0x3e8] ;  /* 0x0000fa00ff067b82 */ /* 0x000e620000000a00 */
        /* <DEDUP_REMOVED lines=9> */
[----:B------:R-:W-:Y:S01]  /*0360*/  CS2R R56, SRZ ;  /* 0x0000000000387805 */ /* 0x000fe2000001ff00 */
[C---:B0-----:R-:W-:Y:S01]  /*0370*/  IMAD.WIDE.U32 R36, R3.reuse, 0x20, R4 ;  /* 0x0000002003247825 */ /* 0x041fe200078e0004 */
[----:B------:R-:W-:Y:S02]  /*0380*/  CS2R R62, SRZ ;  /* 0x00000000003e7805 */ /* 0x000fe4000001ff00 */
[----:B------:R-:W-:Y:S02]  /*0390*/  CS2R R60, SRZ ;  /* 0x00000000003c7805 */ /* 0x000fe4000001ff00 */
[----:B------:R-:W-:Y:S02]  /*03a0*/  CS2R R66, SRZ ;  /* 0x0000000000427805 */ /* 0x000fe4000001ff00 */
[----:B------:R-:W-:Y:S01]  /*03b0*/  CS2R R64, SRZ ;  /* 0x0000000000407805 */ /* 0x000fe2000001ff00 */
[----:B------:R-:W5:Y:S01]  /*03c0*/  LDG.E.128 R96, desc[UR6][R36.64] ;  /* 0x0000000624607981 */ /* 0x000f62000c1e1d00 */
[----:B-1----:R-:W-:-:S03]  /*03d0*/  IMAD.WIDE.U32 R44, R3, 0x20, R6 ;  /* 0x00000020032c7825 */ /* 0x002fc600078e0006 */
[----:B------:R-:W5:Y:S04]  /*03e0*/  LDG.E.128 R92, desc[UR6][R36.64+0x10] ;  /* 0x00001006245c7981 */ /* 0x000f68000c1e1d00 */
[----:B------:R-:W5:Y:S04]  /*03f0*/  LDG.E.128 R88, desc[UR6][R36.64+0x400] ;  /* 0x0004000624587981 */ /* 0x000f68000c1e1d00 */
[----:B------:R-:W5:Y:S04]  /*0400*/  LDG.E.128 R84, desc[UR6][R36.64+0x410] ;  /* 0x0004100624547981 */ /* 0x000f68000c1e1d00 */
[----:B------:R-:W5:Y:S04]  /*0410*/  LDG.E.128 R80, desc[UR6][R36.64+0x800] ;  /* 0x0008000624507981 */ /* 0x000f68000c1e1d00 */
[----:B------:R-:W5:Y:S04]  /*0420*/  LDG.E.128 R76, desc[UR6][R36.64+0x810] ;  /* 0x00081006244c7981 */ /* 0x000f68000c1e1d00 */
[----:B------:R-:W5:Y:S04]  /*0430*/  LDG.E.128 R72, desc[UR6][R36.64+0xc00] ;  /* 0x000c000624487981 */ /* 0x000f68000c1e1d00 */
[----:B------:R0:W5:Y:S04]  /*0440*/  LDG.E.128 R68, desc[UR6][R36.64+0xc10] ;  /* 0x000c100624447981 */ /* 0x000168000c1e1d00 */
[----:B------:R-:W5:Y:S04]  /*0450*/  LDG.E.128 R32, desc[UR6][R44.64] ;  /* 0x000000062c207981 */ /* 0x000f68000c1e1d00 */
[----:B------:R-:W5:Y:S01]  /*0460*/  LDG.E.128 R28, desc[UR6][R44.64+0x10] ;  /* 0x000010062c1c7981 */ /* 0x000f62000c1e1d00 */
[----:B0-----:R-:W-:-:S03]  /*0470*/  CS2R R36, SRZ ;  /* 0x0000000000247805 */ /* 0x001fc6000001ff00 */
[----:B------:R-:W5:Y:S04]  /*0480*/  LDG.E.128 R24, desc[UR6][R44.64+0x400] ;  /* 0x000400062c187981 */ /* 0x000f68000c1e1d00 */
[----:B------:R-:W5:Y:S04]  /*0490*/  LDG.E.128 R20, desc[UR6][R44.64+0x410] ;  /* 0x000410062c147981 */ /* 0x000f68000c1e1d00 */
[----:B------:R-:W5:Y:S04]  /*04a0*/  LDG.E.128 R16, desc[UR6][R44.64+0x800] ;  /* 0x000800062c107981 */ /* 0x000f68000c1e1d00 */
[----:B------:R-:W5:Y:S04]  /*04b0*/  LDG.E.128 R12, desc[UR6][R44.64+0x810] ;  /* 0x000810062c0c7981 */ /* 0x000f68000c1e1d00 */
[----:B------:R-:W5:Y:S04]  /*04c0*/  LDG.E.128 R8, desc[UR6][R44.64+0xc00] ;  /* 0x000c00062c087981 */ /* 0x000f68000c1e1d00 */
[----:B------:R0:W5:Y:S02]  /*04d0*/  LDG.E.128 R4, desc[UR6][R44.64+0xc10] ;  /* 0x000c10062c047981 */ /* 0x000164000c1e1d00 */
[----:B0-----:R-:W-:-:S07]  /*04e0*/  CS2R R44, SRZ ;  /* 0x00000000002c7805 */ /* 0x001fce000001ff00 */
.L_x_7569:
[----:B------:R-:W1:Y:S02]  /*04f0*/  LDCU UR4, c[0x0][0x384] ;  /* 0x00007080ff0477ac */ /* 0x000e640008000800 */
[----:B-1----:R-:W-:-:S13]  /*0500*/  ISETP.GE.AND P0, PT, R2, UR4, PT ;  /* 0x0000000402007c0c */ /* 0x002fda000bf06270 */
[----:B------:R-:W-:Y:S05]  /*0510*/  @P0 EXIT ;  /* 0x000000000000094d */ /* 0x000fea0003800000 */
[----:B------:R-:W1:Y:S02]  /*0520*/  LDCU.64 UR4, c[0x0][0x3e0] ;  /* 0x00007c00ff0477ac */ /* 0x000e640008000a00 */
[----:B-1----:R-:W-:-:S04]  /*0530*/  UISETP.NE.U32.AND UP0, UPT, UR4, URZ, UPT ;  /* 0x000000ff0400728c */ /* 0x002fc8000bf05070 */
[----:B------:R-:W-:-:S09]  /*0540*/  UISETP.NE.AND.EX UP0, UPT, UR5, URZ, UPT, UP0 ;  /* 0x000000ff0500728c */ /* 0x000fd2000bf05300 */
[----:B------:R-:W-:Y:S05]  /*0550*/  BRA.U !UP0, `(.L_x_7570) ;  /* 0x0000002508cc7547 */ /* 0x000fea000b800000 */
[----:B------:R-:W1:Y:S01]  /*0560*/  LDCU.64 UR4, c[0x0][0x3a0] ;  /* 0x00007400ff0477ac */ /* 0x000e620008000a00 */
[----:B------:R-:W2:Y:S01]  /*0570*/  LDCU UR8, c[0x0][0x388] ;  /* 0x00007100ff0877ac */ /* 0x000ea20008000800 */
[----:B------:R-:W3:Y:S01]  /*0580*/  LDCU.U8 UR9, c[0x0][0x410] ;  /* 0x00008200ff0977ac */ /* 0x000ee20008000000 */
[----:B------:R-:W4:Y:S01]  /*0590*/  LDCU.64 UR10, c[0x0][0x3a0] ;  /* 0x00007400ff0a77ac */ /* 0x000f220008000a00 */
[----:B-1----:R-:W-:Y:S01]  /*05a0*/  UISETP.NE.U32.AND UP0, UPT, UR4, URZ, UPT ;  /* 0x000000ff0400728c */ /* 0x002fe2000bf05070 */
[----:B------:R-:W1:Y:S03]  /*05b0*/  LDCU UR4, c[0x0][0x448] ;  /* 0x00008900ff0477ac */ /* 0x000e660008000800 */
[----:B------:R-:W-:-:S06]  /*05c0*/  UISETP.NE.AND.EX UP0, UPT, UR5, URZ, UPT, UP0 ;  /* 0x000000ff0500728c */ /* 0x000fcc000bf05300 */
[----:B--234-:R-:W-:-:S13]  /*05d0*/  PLOP3.LUT P1, PT, PT, PT, UP0, 0x80, 0x8 ;  /* 0x000000000008781c */ /* 0x01cfda0003f2f008 */
.L_x_7581:
[----:B--2---:R-:W2:Y:S01]  /*05e0*/  LDC.64 R108, c[0x0][0x3e0] ;  /* 0x0000f800ff6c7b82 */ /* 0x004ea20000000a00 */
[----:B------:R-:W-:-:S05]  /*05f0*/  IMAD R0, R2, UR8, RZ ;  /* 0x0000000802007c24 */ /* 0x000fca000f8e02ff */
[----:B------:R-:W-:Y:S02]  /*0600*/  SHF.R.S32.HI R105, RZ, 0x1f, R0 ;  /* 0x0000001fff697819 */ /* 0x000fe40000011400 */
[----:B------:R-:W3:Y:S02]  /*0610*/  LDC.64 R114, c[0x0][0x390] ;  /* 0x0000e400ff727b82 */ /* 0x000ee40000000a00 */
[----:B------:R-:W-:-:S04]  /*0620*/  LEA.HI R0, R105, R0, RZ, 0x3 ;  /* 0x0000000069007211 */ /* 0x000fc800078f18ff */
[----:B------:R-:W-:Y:S01]  /*0630*/  LEA.HI.SX32 R127, R0, R3, 0x1d ;  /* 0x00000003007f7211 */ /* 0x000fe200078feaff */
[----:B--2---:R-:W-:-:S05]  /*0640*/  IMAD.WIDE R108, R2, 0x2, R108 ;  /* 0x00000002026c7825 */ /* 0x004fca00078e026c */
[----:B------:R-:W2:Y:S01]  /*0650*/  LDG.E.U16 R0, desc[UR6][R108.64] ;  /* 0x000000066c007981 */ /* 0x000ea2000c1e1500 */
[----:B---3--:R-:W-:-:S06]  /*0660*/  IMAD.WIDE.U32 R104, R127, 0x10, R114 ;  /* 0x000000107f687825 */ /* 0x008fcc00078e0072 */
[----:B-----5:R-:W5:Y:S01]  /*0670*/  LDG.E.128 R104, desc[UR6][R104.64] ;  /* 0x0000000668687981 */ /* 0x020f62000c1e1d00 */
[----:B------:R-:W-:Y:S01]  /*0680*/  BSSY.RECONVERGENT B0, `(.L_x_7571) ;  /* 0x0000053000007945 */ /* 0x000fe20003800200 */
[----:B--2---:R-:W-:-:S03]  /*0690*/  SHF.L.U32 R0, R0, 0x10, RZ ;  /* 0x0000001000007819 */ /* 0x004fc600000006ff */
[----:B------:R-:W-:Y:S05]  /*06a0*/  @!P1 BRA `(.L_x_7572) ;  /* 0x0000000000c09947 */ /* 0x000fea0003800000 */
[----:B0-----:R-:W0:Y:S02]  /*06b0*/  LDC.64 R100, c[0x0][0x3a0] ;  /* 0x0000e800ff647b82 */ /* 0x001e240000000a00 */
[----:B0-----:R-:W-:-:S06]  /*06c0*/  IMAD.WIDE.U32 R100, R127, 0x10, R100 ;  /* 0x000000107f647825 */ /* 0x001fcc00078e0064 */
[----:B------:R-:W2:Y:S01]  /*06d0*/  LDG.E.128 R100, desc[UR6][R100.64] ;  /* 0x0000000664647981 */ /* 0x000ea2000c1e1d00 */
[C---:B-----5:R-:W-:Y:S02]  /*06e0*/  SHF.L.U32 R109, R104.reuse, 0x10, RZ ;  /* 0x00000010686d7819 */ /* 0x060fe400000006ff */
[----:B------:R-:W-:Y:S02]  /*06f0*/  PRMT R108, R104, 0x7632, R108 ;  /* 0x00007632686c7816 */ /* 0x000fe4000000006c */
[C---:B------:R-:W-:Y:S01]  /*0700*/  PRMT R112, R107.reuse, 0x7632, R112 ;  /* 0x000076326b707816 */ /* 0x040fe20000000070 */
[C---:B------:R-:W-:Y:S01]  /*0710*/  FMUL.FTZ R109, R0.reuse, R109 ;  /* 0x0000006d006d7220 */ /* 0x040fe20000410000 */
[----:B------:R-:W-:Y:S02]  /*0720*/  SHF.L.U32 R107, R107, 0x10, RZ ;  /* 0x000000106b6b7819 */ /* 0x000fe400000006ff */
[C---:B------:R-:W-:Y:S02]  /*0730*/  PRMT R110, R105.reuse, 0x7632, R110 ;  /* 0x00007632696e7816 */ /* 0x040fe4000000006e */
[----:B------:R-:W-:Y:S01]  /*0740*/  SHF.L.U32 R105, R105, 0x10, RZ ;  /* 0x0000001069697819 */ /* 0x000fe200000006ff */
[----:B------:R-:W-:Y:S01]  /*0750*/  FMUL.FTZ R121, R0, R107 ;  /* 0x0000006b00797220 */ /* 0x000fe20000410000 */
[----:B------:R-:W-:-:S02]  /*0760*/  PRMT R111, R106, 0x7632, R111 ;  /* 0x000076326a6f7816 */ /* 0x000fc4000000006f */
[----:B------:R-:W-:Y:S01]  /*0770*/  SHF.L.U32 R113, R106, 0x10, RZ ;  /* 0x000000106a717819 */ /* 0x000fe200000006ff */
[----:B------:R-:W-:Y:S01]  /*0780*/  FMUL.FTZ R105, R0, R105 ;  /* 0x0000006900697220 */ /* 0x000fe20000410000 */
[----:B------:R-:W-:Y:S02]  /*0790*/  SHF.L.U32 R107, R110, 0x10, RZ ;  /* 0x000000106e6b7819 */ /* 0x000fe400000006ff */
[----:B------:R-:W-:Y:S01]  /*07a0*/  SHF.L.U32 R111, R111, 0x10, RZ ;  /* 0x000000106f6f7819 */ /* 0x000fe200000006ff */
[C---:B------:R-:W-:Y:S02]  /*07b0*/  FMUL.FTZ R113, R0.reuse, R113 ;  /* 0x0000007100717220 */ /* 0x040fe40000410000 */
[----:B------:R-:W-:Y:S01]  /*07c0*/  FMUL.FTZ R118, R0, R107 ;  /* 0x0000006b00767220 */ /* 0x000fe20000410000 */
[----:B--2---:R-:W-:Y:S02]  /*07d0*/  SHF.L.U32 R104, R100, 0x10, RZ ;  /* 0x0000001064687819 */ /* 0x004fe400000006ff */
[----:B------:R-:W-:-:S02]  /*07e0*/  SHF.L.U32 R106, R101, 0x10, RZ ;  /* 0x00000010656a7819 */ /* 0x000fc400000006ff */
[----:B------:R-:W-:Y:S01]  /*07f0*/  PRMT R107, R102, 0x7632, R107 ;  /* 0x00007632666b7816 */ /* 0x000fe2000000006b */
[----:B------:R-:W-:Y:S01]  /*0800*/  FFMA.FTZ R125, R109, R32, R104 ;  /* 0x000000206d7d7223 */ /* 0x000fe20000010068 */
[----:B------:R-:W-:Y:S01]  /*0810*/  SHF.L.U32 R109, R112, 0x10, RZ ;  /* 0x00000010706d7819 */ /* 0x000fe200000006ff */
[----:B------:R-:W-:Y:S01]  /*0820*/  FFMA.FTZ R123, R105, R34, R106 ;  /* 0x00000022697b7223 */ /* 0x000fe2000001006a */
[C---:B------:R-:W-:Y:S02]  /*0830*/  SHF.L.U32 R104, R103.reuse, 0x10, RZ ;  /* 0x0000001067687819 */ /* 0x040fe400000006ff */
[----:B------:R-:W-:Y:S01]  /*0840*/  SHF.L.U32 R105, R108, 0x10, RZ ;  /* 0x000000106c697819 */ /* 0x000fe200000006ff */
[C---:B------:R-:W-:Y:S01]  /*0850*/  FMUL.FTZ R120, R0.reuse, R109 ;  /* 0x0000006d00787220 */ /* 0x040fe20000410000 */
[----:B------:R-:W-:Y:S01]  /*0860*/  PRMT R109, R103, 0x7632, R109 ;  /* 0x00007632676d7816 */ /* 0x000fe2000000006d */
[----:B------:R-:W-:Y:S01]  /*0870*/  FFMA.FTZ R121, R121, R30, R104 ;  /* 0x0000001e79797223 */ /* 0x000fe20000010068 */
[----:B------:R-:W-:Y:S01]  /*0880*/  PRMT R106, R101, 0x7632, R106 ;  /* 0x00007632656a7816 */ /* 0x000fe2000000006a */
[----:B------:R-:W-:Y:S01]  /*0890*/  FMUL.FTZ R108, R0, R111 ;  /* 0x0000006f006c7220 */ /* 0x000fe20000410000 */
        /* <DEDUP_REMOVED lines=8> */
[----:B------:R-:W-:Y:S01]  /*0920*/  SHF.L.U32 R107, R104, 0x10, RZ ;  /* 0x00000010686b7819 */ /* 0x000fe200000006ff */
[----:B------:R-:W-:Y:S02]  /*0930*/  FFMA.FTZ R122, R113, R28, R122 ;  /* 0x0000001c717a7223 */ /* 0x000fe4000001007a */
[----:B------:R-:W-:Y:S02]  /*0940*/  FFMA.FTZ R118, R118, R35, R109 ;  /* 0x0000002376767223 */ /* 0x000fe4000001006d */
[----:B------:R-:W-:Y:S01]  /*0950*/  FFMA.FTZ R116, R116, R33, R107 ;  /* 0x0000002174747223 */ /* 0x000fe2000001006b */
[----:B------:R-:W-:-:S02]  /*0960*/  F2FP.BF16.F32.PACK_AB R107, R120, R121 ;  /* 0x00000079786b723e */ /* 0x000fc400000010ff */
[----:B------:R-:W-:Y:S02]  /*0970*/  F2FP.BF16.F32.PACK_AB R106, R119, R122 ;  /* 0x0000007a776a723e */ /* 0x000fe400000010ff */
[----:B------:R-:W-:Y:S02]  /*0980*/  F2FP.BF16.F32.PACK_AB R105, R118, R123 ;  /* 0x0000007b7669723e */ /* 0x000fe400000010ff */
[----:B------:R-:W-:Y:S01]  /*0990*/  F2FP.BF16.F32.PACK_AB R104, R116, R125 ;  /* 0x0000007d7468723e */ /* 0x000fe200000010ff */
[----:B------:R-:W-:Y:S06]  /*09a0*/  BRA `(.L_x_7573) ;  /* 0x0000000000807947 */ /* 0x000fec0003800000 */
.L_x_7572:
[C---:B-----5:R-:W-:Y:S02]  /*09b0*/  PRMT R108, R104.reuse, 0x7632, R108 ;  /* 0x00007632686c7816 */ /* 0x060fe4000000006c */
[----:B------:R-:W-:Y:S02]  /*09c0*/  SHF.L.U32 R109, R104, 0x10, RZ ;  /* 0x00000010686d7819 */ /* 0x000fe400000006ff */
[C---:B------:R-:W-:Y:S02]  /*09d0*/  PRMT R110, R106.reuse, 0x7632, R110 ;  /* 0x000076326a6e7816 */ /* 0x040fe4000000006e */
[----:B------:R-:W-:Y:S01]  /*09e0*/  SHF.L.U32 R113, R106, 0x10, RZ ;  /* 0x000000106a717819 */ /* 0x000fe200000006ff */
[C---:B------:R-:W-:Y:S01]  /*09f0*/  FMUL.FTZ R109, R0.reuse, R109 ;  /* 0x0000006d006d7220 */ /* 0x040fe20000410000 */
[----:B------:R-:W-:Y:S02]  /*0a00*/  PRMT R104, R105, 0x7632, R104 ;  /* 0x0000763269687816 */ /* 0x000fe40000000068 */
        /* <DEDUP_REMOVED lines=22> */
[----:B------:R-:W-:-:S02]  /*0b70*/  F2FP.BF16.F32.PACK_AB R104, R116, R125 ;  /* 0x0000007d7468723e */ /* 0x000fc400000010ff */
[----:B------:R-:W-:Y:S02]  /*0b80*/  F2FP.BF16.F32.PACK_AB R106, R119, R122 ;  /* 0x0000007a776a723e */ /* 0x000fe400000010ff */
[----:B------:R-:W-:Y:S02]  /*0b90*/  F2FP.BF16.F32.PACK_AB R107, R120, R121 ;  /* 0x00000079786b723e */ /* 0x000fe400000010ff */
[----:B------:R-:W-:-:S07]  /*0ba0*/  F2FP.BF16.F32.PACK_AB R105, R118, R123 ;  /* 0x0000007b7669723e */ /* 0x000fce00000010ff */
.L_x_7573:
[----:B-1----:R-:W-:Y:S05]  /*0bb0*/  BSYNC.RECONVERGENT B0 ;  /* 0x0000000000007941 */ /* 0x002fea0003800200 */
.L_x_7571:
[----:B------:R-:W-:Y:S01]  /*0bc0*/  UISETP.NE.U32.AND UP0, UPT, UR10, URZ, UPT ;  /* 0x000000ff0a00728c */ /* 0x000fe2000bf05070 */
[----:B------:R-:W1:Y:S01]  /*0bd0*/  LDC.64 R112, c[0x0][0x3a8] ;  /* 0x0000ea00ff707b82 */ /* 0x000e620000000a00 */
[----:B------:R-:W-:Y:S02]  /*0be0*/  IADD3 R117, PT, PT, R127, 0x20, RZ ;  /* 0x000000207f757810 */ /* 0x000fe40007ffe0ff */
[----:B------:R-:W-:-:S03]  /*0bf0*/  UISETP.NE.AND.EX UP0, UPT, UR11, URZ, UPT, UP0 ;  /* 0x000000ff0b00728c */ /* 0x000fc6000bf05300 */
[----:B------:R-:W-:-:S03]  /*0c00*/  IMAD.WIDE.U32 R108, R117, 0x10, R114 ;  /* 0x00000010756c7825 */ /* 0x000fc600078e0072 */
[----:B------:R-:W-:-:S13]  /*0c10*/  PLOP3.LUT P1, PT, PT, PT, UP0, 0x80, 0x8 ;  /* 0x000000000008781c */ /* 0x000fda0003f2f008 */
[----:B------:R-:W2:Y:S01]  /*0c20*/  @P1 LDC.64 R130, c[0x0][0x3a0] ;  /* 0x0000e800ff821b82 */ /* 0x000ea20000000a00 */
[----:B-1----:R-:W-:-:S05]  /*0c30*/  IMAD.WIDE.U32 R128, R127, 0x10, R112 ;  /* 0x000000107f807825 */ /* 0x002fca00078e0070 */
[----:B------:R1:W-:Y:S04]  /*0c40*/  STG.E.128 desc[UR6][R128.64], R104 ;  /* 0x0000006880007986 */ /* 0x0003e8000c101d06 */
[----:B------:R-:W5:Y:S01]  /*0c50*/  LDG.E.128 R108, desc[UR6][R108.64] ;  /* 0x000000066c6c7981 */ /* 0x000f62000c1e1d00 */
[----:B--2---:R-:W-:-:S05]  /*0c60*/  @P1 IMAD.WIDE.U32 R130, R117, 0x10, R130 ;  /* 0x0000001075821825 */ /* 0x004fca00078e0082 */
[----:B0-----:R1:W5:Y:S01]  /*0c70*/  @P1 LDG.E.128 R100, desc[UR6][R130.64] ;  /* 0x0000000682641981 */ /* 0x001362000c1e1d00 */
[----:B------:R-:W-:Y:S05]  /*0c80*/  @!P1 BRA `(.L_x_7574) ;  /* 0x0000000000b49947 */ /* 0x000fea0003800000 */
[C---:B-1---5:R-:W-:Y:S02]  /*0c90*/  PRMT R104, R108.reuse, 0x7632, R104 ;  /* 0x000076326c687816 */ /* 0x062fe40000000068 */
[----:B------:R-:W-:Y:S02]  /*0ca0*/  SHF.L.U32 R105, R108, 0x10, RZ ;  /* 0x000000106c697819 */ /* 0x000fe400000006ff */
[C---:B------:R-:W-:Y:S02]  /*0cb0*/  PRMT R108, R109.reuse, 0x7632, R108 ;  /* 0x000076326d6c7816 */ /* 0x040fe4000000006c */
[----:B------:R-:W-:Y:S01]  /*0cc0*/  SHF.L.U32 R109, R109, 0x10, RZ ;  /* 0x000000106d6d7819 */ /* 0x000fe200000006ff */
[----:B------:R-:W-:Y:S01]  /*0cd0*/  FMUL.FTZ R105, R0, R105 ;  /* 0x0000006900697220 */ /* 0x000fe20000410000 */
[C---:B------:R-:W-:Y:S02]  /*0ce0*/  SHF.L.U32 R107, R110.reuse, 0x10, RZ ;  /* 0x000000106e6b7819 */ /* 0x040fe400000006ff */
[----:B------:R-:W-:Y:S01]  /*0cf0*/  PRMT R124, R110, 0x7632, R124 ;  /* 0x000076326e7c7816 */ /* 0x000fe2000000007c */
[C---:B------:R-:W-:Y:S01]  /*0d00*/  FMUL.FTZ R109, R0.reuse, R109 ;  /* 0x0000006d006d7220 */ /* 0x040fe20000410000 */
[C---:B------:R-:W-:Y:S01]  /*0d10*/  PRMT R128, R111.reuse, 0x7632, R128 ;  /* 0x000076326f807816 */ /* 0x040fe20000000080 */
[----:B------:R-:W-:Y:S01]  /*0d20*/  FMUL.FTZ R107, R0, R107 ;  /* 0x0000006b006b7220 */ /* 0x000fe20000410000 */
[----:B------:R-:W-:-:S02]  /*0d30*/  SHF.L.U32 R111, R111, 0x10, RZ ;  /* 0x000000106f6f7819 */ /* 0x000fc400000006ff */
[----:B------:R-:W-:Y:S02]  /*0d40*/  SHF.L.U32 R106, R100, 0x10, RZ ;  /* 0x00000010646a7819 */ /* 0x000fe400000006ff */
[----:B------:R-:W-:Y:S01]  /*0d50*/  SHF.L.U32 R110, R101, 0x10, RZ ;  /* 0x00000010656e7819 */ /* 0x000fe200000006ff */
[----:B------:R-:W-:Y:S01]  /*0d60*/  FMUL.FTZ R111, R0, R111 ;  /* 0x0000006f006f7220 */ /* 0x000fe20000410000 */
        /* <DEDUP_REMOVED lines=22> */
[----:B------:R-:W-:-:S02]  /*0ed0*/  FMUL.FTZ R126, R0, R109 ;  /* 0x0000006d007e7220 */ /* 0x000fc40000410000 */
[----:B------:R-:W-:Y:S01]  /*0ee0*/  FFMA.FTZ R130, R130, R21, R131 ;  /* 0x0000001582827223 */ /* 0x000fe20000010083 */
[----:B------:R-:W-:Y:S01]  /*0ef0*/  F2FP.BF16.F32.PACK_AB R104, R124, R139 ;  /* 0x0000008b7c68723e */ /* 0x000fe200000010ff */
[----:B------:R-:W-:Y:S01]  /*0f00*/  FFMA.FTZ R132, R132, R23, R143 ;  /* 0x0000001784847223 */ /* 0x000fe2000001008f */
[----:B------:R-:W-:Y:S02]  /*0f10*/  FFMA.FTZ R126, R126, R27, R111 ;  /* 0x0000001b7e7e7223 */ /* 0x000fe4000001006f */
[----:B------:R-:W-:Y:S02]  /*0f20*/  F2FP.BF16.F32.PACK_AB R106, R130, R135 ;  /* 0x00000087826a723e */ /* 0x000fe400000010ff */
[----:B------:R-:W-:Y:S02]  /*0f30*/  F2FP.BF16.F32.PACK_AB R107, R132, R133 ;  /* 0x00000085846b723e */ /* 0x000fe400000010ff */
[----:B------:R-:W-:Y:S01]  /*0f40*/  F2FP.BF16.F32.PACK_AB R105, R126, R137 ;  /* 0x000000897e69723e */ /* 0x000fe200000010ff */
[----:B------:R-:W-:Y:S06]  /*0f50*/  BRA `(.L_x_7575) ;  /* 0x0000000000807947 */ /* 0x000fec0003800000 */
.L_x_7574:
[C---:B-1---5:R-:W-:Y:S02]  /*0f60*/  PRMT R104, R108.reuse, 0x7632, R104 ;  /* 0x000076326c687816 */ /* 0x062fe40000000068 */
[----:B------:R-:W-:Y:S02]  /*0f70*/  SHF.L.U32 R105, R108, 0x10, RZ ;  /* 0x000000106c697819 */ /* 0x000fe400000006ff */
[C---:B------:R-:W-:Y:S02]  /*0f80*/  PRMT R108, R110.reuse, 0x7632, R108 ;  /* 0x000076326e6c7816 */ /* 0x040fe4000000006c */
[----:B------:R-:W-:Y:S01]  /*0f90*/  SHF.L.U32 R129, R110, 0x10, RZ ;  /* 0x000000106e817819 */ /* 0x000fe200000006ff */
[C---:B------:R-:W-:Y:S01]  /*0fa0*/  FMUL.FTZ R105, R0.reuse, R105 ;  /* 0x0000006900697220 */ /* 0x040fe20000410000 */
[----:B------:R-:W-:Y:S02]  /*0fb0*/  PRMT R106, R109, 0x7632, R106 ;  /* 0x000076326d6a7816 */ /* 0x000fe4000000006a */
[C---:B------:R-:W-:Y:S01]  /*0fc0*/  PRMT R110, R111.reuse, 0x7632, R110 ;  /* 0x000076326f6e7816 */ /* 0x040fe2000000006e */
[----:B------:R-:W-:Y:S01]  /*0fd0*/  FMUL.FTZ R129, R0, R129 ;  /* 0x0000008100817220 */ /* 0x000fe20000410000 */
        /* <DEDUP_REMOVED lines=12> */
[C---:B------:R-:W-:Y:S01]  /*10a0*/  FMUL.FTZ R130, R0.reuse, R131 ;  /* 0x0000008300827220 */ /* 0x040fe20000410000 */
        /* <DEDUP_REMOVED lines=11> */
.L_x_7575:
        /* <DEDUP_REMOVED lines=9> */
[C---:B-1---5:R-:W-:Y:S02]  /*11f0*/  PRMT R106, R109.reuse, 0x7632, R106 ;  /* 0x000076326d6a7816 */ /* 0x062fe4000000006a */
        /* <DEDUP_REMOVED lines=8> */
[----:B------:R-:W-:-:S02]  /*1280*/  PRMT R129, R111, 0x7632, R129 ;  /* 0x000076326f817816 */ /* 0x000fc40000000081 */
[----:B------:R-:W-:Y:S02]  /*1290*/  SHF.L.U32 R111, R111, 0x10, RZ ;  /* 0x000000106f6f7819 */ /* 0x000fe400000006ff */
[----:B------:R-:W-:Y:S02]  /*12a0*/  SHF.L.U32 R108, R100, 0x10, RZ ;  /* 0x00000010646c7819 */ /* 0x000fe400000006ff */
        /* <DEDUP_REMOVED lines=8> */
[----:B------:R-:W-:Y:S01]  /*1330*/  PRMT R105, R100, 0x7632, R105 ;  /* 0x0000763264697816 */ /* 0x000fe20000000069 */
[----:B------:R-:W-:Y:S01]  /*1340*/  FFMA.FTZ R145, R111, R14, R136 ;  /* 0x0000000e6f917223 */ /* 0x000fe20000010088 */
[----:B------:R-:W-:Y:S01]  /*1350*/  PRMT R108, R101, 0x7632, R108 ;  /* 0x00007632656c7816 */ /* 0x000fe2000000006c */
[----:B------:R-:W-:Y:S01]  /*1360*/  FMUL.FTZ R142, R0, R143 ;  /* 0x0000008f008e7220 */ /* 0x000fe20000410000 */
[----:B------:R-:W-:-:S02]  /*1370*/  PRMT R110, R102, 0x7632, R110 ;  /* 0x00007632666e7816 */ /* 0x000fc4000000006e */
[----:B------:R-:W-:Y:S02]  /*1380*/  PRMT R134, R103, 0x7632, R134 ;  /* 0x0000763267867816 */ /* 0x000fe40000000086 */
        /* <DEDUP_REMOVED lines=8> */
[----:B------:R-:W-:Y:S01]  /*1410*/  SHF.L.U32 R153, R134, 0x10, RZ ;  /* 0x0000001086997819 */ /* 0x000fe200000006ff */
[----:B------:R-:W-:Y:S01]  /*1420*/  FMUL.FTZ R134, R0, R107 ;  /* 0x0000006b00867220 */ /* 0x000fe20000410000 */
[----:B------:R-:W-:Y:S01]  /*1430*/  FFMA.FTZ R136, R136, R19, R111 ;  /* 0x0000001388887223 */ /* 0x000fe2000001006f */
[----:B------:R-:W-:Y:S02]  /*1440*/  FFMA.FTZ R138, R138, R13, R141 ;  /* 0x0000000d8a8a7223 */ /* 0x000fe4000001008d */
[----:B------:R-:W-:Y:S01]  /*1450*/  FFMA.FTZ R142, R142, R15, R153 ;  /* 0x0000000f8e8e7223 */ /* 0x000fe20000010099 */
[----:B------:R-:W-:Y:S01]  /*1460*/  FFMA.FTZ R134, R134, R17, R105 ;  /* 0x0000001186867223 */ /* 0x000fe20000010069 */
[----:B------:R-:W-:Y:S02]  /*1470*/  F2FP.BF16.F32.PACK_AB R105, R136, R149 ;  /* 0x000000958869723e */ /* 0x000fe400000010ff */
[----:B------:R-:W-:Y:S02]  /*1480*/  F2FP.BF16.F32.PACK_AB R106, R138, R147 ;  /* 0x000000938a6a723e */ /* 0x000fe400000010ff */
[----:B------:R-:W-:-:S02]  /*1490*/  F2FP.BF16.F32.PACK_AB R107, R142, R145 ;  /* 0x000000918e6b723e */ /* 0x000fc400000010ff */
[----:B------:R-:W-:Y:S01]  /*14a0*/  F2FP.BF16.F32.PACK_AB R104, R134, R151 ;  /* 0x000000978668723e */ /* 0x000fe200000010ff */
[----:B------:R-:W-:Y:S06]  /*14b0*/  BRA `(.L_x_7577) ;  /* 0x0000000000807947 */ /* 0x000fec0003800000 */
.L_x_7576:
        /* <DEDUP_REMOVED lines=32> */
.L_x_7577:
        /* <DEDUP_REMOVED lines=22> */
[----:B------:R-:W-:Y:S01]  /*1820*/  PRMT R115, R111, 0x7632, R115 ;  /* 0x000076326f737816 */ /* 0x000fe20000000073 */
[----:B------:R-:W-:Y:S01]  /*1830*/  FFMA.FTZ R110, R105, R8, R110 ;  /* 0x00000008696e7223 */ /* 0x000fe2000001006e */
[----:B------:R-:W-:Y:S01]  /*1840*/  SHF.L.U32 R129, R111, 0x10, RZ ;  /* 0x000000106f817819 */ /* 0x000fe200000006ff */
[----:B------:R-:W-:Y:S01]  /*1850*/  FFMA.FTZ R109, R107, R4, R128 ;  /* 0x000000046b6d7223 */ /* 0x000fe20000010080 */
[----:B------:R-:W-:Y:S02]  /*1860*/  SHF.L.U32 R111, R114, 0x10, RZ ;  /* 0x00000010726f7819 */ /* 0x000fe400000006ff */
[----:B------:R-:W-:Y:S01]  /*1870*/  SHF.L.U32 R105, R104, 0x10, RZ ;  /* 0x0000001068697819 */ /* 0x000fe200000006ff */
[----:B------:R-:W-:Y:S01]  /*1880*/  FMUL.FTZ R129, R0, R129 ;  /* 0x0000008100817220 */ /* 0x000fe20000410000 */
[----:B------:R-:W-:Y:S01]  /*1890*/  SHF.L.U32 R107, R106, 0x10, RZ ;  /* 0x000000106a6b7819 */ /* 0x000fe200000006ff */
[C---:B------:R-:W-:Y:S01]  /*18a0*/  FMUL.FTZ R128, R0.reuse, R111 ;  /* 0x0000006f00807220 */ /* 0x040fe20000410000 */
[----:B------:R-:W-:Y:S01]  /*18b0*/  SHF.L.U32 R115, R115, 0x10, RZ ;  /* 0x0000001073737819 */ /* 0x000fe200000006ff */
[C---:B------:R-:W-:Y:S01]  /*18c0*/  FMUL.FTZ R104, R0.reuse, R105 ;  /* 0x0000006900687220 */ /* 0x040fe20000410000 */
[----:B------:R-:W-:Y:S01]  /*18d0*/  PRMT R111, R103, 0x7632, R111 ;  /* 0x00007632676f7816 */ /* 0x000fe2000000006f */
[----:B------:R-:W-:Y:S01]  /*18e0*/  FMUL.FTZ R106, R0, R107 ;  /* 0x0000006b006a7220 */ /* 0x000fe20000410000 */
[----:B------:R-:W-:Y:S01]  /*18f0*/  PRMT R107, R102, 0x7632, R107 ;  /* 0x00007632666b7816 */ /* 0x000fe2000000006b */
[----:B------:R-:W-:Y:S01]  /*1900*/  FMUL.FTZ R114, R0, R115 ;  /* 0x0000007300727220 */ /* 0x000fe20000410000 */
[----:B------:R-:W-:-:S02]  /*1910*/  PRMT R0, R100, 0x7632, R0 ;  /* 0x0000763264007816 */ /* 0x000fc40000000000 */
[----:B------:R-:W-:Y:S02]  /*1920*/  PRMT R105, R101, 0x7632, R105 ;  /* 0x0000763265697816 */ /* 0x000fe40000000069 */
[----:B------:R-:W-:Y:S02]  /*1930*/  SHF.L.U32 R115, R111, 0x10, RZ ;  /* 0x000000106f737819 */ /* 0x000fe400000006ff */
[----:B------:R-:W-:Y:S02]  /*1940*/  SHF.L.U32 R140, R103, 0x10, RZ ;  /* 0x00000010678c7819 */ /* 0x000fe400000006ff */
[----:B------:R-:W-:Y:S01]  /*1950*/  SHF.L.U32 R107, R107, 0x10, RZ ;  /* 0x000000106b6b7819 */ /* 0x000fe200000006ff */
[----:B------:R-:W-:Y:S01]  /*1960*/  FFMA.FTZ R114, R114, R7, R115 ;  /* 0x0000000772727223 */ /* 0x000fe20000010073 */
        /* <DEDUP_REMOVED lines=11> */
.L_x_7578:
[C---:B-1---5:R-:W-:Y:S02]  /*1a20*/  PRMT R104, R108.reuse, 0x7632, R104 ;  /* 0x000076326c687816 */ /* 0x062fe40000000068 */
[----:B------:R-:W-:Y:S02]  /*1a30*/  SHF.L.U32 R105, R108, 0x10, RZ ;  /* 0x000000106c697819 */ /* 0x000fe400000006ff */
[----:B------:R-:W-:Y:S02]  /*1a40*/  PRMT R106, R109, 0x7632, R106 ;  /* 0x000076326d6a7816 */ /* 0x000fe4000000006a */
[----:B------:R-:W-:Y:S01]  /*1a50*/  PRMT R108, R110, 0x7632, R108 ;  /* 0x000076326e6c7816 */ /* 0x000fe2000000006c */
[----:B------:R-:W-:Y:S01]  /*1a60*/  FMUL.FTZ R105, R0, R105 ;  /* 0x0000006900697220 */ /* 0x000fe20000410000 */
[----:B------:R-:W-:Y:S02]  /*1a70*/  SHF.L.U32 R115, R110, 0x10, RZ ;  /* 0x000000106e737819 */ /* 0x000fe400000006ff */
        /* <DEDUP_REMOVED lines=26> */
.L_x_7579:
        /* <DEDUP_REMOVED lines=123> */
.L_x_7604:
[----:B------:R-:W-:Y:S01]  /*23d0*/  FMUL.FTZ R104, R113, R113 ;  /* 0x0000007171687220 */ /* 0x000fe20000410000 */
[----:B------:R-:W-:Y:S01]  /*23e0*/  ISETP.NE.AND P0, PT, RZ, UR9, PT ;  /* 0x00000009ff007c0c */ /* 0x000fe2000bf05270 */
[----:B-1----:R-:W-:Y:S01]  /*23f0*/  FADD.FTZ R141, R146, R0 ;  /* 0x00000000928d7221 */ /* 0x002fe20000010000 */
[----:B------:R-:W1:Y:S02]  /*2400*/  @!P2 LDC.64 R106, c[0x0][0x3c0] ;  /* 0x0000f000ff6aab82 */ /* 0x000e640000000a00 */
[----:B------:R-:W-:Y:S01]  /*2410*/  FSEL R105, R104, RZ, P0 ;  /* 0x000000ff68697208 */ /* 0x000fe20000000000 */
[----:B------:R-:W-:Y:S01]  /*2420*/  FFMA.FTZ R112, R141, R112, UR4 ;  /* 0x000000048d707e23 */ /* 0x000fe20008010070 */
[----:B------:R-:W-:-:S03]  /*2430*/  FSEL R0, R113, RZ, !P0 ;  /* 0x000000ff71007208 */ /* 0x000fc60004000000 */
[----:B------:R-:W-:Y:S02]  /*2440*/  FADD.FTZ R141, R112, R105 ;  /* 0x00000069708d7221 */ /* 0x000fe40000010000 */
[----:B------:R-:W2:Y:S01]  /*2450*/  LDC.64 R104, c[0x0][0x428] ;  /* 0x00010a00ff687b82 */ /* 0x000ea20000000a00 */
[C---:B0-----:R-:W-:Y:S01]  /*2460*/  FADD.FTZ R146, -R0.reuse, R119 ;  /* 0x0000007700927221 */ /* 0x041fe20000010100 */
        /* <DEDUP_REMOVED lines=20> */
[C---:B------:R-:W-:Y:S01]  /*25b0*/  FMUL.FTZ R111, R119.reuse, R140 ;  /* 0x0000008c776f7220 */ /* 0x040fe20000410000 */
        /* <DEDUP_REMOVED lines=13> */
[----:B--2---:R-:W-:-:S04]  /*2690*/  IMAD.WIDE.U32 R108, R127, 0x10, R104 ;  /* 0x000000107f6c7825 */ /* 0x004fc800078e0068 */
[----:B------:R-:W-:Y:S01]  /*26a0*/  FADD.FTZ R0, -R0, R114 ;  /* 0x0000007200007221 */ /* 0x000fe20000010100 */
[----:B------:R-:W-:Y:S01]  /*26b0*/  FFMA.FTZ R127, R115, R94, R62 ;  /* 0x0000005e737f7223 */ /* 0x000fe2000001003e */
[----:B------:R-:W-:Y:S01]  /*26c0*/  FFMA.FTZ R114, R111, R92, R60 ;  /* 0x0000005c6f727223 */ /* 0x000fe2000001003c */
[----:B-1----:R-:W-:-:S04]  /*26d0*/  @!P2 IMAD.WIDE R106, R2, 0x4, R106 ;  /* 0x00000004026aa825 */ /* 0x002fc800078e026a */
[----:B------:R-:W-:Y:S01]  /*26e0*/  FFMA.FTZ R115, R146, R93, R61 ;  /* 0x0000005d92737223 */ /* 0x000fe2000001003d */
[C---:B------:R-:W-:Y:S01]  /*26f0*/  FMUL.FTZ R125, R119.reuse, R125 ;  /* 0x0000007d777d7220 */ /* 0x040fe20000410000 */
[----:B------:R-:W-:Y:S01]  /*2700*/  FMUL.FTZ R116, R119, R116 ;  /* 0x0000007477747220 */ /* 0x000fe20000410000 */
[--C-:B------:R-:W-:Y:S01]  /*2710*/  IMAD.WIDE.U32 R110, R117, 0x10, R104.reuse ;  /* 0x00000010756e7825 */ /* 0x100fe200078e0068 */
[----:B------:R0:W-:Y:S03]  /*2720*/  @!P2 STG.E desc[UR6][R106.64], R113 ;  /* 0x000000716a00a986 */ /* 0x0001e6000c101906 */
[C---:B------:R-:W-:Y:S01]  /*2730*/  FMUL.FTZ R117, R119.reuse, R122 ;  /* 0x0000007a77757220 */ /* 0x040fe20000410000 */
[----:B------:R-:W-:Y:S01]  /*2740*/  FMUL.FTZ R126, R119, R126 ;  /* 0x0000007e777e7220 */ /* 0x000fe20000410000 */
[----:B------:R-:W-:-:S04]  /*2750*/  IMAD.WIDE.U32 R128, R131, 0x10, R104 ;  /* 0x0000001083807825 */ /* 0x000fc800078e0068 */
[C---:B------:R-:W-:Y:S01]  /*2760*/  FMUL.FTZ R123, R119.reuse, R123 ;  /* 0x0000007b777b7220 */ /* 0x040fe20000410000 */
[C---:B------:R-:W-:Y:S01]  /*2770*/  FMUL.FTZ R156, R119.reuse, R156 ;  /* 0x0000009c779c7220 */ /* 0x040fe20000410000 */
[----:B------:R-:W-:Y:S01]  /*2780*/  FMUL.FTZ R144, R119, R144 ;  /* 0x0000009077907220 */ /* 0x000fe20000410000 */
[----:B------:R-:W-:-:S04]  /*2790*/  IMAD.WIDE.U32 R132, R143, 0x10, R104 ;  /* 0x000000108f847825 */ /* 0x000fc800078e0068 */
[----:B------:R-:W-:Y:S01]  /*27a0*/  FFMA.FTZ R104, R125, R96, R64 ;  /* 0x000000607d687223 */ /* 0x000fe20000010040 */
[----:B------:R-:W-:Y:S01]  /*27b0*/  FFMA.FTZ R105, R123, R98, R66 ;  /* 0x000000627b697223 */ /* 0x000fe20000010042 */
[----:B------:R-:W-:Y:S01]  /*27c0*/  FFMA.FTZ R156, R156, R95, R63 ;  /* 0x0000005f9c9c7223 */ /* 0x000fe2000001003f */
[----:B------:R-:W-:Y:S01]  /*27d0*/  FFMA.FTZ R123, R144, R85, R53 ;  /* 0x00000055907b7223 */ /* 0x000fe20000010035 */
[----:B0-----:R-:W-:Y:S01]  /*27e0*/  F2FP.BF16.F32.PACK_AB R106, R115, R114 ;  /* 0x00000072736a723e */ /* 0x001fe200000010ff */
[----:B------:R-:W-:Y:S01]  /*27f0*/  FMUL.FTZ R115, R119, R112 ;  /* 0x0000007077737220 */ /* 0x000fe20000410000 */
[----:B------:R-:W-:Y:S01]  /*2800*/  FFMA.FTZ R113, R116, R97, R65 ;  /* 0x0000006174717223 */ /* 0x000fe20000010041 */
[----:B------:R-:W-:Y:S01]  /*2810*/  FFMA.FTZ R114, R117, R84, R52 ;  /* 0x0000005475727223 */ /* 0x000fe20000010034 */
[----:B------:R-:W-:Y:S01]  /*2820*/  FFMA.FTZ R117, R126, R91, R59 ;  /* 0x0000005b7e757223 */ /* 0x000fe2000001003b */
[----:B------:R-:W-:Y:S01]  /*2830*/  FFMA.FTZ R112, R115, R90, R58 ;  /* 0x0000005a73707223 */ /* 0x000fe2000001003a */
[----:B------:R-:W-:Y:S01]  /*2840*/  FMUL.FTZ R118, R119, R118 ;  /* 0x0000007677767220 */ /* 0x000fe20000410000 */
[----:B------:R-:W-:Y:S01]  /*2850*/  F2FP.BF16.F32.PACK_AB R104, R113, R104 ;  /* 0x000000687168723e */ /* 0x000fe200000010ff */
[C---:B------:R-:W-:Y:S01]  /*2860*/  FMUL.FTZ R124, R119.reuse, R124 ;  /* 0x0000007c777c7220 */ /* 0x040fe20000410000 */
[----:B------:R-:W-:Y:S01]  /*2870*/  FMUL.FTZ R131, R119, R152 ;  /* 0x0000009877837220 */ /* 0x000fe20000410000 */
[----:B------:R-:W-:Y:S01]  /*2880*/  F2FP.BF16.F32.PACK_AB R113, R117, R112 ;  /* 0x000000707571723e */ /* 0x000fe200000010ff */
[C---:B------:R-:W-:Y:S01]  /*2890*/  FMUL.FTZ R125, R119.reuse, R120 ;  /* 0x00000078777d7220 */ /* 0x040fe20000410000 */
[----:B------:R-:W0:Y:S01]  /*28a0*/  @!P2 LDC.64 R116, c[0x0][0x3c8] ;  /* 0x0000f200ff74ab82 */ /* 0x000e220000000a00 */
[C---:B------:R-:W-:Y:S01]  /*28b0*/  FMUL.FTZ R134, R119.reuse, R134 ;  /* 0x0000008677867220 */ /* 0x040fe20000410000 */
[----:B------:R-:W-:Y:S01]  /*28c0*/  F2FP.BF16.F32.PACK_AB R107, R156, R127 ;  /* 0x0000007f9c6b723e */ /* 0x000fe200000010ff */
        /* <DEDUP_REMOVED lines=13> */
[----:B------:R-:W-:Y:S01]  /*29a0*/  FMUL.FTZ R118, R119, R135 ;  /* 0x0000008777767220 */ /* 0x000fe20000410000 */
[----:B------:R-:W-:Y:S01]  /*29b0*/  F2FP.BF16.F32.PACK_AB R124, R131, R124 ;  /* 0x0000007c837c723e */ /* 0x000fe200000010ff */
[----:B------:R-:W-:Y:S01]  /*29c0*/  FFMA.FTZ R112, R139, R88, R56 ;  /* 0x000000588b707223 */ /* 0x000fe20000010038 */
[----:B------:R-:W1:Y:S01]  /*29d0*/  LDC.64 R130, c[0x0][0x380] ;  /* 0x0000e000ff827b82 */ /* 0x000e620000000a00 */
[----:B------:R-:W-:Y:S01]  /*29e0*/  FFMA.FTZ R125, R127, R82, R50 ;  /* 0x000000527f7d7223 */ /* 0x000fe20000010032 */
[----:B------:R-:W-:Y:S01]  /*29f0*/  FFMA.FTZ R135, R138, R77, R45 ;  /* 0x0000004d8a877223 */ /* 0x000fe2000001002d */
[----:B------:R-:W-:Y:S01]  /*2a00*/  FFMA.FTZ R127, R143, R78, R46 ;  /* 0x0000004e8f7f7223 */ /* 0x000fe2000001002e */
[----:B------:R-:W-:Y:S01]  /*2a10*/  FFMA.FTZ R118, R118, R79, R47 ;  /* 0x0000004f76767223 */ /* 0x000fe2000001002f */
[----:B------:R-:W-:Y:S01]  /*2a20*/  FMUL.FTZ R154, R119, R154 ;  /* 0x0000009a779a7220 */ /* 0x000fe20000410000 */
[----:B------:R-:W-:Y:S01]  /*2a30*/  F2FP.BF16.F32.PACK_AB R112, R123, R112 ;  /* 0x000000707b70723e */ /* 0x000fe200000010ff */
[----:B------:R-:W-:Y:S01]  /*2a40*/  FMUL.FTZ R136, R119, R136 ;  /* 0x0000008877887220 */ /* 0x000fe20000410000 */
        /* <DEDUP_REMOVED lines=26> */
[----:B------:R-:W-:Y:S01]  /*2bf0*/  F2FP.BF16.F32.PACK_AB R121, R164, R121 ;  /* 0x00000079a479723e */ /* 0x000fe200000010ff */
[----:B------:R2:W-:Y:S01]  /*2c00*/  STG.E.128 desc[UR6][R108.64], R104 ;  /* 0x000000686c007986 */ /* 0x0005e2000c101d06 */
[----:B------:R-:W-:Y:S02]  /*2c10*/  F2FP.BF16.F32.PACK_AB R120, R135, R120 ;  /* 0x000000788778723e */ /* 0x000fe400000010ff */
[----:B-1----:R-:W-:Y:S01]  /*2c20*/  LEA R2, R130, R2, 0x2 ;  /* 0x0000000282027211 */ /* 0x002fe200078e10ff */
[----:B------:R2:W-:Y:S03]  /*2c30*/  STG.E.128 desc[UR6][R110.64], R112 ;  /* 0x000000706e007986 */ /* 0x0005e6000c101d06 */
[----:B------:R-:W-:Y:S01]  /*2c40*/  ISETP.GE.AND P0, PT, R2, R131, PT ;  /* 0x000000830200720c */ /* 0x000fe20003f06270 */
[----:B------:R2:W-:Y:S04]  /*2c50*/  STG.E.128 desc[UR6][R128.64], R124 ;  /* 0x0000007c80007986 */ /* 0x0005e8000c101d06 */
[----:B------:R2:W-:Y:S08]  /*2c60*/  STG.E.128 desc[UR6][R132.64], R120 ;  /* 0x0000007884007986 */ /* 0x0005f0000c101d06 */
[----:B------:R-:W-:Y:S05]  /*2c70*/  @!P0 BRA `(.L_x_7581) ;  /* 0xffffffd800588947 */ /* 0x000fea000383ffff */
[----:B------:R-:W-:Y:S05]  /*2c80*/  EXIT ;  /* 0x000000000000794d */ /* 0x000fea0003800000 */
.L_x_7570:
[----:B------:R-:W1:Y:S01]  /*2c90*/  LDCU.64 UR4, c[0x0][0x3a0] ;  /* 0x00007400ff0477ac */ /* 0x000e620008000a00 */
[----:B------:R-:W2:Y:S01]  /*2ca0*/  LDCU UR8, c[0x0][0x388] ;  /* 0x00007100ff0877ac */ /* 0x000ea20008000800 */
[----:B------:R-:W3:Y:S01]  /*2cb0*/  LDCU.U8 UR9, c[0x0][0x410] ;  /* 0x00008200ff0977ac */ /* 0x000ee20008000000 */
[----:B------:R-:W4:Y:S01]  /*2cc0*/  LDCU UR10, c[0x0][0x448] ;  /* 0x00008900ff0a77ac */ /* 0x000f220008000800 */
[----:B-1----:R-:W-:-:S04]  /*2cd0*/  UISETP.NE.U32.AND UP0, UPT, UR4, URZ, UPT ;  /* 0x000000ff0400728c */ /* 0x002fc8000bf05070 */
[----:B------:R-:W-:Y:S01]  /*2ce0*/  UISETP.NE.AND.EX UP0, UPT, UR5, URZ, UPT, UP0 ;  /* 0x000000ff0500728c */ /* 0x000fe2000bf05300 */
[----:B------:R-:W1:Y:S05]  /*2cf0*/  LDCU.64 UR4, c[0x0][0x3a0] ;  /* 0x00007400ff0477ac */ /* 0x000e6a0008000a00 */
[----:B--234-:R-:W-:-:S13]  /*2d00*/  PLOP3.LUT P1, PT, PT, PT, UP0, 0x80, 0x8 ;  /* 0x000000000008781c */ /* 0x01cfda0003f2f008 */
.L_x_7592:
[----:B---3--:R-:W2:Y:S01]  /*2d10*/  LDC.64 R114, c[0x0][0x390] ;  /* 0x0000e400ff727b82 */ /* 0x008ea20000000a00 */
[----:B------:R-:W-:-:S05]  /*2d20*/  IMAD R0, R2, UR8, RZ ;  /* 0x0000000802007c24 */ /* 0x000fca000f8e02ff */
[----:B------:R-:W-:-:S04]  /*2d30*/  SHF.R.S32.HI R105, RZ, 0x1f, R0 ;  /* 0x0000001fff697819 */ /* 0x000fc80000011400 */
[----:B------:R-:W-:-:S04]  /*2d40*/  LEA.HI R0, R105, R0, RZ, 0x3 ;  /* 0x0000000069007211 */ /* 0x000fc800078f18ff */
[----:B------:R-:W-:-:S05]  /*2d50*/  LEA.HI.SX32 R139, R0, R3, 0x1d ;  /* 0x00000003008b7211 */ /* 0x000fca00078feaff */
[----:B--2---:R-:W-:-:S06]  /*2d60*/  IMAD.WIDE.U32 R104, R139, 0x10, R114 ;  /* 0x000000108b687825 */ /* 0x004fcc00078e0072 */
[----:B-----5:R-:W5:Y:S01]  /*2d70*/  LDG.E.128 R104, desc[UR6][R104.64] ;  /* 0x0000000668687981 */ /* 0x020f62000c1e1d00 */
[----:B------:R-:W-:Y:S04]  /*2d80*/  BSSY.RECONVERGENT B0, `(.L_x_7582) ;  /* 0x0000042000007945 */ /* 0x000fe80003800200 */
[----:B------:R-:W-:Y:S05]  /*2d90*/  @!P1 BRA `(.L_x_7583) ;  /* 0x0000000000a09947 */ /* 0x000fea0003800000 */
[----:B0-----:R-:W0:Y:S02]  /*2da0*/  LDC.64 R100, c[0x0][0x3a0] ;  /* 0x0000e800ff647b82 */ /* 0x001e240000000a00 */
[----:B0-----:R-:W-:-:S06]  /*2db0*/  IMAD.WIDE.U32 R100, R139, 0x10, R100 ;  /* 0x000000108b647825 */ /* 0x001fcc00078e0064 */
[----:B------:R-:W2:Y:S01]  /*2dc0*/  LDG.E.128 R100, desc[UR6][R100.64] ;  /* 0x0000000664647981 */ /* 0x000ea2000c1e1d00 */
[C---:B-----5:R-:W-:Y:S02]  /*2dd0*/  PRMT R108, R105.reuse, 0x7632, R108 ;  /* 0x00007632696c7816 */ /* 0x060fe4000000006c */
[C---:B------:R-:W-:Y:S02]  /*2de0*/  PRMT R109, R106.reuse, 0x7632, R109 ;  /* 0x000076326a6d7816 */ /* 0x040fe4000000006d */
[----:B------:R-:W-:Y:S02]  /*2df0*/  SHF.L.U32 R133, R106, 0x10, RZ ;  /* 0x000000106a857819 */ /* 0x000fe400000006ff */
[C---:B------:R-:W-:Y:S02]  /*2e00*/  PRMT R0, R104.reuse, 0x7632, R0 ;  /* 0x0000763268007816 */ /* 0x040fe40000000000 */
[----:B------:R-:W-:Y:S02]  /*2e10*/  SHF.L.U32 R137, R104, 0x10, RZ ;  /* 0x0000001068897819 */ /* 0x000fe400000006ff */
[----:B------:R-:W-:-:S02]  /*2e20*/  SHF.L.U32 R105, R105, 0x10, RZ ;  /* 0x0000001069697819 */ /* 0x000fc400000006ff */
[----:B------:R-:W-:Y:S02]  /*2e30*/  SHF.L.U32 R126, R0, 0x10, RZ ;  /* 0x00000010007e7819 */ /* 0x000fe400000006ff */
[----:B------:R-:W-:Y:S02]  /*2e40*/  PRMT R111, R107, 0x7632, R111 ;  /* 0x000076326b6f7816 */ /* 0x000fe4000000006f */
[----:B------:R-:W-:Y:S02]  /*2e50*/  SHF.L.U32 R130, R109, 0x10, RZ ;  /* 0x000000106d827819 */ /* 0x000fe400000006ff */
[----:B------:R-:W-:Y:S02]  /*2e60*/  SHF.L.U32 R113, R107, 0x10, RZ ;  /* 0x000000106b717819 */ /* 0x000fe400000006ff */
[----:B------:R-:W-:Y:S02]  /*2e70*/  SHF.L.U32 R108, R108, 0x10, RZ ;  /* 0x000000106c6c7819 */ /* 0x000fe400000006ff */
[----:B--2---:R-:W-:-:S02]  /*2e80*/  SHF.L.U32 R106, R101, 0x10, RZ ;  /* 0x00000010656a7819 */ /* 0x004fc400000006ff */
[----:B------:R-:W-:Y:S02]  /*2e90*/  SHF.L.U32 R104, R100, 0x10, RZ ;  /* 0x0000001064687819 */ /* 0x000fe400000006ff */
[C---:B------:R-:W-:Y:S01]  /*2ea0*/  SHF.L.U32 R110, R102.reuse, 0x10, RZ ;  /* 0x00000010666e7819 */ /* 0x040fe200000006ff */
        /* <DEDUP_REMOVED lines=23> */
.L_x_7583:
[C---:B-----5:R-:W-:Y:S02]  /*3020*/  PRMT R0, R104.reuse, 0x7632, R0 ;  /* 0x0000763268007816 */ /* 0x060fe40000000000 */
[----:B------:R-:W-:Y:S02]  /*3030*/  SHF.L.U32 R137, R104, 0x10, RZ ;  /* 0x0000001068897819 */ /* 0x000fe400000006ff */
[C---:B------:R-:W-:Y:S02]  /*3040*/  PRMT R108, R106.reuse, 0x7632, R108 ;  /* 0x000076326a6c7816 */ /* 0x040fe4000000006c */
[----:B------:R-:W-:Y:S01]  /*3050*/  SHF.L.U32 R133, R106, 0x10, RZ ;  /* 0x000000106a857819 */ /* 0x000fe200000006ff */
[----:B------:R-:W-:Y:S01]  /*3060*/  FMUL.FTZ R137, R137, R32 ;  /* 0x0000002089897220 */ /* 0x000fe20000410000 */
[----:B------:R-:W-:Y:S02]  /*3070*/  PRMT R104, R105, 0x7632, R104 ;  /* 0x0000763269687816 */ /* 0x000fe40000000068 */
        /* <DEDUP_REMOVED lines=11> */
[----:B------:R-:W-:Y:S02]  /*3130*/  FMUL.FTZ R131, R106, R31 ;  /* 0x0000001f6a837220 */ /* 0x000fe40000410000 */
[----:B------:R-:W-:-:S02]  /*3140*/  FMUL.FTZ R130, R108, R29 ;  /* 0x0000001d6c827220 */ /* 0x000fc40000410000 */
[----:B------:R-:W-:Y:S01]  /*3150*/  FMUL.FTZ R128, R104, R35 ;  /* 0x0000002368807220 */ /* 0x000fe20000410000 */
[----:B------:R-:W-:Y:S02]  /*3160*/  F2FP.BF16.F32.PACK_AB R107, R131, R132 ;  /* 0x00000084836b723e */ /* 0x000fe400000010ff */
[----:B------:R-:W-:Y:S02]  /*3170*/  F2FP.BF16.F32.PACK_AB R106, R130, R133 ;  /* 0x00000085826a723e */ /* 0x000fe400000010ff */
[----:B------:R-:W-:Y:S02]  /*3180*/  F2FP.BF16.F32.PACK_AB R105, R128, R135 ;  /* 0x000000878069723e */ /* 0x000fe400000010ff */
[----:B------:R-:W-:-:S07]  /*3190*/  F2FP.BF16.F32.PACK_AB R104, R126, R137 ;  /* 0x000000897e68723e */ /* 0x000fce00000010ff */
.L_x_7584:
[----:B-1----:R-:W-:Y:S05]  /*31a0*/  BSYNC.RECONVERGENT B0 ;  /* 0x0000000000007941 */ /* 0x002fea0003800200 */
.L_x_7582:
        /* <DEDUP_REMOVED lines=15> */
[----:B------:R-:W-:Y:S02]  /*32a0*/  SHF.L.U32 R109, R109, 0x10, RZ ;  /* 0x000000106d6d7819 */ /* 0x000fe400000006ff */
[----:B------:R-:W-:Y:S02]  /*32b0*/  SHF.L.U32 R104, R100, 0x10, RZ ;  /* 0x0000001064687819 */ /* 0x000fe400000006ff */
[----:B------:R-:W-:Y:S02]  /*32c0*/  SHF.L.U32 R106, R101, 0x10, RZ ;  /* 0x00000010656a7819 */ /* 0x000fe400000006ff */
[----:B------:R-:W-:Y:S01]  /*32d0*/  PRMT R0, R108, 0x7632, R0 ;  /* 0x000076326c007816 */ /* 0x000fe20000000000 */
[----:B------:R-:W-:Y:S01]  /*32e0*/  FFMA.FTZ R127, R127, R24, R104 ;  /* 0x000000187f7f7223 */ /* 0x000fe20000010068 */
[----:B------:R-:W-:Y:S01]  /*32f0*/  PRMT R107, R110, 0x7632, R107 ;  /* 0x000076326e6b7816 */ /* 0x000fe2000000006b */
[----:B------:R-:W-:Y:S01]  /*3300*/  FFMA.FTZ R125, R109, R26, R106 ;  /* 0x0000001a6d7d7223 */ /* 0x000fe2000001006a */
[----:B------:R-:W-:-:S02]  /*3310*/  PRMT R116, R111, 0x7632, R116 ;  /* 0x000076326f747816 */ /* 0x000fc40000000074 */
[----:B------:R-:W-:Y:S02]  /*3320*/  PRMT R104, R100, 0x7632, R104 ;  /* 0x0000763264687816 */ /* 0x000fe40000000068 */
[----:B------:R-:W-:Y:S02]  /*3330*/  PRMT R106, R101, 0x7632, R106 ;  /* 0x00007632656a7816 */ /* 0x000fe4000000006a */
[----:B------:R-:W-:Y:S02]  /*3340*/  PRMT R108, R102, 0x7632, R108 ;  /* 0x00007632666c7816 */ /* 0x000fe4000000006c */
[----:B------:R-:W-:Y:S02]  /*3350*/  PRMT R109, R103, 0x7632, R109 ;  /* 0x00007632676d7816 */ /* 0x000fe4000000006d */
        /* <DEDUP_REMOVED lines=9> */
[----:B------:R-:W-:Y:S01]  /*33f0*/  FFMA.FTZ R124, R117, R20, R124 ;  /* 0x00000014757c7223 */ /* 0x000fe2000001007c */
        /* <DEDUP_REMOVED lines=13> */
.L_x_7585:
[----:B-1---5:R-:W-:Y:S02]  /*34d0*/  PRMT R106, R111, 0x7632, R106 ;  /* 0x000076326f6a7816 */ /* 0x022fe4000000006a */
[----:B------:R-:W-:Y:S02]  /*34e0*/  PRMT R0, R108, 0x7632, R0 ;  /* 0x000076326c007816 */ /* 0x000fe40000000000 */
[----:B------:R-:W-:Y:S02]  /*34f0*/  PRMT R104, R109, 0x7632, R104 ;  /* 0x000076326d687816 */ /* 0x000fe40000000068 */
[----:B------:R-:W-:Y:S02]  /*3500*/  PRMT R105, R110, 0x7632, R105 ;  /* 0x000076326e697816 */ /* 0x000fe40000000069 */
[----:B------:R-:W-:Y:S02]  /*3510*/  SHF.L.U32 R122, R106, 0x10, RZ ;  /* 0x000000106a7a7819 */ /* 0x000fe400000006ff */
        /* <DEDUP_REMOVED lines=19> */
.L_x_7586:
        /* <DEDUP_REMOVED lines=12> */
[----:B------:R-:W-:Y:S02]  /*3710*/  SHF.L.U32 R145, R110, 0x10, RZ ;  /* 0x000000106e917819 */ /* 0x000fe400000006ff */
[----:B------:R-:W-:Y:S02]  /*3720*/  SHF.L.U32 R104, R100, 0x10, RZ ;  /* 0x0000001064687819 */ /* 0x000fe400000006ff */
[----:B------:R-:W-:-:S02]  /*3730*/  SHF.L.U32 R134, R101, 0x10, RZ ;  /* 0x0000001065867819 */ /* 0x000fc400000006ff */
[----:B------:R-:W-:Y:S01]  /*3740*/  SHF.L.U32 R106, R102, 0x10, RZ ;  /* 0x00000010666a7819 */ /* 0x000fe200000006ff */
[----:B------:R-:W-:Y:S01]  /*3750*/  FFMA.FTZ R149, R149, R16, R104 ;  /* 0x0000001095957223 */ /* 0x000fe20000010068 */
[----:B------:R-:W-:Y:S01]  /*3760*/  PRMT R107, R110, 0x7632, R107 ;  /* 0x000076326e6b7816 */ /* 0x000fe2000000006b */
[----:B------:R-:W-:Y:S01]  /*3770*/  FFMA.FTZ R134, R109, R18, R134 ;  /* 0x000000126d867223 */ /* 0x000fe20000010086 */
[----:B------:R-:W-:Y:S01]  /*3780*/  PRMT R0, R108, 0x7632, R0 ;  /* 0x000076326c007816 */ /* 0x000fe20000000000 */
[----:B------:R-:W-:Y:S01]  /*3790*/  FFMA.FTZ R145, R145, R12, R106 ;  /* 0x0000000c91917223 */ /* 0x000fe2000001006a */
[----:B------:R-:W-:Y:S02]  /*37a0*/  PRMT R110, R111, 0x7632, R110 ;  /* 0x000076326f6e7816 */ /* 0x000fe4000000006e */
[----:B------:R-:W-:Y:S02]  /*37b0*/  PRMT R104, R100, 0x7632, R104 ;  /* 0x0000763264687816 */ /* 0x000fe40000000068 */
[----:B------:R-:W-:-:S02]  /*37c0*/  PRMT R106, R101, 0x7632, R106 ;  /* 0x00007632656a7816 */ /* 0x000fc4000000006a */
[----:B------:R-:W-:Y:S02]  /*37d0*/  PRMT R109, R102, 0x7632, R109 ;  /* 0x00007632666d7816 */ /* 0x000fe4000000006d */
[----:B------:R-:W-:Y:S02]  /*37e0*/  PRMT R116, R103, 0x7632, R116 ;  /* 0x0000763267747816 */ /* 0x000fe40000000074 */
[----:B------:R-:W-:Y:S02]  /*37f0*/  SHF.L.U32 R111, R111, 0x10, RZ ;  /* 0x000000106f6f7819 */ /* 0x000fe400000006ff */
[----:B------:R-:W-:Y:S02]  /*3800*/  SHF.L.U32 R138, R103, 0x10, RZ ;  /* 0x00000010678a7819 */ /* 0x000fe400000006ff */
[----:B------:R-:W-:Y:S02]  /*3810*/  SHF.L.U32 R108, R105, 0x10, RZ ;  /* 0x00000010696c7819 */ /* 0x000fe400000006ff */
[----:B------:R-:W-:Y:S01]  /*3820*/  SHF.L.U32 R136, R107, 0x10, RZ ;  /* 0x000000106b887819 */ /* 0x000fe200000006ff */
[----:B------:R-:W-:Y:S01]  /*3830*/  FFMA.FTZ R147, R111, R14, R138 ;  /* 0x0000000e6f937223 */ /* 0x000fe2000001008a */
[----:B------:R-:W-:-:S02]  /*3840*/  SHF.L.U32 R0, R0, 0x10, RZ ;  /* 0x0000001000007819 */ /* 0x000fc400000006ff */
        /* <DEDUP_REMOVED lines=14> */
.L_x_7587:
[----:B-----5:R-:W-:Y:S02]  /*3930*/  PRMT R0, R108, 0x7632, R0 ;  /* 0x000076326c007816 */ /* 0x020fe40000000000 */
[----:B-1----:R-:W-:Y:S02]  /*3940*/  PRMT R104, R109, 0x7632, R104 ;  /* 0x000076326d687816 */ /* 0x002fe40000000068 */
        /* <DEDUP_REMOVED lines=16> */
[----:B------:R-:W-:Y:S02]  /*3a50*/  FMUL.FTZ R136, R136, R13 ;  /* 0x0000000d88887220 */ /* 0x000fe40000410000 */
[----:B------:R-:W-:Y:S01]  /*3a60*/  FMUL.FTZ R143, R104, R19 ;  /* 0x00000013688f7220 */ /* 0x000fe20000410000 */
[----:B------:R-:W-:Y:S02]  /*3a70*/  F2FP.BF16.F32.PACK_AB R107, R138, R147 ;  /* 0x000000938a6b723e */ /* 0x000fe400000010ff */
[----:B------:R-:W-:Y:S02]  /*3a80*/  F2FP.BF16.F32.PACK_AB R106, R136, R145 ;  /* 0x00000091886a723e */ /* 0x000fe400000010ff */
[----:B------:R-:W-:Y:S02]  /*3a90*/  F2FP.BF16.F32.PACK_AB R105, R143, R134 ;  /* 0x000000868f69723e */ /* 0x000fe400000010ff */
[----:B------:R-:W-:-:S07]  /*3aa0*/  F2FP.BF16.F32.PACK_AB R104, R142, R149 ;  /* 0x000000958e68723e */ /* 0x000fce00000010ff */
.L_x_7588:
        /* <DEDUP_REMOVED lines=9> */
[C---:B-----5:R-:W-:Y:S02]  /*3b40*/  PRMT R0, R108.reuse, 0x7632, R0 ;  /* 0x000076326c007816 */ /* 0x060fe40000000000 */
[----:B-1----:R-:W-:Y:S02]  /*3b50*/  SHF.L.U32 R105, R108, 0x10, RZ ;  /* 0x000000106c697819 */ /* 0x002fe400000006ff */
[C---:B------:R-:W-:Y:S02]  /*3b60*/  PRMT R106, R109.reuse, 0x7632, R106 ;  /* 0x000076326d6a7816 */ /* 0x040fe4000000006a */
[----:B------:R-:W-:Y:S02]  /*3b70*/  SHF.L.U32 R109, R109, 0x10, RZ ;  /* 0x000000106d6d7819 */ /* 0x000fe400000006ff */
[----:B------:R-:W-:Y:S02]  /*3b80*/  SHF.L.U32 R108, R101, 0x10, RZ ;  /* 0x00000010656c7819 */ /* 0x000fe400000006ff */
        /* <DEDUP_REMOVED lines=8> */
[----:B------:R-:W-:Y:S02]  /*3c10*/  PRMT R110, R111, 0x7632, R110 ;  /* 0x000076326f6e7816 */ /* 0x000fe4000000006e */
[----:B------:R-:W-:-:S02]  /*3c20*/  PRMT R104, R100, 0x7632, R104 ;  /* 0x0000763264687816 */ /* 0x000fc40000000068 */
[----:B------:R-:W-:Y:S02]  /*3c30*/  PRMT R105, R101, 0x7632, R105 ;  /* 0x0000763265697816 */ /* 0x000fe40000000069 */
        /* <DEDUP_REMOVED lines=8> */
[----:B------:R-:W-:Y:S02]  /*3cc0*/  SHF.L.U32 R110, R110, 0x10, RZ ;  /* 0x000000106e6e7819 */ /* 0x000fe400000006ff */
[----:B------:R-:W-:Y:S01]  /*3cd0*/  SHF.L.U32 R141, R117, 0x10, RZ ;  /* 0x00000010758d7819 */ /* 0x000fe200000006ff */
[----:B------:R-:W-:Y:S01]  /*3ce0*/  FFMA.FTZ R117, R111, R6, R140 ;  /* 0x000000066f757223 */ /* 0x000fe2000001008c */
        /* <DEDUP_REMOVED lines=10> */
.L_x_7589:
[----:B-----5:R-:W-:Y:S02]  /*3d90*/  PRMT R0, R108, 0x7632, R0 ;  /* 0x000076326c007816 */ /* 0x020fe40000000000 */
[----:B-1----:R-:W-:Y:S02]  /*3da0*/  PRMT R104, R109, 0x7632, R104 ;  /* 0x000076326d687816 */ /* 0x002fe40000000068 */
[C---:B------:R-:W-:Y:S02]  /*3db0*/  PRMT R106, R110.reuse, 0x7632, R106 ;  /* 0x000076326e6a7816 */ /* 0x040fe4000000006a */
[----:B------:R-:W-:Y:S02]  /*3dc0*/  PRMT R107, R111, 0x7632, R107 ;  /* 0x000076326f6b7816 */ /* 0x000fe4000000006b */
[----:B------:R-:W-:Y:S02]  /*3dd0*/  SHF.L.U32 R109, R109, 0x10, RZ ;  /* 0x000000106d6d7819 */ /* 0x000fe400000006ff */
        /* <DEDUP_REMOVED lines=19> */
.L_x_7590:
        /* <DEDUP_REMOVED lines=123> */
.L_x_7616:
        /* <DEDUP_REMOVED lines=8> */
[C---:B------:R-:W-:Y:S01]  /*4740*/  FADD.FTZ R163, -R0.reuse, R131 ;  /* 0x0000008300a37221 */ /* 0x040fe20000010100 */
[----:B------:R-:W2:Y:S01]  /*4750*/  LDC.64 R104, c[0x0][0x428] ;  /* 0x00010a00ff687b82 */ /* 0x000ea20000000a00 */
[C---:B------:R-:W-:Y:S01]  /*4760*/  FADD.FTZ R131, -R0.reuse, R120 ;  /* 0x0000007800837221 */ /* 0x040fe20000010100 */
[C---:B------:R-:W-:Y:S01]  /*4770*/  FADD.FTZ R141, -R0.reuse, R133 ;  /* 0x00000085008d7221 */ /* 0x040fe20000010100 */
[----:B------:R-:W3:Y:S01]  /*4780*/  MUFU.RSQ R120, R140 ;  /* 0x0000008c00787308 */ /* 0x000ee20000001400 */
        /* <DEDUP_REMOVED lines=29> */
[C---:B---3--:R-:W-:Y:S01]  /*4960*/  FMUL.FTZ R114, R120.reuse, R163 ;  /* 0x000000a378727220 */ /* 0x048fe20000410000 */
[C---:B------:R-:W-:Y:S01]  /*4970*/  FMUL.FTZ R110, R120.reuse, R155 ;  /* 0x0000009b786e7220 */ /* 0x040fe20000410000 */
[C---:B------:R-:W-:Y:S01]  /*4980*/  FMUL.FTZ R141, R120.reuse, R141 ;  /* 0x0000008d788d7220 */ /* 0x040fe20000410000 */
[C---:B------:R-:W-:Y:S01]  /*4990*/  FMUL.FTZ R135, R120.reuse, R135 ;  /* 0x0000008778877220 */ /* 0x040fe20000410000 */
[C---:B------:R-:W-:Y:S01]  /*49a0*/  FMUL.FTZ R128, R120.reuse, R128 ;  /* 0x0000008078807220 */ /* 0x040fe20000410000 */
[C---:B------:R-:W-:Y:S01]  /*49b0*/  FMUL.FTZ R159, R120.reuse, R159 ;  /* 0x0000009f789f7220 */ /* 0x040fe20000410000 */
[----:B------:R-:W-:Y:S01]  /*49c0*/  FMUL.FTZ R142, R120, R161 ;  /* 0x000000a1788e7220 */ /* 0x000fe20000410000 */
[----:B------:R-:W-:Y:S01]  /*49d0*/  FFMA.FTZ R140, R114, R95, R63 ;  /* 0x0000005f728c7223 */ /* 0x000fe2000001003f */
[----:B-1----:R-:W-:-:S04]  /*49e0*/  @!P2 IMAD.WIDE R106, R2, 0x4, R106 ;  /* 0x00000004026aa825 */ /* 0x002fc800078e026a */
[----:B------:R-:W-:Y:S01]  /*49f0*/  FFMA.FTZ R114, R110, R93, R61 ;  /* 0x0000005d6e727223 */ /* 0x000fe2000001003d */
[----:B------:R-:W-:Y:S01]  /*4a00*/  FMUL.FTZ R157, R120, R157 ;  /* 0x0000009d789d7220 */ /* 0x000fe20000410000 */
[----:B------:R-:W-:Y:S01]  /*4a10*/  FFMA.FTZ R141, R141, R92, R60 ;  /* 0x0000005c8d8d7223 */ /* 0x000fe2000001003c */
[----:B--2---:R-:W-:-:S04]  /*4a20*/  IMAD.WIDE.U32 R108, R139, 0x10, R104 ;  /* 0x000000108b6c7825 */ /* 0x004fc800078e0068 */
[----:B------:R-:W-:Y:S01]  /*4a30*/  FFMA.FTZ R128, R128, R99, R67 ;  /* 0x0000006380807223 */ /* 0x000fe20000010043 */
[----:B------:R-:W-:Y:S01]  /*4a40*/  FFMA.FTZ R115, R159, R86, R54 ;  /* 0x000000569f737223 */ /* 0x000fe20000010036 */
[----:B------:R-:W-:Y:S01]  /*4a50*/  FFMA.FTZ R142, R142, R87, R55 ;  /* 0x000000578e8e7223 */ /* 0x000fe20000010037 */
[----:B------:R-:W-:Y:S01]  /*4a60*/  IMAD.WIDE.U32 R110, R129, 0x10, R104 ;  /* 0x00000010816e7825 */ /* 0x000fe200078e0068 */
[----:B------:R1:W-:Y:S03]  /*4a70*/  @!P2 STG.E desc[UR6][R106.64], R113 ;  /* 0x000000716a00a986 */ /* 0x0003e6000c101906 */
[----:B------:R-:W-:Y:S01]  /*4a80*/  FFMA.FTZ R157, R157, R94, R62 ;  /* 0x0000005e9d9d7223 */ /* 0x000fe2000001003e */
[----:B------:R-:W-:Y:S01]  /*4a90*/  FMUL.FTZ R137, R120, R137 ;  /* 0x0000008978897220 */ /* 0x000fe20000410000 */
[----:B------:R-:W-:-:S04]  /*4aa0*/  IMAD.WIDE.U32 R116, R119, 0x10, R104 ;  /* 0x0000001077747825 */ /* 0x000fc800078e0068 */
[C---:B------:R-:W-:Y:S01]  /*4ab0*/  FMUL.FTZ R126, R120.reuse, R126 ;  /* 0x0000007e787e7220 */ /* 0x040fe20000410000 */
[----:B------:R-:W-:Y:S01]  /*4ac0*/  FMUL.FTZ R125, R120, R125 ;  /* 0x0000007d787d7220 */ /* 0x000fe20000410000 */
[----:B------:R-:W-:Y:S01]  /*4ad0*/  F2FP.BF16.F32.PACK_AB R115, R142, R115 ;  /* 0x000000738e73723e */ /* 0x000fe200000010ff */
[----:B------:R-:W-:-:S04]  /*4ae0*/  IMAD.WIDE.U32 R138, R151, 0x10, R104 ;  /* 0x00000010978a7825 */ /* 0x000fc800078e0068 */
[----:B------:R-:W-:Y:S01]  /*4af0*/  FFMA.FTZ R105, R135, R98, R66 ;  /* 0x0000006287697223 */ /* 0x000fe20000010042 */
[C---:B------:R-:W-:Y:S01]  /*4b00*/  FMUL.FTZ R118, R120.reuse, R118 ;  /* 0x0000007678767220 */ /* 0x040fe20000410000 */
[C---:B------:R-:W-:Y:S01]  /*4b10*/  FMUL.FTZ R127, R120.reuse, R127 ;  /* 0x0000007f787f7220 */ /* 0x040fe20000410000 */
[----:B------:R-:W-:Y:S01]  /*4b20*/  FMUL.FTZ R123, R120, R123 ;  /* 0x0000007b787b7220 */ /* 0x000fe20000410000 */
[----:B-1----:R-:W-:Y:S01]  /*4b30*/  F2FP.BF16.F32.PACK_AB R106, R114, R141 ;  /* 0x0000008d726a723e */ /* 0x002fe200000010ff */
[----:B------:R-:W-:Y:S01]  /*4b40*/  FMUL.FTZ R114, R120, R131 ;  /* 0x0000008378727220 */ /* 0x000fe20000410000 */
[----:B------:R-:W-:Y:S01]  /*4b50*/  F2FP.BF16.F32.PACK_AB R105, R128, R105 ;  /* 0x000000698069723e */ /* 0x000fe200000010ff */
[----:B------:R-:W-:Y:S01]  /*4b60*/  FMUL.FTZ R142, R120, R143 ;  /* 0x0000008f788e7220 */ /* 0x000fe20000410000 */
[----:B------:R-:W1:Y:S01]  /*4b70*/  @!P2 LDC.64 R128, c[0x0][0x3c8] ;  /* 0x0000f200ff80ab82 */ /* 0x000e620000000a00 */
[----:B------:R-:W-:Y:S01]  /*4b80*/  F2FP.BF16.F32.PACK_AB R107, R140, R157 ;  /* 0x0000009d8c6b723e */ /* 0x000fe200000010ff */
[----:B------:R-:W-:Y:S01]  /*4b90*/  FFMA.FTZ R104, R137, R96, R64 ;  /* 0x0000006089687223 */ /* 0x000fe20000010040 */
[----:B------:R-:W-:Y:S01]  /*4ba0*/  FFMA.FTZ R113, R126, R97, R65 ;  /* 0x000000617e717223 */ /* 0x000fe20000010041 */
[C---:B------:R-:W-:Y:S01]  /*4bb0*/  FMUL.FTZ R133, R120.reuse, R133 ;  /* 0x0000008578857220 */ /* 0x040fe20000410000 */
[----:B------:R-:W-:Y:S01]  /*4bc0*/  FMUL.FTZ R140, R120, R153 ;  /* 0x00000099788c7220 */ /* 0x000fe20000410000 */
[----:B------:R-:W-:Y:S01]  /*4bd0*/  FFMA.FTZ R125, R125, R90, R58 ;  /* 0x0000005a7d7d7223 */ /* 0x000fe2000001003a */
[----:B------:R-:W-:Y:S01]  /*4be0*/  FFMA.FTZ R126, R114, R91, R59 ;  /* 0x0000005b727e7223 */ /* 0x000fe2000001003b */
[----:B------:R-:W-:Y:S01]  /*4bf0*/  FMUL.FTZ R148, R120, R112 ;  /* 0x0000007078947220 */ /* 0x000fe20000410000 */
[----:B------:R-:W-:Y:S01]  /*4c00*/  FFMA.FTZ R119, R118, R89, R57 ;  /* 0x0000005976777223 */ /* 0x000fe20000010039 */
[----:B------:R-:W-:Y:S01]  /*4c10*/  FFMA.FTZ R112, R127, R88, R56 ;  /* 0x000000587f707223 */ /* 0x000fe20000010038 */
[----:B------:R-:W-:Y:S01]  /*4c20*/  FFMA.FTZ R123, R123, R82, R50 ;  /* 0x000000527b7b7223 */ /* 0x000fe20000010032 */
[----:B------:R-:W-:Y:S01]  /*4c30*/  FFMA.FTZ R118, R142, R83, R51 ;  /* 0x000000538e767223 */ /* 0x000fe20000010033 */
[----:B------:R-:W-:Y:S01]  /*4c40*/  FFMA.FTZ R133, R133, R84, R52 ;  /* 0x0000005485857223 */ /* 0x000fe20000010034 */
[----:B------:R-:W-:Y:S01]  /*4c50*/  FFMA.FTZ R140, R140, R85, R53 ;  /* 0x000000558c8c7223 */ /* 0x000fe20000010035 */
[----:B------:R-:W-:Y:S01]  /*4c60*/  F2FP.BF16.F32.PACK_AB R104, R113, R104 ;  /* 0x000000687168723e */ /* 0x000fe200000010ff */
[----:B------:R-:W-:Y:S01]  /*4c70*/  FMUL.FTZ R149, R120, R149 ;  /* 0x0000009578957220 */ /* 0x000fe20000410000 */
[----:B------:R-:W-:Y:S01]  /*4c80*/  F2FP.BF16.F32.PACK_AB R113, R126, R125 ;  /* 0x0000007d7e71723e */ /* 0x000fe200000010ff */
[C---:B------:R-:W-:Y:S01]  /*4c90*/  FMUL.FTZ R126, R120.reuse, R121 ;  /* 0x00000079787e7220 */ /* 0x040fe20000410000 */
[----:B------:R-:W-:Y:S01]  /*4ca0*/  F2FP.BF16.F32.PACK_AB R112, R119, R112 ;  /* 0x000000707770723e */ /* 0x000fe200000010ff */
[----:B------:R-:W-:Y:S01]  /*4cb0*/  FMUL.FTZ R145, R120, R145 ;  /* 0x0000009178917220 */ /* 0x000fe20000410000 */
[----:B------:R-:W-:Y:S01]  /*4cc0*/  F2FP.BF16.F32.PACK_AB R141, R118, R123 ;  /* 0x0000007b768d723e */ /* 0x000fe200000010ff */
[----:B------:R-:W-:Y:S01]  /*4cd0*/  FFMA.FTZ R121, R126, R81, R49 ;  /* 0x000000517e797223 */ /* 0x000fe20000010031 */
[----:B------:R-:W2:Y:S01]  /*4ce0*/  LDC.64 R118, c[0x0][0x380] ;  /* 0x0000e000ff767b82 */ /* 0x000ea20000000a00 */
[----:B------:R-:W-:Y:S01]  /*4cf0*/  F2FP.BF16.F32.PACK_AB R114, R140, R133 ;  /* 0x000000858c72723e */ /* 0x000fe200000010ff */
[----:B------:R-:W-:Y:S01]  /*4d00*/  FFMA.FTZ R140, R149, R80, R48 ;  /* 0x00000050958c7223 */ /* 0x000fe20000010030 */
[C---:B0-----:R-:W-:Y:S01]  /*4d10*/  FMUL.FTZ R146, R120.reuse, R165 ;  /* 0x000000a578927220 */ /* 0x041fe20000410000 */
[C---:B------:R-:W-:Y:S01]  /*4d20*/  FMUL.FTZ R147, R120.reuse, R147 ;  /* 0x0000009378937220 */ /* 0x040fe20000410000 */
[C---:B------:R-:W-:Y:S01]  /*4d30*/  FMUL.FTZ R125, R120.reuse, R134 ;  /* 0x00000086787d7220 */ /* 0x040fe20000410000 */
        /* <DEDUP_REMOVED lines=20> */
[----:B-1----:R-:W-:Y:S01]  /*4e80*/  @!P2 IMAD.WIDE R128, R2, 0x4, R128 ;  /* 0x000000040280a825 */ /* 0x002fe200078e0280 */
        /* <DEDUP_REMOVED lines=8> */
[----:B--2---:R-:W-:Y:S01]  /*4f10*/  LEA R2, R118, R2, 0x2 ;  /* 0x0000000276027211 */ /* 0x004fe200078e10ff */
[----:B------:R3:W-:Y:S03]  /*4f20*/  STG.E.128 desc[UR6][R110.64], R112 ;  /* 0x000000706e007986 */ /* 0x0007e6000c101d06 */
[----:B------:R-:W-:Y:S01]  /*4f30*/  ISETP.GE.AND P0, PT, R2, R119, PT ;  /* 0x000000770200720c */ /* 0x000fe20003f06270 */
[----:B------:R3:W-:Y:S04]  /*4f40*/  STG.E.128 desc[UR6][R116.64], R140 ;  /* 0x0000008c74007986 */ /* 0x0007e8000c101d06 */
[----:B------:R3:W-:Y:S08]  /*4f50*/  STG.E.128 desc[UR6][R138.64], R124 ;  /* 0x0000007c8a007986 */ /* 0x0007f0000c101d06 */
[----:B------:R-:W-:Y:S05]  /*4f60*/  @!P0 BRA `(.L_x_7592) ;  /* 0xffffffdc00688947 */ /* 0x000fea000383ffff */
[----:B------:R-:W-:Y:S05]  /*4f70*/  EXIT ;  /* 0x000000000000794d */ /* 0x000fea0003800000 */
.L_x_7580:
        /* <DEDUP_REMOVED lines=8> */
.L_x_7594:
[----:B------:R-:W-:Y:S05]  /*5000*/  BSYNC B0 ;  /* 0x0000000000007941 */ /* 0x000fea0003800000 */
.L_x_7593:
        /* <DEDUP_REMOVED lines=8> */
.L_x_7595:
[----:B------:R-:W-:Y:S02]  /*5090*/  HFMA2 R105, -RZ, RZ, 0, 2.384185791015625e-07 ;  /* 0x00000004ff697431 */ /* 0x000fe400000001ff */
[----:B------:R-:W-:-:S05]  /*50a0*/  FADD.FTZ R140, R104, R0 ;  /* 0x00000000688c7221 */ /* 0x000fca0000010000 */
[----:B------:R-:W-:-:S07]  /*50b0*/  MOV R104, R140 ;  /* 0x0000008c00687202 */ /* 0x000fce0000000f00 */
[----:B------:R-:W-:Y:S05]  /*50c0*/  WARPSYNC.COLLECTIVE R107, `(.L_x_7596) ;  /* 0x000000006b087348 */ /* 0x000fea0003c00000 */
[----:B------:R0:W1:Y:S02]  /*50d0*/  SHFL.BFLY P0, R0, R104, R105, R106 ;  /* 0x0c00006968007389 */ /* 0x000064000000006a */
[----:B01----:R-:W-:Y:S05]  /*50e0*/  ENDCOLLECTIVE ;  /* 0x000000000000791b */ /* 0x003fea0003800000 */
.L_x_7596:
[----:B------:R-:W-:Y:S02]  /*50f0*/  HFMA2 R105, -RZ, RZ, 0, 4.76837158203125e-07 ;  /* 0x00000008ff697431 */ /* 0x000fe400000001ff */
[----:B------:R-:W-:-:S05]  /*5100*/  FADD.FTZ R144, R140, R0 ;  /* 0x000000008c907221 */ /* 0x000fca0000010000 */
[----:B------:R-:W-:-:S07]  /*5110*/  MOV R104, R144 ;  /* 0x0000009000687202 */ /* 0x000fce0000000f00 */
[----:B------:R-:W-:Y:S05]  /*5120*/  WARPSYNC.COLLECTIVE R107, `(.L_x_7597) ;  /* 0x000000006b087348 */ /* 0x000fea0003c00000 */
[----:B------:R0:W1:Y:S02]  /*5130*/  SHFL.BFLY P0, R0, R104, R105, R106 ;  /* 0x0c00006968007389 */ /* 0x000064000000006a */
[----:B01----:R-:W-:Y:S05]  /*5140*/  ENDCOLLECTIVE ;  /* 0x000000000000791b */ /* 0x003fea0003800000 */
.L_x_7597:
[----:B------:R-:W-:Y:S02]  /*5150*/  HFMA2 R105, -RZ, RZ, 0, 9.5367431640625e-07 ;  /* 0x00000010ff697431 */ /* 0x000fe400000001ff */
[----:B------:R-:W-:-:S05]  /*5160*/  FADD.FTZ R146, R144, R0 ;  /* 0x0000000090927221 */ /* 0x000fca0000010000 */
[----:B------:R-:W-:-:S07]  /*5170*/  MOV R104, R146 ;  /* 0x0000009200687202 */ /* 0x000fce0000000f00 */
[----:B------:R-:W-:Y:S05]  /*5180*/  WARPSYNC.COLLECTIVE R107, `(.L_x_7598) ;  /* 0x000000006b087348 */ /* 0x000fea0003c00000 */
[----:B------:R0:W1:Y:S02]  /*5190*/  SHFL.BFLY P0, R0, R104, R105, R106 ;  /* 0x0c00006968007389 */ /* 0x000064000000006a */
[----:B01----:R-:W-:Y:S05]  /*51a0*/  ENDCOLLECTIVE ;  /* 0x000000000000791b */ /* 0x003fea0003800000 */
.L_x_7598:
        /* <DEDUP_REMOVED lines=70> */
.L_x_7599:
[----:B------:R-:W-:Y:S02]  /*5610*/  HFMA2 R105, -RZ, RZ, 0, 1.1920928955078125e-07 ;  /* 0x00000002ff697431 */ /* 0x000fe400000001ff */
[----:B------:R-:W-:-:S05]  /*5620*/  FADD.FTZ R140, R104, R0 ;  /* 0x00000000688c7221 */ /* 0x000fca0000010000 */
[----:B------:R-:W-:-:S07]  /*5630*/  MOV R104, R140 ;  /* 0x0000008c00687202 */ /* 0x000fce0000000f00 */
[----:B------:R-:W-:Y:S05]  /*5640*/  WARPSYNC.COLLECTIVE R107, `(.L_x_7600) ;  /* 0x000000006b087348 */ /* 0x000fea0003c00000 */
[----:B------:R0:W1:Y:S02]  /*5650*/  SHFL.BFLY P0, R0, R104, R105, R106 ;  /* 0x0c00006968007389 */ /* 0x000064000000006a */
[----:B01----:R-:W-:Y:S05]  /*5660*/  ENDCOLLECTIVE ;  /* 0x000000000000791b */ /* 0x003fea0003800000 */
.L_x_7600:
[----:B------:R-:W-:Y:S02]  /*5670*/  HFMA2 R105, -RZ, RZ, 0, 2.384185791015625e-07 ;  /* 0x00000004ff697431 */ /* 0x000fe400000001ff */
[----:B------:R-:W-:-:S05]  /*5680*/  FADD.FTZ R141, R140, R0 ;  /* 0x000000008c8d7221 */ /* 0x000fca0000010000 */
[----:B------:R-:W-:-:S07]  /*5690*/  MOV R104, R141 ;  /* 0x0000008d00687202 */ /* 0x000fce0000000f00 */
[----:B------:R-:W-:Y:S05]  /*56a0*/  WARPSYNC.COLLECTIVE R107, `(.L_x_7601) ;  /* 0x000000006b087348 */ /* 0x000fea0003c00000 */
[----:B------:R0:W1:Y:S02]  /*56b0*/  SHFL.BFLY P0, R0, R104, R105, R106 ;  /* 0x0c00006968007389 */ /* 0x000064000000006a */
[----:B01----:R-:W-:Y:S05]  /*56c0*/  ENDCOLLECTIVE ;  /* 0x000000000000791b */ /* 0x003fea0003800000 */
.L_x_7601:
[----:B------:R-:W-:Y:S02]  /*56d0*/  HFMA2 R105, -RZ, RZ, 0, 4.76837158203125e-07 ;  /* 0x00000008ff697431 */ /* 0x000fe400000001ff */
[----:B------:R-:W-:-:S05]  /*56e0*/  FADD.FTZ R144, R141, R0 ;  /* 0x000000008d907221 */ /* 0x000fca0000010000 */
[----:B------:R-:W-:-:S07]  /*56f0*/  MOV R104, R144 ;  /* 0x0000009000687202 */ /* 0x000fce0000000f00 */
[----:B------:R-:W-:Y:S05]  /*5700*/  WARPSYNC.COLLECTIVE R107, `(.L_x_7602) ;  /* 0x000000006b087348 */ /* 0x000fea0003c00000 */
[----:B------:R0:W1:Y:S02]  /*5710*/  SHFL.BFLY P0, R0, R104, R105, R106 ;  /* 0x0c00006968007389 */ /* 0x000064000000006a */
[----:B01----:R-:W-:Y:S05]  /*5720*/  ENDCOLLECTIVE ;  /* 0x000000000000791b */ /* 0x003fea0003800000 */
.L_x_7602:
[----:B------:R-:W-:Y:S02]  /*5730*/  HFMA2 R105, -RZ, RZ, 0, 9.5367431640625e-07 ;  /* 0x00000010ff697431 */ /* 0x000fe400000001ff */
[----:B------:R-:W-:-:S05]  /*5740*/  FADD.FTZ R146, R144, R0 ;  /* 0x0000000090927221 */ /* 0x000fca0000010000 */
[----:B------:R-:W-:-:S07]  /*5750*/  MOV R104, R146 ;  /* 0x0000009200687202 */ /* 0x000fce0000000f00 */
[----:B------:R-:W-:Y:S05]  /*5760*/  WARPSYNC.COLLECTIVE R107, `(.L_x_7603) ;  /* 0x000000006b087348 */ /* 0x000fea0003c00000 */
[----:B------:R0:W1:Y:S02]  /*5770*/  SHFL.BFLY P0, R0, R104, R105, R106 ;  /* 0x0c00006968007389 */ /* 0x000064000000006a */
[----:B01----:R-:W-:Y:S05]  /*5780*/  ENDCOLLECTIVE ;  /* 0x000000000000791b */ /* 0x003fea0003800000 */
.L_x_7603:
[----:B------:R-:W-:Y:S05]  /*5790*/  BRA `(.L_x_7604) ;  /* 0xffffffcc000c7947 */ /* 0x000fea000383ffff */
.L_x_7591:
        /* <DEDUP_REMOVED lines=8> */
.L_x_7606:
[----:B------:R-:W-:Y:S05]  /*5820*/  BSYNC B0 ;  /* 0x0000000000007941 */ /* 0x000fea0003800000 */
.L_x_7605:
        /* <DEDUP_REMOVED lines=8> */
.L_x_7607:
[----:B------:R-:W-:Y:S02]  /*58b0*/  HFMA2 R105, -RZ, RZ, 0, 2.384185791015625e-07 ;  /* 0x00000004ff697431 */ /* 0x000fe400000001ff */
[----:B------:R-:W-:-:S05]  /*58c0*/  FADD.FTZ R140, R104, R0 ;  /* 0x00000000688c7221 */ /* 0x000fca0000010000 */
[----:B------:R-:W-:-:S07]  /*58d0*/  MOV R104, R140 ;  /* 0x0000008c00687202 */ /* 0x000fce0000000f00 */
[----:B------:R-:W-:Y:S05]  /*58e0*/  WARPSYNC.COLLECTIVE R107, `(.L_x_7608) ;  /* 0x000000006b087348 */ /* 0x000fea0003c00000 */
[----:B------:R0:W1:Y:S02]  /*58f0*/  SHFL.BFLY P0, R0, R104, R105, R106 ;  /* 0x0c00006968007389 */ /* 0x000064000000006a */
[----:B01----:R-:W-:Y:S05]  /*5900*/  ENDCOLLECTIVE ;  /* 0x000000000000791b */ /* 0x003fea0003800000 */
.L_x_7608:
[----:B------:R-:W-:Y:S02]  /*5910*/  HFMA2 R105, -RZ, RZ, 0, 4.76837158203125e-07 ;  /* 0x00000008ff697431 */ /* 0x000fe400000001ff */
[----:B------:R-:W-:-:S05]  /*5920*/  FADD.FTZ R144, R140, R0 ;  /* 0x000000008c907221 */ /* 0x000fca0000010000 */
[----:B------:R-:W-:-:S07]  /*5930*/  MOV R104, R144 ;  /* 0x0000009000687202 */ /* 0x000fce0000000f00 */
[----:B------:R-:W-:Y:S05]  /*5940*/  WARPSYNC.COLLECTIVE R107, `(.L_x_7609) ;  /* 0x000000006b087348 */ /* 0x000fea0003c00000 */
[----:B------:R0:W1:Y:S02]  /*5950*/  SHFL.BFLY P0, R0, R104, R105, R106 ;  /* 0x0c00006968007389 */ /* 0x000064000000006a */
[----:B01----:R-:W-:Y:S05]  /*5960*/  ENDCOLLECTIVE ;  /* 0x000000000000791b */ /* 0x003fea0003800000 */
.L_x_7609:
[----:B------:R-:W-:Y:S02]  /*5970*/  HFMA2 R105, -RZ, RZ, 0, 9.5367431640625e-07 ;  /* 0x00000010ff697431 */ /* 0x000fe400000001ff */
[----:B------:R-:W-:-:S05]  /*5980*/  FADD.FTZ R146, R144, R0 ;  /* 0x0000000090927221 */ /* 0x000fca0000010000 */
[----:B------:R-:W-:-:S07]  /*5990*/  MOV R104, R146 ;  /* 0x0000009200687202 */ /* 0x000fce0000000f00 */
[----:B------:R-:W-:Y:S05]  /*59a0*/  WARPSYNC.COLLECTIVE R107, `(.L_x_7610) ;  /* 0x000000006b087348 */ /* 0x000fea0003c00000 */
[----:B------:R0:W1:Y:S02]  /*59b0*/  SHFL.BFLY P0, R0, R104, R105, R106 ;  /* 0x0c00006968007389 */ /* 0x000064000000006a */
[----:B01----:R-:W-:Y:S05]  /*59c0*/  ENDCOLLECTIVE ;  /* 0x000000000000791b */ /* 0x003fea0003800000 */
.L_x_7610:
        /* <DEDUP_REMOVED lines=70> */
.L_x_7611:
[----:B------:R-:W-:Y:S02]  /*5e30*/  HFMA2 R105, -RZ, RZ, 0, 1.1920928955078125e-07 ;  /* 0x00000002ff697431 */ /* 0x000fe400000001ff */
[----:B------:R-:W-:-:S05]  /*5e40*/  FADD.FTZ R140, R104, R0 ;  /* 0x00000000688c7221 */ /* 0x000fca0000010000 */
[----:B------:R-:W-:-:S07]  /*5e50*/  MOV R104, R140 ;  /* 0x0000008c00687202 */ /* 0x000fce0000000f00 */
[----:B------:R-:W-:Y:S05]  /*5e60*/  WARPSYNC.COLLECTIVE R107, `(.L_x_7612) ;  /* 0x000000006b087348 */ /* 0x000fea0003c00000 */
[----:B------:R0:W1:Y:S02]  /*5e70*/  SHFL.BFLY P0, R0, R104, R105, R106 ;  /* 0x0c00006968007389 */ /* 0x000064000000006a */
[----:B01----:R-:W-:Y:S05]  /*5e80*/  ENDCOLLECTIVE ;  /* 0x000000000000791b */ /* 0x003fea0003800000 */
.L_x_7612:
[----:B------:R-:W-:Y:S02]  /*5e90*/  HFMA2 R105, -RZ, RZ, 0, 2.384185791015625e-07 ;  /* 0x00000004ff697431 */ /* 0x000fe400000001ff */
[----:B------:R-:W-:-:S05]  /*5ea0*/  FADD.FTZ R141, R140, R0 ;  /* 0x000000008c8d7221 */ /* 0x000fca0000010000 */
[----:B------:R-:W-:-:S07]  /*5eb0*/  MOV R104, R141 ;  /* 0x0000008d00687202 */ /* 0x000fce0000000f00 */
[----:B------:R-:W-:Y:S05]  /*5ec0*/  WARPSYNC.COLLECTIVE R107, `(.L_x_7613) ;  /* 0x000000006b087348 */ /* 0x000fea0003c00000 */
[----:B------:R0:W1:Y:S02]  /*5ed0*/  SHFL.BFLY P0, R0, R104, R105, R106 ;  /* 0x0c00006968007389 */ /* 0x000064000000006a */
[----:B01----:R-:W-:Y:S05]  /*5ee0*/  ENDCOLLECTIVE ;  /* 0x000000000000791b */ /* 0x003fea0003800000 */
.L_x_7613:
[----:B------:R-:W-:Y:S02]  /*5ef0*/  HFMA2 R105, -RZ, RZ, 0, 4.76837158203125e-07 ;  /* 0x00000008ff697431 */ /* 0x000fe400000001ff */
[----:B------:R-:W-:-:S05]  /*5f00*/  FADD.FTZ R144, R141, R0 ;  /* 0x000000008d907221 */ /* 0x000fca0000010000 */
[----:B------:R-:W-:-:S07]  /*5f10*/  MOV R104, R144 ;  /* 0x0000009000687202 */ /* 0x000fce0000000f00 */
[----:B------:R-:W-:Y:S05]  /*5f20*/  WARPSYNC.COLLECTIVE R107, `(.L_x_7614) ;  /* 0x000000006b087348 */ /* 0x000fea0003c00000 */
[----:B------:R0:W1:Y:S02]  /*5f30*/  SHFL.BFLY P0, R0, R104, R105, R106 ;  /* 0x0c00006968007389 */ /* 0x000064000000006a */
[----:B01----:R-:W-:Y:S05]  /*5f40*/  ENDCOLLECTIVE ;  /* 0x000000000000791b */ /* 0x003fea0003800000 */
.L_x_7614:
[----:B------:R-:W-:Y:S02]  /*5f50*/  HFMA2 R105, -RZ, RZ, 0, 9.5367431640625e-07 ;  /* 0x00000010ff697431 */ /* 0x000fe400000001ff */
[----:B------:R-:W-:-:S05]  /*5f60*/  FADD.FTZ R146, R144, R0 ;  /* 0x0000000090927221 */ /* 0x000fca0000010000 */
[----:B------:R-:W-:-:S07]  /*5f70*/  MOV R104, R146 ;  /* 0x0000009200687202 */ /* 0x000fce0000000f00 */
[----:B------:R-:W-:Y:S05]  /*5f80*/  WARPSYNC.COLLECTIVE R107, `(.L_x_7615) ;  /* 0x000000006b087348 */ /* 0x000fea0003c00000 */
[----:B------:R0:W1:Y:S02]  /*5f90*/  SHFL.BFLY P0, R0, R104, R105, R106 ;  /* 0x0c00006968007389 */ /* 0x000064000000006a */
[----:B01----:R-:W-:Y:S05]  /*5fa0*/  ENDCOLLECTIVE ;  /* 0x000000000000791b */ /* 0x003fea0003800000 */
.L_x_7615:
[----:B------:R-:W-:Y:S01]  /*5fb0*/  MOV R153, R0 ;  /* 0x0000000000997202 */ /* 0x000fe20000000f00 */
[----:B------:R-:W-:Y:S06]  /*5fc0*/  BRA `(.L_x_7616) ;  /* 0xffffffe400bc7947 */ /* 0x000fec000383ffff */
.L_x_7617:
        /* <DEDUP_REMOVED lines=11> */
.L_x_37265:


//--------------------- .text._ZN10layer_norm13ln_fwd_kernelINS_13Kernel_traitsIf13__nv_bfloat16S2_S2_fjLj1024ELj1ELj4ELj1ELj16ENS_18Kernel_traits_baseILj1024EfS2_S2_S2_fjLj128EEEEELb0ELb1ELb1ELb0EEEvNS_9FwdParamsE --------------------------
	.section	.text._ZN10layer_norm13ln_fwd_kernelINS_13Kernel_traitsIf13__nv_bfloat16S2_S2_fjLj1024ELj1ELj4ELj1ELj16ENS_18Kernel_traits_baseILj1024EfS2_S2_S2_fjLj128EEEEELb0ELb1ELb1ELb0EEEvNS_9FwdParamsE,"ax",@progbits
	.align	128
        .global         _ZN10layer_norm13ln_fwd_kernelINS_13Kernel_traitsIf13__nv_bfloat16S2_S2_fjLj1024ELj1ELj4ELj1ELj16ENS_18Kernel_traits_baseILj1024EfS2_S2_S2_fjLj128EEEEELb0ELb1ELb1ELb0EEEvNS_9FwdParamsE
        .type           _ZN10layer_norm13ln_fwd_kernelINS_13Kernel_traitsIf13__nv_bfloat16S2_S2_fjLj1024ELj1ELj4ELj1ELj16ENS_18Kernel_traits_baseILj1024EfS2_S2_S2_fjLj128EEEEELb0ELb1ELb1ELb0EEEvNS_9FwdParamsE,@function
        .size           _ZN10layer_norm13ln_fwd_kernelINS_13Kernel_traitsIf13__nv_bfloat16S2_S2_fjLj1024ELj1ELj4ELj1ELj16ENS_18Kernel_traits_baseILj1024EfS2_S2_S2_fjLj128EEEEELb0ELb1ELb1ELb0EEEvNS_9FwdParamsE,(.L_x_37266 - _ZN10layer_norm13ln_fwd_kernelINS_13Kernel_traitsIf13__nv_bfloat16S2_S2_fjLj1024ELj1ELj4ELj1ELj16ENS_18Kernel_traits_baseILj1024EfS2_S2_S2_fjLj128EEEEELb0ELb1ELb1ELb0EEEvNS_9FwdParamsE)
        .other          _ZN10layer_norm13ln_fwd_kernelINS_13Kernel_traitsIf13__nv_bfloat16S2_S2_fjLj1024ELj1ELj4ELj1ELj16ENS_18Kernel_traits_baseILj1024EfS2_S2_S2_fjLj128EEEEELb0ELb1ELb1ELb0EEEvNS_9FwdParamsE,@"STO_CUDA_ENTRY STV_DEFAULT"
_ZN10layer_norm13ln_fwd_kernelINS_13Kernel_traitsIf13__nv_bfloat16S2_S2_fjLj1024ELj1ELj4ELj1ELj16ENS_18Kernel_traits_baseILj1024EfS2_S2_S2_fjLj128EEEEELb0ELb1ELb1ELb0EEEvNS_9FwdParamsE:
.text._ZN10layer_norm13ln_fwd_kernelINS_13Kernel_traitsIf13__nv_bfloat16S2_S2_fjLj1024ELj1ELj4ELj1ELj16ENS_18Kernel_traits_baseILj1024EfS2_S2_S2_fjLj128EEEEELb0ELb1ELb1ELb0EEEvNS_9FwdParamsE:
        /* <DEDUP_REMOVED lines=76> */
.L_x_7619:
        /* <DEDUP_REMOVED lines=13> */
[C---:B-1----:R-:W-:Y:S01]  /*0590*/  @P1 IMAD.WIDE.U32 R4, R23.reuse, 0x20, R4 ;  /* 0x0000002017041825 */ /* 0x042fe200078e0004 */
[----:B------:R-:W-:Y:S01]  /*05a0*/  @P1 IADD3 R23, PT, PT, R23, 0x20, RZ ;  /* 0x0000002017171810 */ /* 0x000fe20007ffe0ff */
[----:B------:R0:W5:Y:S04]  /*05b0*/  @P1 LDG.E.128 R88, desc[UR6][R2.64+0x10] ;  /* 0x0000100602581981 */ /* 0x000168000c1e1d00 */
[----:B------:R0:W5:Y:S01]  /*05c0*/  @P1 LDG.E.128 R76, desc[UR6][R4.64] ;  /* 0x00000006044c1981 */ /* 0x000162000c1e1d00 */
[----:B------:R-:W1:Y:S01]  /*05d0*/  @P0 LDC.64 R8, c[0x0][0x3e8] ;  /* 0x0000fa00ff080b82 */ /* 0x000e620000000a00 */
[----:B--2---:R-:W-:-:S02]  /*05e0*/  @P2 IMAD.WIDE.U32 R14, R23, 0x20, R10 ;  /* 0x00000020170e2825 */ /* 0x004fc400078e000a */
[----:B------:R0:W5:Y:S04]  /*05f0*/  @P1 LDG.E.128 R72, desc[UR6][R4.64+0x10] ;  /* 0x0000100604481981 */ /* 0x000168000c1e1d00 */
[----:B------:R0:W5:Y:S01]  /*0600*/  @P2 LDG.E.128 R68, desc[UR6][R14.64] ;  /* 0x000000060e442981 */ /* 0x000162000c1e1d00 */
[----:B------:R-:W2:Y:S01]  /*0610*/  @P3 LDC.64 R18, c[0x0][0x3d0] ;  /* 0x0000f400ff123b82 */ /* 0x000ea20000000a00 */
[C---:B---3--:R-:W-:Y:S01]  /*0620*/  @P2 IMAD.WIDE.U32 R16, R23.reuse, 0x20, R12 ;  /* 0x0000002017102825 */ /* 0x048fe200078e000c */
[----:B------:R-:W-:Y:S01]  /*0630*/  @P2 IADD3 R23, PT, PT, R23, 0x20, RZ ;  /* 0x0000002017172810 */ /* 0x000fe20007ffe0ff */
[----:B------:R0:W5:Y:S04]  /*0640*/  @P2 LDG.E.128 R64, desc[UR6][R14.64+0x10] ;  /* 0x000010060e402981 */ /* 0x000168000c1e1d00 */
[----:B------:R0:W5:Y:S01]  /*0650*/  @P2 LDG.E.128 R52, desc[UR6][R16.64] ;  /* 0x0000000610342981 */ /* 0x000162000c1e1d00 */
[----:B------:R-:W3:Y:S01]  /*0660*/  @P3 LDC.64 R20, c[0x0][0x3e8] ;  /* 0x0000fa00ff143b82 */ /* 0x000ee20000000a00 */
[----:B----4-:R-:W-:-:S02]  /*0670*/  @P0 IMAD.WIDE.U32 R10, R143, 0x20, R6 ;  /* 0x000000208f0a0825 */ /* 0x010fc400078e0006 */
        /* <DEDUP_REMOVED lines=28> */
.L_x_7620:
[----:B------:R-:W-:Y:S05]  /*0840*/  BSYNC.RECONVERGENT B0 ;  /* 0x0000000000007941 */ /* 0x000fea0003800200 */
.L_x_7618:
[----:B------:R-:W1:Y:S02]  /*0850*/  LDCU UR4, c[0x0][0x384] ;  /* 0x00007080ff0477ac */ /* 0x000e640008000800 */
[----:B-1----:R-:W-:-:S13]  /*0860*/  ISETP.GE.AND P0, PT, R141, UR4, PT ;  /* 0x000000048d007c0c */ /* 0x002fda000bf06270 */
[----:B------:R-:W-:Y:S05]  /*0870*/  @P0 EXIT ;  /* 0x000000000000094d */ /* 0x000fea0003800000 */
[----:B------:R-:W1:Y:S01]  /*0880*/  LDCU.U8 UR4, c[0x0][0x410] ;  /* 0x00008200ff0477ac */ /* 0x000e620008000000 */
[----:B------:R-:W2:Y:S01]  /*0890*/  LDCU UR5, c[0x0][0x448] ;  /* 0x00008900ff0577ac */ /* 0x000ea20008000800 */
[----:B------:R-:W3:Y:S01]  /*08a0*/  LDCU.64 UR8, c[0x0][0x3a0] ;  /* 0x00007400ff0877ac */ /* 0x000ee20008000a00 */
[----:B-1----:R-:W-:-:S11]  /*08b0*/  UISETP.NE.AND UP1, UPT, UR4, URZ, UPT ;  /* 0x000000ff0400728c */ /* 0x002fd6000bf25270 */
.L_x_7648:
[----:B------:R-:W1:Y:S08]  /*08c0*/  LDC.64 R120, c[0x0][0x3f0] ;  /* 0x0000fc00ff787b82 */ /* 0x000e700000000a00 */
[----:B------:R-:W4:Y:S01]  /*08d0*/  LDC R148, c[0x0][0x388] ;  /* 0x0000e200ff947b82 */ /* 0x000f220000000800 */
[----:B-1----:R-:W-:-:S07]  /*08e0*/  IMAD.WIDE R122, R141, 0x4, R120 ;  /* 0x000000048d7a7825 */ /* 0x002fce00078e0278 */
[----:B------:R-:W1:Y:S01]  /*08f0*/  LDC.64 R120, c[0x0][0x3f8] ;  /* 0x0000fe00ff787b82 */ /* 0x000e620000000a00 */
[----:B------:R-:W2:Y:S01]  /*0900*/  LDG.E R149, desc[UR6][R122.64] ;  /* 0x000000067a957981 */ /* 0x000ea2000c1e1900 */
[----:B-1----:R-:W-:-:S05]  /*0910*/  IMAD.WIDE R120, R141, 0x4, R120 ;  /* 0x000000048d787825 */ /* 0x002fca00078e0278 */
[----:B-----5:R1:W5:Y:S01]  /*0920*/  LDG.E R146, desc[UR6][R120.64] ;  /* 0x0000000678927981 */ /* 0x020362000c1e1900 */
[----:B------:R-:W-:Y:S01]  /*0930*/  ISETP.GE.U32.AND P0, PT, R142, 0x20, PT ;  /* 0x000000208e00780c */ /* 0x000fe20003f06070 */
[----:B----4-:R-:W-:Y:S01]  /*0940*/  IMAD R144, R141, R148, RZ ;  /* 0x000000948d907224 */ /* 0x010fe200078e02ff */
        /* <DEDUP_REMOVED lines=14> */
[----:B0-----:R-:W0:Y:S02]  /*0a30*/  LDC.64 R2, c[0x0][0x390] ;  /* 0x0000e400ff027b82 */ /* 0x001e240000000a00 */
[----:B0-----:R-:W-:-:S05]  /*0a40*/  IMAD.WIDE.U32 R2, R150, 0x10, R2 ;  /* 0x0000001096027825 */ /* 0x001fca00078e0002 */
[----:B------:R1:W5:Y:S02]  /*0a50*/  LDG.E.128 R20, desc[UR6][R2.64] ;  /* 0x0000000602147981 */ /* 0x000364000c1e1d00 */
.L_x_7624:
[----:B---3--:R-:W-:Y:S05]  /*0a60*/  BSYNC.RECONVERGENT B1 ;  /* 0x0000000000017941 */ /* 0x008fea0003800200 */
.L_x_7623:
[----:B------:R-:W-:-:S04]  /*0a70*/  UISETP.NE.U32.AND UP0, UPT, UR8, URZ, UPT ;  /* 0x000000ff0800728c */ /* 0x000fc8000bf05070 */
[----:B------:R-:W-:-:S09]  /*0a80*/  UISETP.NE.AND.EX UP0, UPT, UR9, URZ, UPT, UP0 ;  /* 0x000000ff0900728c */ /* 0x000fd2000bf05300 */
[----:B------:R-:W-:Y:S05]  /*0a90*/  BRA.U !UP0, `(.L_x_7625) ;  /* 0x0000000508347547 */ /* 0x000fea000b800000 */
[----:B01----:R-:W0:Y:S02]  /*0aa0*/  LDC.64 R2, c[0x0][0x3a0] ;  /* 0x0000e800ff027b82 */ /* 0x003e240000000a00 */
[----:B0-----:R-:W-:-:S05]  /*0ab0*/  IMAD.WIDE.U32 R2, R147, 0x10, R2 ;  /* 0x0000001093027825 */ /* 0x001fca00078e0002 */
[----:B------:R-:W2:Y:S01]  /*0ac0*/  LDG.E.128 R16, desc[UR6][R2.64] ;  /* 0x0000000602107981 */ /* 0x000ea2000c1e1d00 */
[----:B------:R-:W-:-:S13]  /*0ad0*/  ISETP.GT.AND P1, PT, R149, RZ, PT ;  /* 0x000000ff9500720c */ /* 0x000fda0003f24270 */
[----:B------:R-:W0:Y:S01]  /*0ae0*/  @P1 LDC R7, c[0x0][0x40c] ;  /* 0x00010300ff071b82 */ /* 0x000e220000000800 */
[C---:B-----5:R-:W-:Y:S02]  /*0af0*/  @P1 PRMT R4, R20.reuse, 0x7632, R4 ;  /* 0x0000763214041816 */ /* 0x060fe40000000004 */
[----:B------:R-:W-:Y:S02]  /*0b00*/  @P1 SHF.L.U32 R0, R20, 0x10, RZ ;  /* 0x0000001014001819 */ /* 0x000fe400000006ff */
[----:B------:R-:W-:Y:S02]  /*0b10*/  @P1 SHF.L.U32 R4, R4, 0x10, RZ ;  /* 0x0000001004041819 */ /* 0x000fe400000006ff */
[C---:B------:R-:W-:Y:S01]  /*0b20*/  @P1 SHF.L.U32 R6, R21.reuse, 0x10, RZ ;  /* 0x0000001015061819 */ /* 0x040fe200000006ff */
[----:B------:R-:W1:Y:S08]  /*0b30*/  @P1 LDC R5, c[0x0][0x40c] ;  /* 0x00010300ff051b82 */ /* 0x000e700000000800 */
[----:B------:R-:W3:Y:S08]  /*0b40*/  @P1 LDC R121, c[0x0][0x40c] ;  /* 0x00010300ff791b82 */ /* 0x000ef00000000800 */
[----:B------:R-:W4:Y:S01]  /*0b50*/  @P1 LDC R120, c[0x0][0x40c] ;  /* 0x00010300ff781b82 */ /* 0x000f220000000800 */
[----:B0-----:R-:W-:Y:S01]  /*0b60*/  @P1 FMUL.FTZ R4, R4, R7 ;  /* 0x0000000704041220 */ /* 0x001fe20000410000 */
[----:B------:R-:W-:-:S04]  /*0b70*/  @P1 PRMT R7, R21, 0x7632, R7 ;  /* 0x0000763215071816 */ /* 0x000fc80000000007 */
[----:B------:R-:W-:Y:S02]  /*0b80*/  @P1 SHF.L.U32 R7, R7, 0x10, RZ ;  /* 0x0000001007071819 */ /* 0x000fe400000006ff */
[----:B------:R-:W0:Y:S01]  /*0b90*/  @P1 LDC R123, c[0x0][0x40c] ;  /* 0x00010300ff7b1b82 */ /* 0x000e220000000800 */
[----:B-1----:R-:W-:-:S07]  /*0ba0*/  @P1 FMUL.FTZ R5, R0, R5 ;  /* 0x0000000500051220 */ /* 0x002fce0000410000 */
[----:B------:R-:W1:Y:S08]  /*0bb0*/  @P1 LDC R151, c[0x0][0x40c] ;  /* 0x00010300ff971b82 */ /* 0x000e700000000800 */
[----:B------:R-:W1:Y:S08]  /*0bc0*/  @P1 LDC R145, c[0x0][0x40c] ;  /* 0x00010300ff911b82 */ /* 0x000e700000000800 */
[----:B------:R-:W1:Y:S01]  /*0bd0*/  @P1 LDC R144, c[0x0][0x40c] ;  /* 0x00010300ff901b82 */ /* 0x000e620000000800 */
[----:B--2---:R-:W-:-:S02]  /*0be0*/  @P1 SHF.L.U32 R8, R16, 0x10, RZ ;  /* 0x0000001010081819 */ /* 0x004fc400000006ff */
[C---:B------:R-:W-:Y:S02]  /*0bf0*/  @P1 PRMT R3, R16.reuse, 0x7632, R3 ;  /* 0x0000763210031816 */ /* 0x040fe40000000003 */
[C---:B------:R-:W-:Y:S01]  /*0c00*/  @!P1 SHF.L.U32 R0, R16.reuse, 0x10, RZ ;  /* 0x0000001010009819 */ /* 0x040fe200000006ff */
[----:B------:R-:W-:Y:S01]  /*0c10*/  @P1 FFMA.FTZ R0, R5, R100, R8 ;  /* 0x0000006405001223 */ /* 0x000fe20000010008 */
[----:B------:R-:W-:Y:S01]  /*0c20*/  @!P1 PRMT R2, R16, 0x7632, R2 ;  /* 0x0000763210029816 */ /* 0x000fe20000000002 */
[----:B---3--:R-:W-:Y:S01]  /*0c30*/  @P1 FMUL.FTZ R5, R6, R121 ;  /* 0x0000007906051220 */ /* 0x008fe20000410000 */
[----:B------:R-:W-:Y:S01]  /*0c40*/  @P1 SHF.L.U32 R3, R3, 0x10, RZ ;  /* 0x0000001003031819 */ /* 0x000fe200000006ff */
[----:B----4-:R-:W-:Y:S01]  /*0c50*/  @P1 FMUL.FTZ R6, R7, R120 ;  /* 0x0000007807061220 */ /* 0x010fe20000410000 */
[C---:B------:R-:W-:Y:S02]  /*0c60*/  @P1 PRMT R7, R17.reuse, 0x7632, R7 ;  /* 0x0000763211071816 */ /* 0x040fe40000000007 */
[----:B------:R-:W-:Y:S01]  /*0c70*/  @!P1 SHF.L.U32 R2, R2, 0x10, RZ ;  /* 0x0000001002029819 */ /* 0x000fe200000006ff */
[----:B------:R-:W-:Y:S01]  /*0c80*/  @P1 FFMA.FTZ R2, R4, R101, R3 ;  /* 0x0000006504021223 */ /* 0x000fe20000010003 */
[----:B------:R-:W-:-:S02]  /*0c90*/  @!P1 PRMT R4, R17, 0x7632, R4 ;  /* 0x0000763211049816 */ /* 0x000fc40000000004 */
[----:B------:R-:W-:Y:S02]  /*0ca0*/  @P1 SHF.L.U32 R7, R7, 0x10, RZ ;  /* 0x0000001007071819 */ /* 0x000fe400000006ff */
[C---:B------:R-:W-:Y:S02]  /*0cb0*/  @P1 SHF.L.U32 R120, R17.reuse, 0x10, RZ ;  /* 0x0000001011781819 */ /* 0x040fe400000006ff */
[----:B------:R-:W-:Y:S02]  /*0cc0*/  @P1 SHF.L.U32 R8, R22, 0x10, RZ ;  /* 0x0000001016081819 */ /* 0x000fe400000006ff */
[----:B------:R-:W-:Y:S01]  /*0cd0*/  @!P1 SHF.L.U32 R4, R4, 0x10, RZ ;  /* 0x0000001004049819 */ /* 0x000fe200000006ff */
[----:B------:R-:W-:Y:S01]  /*0ce0*/  @P1 FFMA.FTZ R4, R6, R103, R7 ;  /* 0x0000006706041223 */ /* 0x000fe20000010007 */
[----:B------:R-:W-:Y:S01]  /*0cf0*/  @!P1 SHF.L.U32 R3, R17, 0x10, RZ ;  /* 0x0000001011039819 */ /* 0x000fe200000006ff */
[----:B------:R-:W-:Y:S01]  /*0d00*/  @P1 FFMA.FTZ R3, R5, R102, R120 ;  /* 0x0000006605031223 */ /* 0x000fe20000010078 */
[----:B------:R-:W-:Y:S01]  /*0d10*/  @P1 PRMT R6, R22, 0x7632, R6 ;  /* 0x0000763216061816 */ /* 0x000fe20000000006 */
[----:B0-----:R-:W-:Y:S01]  /*0d20*/  @P1 FMUL.FTZ R7, R8, R123 ;  /* 0x0000007b08071220 */ /* 0x001fe20000410000 */
[----:B------:R-:W-:-:S02]  /*0d30*/  @P1 PRMT R120, R23, 0x7632, R120 ;  /* 0x0000763217781816 */ /* 0x000fc40000000078 */
[----:B------:R-:W-:Y:S02]  /*0d40*/  @P1 SHF.L.U32 R8, R23, 0x10, RZ ;  /* 0x0000001017081819 */ /* 0x000fe400000006ff */
[----:B------:R-:W-:Y:S02]  /*0d50*/  @P1 SHF.L.U32 R122, R18, 0x10, RZ ;  /* 0x00000010127a1819 */ /* 0x000fe400000006ff */
[----:B------:R-:W-:Y:S01]  /*0d60*/  @P1 SHF.L.U32 R6, R6, 0x10, RZ ;  /* 0x0000001006061819 */ /* 0x000fe200000006ff */
[----:B-1----:R-:W-:Y:S01]  /*0d70*/  @P1 FMUL.FTZ R123, R8, R151 ;  /* 0x00000097087b1220 */ /* 0x002fe20000410000 */
[----:B------:R-:W-:Y:S02]  /*0d80*/  @P1 SHF.L.U32 R121, R120, 0x10, RZ ;  /* 0x0000001078791819 */ /* 0x000fe400000006ff */
[C---:B------:R-:W-:Y:S01]  /*0d90*/  @!P1 SHF.L.U32 R5, R18.reuse, 0x10, RZ ;  /* 0x0000001012059819 */ /* 0x040fe200000006ff */
[----:B------:R-:W-:Y:S01]  /*0da0*/  @P1 FFMA.FTZ R5, R7, R96, R122 ;  /* 0x0000006007051223 */ /* 0x000fe2000001007a */
[----:B------:R-:W-:Y:S01]  /*0db0*/  @P1 PRMT R8, R18, 0x7632, R8 ;  /* 0x0000763212081816 */ /* 0x000fe20000000008 */
[----:B------:R-:W-:Y:S01]  /*0dc0*/  @P1 FMUL.FTZ R120, R6, R145 ;  /* 0x0000009106781220 */ /* 0x000fe20000410000 */
[----:B------:R-:W-:Y:S01]  /*0dd0*/  @!P1 PRMT R122, R19, 0x7632, R122 ;  /* 0x00007632137a9816 */ /* 0x000fe2000000007a */
[----:B------:R-:W-:Y:S01]  /*0de0*/  @P1 FMUL.FTZ R144, R121, R144 ;  /* 0x0000009079901220 */ /* 0x000fe20000410000 */
[----:B------:R-:W-:-:S02]  /*0df0*/  @P1 PRMT R145, R19, 0x7632, R145 ;  /* 0x0000763213911816 */ /* 0x000fc40000000091 */
[----:B------:R-:W-:Y:S02]  /*0e00*/  @P1 SHF.L.U32 R121, R8, 0x10, RZ ;  /* 0x0000001008791819 */ /* 0x000fe400000006ff */
[----:B------:R-:W-:Y:S02]  /*0e10*/  @!P1 SHF.L.U32 R8, R122, 0x10, RZ ;  /* 0x000000107a089819 */ /* 0x000fe400000006ff */
[----:B------:R-:W-:Y:S02]  /*0e20*/  @!P1 PRMT R7, R18, 0x7632, R7 ;  /* 0x0000763212079816 */ /* 0x000fe40000000007 */
[----:B------:R-:W-:Y:S02]  /*0e30*/  @P1 SHF.L.U32 R122, R19, 0x10, RZ ;  /* 0x00000010137a1819 */ /* 0x000fe400000006ff */
[----:B------:R-:W-:Y:S02]  /*0e40*/  @P1 SHF.L.U32 R145, R145, 0x10, RZ ;  /* 0x0000001091911819 */ /* 0x000fe400000006ff */
[----:B------:R-:W-:Y:S01]  /*0e50*/  @!P1 SHF.L.U32 R6, R19, 0x10, RZ ;  /* 0x0000001013069819 */ /* 0x000fe200000006ff */
[----:B------:R-:W-:Y:S01]  /*0e60*/  @P1 FFMA.FTZ R6, R123, R98, R122 ;  /* 0x000000627b061223 */ /* 0x000fe2000001007a */
[----:B------:R-:W-:Y:S01]  /*0e70*/  @!P1 SHF.L.U32 R7, R7, 0x10, RZ ;  /* 0x0000001007079819 */ /* 0x000fe200000006ff */
        /* <DEDUP_REMOVED lines=15> */
.L_x_7625:
[----:B01----:R-:W0:Y:S01]  /*0f70*/  @P2 LDC R3, c[0x0][0x40c] ;  /* 0x00010300ff032b82 */ /* 0x003e220000000800 */
[----:B-----5:R-:W-:Y:S01]  /*0f80*/  @P2 PRMT R0, R20, 0x7632, R0 ;  /* 0x0000763214002816 */ /* 0x020fe20000000000 */
[----:B------:R-:W-:Y:S01]  /*0f90*/  HFMA2 R4, -RZ, RZ, 0, 0 ;  /* 0x00000000ff047431 */ /* 0x000fe200000001ff */
[----:B------:R-:W-:Y:S02]  /*0fa0*/  @P2 PRMT R2, R21, 0x7632, R2 ;  /* 0x0000763215022816 */ /* 0x000fe40000000002 */
[----:B------:R-:W-:Y:S02]  /*0fb0*/  @P2 SHF.L.U32 R0, R0, 0x10, RZ ;  /* 0x0000001000002819 */ /* 0x000fe400000006ff */
[----:B------:R-:W-:Y:S01]  /*0fc0*/  @P2 SHF.L.U32 R2, R2, 0x10, RZ ;  /* 0x0000001002022819 */ /* 0x000fe200000006ff */
[----:B------:R-:W1:Y:S01]  /*0fd0*/  @P2 LDC R5, c[0x0][0x40c] ;  /* 0x00010300ff052b82 */ /* 0x000e620000000800 */
[----:B------:R-:W-:-:S07]  /*0fe0*/  MOV R7, RZ ;  /* 0x000000ff00077202 */ /* 0x000fce0000000f00 */
[----:B------:R-:W2:Y:S08]  /*0ff0*/  @P2 LDC R8, c[0x0][0x40c] ;  /* 0x00010300ff082b82 */ /* 0x000eb00000000800 */
[----:B------:R-:W3:Y:S01]  /*1000*/  @P2 LDC R144, c[0x0][0x40c] ;  /* 0x00010300ff902b82 */ /* 0x000ee20000000800 */
[----:B0-----:R-:W-:Y:S01]  /*1010*/  @P2 FMUL.FTZ R0, R0, R3 ;  /* 0x0000000300002220 */ /* 0x001fe20000410000 */
[----:B------:R-:W-:-:S04]  /*1020*/  @P2 PRMT R3, R22, 0x7632, R3 ;  /* 0x0000763216032816 */ /* 0x000fc80000000003 */
[----:B------:R-:W-:Y:S02]  /*1030*/  @P2 SHF.L.U32 R3, R3, 0x10, RZ ;  /* 0x0000001003032819 */ /* 0x000fe400000006ff */
[----:B------:R-:W0:Y:S01]  /*1040*/  @P2 LDC R120, c[0x0][0x40c] ;  /* 0x00010300ff782b82 */ /* 0x000e220000000800 */
[----:B-1----:R-:W-:Y:S01]  /*1050*/  @P2 FMUL.FTZ R6, R2, R5 ;  /* 0x0000000502062220 */ /* 0x002fe20000410000 */
[----:B------:R-:W-:Y:S02]  /*1060*/  @P2 PRMT R5, R23, 0x7632, R5 ;  /* 0x0000763217052816 */ /* 0x000fe40000000005 */
[----:B------:R-:W-:Y:S01]  /*1070*/  MOV R2, RZ ;  /* 0x000000ff00027202 */ /* 0x000fe20000000f00 */
[----:B------:R-:W-:Y:S01]  /*1080*/  @P2 FMUL.FTZ R2, R0, R101 ;  /* 0x0000006500022220 */ /* 0x000fe20000410000 */
[----:B------:R-:W-:Y:S01]  /*1090*/  @P2 SHF.L.U32 R5, R5, 0x10, RZ ;  /* 0x0000001005052819 */ /* 0x000fe200000006ff */
[----:B------:R-:W-:Y:S01]  /*10a0*/  @P2 FMUL.FTZ R4, R6, R103 ;  /* 0x0000006706042220 */ /* 0x000fe20000410000 */
[----:B------:R-:W1:Y:S01]  /*10b0*/  @P2 LDC R122, c[0x0][0x40c] ;  /* 0x00010300ff7a2b82 */ /* 0x000e620000000800 */
[----:B--2---:R-:W-:Y:S01]  /*10c0*/  @P2 FMUL.FTZ R0, R3, R8 ;  /* 0x0000000803002220 */ /* 0x004fe20000410000 */
[----:B------:R-:W-:Y:S01]  /*10d0*/  @P2 SHF.L.U32 R3, R21, 0x10, RZ ;  /* 0x0000001015032819 */ /* 0x000fe200000006ff */
[----:B------:R-:W-:-:S02]  /*10e0*/  HFMA2 R8, -RZ, RZ, 0, 0 ;  /* 0x00000000ff087431 */ /* 0x000fc400000001ff */
[----:B------:R-:W-:Y:S01]  /*10f0*/  @P2 FMUL.FTZ R7, R0, R97 ;  /* 0x0000006100072220 */ /* 0x000fe20000410000 */
[----:B------:R-:W-:Y:S02]  /*1100*/  HFMA2 R0, -RZ, RZ, 0, 0 ;  /* 0x00000000ff007431 */ /* 0x000fe400000001ff */
[----:B------:R-:W2:Y:S01]  /*1110*/  @P2 LDC R151, c[0x0][0x40c] ;  /* 0x00010300ff972b82 */ /* 0x000ea20000000800 */
[----:B---3--:R-:W-:Y:S01]  /*1120*/  @P2 FMUL.FTZ R6, R5, R144 ;  /* 0x0000009005062220 */ /* 0x008fe20000410000 */
[----:B------:R-:W-:Y:S02]  /*1130*/  @P2 SHF.L.U32 R5, R22, 0x10, RZ ;  /* 0x0000001016052819 */ /* 0x000fe400000006ff */
[----:B------:R-:W-:Y:S01]  /*1140*/  @P2 SHF.L.U32 R144, R23, 0x10, RZ ;  /* 0x0000001017902819 */ /* 0x000fe200000006ff */
[----:B------:R-:W-:Y:S01]  /*1150*/  @P2 FMUL.FTZ R8, R6, R99 ;  /* 0x0000006306082220 */ /* 0x000fe20000410000 */
[----:B------:R-:W-:Y:S02]  /*1160*/  MOV R6, RZ ;  /* 0x000000ff00067202 */ /* 0x000fe40000000f00 */
[----:B------:R-:W3:Y:S01]  /*1170*/  @P2 LDC R121, c[0x0][0x40c] ;  /* 0x00010300ff792b82 */ /* 0x000ee20000000800 */
[----:B0-----:R-:W-:Y:S01]  /*1180*/  @P2 FMUL.FTZ R123, R3, R120 ;  /* 0x00000078037b2220 */ /* 0x001fe20000410000 */
[----:B------:R-:W-:-:S02]  /*1190*/  @P2 SHF.L.U32 R120, R20, 0x10, RZ ;  /* 0x0000001014782819 */ /* 0x000fc400000006ff */
[----:B------:R-:W-:Y:S01]  /*11a0*/  MOV R3, RZ ;  /* 0x000000ff00037202 */ /* 0x000fe20000000f00 */
[----:B------:R-:W-:Y:S01]  /*11b0*/  @P2 FMUL.FTZ R3, R123, R102 ;  /* 0x000000667b032220 */ /* 0x000fe20000410000 */
[----:B------:R-:W-:Y:S01]  /*11c0*/  F2FP.BF16.F32.PACK_AB R152, RZ, R8 ;  /* 0x00000008ff98723e */ /* 0x000fe200000010ff */
[----:B-1----:R-:W-:Y:S01]  /*11d0*/  @P2 FMUL.FTZ R145, R5, R122 ;  /* 0x0000007a05912220 */ /* 0x002fe20000410000 */
[----:B------:R-:W-:Y:S01]  /*11e0*/  HFMA2 R5, -RZ, RZ, 0, 0 ;  /* 0x00000000ff057431 */ /* 0x000fe200000001ff */
[----:B------:R-:W-:Y:S02]  /*11f0*/  F2FP.BF16.F32.PACK_AB R122, RZ, R4 ;  /* 0x00000004ff7a723e */ /* 0x000fe400000010ff */
[----:B------:R-:W-:Y:S01]  /*1200*/  @P2 FMUL.FTZ R5, R145, R96 ;  /* 0x0000006091052220 */ /* 0x000fe20000410000 */
[----:B------:R-:W-:Y:S01]  /*1210*/  F2FP.BF16.F32.PACK_AB R145, RZ, R7 ;  /* 0x00000007ff91723e */ /* 0x000fe200000010ff */
[----:B--2---:R-:W-:-:S03]  /*1220*/  @P2 FMUL.FTZ R151, R144, R151 ;  /* 0x0000009790972220 */ /* 0x004fc60000410000 */
[----:B------:R-:W-:Y:S02]  /*1230*/  F2FP.BF16.F32.PACK_AB R123, RZ, R5 ;  /* 0x00000005ff7b723e */ /* 0x000fe400000010ff */
[----:B------:R-:W-:Y:S01]  /*1240*/  F2FP.BF16.F32.PACK_AB R144, RZ, R2 ;  /* 0x00000002ff90723e */ /* 0x000fe200000010ff */
[----:B------:R-:W-:Y:S01]  /*1250*/  @P2 FMUL.FTZ R6, R151, R98 ;  /* 0x0000006297062220 */ /* 0x000fe20000410000 */
[----:B---3--:R-:W-:-:S04]  /*1260*/  @P2 FMUL.FTZ R121, R120, R121 ;  /* 0x0000007978792220 */ /* 0x008fc80000410000 */
[----:B------:R-:W-:Y:S01]  /*1270*/  F2FP.BF16.F32.PACK_AB R151, RZ, R6 ;  /* 0x00000006ff97723e */ /* 0x000fe200000010ff */
[----:B------:R-:W-:Y:S01]  /*1280*/  @P2 FMUL.FTZ R0, R121, R100 ;  /* 0x0000006479002220 */ /* 0x000fe20000410000 */
[----:B------:R-:W-:-:S04]  /*1290*/  F2FP.BF16.F32.PACK_AB R121, RZ, R3 ;  /* 0x00000003ff79723e */ /* 0x000fc800000010ff */
[----:B------:R-:W-:Y:S02]  /*12a0*/  F2FP.BF16.F32.PACK_AB R120, RZ, R0 ;  /* 0x00000000ff78723e */ /* 0x000fe400000010ff */
[----:B------:R-:W-:Y:S02]  /*12b0*/  PRMT R121, R121, 0x5410, R122 ;  /* 0x0000541079797816 */ /* 0x000fe4000000007a */
[----:B------:R-:W-:Y:S02]  /*12c0*/  PRMT R122, R123, 0x5410, R145 ;  /* 0x000054107b7a7816 */ /* 0x000fe40000000091 */
[----:B------:R-:W-:Y:S02]  /*12d0*/  PRMT R123, R151, 0x5410, R152 ;  /* 0x00005410977b7816 */ /* 0x000fe40000000098 */
[----:B------:R-:W-:-:S07]  /*12e0*/  PRMT R120, R120, 0x5410, R144 ;  /* 0x0000541078787816 */ /* 0x000fce0000000090 */
.L_x_7626:
[----:B------:R-:W0:Y:S01]  /*12f0*/  LDC.64 R144, c[0x0][0x3a8] ;  /* 0x0000ea00ff907b82 */ /* 0x000e220000000a00 */
[----:B------:R-:W-:Y:S01]  /*1300*/  IADD3 R150, PT, PT, R150, 0x20, RZ ;  /* 0x0000002096967810 */ /* 0x000fe20007ffe0ff */
[C---:B0-----:R-:W-:Y:S01]  /*1310*/  IMAD.WIDE.U32 R144, R147.reuse, 0x10, R144 ;  /* 0x0000001093907825 */ /* 0x041fe200078e0090 */
[----:B------:R-:W-:-:S04]  /*1320*/  IADD3 R147, PT, PT, R147, 0x20, RZ ;  /* 0x0000002093937810 */ /* 0x000fc80007ffe0ff */
[----:B------:R1:W-:Y:S03]  /*1330*/  STG.E.128 desc[UR6][R144.64], R120 ;  /* 0x0000007890007986 */ /* 0x0003e6000c101d06 */
.L_x_7622:
[----:B---3--:R-:W-:Y:S05]  /*1340*/  BSYNC.RECONVERGENT B0 ;  /* 0x0000000000007941 */ /* 0x008fea0003800200 */
.L_x_7621:
[----:B------:R-:W-:Y:S01]  /*1350*/  ISETP.GE.U32.AND P1, PT, R142, 0x40, PT ;  /* 0x000000408e00780c */ /* 0x000fe20003f26070 */
[----:B------:R-:W-:Y:S03]  /*1360*/  BSSY.RECONVERGENT B0, `(.L_x_7627) ;  /* 0x0000088000007945 */ /* 0x000fe60003800200 */
[----:B-1----:R-:W-:-:S09]  /*1370*/  P2R R120, PR, RZ, 0x2 ;  /* 0x00000002ff787803 */ /* 0x002fd20000000000 */
        /* <DEDUP_REMOVED lines=10> */
[----:B------:R-:W-:Y:S02]  /*1420*/  ISETP.GT.AND P1, PT, R149, RZ, PT ;  /* 0x000000ff9500720c */ /* 0x000fe40003f24270 */
[----:B-----5:R-:W-:-:S11]  /*1430*/  SHF.L.U32 R15, R17, 0x10, RZ ;  /* 0x00000010110f7819 */ /* 0x020fd600000006ff */
[----:B-1----:R-:W1:Y:S01]  /*1440*/  @P1 LDC R10, c[0x0][0x40c] ;  /* 0x00010300ff0a1b82 */ /* 0x002e620000000800 */
[----:B------:R-:W-:Y:S02]  /*1450*/  @P1 PRMT R9, R20, 0x7632, R9 ;  /* 0x0000763214091816 */ /* 0x000fe40000000009 */
[----:B------:R-:W-:Y:S02]  /*1460*/  @P1 SHF.L.U32 R11, R21, 0x10, RZ ;  /* 0x00000010150b1819 */ /* 0x000fe400000006ff */
[----:B------:R-:W-:-:S03]  /*1470*/  @P1 SHF.L.U32 R9, R9, 0x10, RZ ;  /* 0x0000001009091819 */ /* 0x000fc600000006ff */
[----:B------:R-:W2:Y:S08]  /*1480*/  @P1 LDC R12, c[0x0][0x40c] ;  /* 0x00010300ff0c1b82 */ /* 0x000eb00000000800 */
[----:B------:R-:W3:Y:S08]  /*1490*/  @P1 LDC R121, c[0x0][0x40c] ;  /* 0x00010300ff791b82 */ /* 0x000ef00000000800 */
[----:B------:R-:W4:Y:S01]  /*14a0*/  @P1 LDC R123, c[0x0][0x40c] ;  /* 0x00010300ff7b1b82 */ /* 0x000f220000000800 */
[----:B-1----:R-:W-:Y:S01]  /*14b0*/  @P1 FMUL.FTZ R13, R9, R10 ;  /* 0x0000000a090d1220 */ /* 0x002fe20000410000 */
[----:B------:R-:W-:-:S04]  /*14c0*/  PRMT R9, R16, 0x7632, R9 ;  /* 0x0000763210097816 */ /* 0x000fc80000000009 */
[----:B------:R-:W-:Y:S02]  /*14d0*/  SHF.L.U32 R10, R9, 0x10, RZ ;  /* 0x00000010090a7819 */ /* 0x000fe400000006ff */
[----:B------:R-:W1:Y:S01]  /*14e0*/  @P1 LDC R124, c[0x0][0x40c] ;  /* 0x00010300ff7c1b82 */ /* 0x000e620000000800 */
[----:B--2---:R-:W-:Y:S01]  /*14f0*/  @P1 FMUL.FTZ R120, R11, R12 ;  /* 0x0000000c0b781220 */ /* 0x004fe20000410000 */
[----:B------:R-:W-:Y:S01]  /*1500*/  @P1 PRMT R12, R21, 0x7632, R12 ;  /* 0x00007632150c1816 */ /* 0x000fe2000000000c */
[----:B------:R-:W-:Y:S01]  /*1510*/  @P1 FFMA.FTZ R10, R13, R77, R10 ;  /* 0x0000004d0d0a1223 */ /* 0x000fe2000001000a */
[----:B------:R-:W-:Y:S02]  /*1520*/  PRMT R11, R17, 0x7632, R11 ;  /* 0x00007632110b7816 */ /* 0x000fe4000000000b */
[----:B------:R-:W-:Y:S02]  /*1530*/  @P1 SHF.L.U32 R12, R12, 0x10, RZ ;  /* 0x000000100c0c1819 */ /* 0x000fe400000006ff */
[----:B------:R-:W2:Y:S01]  /*1540*/  @P1 LDC R144, c[0x0][0x40c] ;  /* 0x00010300ff901b82 */ /* 0x000ea20000000800 */
[----:B------:R-:W-:-:S02]  /*1550*/  SHF.L.U32 R11, R11, 0x10, RZ ;  /* 0x000000100b0b7819 */ /* 0x000fc400000006ff */
[----:B------:R-:W-:Y:S01]  /*1560*/  @!P1 MOV R9, R15 ;  /* 0x0000000f00099202 */ /* 0x000fe20000000f00 */
[----:B---3--:R-:W-:Y:S01]  /*1570*/  @P1 FMUL.FTZ R12, R12, R121 ;  /* 0x000000790c0c1220 */ /* 0x008fe20000410000 */
[----:B------:R-:W-:Y:S01]  /*1580*/  @P1 PRMT R13, R22, 0x7632, R13 ;  /* 0x00007632160d1816 */ /* 0x000fe2000000000d */
[----:B------:R-:W-:Y:S01]  /*1590*/  @P1 FFMA.FTZ R9, R120, R78, R15 ;  /* 0x0000004e78091223 */ /* 0x000fe2000001000f */
[----:B------:R-:W-:Y:S01]  /*15a0*/  @P1 SHF.L.U32 R120, R22, 0x10, RZ ;  /* 0x0000001016781819 */ /* 0x000fe200000006ff */
[----:B------:R-:W3:Y:S01]  /*15b0*/  @P1 LDC R14, c[0x0][0x40c] ;  /* 0x00010300ff0e1b82 */ /* 0x000ee20000000800 */
[----:B------:R-:W-:Y:S01]  /*15c0*/  @P1 FFMA.FTZ R11, R12, R79, R11 ;  /* 0x0000004f0c0b1223 */ /* 0x000fe2000001000b */
[----:B------:R-:W-:Y:S02]  /*15d0*/  @P1 SHF.L.U32 R15, R13, 0x10, RZ ;  /* 0x000000100d0f1819 */ /* 0x000fe400000006ff */
[----:B------:R-:W-:Y:S01]  /*15e0*/  PRMT R12, R18, 0x7632, R12 ;  /* 0x00007632120c7816 */ /* 0x000fe2000000000c */
[----:B----4-:R-:W-:Y:S01]  /*15f0*/  @P1 FMUL.FTZ R122, R120, R123 ;  /* 0x0000007b787a1220 */ /* 0x010fe20000410000 */
[----:B------:R-:W-:-:S02]  /*1600*/  SHF.L.U32 R121, R18, 0x10, RZ ;  /* 0x0000001012797819 */ /* 0x000fc400000006ff */
[----:B------:R-:W4:Y:S01]  /*1610*/  @P1 LDC R152, c[0x0][0x40c] ;  /* 0x00010300ff981b82 */ /* 0x000f220000000800 */
[----:B------:R-:W-:Y:S01]  /*1620*/  SHF.L.U32 R13, R12, 0x10, RZ ;  /* 0x000000100c0d7819 */ /* 0x000fe200000006ff */
[----:B-1----:R-:W-:Y:S01]  /*1630*/  @P1 FMUL.FTZ R120, R15, R124 ;  /* 0x0000007c0f781220 */ /* 0x002fe20000410000 */
[----:B------:R-:W-:Y:S01]  /*1640*/  @!P1 MOV R12, R121 ;  /* 0x00000079000c9202 */ /* 0x000fe20000000f00 */
[----:B------:R-:W-:Y:S01]  /*1650*/  @P1 FFMA.FTZ R12, R122, R72, R121 ;  /* 0x000000487a0c1223 */ /* 0x000fe20000010079 */
[C---:B------:R-:W-:Y:S01]  /*1660*/  @P1 SHF.L.U32 R15, R23.reuse, 0x10, RZ ;  /* 0x00000010170f1819 */ /* 0x040fe200000006ff */
[----:B------:R-:W-:Y:S01]  /*1670*/  @P1 FFMA.FTZ R13, R120, R73, R13 ;  /* 0x00000049780d1223 */ /* 0x000fe2000001000d */
[----:B------:R-:W-:Y:S02]  /*1680*/  @P1 PRMT R121, R23, 0x7632, R121 ;  /* 0x0000763217791816 */ /* 0x000fe40000000079 */
[----:B------:R-:W-:Y:S01]  /*1690*/  @P1 SHF.L.U32 R123, R20, 0x10, RZ ;  /* 0x00000010147b1819 */ /* 0x000fe200000006ff */
[----:B--2---:R-:W-:Y:S01]  /*16a0*/  @P1 FMUL.FTZ R145, R15, R144 ;  /* 0x000000900f911220 */ /* 0x004fe20000410000 */
[----:B------:R-:W-:-:S02]  /*16b0*/  PRMT R15, R19, 0x7632, R15 ;  /* 0x00007632130f7816 */ /* 0x000fc4000000000f */
[----:B------:R-:W-:Y:S02]  /*16c0*/  @P1 SHF.L.U32 R121, R121, 0x10, RZ ;  /* 0x0000001079791819 */ /* 0x000fe400000006ff */
[----:B------:R-:W-:Y:S01]  /*16d0*/  SHF.L.U32 R124, R15, 0x10, RZ ;  /* 0x000000100f7c7819 */ /* 0x000fe200000006ff */
[----:B---3--:R-:W-:Y:S01]  /*16e0*/  @P1 FMUL.FTZ R120, R123, R14 ;  /* 0x0000000e7b781220 */ /* 0x008fe20000410000 */
[----:B------:R-:W-:Y:S02]  /*16f0*/  SHF.L.U32 R14, R19, 0x10, RZ ;  /* 0x00000010130e7819 */ /* 0x000fe400000006ff */
[----:B------:R-:W-:Y:S02]  /*1700*/  SHF.L.U32 R123, R16, 0x10, RZ ;  /* 0x00000010107b7819 */ /* 0x000fe400000006ff */
[----:B------:R-:W-:Y:S01]  /*1710*/  F2FP.BF16.F32.PACK_AB R122, RZ, R11 ;  /* 0x0000000bff7a723e */ /* 0x000fe200000010ff */
[----:B------:R-:W-:Y:S01]  /*1720*/  @P1 FFMA.FTZ R14, R145, R74, R14 ;  /* 0x0000004a910e1223 */ /* 0x000fe2000001000e */
[----:B------:R-:W-:Y:S01]  /*1730*/  @!P1 MOV R15, R123 ;  /* 0x0000007b000f9202 */ /* 0x000fe20000000f00 */
[----:B----4-:R-:W-:Y:S01]  /*1740*/  @P1 FMUL.FTZ R121, R121, R152 ;  /* 0x0000009879791220 */ /* 0x010fe20000410000 */
        /* <DEDUP_REMOVED lines=14> */
.L_x_7629:
[----:B-1----:R-:W1:Y:S01]  /*1830*/  @P2 LDC R12, c[0x0][0x40c] ;  /* 0x00010300ff0c2b82 */ /* 0x002e620000000800 */
[----:B-----5:R-:W-:Y:S02]  /*1840*/  @P2 PRMT R9, R20, 0x7632, R9 ;  /* 0x0000763214092816 */ /* 0x020fe40000000009 */
[----:B------:R-:W-:Y:S02]  /*1850*/  @P2 PRMT R10, R21, 0x7632, R10 ;  /* 0x00007632150a2816 */ /* 0x000fe4000000000a */
[----:B------:R-:W-:Y:S02]  /*1860*/  @P2 SHF.L.U32 R9, R9, 0x10, RZ ;  /* 0x0000001009092819 */ /* 0x000fe400000006ff */
[----:B------:R-:W-:Y:S01]  /*1870*/  @P2 SHF.L.U32 R10, R10, 0x10, RZ ;  /* 0x000000100a0a2819 */ /* 0x000fe200000006ff */
[----:B------:R-:W2:Y:S01]  /*1880*/  @P2 LDC R11, c[0x0][0x40c] ;  /* 0x00010300ff0b2b82 */ /* 0x000ea20000000800 */
[----:B------:R-:W-:Y:S02]  /*1890*/  @P2 PRMT R13, R23, 0x7632, R13 ;  /* 0x00007632170d2816 */ /* 0x000fe4000000000d */
[----:B------:R-:W-:-:S02]  /*18a0*/  @P2 SHF.L.U32 R15, R22, 0x10, RZ ;  /* 0x00000010160f2819 */ /* 0x000fc400000006ff */
[----:B------:R-:W-:-:S03]  /*18b0*/  @P2 SHF.L.U32 R13, R13, 0x10, RZ ;  /* 0x000000100d0d2819 */ /* 0x000fc600000006ff */
[----:B------:R-:W3:Y:S08]  /*18c0*/  @P2 LDC R124, c[0x0][0x40c] ;  /* 0x00010300ff7c2b82 */ /* 0x000ef00000000800 */
[----:B------:R-:W4:Y:S01]  /*18d0*/  @P2 LDC R144, c[0x0][0x40c] ;  /* 0x00010300ff902b82 */ /* 0x000f220000000800 */
[----:B-1----:R-:W-:Y:S01]  /*18e0*/  @P2 FMUL.FTZ R12, R9, R12 ;  /* 0x0000000c090c2220 */ /* 0x002fe20000410000 */
[----:B------:R-:W-:-:S04]  /*18f0*/  @P2 PRMT R9, R22, 0x7632, R9 ;  /* 0x0000763216092816 */ /* 0x000fc80000000009 */
[----:B------:R-:W-:Y:S02]  /*1900*/  @P2 SHF.L.U32 R9, R9, 0x10, RZ ;  /* 0x0000001009092819 */ /* 0x000fe400000006ff */
[----:B------:R-:W1:Y:S01]  /*1910*/  @P2 LDC R120, c[0x0][0x40c] ;  /* 0x00010300ff782b82 */ /* 0x000e620000000800 */
[----:B--2---:R-:W-:Y:S01]  /*1920*/  @P2 FMUL.FTZ R14, R10, R11 ;  /* 0x0000000b0a0e2220 */ /* 0x004fe20000410000 */
[----:B------:R-:W-:Y:S02]  /*1930*/  CS2R R10, SRZ ;  /* 0x00000000000a7805 */ /* 0x000fe4000001ff00 */
[----:B------:R-:W-:Y:S01]  /*1940*/  @P2 FMUL.FTZ R10, R12, R77 ;  /* 0x0000004d0c0a2220 */ /* 0x000fe20000410000 */
[----:B------:R-:W-:-:S03]  /*1950*/  @P2 FMUL.FTZ R11, R14, R79 ;  /* 0x0000004f0e0b2220 */ /* 0x000fc60000410000 */
[----:B------:R-:W2:Y:S01]  /*1960*/  @P2 LDC R122, c[0x0][0x40c] ;  /* 0x00010300ff7a2b82 */ /* 0x000ea20000000800 */
[----:B---3--:R-:W-:Y:S01]  /*1970*/  @P2 FMUL.FTZ R12, R9, R124 ;  /* 0x0000007c090c2220 */ /* 0x008fe20000410000 */
[----:B------:R-:W-:Y:S02]  /*1980*/  @P2 SHF.L.U32 R9, R21, 0x10, RZ ;  /* 0x0000001015092819 */ /* 0x000fe400000006ff */
[----:B------:R-:W-:-:S04]  /*1990*/  MOV R124, RZ ;  /* 0x000000ff007c7202 */ /* 0x000fc80000000f00 */
[----:B------:R-:W3:Y:S01]  /*19a0*/  @P2 LDC R151, c[0x0][0x40c] ;  /* 0x00010300ff972b82 */ /* 0x000ee20000000800 */
[----:B----4-:R-:W-:Y:S01]  /*19b0*/  @P2 FMUL.FTZ R14, R13, R144 ;  /* 0x000000900d0e2220 */ /* 0x010fe20000410000 */
[----:B------:R-:W-:Y:S01]  /*19c0*/  @P2 SHF.L.U32 R144, R23, 0x10, RZ ;  /* 0x0000001017902819 */ /* 0x000fe200000006ff */
[----:B------:R-:W-:Y:S02]  /*19d0*/  HFMA2 R13, -RZ, RZ, 0, 0 ;  /* 0x00000000ff0d7431 */ /* 0x000fe400000001ff */
[----:B------:R-:W-:Y:S01]  /*19e0*/  @P2 FMUL.FTZ R13, R12, R73 ;  /* 0x000000490c0d2220 */ /* 0x000fe20000410000 */
[----:B------:R-:W-:Y:S01]  /*19f0*/  @P2 FMUL.FTZ R124, R14, R75 ;  /* 0x0000004b0e7c2220 */ /* 0x000fe20000410000 */
[----:B------:R-:W-:Y:S01]  /*1a00*/  MOV R12, RZ ;  /* 0x000000ff000c7202 */ /* 0x000fe20000000f00 */
[----:B------:R-:W4:Y:S01]  /*1a10*/  @P2 LDC R121, c[0x0][0x40c] ;  /* 0x00010300ff792b82 */ /* 0x000f220000000800 */
[----:B-1----:R-:W-:Y:S01]  /*1a20*/  @P2 FMUL.FTZ R123, R9, R120 ;  /* 0x00000078097b2220 */ /* 0x002fe20000410000 */
[----:B------:R-:W-:Y:S01]  /*1a30*/  @P2 SHF.L.U32 R120, R20, 0x10, RZ ;  /* 0x0000001014782819 */ /* 0x000fe200000006ff */
[----:B------:R-:W-:Y:S01]  /*1a40*/  HFMA2 R9, -RZ, RZ, 0, 0 ;  /* 0x00000000ff097431 */ /* 0x000fe200000001ff */
[----:B------:R-:W-:Y:S01]  /*1a50*/  F2FP.BF16.F32.PACK_AB R152, RZ, R124 ;  /* 0x0000007cff98723e */ /* 0x000fe200000010ff */
[----:B------:R-:W-:Y:S01]  /*1a60*/  @P2 FMUL.FTZ R9, R123, R78 ;  /* 0x0000004e7b092220 */ /* 0x000fe20000410000 */
[----:B--2---:R-:W-:Y:S01]  /*1a70*/  @P2 FMUL.FTZ R145, R15, R122 ;  /* 0x0000007a0f912220 */ /* 0x004fe20000410000 */
[----:B------:R-:W-:-:S02]  /*1a80*/  CS2R R14, SRZ ;  /* 0x00000000000e7805 */ /* 0x000fc4000001ff00 */
[----:B------:R-:W-:Y:S01]  /*1a90*/  F2FP.BF16.F32.PACK_AB R122, RZ, R11 ;  /* 0x0000000bff7a723e */ /* 0x000fe200000010ff */
[----:B------:R-:W-:Y:S01]  /*1aa0*/  @P2 FMUL.FTZ R12, R145, R72 ;  /* 0x00000048910c2220 */ /* 0x000fe20000410000 */
[----:B------:R-:W-:Y:S01]  /*1ab0*/  F2FP.BF16.F32.PACK_AB R145, RZ, R13 ;  /* 0x0000000dff91723e */ /* 0x000fe200000010ff */
[----:B---3--:R-:W-:-:S03]  /*1ac0*/  @P2 FMUL.FTZ R151, R144, R151 ;  /* 0x0000009790972220 */ /* 0x008fc60000410000 */
[----:B------:R-:W-:Y:S02]  /*1ad0*/  F2FP.BF16.F32.PACK_AB R123, RZ, R12 ;  /* 0x0000000cff7b723e */ /* 0x000fe400000010ff */
[----:B------:R-:W-:Y:S01]  /*1ae0*/  F2FP.BF16.F32.PACK_AB R144, RZ, R10 ;  /* 0x0000000aff90723e */ /* 0x000fe200000010ff */
[----:B------:R-:W-:Y:S01]  /*1af0*/  @P2 FMUL.FTZ R14, R151, R74 ;  /* 0x0000004a970e2220 */ /* 0x000fe20000410000 */
[----:B----4-:R-:W-:-:S04]  /*1b00*/  @P2 FMUL.FTZ R121, R120, R121 ;  /* 0x0000007978792220 */ /* 0x010fc80000410000 */
        /* <DEDUP_REMOVED lines=8> */
.L_x_7630:
[----:B------:R-:W1:Y:S01]  /*1b90*/  LDC.64 R144, c[0x0][0x3a8] ;  /* 0x0000ea00ff907b82 */ /* 0x000e620000000a00 */
[----:B------:R-:W-:Y:S01]  /*1ba0*/  IADD3 R150, PT, PT, R150, 0x20, RZ ;  /* 0x0000002096967810 */ /* 0x000fe20007ffe0ff */
[C---:B-1----:R-:W-:Y:S01]  /*1bb0*/  IMAD.WIDE.U32 R144, R147.reuse, 0x10, R144 ;  /* 0x0000001093907825 */ /* 0x042fe200078e0090 */
[----:B------:R-:W-:-:S04]  /*1bc0*/  IADD3 R147, PT, PT, R147, 0x20, RZ ;  /* 0x0000002093937810 */ /* 0x000fc80007ffe0ff */
[----:B------:R1:W-:Y:S03]  /*1bd0*/  STG.E.128 desc[UR6][R144.64], R120 ;  /* 0x0000007890007986 */ /* 0x0003e6000c101d06 */
.L_x_7628:
[----:B------:R-:W-:Y:S05]  /*1be0*/  BSYNC.RECONVERGENT B0 ;  /* 0x0000000000007941 */ /* 0x000fea0003800200 */
.L_x_7627:
        /* <DEDUP_REMOVED lines=24> */
[----:B------:R-:W-:Y:S01]  /*1d70*/  SHF.L.U32 R126, R120, 0x10, RZ ;  /* 0x00000010787e7819 */ /* 0x000fe200000006ff */
[----:B--2---:R-:W-:Y:S01]  /*1d80*/  @P1 FMUL.FTZ R128, R122, R123 ;  /* 0x0000007b7a801220 */ /* 0x004fe20000410000 */
[----:B------:R-:W1:Y:S01]  /*1d90*/  @P1 LDC R131, c[0x0][0x40c] ;  /* 0x00010300ff831b82 */ /* 0x000e620000000800 */
[----:B------:R-:W-:Y:S02]  /*1da0*/  @P1 PRMT R123, R21, 0x7632, R123 ;  /* 0x00007632157b1816 */ /* 0x000fe4000000007b */
[----:B------:R-:W-:Y:S01]  /*1db0*/  @P1 FFMA.FTZ R126, R121, R53, R126 ;  /* 0x00000035797e1223 */ /* 0x000fe2000001007e */
[----:B------:R-:W-:Y:S01]  /*1dc0*/  PRMT R122, R17, 0x7632, R122 ;  /* 0x00007632117a7816 */ /* 0x000fe2000000007a */
[----:B------:R-:W-:Y:S01]  /*1dd0*/  @P1 FFMA.FTZ R125, R128, R54, R125 ;  /* 0x00000036807d1223 */ /* 0x000fe2000001007d */
[----:B------:R-:W-:Y:S02]  /*1de0*/  @P1 SHF.L.U32 R123, R123, 0x10, RZ ;  /* 0x000000107b7b1819 */ /* 0x000fe400000006ff */
[----:B------:R-:W-:Y:S01]  /*1df0*/  SHF.L.U32 R127, R122, 0x10, RZ ;  /* 0x000000107a7f7819 */ /* 0x000fe200000006ff */
[----:B------:R-:W2:Y:S01]  /*1e00*/  @P1 LDC R144, c[0x0][0x40c] ;  /* 0x00010300ff901b82 */ /* 0x000ea20000000800 */
[----:B------:R-:W-:Y:S01]  /*1e10*/  PRMT R121, R18, 0x7632, R121 ;  /* 0x0000763212797816 */ /* 0x000fe20000000079 */
[----:B---3--:R-:W-:Y:S01]  /*1e20*/  @P1 FMUL.FTZ R122, R123, R130 ;  /* 0x000000827b7a1220 */ /* 0x008fe20000410000 */
[----:B------:R-:W-:-:S02]  /*1e30*/  @P1 SHF.L.U32 R123, R22, 0x10, RZ ;  /* 0x00000010167b1819 */ /* 0x000fc400000006ff */
[----:B------:R-:W-:Y:S01]  /*1e40*/  SHF.L.U32 R128, R18, 0x10, RZ ;  /* 0x0000001012807819 */ /* 0x000fe200000006ff */
[----:B------:R-:W-:Y:S01]  /*1e50*/  @P1 FFMA.FTZ R127, R122, R55, R127 ;  /* 0x000000377a7f1223 */ /* 0x000fe2000001007f */
[----:B------:R-:W-:Y:S01]  /*1e60*/  @P1 PRMT R122, R22, 0x7632, R122 ;  /* 0x00007632167a1816 */ /* 0x000fe2000000007a */
[----:B------:R-:W3:Y:S01]  /*1e70*/  @P1 LDC R120, c[0x0][0x40c] ;  /* 0x00010300ff781b82 */ /* 0x000ee20000000800 */
[----:B----4-:R-:W-:Y:S01]  /*1e80*/  @P1 FMUL.FTZ R123, R123, R132 ;  /* 0x000000847b7b1220 */ /* 0x010fe20000410000 */
[----:B------:R-:W-:Y:S02]  /*1e90*/  SHF.L.U32 R129, R121, 0x10, RZ ;  /* 0x0000001079817819 */ /* 0x000fe400000006ff */
[----:B------:R-:W-:Y:S01]  /*1ea0*/  @P1 SHF.L.U32 R122, R122, 0x10, RZ ;  /* 0x000000107a7a1819 */ /* 0x000fe200000006ff */
[----:B------:R-:W-:Y:S01]  /*1eb0*/  @P1 FFMA.FTZ R128, R123, R48, R128 ;  /* 0x000000307b801223 */ /* 0x000fe20000010080 */
[C---:B------:R-:W-:Y:S02]  /*1ec0*/  @P1 SHF.L.U32 R121, R23.reuse, 0x10, RZ ;  /* 0x0000001017791819 */ /* 0x040fe400000006ff */
[----:B------:R-:W4:Y:S01]  /*1ed0*/  @P1 LDC R152, c[0x0][0x40c] ;  /* 0x00010300ff981b82 */ /* 0x000f220000000800 */
[----:B------:R-:W-:Y:S01]  /*1ee0*/  @P1 PRMT R123, R23, 0x7632, R123 ;  /* 0x00007632177b1816 */ /* 0x000fe2000000007b */
[----:B-1----:R-:W-:Y:S01]  /*1ef0*/  @P1 FMUL.FTZ R122, R122, R131 ;  /* 0x000000837a7a1220 */ /* 0x002fe20000410000 */
[----:B------:R-:W-:-:S02]  /*1f00*/  @P1 SHF.L.U32 R131, R20, 0x10, RZ ;  /* 0x0000001014831819 */ /* 0x000fc400000006ff */
[----:B------:R-:W-:Y:S01]  /*1f10*/  @P1 SHF.L.U32 R123, R123, 0x10, RZ ;  /* 0x000000107b7b1819 */ /* 0x000fe200000006ff */
[----:B------:R-:W-:Y:S01]  /*1f20*/  @P1 FFMA.FTZ R129, R122, R49, R129 ;  /* 0x000000317a811223 */ /* 0x000fe20000010081 */
[----:B------:R-:W-:Y:S01]  /*1f30*/  SHF.L.U32 R130, R19, 0x10, RZ ;  /* 0x0000001013827819 */ /* 0x000fe200000006ff */
[----:B--2---:R-:W-:Y:S01]  /*1f40*/  @P1 FMUL.FTZ R145, R121, R144 ;  /* 0x0000009079911220 */ /* 0x004fe20000410000 */
[----:B------:R-:W-:Y:S02]  /*1f50*/  PRMT R121, R19, 0x7632, R121 ;  /* 0x0000763213797816 */ /* 0x000fe40000000079 */
[----:B------:R-:W-:Y:S01]  /*1f60*/  F2FP.BF16.F32.PACK_AB R122, RZ, R127 ;  /* 0x0000007fff7a723e */ /* 0x000fe200000010ff */
[----:B------:R-:W-:Y:S01]  /*1f70*/  @P1 FFMA.FTZ R130, R145, R50, R130 ;  /* 0x0000003291821223 */ /* 0x000fe20000010082 */
[----:B------:R-:W-:Y:S02]  /*1f80*/  SHF.L.U32 R132, R121, 0x10, RZ ;  /* 0x0000001079847819 */ /* 0x000fe400000006ff */
[----:B------:R-:W-:Y:S01]  /*1f90*/  F2FP.BF16.F32.PACK_AB R121, RZ, R125 ;  /* 0x0000007dff79723e */ /* 0x000fe200000010ff */
[----:B---3--:R-:W-:Y:S01]  /*1fa0*/  @P1 FMUL.FTZ R120, R131, R120 ;  /* 0x0000007883781220 */ /* 0x008fe20000410000 */
[----:B------:R-:W-:-:S02]  /*1fb0*/  SHF.L.U32 R131, R16, 0x10, RZ ;  /* 0x0000001010837819 */ /* 0x000fc400000006ff */
[----:B------:R-:W-:Y:S02]  /*1fc0*/  F2FP.BF16.F32.PACK_AB R144, RZ, R126 ;  /* 0x0000007eff90723e */ /* 0x000fe400000010ff */
[----:B------:R-:W-:Y:S01]  /*1fd0*/  F2FP.BF16.F32.PACK_AB R145, RZ, R128 ;  /* 0x00000080ff91723e */ /* 0x000fe200000010ff */
[----:B------:R-:W-:Y:S01]  /*1fe0*/  @P1 FFMA.FTZ R131, R120, R52, R131 ;  /* 0x0000003478831223 */ /* 0x000fe20000010083 */
[----:B------:R-:W-:Y:S01]  /*1ff0*/  F2FP.BF16.F32.PACK_AB R151, RZ, R129 ;  /* 0x00000081ff97723e */ /* 0x000fe200000010ff */
[----:B----4-:R-:W-:Y:S01]  /*2000*/  @P1 FMUL.FTZ R123, R123, R152 ;  /* 0x000000987b7b1220 */ /* 0x010fe20000410000 */
[----:B------:R-:W-:Y:S02]  /*2010*/  F2FP.BF16.F32.PACK_AB R152, RZ, R130 ;  /* 0x00000082ff98723e */ /* 0x000fe400000010ff */
[----:B------:R-:W-:Y:S01]  /*2020*/  F2FP.BF16.F32.PACK_AB R120, RZ, R131 ;  /* 0x00000083ff78723e */ /* 0x000fe200000010ff */
[----:B------:R-:W-:Y:S01]  /*2030*/  @P1 FFMA.FTZ R132, R123, R51, R132 ;  /* 0x000000337b841223 */ /* 0x000fe20000010084 */
[----:B------:R-:W-:-:S02]  /*2040*/  PRMT R121, R121, 0x5410, R122 ;  /* 0x0000541079797816 */ /* 0x000fc4000000007a */
[----:B------:R-:W-:Y:S02]  /*2050*/  PRMT R122, R145, 0x5410, R151 ;  /* 0x00005410917a7816 */ /* 0x000fe40000000097 */
[----:B------:R-:W-:Y:S02]  /*2060*/  F2FP.BF16.F32.PACK_AB R123, RZ, R132 ;  /* 0x00000084ff7b723e */ /* 0x000fe400000010ff */
[----:B------:R-:W-:Y:S02]  /*2070*/  PRMT R120, R120, 0x5410, R144 ;  /* 0x0000541078787816 */ /* 0x000fe40000000090 */
[----:B------:R-:W-:Y:S01]  /*2080*/  PRMT R123, R152, 0x5410, R123 ;  /* 0x00005410987b7816 */ /* 0x000fe2000000007b */
[----:B------:R-:W-:Y:S06]  /*2090*/  BRA `(.L_x_7634) ;  /* 0x0000000000d87947 */ /* 0x000fec0003800000 */
.L_x_7633:
[----:B-1----:R-:W1:Y:S01]  /*20a0*/  @P2 LDC R122, c[0x0][0x40c] ;  /* 0x00010300ff7a2b82 */ /* 0x002e620000000800 */
[----:B-----5:R-:W-:Y:S02]  /*20b0*/  @P2 PRMT R121, R21, 0x7632, R121 ;  /* 0x0000763215792816 */ /* 0x020fe40000000079 */
[----:B------:R-:W-:Y:S02]  /*20c0*/  CS2R R126, SRZ ;  /* 0x00000000007e7805 */ /* 0x000fe4000001ff00 */
[----:B------:R-:W-:Y:S01]  /*20d0*/  @P2 PRMT R120, R20, 0x7632, R120 ;  /* 0x0000763214782816 */ /* 0x000fe20000000078 */
[----:B------:R-:W-:Y:S01]  /*20e0*/  HFMA2 R129, -RZ, RZ, 0, 0 ;  /* 0x00000000ff817431 */ /* 0x000fe200000001ff */
[----:B------:R-:W-:Y:S02]  /*20f0*/  @P2 SHF.L.U32 R121, R121, 0x10, RZ ;  /* 0x0000001079792819 */ /* 0x000fe400000006ff */
[----:B------:R-:W-:Y:S01]  /*2100*/  @P2 SHF.L.U32 R120, R120, 0x10, RZ ;  /* 0x0000001078782819 */ /* 0x000fe200000006ff */
[----:B------:R-:W2:Y:S01]  /*2110*/  @P2 LDC R123, c[0x0][0x40c] ;  /* 0x00010300ff7b2b82 */ /* 0x000ea20000000800 */
[----:B------:R-:W-:-:S07]  /*2120*/  @P2 SHF.L.U32 R125, R23, 0x10, RZ ;  /* 0x00000010177d2819 */ /* 0x000fce00000006ff */
[----:B------:R-:W3:Y:S08]  /*2130*/  @P2 LDC R132, c[0x0][0x40c] ;  /* 0x00010300ff842b82 */ /* 0x000ef00000000800 */
[----:B------:R-:W4:Y:S01]  /*2140*/  @P2 LDC R152, c[0x0][0x40c] ;  /* 0x00010300ff982b82 */ /* 0x000f220000000800 */
[----:B-1----:R-:W-:Y:S01]  /*2150*/  @P2 FMUL.FTZ R122, R121, R122 ;  /* 0x0000007a797a2220 */ /* 0x002fe20000410000 */
[----:B------:R-:W-:-:S03]  /*2160*/  @P2 PRMT R121, R22, 0x7632, R121 ;  /* 0x0000763216792816 */ /* 0x000fc60000000079 */
[----:B------:R-:W-:Y:S01]  /*2170*/  @P2 FMUL.FTZ R127, R122, R55 ;  /* 0x000000377a7f2220 */ /* 0x000fe20000410000 */
[----:B------:R-:W-:Y:S02]  /*2180*/  @P2 SHF.L.U32 R121, R121, 0x10, RZ ;  /* 0x0000001079792819 */ /* 0x000fe400000006ff */
[----:B------:R-:W1:Y:S01]  /*2190*/  @P2 LDC R128, c[0x0][0x40c] ;  /* 0x00010300ff802b82 */ /* 0x000e620000000800 */
[----:B--2---:R-:W-:Y:S01]  /*21a0*/  @P2 FMUL.FTZ R120, R120, R123 ;  /* 0x0000007b78782220 */ /* 0x004fe20000410000 */
[----:B------:R-:W-:-:S03]  /*21b0*/  @P2 PRMT R123, R23, 0x7632, R123 ;  /* 0x00007632177b2816 */ /* 0x000fc6000000007b */
[----:B------:R-:W-:Y:S01]  /*21c0*/  @P2 FMUL.FTZ R126, R120, R53 ;  /* 0x00000035787e2220 */ /* 0x000fe20000410000 */
[----:B------:R-:W-:Y:S02]  /*21d0*/  @P2 SHF.L.U32 R123, R123, 0x10, RZ ;  /* 0x000000107b7b2819 */ /* 0x000fe400000006ff */
[----:B------:R-:W2:Y:S01]  /*21e0*/  @P2 LDC R130, c[0x0][0x40c] ;  /* 0x00010300ff822b82 */ /* 0x000ea20000000800 */
[----:B---3--:R-:W-:Y:S01]  /*21f0*/  @P2 FMUL.FTZ R120, R121, R132 ;  /* 0x0000008479782220 */ /* 0x008fe20000410000 */
[----:B------:R-:W-:Y:S02]  /*2200*/  @P2 SHF.L.U32 R121, R21, 0x10, RZ ;  /* 0x0000001015792819 */ /* 0x000fe400000006ff */
[----:B------:R-:W-:Y:S01]  /*2210*/  MOV R132, RZ ;  /* 0x000000ff00847202 */ /* 0x000fe20000000f00 */
[----:B------:R-:W-:Y:S01]  /*2220*/  @P2 FMUL.FTZ R129, R120, R49 ;  /* 0x0000003178812220 */ /* 0x000fe20000410000 */
[----:B------:R-:W-:Y:S02]  /*2230*/  @P2 SHF.L.U32 R120, R20, 0x10, RZ ;  /* 0x0000001014782819 */ /* 0x000fe400000006ff */
[----:B------:R-:W3:Y:S01]  /*2240*/  @P2 LDC R144, c[0x0][0x40c] ;  /* 0x00010300ff902b82 */ /* 0x000ee20000000800 */
[----:B----4-:R-:W-:Y:S01]  /*2250*/  @P2 FMUL.FTZ R122, R123, R152 ;  /* 0x000000987b7a2220 */ /* 0x010fe20000410000 */
[----:B------:R-:W-:-:S03]  /*2260*/  @P2 SHF.L.U32 R123, R22, 0x10, RZ ;  /* 0x00000010167b2819 */ /* 0x000fc600000006ff */
[----:B------:R-:W-:Y:S01]  /*2270*/  @P2 FMUL.FTZ R132, R122, R51 ;  /* 0x000000337a842220 */ /* 0x000fe20000410000 */
[----:B------:R-:W-:Y:S02]  /*2280*/  F2FP.BF16.F32.PACK_AB R122, RZ, R127 ;  /* 0x0000007fff7a723e */ /* 0x000fe400000010ff */
[----:B------:R-:W4:Y:S01]  /*2290*/  @P2 LDC R145, c[0x0][0x40c] ;  /* 0x00010300ff912b82 */ /* 0x000f220000000800 */
[----:B-1----:R-:W-:Y:S01]  /*22a0*/  @P2 FMUL.FTZ R121, R121, R128 ;  /* 0x0000008079792220 */ /* 0x002fe20000410000 */
[----:B------:R-:W-:Y:S02]  /*22b0*/  MOV R128, RZ ;  /* 0x000000ff00807202 */ /* 0x000fe40000000f00 */
[----:B------:R-:W-:Y:S01]  /*22c0*/  F2FP.BF16.F32.PACK_AB R152, RZ, R132 ;  /* 0x00000084ff98723e */ /* 0x000fe200000010ff */
[----:B--2---:R-:W-:Y:S01]  /*22d0*/  @P2 FMUL.FTZ R123, R123, R130 ;  /* 0x000000827b7b2220 */ /* 0x004fe20000410000 */
[----:B------:R-:W-:-:S03]  /*22e0*/  CS2R R130, SRZ ;  /* 0x0000000000827805 */ /* 0x000fc6000001ff00 */
[----:B------:R-:W-:Y:S01]  /*22f0*/  @P2 FMUL.FTZ R128, R123, R48 ;  /* 0x000000307b802220 */ /* 0x000fe20000410000 */
[----:B---3--:R-:W-:Y:S01]  /*2300*/  @P2 FMUL.FTZ R151, R125, R144 ;  /* 0x000000907d972220 */ /* 0x008fe20000410000 */
[----:B------:R-:W-:Y:S02]  /*2310*/  HFMA2 R125, -RZ, RZ, 0, 0 ;  /* 0x00000000ff7d7431 */ /* 0x000fe400000001ff */
[----:B------:R-:W-:Y:S01]  /*2320*/  @P2 FMUL.FTZ R125, R121, R54 ;  /* 0x00000036797d2220 */ /* 0x000fe20000410000 */
[----:B------:R-:W-:Y:S01]  /*2330*/  F2FP.BF16.F32.PACK_AB R123, RZ, R128 ;  /* 0x00000080ff7b723e */ /* 0x000fe200000010ff */
[----:B------:R-:W-:Y:S01]  /*2340*/  @P2 FMUL.FTZ R130, R151, R50 ;  /* 0x0000003297822220 */ /* 0x000fe20000410000 */
[----:B------:R-:W-:Y:S02]  /*2350*/  F2FP.BF16.F32.PACK_AB R144, RZ, R126 ;  /* 0x0000007eff90723e */ /* 0x000fe400000010ff */
[----:B------:R-:W-:Y:S01]  /*2360*/  F2FP.BF16.F32.PACK_AB R121, RZ, R125 ;  /* 0x0000007dff79723e */ /* 0x000fe200000010ff */
[----:B----4-:R-:W-:Y:S01]  /*2370*/  @P2 FMUL.FTZ R145, R120, R145 ;  /* 0x0000009178912220 */ /* 0x010fe20000410000 */
[----:B------:R-:W-:-:S02]  /*2380*/  F2FP.BF16.F32.PACK_AB R151, RZ, R130 ;  /* 0x00000082ff97723e */ /* 0x000fc400000010ff */
[----:B------:R-:W-:Y:S01]  /*2390*/  PRMT R121, R121, 0x5410, R122 ;  /* 0x0000541079797816 */ /* 0x000fe2000000007a */
[----:B------:R-:W-:Y:S01]  /*23a0*/  @P2 FMUL.FTZ R131, R145, R52 ;  /* 0x0000003491832220 */ /* 0x000fe20000410000 */
[----:B------:R-:W-:-:S04]  /*23b0*/  F2FP.BF16.F32.PACK_AB R145, RZ, R129 ;  /* 0x00000081ff91723e */ /* 0x000fc800000010ff */
[----:B------:R-:W-:Y:S02]  /*23c0*/  F2FP.BF16.F32.PACK_AB R120, RZ, R131 ;  /* 0x00000083ff78723e */ /* 0x000fe400000010ff */
[----:B------:R-:W-:Y:S02]  /*23d0*/  PRMT R122, R123, 0x5410, R145 ;  /* 0x000054107b7a7816 */ /* 0x000fe40000000091 */
[----:B------:R-:W-:Y:S02]  /*23e0*/  PRMT R123, R151, 0x5410, R152 ;  /* 0x00005410977b7816 */ /* 0x000fe40000000098 */
[----:B------:R-:W-:-:S07]  /*23f0*/  PRMT R120, R120, 0x5410, R144 ;  /* 0x0000541078787816 */ /* 0x000fce0000000090 */
.L_x_7634:
[----:B------:R-:W1:Y:S01]  /*2400*/  LDC.64 R144, c[0x0][0x3a8] ;  /* 0x0000ea00ff907b82 */ /* 0x000e620000000a00 */
[----:B------:R-:W-:Y:S01]  /*2410*/  IADD3 R150, PT, PT, R150, 0x20, RZ ;  /* 0x0000002096967810 */ /* 0x000fe20007ffe0ff */
[C---:B-1----:R-:W-:Y:S01]  /*2420*/  IMAD.WIDE.U32 R144, R147.reuse, 0x10, R144 ;  /* 0x0000001093907825 */ /* 0x042fe200078e0090 */
[----:B------:R-:W-:-:S04]  /*2430*/  IADD3 R147, PT, PT, R147, 0x20, RZ ;  /* 0x0000002093937810 */ /* 0x000fc80007ffe0ff */
[----:B------:R1:W-:Y:S03]  /*2440*/  STG.E.128 desc[UR6][R144.64], R120 ;  /* 0x0000007890007986 */ /* 0x0003e6000c101d06 */
.L_x_7632:
[----:B------:R-:W-:Y:S05]  /*2450*/  BSYNC.RECONVERGENT B0 ;  /* 0x0000000000007941 */ /* 0x000fea0003800200 */
.L_x_7631:
[----:B------:R-:W-:Y:S01]  /*2460*/  ISETP.GE.U32.AND P1, PT, R142, 0x80, PT ;  /* 0x000000808e00780c */ /* 0x000fe20003f26070 */
[----:B------:R-:W-:-:S12]  /*2470*/  BSSY.RECONVERGENT B0, `(.L_x_7635) ;  /* 0x0000082000007945 */ /* 0x000fd80003800200 */
[----:B------:R-:W-:Y:S05]  /*2480*/  @!P1 BRA `(.L_x_7636) ;  /* 0x0000000800009947 */ /* 0x000fea0003800000 */
[----:B------:R-:W-:Y:S01]  /*2490*/  ISETP.NE.U32.AND P3, PT, RZ, UR8, PT ;  /* 0x00000008ff007c0c */ /* 0x000fe2000bf65070 */
[----:B-1----:R-:W1:Y:S03]  /*24a0*/  @P2 LDC.64 R122, c[0x0][0x390] ;  /* 0x0000e400ff7a2b82 */ /* 0x002e660000000a00 */
        /* <DEDUP_REMOVED lines=9> */
[----:B------:R-:W2:Y:S01]  /*2540*/  @P2 LDC R136, c[0x0][0x40c] ;  /* 0x00010300ff882b82 */ /* 0x000ea20000000800 */
[----:B-1----:R-:W-:Y:S02]  /*2550*/  @P2 PRMT R120, R20, 0x7632, R120 ;  /* 0x0000763214782816 */ /* 0x002fe40000000078 */
[----:B------:R-:W-:Y:S02]  /*2560*/  @P2 SHF.L.U32 R123, R21, 0x10, RZ ;  /* 0x00000010157b2819 */ /* 0x000fe400000006ff */
[----:B------:R-:W-:Y:S02]  /*2570*/  @P2 SHF.L.U32 R121, R120, 0x10, RZ ;  /* 0x0000001078792819 */ /* 0x000fe400000006ff */
[----:B------:R-:W-:Y:S01]  /*2580*/  PRMT R120, R16, 0x7632, R120 ;  /* 0x0000763210787816 */ /* 0x000fe20000000078 */
[----:B------:R-:W1:Y:S03]  /*2590*/  @P2 LDC R122, c[0x0][0x40c] ;  /* 0x00010300ff7a2b82 */ /* 0x000e660000000800 */
[----:B------:R-:W-:-:S02]  /*25a0*/  SHF.L.U32 R134, R120, 0x10, RZ ;  /* 0x0000001078867819 */ /* 0x000fc400000006ff */
[----:B------:R-:W-:-:S03]  /*25b0*/  @P2 PRMT R120, R21, 0x7632, R120 ;  /* 0x0000763215782816 */ /* 0x000fc60000000078 */
[----:B------:R-:W3:Y:S01]  /*25c0*/  @P2 LDC R135, c[0x0][0x40c] ;  /* 0x00010300ff872b82 */ /* 0x000ee20000000800 */
[----:B------:R-:W-:-:S07]  /*25d0*/  @P2 SHF.L.U32 R120, R120, 0x10, RZ ;  /* 0x0000001078782819 */ /* 0x000fce00000006ff */
[----:B------:R-:W4:Y:S01]  /*25e0*/  @P2 LDC R138, c[0x0][0x40c] ;  /* 0x00010300ff8a2b82 */ /* 0x000f220000000800 */
[----:B--2---:R-:W-:Y:S01]  /*25f0*/  @P2 FMUL.FTZ R136, R123, R136 ;  /* 0x000000887b882220 */ /* 0x004fe20000410000 */
[----:B------:R-:W-:-:S03]  /*2600*/  @P2 SHF.L.U32 R123, R22, 0x10, RZ ;  /* 0x00000010167b2819 */ /* 0x000fc600000006ff */
[----:B------:R-:W-:Y:S01]  /*2610*/  @P2 FFMA.FTZ R133, R136, R30, R133 ;  /* 0x0000001e88852223 */ /* 0x000fe20000010085 */
[----:B------:R-:W-:Y:S02]  /*2620*/  SHF.L.U32 R136, R18, 0x10, RZ ;  /* 0x0000001012887819 */ /* 0x000fe400000006ff */
[----:B------:R-:W2:Y:S01]  /*2630*/  @P2 LDC R140, c[0x0][0x40c] ;  /* 0x00010300ff8c2b82 */ /* 0x000ea20000000800 */
[----:B-1----:R-:W-:-:S04]  /*2640*/  @P2 FMUL.FTZ R121, R121, R122 ;  /* 0x0000007a79792220 */ /* 0x002fc80000410000 */
[----:B------:R-:W-:Y:S01]  /*2650*/  @P2 FFMA.FTZ R134, R121, R29, R134 ;  /* 0x0000001d79862223 */ /* 0x000fe20000010086 */
[----:B------:R-:W-:Y:S02]  /*2660*/  PRMT R121, R18, 0x7632, R121 ;  /* 0x0000763212797816 */ /* 0x000fe40000000079 */
[----:B------:R-:W1:Y:S01]  /*2670*/  @P2 LDC R145, c[0x0][0x40c] ;  /* 0x00010300ff912b82 */ /* 0x000e620000000800 */
[----:B---3--:R-:W-:Y:S01]  /*2680*/  @P2 FMUL.FTZ R122, R120, R135 ;  /* 0x00000087787a2220 */ /* 0x008fe20000410000 */
[----:B------:R-:W-:-:S04]  /*2690*/  PRMT R120, R17, 0x7632, R120 ;  /* 0x0000763211787816 */ /* 0x000fc80000000078 */
[----:B------:R-:W-:Y:S02]  /*26a0*/  SHF.L.U32 R135, R120, 0x10, RZ ;  /* 0x0000001078877819 */ /* 0x000fe400000006ff */
[----:B------:R-:W3:Y:S01]  /*26b0*/  @P2 LDC R139, c[0x0][0x40c] ;  /* 0x00010300ff8b2b82 */ /* 0x000ee20000000800 */
[----:B----4-:R-:W-:Y:S01]  /*26c0*/  @P2 FMUL.FTZ R137, R123, R138 ;  /* 0x0000008a7b892220 */ /* 0x010fe20000410000 */
[----:B------:R-:W-:Y:S01]  /*26d0*/  @P2 PRMT R123, R22, 0x7632, R123 ;  /* 0x00007632167b2816 */ /* 0x000fe2000000007b */
[----:B------:R-:W-:Y:S01]  /*26e0*/  @P2 FFMA.FTZ R135, R122, R31, R135 ;  /* 0x0000001f7a872223 */ /* 0x000fe20000010087 */
[----:B------:R-:W-:Y:S01]  /*26f0*/  @P2 SHF.L.U32 R120, R23, 0x10, RZ ;  /* 0x0000001017782819 */ /* 0x000fe200000006ff */
[----:B------:R-:W-:Y:S01]  /*2700*/  @P2 FFMA.FTZ R136, R137, R24, R136 ;  /* 0x0000001889882223 */ /* 0x000fe20000010088 */
[----:B------:R-:W-:Y:S02]  /*2710*/  @P2 SHF.L.U32 R123, R123, 0x10, RZ ;  /* 0x000000107b7b2819 */ /* 0x000fe400000006ff */
[----:B------:R-:W4:Y:S01]  /*2720*/  @P2 LDC R150, c[0x0][0x40c] ;  /* 0x00010300ff962b82 */ /* 0x000f220000000800 */
[----:B------:R-:W-:-:S02]  /*2730*/  SHF.L.U32 R138, R121, 0x10, RZ ;  /* 0x00000010798a7819 */ /* 0x000fc400000006ff */
[----:B------:R-:W-:Y:S01]  /*2740*/  @P2 PRMT R121, R23, 0x7632, R121 ;  /* 0x0000763217792816 */ /* 0x000fe20000000079 */
[----:B--2---:R-:W-:Y:S01]  /*2750*/  @P2 FMUL.FTZ R123, R123, R140 ;  /* 0x0000008c7b7b2220 */ /* 0x004fe20000410000 */
[----:B------:R-:W-:Y:S02]  /*2760*/  @P2 SHF.L.U32 R122, R20, 0x10, RZ ;  /* 0x00000010147a2819 */ /* 0x000fe400000006ff */
[----:B------:R-:W-:Y:S01]  /*2770*/  @P2 SHF.L.U32 R121, R121, 0x10, RZ ;  /* 0x0000001079792819 */ /* 0x000fe200000006ff */
[----:B-1----:R-:W-:Y:S01]  /*2780*/  @P2 FMUL.FTZ R144, R120, R145 ;  /* 0x0000009178902220 */ /* 0x002fe20000410000 */
[----:B------:R-:W-:Y:S01]  /*2790*/  PRMT R120, R19, 0x7632, R120 ;  /* 0x0000763213787816 */ /* 0x000fe20000000078 */
[----:B------:R-:W-:Y:S01]  /*27a0*/  @P2 FFMA.FTZ R138, R123, R25, R138 ;  /* 0x000000197b8a2223 */ /* 0x000fe2000001008a */
[----:B------:R-:W-:Y:S02]  /*27b0*/  SHF.L.U32 R123, R19, 0x10, RZ ;  /* 0x00000010137b7819 */ /* 0x000fe400000006ff */
[----:B------:R-:W-:-:S02]  /*27c0*/  SHF.L.U32 R137, R16, 0x10, RZ ;  /* 0x0000001010897819 */ /* 0x000fc400000006ff */
[----:B------:R-:W-:Y:S01]  /*27d0*/  SHF.L.U32 R140, R120, 0x10, RZ ;  /* 0x00000010788c7819 */ /* 0x000fe200000006ff */
[----:B---3--:R-:W-:Y:S01]  /*27e0*/  @P2 FMUL.FTZ R122, R122, R139 ;  /* 0x0000008b7a7a2220 */ /* 0x008fe20000410000 */
[----:B------:R-:W-:Y:S01]  /*27f0*/  @!P2 MOV R139, R123 ;  /* 0x0000007b008ba202 */ /* 0x000fe20000000f00 */
[----:B------:R-:W-:Y:S01]  /*2800*/  @P2 FFMA.FTZ R139, R144, R26, R123 ;  /* 0x0000001a908b2223 */ /* 0x000fe2000001007b */
[----:B------:R-:W-:Y:S01]  /*2810*/  F2FP.BF16.F32.PACK_AB R144, RZ, R134 ;  /* 0x00000086ff90723e */ /* 0x000fe200000010ff */
[----:B------:R-:W-:Y:S01]  /*2820*/  @P2 FFMA.FTZ R137, R122, R28, R137 ;  /* 0x0000001c7a892223 */ /* 0x000fe20000010089 */
[----:B------:R-:W-:Y:S02]  /*2830*/  F2FP.BF16.F32.PACK_AB R122, RZ, R135 ;  /* 0x00000087ff7a723e */ /* 0x000fe400000010ff */
[----:B------:R-:W-:Y:S01]  /*2840*/  F2FP.BF16.F32.PACK_AB R145, RZ, R136 ;  /* 0x00000088ff91723e */ /* 0x000fe200000010ff */
[----:B----4-:R-:W-:Y:S01]  /*2850*/  @P2 FMUL.FTZ R121, R121, R150 ;  /* 0x0000009679792220 */ /* 0x010fe20000410000 */
[----:B------:R-:W-:-:S02]  /*2860*/  F2FP.BF16.F32.PACK_AB R149, RZ, R138 ;  /* 0x0000008aff95723e */ /* 0x000fc400000010ff */
[----:B------:R-:W-:Y:S01]  /*2870*/  F2FP.BF16.F32.PACK_AB R150, RZ, R139 ;  /* 0x0000008bff96723e */ /* 0x000fe200000010ff */
[----:B------:R-:W-:Y:S01]  /*2880*/  @P2 FFMA.FTZ R140, R121, R27, R140 ;  /* 0x0000001b798c2223 */ /* 0x000fe2000001008c */
        /* <DEDUP_REMOVED lines=8> */
.L_x_7637:
[----:B-1----:R-:W1:Y:S01]  /*2910*/  @P2 LDC R122, c[0x0][0x40c] ;  /* 0x00010300ff7a2b82 */ /* 0x002e620000000800 */
[----:B-----5:R-:W-:Y:S02]  /*2920*/  @P2 PRMT R121, R21, 0x7632, R121 ;  /* 0x0000763215792816 */ /* 0x020fe40000000079 */
[----:B------:R-:W-:Y:S02]  /*2930*/  CS2R R134, SRZ ;  /* 0x0000000000867805 */ /* 0x000fe4000001ff00 */
[----:B------:R-:W-:Y:S02]  /*2940*/  @P2 PRMT R120, R20, 0x7632, R120 ;  /* 0x0000763214782816 */ /* 0x000fe40000000078 */
        /* <DEDUP_REMOVED lines=17> */
[----:B------:R-:W-:Y:S02]  /*2a60*/  CS2R R138, SRZ ;  /* 0x00000000008a7805 */ /* 0x000fe4000001ff00 */
[----:B------:R-:W-:Y:S01]  /*2a70*/  @P2 SHF.L.U32 R121, R21, 0x10, RZ ;  /* 0x0000001015792819 */ /* 0x000fe200000006ff */
[----:B------:R-:W-:Y:S01]  /*2a80*/  @P2 FMUL.FTZ R138, R120, R25 ;  /* 0x00000019788a2220 */ /* 0x000fe20000410000 */
[----:B------:R-:W-:Y:S02]  /*2a90*/  @P2 SHF.L.U32 R120, R20, 0x10, RZ ;  /* 0x0000001014782819 */ /* 0x000fe400000006ff */
[----:B------:R-:W3:Y:S01]  /*2aa0*/  @P2 LDC R150, c[0x0][0x40c] ;  /* 0x00010300ff962b82 */ /* 0x000ee20000000800 */
[----:B----4-:R-:W-:Y:S01]  /*2ab0*/  @P2 FMUL.FTZ R122, R123, R140 ;  /* 0x0000008c7b7a2220 */ /* 0x010fe20000410000 */
[----:B------:R-:W-:Y:S01]  /*2ac0*/  @P2 SHF.L.U32 R123, R22, 0x10, RZ ;  /* 0x00000010167b2819 */ /* 0x000fe200000006ff */
[----:B------:R-:W-:-:S02]  /*2ad0*/  HFMA2 R140, -RZ, RZ, 0, 0 ;  /* 0x00000000ff8c7431 */ /* 0x000fc400000001ff */
[----:B------:R-:W-:Y:S01]  /*2ae0*/  @P2 FMUL.FTZ R140, R122, R27 ;  /* 0x0000001b7a8c2220 */ /* 0x000fe20000410000 */
[----:B------:R-:W-:Y:S02]  /*2af0*/  F2FP.BF16.F32.PACK_AB R122, RZ, R135 ;  /* 0x00000087ff7a723e */ /* 0x000fe400000010ff */
[----:B------:R-:W4:Y:S01]  /*2b00*/  @P2 LDC R145, c[0x0][0x40c] ;  /* 0x00010300ff912b82 */ /* 0x000f220000000800 */
[----:B-1----:R-:W-:Y:S01]  /*2b10*/  @P2 FMUL.FTZ R121, R121, R136 ;  /* 0x0000008879792220 */ /* 0x002fe20000410000 */
[----:B------:R-:W-:Y:S01]  /*2b20*/  CS2R R136, SRZ ;  /* 0x0000000000887805 */ /* 0x000fe2000001ff00 */
[----:B--2---:R-:W-:Y:S01]  /*2b30*/  @P2 FMUL.FTZ R123, R123, R144 ;  /* 0x000000907b7b2220 */ /* 0x004fe20000410000 */
[----:B------:R-:W-:-:S03]  /*2b40*/  F2FP.BF16.F32.PACK_AB R144, RZ, R134 ;  /* 0x00000086ff90723e */ /* 0x000fc600000010ff */
[----:B------:R-:W-:Y:S01]  /*2b50*/  @P2 FMUL.FTZ R136, R123, R24 ;  /* 0x000000187b882220 */ /* 0x000fe20000410000 */
[----:B---3--:R-:W-:Y:S01]  /*2b60*/  @P2 FMUL.FTZ R149, R133, R150 ;  /* 0x0000009685952220 */ /* 0x008fe20000410000 */
[----:B------:R-:W-:Y:S01]  /*2b70*/  MOV R133, RZ ;  /* 0x000000ff00857202 */ /* 0x000fe20000000f00 */
[----:B------:R-:W-:Y:S02]  /*2b80*/  @P2 FMUL.FTZ R133, R121, R30 ;  /* 0x0000001e79852220 */ /* 0x000fe40000410000 */
        /* <DEDUP_REMOVED lines=13> */
.L_x_7638:
[----:B------:R-:W1:Y:S02]  /*2c60*/  LDC.64 R144, c[0x0][0x3a8] ;  /* 0x0000ea00ff907b82 */ /* 0x000e640000000a00 */
[----:B-1----:R-:W-:-:S05]  /*2c70*/  IMAD.WIDE.U32 R144, R147, 0x10, R144 ;  /* 0x0000001093907825 */ /* 0x002fca00078e0090 */
[----:B------:R2:W-:Y:S02]  /*2c80*/  STG.E.128 desc[UR6][R144.64], R120 ;  /* 0x0000007890007986 */ /* 0x0005e4000c101d06 */
.L_x_7636:
[----:B------:R-:W-:Y:S05]  /*2c90*/  BSYNC.RECONVERGENT B0 ;  /* 0x0000000000007941 */ /* 0x000fea0003800200 */
.L_x_7635:
        /* <DEDUP_REMOVED lines=39> */
[----:B------:R-:W1:Y:S02]  /*2f10*/  SHFL.BFLY PT, R121, R120, 0x1, 0x1f ;  /* 0x0c201f0078797f89 */ /* 0x000e6400000e0000 */
[----:B-1----:R-:W-:-:S05]  /*2f20*/  FADD.FTZ R121, R120, R121 ;  /* 0x0000007978797221 */ /* 0x002fca0000010000 */
[----:B------:R-:W1:Y:S02]  /*2f30*/  SHFL.BFLY PT, R122, R121, 0x2, 0x1f ;  /* 0x0c401f00797a7f89 */ /* 0x000e6400000e0000 */
[----:B-1----:R-:W-:-:S05]  /*2f40*/  FADD.FTZ R122, R121, R122 ;  /* 0x0000007a797a7221 */ /* 0x002fca0000010000 */
[----:B------:R-:W1:Y:S02]  /*2f50*/  SHFL.BFLY PT, R123, R122, 0x4, 0x1f ;  /* 0x0c801f007a7b7f89 */ /* 0x000e6400000e0000 */
[----:B-1----:R-:W-:-:S05]  /*2f60*/  FADD.FTZ R123, R122, R123 ;  /* 0x0000007b7a7b7221 */ /* 0x002fca0000010000 */
[----:B------:R-:W1:Y:S02]  /*2f70*/  SHFL.BFLY PT, R144, R123, 0x8, 0x1f ;  /* 0x0d001f007b907f89 */ /* 0x000e6400000e0000 */
[----:B-1----:R-:W-:Y:S02]  /*2f80*/  FADD.FTZ R145, R123, R144 ;  /* 0x000000907b917221 */ /* 0x002fe40000010000 */
[----:B------:R-:W1:Y:S03]  /*2f90*/  LDC R144, c[0x0][0x400] ;  /* 0x00010000ff907b82 */ /* 0x000e660000000800 */
[----:B------:R-:W2:Y:S02]  /*2fa0*/  SHFL.BFLY PT, R150, R145, 0x10, 0x1f ;  /* 0x0e001f0091967f89 */ /* 0x000ea400000e0000 */
[----:B--2---:R-:W-:-:S04]  /*2fb0*/  FADD.FTZ R149, R145, R150 ;  /* 0x0000009691957221 */ /* 0x004fc80000010000 */
        /* <DEDUP_REMOVED lines=75> */
.L_x_7660:
[----:B--2---:R-:W-:Y:S01]  /*3470*/  FADD.FTZ R147, R150, R145 ;  /* 0x0000009196937221 */ /* 0x004fe20000010000 */
[----:B------:R-:W-:Y:S01]  /*3480*/  FMUL.FTZ R145, R149, R149 ;  /* 0x0000009595917220 */ /* 0x000fe20000410000 */
[----:B------:R-:W-:Y:S01]  /*3490*/  PLOP3.LUT P2, PT, PT, PT, UP1, 0x40, 0x4 ;  /* 0x000000000004781c */ /* 0x000fe20003f4e818 */
[----:B------:R-:W2:Y:S01]  /*34a0*/  @!P5 LDC.64 R122, c[0x0][0x3c0] ;  /* 0x0000f000ff7adb82 */ /* 0x000ea20000000a00 */
[----:B------:R-:W-:Y:S01]  /*34b0*/  FFMA.FTZ R144, R147, R144, UR5 ;  /* 0x0000000593907e23 */ /* 0x000fe20008010090 */
[----:B------:R-:W-:Y:S01]  /*34c0*/  BSSY.RECONVERGENT B0, `(.L_x_7640) ;  /* 0x000009d000007945 */ /* 0x000fe20003800200 */
[----:B------:R-:W-:Y:S02]  /*34d0*/  FSEL R145, R145, RZ, !P2 ;  /* 0x000000ff91917208 */ /* 0x000fe40005000000 */
[----:B-----5:R-:W-:-:S03]  /*34e0*/  ISETP.GE.AND P2, PT, R146, 0x1, PT ;  /* 0x000000019200780c */ /* 0x020fc60003f46270 */
[----:B------:R-:W3:Y:S01]  /*34f0*/  @!P5 LDC.64 R120, c[0x0][0x3c8] ;  /* 0x0000f200ff78db82 */ /* 0x000ee20000000a00 */
[----:B------:R-:W-:-:S04]  /*3500*/  FADD.FTZ R144, R144, R145 ;  /* 0x0000009190907221 */ /* 0x000fc80000010000 */
[----:B------:R-:W4:Y:S01]  /*3510*/  MUFU.RSQ R147, R144 ;  /* 0x0000009000937308 */ /* 0x000f220000001400 */
[----:B--2---:R-:W-:-:S05]  /*3520*/  @!P5 IMAD.WIDE R122, R141, 0x4, R122 ;  /* 0x000000048d7ad825 */ /* 0x004fca00078e027a */
[----:B------:R2:W-:Y:S01]  /*3530*/  @!P5 STG.E desc[UR6][R122.64], R149 ;  /* 0x000000957a00d986 */ /* 0x0005e2000c101906 */
[----:B---3--:R-:W-:-:S05]  /*3540*/  @!P5 IMAD.WIDE R120, R141, 0x4, R120 ;  /* 0x000000048d78d825 */ /* 0x008fca00078e0278 */
[----:B----4-:R2:W-:Y:S01]  /*3550*/  @!P5 STG.E desc[UR6][R120.64], R147 ;  /* 0x000000937800d986 */ /* 0x0105e2000c101906 */
[----:B------:R-:W-:Y:S05]  /*3560*/  @!P2 BRA `(.L_x_7641) ;  /* 0x000000080048a947 */ /* 0x000fea0003800000 */
[----:B--2---:R-:W-:Y:S01]  /*3570*/  IADD3 R121, PT, PT, R146, -0x1, RZ ;  /* 0xffffffff92797810 */ /* 0x004fe20007ffe0ff */
        /* <DEDUP_REMOVED lines=10> */
[----:B------:R-:W2:Y:S01]  /*3620*/  LDC.64 R144, c[0x0][0x428] ;  /* 0x00010a00ff907b82 */ /* 0x000ea20000000a00 */
[--C-:B------:R-:W-:Y:S01]  /*3630*/  FADD.FTZ R148, R5, -R149.reuse ;  /* 0x8000009505947221 */ /* 0x100fe20000010000 */
[C---:B------:R-:W-:Y:S01]  /*3640*/  FMUL.FTZ R121, R147.reuse, R120 ;  /* 0x0000007893797220 */ /* 0x040fe20000410000 */
[----:B------:R-:W-:Y:S01]  /*3650*/  FMUL.FTZ R122, R147, R122 ;  /* 0x0000007a937a7220 */ /* 0x000fe20000410000 */
[----:B-1----:R-:W-:Y:S01]  /*3660*/  FADD.FTZ R150, R7, -R149 ;  /* 0x8000009507967221 */ /* 0x002fe20000010000 */
[----:B------:R-:W-:Y:S01]  /*3670*/  FMUL.FTZ R123, R147, R148 ;  /* 0x00000094937b7220 */ /* 0x000fe20000410000 */
[----:B------:R-:W-:Y:S01]  /*3680*/  FFMA.FTZ R120, R121, R116, R108 ;  /* 0x0000007479787223 */ /* 0x000fe2000001006c */
[----:B------:R-:W-:Y:S01]  /*3690*/  FFMA.FTZ R121, R122, R117, R109 ;  /* 0x000000757a797223 */ /* 0x000fe2000001006d */
[--C-:B------:R-:W-:Y:S01]  /*36a0*/  FADD.FTZ R122, R3, -R149.reuse ;  /* 0x80000095037a7221 */ /* 0x100fe20000010000 */
[--C-:B------:R-:W-:Y:S01]  /*36b0*/  FADD.FTZ R146, R4, -R149.reuse ;  /* 0x8000009504927221 */ /* 0x100fe20000010000 */
[--C-:B------:R-:W-:Y:S01]  /*36c0*/  FADD.FTZ R148, R8, -R149.reuse ;  /* 0x8000009508947221 */ /* 0x100fe20000010000 */
[----:B------:R-:W-:Y:S01]  /*36d0*/  FMUL.FTZ R150, R147, R150 ;  /* 0x0000009693967220 */ /* 0x000fe20000410000 */
[----:B------:R-:W-:Y:S01]  /*36e0*/  F2FP.BF16.F32.PACK_AB R120, R121, R120 ;  /* 0x000000787978723e */ /* 0x000fe200000010ff */
[C---:B------:R-:W-:Y:S01]  /*36f0*/  FMUL.FTZ R121, R147.reuse, R122 ;  /* 0x0000007a93797220 */ /* 0x040fe20000410000 */
[----:B------:R-:W-:Y:S01]  /*3700*/  FADD.FTZ R122, R6, -R149 ;  /* 0x80000095067a7221 */ /* 0x000fe20000010000 */
[C---:B------:R-:W-:Y:S01]  /*3710*/  FMUL.FTZ R146, R147.reuse, R146 ;  /* 0x0000009293927220 */ /* 0x040fe20000410000 */
[----:B------:R-:W-:Y:S01]  /*3720*/  FMUL.FTZ R148, R147, R148 ;  /* 0x0000009493947220 */ /* 0x000fe20000410000 */
[----:B------:R-:W-:Y:S01]  /*3730*/  FFMA.FTZ R121, R121, R118, R110 ;  /* 0x0000007679797223 */ /* 0x000fe2000001006e */
[----:B------:R-:W-:Y:S01]  /*3740*/  FMUL.FTZ R153, R147, R122 ;  /* 0x0000007a93997220 */ /* 0x000fe20000410000 */
[----:B------:R-:W-:Y:S01]  /*3750*/  FFMA.FTZ R122, R123, R112, R104 ;  /* 0x000000707b7a7223 */ /* 0x000fe20000010068 */
[----:B------:R-:W-:Y:S01]  /*3760*/  FFMA.FTZ R123, R150, R113, R105 ;  /* 0x00000071967b7223 */ /* 0x000fe20000010069 */
[----:B------:R-:W-:Y:S01]  /*3770*/  FFMA.FTZ R146, R146, R119, R111 ;  /* 0x0000007792927223 */ /* 0x000fe2000001006f */
[----:B------:R-:W-:Y:S01]  /*3780*/  FFMA.FTZ R153, R153, R114, R106 ;  /* 0x0000007299997223 */ /* 0x000fe2000001006a */
[----:B------:R-:W-:Y:S01]  /*3790*/  FFMA.FTZ R148, R148, R115, R107 ;  /* 0x0000007394947223 */ /* 0x000fe2000001006b */
[----:B--2---:R-:W-:Y:S01]  /*37a0*/  IMAD.WIDE.U32 R144, R151, 0x10, R144 ;  /* 0x0000001097907825 */ /* 0x004fe200078e0090 */
[----:B------:R-:W-:-:S02]  /*37b0*/  F2FP.BF16.F32.PACK_AB R122, R123, R122 ;  /* 0x0000007a7b7a723e */ /* 0x000fc400000010ff */
[----:B------:R-:W-:Y:S02]  /*37c0*/  F2FP.BF16.F32.PACK_AB R121, R146, R121 ;  /* 0x000000799279723e */ /* 0x000fe400000010ff */
[----:B------:R-:W-:Y:S02]  /*37d0*/  F2FP.BF16.F32.PACK_AB R123, R148, R153 ;  /* 0x00000099947b723e */ /* 0x000fe400000010ff */
[----:B------:R-:W-:-:S03]  /*37e0*/  IADD3 R151, PT, PT, R151, 0x20, RZ ;  /* 0x0000002097977810 */ /* 0x000fc60007ffe0ff */
[----:B------:R2:W-:Y:S04]  /*37f0*/  STG.E.128 desc[UR6][R144.64], R120 ;  /* 0x0000007890007986 */ /* 0x0005e8000c101d06 */
.L_x_7643:
[----:B------:R-:W-:Y:S05]  /*3800*/  BSYNC.RECONVERGENT B1 ;  /* 0x0000000000017941 */ /* 0x000fea0003800200 */
.L_x_7642:
[----:B------:R-:W-:Y:S01]  /*3810*/  ISETP.GE.U32.AND P0, PT, R142, 0x40, PT ;  /* 0x000000408e00780c */ /* 0x000fe20003f06070 */
[----:B------:R-:W-:-:S12]  /*3820*/  BSSY.RECONVERGENT B1, `(.L_x_7644) ;  /* 0x0000022000017945 */ /* 0x000fd80003800200 */
[----:B------:R-:W-:Y:S05]  /*3830*/  @!P0 BRA `(.L_x_7645) ;  /* 0x0000000000808947 */ /* 0x000fea0003800000 */
[--C-:B--2---:R-:W-:Y:S01]  /*3840*/  FADD.FTZ R120, R15, -R149.reuse ;  /* 0x800000950f787221 */ /* 0x104fe20000010000 */
        /* <DEDUP_REMOVED lines=31> */
.L_x_7645:
[----:B------:R-:W-:Y:S05]  /*3a40*/  BSYNC.RECONVERGENT B1 ;  /* 0x0000000000017941 */ /* 0x000fea0003800200 */
.L_x_7644:
[----:B------:R-:W-:Y:S01]  /*3a50*/  ISETP.GE.U32.AND P0, PT, R142, 0x60, PT ;  /* 0x000000608e00780c */ /* 0x000fe20003f06070 */
[----:B------:R-:W-:-:S12]  /*3a60*/  BSSY.RECONVERGENT B1, `(.L_x_7646) ;  /* 0x0000022000017945 */ /* 0x000fd80003800200 */
[----:B------:R-:W-:Y:S05]  /*3a70*/  @!P0 BRA `(.L_x_7647) ;  /* 0x0000000000808947 */ /* 0x000fea0003800000 */
[--C-:B--23--:R-:W-:Y:S01]  /*3a80*/  FADD.FTZ R120, R131, -R149.reuse ;  /* 0x8000009583787221 */ /* 0x10cfe20000010000 */
        /* <DEDUP_REMOVED lines=31> */
.L_x_7647:
[----:B------:R-:W-:Y:S05]  /*3c80*/  BSYNC.RECONVERGENT B1 ;  /* 0x0000000000017941 */ /* 0x000fea0003800200 */
.L_x_7646:
[----:B------:R-:W-:Y:S05]  /*3c90*/  @!P1 BRA `(.L_x_7641) ;  /* 0x00000000007c9947 */ /* 0x000fea0003800000 */
[----:B--234-:R-:W2:Y:S01]  /*3ca0*/  LDC.64 R120, c[0x0][0x428] ;  /* 0x00010a00ff787b82 */ /* 0x01cea20000000a00 */
[--C-:B------:R-:W-:Y:S01]  /*3cb0*/  FADD.FTZ R122, R137, -R149.reuse ;  /* 0x80000095897a7221 */ /* 0x100fe20000010000 */
[--C-:B-1----:R-:W-:Y:S01]  /*3cc0*/  FADD.FTZ R150, R136, -R149.reuse ;  /* 0x8000009588967221 */ /* 0x102fe20000010000 */
        /* <DEDUP_REMOVED lines=26> */
[----:B------:R-:W-:-:S05]  /*3e70*/  F2FP.BF16.F32.PACK_AB R120, R147, R146 ;  /* 0x000000929378723e */ /* 0x000fca00000010ff */
[----:B------:R1:W-:Y:S02]  /*3e80*/  STG.E.128 desc[UR6][R144.64], R120 ;  /* 0x0000007890007986 */ /* 0x0003e4000c101d06 */
.L_x_7641:
[----:B------:R-:W-:Y:S05]  /*3e90*/  BSYNC.RECONVERGENT B0 ;  /* 0x0000000000007941 */ /* 0x000fea0003800200 */
.L_x_7640:
[----:B-1234-:R-:W1:Y:S02]  /*3ea0*/  LDC.64 R120, c[0x0][0x380] ;  /* 0x0000e000ff787b82 */ /* 0x01ee640000000a00 */
[----:B-1----:R-:W-:-:S04]  /*3eb0*/  LEA R141, R120, R141, 0x2 ;  /* 0x0000008d788d7211 */ /* 0x002fc800078e10ff */
[----:B------:R-:W-:-:S13]  /*3ec0*/  ISETP.GE.AND P0, PT, R141, R121, PT ;  /* 0x000000798d00720c */ /* 0x000fda0003f06270 */
[----:B------:R-:W-:Y:S05]  /*3ed0*/  @!P0 BRA `(.L_x_7648) ;  /* 0xffffffc800788947 */ /* 0x000fea000383ffff */
[----:B------:R-:W-:Y:S05]  /*3ee0*/  EXIT ;  /* 0x000000000000794d */ /* 0x000fea0003800000 */
.L_x_7639:
[----:B------:R-:W-:Y:S01]  /*3ef0*/  HFMA2 R153, -RZ, RZ, 0, 5.9604644775390625e-08 ;  /* 0x00000001ff997431 */ /* 0x000fe200000001ff */
[----:B------:R-:W-:Y:S01]  /*3f00*/  BSSY B0, `(.L_x_7649) ;  /* 0x0000007000007945 */ /* 0x000fe20003800000 */
[----:B------:R-:W-:Y:S02]  /*3f10*/  MOV R152, R120 ;  /* 0x0000007800987202 */ /* 0x000fe40000000f00 */
[----:B------:R-:W-:Y:S02]  /*3f20*/  MOV R154, 0x1f ;  /* 0x0000001f009a7802 */ /* 0x000fe40000000f00 */
[----:B------:R-:W-:-:S07]  /*3f30*/  MOV R147, 0xffffffff ;  /* 0xffffffff00937802 */ /* 0x000fce0000000f00 */
[----:B0----5:R-:W-:Y:S05]  /*3f40*/  WARPSYNC.COLLECTIVE R147, `(.L_x_7650) ;  /* 0x0000000093087348 */ /* 0x021fea0003c00000 */
[----:B------:R1:W2:Y:S02]  /*3f50*/  SHFL.BFLY P6, R151, R152, R153, R154 ;  /* 0x0c00009998977389 */ /* 0x0002a400000c009a */
[----:B012--5:R-:W-:Y:S05]  /*3f60*/  ENDCOLLECTIVE ;  /* 0x000000000000791b */ /* 0x027fea0003800000 */
.L_x_7650:
[----:B------:R-:W-:Y:S05]  /*3f70*/  BSYNC B0 ;  /* 0x0000000000007941 */ /* 0x000fea0003800000 */
.L_x_7649:
        /* <DEDUP_REMOVED lines=9> */
.L_x_7651:
[----:B------:R-:W-:Y:S01]  /*4010*/  HFMA2 R153, -RZ, RZ, 0, 2.384185791015625e-07 ;  /* 0x00000004ff997431 */ /* 0x000fe200000001ff */
[----:B------:R-:W-:-:S05]  /*4020*/  MOV R122, R151 ;  /* 0x00000097007a7202 */ /* 0x000fca0000000f00 */
[----:B------:R-:W-:-:S05]  /*4030*/  FADD.FTZ R122, R121, R122 ;  /* 0x0000007a797a7221 */ /* 0x000fca0000010000 */
[----:B------:R-:W-:-:S07]  /*4040*/  MOV R152, R122 ;  /* 0x0000007a00987202 */ /* 0x000fce0000000f00 */
[----:B------:R-:W-:Y:S05]  /*4050*/  WARPSYNC.COLLECTIVE R147, `(.L_x_7652) ;  /* 0x0000000093087348 */ /* 0x000fea0003c00000 */
[----:B------:R0:W1:Y:S02]  /*4060*/  SHFL.BFLY P6, R151, R152, R153, R154 ;  /* 0x0c00009998977389 */ /* 0x00006400000c009a */
[----:B01----:R-:W-:Y:S05]  /*4070*/  ENDCOLLECTIVE ;  /* 0x000000000000791b */ /* 0x003fea0003800000 */
.L_x_7652:
[----:B------:R-:W-:Y:S01]  /*4080*/  HFMA2 R153, -RZ, RZ, 0, 4.76837158203125e-07 ;  /* 0x00000008ff997431 */ /* 0x000fe200000001ff */
[----:B------:R-:W-:-:S05]  /*4090*/  MOV R123, R151 ;  /* 0x00000097007b7202 */ /* 0x000fca0000000f00 */
[----:B------:R-:W-:-:S05]  /*40a0*/  FADD.FTZ R123, R122, R123 ;  /* 0x0000007b7a7b7221 */ /* 0x000fca0000010000 */
[----:B------:R-:W-:-:S07]  /*40b0*/  MOV R152, R123 ;  /* 0x0000007b00987202 */ /* 0x000fce0000000f00 */
[----:B------:R-:W-:Y:S05]  /*40c0*/  WARPSYNC.COLLECTIVE R147, `(.L_x_7653) ;  /* 0x0000000093087348 */ /* 0x000fea0003c00000 */
[----:B------:R0:W1:Y:S02]  /*40d0*/  SHFL.BFLY P6, R151, R152, R153, R154 ;  /* 0x0c00009998977389 */ /* 0x00006400000c009a */
[----:B01----:R-:W-:Y:S05]  /*40e0*/  ENDCOLLECTIVE ;  /* 0x000000000000791b */ /* 0x003fea0003800000 */
.L_x_7653:
        /* <DEDUP_REMOVED lines=8> */
.L_x_7654:
        /* <DEDUP_REMOVED lines=73> */
.L_x_7655:
[----:B------:R-:W-:Y:S01]  /*4600*/  HFMA2 R153, -RZ, RZ, 0, 1.1920928955078125e-07 ;  /* 0x00000002ff997431 */ /* 0x000fe200000001ff */
[----:B------:R-:W-:-:S05]  /*4610*/  MOV R121, R151 ;  /* 0x0000009700797202 */ /* 0x000fca0000000f00 */
[----:B------:R-:W-:-:S05]  /*4620*/  FADD.FTZ R121, R120, R121 ;  /* 0x0000007978797221 */ /* 0x000fca0000010000 */
[----:B------:R-:W-:-:S07]  /*4630*/  MOV R152, R121 ;  /* 0x0000007900987202 */ /* 0x000fce0000000f00 */
[----:B------:R-:W-:Y:S05]  /*4640*/  WARPSYNC.COLLECTIVE R147, `(.L_x_7656) ;  /* 0x0000000093087348 */ /* 0x000fea0003c00000 */
[----:B------:R0:W1:Y:S02]  /*4650*/  SHFL.BFLY P6, R151, R152, R153, R154 ;  /* 0x0c00009998977389 */ /* 0x00006400000c009a */
[----:B01----:R-:W-:Y:S05]  /*4660*/  ENDCOLLECTIVE ;  /* 0x000000000000791b */ /* 0x003fea0003800000 */
.L_x_7656:
[----:B------:R-:W-:Y:S01]  /*4670*/  HFMA2 R153, -RZ, RZ, 0, 2.384185791015625e-07 ;  /* 0x00000004ff997431 */ /* 0x000fe200000001ff */
[----:B------:R-:W-:-:S05]  /*4680*/  MOV R122, R151 ;  /* 0x00000097007a7202 */ /* 0x000fca0000000f00 */
[----:B------:R-:W-:-:S05]  /*4690*/  FADD.FTZ R122, R121, R122 ;  /* 0x0000007a797a7221 */ /* 0x000fca0000010000 */
[----:B------:R-:W-:-:S07]  /*46a0*/  MOV R152, R122 ;  /* 0x0000007a00987202 */ /* 0x000fce0000000f00 */
[----:B------:R-:W-:Y:S05]  /*46b0*/  WARPSYNC.COLLECTIVE R147, `(.L_x_7657) ;  /* 0x0000000093087348 */ /* 0x000fea0003c00000 */
[----:B------:R0:W1:Y:S02]  /*46c0*/  SHFL.BFLY P6, R151, R152, R153, R154 ;  /* 0x0c00009998977389 */ /* 0x00006400000c009a */
[----:B01----:R-:W-:Y:S05]  /*46d0*/  ENDCOLLECTIVE ;  /* 0x000000000000791b */ /* 0x003fea0003800000 */
.L_x_7657:
[----:B------:R-:W-:Y:S01]  /*46e0*/  HFMA2 R153, -RZ, RZ, 0, 4.76837158203125e-07 ;  /* 0x00000008ff997431 */ /* 0x000fe200000001ff */
[----:B------:R-:W-:-:S05]  /*46f0*/  MOV R123, R151 ;  /* 0x00000097007b7202 */ /* 0x000fca0000000f00 */
[----:B------:R-:W-:-:S05]  /*4700*/  FADD.FTZ R123, R122, R123 ;  /* 0x0000007b7a7b7221 */ /* 0x000fca0000010000 */
[----:B------:R-:W-:-:S07]  /*4710*/  MOV R152, R123 ;  /* 0x0000007b00987202 */ /* 0x000fce0000000f00 */
[----:B------:R-:W-:Y:S05]  /*4720*/  WARPSYNC.COLLECTIVE R147, `(.L_x_7658) ;  /* 0x0000000093087348 */ /* 0x000fea0003c00000 */
[----:B------:R0:W1:Y:S02]  /*4730*/  SHFL.BFLY P6, R151, R152, R153, R154 ;  /* 0x0c00009998977389 */ /* 0x00006400000c009a */
[----:B01----:R-:W-:Y:S05]  /*4740*/  ENDCOLLECTIVE ;  /* 0x000000000000791b */ /* 0x003fea0003800000 */
.L_x_7658:
[----:B------:R-:W-:Y:S01]  /*4750*/  HFMA2 R153, -RZ, RZ, 0, 9.5367431640625e-07 ;  /* 0x00000010ff997431 */ /* 0x000fe200000001ff */
[----:B------:R-:W-:-:S05]  /*4760*/  MOV R150, R151 ;  /* 0x0000009700967202 */ /* 0x000fca0000000f00 */
[----:B------:R-:W-:-:S05]  /*4770*/  FADD.FTZ R150, R123, R150 ;  /* 0x000000967b967221 */ /* 0x000fca0000010000 */
[----:B------:R-:W-:-:S07]  /*4780*/  MOV R152, R150 ;  /* 0x0000009600987202 */ /* 0x000fce0000000f00 */
[----:B------:R-:W-:Y:S05]  /*4790*/  WARPSYNC.COLLECTIVE R147, `(.L_x_7659) ;  /* 0x0000000093087348 */ /* 0x000fea0003c00000 */
[----:B------:R0:W1:Y:S02]  /*47a0*/  SHFL.BFLY P6, R151, R152, R153, R154 ;  /* 0x0c00009998977389 */ /* 0x00006400000c009a */
[----:B01----:R-:W-:Y:S05]  /*47b0*/  ENDCOLLECTIVE ;  /* 0x000000000000791b */ /* 0x003fea0003800000 */
.L_x_7659:
[----:B------:R-:W-:Y:S01]  /*47c0*/  MOV R145, R151 ;  /* 0x0000009700917202 */ /* 0x000fe20000000f00 */
[----:B------:R-:W-:Y:S06]  /*47d0*/  BRA `(.L_x_7660) ;  /* 0xffffffec00247947 */ /* 0x000fec000383ffff */
.L_x_7661:
        /* <DEDUP_REMOVED lines=10> */
.L_x_37266:


//--------------------- .text._ZN10layer_norm13ln_fwd_kernelINS_13Kernel_traitsIf13__nv_bfloat16S2_S2_fjLj1024ELj1ELj4ELj1ELj16ENS_18Kernel_traits_baseILj1024EfS2_S2_S2_fjLj128EEEEELb0ELb1ELb1ELb1EEEvNS_9FwdParamsE --------------------------
	.section	.text._ZN10layer_norm13ln_fwd_kernelINS_13Kernel_traitsIf13__nv_bfloat16S2_S2_fjLj1024ELj1ELj4ELj1ELj16ENS_18Kernel_traits_baseILj1024EfS2_S2_S2_fjLj128EEEEELb0ELb1ELb1ELb1EEEvNS_9FwdParamsE,"ax",@progbits
	.align	128
        .global         _ZN10layer_norm13ln_fwd_kernelINS_13Kernel_traitsIf13__nv_bfloat16S2_S2_fjLj1024ELj1ELj4ELj1ELj16ENS_18Kernel_traits_baseILj1024EfS2_S2_S2_fjLj128EEEEELb0ELb1ELb1ELb1EEEvNS_9FwdParamsE
        .type           _ZN10layer_norm13ln_fwd_kernelINS_13Kernel_traitsIf13__nv_bfloat16S2_S2_fjLj1024ELj1ELj4ELj1ELj16ENS_18Kernel_traits_baseILj1024EfS2_S2_S2_fjLj128EEEEELb0ELb1ELb1ELb1EEEvNS_9FwdParamsE,@function
        .size           _ZN10layer_norm13ln_fwd_kernelINS_13Kernel_traitsIf13__nv_bfloat16S2_S2_fjLj1024ELj1ELj4ELj1ELj16ENS_18Kernel_traits_baseILj1024EfS2_S2_S2_fjLj128EEEEELb0ELb1ELb1ELb1EEEvNS_9FwdParamsE,(.L_x_37267 - _ZN10layer_norm13ln_fwd_kernelINS_13Kernel_traitsIf13__nv_bfloat16S2_S2_fjLj1024ELj1ELj4ELj1ELj16ENS_18Kernel_traits_baseILj1024EfS2_S2_S2_fjLj128EEEEELb0ELb1ELb1ELb1EEEvNS_9FwdParamsE)
        .other          _ZN10layer_norm13ln_fwd_kernelINS_13Kernel_traitsIf13__nv_bfloat16S2_S2_fjLj1024ELj1ELj4ELj1ELj16ENS_18Kernel_traits_baseILj1024EfS2_S2_S2_fjLj128EEEEELb0ELb1ELb1ELb1EEEvNS_9FwdParamsE,@"STO_CUDA_ENTRY STV_DEFAULT"
_ZN10layer_norm13ln_fwd_kernelINS_13Kernel_traitsIf13__nv_bfloat16S2_S2_fjLj1024ELj1ELj4ELj1ELj16ENS_18Kernel_traits_baseILj1024EfS2_S2_S2_fjLj128EEEEELb0ELb1ELb1ELb1EEEvNS_9FwdParamsE:
.text._ZN10layer_norm13ln_fwd_kernelINS_13Kernel_traitsIf13__nv_bfloat16S2_S2_fjLj1024ELj1ELj4ELj1ELj16ENS_18Kernel_traits_baseILj1024EfS2_S2_S2_fjLj128EEEEELb0ELb1ELb1ELb1EEEvNS_9FwdParamsE:
        /* <DEDUP_REMOVED lines=43> */
.L_x_7662:
        /* <DEDUP_REMOVED lines=36> */
.L_x_7663:
[----:B------:R-:W1:Y:S02]  /*04f0*/  LDCU UR4, c[0x0][0x384] ;  /* 0x00007080ff0477ac */ /* 0x000e640008000800 */
[----:B-1----:R-:W-:-:S13]  /*0500*/  ISETP.GE.AND P0, PT, R136, UR4, PT ;  /* 0x0000000488007c0c */ /* 0x002fda000bf06270 */
[----:B------:R-:W-:Y:S05]  /*0510*/  @P0 EXIT ;  /* 0x000000000000094d */ /* 0x000fea0003800000 */
[----:B------:R-:W1:Y:S01]  /*0520*/  LDCU.U8 UR4, c[0x0][0x410] ;  /* 0x00008200ff0477ac */ /* 0x000e620008000000 */
[----:B------:R-:W2:Y:S01]  /*0530*/  LDCU UR5, c[0x0][0x448] ;  /* 0x00008900ff0577ac */ /* 0x000ea20008000800 */
[----:B------:R-:W3:Y:S01]  /*0540*/  LDCU.64 UR8, c[0x0][0x3a0] ;  /* 0x00007400ff0877ac */ /* 0x000ee20008000a00 */
[----:B-1----:R-:W-:-:S13]  /*0550*/  ISETP.NE.AND P1, PT, RZ, UR4, PT ;  /* 0x00000004ff007c0c */ /* 0x002fda000bf25270 */
.L_x_7675:
[----:B0-----:R-:W0:Y:S08]  /*0560*/  LDC.64 R2, c[0x0][0x3f0] ;  /* 0x0000fc00ff027b82 */ /* 0x001e300000000a00 */
[----:B------:R-:W1:Y:S01]  /*0570*/  LDC R135, c[0x0][0x388] ;  /* 0x0000e200ff877b82 */ /* 0x000e620000000800 */
[----:B0-----:R-:W-:-:S05]  /*0580*/  IMAD.WIDE R2, R136, 0x4, R2 ;  /* 0x0000000488027825 */ /* 0x001fca00078e0202 */
[----:B------:R-:W4:Y:S02]  /*0590*/  LDG.E R0, desc[UR6][R2.64] ;  /* 0x0000000602007981 */ /* 0x000f24000c1e1900 */
[----:B----4-:R-:W-:-:S13]  /*05a0*/  ISETP.GE.AND P2, PT, R0, 0x1, PT ;  /* 0x000000010000780c */ /* 0x010fda0003f46270 */
[----:B------:R-:W-:Y:S01]  /*05b0*/  @P2 IADD3 R108, PT, PT, R0, -0x1, RZ ;  /* 0xffffffff006c2810 */ /* 0x000fe20007ffe0ff */
[----:B------:R-:W0:Y:S04]  /*05c0*/  @P2 LDC.64 R110, c[0x0][0x390] ;  /* 0x0000e400ff6e2b82 */ /* 0x000e280000000a00 */
[----:B-1----:R-:W-:-:S04]  /*05d0*/  @P2 IMAD R112, R108, R135, RZ ;  /* 0x000000876c702224 */ /* 0x002fc800078e02ff */
[----:B------:R-:W1:Y:S01]  /*05e0*/  LDC.64 R108, c[0x0][0x3f8] ;  /* 0x0000fe00ff6c7b82 */ /* 0x000e620000000a00 */
[----:B------:R-:W-:-:S04]  /*05f0*/  @P2 SHF.R.S32.HI R113, RZ, 0x1f, R112 ;  /* 0x0000001fff712819 */ /* 0x000fc80000011470 */
[----:B------:R-:W-:Y:S01]  /*0600*/  @P2 LEA.HI R114, R113, R112, RZ, 0x3 ;  /* 0x0000007071722211 */ /* 0x000fe200078f18ff */
[----:B------:R-:W-:-:S03]  /*0610*/  HFMA2 R112, -RZ, RZ, 0, 0 ;  /* 0x00000000ff707431 */ /* 0x000fc600000001ff */
[----:B------:R-:W-:-:S05]  /*0620*/  @P2 LEA.HI.SX32 R112, R114, R137, 0x1d ;  /* 0x0000008972702211 */ /* 0x000fca00078feaff */
[----:B0-----:R-:W-:-:S05]  /*0630*/  @P2 IMAD.WIDE.U32 R110, R112, 0x10, R110 ;  /* 0x00000010706e2825 */ /* 0x001fca00078e006e */
[----:B------:R-:W4:Y:S01]  /*0640*/  @P2 LDG.E.128 R8, desc[UR6][R110.64] ;  /* 0x000000066e082981 */ /* 0x000f22000c1e1d00 */
[----:B-1----:R-:W-:-:S05]  /*0650*/  IMAD.WIDE R108, R136, 0x4, R108 ;  /* 0x00000004886c7825 */ /* 0x002fca00078e026c */
[----:B-----5:R0:W5:Y:S01]  /*0660*/  LDG.E R134, desc[UR6][R108.64] ;  /* 0x000000066c867981 */ /* 0x020162000c1e1900 */
[----:B---3--:R-:W-:Y:S01]  /*0670*/  ISETP.NE.U32.AND P0, PT, RZ, UR8, PT ;  /* 0x00000008ff007c0c */ /* 0x008fe2000bf05070 */
[----:B------:R-:W-:-:S03]  /*0680*/  IMAD R2, R136, R135, RZ ;  /* 0x0000008788027224 */ /* 0x000fc600078e02ff */
[----:B------:R-:W-:Y:S02]  /*0690*/  ISETP.NE.AND.EX P0, PT, RZ, UR9, PT, P0 ;  /* 0x00000009ff007c0c */ /* 0x000fe4000bf05300 */
[----:B------:R-:W-:-:S04]  /*06a0*/  SHF.R.S32.HI R3, RZ, 0x1f, R2 ;  /* 0x0000001fff037819 */ /* 0x000fc80000011402 */
[----:B------:R-:W-:-:S04]  /*06b0*/  LEA.HI R2, R3, R2, RZ, 0x3 ;  /* 0x0000000203027211 */ /* 0x000fc800078f18ff */
[----:B------:R-:W-:Y:S02]  /*06c0*/  LEA.HI.SX32 R113, R2, R137, 0x1d ;  /* 0x0000008902717211 */ /* 0x000fe400078feaff */
[----:B----4-:R-:W-:Y:S02]  /*06d0*/  PRMT R2, R11, 0x7632, R2 ;  /* 0x000076320b027816 */ /* 0x010fe40000000002 */
[----:B------:R-:W-:Y:S02]  /*06e0*/  PRMT R3, R10, 0x7632, R3 ;  /* 0x000076320a037816 */ /* 0x000fe40000000003 */
[----:B------:R-:W-:Y:S02]  /*06f0*/  PRMT R110, R9, 0x7632, R110 ;  /* 0x00007632096e7816 */ /* 0x000fe4000000006e */
[----:B------:R-:W-:Y:S01]  /*0700*/  PRMT R111, R8, 0x7632, R111 ;  /* 0x00007632086f7816 */ /* 0x000fe2000000006f */
[----:B0-----:R-:W-:Y:S06]  /*0710*/  @!P0 BRA `(.L_x_7664) ;  /* 0x0000000400248947 */ /* 0x001fec0003800000 */
        /* <DEDUP_REMOVED lines=10> */
[----:B------:R-:W2:Y:S01]  /*07c0*/  @P3 LDC R115, c[0x0][0x40c] ;  /* 0x00010300ff733b82 */ /* 0x000ea20000000800 */
[----:B0-----:R-:W-:-:S07]  /*07d0*/  @P3 FMUL.FTZ R109, R108, R109 ;  /* 0x0000006d6c6d3220 */ /* 0x001fce0000410000 */
[----:B------:R-:W0:Y:S01]  /*07e0*/  @P3 LDC R119, c[0x0][0x40c] ;  /* 0x00010300ff773b82 */ /* 0x000e220000000800 */
[----:B-1----:R-:W-:Y:S01]  /*07f0*/  @P3 FMUL.FTZ R108, R111, R114 ;  /* 0x000000726f6c3220 */ /* 0x002fe20000410000 */
[----:B------:R-:W-:-:S06]  /*0800*/  @P3 SHF.L.U32 R114, R9, 0x10, RZ ;  /* 0x0000001009723819 */ /* 0x000fcc00000006ff */
[----:B------:R-:W1:Y:S01]  /*0810*/  @P3 LDC R118, c[0x0][0x40c] ;  /* 0x00010300ff763b82 */ /* 0x000e620000000800 */
[----:B----4-:R-:W-:-:S07]  /*0820*/  @P3 FMUL.FTZ R110, R110, R117 ;  /* 0x000000756e6e3220 */ /* 0x010fce0000410000 */
[----:B------:R-:W4:Y:S08]  /*0830*/  @P3 LDC R121, c[0x0][0x40c] ;  /* 0x00010300ff793b82 */ /* 0x000f300000000800 */
[----:B------:R-:W1:Y:S01]  /*0840*/  @P3 LDC R117, c[0x0][0x40c] ;  /* 0x00010300ff753b82 */ /* 0x000e620000000800 */
[C---:B---3--:R-:W-:Y:S02]  /*0850*/  @P3 PRMT R111, R4.reuse, 0x7632, R111 ;  /* 0x00007632046f3816 */ /* 0x048fe4000000006f */
[----:B------:R-:W-:-:S02]  /*0860*/  @!P3 PRMT R132, R4, 0x7632, R132 ;  /* 0x000076320484b816 */ /* 0x000fc40000000084 */
[----:B------:R-:W-:Y:S02]  /*0870*/  @P3 SHF.L.U32 R111, R111, 0x10, RZ ;  /* 0x000000106f6f3819 */ /* 0x000fe400000006ff */
[----:B------:R-:W-:Y:S02]  /*0880*/  @!P3 SHF.L.U32 R132, R132, 0x10, RZ ;  /* 0x000000108484b819 */ /* 0x000fe400000006ff */
[----:B------:R-:W-:Y:S01]  /*0890*/  @P3 SHF.L.U32 R116, R4, 0x10, RZ ;  /* 0x0000001004743819 */ /* 0x000fe200000006ff */
[----:B------:R-:W-:Y:S01]  /*08a0*/  @P3 FFMA.FTZ R132, R108, R41, R111 ;  /* 0x000000296c843223 */ /* 0x000fe2000001006f */
[----:B------:R-:W-:Y:S02]  /*08b0*/  @P3 PRMT R108, R5, 0x7632, R108 ;  /* 0x00007632056c3816 */ /* 0x000fe4000000006c */
[----:B------:R-:W-:Y:S01]  /*08c0*/  @!P3 SHF.L.U32 R133, R4, 0x10, RZ ;  /* 0x000000100485b819 */ /* 0x000fe200000006ff */
[----:B------:R-:W-:Y:S01]  /*08d0*/  @P3 FFMA.FTZ R133, R109, R40, R116 ;  /* 0x000000286d853223 */ /* 0x000fe20000010074 */
[----:B------:R-:W-:Y:S01]  /*08e0*/  @P3 SHF.L.U32 R111, R108, 0x10, RZ ;  /* 0x000000106c6f3819 */ /* 0x000fe200000006ff */
[----:B--2---:R-:W-:Y:S01]  /*08f0*/  @P3 FMUL.FTZ R109, R114, R115 ;  /* 0x00000073726d3220 */ /* 0x004fe20000410000 */
[----:B------:R-:W-:-:S02]  /*0900*/  @P3 SHF.L.U32 R108, R10, 0x10, RZ ;  /* 0x000000100a6c3819 */ /* 0x000fc400000006ff */
[----:B------:R-:W-:Y:S02]  /*0910*/  @!P3 PRMT R130, R5, 0x7632, R130 ;  /* 0x000076320582b816 */ /* 0x000fe40000000082 */
[----:B------:R-:W-:Y:S01]  /*0920*/  @P3 SHF.L.U32 R114, R3, 0x10, RZ ;  /* 0x0000001003723819 */ /* 0x000fe200000006ff */
[----:B0-----:R-:W-:Y:S01]  /*0930*/  @P3 FMUL.FTZ R3, R108, R119 ;  /* 0x000000776c033220 */ /* 0x001fe20000410000 */
[----:B------:R-:W-:Y:S02]  /*0940*/  @P3 SHF.L.U32 R116, R5, 0x10, RZ ;  /* 0x0000001005743819 */ /* 0x000fe400000006ff */
[----:B------:R-:W-:Y:S01]  /*0950*/  @!P3 SHF.L.U32 R130, R130, 0x10, RZ ;  /* 0x000000108282b819 */ /* 0x000fe200000006ff */
[----:B------:R-:W-:Y:S01]  /*0960*/  @P3 FFMA.FTZ R130, R110, R43, R111 ;  /* 0x0000002b6e823223 */ /* 0x000fe2000001006f */
[----:B------:R-:W-:Y:S01]  /*0970*/  @P3 SHF.L.U32 R115, R11, 0x10, RZ ;  /* 0x000000100b733819 */ /* 0x000fe200000006ff */
[----:B----4-:R-:W-:Y:S01]  /*0980*/  @P3 FMUL.FTZ R114, R114, R121 ;  /* 0x0000007972723220 */ /* 0x010fe20000410000 */
[----:B------:R-:W-:-:S02]  /*0990*/  @P3 SHF.L.U32 R108, R2, 0x10, RZ ;  /* 0x00000010026c3819 */ /* 0x000fc400000006ff */
[----:B------:R-:W-:Y:S01]  /*09a0*/  @P3 PRMT R2, R6, 0x7632, R2 ;  /* 0x0000763206023816 */ /* 0x000fe20000000002 */
[----:B-1----:R-:W-:Y:S01]  /*09b0*/  @P3 FMUL.FTZ R115, R115, R118 ;  /* 0x0000007673733220 */ /* 0x002fe20000410000 */
[----:B------:R-:W-:Y:S01]  /*09c0*/  @P3 PRMT R110, R7, 0x7632, R110 ;  /* 0x00007632076e3816 */ /* 0x000fe2000000006e */
[----:B------:R-:W-:Y:S01]  /*09d0*/  @P3 FMUL.FTZ R108, R108, R117 ;  /* 0x000000756c6c3220 */ /* 0x000fe20000410000 */
[----:B------:R-:W-:Y:S01]  /*09e0*/  @!P3 SHF.L.U32 R131, R5, 0x10, RZ ;  /* 0x000000100583b819 */ /* 0x000fe200000006ff */
[----:B------:R-:W-:Y:S01]  /*09f0*/  @P3 FFMA.FTZ R131, R109, R42, R116 ;  /* 0x0000002a6d833223 */ /* 0x000fe20000010074 */
[C---:B------:R-:W-:Y:S02]  /*0a00*/  @P3 SHF.L.U32 R116, R6.reuse, 0x10, RZ ;  /* 0x0000001006743819 */ /* 0x040fe400000006ff */
[----:B------:R-:W-:Y:S02]  /*0a10*/  @!P3 PRMT R127, R6, 0x7632, R127 ;  /* 0x00007632067fb816 */ /* 0x000fe4000000007f */
[----:B------:R-:W-:-:S02]  /*0a20*/  @P3 SHF.L.U32 R118, R7, 0x10, RZ ;  /* 0x0000001007763819 */ /* 0x000fc400000006ff */
[----:B------:R-:W-:Y:S02]  /*0a30*/  @!P3 PRMT R126, R7, 0x7632, R126 ;  /* 0x00007632077eb816 */ /* 0x000fe4000000007e */
[----:B------:R-:W-:Y:S02]  /*0a40*/  @P3 SHF.L.U32 R109, R2, 0x10, RZ ;  /* 0x00000010026d3819 */ /* 0x000fe400000006ff */
[----:B------:R-:W-:Y:S02]  /*0a50*/  @P3 SHF.L.U32 R111, R110, 0x10, RZ ;  /* 0x000000106e6f3819 */ /* 0x000fe400000006ff */
        /* <DEDUP_REMOVED lines=21> */
.L_x_7664:
[----:B------:R-:W0:Y:S01]  /*0bb0*/  @P2 LDC R109, c[0x0][0x40c] ;  /* 0x00010300ff6d2b82 */ /* 0x000e220000000800 */
[----:B------:R-:W-:Y:S02]  /*0bc0*/  @P2 SHF.L.U32 R110, R110, 0x10, RZ ;  /* 0x000000106e6e2819 */ /* 0x000fe400000006ff */
[----:B------:R-:W-:Y:S02]  /*0bd0*/  CS2R R130, SRZ ;  /* 0x0000000000827805 */ /* 0x000fe4000001ff00 */
[----:B------:R-:W-:Y:S02]  /*0be0*/  @P2 SHF.L.U32 R2, R2, 0x10, RZ ;  /* 0x0000001002022819 */ /* 0x000fe400000006ff */
[----:B------:R-:W-:Y:S02]  /*0bf0*/  CS2R R132, SRZ ;  /* 0x0000000000847805 */ /* 0x000fe4000001ff00 */
[----:B------:R-:W-:Y:S02]  /*0c00*/  @P2 SHF.L.U32 R111, R111, 0x10, RZ ;  /* 0x000000106f6f2819 */ /* 0x000fe400000006ff */
[----:B------:R-:W-:-:S02]  /*0c10*/  CS2R R126, SRZ ;  /* 0x00000000007e7805 */ /* 0x000fc4000001ff00 */
[----:B------:R-:W-:Y:S01]  /*0c20*/  @P2 SHF.L.U32 R3, R3, 0x10, RZ ;  /* 0x0000001003032819 */ /* 0x000fe200000006ff */
[----:B------:R-:W1:Y:S01]  /*0c30*/  @P2 LDC R119, c[0x0][0x40c] ;  /* 0x00010300ff772b82 */ /* 0x000e620000000800 */
[----:B------:R-:W-:-:S07]  /*0c40*/  CS2R R128, SRZ ;  /* 0x0000000000807805 */ /* 0x000fce000001ff00 */
[----:B------:R-:W3:Y:S08]  /*0c50*/  @P2 LDC R108, c[0x0][0x40c] ;  /* 0x00010300ff6c2b82 */ /* 0x000ef00000000800 */
[----:B------:R-:W4:Y:S01]  /*0c60*/  @P2 LDC R116, c[0x0][0x40c] ;  /* 0x00010300ff742b82 */ /* 0x000f220000000800 */
[----:B0-----:R-:W-:-:S04]  /*0c70*/  @P2 FMUL.FTZ R110, R110, R109 ;  /* 0x0000006d6e6e2220 */ /* 0x001fc80000410000 */
[----:B------:R-:W-:-:S03]  /*0c80*/  @P2 FMUL.FTZ R130, R110, R43 ;  /* 0x0000002b6e822220 */ /* 0x000fc60000410000 */
[----:B------:R-:W0:Y:S01]  /*0c90*/  @P2 LDC R115, c[0x0][0x40c] ;  /* 0x00010300ff732b82 */ /* 0x000e220000000800 */
[----:B-1----:R-:W-:Y:S01]  /*0ca0*/  @P2 FMUL.FTZ R110, R2, R119 ;  /* 0x00000077026e2220 */ /* 0x002fe20000410000 */
[----:B------:R-:W-:-:S03]  /*0cb0*/  @P2 SHF.L.U32 R2, R9, 0x10, RZ ;  /* 0x0000001009022819 */ /* 0x000fc600000006ff */
[----:B------:R-:W-:-:S03]  /*0cc0*/  @P2 FMUL.FTZ R126, R110, R39 ;  /* 0x000000276e7e2220 */ /* 0x000fc60000410000 */
[----:B------:R-:W1:Y:S01]  /*0cd0*/  @P2 LDC R114, c[0x0][0x40c] ;  /* 0x00010300ff722b82 */ /* 0x000e620000000800 */
[----:B---3--:R-:W-:-:S04]  /*0ce0*/  @P2 FMUL.FTZ R108, R111, R108 ;  /* 0x0000006c6f6c2220 */ /* 0x008fc80000410000 */
[----:B------:R-:W-:Y:S01]  /*0cf0*/  @P2 FMUL.FTZ R132, R108, R41 ;  /* 0x000000296c842220 */ /* 0x000fe20000410000 */
[----:B------:R-:W-:Y:S02]  /*0d00*/  @P2 SHF.L.U32 R108, R11, 0x10, RZ ;  /* 0x000000100b6c2819 */ /* 0x000fe400000006ff */
[----:B------:R-:W3:Y:S01]  /*0d10*/  @P2 LDC R117, c[0x0][0x40c] ;  /* 0x00010300ff752b82 */ /* 0x000ee20000000800 */
[----:B----4-:R-:W-:Y:S01]  /*0d20*/  @P2 FMUL.FTZ R116, R3, R116 ;  /* 0x0000007403742220 */ /* 0x010fe20000410000 */
[----:B------:R-:W-:-:S03]  /*0d30*/  @P2 SHF.L.U32 R3, R10, 0x10, RZ ;  /* 0x000000100a032819 */ /* 0x000fc600000006ff */
[----:B------:R-:W-:-:S03]  /*0d40*/  @P2 FMUL.FTZ R127, R116, R37 ;  /* 0x00000025747f2220 */ /* 0x000fc60000410000 */
[----:B------:R-:W4:Y:S01]  /*0d50*/  @P2 LDC R109, c[0x0][0x40c] ;  /* 0x00010300ff6d2b82 */ /* 0x000f220000000800 */
[----:B0-----:R-:W-:Y:S01]  /*0d60*/  @P2 FMUL.FTZ R115, R2, R115 ;  /* 0x0000007302732220 */ /* 0x001fe20000410000 */
[----:B------:R-:W-:Y:S02]  /*0d70*/  @P2 SHF.L.U32 R2, R8, 0x10, RZ ;  /* 0x0000001008022819 */ /* 0x000fe400000006ff */
[----:B------:R-:W-:Y:S01]  /*0d80*/  F2FP.BF16.F32.PACK_AB R111, RZ, R127 ;  /* 0x0000007fff6f723e */ /* 0x000fe200000010ff */
[----:B------:R-:W-:Y:S01]  /*0d90*/  @P2 FMUL.FTZ R131, R115, R42 ;  /* 0x0000002a73832220 */ /* 0x000fe20000410000 */
[----:B------:R-:W-:Y:S01]  /*0da0*/  F2FP.BF16.F32.PACK_AB R115, RZ, R126 ;  /* 0x0000007eff73723e */ /* 0x000fe200000010ff */
[----:B-1----:R-:W-:-:S04]  /*0db0*/  @P2 FMUL.FTZ R3, R3, R114 ;  /* 0x0000007203032220 */ /* 0x002fc80000410000 */
[----:B------:R-:W-:Y:S01]  /*0dc0*/  @P2 FMUL.FTZ R129, R3, R36 ;  /* 0x0000002403812220 */ /* 0x000fe20000410000 */
[----:B------:R-:W-:Y:S01]  /*0dd0*/  F2FP.BF16.F32.PACK_AB R3, RZ, R130 ;  /* 0x00000082ff03723e */ /* 0x000fe200000010ff */
[----:B---3--:R-:W-:-:S03]  /*0de0*/  @P2 FMUL.FTZ R117, R108, R117 ;  /* 0x000000756c752220 */ /* 0x008fc60000410000 */
[----:B------:R-:W-:Y:S01]  /*0df0*/  F2FP.BF16.F32.PACK_AB R110, RZ, R129 ;  /* 0x00000081ff6e723e */ /* 0x000fe200000010ff */
[----:B------:R-:W-:-:S03]  /*0e00*/  @P2 FMUL.FTZ R128, R117, R38 ;  /* 0x0000002675802220 */ /* 0x000fc60000410000 */
[----:B------:R-:W-:Y:S01]  /*0e10*/  PRMT R110, R110, 0x5410, R111 ;  /* 0x000054106e6e7816 */ /* 0x000fe2000000006f */
[----:B----4-:R-:W-:Y:S01]  /*0e20*/  @P2 FMUL.FTZ R109, R2, R109 ;  /* 0x0000006d026d2220 */ /* 0x010fe20000410000 */
[----:B------:R-:W-:Y:S02]  /*0e30*/  F2FP.BF16.F32.PACK_AB R2, RZ, R132 ;  /* 0x00000084ff02723e */ /* 0x000fe400000010ff */
[----:B------:R-:W-:Y:S01]  /*0e40*/  F2FP.BF16.F32.PACK_AB R114, RZ, R128 ;  /* 0x00000080ff72723e */ /* 0x000fe200000010ff */
[----:B------:R-:W-:Y:S01]  /*0e50*/  @P2 FMUL.FTZ R133, R109, R40 ;  /* 0x000000286d852220 */ /* 0x000fe20000410000 */
[----:B------:R-:W-:Y:S02]  /*0e60*/  F2FP.BF16.F32.PACK_AB R109, RZ, R131 ;  /* 0x00000083ff6d723e */ /* 0x000fe400000010ff */
[----:B------:R-:W-:Y:S02]  /*0e70*/  PRMT R111, R114, 0x5410, R115 ;  /* 0x00005410726f7816 */ /* 0x000fe40000000073 */
[----:B------:R-:W-:-:S02]  /*0e80*/  F2FP.BF16.F32.PACK_AB R108, RZ, R133 ;  /* 0x00000085ff6c723e */ /* 0x000fc400000010ff */
[----:B------:R-:W-:Y:S02]  /*0e90*/  PRMT R109, R109, 0x5410, R3 ;  /* 0x000054106d6d7816 */ /* 0x000fe40000000003 */
[----:B------:R-:W-:-:S07]  /*0ea0*/  PRMT R108, R108, 0x5410, R2 ;  /* 0x000054106c6c7816 */ /* 0x000fce0000000002 */
.L_x_7665:
[----:B------:R-:W0:Y:S01]  /*0eb0*/  LDC.64 R2, c[0x0][0x3a8] ;  /* 0x0000ea00ff027b82 */ /* 0x000e220000000a00 */
[----:B------:R-:W-:Y:S02]  /*0ec0*/  @P2 IADD3 R115, PT, PT, R112, 0x20, RZ ;  /* 0x0000002070732810 */ /* 0x000fe40007ffe0ff */
[----:B------:R-:W-:-:S05]  /*0ed0*/  IADD3 R139, PT, PT, R113, 0x20, RZ ;  /* 0x00000020718b7810 */ /* 0x000fca0007ffe0ff */
[----:B------:R-:W1:Y:S08]  /*0ee0*/  @P2 LDC.64 R118, c[0x0][0x390] ;  /* 0x0000e400ff762b82 */ /* 0x000e700000000a00 */
[----:B------:R-:W3:Y:S01]  /*0ef0*/  @P0 LDC.64 R120, c[0x0][0x3a0] ;  /* 0x0000e800ff780b82 */ /* 0x000ee20000000a00 */
[----:B0-----:R-:W-:-:S05]  /*0f00*/  IMAD.WIDE.U32 R116, R113, 0x10, R2 ;  /* 0x0000001071747825 */ /* 0x001fca00078e0002 */
[----:B------:R0:W-:Y:S01]  /*0f10*/  STG.E.128 desc[UR6][R116.64], R108 ;  /* 0x0000006c74007986 */ /* 0x0001e2000c101d06 */
[----:B-1----:R-:W-:-:S05]  /*0f20*/  @P2 IMAD.WIDE.U32 R118, R115, 0x10, R118 ;  /* 0x0000001073762825 */ /* 0x002fca00078e0076 */
[----:B------:R-:W4:Y:S01]  /*0f30*/  @P2 LDG.E.128 R8, desc[UR6][R118.64] ;  /* 0x0000000676082981 */ /* 0x000f22000c1e1d00 */
[----:B---3--:R-:W-:-:S05]  /*0f40*/  @P0 IMAD.WIDE.U32 R120, R139, 0x10, R120 ;  /* 0x000000108b780825 */ /* 0x008fca00078e0078 */
[----:B------:R0:W5:Y:S01]  /*0f50*/  @P0 LDG.E.128 R4, desc[UR6][R120.64] ;  /* 0x0000000678040981 */ /* 0x000162000c1e1d00 */
[----:B----4-:R-:W-:Y:S02]  /*0f60*/  PRMT R114, R11, 0x7632, R114 ;  /* 0x000076320b727816 */ /* 0x010fe40000000072 */
[----:B------:R-:W-:Y:S02]  /*0f70*/  PRMT R115, R10, 0x7632, R115 ;  /* 0x000076320a737816 */ /* 0x000fe40000000073 */
[----:B------:R-:W-:Y:S02]  /*0f80*/  PRMT R122, R9, 0x7632, R122 ;  /* 0x00007632097a7816 */ /* 0x000fe4000000007a */
[----:B------:R-:W-:Y:S01]  /*0f90*/  PRMT R123, R8, 0x7632, R123 ;  /* 0x00007632087b7816 */ /* 0x000fe2000000007b */
[----:B0-----:R-:W-:Y:S06]  /*0fa0*/  @!P0 BRA `(.L_x_7666) ;  /* 0x0000000000ec8947 */ /* 0x001fec0003800000 */
[----:B------:R-:W-:Y:S02]  /*0fb0*/  ISETP.GT.AND P3, PT, R0, RZ, PT ;  /* 0x000000ff0000720c */ /* 0x000fe40003f64270 */
[----:B-----5:R-:W-:Y:S02]  /*0fc0*/  PRMT R108, R4, 0x7632, R108 ;  /* 0x00007632046c7816 */ /* 0x020fe4000000006c */
[----:B------:R-:W-:Y:S02]  /*0fd0*/  SHF.L.U32 R124, R5, 0x10, RZ ;  /* 0x00000010057c7819 */ /* 0x000fe400000006ff */
[----:B------:R-:W-:Y:S02]  /*0fe0*/  SHF.L.U32 R125, R108, 0x10, RZ ;  /* 0x000000106c7d7819 */ /* 0x000fe400000006ff */
[----:B------:R-:W-:Y:S02]  /*0ff0*/  SHF.L.U32 R117, R6, 0x10, RZ ;  /* 0x0000001006757819 */ /* 0x000fe400000006ff */
[----:B------:R-:W-:-:S03]  /*1000*/  SHF.L.U32 R119, R4, 0x10, RZ ;  /* 0x0000001004777819 */ /* 0x000fc600000006ff */
[----:B------:R-:W0:Y:S01]  /*1010*/  @P3 LDC R109, c[0x0][0x40c] ;  /* 0x00010300ff6d3b82 */ /* 0x000e220000000800 */
[----:B------:R-:W-:Y:S02]  /*1020*/  @P3 SHF.L.U32 R108, R9, 0x10, RZ ;  /* 0x00000010096c3819 */ /* 0x000fe400000006ff */
[----:B------:R-:W-:Y:S02]  /*1030*/  @P3 SHF.L.U32 R123, R123, 0x10, RZ ;  /* 0x000000107b7b3819 */ /* 0x000fe400000006ff */
[----:B------:R-:W-:Y:S02]  /*1040*/  @P3 SHF.L.U32 R122, R122, 0x10, RZ ;  /* 0x000000107a7a3819 */ /* 0x000fe400000006ff */
[----:B------:R-:W-:Y:S01]  /*1050*/  @P3 SHF.L.U32 R115, R115, 0x10, RZ ;  /* 0x0000001073733819 */ /* 0x000fe200000006ff */
[----:B------:R-:W1:Y:S01]  /*1060*/  @P3 LDC R110, c[0x0][0x40c] ;  /* 0x00010300ff6e3b82 */ /* 0x000e620000000800 */
[----:B------:R-:W-:-:S07]  /*1070*/  @P3 SHF.L.U32 R114, R114, 0x10, RZ ;  /* 0x0000001072723819 */ /* 0x000fce00000006ff */
[----:B------:R-:W3:Y:S08]  /*1080*/  @P3 LDC R118, c[0x0][0x40c] ;  /* 0x00010300ff763b82 */ /* 0x000ef00000000800 */
[----:B------:R-:W4:Y:S01]  /*1090*/  @P3 LDC R111, c[0x0][0x40c] ;  /* 0x00010300ff6f3b82 */ /* 0x000f220000000800 */
[----:B0-----:R-:W-:Y:S01]  /*10a0*/  @P3 FMUL.FTZ R109, R108, R109 ;  /* 0x0000006d6c6d3220 */ /* 0x001fe20000410000 */
[----:B------:R-:W-:-:S03]  /*10b0*/  PRMT R108, R5, 0x7632, R108 ;  /* 0x00007632056c7816 */ /* 0x000fc6000000006c */
[----:B------:R-:W-:Y:S01]  /*10c0*/  @P3 FFMA.FTZ R124, R109, R34, R124 ;  /* 0x000000226d7c3223 */ /* 0x000fe2000001007c */
[----:B------:R-:W-:Y:S02]  /*10d0*/  @P3 SHF.L.U32 R109, R10, 0x10, RZ ;  /* 0x000000100a6d3819 */ /* 0x000fe400000006ff */
[----:B------:R-:W0:Y:S01]  /*10e0*/  @P3 LDC R116, c[0x0][0x40c] ;  /* 0x00010300ff743b82 */ /* 0x000e220000000800 */
[----:B-1----:R-:W-:Y:S01]  /*10f0*/  @P3 FMUL.FTZ R110, R123, R110 ;  /* 0x0000006e7b6e3220 */ /* 0x002fe20000410000 */
[----:B------:R-:W-:-:S03]  /*1100*/  SHF.L.U32 R123, R108, 0x10, RZ ;  /* 0x000000106c7b7819 */ /* 0x000fc600000006ff */
[----:B------:R-:W-:-:S03]  /*1110*/  @P3 FFMA.FTZ R125, R110, R33, R125 ;  /* 0x000000216e7d3223 */ /* 0x000fc6000001007d */
[----:B------:R-:W1:Y:S01]  /*1120*/  @P3 LDC R120, c[0x0][0x40c] ;  /* 0x00010300ff783b82 */ /* 0x000e620000000800 */
[----:B---3--:R-:W-:Y:S01]  /*1130*/  @P3 FMUL.FTZ R118, R109, R118 ;  /* 0x000000766d763220 */ /* 0x008fe20000410000 */
[----:B------:R-:W-:-:S06]  /*1140*/  @P3 SHF.L.U32 R109, R8, 0x10, RZ ;  /* 0x00000010086d3819 */ /* 0x000fcc00000006ff */
[----:B------:R-:W3:Y:S01]  /*1150*/  @P3 LDC R138, c[0x0][0x40c] ;  /* 0x00010300ff8a3b82 */ /* 0x000ee20000000800 */
[----:B----4-:R-:W-:Y:S01]  /*1160*/  @P3 FMUL.FTZ R108, R122, R111 ;  /* 0x0000006f7a6c3220 */ /* 0x010fe20000410000 */
[----:B------:R-:W-:Y:S02]  /*1170*/  @P3 SHF.L.U32 R111, R11, 0x10, RZ ;  /* 0x000000100b6f3819 */ /* 0x000fe400000006ff */
[----:B------:R-:W-:Y:S01]  /*1180*/  @!P3 MOV R122, R117 ;  /* 0x00000075007ab202 */ /* 0x000fe20000000f00 */
[----:B------:R-:W-:Y:S01]  /*1190*/  @P3 FFMA.FTZ R123, R108, R35, R123 ;  /* 0x000000236c7b3223 */ /* 0x000fe2000001007b */
[----:B------:R-:W-:Y:S01]  /*11a0*/  PRMT R108, R6, 0x7632, R108 ;  /* 0x00007632066c7816 */ /* 0x000fe2000000006c */
[----:B------:R-:W-:Y:S01]  /*11b0*/  @P3 FFMA.FTZ R122, R118, R28, R117 ;  /* 0x0000001c767a3223 */ /* 0x000fe20000010075 */
[----:B------:R-:W4:Y:S01]  /*11c0*/  @P3 LDC R141, c[0x0][0x40c] ;  /* 0x00010300ff8d3b82 */ /* 0x000f220000000800 */
[----:B0-----:R-:W-:Y:S01]  /*11d0*/  @P3 FMUL.FTZ R116, R109, R116 ;  /* 0x000000746d743220 */ /* 0x001fe20000410000 */
[----:B------:R-:W-:-:S02]  /*11e0*/  PRMT R109, R7, 0x7632, R109 ;  /* 0x00007632076d7816 */ /* 0x000fc4000000006d */
[----:B------:R-:W-:Y:S01]  /*11f0*/  SHF.L.U32 R121, R108, 0x10, RZ ;  /* 0x000000106c797819 */ /* 0x000fe200000006ff */
[----:B------:R-:W-:Y:S01]  /*1200*/  @P3 FFMA.FTZ R119, R116, R32, R119 ;  /* 0x0000002074773223 */ /* 0x000fe20000010077 */
[----:B------:R-:W-:Y:S01]  /*1210*/  SHF.L.U32 R118, R109, 0x10, RZ ;  /* 0x000000106d767819 */ /* 0x000fe200000006ff */
[----:B-1----:R-:W-:Y:S01]  /*1220*/  @P3 FMUL.FTZ R110, R115, R120 ;  /* 0x00000078736e3220 */ /* 0x002fe20000410000 */
[----:B------:R-:W-:Y:S02]  /*1230*/  SHF.L.U32 R120, R7, 0x10, RZ ;  /* 0x0000001007787819 */ /* 0x000fe400000006ff */
[----:B------:R-:W-:Y:S01]  /*1240*/  F2FP.BF16.F32.PACK_AB R115, RZ, R122 ;  /* 0x0000007aff73723e */ /* 0x000fe200000010ff */
[----:B------:R-:W-:Y:S01]  /*1250*/  @P3 FFMA.FTZ R121, R110, R29, R121 ;  /* 0x0000001d6e793223 */ /* 0x000fe20000010079 */
[----:B------:R-:W-:Y:S02]  /*1260*/  F2FP.BF16.F32.PACK_AB R110, RZ, R123 ;  /* 0x0000007bff6e723e */ /* 0x000fe400000010ff */
[----:B------:R-:W-:Y:S01]  /*1270*/  F2FP.BF16.F32.PACK_AB R108, RZ, R119 ;  /* 0x00000077ff6c723e */ /* 0x000fe200000010ff */
[----:B---3--:R-:W-:Y:S01]  /*1280*/  @P3 FMUL.FTZ R111, R111, R138 ;  /* 0x0000008a6f6f3220 */ /* 0x008fe20000410000 */
[----:B------:R-:W-:-:S03]  /*1290*/  F2FP.BF16.F32.PACK_AB R116, RZ, R121 ;  /* 0x00000079ff74723e */ /* 0x000fc600000010ff */
[----:B------:R-:W-:Y:S01]  /*12a0*/  @P3 FFMA.FTZ R120, R111, R30, R120 ;  /* 0x0000001e6f783223 */ /* 0x000fe20000010078 */
[----:B----4-:R-:W-:Y:S01]  /*12b0*/  @P3 FMUL.FTZ R109, R114, R141 ;  /* 0x0000008d726d3220 */ /* 0x010fe20000410000 */
[----:B------:R-:W-:-:S03]  /*12c0*/  F2FP.BF16.F32.PACK_AB R114, RZ, R125 ;  /* 0x0000007dff72723e */ /* 0x000fc600000010ff */
[----:B------:R-:W-:Y:S01]  /*12d0*/  F2FP.BF16.F32.PACK_AB R117, RZ, R120 ;  /* 0x00000078ff75723e */ /* 0x000fe200000010ff */
[----:B------:R-:W-:Y:S01]  /*12e0*/  @P3 FFMA.FTZ R118, R109, R31, R118 ;  /* 0x0000001f6d763223 */ /* 0x000fe20000010076 */
[----:B------:R-:W-:Y:S02]  /*12f0*/  F2FP.BF16.F32.PACK_AB R109, RZ, R124 ;  /* 0x0000007cff6d723e */ /* 0x000fe400000010ff */
[----:B------:R-:W-:Y:S02]  /*1300*/  PRMT R108, R108, 0x5410, R114 ;  /* 0x000054106c6c7816 */ /* 0x000fe40000000072 */
[----:B------:R-:W-:Y:S02]  /*1310*/  F2FP.BF16.F32.PACK_AB R111, RZ, R118 ;  /* 0x00000076ff6f723e */ /* 0x000fe400000010ff */
[----:B------:R-:W-:Y:S02]  /*1320*/  PRMT R109, R109, 0x5410, R110 ;  /* 0x000054106d6d7816 */ /* 0x000fe4000000006e */
[----:B------:R-:W-:-:S02]  /*1330*/  PRMT R110, R115, 0x5410, R116 ;  /* 0x00005410736e7816 */ /* 0x000fc40000000074 */
[----:B------:R-:W-:Y:S01]  /*1340*/  PRMT R111, R117, 0x5410, R111 ;  /* 0x00005410756f7816 */ /* 0x000fe2000000006f */
[----:B------:R-:W-:Y:S06]  /*1350*/  BRA `(.L_x_7667) ;  /* 0x0000000000c87947 */ /* 0x000fec0003800000 */
.L_x_7666:
[----:B------:R-:W0:Y:S01]  /*1360*/  @P2 LDC R109, c[0x0][0x40c] ;  /* 0x00010300ff6d2b82 */ /* 0x000e220000000800 */
[----:B------:R-:W-:Y:S02]  /*1370*/  @P2 SHF.L.U32 R122, R122, 0x10, RZ ;  /* 0x000000107a7a2819 */ /* 0x000fe400000006ff */
[----:B------:R-:W-:Y:S02]  /*1380*/  CS2R R124, SRZ ;  /* 0x00000000007c7805 */ /* 0x000fe4000001ff00 */
[----:B------:R-:W-:Y:S02]  /*1390*/  @P2 SHF.L.U32 R123, R123, 0x10, RZ ;  /* 0x000000107b7b2819 */ /* 0x000fe400000006ff */
[----:B------:R-:W-:Y:S02]  /*13a0*/  @P2 SHF.L.U32 R115, R115, 0x10, RZ ;  /* 0x0000001073732819 */ /* 0x000fe400000006ff */
[----:B------:R-:W-:Y:S01]  /*13b0*/  @P2 SHF.L.U32 R118, R114, 0x10, RZ ;  /* 0x0000001072762819 */ /* 0x000fe200000006ff */
[----:B------:R-:W1:Y:S01]  /*13c0*/  @P2 LDC R108, c[0x0][0x40c] ;  /* 0x00010300ff6c2b82 */ /* 0x000e620000000800 */
[----:B------:R-:W-:-:S07]  /*13d0*/  MOV R121, RZ ;  /* 0x000000ff00797202 */ /* 0x000fce0000000f00 */
[----:B------:R-:W3:Y:S08]  /*13e0*/  @P2 LDC R110, c[0x0][0x40c] ;  /* 0x00010300ff6e2b82 */ /* 0x000ef00000000800 */
[----:B------:R-:W4:Y:S01]  /*13f0*/  @P2 LDC R111, c[0x0][0x40c] ;  /* 0x00010300ff6f2b82 */ /* 0x000f220000000800 */
[----:B0-----:R-:W-:-:S07]  /*1400*/  @P2 FMUL.FTZ R122, R122, R109 ;  /* 0x0000006d7a7a2220 */ /* 0x001fce0000410000 */
[----:B------:R-:W0:Y:S01]  /*1410*/  @P2 LDC R119, c[0x0][0x40c] ;  /* 0x00010300ff772b82 */ /* 0x000e220000000800 */
[----:B-1----:R-:W-:Y:S01]  /*1420*/  @P2 FMUL.FTZ R108, R123, R108 ;  /* 0x0000006c7b6c2220 */ /* 0x002fe20000410000 */
[----:B------:R-:W-:Y:S02]  /*1430*/  HFMA2 R123, -RZ, RZ, 0, 0 ;  /* 0x00000000ff7b7431 */ /* 0x000fe400000001ff */
[----:B------:R-:W-:Y:S01]  /*1440*/  @P2 FMUL.FTZ R123, R122, R35 ;  /* 0x000000237a7b2220 */ /* 0x000fe20000410000 */
[----:B------:R-:W-:Y:S02]  /*1450*/  HFMA2 R122, -RZ, RZ, 0, 0 ;  /* 0x00000000ff7a7431 */ /* 0x000fe400000001ff */
[----:B------:R-:W-:Y:S01]  /*1460*/  @P2 FMUL.FTZ R125, R108, R33 ;  /* 0x000000216c7d2220 */ /* 0x000fe20000410000 */
[----:B------:R-:W-:Y:S01]  /*1470*/  @P2 SHF.L.U32 R108, R9, 0x10, RZ ;  /* 0x00000010096c2819 */ /* 0x000fe200000006ff */
[----:B------:R-:W1:Y:S01]  /*1480*/  @P2 LDC R117, c[0x0][0x40c] ;  /* 0x00010300ff752b82 */ /* 0x000e620000000800 */
[----:B---3--:R-:W-:Y:S01]  /*1490*/  @P2 FMUL.FTZ R114, R115, R110 ;  /* 0x0000006e73722220 */ /* 0x008fe20000410000 */
[----:B------:R-:W-:-:S02]  /*14a0*/  @P2 SHF.L.U32 R110, R10, 0x10, RZ ;  /* 0x000000100a6e2819 */ /* 0x000fc400000006ff */
[----:B------:R-:W-:Y:S01]  /*14b0*/  @P2 SHF.L.U32 R115, R11, 0x10, RZ ;  /* 0x000000100b732819 */ /* 0x000fe200000006ff */
[----:B------:R-:W-:Y:S01]  /*14c0*/  @P2 FMUL.FTZ R121, R114, R29 ;  /* 0x0000001d72792220 */ /* 0x000fe20000410000 */
[----:B------:R-:W-:Y:S02]  /*14d0*/  F2FP.BF16.F32.PACK_AB R114, RZ, R125 ;  /* 0x0000007dff72723e */ /* 0x000fe400000010ff */
[----:B------:R-:W3:Y:S01]  /*14e0*/  @P2 LDC R116, c[0x0][0x40c] ;  /* 0x00010300ff742b82 */ /* 0x000ee20000000800 */
[----:B----4-:R-:W-:Y:S01]  /*14f0*/  @P2 FMUL.FTZ R111, R108, R111 ;  /* 0x0000006f6c6f2220 */ /* 0x010fe20000410000 */
[----:B------:R-:W-:-:S03]  /*1500*/  @P2 SHF.L.U32 R108, R8, 0x10, RZ ;  /* 0x00000010086c2819 */ /* 0x000fc600000006ff */
[----:B------:R-:W-:-:S03]  /*1510*/  @P2 FMUL.FTZ R124, R111, R34 ;  /* 0x000000226f7c2220 */ /* 0x000fc60000410000 */
[----:B------:R-:W4:Y:S01]  /*1520*/  @P2 LDC R109, c[0x0][0x40c] ;  /* 0x00010300ff6d2b82 */ /* 0x000f220000000800 */
[----:B0-----:R-:W-:Y:S01]  /*1530*/  @P2 FMUL.FTZ R120, R118, R119 ;  /* 0x0000007776782220 */ /* 0x001fe20000410000 */
[----:B------:R-:W-:-:S03]  /*1540*/  CS2R R118, SRZ ;  /* 0x0000000000767805 */ /* 0x000fc6000001ff00 */
[----:B------:R-:W-:Y:S01]  /*1550*/  @P2 FMUL.FTZ R118, R120, R31 ;  /* 0x0000001f78762220 */ /* 0x000fe20000410000 */
[----:B------:R-:W-:Y:S01]  /*1560*/  MOV R120, RZ ;  /* 0x000000ff00787202 */ /* 0x000fe20000000f00 */
[----:B-1----:R-:W-:Y:S01]  /*1570*/  @P2 FMUL.FTZ R117, R110, R117 ;  /* 0x000000756e752220 */ /* 0x002fe20000410000 */
[----:B------:R-:W-:-:S03]  /*1580*/  F2FP.BF16.F32.PACK_AB R110, RZ, R123 ;  /* 0x0000007bff6e723e */ /* 0x000fc600000010ff */
[----:B------:R-:W-:Y:S01]  /*1590*/  @P2 FMUL.FTZ R122, R117, R28 ;  /* 0x0000001c757a2220 */ /* 0x000fe20000410000 */
[----:B------:R-:W-:Y:S01]  /*15a0*/  F2FP.BF16.F32.PACK_AB R117, RZ, R118 ;  /* 0x00000076ff75723e */ /* 0x000fe200000010ff */
[----:B---3--:R-:W-:-:S03]  /*15b0*/  @P2 FMUL.FTZ R115, R115, R116 ;  /* 0x0000007473732220 */ /* 0x008fc60000410000 */
[----:B------:R-:W-:Y:S01]  /*15c0*/  F2FP.BF16.F32.PACK_AB R111, RZ, R122 ;  /* 0x0000007aff6f723e */ /* 0x000fe200000010ff */
[----:B------:R-:W-:Y:S01]  /*15d0*/  @P2 FMUL.FTZ R120, R115, R30 ;  /* 0x0000001e73782220 */ /* 0x000fe20000410000 */
[----:B------:R-:W-:Y:S01]  /*15e0*/  F2FP.BF16.F32.PACK_AB R115, RZ, R121 ;  /* 0x00000079ff73723e */ /* 0x000fe200000010ff */
[----:B----4-:R-:W-:-:S03]  /*15f0*/  @P2 FMUL.FTZ R109, R108, R109 ;  /* 0x0000006d6c6d2220 */ /* 0x010fc60000410000 */
        /* <DEDUP_REMOVED lines=8> */
.L_x_7667:
[----:B------:R-:W0:Y:S01]  /*1680*/  @P2 LDC.64 R116, c[0x0][0x390] ;  /* 0x0000e400ff742b82 */ /* 0x000e220000000a00 */
[----:B------:R-:W-:Y:S01]  /*1690*/  @P2 IADD3 R141, PT, PT, R112, 0x40, RZ ;  /* 0x00000040708d2810 */ /* 0x000fe20007ffe0ff */
[----:B------:R-:W-:-:S05]  /*16a0*/  IMAD.WIDE.U32 R138, R139, 0x10, R2 ;  /* 0x000000108b8a7825 */ /* 0x000fca00078e0002 */
[----:B------:R1:W-:Y:S01]  /*16b0*/  STG.E.128 desc[UR6][R138.64], R108 ;  /* 0x0000006c8a007986 */ /* 0x0003e2000c101d06 */
[----:B------:R-:W3:Y:S01]  /*16c0*/  @P0 LDC.64 R114, c[0x0][0x3a0] ;  /* 0x0000e800ff720b82 */ /* 0x000ee20000000a00 */
[----:B0-----:R-:W-:Y:S01]  /*16d0*/  @P2 IMAD.WIDE.U32 R116, R141, 0x10, R116 ;  /* 0x000000108d742825 */ /* 0x001fe200078e0074 */
[----:B------:R-:W-:-:S04]  /*16e0*/  @P0 IADD3 R141, PT, PT, R113, 0x40, RZ ;  /* 0x00000040718d0810 */ /* 0x000fc80007ffe0ff */
[----:B------:R-:W4:Y:S01]  /*16f0*/  @P2 LDG.E.128 R8, desc[UR6][R116.64] ;  /* 0x0000000674082981 */ /* 0x000f22000c1e1d00 */
[----:B---3--:R-:W-:-:S05]  /*1700*/  @P0 IMAD.WIDE.U32 R140, R141, 0x10, R114 ;  /* 0x000000108d8c0825 */ /* 0x008fca00078e0072 */
[----:B-----5:R1:W5:Y:S01]  /*1710*/  @P0 LDG.E.128 R4, desc[UR6][R140.64] ;  /* 0x000000068c040981 */ /* 0x020362000c1e1d00 */
[----:B----4-:R-:W-:Y:S02]  /*1720*/  PRMT R115, R11, 0x7632, R115 ;  /* 0x000076320b737816 */ /* 0x010fe40000000073 */
[----:B------:R-:W-:Y:S02]  /*1730*/  PRMT R114, R10, 0x7632, R114 ;  /* 0x000076320a727816 */ /* 0x000fe40000000072 */
[----:B------:R-:W-:Y:S02]  /*1740*/  PRMT R142, R9, 0x7632, R142 ;  /* 0x00007632098e7816 */ /* 0x000fe4000000008e */
[----:B------:R-:W-:Y:S01]  /*1750*/  PRMT R143, R8, 0x7632, R143 ;  /* 0x00007632088f7816 */ /* 0x000fe2000000008f */
[----:B-1----:R-:W-:Y:S06]  /*1760*/  @!P0 BRA `(.L_x_7668) ;  /* 0x0000000000ec8947 */ /* 0x002fec0003800000 */
[----:B------:R-:W-:Y:S02]  /*1770*/  ISETP.GT.AND P3, PT, R0, RZ, PT ;  /* 0x000000ff0000720c */ /* 0x000fe40003f64270 */
[----:B-----5:R-:W-:Y:S02]  /*1780*/  PRMT R108, R4, 0x7632, R108 ;  /* 0x00007632046c7816 */ /* 0x020fe4000000006c */
[----:B------:R-:W-:Y:S02]  /*1790*/  SHF.L.U32 R144, R5, 0x10, RZ ;  /* 0x0000001005907819 */ /* 0x000fe400000006ff */
[----:B------:R-:W-:Y:S02]  /*17a0*/  SHF.L.U32 R145, R108, 0x10, RZ ;  /* 0x000000106c917819 */ /* 0x000fe400000006ff */
[----:B------:R-:W-:-:S05]  /*17b0*/  SHF.L.U32 R139, R4, 0x10, RZ ;  /* 0x00000010048b7819 */ /* 0x000fca00000006ff */
        /* <DEDUP_REMOVED lines=8> */
[----:B0-----:R-:W-:-:S04]  /*1840*/  @P3 FMUL.FTZ R108, R143, R110 ;  /* 0x0000006e8f6c3220 */ /* 0x001fc80000410000 */
[----:B------:R-:W-:Y:S01]  /*1850*/  @P3 FFMA.FTZ R145, R108, R25, R145 ;  /* 0x000000196c913223 */ /* 0x000fe20000010091 */
[----:B------:R-:W-:Y:S02]  /*1860*/  PRMT R108, R5, 0x7632, R108 ;  /* 0x00007632056c7816 */ /* 0x000fe4000000006c */
[----:B------:R-:W0:Y:S01]  /*1870*/  @P3 LDC R138, c[0x0][0x40c] ;  /* 0x00010300ff8a3b82 */ /* 0x000e220000000800 */
[----:B-1----:R-:W-:Y:S01]  /*1880*/  @P3 FMUL.FTZ R110, R142, R115 ;  /* 0x000000738e6e3220 */ /* 0x002fe20000410000 */
[----:B------:R-:W-:Y:S02]  /*1890*/  SHF.L.U32 R143, R108, 0x10, RZ ;  /* 0x000000106c8f7819 */ /* 0x000fe400000006ff */
[----:B------:R-:W-:Y:S02]  /*18a0*/  @P3 SHF.L.U32 R108, R8, 0x10, RZ ;  /* 0x00000010086c3819 */ /* 0x000fe400000006ff */
[----:B------:R-:W-:Y:S01]  /*18b0*/  @P3 SHF.L.U32 R115, R11, 0x10, RZ ;  /* 0x000000100b733819 */ /* 0x000fe200000006ff */
[----:B------:R-:W-:Y:S01]  /*18c0*/  @P3 FFMA.FTZ R143, R110, R27, R143 ;  /* 0x0000001b6e8f3223 */ /* 0x000fe2000001008f */
[----:B------:R-:W1:Y:S01]  /*18d0*/  @P3 LDC R140, c[0x0][0x40c] ;  /* 0x00010300ff8c3b82 */ /* 0x000e620000000800 */
[----:B---3--:R-:W-:Y:S01]  /*18e0*/  @P3 FMUL.FTZ R111, R111, R116 ;  /* 0x000000746f6f3220 */ /* 0x008fe20000410000 */
[----:B------:R-:W-:-:S02]  /*18f0*/  @P3 PRMT R110, R11, 0x7632, R110 ;  /* 0x000076320b6e3816 */ /* 0x000fc4000000006e */
[----:B------:R-:W-:Y:S01]  /*1900*/  SHF.L.U32 R142, R6, 0x10, RZ ;  /* 0x00000010068e7819 */ /* 0x000fe200000006ff */
[----:B------:R-:W-:Y:S01]  /*1910*/  @P3 FFMA.FTZ R144, R111, R26, R144 ;  /* 0x0000001a6f903223 */ /* 0x000fe20000010090 */
[----:B------:R-:W-:Y:S02]  /*1920*/  @P3 SHF.L.U32 R111, R10, 0x10, RZ ;  /* 0x000000100a6f3819 */ /* 0x000fe400000006ff */
[----:B------:R-:W3:Y:S01]  /*1930*/  @P3 LDC R117, c[0x0][0x40c] ;  /* 0x00010300ff753b82 */ /* 0x000ee20000000800 */
[----:B----4-:R-:W-:Y:S01]  /*1940*/  @P3 FMUL.FTZ R116, R108, R109 ;  /* 0x0000006d6c743220 */ /* 0x010fe20000410000 */
[----:B------:R-:W-:Y:S02]  /*1950*/  PRMT R108, R6, 0x7632, R108 ;  /* 0x00007632066c7816 */ /* 0x000fe4000000006c */
[----:B------:R-:W-:Y:S01]  /*1960*/  PRMT R109, R7, 0x7632, R109 ;  /* 0x00007632076d7816 */ /* 0x000fe2000000006d */
[----:B------:R-:W-:Y:S01]  /*1970*/  @P3 FFMA.FTZ R139, R116, R24, R139 ;  /* 0x00000018748b3223 */ /* 0x000fe2000001008b */
[----:B------:R-:W-:-:S02]  /*1980*/  @P3 SHF.L.U32 R110, R110, 0x10, RZ ;  /* 0x000000106e6e3819 */ /* 0x000fc400000006ff */
[----:B------:R-:W4:Y:S01]  /*1990*/  @P3 LDC R147, c[0x0][0x40c] ;  /* 0x00010300ff933b82 */ /* 0x000f220000000800 */
[----:B0-----:R-:W-:Y:S01]  /*19a0*/  @P3 FMUL.FTZ R111, R111, R138 ;  /* 0x0000008a6f6f3220 */ /* 0x001fe20000410000 */
[----:B------:R-:W-:Y:S02]  /*19b0*/  SHF.L.U32 R141, R108, 0x10, RZ ;  /* 0x000000106c8d7819 */ /* 0x000fe400000006ff */
[----:B------:R-:W-:Y:S01]  /*19c0*/  SHF.L.U32 R138, R109, 0x10, RZ ;  /* 0x000000106d8a7819 */ /* 0x000fe200000006ff */
[----:B------:R-:W-:Y:S01]  /*19d0*/  @P3 FFMA.FTZ R142, R111, R20, R142 ;  /* 0x000000146f8e3223 */ /* 0x000fe2000001008e */
[----:B------:R-:W-:Y:S01]  /*19e0*/  F2FP.BF16.F32.PACK_AB R108, RZ, R139 ;  /* 0x0000008bff6c723e */ /* 0x000fe200000010ff */
[----:B-1----:R-:W-:Y:S01]  /*19f0*/  @P3 FMUL.FTZ R115, R115, R140 ;  /* 0x0000008c73733220 */ /* 0x002fe20000410000 */
[----:B------:R-:W-:-:S05]  /*1a00*/  SHF.L.U32 R140, R7, 0x10, RZ ;  /* 0x00000010078c7819 */ /* 0x000fca00000006ff */
[----:B------:R-:W-:Y:S01]  /*1a10*/  @P3 FFMA.FTZ R140, R115, R22, R140 ;  /* 0x00000016738c3223 */ /* 0x000fe2000001008c */
[----:B------:R-:W-:Y:S01]  /*1a20*/  F2FP.BF16.F32.PACK_AB R115, RZ, R142 ;  /* 0x0000008eff73723e */ /* 0x000fe200000010ff */
[----:B---3--:R-:W-:-:S03]  /*1a30*/  @P3 FMUL.FTZ R114, R114, R117 ;  /* 0x0000007572723220 */ /* 0x008fc60000410000 */
[----:B------:R-:W-:Y:S01]  /*1a40*/  F2FP.BF16.F32.PACK_AB R117, RZ, R140 ;  /* 0x0000008cff75723e */ /* 0x000fe200000010ff */
[----:B------:R-:W-:Y:S01]  /*1a50*/  @P3 FFMA.FTZ R141, R114, R21, R141 ;  /* 0x00000015728d3223 */ /* 0x000fe2000001008d */
[----:B------:R-:W-:Y:S01]  /*1a60*/  F2FP.BF16.F32.PACK_AB R114, RZ, R145 ;  /* 0x00000091ff72723e */ /* 0x000fe200000010ff */
[----:B----4-:R-:W-:Y:S01]  /*1a70*/  @P3 FMUL.FTZ R109, R110, R147 ;  /* 0x000000936e6d3220 */ /* 0x010fe20000410000 */
[----:B------:R-:W-:Y:S02]  /*1a80*/  F2FP.BF16.F32.PACK_AB R110, RZ, R143 ;  /* 0x0000008fff6e723e */ /* 0x000fe400000010ff */
[----:B------:R-:W-:Y:S01]  /*1a90*/  F2FP.BF16.F32.PACK_AB R116, RZ, R141 ;  /* 0x0000008dff74723e */ /* 0x000fe200000010ff */
[----:B------:R-:W-:Y:S01]  /*1aa0*/  @P3 FFMA.FTZ R138, R109, R23, R138 ;  /* 0x000000176d8a3223 */ /* 0x000fe2000001008a */
[----:B------:R-:W-:Y:S02]  /*1ab0*/  F2FP.BF16.F32.PACK_AB R109, RZ, R144 ;  /* 0x00000090ff6d723e */ /* 0x000fe400000010ff */
[----:B------:R-:W-:-:S02]  /*1ac0*/  PRMT R108, R108, 0x5410, R114 ;  /* 0x000054106c6c7816 */ /* 0x000fc40000000072 */
[----:B------:R-:W-:Y:S02]  /*1ad0*/  F2FP.BF16.F32.PACK_AB R111, RZ, R138 ;  /* 0x0000008aff6f723e */ /* 0x000fe400000010ff */
[----:B------:R-:W-:Y:S02]  /*1ae0*/  PRMT R109, R109, 0x5410, R110 ;  /* 0x000054106d6d7816 */ /* 0x000fe4000000006e */
[----:B------:R-:W-:Y:S02]  /*1af0*/  PRMT R110, R115, 0x5410, R116 ;  /* 0x00005410736e7816 */ /* 0x000fe40000000074 */
[----:B------:R-:W-:Y:S01]  /*1b00*/  PRMT R111, R117, 0x5410, R111 ;  /* 0x00005410756f7816 */ /* 0x000fe2000000006f */
[----:B------:R-:W-:Y:S06]  /*1b10*/  BRA `(.L_x_7669) ;  /* 0x0000000000c87947 */ /* 0x000fec0003800000 */
.L_x_7668:
        /* <DEDUP_REMOVED lines=17> */
[----:B------:R-:W1:Y:S01]  /*1c30*/  @P2 LDC R117, c[0x0][0x40c] ;  /* 0x00010300ff752b82 */ /* 0x000e620000000800 */
[----:B---3--:R-:W-:Y:S01]  /*1c40*/  @P2 FMUL.FTZ R108, R115, R110 ;  /* 0x0000006e736c2220 */ /* 0x008fe20000410000 */
[----:B------:R-:W-:-:S02]  /*1c50*/  @P2 SHF.L.U32 R110, R9, 0x10, RZ ;  /* 0x00000010096e2819 */ /* 0x000fc400000006ff */
[----:B------:R-:W-:-:S04]  /*1c60*/  @P2 SHF.L.U32 R115, R11, 0x10, RZ ;  /* 0x000000100b732819 */ /* 0x000fc800000006ff */
[----:B------:R-:W3:Y:S01]  /*1c70*/  @P2 LDC R140, c[0x0][0x40c] ;  /* 0x00010300ff8c2b82 */ /* 0x000ee20000000800 */
[----:B----4-:R-:W-:Y:S01]  /*1c80*/  @P2 FMUL.FTZ R116, R114, R139 ;  /* 0x0000008b72742220 */ /* 0x010fe20000410000 */
[----:B------:R-:W-:Y:S02]  /*1c90*/  CS2R R138, SRZ ;  /* 0x00000000008a7805 */ /* 0x000fe4000001ff00 */
[----:B------:R-:W-:Y:S01]  /*1ca0*/  @P2 SHF.L.U32 R114, R10, 0x10, RZ ;  /* 0x000000100a722819 */ /* 0x000fe200000006ff */
[----:B------:R-:W-:Y:S01]  /*1cb0*/  @P2 FMUL.FTZ R138, R108, R23 ;  /* 0x000000176c8a2220 */ /* 0x000fe20000410000 */
[----:B------:R-:W-:Y:S01]  /*1cc0*/  @P2 SHF.L.U32 R108, R8, 0x10, RZ ;  /* 0x00000010086c2819 */ /* 0x000fe200000006ff */
[----:B------:R-:W-:Y:S01]  /*1cd0*/  @P2 FMUL.FTZ R141, R116, R21 ;  /* 0x00000015748d2220 */ /* 0x000fe20000410000 */
[----:B------:R-:W4:Y:S01]  /*1ce0*/  @P2 LDC R109, c[0x0][0x40c] ;  /* 0x00010300ff6d2b82 */ /* 0x000f220000000800 */
[----:B0-----:R-:W-:Y:S01]  /*1cf0*/  @P2 FMUL.FTZ R111, R110, R111 ;  /* 0x0000006f6e6f2220 */ /* 0x001fe20000410000 */
[----:B------:R-:W-:-:S03]  /*1d00*/  F2FP.BF16.F32.PACK_AB R110, RZ, R143 ;  /* 0x0000008fff6e723e */ /* 0x000fc600000010ff */
[----:B------:R-:W-:Y:S01]  /*1d10*/  @P2 FMUL.FTZ R144, R111, R26 ;  /* 0x0000001a6f902220 */ /* 0x000fe20000410000 */
[----:B-1----:R-:W-:Y:S01]  /*1d20*/  @P2 FMUL.FTZ R117, R114, R117 ;  /* 0x0000007572752220 */ /* 0x002fe20000410000 */
[----:B------:R-:W-:-:S03]  /*1d30*/  F2FP.BF16.F32.PACK_AB R114, RZ, R145 ;  /* 0x00000091ff72723e */ /* 0x000fc600000010ff */
[----:B------:R-:W-:Y:S01]  /*1d40*/  @P2 FMUL.FTZ R142, R117, R20 ;  /* 0x00000014758e2220 */ /* 0x000fe20000410000 */
[----:B------:R-:W-:Y:S01]  /*1d50*/  F2FP.BF16.F32.PACK_AB R117, RZ, R138 ;  /* 0x0000008aff75723e */ /* 0x000fe200000010ff */
[----:B---3--:R-:W-:Y:S01]  /*1d60*/  @P2 FMUL.FTZ R115, R115, R140 ;  /* 0x0000008c73732220 */ /* 0x008fe20000410000 */
[----:B------:R-:W-:Y:S02]  /*1d70*/  MOV R140, RZ ;  /* 0x000000ff008c7202 */ /* 0x000fe40000000f00 */
        /* <DEDUP_REMOVED lines=12> */
.L_x_7669:
[----:B------:R-:W0:Y:S01]  /*1e40*/  @P2 LDC.64 R116, c[0x0][0x390] ;  /* 0x0000e400ff742b82 */ /* 0x000e220000000a00 */
[C---:B------:R-:W-:Y:S02]  /*1e50*/  IADD3 R151, PT, PT, R113.reuse, 0x40, RZ ;  /* 0x0000004071977810 */ /* 0x040fe40007ffe0ff */
[----:B------:R-:W-:Y:S02]  /*1e60*/  @P2 IADD3 R147, PT, PT, R112, 0x60, RZ ;  /* 0x0000006070932810 */ /* 0x000fe40007ffe0ff */
[----:B------:R-:W-:Y:S01]  /*1e70*/  IADD3 R149, PT, PT, R113, 0x60, RZ ;  /* 0x0000006071957810 */ /* 0x000fe20007ffe0ff */
        /* <DEDUP_REMOVED lines=8> */
[----:B------:R-:W-:Y:S02]  /*1f00*/  ISETP.GT.AND P0, PT, R0, RZ, PT ;  /* 0x000000ff0000720c */ /* 0x000fe40003f04270 */
[----:B---3-5:R-:W-:-:S11]  /*1f10*/  SHF.L.U32 R112, R5, 0x10, RZ ;  /* 0x0000001005707819 */ /* 0x028fd600000006ff */
[----:B------:R-:W0:Y:S01]  /*1f20*/  @P0 LDC R111, c[0x0][0x40c] ;  /* 0x00010300ff6f0b82 */ /* 0x000e220000000800 */
[----:B------:R-:W-:Y:S02]  /*1f30*/  @P0 PRMT R0, R8, 0x7632, R0 ;  /* 0x0000763208000816 */ /* 0x000fe40000000000 */
        /* <DEDUP_REMOVED lines=9> */
[----:B0-----:R-:W-:Y:S01]  /*1fd0*/  @P0 FMUL.FTZ R111, R110, R111 ;  /* 0x0000006f6e6f0220 */ /* 0x001fe20000410000 */
[----:B------:R-:W-:-:S03]  /*1fe0*/  @P0 SHF.L.U32 R110, R10, 0x10, RZ ;  /* 0x000000100a6e0819 */ /* 0x000fc600000006ff */
[----:B------:R-:W-:Y:S01]  /*1ff0*/  @P0 FFMA.FTZ R112, R111, R18, R112 ;  /* 0x000000126f700223 */ /* 0x000fe20000010070 */
[----:B------:R-:W-:Y:S02]  /*2000*/  SHF.L.U32 R111, R7, 0x10, RZ ;  /* 0x00000010076f7819 */ /* 0x000fe400000006ff */
[----:B------:R-:W0:Y:S01]  /*2010*/  @P0 LDC R117, c[0x0][0x40c] ;  /* 0x00010300ff750b82 */ /* 0x000e220000000800 */
[----:B-1----:R-:W-:-:S04]  /*2020*/  @P0 FMUL.FTZ R109, R108, R109 ;  /* 0x0000006d6c6d0220 */ /* 0x002fc80000410000 */
[----:B------:R-:W-:Y:S01]  /*2030*/  @P0 FFMA.FTZ R146, R109, R17, R146 ;  /* 0x000000116d920223 */ /* 0x000fe20000010092 */
[----:B------:R-:W-:Y:S02]  /*2040*/  PRMT R109, R6, 0x7632, R109 ;  /* 0x00007632066d7816 */ /* 0x000fe4000000006d */
[----:B------:R-:W1:Y:S01]  /*2050*/  @P0 LDC R151, c[0x0][0x40c] ;  /* 0x00010300ff970b82 */ /* 0x000e620000000800 */
[----:B---3--:R-:W-:Y:S01]  /*2060*/  @P0 FMUL.FTZ R114, R110, R115 ;  /* 0x000000736e720220 */ /* 0x008fe20000410000 */
[----:B------:R-:W-:Y:S02]  /*2070*/  @P0 PRMT R110, R10, 0x7632, R110 ;  /* 0x000076320a6e0816 */ /* 0x000fe4000000006e */
[----:B------:R-:W-:Y:S02]  /*2080*/  SHF.L.U32 R147, R109, 0x10, RZ ;  /* 0x000000106d937819 */ /* 0x000fe400000006ff */
[----:B------:R-:W-:Y:S02]  /*2090*/  @P0 SHF.L.U32 R110, R110, 0x10, RZ ;  /* 0x000000106e6e0819 */ /* 0x000fe400000006ff */
[----:B------:R-:W3:Y:S01]  /*20a0*/  @P0 LDC R116, c[0x0][0x40c] ;  /* 0x00010300ff740b82 */ /* 0x000ee20000000800 */
[----:B----4-:R-:W-:Y:S01]  /*20b0*/  @P0 FMUL.FTZ R108, R0, R113 ;  /* 0x00000071006c0220 */ /* 0x010fe20000410000 */
[----:B------:R-:W-:-:S02]  /*20c0*/  PRMT R0, R5, 0x7632, R0 ;  /* 0x0000763205007816 */ /* 0x000fc40000000000 */
[----:B------:R-:W-:Y:S02]  /*20d0*/  SHF.L.U32 R115, R6, 0x10, RZ ;  /* 0x0000001006737819 */ /* 0x000fe400000006ff */
[----:B------:R-:W-:Y:S02]  /*20e0*/  SHF.L.U32 R113, R0, 0x10, RZ ;  /* 0x0000001000717819 */ /* 0x000fe400000006ff */
[----:B------:R-:W4:Y:S01]  /*20f0*/  @P0 LDC R153, c[0x0][0x40c] ;  /* 0x00010300ff990b82 */ /* 0x000f220000000800 */
[----:B0-----:R-:W-:Y:S01]  /*2100*/  @P0 FMUL.FTZ R110, R110, R117 ;  /* 0x000000756e6e0220 */ /* 0x001fe20000410000 */
[C---:B------:R-:W-:Y:S01]  /*2110*/  @P0 SHF.L.U32 R0, R11.reuse, 0x10, RZ ;  /* 0x000000100b000819 */ /* 0x040fe200000006ff */
[----:B------:R-:W-:Y:S01]  /*2120*/  @P0 FFMA.FTZ R113, R108, R19, R113 ;  /* 0x000000136c710223 */ /* 0x000fe20000010071 */
[----:B------:R-:W-:Y:S01]  /*2130*/  @P0 PRMT R108, R11, 0x7632, R108 ;  /* 0x000076320b6c0816 */ /* 0x000fe2000000006c */
[----:B------:R-:W-:Y:S01]  /*2140*/  @P0 FFMA.FTZ R147, R110, R13, R147 ;  /* 0x0000000d6e930223 */ /* 0x000fe20000010093 */
[----:B------:R-:W-:Y:S01]  /*2150*/  @P0 SHF.L.U32 R109, R8, 0x10, RZ ;  /* 0x00000010086d0819 */ /* 0x000fe200000006ff */
[----:B------:R-:W-:Y:S01]  /*2160*/  @P0 FFMA.FTZ R115, R114, R12, R115 ;  /* 0x0000000c72730223 */ /* 0x000fe20000010073 */
[----:B-1----:R-:W-:Y:S01]  /*2170*/  @P0 FMUL.FTZ R110, R0, R151 ;  /* 0x00000097006e0220 */ /* 0x002fe20000410000 */
[----:B------:R-:W-:-:S02]  /*2180*/  PRMT R0, R7, 0x7632, R0 ;  /* 0x0000763207007816 */ /* 0x000fc40000000000 */
[----:B------:R-:W-:Y:S02]  /*2190*/  @P0 SHF.L.U32 R108, R108, 0x10, RZ ;  /* 0x000000106c6c0819 */ /* 0x000fe400000006ff */
[----:B------:R-:W-:Y:S02]  /*21a0*/  SHF.L.U32 R114, R0, 0x10, RZ ;  /* 0x0000001000727819 */ /* 0x000fe400000006ff */
[----:B------:R-:W-:Y:S01]  /*21b0*/  SHF.L.U32 R117, R4, 0x10, RZ ;  /* 0x0000001004757819 */ /* 0x000fe200000006ff */
[----:B---3--:R-:W-:Y:S01]  /*21c0*/  @P0 FMUL.FTZ R0, R109, R116 ;  /* 0x000000746d000220 */ /* 0x008fe20000410000 */
[----:B------:R-:W-:Y:S01]  /*21d0*/  @!P0 MOV R116, R111 ;  /* 0x0000006f00748202 */ /* 0x000fe20000000f00 */
[----:B------:R-:W-:Y:S01]  /*21e0*/  @P0 FFMA.FTZ R116, R110, R14, R111 ;  /* 0x0000000e6e740223 */ /* 0x000fe2000001006f */
[----:B------:R-:W-:Y:S01]  /*21f0*/  F2FP.BF16.F32.PACK_AB R110, RZ, R113 ;  /* 0x00000071ff6e723e */ /* 0x000fe200000010ff */
[----:B------:R-:W-:Y:S01]  /*2200*/  @P0 FFMA.FTZ R117, R0, R16, R117 ;  /* 0x0000001000750223 */ /* 0x000fe20000010075 */
[----:B------:R-:W-:-:S02]  /*2210*/  F2FP.BF16.F32.PACK_AB R0, RZ, R146 ;  /* 0x00000092ff00723e */ /* 0x000fc400000010ff */
[----:B------:R-:W-:Y:S01]  /*2220*/  F2FP.BF16.F32.PACK_AB R148, RZ, R115 ;  /* 0x00000073ff94723e */ /* 0x000fe200000010ff */
[----:B----4-:R-:W-:Y:S01]  /*2230*/  @P0 FMUL.FTZ R109, R108, R153 ;  /* 0x000000996c6d0220 */ /* 0x010fe20000410000 */
        /* <DEDUP_REMOVED lines=11> */
.L_x_7670:
[----:B---3--:R-:W0:Y:S01]  /*22f0*/  @P2 LDC R111, c[0x0][0x40c] ;  /* 0x00010300ff6f2b82 */ /* 0x008e220000000800 */
[----:B------:R-:W-:Y:S01]  /*2300*/  @P2 PRMT R108, R9, 0x7632, R108 ;  /* 0x00007632096c2816 */ /* 0x000fe2000000006c */
[----:B------:R-:W-:Y:S01]  /*2310*/  HFMA2 R146, -RZ, RZ, 0, 0 ;  /* 0x00000000ff927431 */ /* 0x000fe200000001ff */
[----:B------:R-:W-:Y:S02]  /*2320*/  @P2 PRMT R0, R8, 0x7632, R0 ;  /* 0x0000763208002816 */ /* 0x000fe40000000000 */
[----:B------:R-:W-:Y:S02]  /*2330*/  @P2 SHF.L.U32 R108, R108, 0x10, RZ ;  /* 0x000000106c6c2819 */ /* 0x000fe400000006ff */
[----:B------:R-:W-:Y:S01]  /*2340*/  @P2 SHF.L.U32 R0, R0, 0x10, RZ ;  /* 0x0000001000002819 */ /* 0x000fe200000006ff */
[----:B------:R-:W1:Y:S01]  /*2350*/  @P2 LDC R109, c[0x0][0x40c] ;  /* 0x00010300ff6d2b82 */ /* 0x000e620000000800 */
[----:B------:R-:W-:Y:S02]  /*2360*/  @P2 PRMT R110, R11, 0x7632, R110 ;  /* 0x000076320b6e2816 */ /* 0x000fe4000000006e */
[----:B------:R-:W-:-:S02]  /*2370*/  MOV R113, RZ ;  /* 0x000000ff00717202 */ /* 0x000fc40000000f00 */
[----:B------:R-:W-:Y:S02]  /*2380*/  @P2 SHF.L.U32 R110, R110, 0x10, RZ ;  /* 0x000000106e6e2819 */ /* 0x000fe400000006ff */
[----:B------:R-:W-:Y:S01]  /*2390*/  @P2 SHF.L.U32 R116, R11, 0x10, RZ ;  /* 0x000000100b742819 */ /* 0x000fe200000006ff */
[----:B------:R-:W3:Y:S01]  /*23a0*/  @P2 LDC R112, c[0x0][0x40c] ;  /* 0x00010300ff702b82 */ /* 0x000ee20000000800 */
[----:B------:R-:W-:-:S07]  /*23b0*/  MOV R114, RZ ;  /* 0x000000ff00727202 */ /* 0x000fce0000000f00 */
[----:B------:R-:W4:Y:S01]  /*23c0*/  @P2 LDC R147, c[0x0][0x40c] ;  /* 0x00010300ff932b82 */ /* 0x000f220000000800 */
[----:B0-----:R-:W-:-:S04]  /*23d0*/  @P2 FMUL.FTZ R108, R108, R111 ;  /* 0x0000006f6c6c2220 */ /* 0x001fc80000410000 */
[----:B------:R-:W-:Y:S01]  /*23e0*/  @P2 FMUL.FTZ R113, R108, R19 ;  /* 0x000000136c712220 */ /* 0x000fe20000410000 */
[----:B------:R-:W-:Y:S02]  /*23f0*/  @P2 SHF.L.U32 R108, R9, 0x10, RZ ;  /* 0x00000010096c2819 */ /* 0x000fe400000006ff */
[----:B------:R-:W0:Y:S01]  /*2400*/  @P2 LDC R115, c[0x0][0x40c] ;  /* 0x00010300ff732b82 */ /* 0x000e220000000800 */
[----:B-1----:R-:W-:Y:S01]  /*2410*/  @P2 FMUL.FTZ R0, R0, R109 ;  /* 0x0000006d00002220 */ /* 0x002fe20000410000 */
[----:B------:R-:W-:-:S03]  /*2420*/  @P2 PRMT R109, R10, 0x7632, R109 ;  /* 0x000076320a6d2816 */ /* 0x000fc6000000006d */
[----:B------:R-:W-:Y:S01]  /*2430*/  @P2 FMUL.FTZ R146, R0, R17 ;  /* 0x0000001100922220 */ /* 0x000fe20000410000 */
[----:B------:R-:W-:Y:S02]  /*2440*/  @P2 SHF.L.U32 R109, R109, 0x10, RZ ;  /* 0x000000106d6d2819 */ /* 0x000fe400000006ff */
[----:B------:R-:W1:Y:S03]  /*2450*/  @P2 LDC R117, c[0x0][0x40c] ;  /* 0x00010300ff752b82 */ /* 0x000e660000000800 */
[----:B---3--:R-:W-:Y:S01]  /*2460*/  @P2 FMUL.FTZ R0, R109, R112 ;  /* 0x000000706d002220 */ /* 0x008fe20000410000 */
[----:B------:R-:W-:-:S04]  /*2470*/  @P2 SHF.L.U32 R112, R10, 0x10, RZ ;  /* 0x000000100a702819 */ /* 0x000fc800000006ff */
[----:B------:R-:W3:Y:S01]  /*2480*/  @P2 LDC R153, c[0x0][0x40c] ;  /* 0x00010300ff992b82 */ /* 0x000ee20000000800 */
[----:B----4-:R-:W-:Y:S01]  /*2490*/  @P2 FMUL.FTZ R110, R110, R147 ;  /* 0x000000936e6e2220 */ /* 0x010fe20000410000 */
[----:B------:R-:W-:Y:S02]  /*24a0*/  HFMA2 R147, -RZ, RZ, 0, 0 ;  /* 0x00000000ff937431 */ /* 0x000fe400000001ff */
[----:B------:R-:W-:Y:S01]  /*24b0*/  @P2 FMUL.FTZ R147, R0, R13 ;  /* 0x0000000d00932220 */ /* 0x000fe20000410000 */
[----:B------:R-:W-:Y:S01]  /*24c0*/  @P2 SHF.L.U32 R0, R8, 0x10, RZ ;  /* 0x0000001008002819 */ /* 0x000fe200000006ff */
[----:B------:R-:W-:Y:S01]  /*24d0*/  @P2 FMUL.FTZ R114, R110, R15 ;  /* 0x0000000f6e722220 */ /* 0x000fe20000410000 */
[----:B------:R-:W-:Y:S01]  /*24e0*/  F2FP.BF16.F32.PACK_AB R110, RZ, R113 ;  /* 0x00000071ff6e723e */ /* 0x000fe200000010ff */
[----:B------:R-:W4:Y:S01]  /*24f0*/  @P2 LDC R111, c[0x0][0x40c] ;  /* 0x00010300ff6f2b82 */ /* 0x000f220000000800 */
[----:B0-----:R-:W-:Y:S01]  /*2500*/  @P2 FMUL.FTZ R109, R108, R115 ;  /* 0x000000736c6d2220 */ /* 0x001fe20000410000 */
[----:B------:R-:W-:-:S02]  /*2510*/  MOV R115, RZ ;  /* 0x000000ff00737202 */ /* 0x000fc40000000f00 */
[----:B------:R-:W-:Y:S01]  /*2520*/  F2FP.BF16.F32.PACK_AB R148, RZ, R147 ;  /* 0x00000093ff94723e */ /* 0x000fe200000010ff */
[----:B-1----:R-:W-:Y:S01]  /*2530*/  @P2 FMUL.FTZ R151, R112, R117 ;  /* 0x0000007570972220 */ /* 0x002fe20000410000 */
[----:B------:R-:W-:Y:S02]  /*2540*/  HFMA2 R112, -RZ, RZ, 0, 0 ;  /* 0x00000000ff707431 */ /* 0x000fe400000001ff */
[----:B------:R-:W-:Y:S01]  /*2550*/  @P2 FMUL.FTZ R112, R109, R18 ;  /* 0x000000126d702220 */ /* 0x000fe20000410000 */
[----:B------:R-:W-:Y:S01]  /*2560*/  @P2 FMUL.FTZ R115, R151, R12 ;  /* 0x0000000c97732220 */ /* 0x000fe20000410000 */
[----:B------:R-:W-:-:S03]  /*2570*/  F2FP.BF16.F32.PACK_AB R151, RZ, R114 ;  /* 0x00000072ff97723e */ /* 0x000fc600000010ff */
[----:B------:R-:W-:Y:S01]  /*2580*/  F2FP.BF16.F32.PACK_AB R109, RZ, R112 ;  /* 0x00000070ff6d723e */ /* 0x000fe200000010ff */
[----:B---3--:R-:W-:Y:S01]  /*2590*/  @P2 FMUL.FTZ R153, R116, R153 ;  /* 0x0000009974992220 */ /* 0x008fe20000410000 */
[----:B------:R-:W-:Y:S02]  /*25a0*/  CS2R R116, SRZ ;  /* 0x0000000000747805 */ /* 0x000fe4000001ff00 */
[----:B------:R-:W-:Y:S01]  /*25b0*/  PRMT R109, R109, 0x5410, R110 ;  /* 0x000054106d6d7816 */ /* 0x000fe2000000006e */
[----:B------:R-:W-:Y:S01]  /*25c0*/  @P2 FMUL.FTZ R116, R153, R14 ;  /* 0x0000000e99742220 */ /* 0x000fe20000410000 */
[----:B----4-:R-:W-:Y:S01]  /*25d0*/  @P2 FMUL.FTZ R111, R0, R111 ;  /* 0x0000006f006f2220 */ /* 0x010fe20000410000 */
[----:B------:R-:W-:-:S03]  /*25e0*/  F2FP.BF16.F32.PACK_AB R0, RZ, R146 ;  /* 0x00000092ff00723e */ /* 0x000fc600000010ff */
[----:B------:R-:W-:Y:S01]  /*25f0*/  F2FP.BF16.F32.PACK_AB R150, RZ, R116 ;  /* 0x00000074ff96723e */ /* 0x000fe200000010ff */
[----:B------:R-:W-:Y:S01]  /*2600*/  @P2 FMUL.FTZ R117, R111, R16 ;  /* 0x000000106f752220 */ /* 0x000fe20000410000 */
[----:B------:R-:W-:-:S04]  /*2610*/  F2FP.BF16.F32.PACK_AB R111, RZ, R115 ;  /* 0x00000073ff6f723e */ /* 0x000fc800000010ff */
[----:B------:R-:W-:Y:S02]  /*2620*/  F2FP.BF16.F32.PACK_AB R108, RZ, R117 ;  /* 0x00000075ff6c723e */ /* 0x000fe400000010ff */
[----:B------:R-:W-:Y:S02]  /*2630*/  PRMT R110, R111, 0x5410, R148 ;  /* 0x000054106f6e7816 */ /* 0x000fe40000000094 */
[----:B------:R-:W-:Y:S02]  /*2640*/  PRMT R111, R150, 0x5410, R151 ;  /* 0x00005410966f7816 */ /* 0x000fe40000000097 */
[----:B------:R-:W-:-:S07]  /*2650*/  PRMT R108, R108, 0x5410, R0 ;  /* 0x000054106c6c7816 */ /* 0x000fce0000000000 */
.L_x_7671:
        /* <DEDUP_REMOVED lines=122> */
.L_x_7687:
        /* <DEDUP_REMOVED lines=21> */
[----:B------:R-:W-:Y:S01]  /*2f50*/  SHF.R.S32.HI R112, RZ, 0x1f, R135 ;  /* 0x0000001fff707819 */ /* 0x000fe20000011487 */
        /* <DEDUP_REMOVED lines=29> */
[----:B------:R-:W-:Y:S01]  /*3130*/  LEA.HI R114, R112, R135, RZ, 0x3 ;  /* 0x0000008770727211 */ /* 0x000fe200078f18ff */
[C---:B------:R-:W-:Y:S01]  /*3140*/  FMUL.FTZ R133, R111.reuse, R122 ;  /* 0x0000007a6f857220 */ /* 0x040fe20000410000 */
[----:B------:R-:W0:Y:S01]  /*3150*/  LDC.64 R112, c[0x0][0x428] ;  /* 0x00010a00ff707b82 */ /* 0x000e220000000a00 */
[C---:B------:R-:W-:Y:S01]  /*3160*/  FMUL.FTZ R121, R111.reuse, R128 ;  /* 0x000000806f797220 */ /* 0x040fe20000410000 */
[C---:B------:R-:W-:Y:S01]  /*3170*/  FMUL.FTZ R122, R111.reuse, R117 ;  /* 0x000000756f7a7220 */ /* 0x040fe20000410000 */
[----:B------:R-:W-:Y:S01]  /*3180*/  LEA.HI.SX32 R117, R114, R137, 0x1d ;  /* 0x0000008972757211 */ /* 0x000fe200078feaff */
        /* <DEDUP_REMOVED lines=30> */
[----:B------:R-:W-:Y:S01]  /*3370*/  IADD3 R119, PT, PT, R117, 0x20, RZ ;  /* 0x0000002075777810 */ /* 0x000fe20007ffe0ff */
[----:B------:R-:W-:Y:S01]  /*3380*/  FFMA.FTZ R3, R3, R104, R72 ;  /* 0x0000006803037223 */ /* 0x000fe20000010048 */
[C---:B------:R-:W-:Y:S01]  /*3390*/  IADD3 R121, PT, PT, R117.reuse, 0x40, RZ ;  /* 0x0000004075797810 */ /* 0x040fe20007ffe0ff */
[----:B------:R-:W-:Y:S01]  /*33a0*/  FFMA.FTZ R108, R132, R105, R73 ;  /* 0x00000069846c7223 */ /* 0x000fe20000010049 */
[C---:B------:R-:W-:Y:S01]  /*33b0*/  IADD3 R125, PT, PT, R117.reuse, 0x60, RZ ;  /* 0x00000060757d7810 */ /* 0x040fe20007ffe0ff */
[----:B0-----:R-:W-:-:S04]  /*33c0*/  IMAD.WIDE.U32 R116, R117, 0x10, R112 ;  /* 0x0000001075747825 */ /* 0x001fc800078e0070 */
[----:B------:R-:W-:Y:S01]  /*33d0*/  FFMA.FTZ R110, R127, R100, R68 ;  /* 0x000000647f6e7223 */ /* 0x000fe20000010044 */
[----:B------:R-:W-:Y:S01]  /*33e0*/  FFMA.FTZ R109, R115, R106, R74 ;  /* 0x0000006a736d7223 */ /* 0x000fe2000001004a */
[----:B------:R-:W-:Y:S01]  /*33f0*/  F2FP.BF16.F32.PACK_AB R108, R108, R3 ;  /* 0x000000036c6c723e */ /* 0x000fe200000010ff */
        /* <DEDUP_REMOVED lines=47> */
[----:B------:R-:W-:-:S05]  /*36f0*/  F2FP.BF16.F32.PACK_AB R128, R128, R139 ;  /* 0x0000008b8080723e */ /* 0x000fca00000010ff */
[----:B------:R0:W-:Y:S02]  /*3700*/  STG.E.128 desc[UR6][R124.64], R128 ;  /* 0x000000807c007986 */ /* 0x0001e4000c101d06 */
.L_x_7674:
[----:B------:R-:W-:Y:S05]  /*3710*/  BSYNC.RECONVERGENT B0 ;  /* 0x0000000000007941 */ /* 0x000fea0003800200 */
.L_x_7673:
[----:B------:R-:W1:Y:S02]  /*3720*/  LDC.64 R2, c[0x0][0x380] ;  /* 0x0000e000ff027b82 */ /* 0x000e640000000a00 */
[----:B-1----:R-:W-:-:S04]  /*3730*/  LEA R136, R2, R136, 0x2 ;  /* 0x0000008802887211 */ /* 0x002fc800078e10ff */
[----:B------:R-:W-:-:S13]  /*3740*/  ISETP.GE.AND P0, PT, R136, R3, PT ;  /* 0x000000038800720c */ /* 0x000fda0003f06270 */
[----:B------:R-:W-:Y:S05]  /*3750*/  @!P0 BRA `(.L_x_7675) ;  /* 0xffffffcc00808947 */ /* 0x000fea000383ffff */
[----:B------:R-:W-:Y:S05]  /*3760*/  EXIT ;  /* 0x000000000000794d */ /* 0x000fea0003800000 */
.L_x_7672:
[----:B------:R-:W-:Y:S01]  /*3770*/  HFMA2 R150, -RZ, RZ, 0, 5.9604644775390625e-08 ;  /* 0x00000001ff967431 */ /* 0x000fe200000001ff */
[----:B------:R-:W-:Y:S01]  /*3780*/  BSSY B0, `(.L_x_7676) ;  /* 0x0000007000007945 */ /* 0x000fe20003800000 */
[----:B------:R-:W-:Y:S02]  /*3790*/  MOV R151, R149 ;  /* 0x0000009500977202 */ /* 0x000fe40000000f00 */
[----:B------:R-:W-:Y:S02]  /*37a0*/  MOV R153, 0x1f ;  /* 0x0000001f00997802 */ /* 0x000fe40000000f00 */
[----:B------:R-:W-:-:S07]  /*37b0*/  MOV R148, 0xffffffff ;  /* 0xffffffff00947802 */ /* 0x000fce0000000f00 */
[----:B--2--5:R-:W-:Y:S05]  /*37c0*/  WARPSYNC.COLLECTIVE R148, `(.L_x_7677) ;  /* 0x0000000094087348 */ /* 0x024fea0003c00000 */
[----:B------:R0:W1:Y:S02]  /*37d0*/  SHFL.BFLY P2, R111, R151, R150, R153 ;  /* 0x0c000096976f7389 */ /* 0x0000640000040099 */
[----:B012--5:R-:W-:Y:S05]  /*37e0*/  ENDCOLLECTIVE ;  /* 0x000000000000791b */ /* 0x027fea0003800000 */
.L_x_7677:
[----:B------:R-:W-:Y:S05]  /*37f0*/  BSYNC B0 ;  /* 0x0000000000007941 */ /* 0x000fea0003800000 */
.L_x_7676:
        /* <DEDUP_REMOVED lines=10> */
.L_x_7678:
[----:B------:R-:W-:Y:S01]  /*38a0*/  HFMA2 R150, -RZ, RZ, 0, 2.384185791015625e-07 ;  /* 0x00000004ff967431 */ /* 0x000fe200000001ff */
[----:B------:R-:W-:-:S05]  /*38b0*/  MOV R3, R111 ;  /* 0x0000006f00037202 */ /* 0x000fca0000000f00 */
[----:B------:R-:W-:-:S05]  /*38c0*/  FADD.FTZ R3, R2, R3 ;  /* 0x0000000302037221 */ /* 0x000fca0000010000 */
[----:B------:R-:W-:-:S07]  /*38d0*/  MOV R151, R3 ;  /* 0x0000000300977202 */ /* 0x000fce0000000f00 */
[----:B------:R-:W-:Y:S05]  /*38e0*/  WARPSYNC.COLLECTIVE R148, `(.L_x_7679) ;  /* 0x0000000094087348 */ /* 0x000fea0003c00000 */
[----:B------:R0:W1:Y:S02]  /*38f0*/  SHFL.BFLY P2, R111, R151, R150, R153 ;  /* 0x0c000096976f7389 */ /* 0x0000640000040099 */
[----:B01----:R-:W-:Y:S05]  /*3900*/  ENDCOLLECTIVE ;  /* 0x000000000000791b */ /* 0x003fea0003800000 */
.L_x_7679:
[----:B------:R-:W-:Y:S01]  /*3910*/  HFMA2 R150, -RZ, RZ, 0, 4.76837158203125e-07 ;  /* 0x00000008ff967431 */ /* 0x000fe200000001ff */
[----:B------:R-:W-:-:S05]  /*3920*/  MOV R0, R111 ;  /* 0x0000006f00007202 */ /* 0x000fca0000000f00 */
[----:B------:R-:W-:-:S05]  /*3930*/  FADD.FTZ R108, R3, R0 ;  /* 0x00000000036c7221 */ /* 0x000fca0000010000 */
[----:B------:R-:W-:-:S07]  /*3940*/  MOV R151, R108 ;  /* 0x0000006c00977202 */ /* 0x000fce0000000f00 */
[----:B------:R-:W-:Y:S05]  /*3950*/  WARPSYNC.COLLECTIVE R148, `(.L_x_7680) ;  /* 0x0000000094087348 */ /* 0x000fea0003c00000 */
[----:B------:R0:W1:Y:S02]  /*3960*/  SHFL.BFLY P2, R111, R151, R150, R153 ;  /* 0x0c000096976f7389 */ /* 0x0000640000040099 */
[----:B01----:R-:W-:Y:S05]  /*3970*/  ENDCOLLECTIVE ;  /* 0x000000000000791b */ /* 0x003fea0003800000 */
.L_x_7680:
[----:B------:R-:W-:Y:S01]  /*3980*/  HFMA2 R150, -RZ, RZ, 0, 9.5367431640625e-07 ;  /* 0x00000010ff967431 */ /* 0x000fe200000001ff */
[----:B------:R-:W-:-:S05]  /*3990*/  MOV R109, R111 ;  /* 0x0000006f006d7202 */ /* 0x000fca0000000f00 */
[----:B------:R-:W-:-:S05]  /*39a0*/  FADD.FTZ R109, R108, R109 ;  /* 0x0000006d6c6d7221 */ /* 0x000fca0000010000 */
[----:B------:R-:W-:-:S07]  /*39b0*/  MOV R151, R109 ;  /* 0x0000006d00977202 */ /* 0x000fce0000000f00 */
[----:B------:R-:W-:Y:S05]  /*39c0*/  WARPSYNC.COLLECTIVE R148, `(.L_x_7681) ;  /* 0x0000000094087348 */ /* 0x000fea0003c00000 */
[----:B------:R0:W1:Y:S02]  /*39d0*/  SHFL.BFLY P2, R111, R151, R150, R153 ;  /* 0x0c000096976f7389 */ /* 0x0000640000040099 */
[----:B01----:R-:W-:Y:S05]  /*39e0*/  ENDCOLLECTIVE ;  /* 0x000000000000791b */ /* 0x003fea0003800000 */
.L_x_7681:
        /* <DEDUP_REMOVED lines=72> */
.L_x_7682:
[----:B------:R-:W-:Y:S01]  /*3e70*/  HFMA2 R150, -RZ, RZ, 0, 1.1920928955078125e-07 ;  /* 0x00000002ff967431 */ /* 0x000fe200000001ff */
[----:B------:R-:W-:-:S05]  /*3e80*/  MOV R3, R111 ;  /* 0x0000006f00037202 */ /* 0x000fca0000000f00 */
[----:B------:R-:W-:-:S05]  /*3e90*/  FADD.FTZ R3, R0, R3 ;  /* 0x0000000300037221 */ /* 0x000fca0000010000 */
[----:B------:R-:W-:-:S07]  /*3ea0*/  MOV R151, R3 ;  /* 0x0000000300977202 */ /* 0x000fce0000000f00 */
[----:B------:R-:W-:Y:S05]  /*3eb0*/  WARPSYNC.COLLECTIVE R148, `(.L_x_7683) ;  /* 0x0000000094087348 */ /* 0x000fea0003c00000 */
[----:B------:R0:W1:Y:S02]  /*3ec0*/  SHFL.BFLY P2, R111, R151, R150, R153 ;  /* 0x0c000096976f7389 */ /* 0x0000640000040099 */
[----:B01----:R-:W-:Y:S05]  /*3ed0*/  ENDCOLLECTIVE ;  /* 0x000000000000791b */ /* 0x003fea0003800000 */
.L_x_7683:
[----:B------:R-:W-:Y:S01]  /*3ee0*/  HFMA2 R150, -RZ, RZ, 0, 2.384185791015625e-07 ;  /* 0x00000004ff967431 */ /* 0x000fe200000001ff */
[----:B------:R-:W-:-:S05]  /*3ef0*/  MOV R2, R111 ;  /* 0x0000006f00027202 */ /* 0x000fca0000000f00 */
[----:B------:R-:W-:-:S05]  /*3f00*/  FADD.FTZ R2, R3, R2 ;  /* 0x0000000203027221 */ /* 0x000fca0000010000 */
[----:B------:R-:W-:-:S07]  /*3f10*/  MOV R151, R2 ;  /* 0x0000000200977202 */ /* 0x000fce0000000f00 */
[----:B------:R-:W-:Y:S05]  /*3f20*/  WARPSYNC.COLLECTIVE R148, `(.L_x_7684) ;  /* 0x0000000094087348 */ /* 0x000fea0003c00000 */
[----:B------:R0:W1:Y:S02]  /*3f30*/  SHFL.BFLY P2, R111, R151, R150, R153 ;  /* 0x0c000096976f7389 */ /* 0x0000640000040099 */
[----:B01----:R-:W-:Y:S05]  /*3f40*/  ENDCOLLECTIVE ;  /* 0x000000000000791b */ /* 0x003fea0003800000 */
.L_x_7684:
[----:B------:R-:W-:Y:S01]  /*3f50*/  HFMA2 R150, -RZ, RZ, 0, 4.76837158203125e-07 ;  /* 0x00000008ff967431 */ /* 0x000fe200000001ff */
[----:B------:R-:W-:-:S05]  /*3f60*/  MOV R109, R111 ;  /* 0x0000006f006d7202 */ /* 0x000fca0000000f00 */
[----:B------:R-:W-:-:S05]  /*3f70*/  FADD.FTZ R109, R2, R109 ;  /* 0x0000006d026d7221 */ /* 0x000fca0000010000 */
[----:B------:R-:W-:-:S07]  /*3f80*/  MOV R151, R109 ;  /* 0x0000006d00977202 */ /* 0x000fce0000000f00 */
[----:B------:R-:W-:Y:S05]  /*3f90*/  WARPSYNC.COLLECTIVE R148, `(.L_x_7685) ;  /* 0x0000000094087348 */ /* 0x000fea0003c00000 */
[----:B------:R0:W1:Y:S02]  /*3fa0*/  SHFL.BFLY P2, R111, R151, R150, R153 ;  /* 0x0c000096976f7389 */ /* 0x0000640000040099 */
[----:B01----:R-:W-:Y:S05]  /*3fb0*/  ENDCOLLECTIVE ;  /* 0x000000000000791b */ /* 0x003fea0003800000 */
.L_x_7685:
[----:B------:R-:W-:Y:S01]  /*3fc0*/  HFMA2 R150, -RZ, RZ, 0, 9.5367431640625e-07 ;  /* 0x00000010ff967431 */ /* 0x000fe200000001ff */
[----:B------:R-:W-:-:S05]  /*3fd0*/  MOV R108, R111 ;  /* 0x0000006f006c7202 */ /* 0x000fca0000000f00 */
[----:B------:R-:W-:-:S05]  /*3fe0*/  FADD.FTZ R108, R109, R108 ;  /* 0x0000006c6d6c7221 */ /* 0x000fca0000010000 */
[----:B------:R-:W-:-:S07]  /*3ff0*/  MOV R151, R108 ;  /* 0x0000006c00977202 */ /* 0x000fce0000000f00 */
[----:B------:R-:W-:Y:S05]  /*4000*/  WARPSYNC.COLLECTIVE R148, `(.L_x_7686) ;  /* 0x0000000094087348 */ /* 0x000fea0003c00000 */
[----:B------:R0:W1:Y:S02]  /*4010*/  SHFL.BFLY P2, R111, R151, R150, R153 ;  /* 0x0c000096976f7389 */ /* 0x0000640000040099 */
[----:B01----:R-:W-:Y:S05]  /*4020*/  ENDCOLLECTIVE ;  /* 0x000000000000791b */ /* 0x003fea0003800000 */
.L_x_7686:
[----:B------:R-:W-:Y:S05]  /*4030*/  BRA `(.L_x_7687) ;  /* 0xffffffec00707947 */ /* 0x000fea000383ffff */
.L_x_7688:
        /* <DEDUP_REMOVED lines=12> */
.L_x_37267:


//--------------------- .text._ZN10layer_norm13ln_fwd_kernelINS_13Kernel_traitsIf13__nv_bfloat16S2_S2_fjLj1024ELj1ELj4ELj1ELj16ENS_18Kernel_traits_baseILj1024EfS2_S2_S2_fjLj128EEEEELb1ELb0ELb0ELb0EEEvNS_9FwdParamsE --------------------------
	.section	.text._ZN10layer_norm13ln_fwd_kernelINS_13Kernel_traitsIf13__nv_bfloat16S2_S2_fjLj1024ELj1ELj4ELj1ELj16ENS_18Kernel_traits_baseILj1024EfS2_S2_S2_fjLj128EEEEELb1ELb0ELb0ELb0EEEvNS_9FwdParamsE,"ax",@progbits
	.align	128
        .global         _ZN10layer_norm13ln_fwd_kernelINS_13Kernel_traitsIf13__nv_bfloat16S2_S2_fjLj1024ELj1ELj4ELj1ELj16ENS_18Kernel_traits_baseILj1024EfS2_S2_S2_fjLj128EEEEELb1ELb0ELb0ELb0EEEvNS_9FwdParamsE
        .type           _ZN10layer_norm13ln_fwd_kernelINS_13Kernel_traitsIf13__nv_bfloat16S2_S2_fjLj1024ELj1ELj4ELj1ELj16ENS_18Kernel_traits_baseILj1024EfS2_S2_S2_fjLj128EEEEELb1ELb0ELb0ELb0EEEvNS_9FwdParamsE,@function
        .size           _ZN10layer_norm13ln_fwd_kernelINS_13Kernel_traitsIf13__nv_bfloat16S2_S2_fjLj1024ELj1ELj4ELj1ELj16ENS_18Kernel_traits_baseILj1024EfS2_S2_S2_fjLj128EEEEELb1ELb0ELb0ELb0EEEvNS_9FwdParamsE,(.L_x_37268 - _ZN10layer_norm13ln_fwd_kernelINS_13Kernel_traitsIf13__nv_bfloat16S2_S2_fjLj1024ELj1ELj4ELj1ELj16ENS_18Kernel_traits_baseILj1024EfS2_S2_S2_fjLj128EEEEELb1ELb0ELb0ELb0EEEvNS_9FwdParamsE)
        .other          _ZN10layer_norm13ln_fwd_kernelINS_13Kernel_traitsIf13__nv_bfloat16S2_S2_fjLj1024ELj1ELj4ELj1ELj16ENS_18Kernel_traits_baseILj1024EfS2_S2_S2_fjLj128EEEEELb1ELb0ELb0ELb0EEEvNS_9FwdParamsE,@"STO_CUDA_ENTRY STV_DEFAULT"
_ZN10layer_norm13ln_fwd_kernelINS_13Kernel_traitsIf13__nv_bfloat16S2_S2_fjLj1024ELj1ELj4ELj1ELj16ENS_18Kernel_traits_baseILj1024EfS2_S2_S2_fjLj128EEEEELb1ELb0ELb0ELb0EEEvNS_9FwdParamsE:
.text._ZN10layer_norm13ln_fwd_kernelINS_13Kernel_traitsIf13__nv_bfloat16S2_S2_fjLj1024ELj1ELj4ELj1ELj16ENS_18Kernel_traits_baseILj1024EfS2_S2_S2_fjLj128EEEEELb1ELb0ELb0ELb0EEEvNS_9FwdParamsE:
        /* <DEDUP_REMOVED lines=66> */
[----:B------:R-:W1:Y:S02]  /*0420*/  @P0 LDC.64 R2, c[0x0][0x3d0] ;  /* 0x0000f400ff020b82 */ /* 0x000e640000000a00 */
[----:B------:R0:W5:Y:S01]  /*0430*/  @P1 LDG.E.128 R108, desc[UR8][R14.64+0x10] ;  /* 0x000010080e6c1981 */ /* 0x000162000c1e1d00 */
[----:B------:R-:W-:-:S03]  /*0440*/  @P1 VIADD R5, R5, 0x20 ;  /* 0x0000002005051836 */ /* 0x000fc60000000000 */
[----:B------:R0:W5:Y:S01]  /*0450*/  @P1 LD.E.128 R84, desc[UR8][R16.64] ;  /* 0x0000000810541980 */ /* 0x000162000c101d00 */
[C---:B--2---:R-:W-:Y:S01]  /*0460*/  @P2 IMAD.WIDE.U32 R18, R5.reuse, 0x20, R18 ;  /* 0x0000002005122825 */ /* 0x044fe200078e0012 */
[----:B------:R-:W2:Y:S02]  /*0470*/  @P0 LDC.64 R12, c[0x0][0x438] ;  /* 0x00010e00ff0c0b82 */ /* 0x000ea40000000a00 */
[----:B------:R0:W5:Y:S04]  /*0480*/  @P1 LD.E.128 R88, desc[UR8][R16.64+0x10] ;  /* 0x0000100810581980 */ /* 0x000168000c101d00 */
[----:B------:R0:W5:Y:S01]  /*0490*/  @P2 LDG.E.128 R104, desc[UR8][R18.64] ;  /* 0x0000000812682981 */ /* 0x000162000c1e1d00 */
[----:B---3--:R-:W-:-:S03]  /*04a0*/  @P2 IMAD.WIDE.U32 R20, R5, 0x20, R20 ;  /* 0x0000002005142825 */ /* 0x008fc600078e0014 */
[----:B------:R0:W5:Y:S04]  /*04b0*/  @P2 LDG.E.128 R100, desc[UR8][R18.64+0x10] ;  /* 0x0000100812642981 */ /* 0x000168000c1e1d00 */
[----:B------:R0:W5:Y:S01]  /*04c0*/  @P2 LD.E.128 R92, desc[UR8][R20.64] ;  /* 0x00000008145c2980 */ /* 0x000162000c101d00 */
[----:B-1----:R-:W-:-:S03]  /*04d0*/  @P0 IMAD.WIDE.U32 R2, R125, 0x20, R2 ;  /* 0x000000207d020825 */ /* 0x002fc600078e0002 */
[----:B------:R0:W5:Y:S04]  /*04e0*/  @P2 LD.E.128 R96, desc[UR8][R20.64+0x10] ;  /* 0x0000100814602980 */ /* 0x000168000c101d00 */
        /* <DEDUP_REMOVED lines=17> */
.L_x_7690:
        /* <DEDUP_REMOVED lines=14> */
[----:B------:R-:W-:Y:S01]  /*06e0*/  @P2 IADD3 R5, PT, PT, R5, 0x20, RZ ;  /* 0x0000002005052810 */ /* 0x000fe20007ffe0ff */
        /* <DEDUP_REMOVED lines=25> */
.L_x_7691:
[----:B------:R-:W-:Y:S05]  /*0880*/  BSYNC.RECONVERGENT B0 ;  /* 0x0000000000007941 */ /* 0x000fea0003800200 */
.L_x_7689:
[----:B------:R-:W1:Y:S02]  /*0890*/  LDCU UR4, c[0x0][0x384] ;  /* 0x00007080ff0477ac */ /* 0x000e640008000800 */
[----:B-1----:R-:W-:-:S13]  /*08a0*/  ISETP.GE.AND P0, PT, R9, UR4, PT ;  /* 0x0000000409007c0c */ /* 0x002fda000bf06270 */
[----:B------:R-:W-:Y:S05]  /*08b0*/  @P0 EXIT ;  /* 0x000000000000094d */ /* 0x000fea0003800000 */
[----:B------:R-:W-:Y:S01]  /*08c0*/  IMAD.HI.U32 R0, R10, -0x326172a9, RZ ;  /* 0xcd9e8d570a007827 */ /* 0x000fe200078e00ff */
[----:B------:R-:W1:Y:S01]  /*08d0*/  LDCU.64 UR10, c[0x0][0x3e0] ;  /* 0x00007c00ff0a77ac */ /* 0x000e620008000a00 */
[----:B------:R-:W-:Y:S01]  /*08e0*/  BSSY B0, `(.L_x_7692) ;  /* 0x00016bc000007945 */ /* 0x000fe20003800000 */
[----:B------:R-:W-:Y:S01]  /*08f0*/  LOP3.LUT R4, R4, 0x3, RZ, 0xc0, !PT ;  /* 0x0000000304047812 */ /* 0x000fe200078ec0ff */
[C---:B0-----:R-:W-:Y:S01]  /*0900*/  IMAD.HI.U32 R2, R8.reuse, -0x2daee0ad, RZ ;  /* 0xd2511f5308027827 */ /* 0x041fe200078e00ff */
[----:B------:R-:W-:Y:S01]  /*0910*/  LOP3.LUT R0, R7, UR6, R0, 0x96, !PT ;  /* 0x0000000607007c12 */ /* 0x000fe2000f8e9600 */
[----:B------:R-:W0:Y:S02]  /*0920*/  LDCU.U8 UR4, c[0x0][0x410] ;  /* 0x00008200ff0477ac */ /* 0x000e240008000000 */
        /* <DEDUP_REMOVED lines=11> */
[----:B-1----:R-:W-:Y:S01]  /*09e0*/  UISETP.NE.U32.AND UP0, UPT, UR10, URZ, UPT ;  /* 0x000000ff0a00728c */ /* 0x002fe2000bf05070 */
[----:B------:R-:W1:Y:S02]  /*09f0*/  LDCU.64 UR12, c[0x0][0x3a0] ;  /* 0x00007400ff0c77ac */ /* 0x000e640008000a00 */
[----:B------:R-:W-:Y:S01]  /*0a00*/  IMAD R15, R0, -0x2daee0ad, RZ ;  /* 0xd2511f53000f7824 */ /* 0x000fe200078e02ff */
[----:B------:R-:W-:Y:S01]  /*0a10*/  LOP3.LUT R2, R13, UR17, R2, 0x96, !PT ;  /* 0x000000110d027c12 */ /* 0x000fe2000f8e9602 */
[----:B------:R-:W-:Y:S01]  /*0a20*/  IMAD.HI.U32 R0, R3, -0x2daee0ad, RZ ;  /* 0xd2511f5303007827 */ /* 0x000fe200078e00ff */
[----:B------:R-:W-:-:S02]  /*0a30*/  UISETP.NE.AND.EX UP0, UPT, UR11, URZ, UPT, UP0 ;  /* 0x000000ff0b00728c */ /* 0x000fc4000bf05300 */
[----:B0-----:R-:W-:Y:S01]  /*0a40*/  UISETP.NE.AND UP2, UPT, UR4, URZ, UPT ;  /* 0x000000ff0400728c */ /* 0x001fe2000bf45270 */
        /* <DEDUP_REMOVED lines=42> */
[----:B------:R-:W-:Y:S01]  /*0cf0*/  IMAD.MOV.U32 R3, RZ, RZ, RZ ;  /* 0x000000ffff037224 */ /* 0x000fe200078e00ff */
[----:B------:R-:W-:Y:S01]  /*0d00*/  LOP3.LUT R5, R12, UR31, R5, 0x96, !PT ;  /* 0x0000001f0c057c12 */ /* 0x000fe2000f8e9605 */
[----:B------:R-:W-:Y:S02]  /*0d10*/  IMAD R75, R0, -0x2daee0ad, RZ ;  /* 0xd2511f53004b7824 */ /* 0x000fe400078e02ff */
[----:B-123--:R-:W-:-:S07]  /*0d20*/  IMAD R2, R2, -0x326172a9, RZ ;  /* 0xcd9e8d5702027824 */ /* 0x00efce00078e02ff */
.L_x_8037:
        /* <DEDUP_REMOVED lines=38> */
.L_x_37100:
[----:B------:R-:W-:Y:S05]  /*0f90*/  BRX R12 -0xfa0                                         (*"BRANCH_TARGETS .L_x_37101,.L_x_37102,.L_x_37103"*) ;  /* 0xfffffff00c187949 */ /* 0x000fea000383ffff */
.L_x_37103:
[----:B------:R-:W-:Y:S01]  /*0fa0*/  VIADD R52, R4, 0x1 ;  /* 0x0000000104347836 */ /* 0x000fe20000000000 */
[----:B------:R-:W-:Y:S01]  /*0fb0*/  MOV R73, R75 ;  /* 0x0000004b00497202 */ /* 0x000fe20000000f00 */
[----:B------:R-:W-:Y:S01]  /*0fc0*/  IMAD.MOV.U32 R53, RZ, RZ, R5 ;  /* 0x000000ffff357224 */ /* 0x000fe200078e0005 */
[----:B------:R-:W-:Y:S06]  /*0fd0*/  BRA `(.L_x_7697) ;  /* 0x0000000000f47947 */ /* 0x000fec0003800000 */
.L_x_37101:
[----:B------:R-:W-:Y:S01]  /*0fe0*/  IMAD.MOV.U32 R73, RZ, RZ, R75 ;  /* 0x000000ffff497224 */ /* 0x000fe200078e004b */
[----:B------:R-:W-:Y:S01]  /*0ff0*/  MOV R52, 0x3 ;  /* 0x0000000300347802 */ /* 0x000fe20000000f00 */
[----:B------:R-:W-:Y:S01]  /*1000*/  IMAD.MOV.U32 R53, RZ, RZ, R6 ;  /* 0x000000ffff357224 */ /* 0x000fe200078e0006 */
[----:B------:R-:W-:Y:S06]  /*1010*/  BRA `(.L_x_7697) ;  /* 0x0000000000e47947 */ /* 0x000fec0003800000 */
.L_x_37102:
        /* <DEDUP_REMOVED lines=13> */
.L_x_7699:
[----:B------:R-:W-:Y:S05]  /*10f0*/  BSYNC.RECONVERGENT B3 ;  /* 0x0000000000037941 */ /* 0x000fea0003800200 */
.L_x_7698:
        /* <DEDUP_REMOVED lines=43> */
.L_x_7697:
[----:B------:R-:W-:Y:S05]  /*13b0*/  BSYNC.RECONVERGENT B2 ;  /* 0x0000000000027941 */ /* 0x000fea0003800200 */
.L_x_7696:
        /* <DEDUP_REMOVED lines=29> */
.L_x_7702:
        /* <DEDUP_REMOVED lines=13> */
.L_x_7704:
[----:B------:R-:W-:Y:S05]  /*1660*/  BSYNC.RECONVERGENT B3 ;  /* 0x0000000000037941 */ /* 0x000fea0003800200 */
.L_x_7703:
        /* <DEDUP_REMOVED lines=43> */
.L_x_7701:
[----:B------:R-:W-:Y:S05]  /*1920*/  BSYNC.RECONVERGENT B2 ;  /* 0x0000000000027941 */ /* 0x000fea0003800200 */
.L_x_7700:
        /* <DEDUP_REMOVED lines=23> */
.L_x_7707:
        /* <DEDUP_REMOVED lines=13> */
.L_x_7709:
[----:B------:R-:W-:Y:S05]  /*1b70*/  BSYNC.RECONVERGENT B3 ;  /* 0x0000000000037941 */ /* 0x000fea0003800200 */
.L_x_7708:
        /* <DEDUP_REMOVED lines=43> */
.L_x_7706:
[----:B------:R-:W-:Y:S05]  /*1e30*/  BSYNC.RECONVERGENT B2 ;  /* 0x0000000000027941 */ /* 0x000fea0003800200 */
.L_x_7705:
        /* <DEDUP_REMOVED lines=26> */
.L_x_7712:
        /* <DEDUP_REMOVED lines=13> */
.L_x_7714:
[----:B------:R-:W-:Y:S05]  /*20b0*/  BSYNC.RECONVERGENT B3 ;  /* 0x0000000000037941 */ /* 0x000fea0003800200 */
.L_x_7713:
        /* <DEDUP_REMOVED lines=43> */
.L_x_7711:
[----:B------:R-:W-:Y:S05]  /*2370*/  BSYNC.RECONVERGENT B2 ;  /* 0x0000000000027941 */ /* 0x000fea0003800200 */
.L_x_7710:
        /* <DEDUP_REMOVED lines=24> */
.L_x_7717:
        /* <DEDUP_REMOVED lines=13> */
.L_x_7719:
[----:B------:R-:W-:Y:S05]  /*25d0*/  BSYNC.RECONVERGENT B3 ;  /* 0x0000000000037941 */ /* 0x000fea0003800200 */
.L_x_7718:
        /* <DEDUP_REMOVED lines=43> */
.L_x_7716:
[----:B------:R-:W-:Y:S05]  /*2890*/  BSYNC.RECONVERGENT B2 ;  /* 0x0000000000027941 */ /* 0x000fea0003800200 */
.L_x_7715:
[----:B------:R-:W-:Y:S01]  /*28a0*/  I2FP.F32.U32 R49, R4 ;  /* 0x0000000400317245 */ /* 0x000fe20000201000 */
[----:B------:R-:W-:Y:S01]  /*28b0*/  IMAD.U32 R63, R50, 0x10000, RZ ;  /* 0x00010000323f7824 */ /* 0x000fe200078e00ff */
[----:B------:R-:W-:Y:S01]  /*28c0*/  ISETP.NE.AND P4, PT, R68, 0x1, PT ;  /* 0x000000014400780c */ /* 0x000fe20003f85270 */
[----:B------:R-:W-:Y:S01]  /*28d0*/  BSSY.RECONVERGENT B2, `(.L_x_7720) ;  /* 0x0000050000027945 */ /* 0x000fe20003800200 */
[----:B------:R-:W-:Y:S02]  /*28e0*/  IMAD.MOV.U32 R62, RZ, RZ, R2 ;  /* 0x000000ffff3e7224 */ /* 0x000fe400078e0002 */
[----:B------:R-:W-:Y:S01]  /*28f0*/  FFMA.FTZ R4, R49, R78, 1.1641532182693481445e-10 ;  /* 0x2f00000031047423 */ /* 0x000fe2000001004e */
[----:B------:R-:W-:-:S04]  /*2900*/  FMUL.FTZ R63, R63, R72 ;  /* 0x000000483f3f7220 */ /* 0x000fc80000410000 */
[----:B------:R-:W-:Y:S01]  /*2910*/  FMUL.FTZ R63, R63, R76 ;  /* 0x0000004c3f3f7220 */ /* 0x000fe20000410000 */
[----:B------:R-:W-:Y:S02]  /*2920*/  FSETP.GTU.FTZ.AND P3, PT, R4, R77, PT ;  /* 0x0000004d0400720b */ /* 0x000fe40003f7c000 */
[----:B------:R-:W-:Y:S02]  /*2930*/  SHF.L.U32 R4, R46, 0x10, RZ ;  /* 0x000000102e047819 */ /* 0x000fe400000006ff */
[----:B------:R-:W-:Y:S02]  /*2940*/  FSEL R49, R63, RZ, !P3 ;  /* 0x000000ff3f317208 */ /* 0x000fe40005800000 */
[----:B------:R-:W-:Y:S02]  /*2950*/  PRMT R46, R50, 0x7632, R46 ;  /* 0x00007632322e7816 */ /* 0x000fe4000000002e */
[----:B------:R-:W-:Y:S01]  /*2960*/  PLOP3.LUT P3, PT, P3, PT, PT, 0x8, 0x80 ;  /* 0x000000000080781c */ /* 0x000fe20001f6e170 */
[----:B------:R-:W-:Y:S01]  /*2970*/  FADD.FTZ R49, R49, R4 ;  /* 0x0000000431317221 */ /* 0x000fe20000010000 */
[----:B------:R-:W-:Y:S01]  /*2980*/  PRMT R50, R46, 0x7632, R50 ;  /* 0x000076322e327816 */ /* 0x000fe20000000032 */
[----:B------:R-:W-:-:S03]  /*2990*/  IMAD.MOV.U32 R4, RZ, RZ, 0x2 ;  /* 0x00000002ff047424 */ /* 0x000fc600078e00ff */
        /* <DEDUP_REMOVED lines=10> */
.L_x_7722:
        /* <DEDUP_REMOVED lines=13> */
.L_x_7724:
[----:B------:R-:W-:Y:S05]  /*2b10*/  BSYNC.RECONVERGENT B3 ;  /* 0x0000000000037941 */ /* 0x000fea0003800200 */
.L_x_7723:
        /* <DEDUP_REMOVED lines=43> */
.L_x_7721:
[----:B------:R-:W-:Y:S05]  /*2dd0*/  BSYNC.RECONVERGENT B2 ;  /* 0x0000000000027941 */ /* 0x000fea0003800200 */
.L_x_7720:
[----:B------:R-:W-:Y:S01]  /*2de0*/  I2FP.F32.U32 R69, R62 ;  /* 0x0000003e00457245 */ /* 0x000fe20000201000 */
[----:B------:R-:W-:Y:S01]  /*2df0*/  IMAD.U32 R75, R46, 0x10000, RZ ;  /* 0x000100002e4b7824 */ /* 0x000fe200078e00ff */
[----:B------:R-:W-:Y:S01]  /*2e00*/  ISETP.NE.AND P5, PT, R4, 0x1, PT ;  /* 0x000000010400780c */ /* 0x000fe20003fa5270 */
[----:B------:R-:W-:Y:S01]  /*2e10*/  BSSY.RECONVERGENT B2, `(.L_x_7725) ;  /* 0x000004e000027945 */ /* 0x000fe20003800200 */
[----:B------:R-:W-:Y:S02]  /*2e20*/  HFMA2 R74, -RZ, RZ, 0, 1.1920928955078125e-07 ;  /* 0x00000002ff4a7431 */ /* 0x000fe400000001ff */
[----:B------:R-:W-:Y:S01]  /*2e30*/  FFMA.FTZ R46, R69, R78, 1.1641532182693481445e-10 ;  /* 0x2f000000452e7423 */ /* 0x000fe2000001004e */
[----:B------:R-:W-:Y:S01]  /*2e40*/  FMUL.FTZ R75, R75, R72 ;  /* 0x000000484b4b7220 */ /* 0x000fe20000410000 */
[----:B------:R-:W-:Y:S02]  /*2e50*/  IMAD.U32 R69, R50, 0x10000, RZ ;  /* 0x0001000032457824 */ /* 0x000fe400078e00ff */
[----:B------:R-:W-:-:S02]  /*2e60*/  IMAD.MOV.U32 R50, RZ, RZ, R2 ;  /* 0x000000ffff327224 */ /* 0x000fc400078e0002 */
[----:B------:R-:W-:Y:S01]  /*2e70*/  FMUL.FTZ R75, R75, R76 ;  /* 0x0000004c4b4b7220 */ /* 0x000fe20000410000 */
[----:B------:R-:W-:-:S04]  /*2e80*/  FSETP.GTU.FTZ.AND P4, PT, R46, R77, PT ;  /* 0x0000004d2e00720b */ /* 0x000fc80003f9c000 */
        /* <DEDUP_REMOVED lines=13> */
.L_x_7727:
        /* <DEDUP_REMOVED lines=13> */
.L_x_7729:
[----:B------:R-:W-:Y:S05]  /*3030*/  BSYNC.RECONVERGENT B3 ;  /* 0x0000000000037941 */ /* 0x000fea0003800200 */
.L_x_7728:
        /* <DEDUP_REMOVED lines=43> */
.L_x_7726:
[----:B------:R-:W-:Y:S05]  /*32f0*/  BSYNC.RECONVERGENT B2 ;  /* 0x0000000000027941 */ /* 0x000fea0003800200 */
.L_x_7725:
        /* <DEDUP_REMOVED lines=25> */
.L_x_7732:
        /* <DEDUP_REMOVED lines=15> */
.L_x_7734:
[----:B------:R-:W-:Y:S05]  /*3580*/  BSYNC.RECONVERGENT B3 ;  /* 0x0000000000037941 */ /* 0x000fea0003800200 */
.L_x_7733:
        /* <DEDUP_REMOVED lines=43> */
.L_x_7731:
[----:B------:R-:W-:Y:S05]  /*3840*/  BSYNC.RECONVERGENT B2 ;  /* 0x0000000000027941 */ /* 0x000fea0003800200 */
.L_x_7730:
        /* <DEDUP_REMOVED lines=15> */
.L_x_7695:
        /* <DEDUP_REMOVED lines=16> */
.L_x_7738:
        /* <DEDUP_REMOVED lines=13> */
.L_x_7740:
[----:B------:R-:W-:Y:S05]  /*3b10*/  BSYNC.RECONVERGENT B3 ;  /* 0x0000000000037941 */ /* 0x000fea0003800200 */
.L_x_7739:
        /* <DEDUP_REMOVED lines=43> */
.L_x_7737:
[----:B------:R-:W-:Y:S05]  /*3dd0*/  BSYNC.RECONVERGENT B2 ;  /* 0x0000000000027941 */ /* 0x000fea0003800200 */
.L_x_7736:
        /* <DEDUP_REMOVED lines=26> */
.L_x_7743:
        /* <DEDUP_REMOVED lines=13> */
.L_x_7745:
[----:B------:R-:W-:Y:S05]  /*4050*/  BSYNC.RECONVERGENT B3 ;  /* 0x0000000000037941 */ /* 0x000fea0003800200 */
.L_x_7744:
        /* <DEDUP_REMOVED lines=43> */
.L_x_7742:
[----:B------:R-:W-:Y:S05]  /*4310*/  BSYNC.RECONVERGENT B2 ;  /* 0x0000000000027941 */ /* 0x000fea0003800200 */
.L_x_7741:
        /* <DEDUP_REMOVED lines=21> */
.L_x_7748:
        /* <DEDUP_REMOVED lines=13> */
.L_x_7750:
[----:B------:R-:W-:Y:S05]  /*4540*/  BSYNC.RECONVERGENT B3 ;  /* 0x0000000000037941 */ /* 0x000fea0003800200 */
.L_x_7749:
        /* <DEDUP_REMOVED lines=43> */
.L_x_7747:
[----:B------:R-:W-:Y:S05]  /*4800*/  BSYNC.RECONVERGENT B2 ;  /* 0x0000000000027941 */ /* 0x000fea0003800200 */
.L_x_7746:
        /* <DEDUP_REMOVED lines=23> */
.L_x_7753:
        /* <DEDUP_REMOVED lines=13> */
.L_x_7755:
[----:B------:R-:W-:Y:S05]  /*4a50*/  BSYNC.RECONVERGENT B3 ;  /* 0x0000000000037941 */ /* 0x000fea0003800200 */
.L_x_7754:
        /* <DEDUP_REMOVED lines=43> */
.L_x_7752:
[----:B------:R-:W-:Y:S05]  /*4d10*/  BSYNC.RECONVERGENT B2 ;  /* 0x0000000000027941 */ /* 0x000fea0003800200 */
.L_x_7751:
        /* <DEDUP_REMOVED lines=22> */
.L_x_7758:
        /* <DEDUP_REMOVED lines=13> */
.L_x_7760:
[----:B------:R-:W-:Y:S05]  /*4f50*/  BSYNC.RECONVERGENT B3 ;  /* 0x0000000000037941 */ /* 0x000fea0003800200 */
.L_x_7759:
        /* <DEDUP_REMOVED lines=43> */
.L_x_7757:
[----:B------:R-:W-:Y:S05]  /*5210*/  BSYNC.RECONVERGENT B2 ;  /* 0x0000000000027941 */ /* 0x000fea0003800200 */
.L_x_7756:
[----:B------:R-:W-:Y:S01]  /*5220*/  I2FP.F32.U32 R47, R4 ;  /* 0x00000004002f7245 */ /* 0x000fe20000201000 */
[----:B------:R-:W-:Y:S01]  /*5230*/  IMAD.U32 R49, R50, 0x10000, RZ ;  /* 0x0001000032317824 */ /* 0x000fe200078e00ff */
[----:B------:R-:W-:Y:S01]  /*5240*/  ISETP.NE.AND P4, PT, R62, 0x1, PT ;  /* 0x000000013e00780c */ /* 0x000fe20003f85270 */
[----:B------:R-:W-:Y:S02]  /*5250*/  BSSY.RECONVERGENT B2, `(.L_x_7761) ;  /* 0x000004d000027945 */ /* 0x000fe40003800200 */
[----:B------:R-:W-:Y:S01]  /*5260*/  FFMA.FTZ R4, R47, R78, 1.1641532182693481445e-10 ;  /* 0x2f0000002f047423 */ /* 0x000fe2000001004e */
[----:B------:R-:W-:Y:S01]  /*5270*/  FMUL.FTZ R49, R49, R72 ;  /* 0x0000004831317220 */ /* 0x000fe20000410000 */
[----:B------:R-:W-:Y:S01]  /*5280*/  PRMT R47, R50, 0x7632, R47 ;  /* 0x00007632322f7816 */ /* 0x000fe2000000002f */
[----:B------:R-:W-:Y:S02]  /*5290*/  HFMA2 R50, -RZ, RZ, 0, 1.1920928955078125e-07 ;  /* 0x00000002ff327431 */ /* 0x000fe400000001ff */
        /* <DEDUP_REMOVED lines=15> */
.L_x_7763:
        /* <DEDUP_REMOVED lines=13> */
.L_x_7765:
[----:B------:R-:W-:Y:S05]  /*5460*/  BSYNC.RECONVERGENT B3 ;  /* 0x0000000000037941 */ /* 0x000fea0003800200 */
.L_x_7764:
        /* <DEDUP_REMOVED lines=43> */
.L_x_7762:
[----:B------:R-:W-:Y:S05]  /*5720*/  BSYNC.RECONVERGENT B2 ;  /* 0x0000000000027941 */ /* 0x000fea0003800200 */
.L_x_7761:
[----:B------:R-:W-:Y:S01]  /*5730*/  I2FP.F32.U32 R49, R4 ;  /* 0x0000000400317245 */ /* 0x000fe20000201000 */
[----:B------:R-:W-:Y:S01]  /*5740*/  BSSY.RECONVERGENT B2, `(.L_x_7766) ;  /* 0x000004e000027945 */ /* 0x000fe20003800200 */
[----:B------:R-:W-:Y:S01]  /*5750*/  SHF.L.U32 R47, R47, 0x10, RZ ;  /* 0x000000102f2f7819 */ /* 0x000fe200000006ff */
[----:B------:R-:W-:Y:S01]  /*5760*/  IMAD.MOV.U32 R74, RZ, RZ, 0x2 ;  /* 0x00000002ff4a7424 */ /* 0x000fe200078e00ff */
[----:B------:R-:W-:Y:S01]  /*5770*/  ISETP.NE.AND P5, PT, R50, 0x1, PT ;  /* 0x000000013200780c */ /* 0x000fe20003fa5270 */
[----:B------:R-:W-:Y:S01]  /*5780*/  FFMA.FTZ R4, R49, R78, 1.1641532182693481445e-10 ;  /* 0x2f00000031047423 */ /* 0x000fe2000001004e */
[----:B------:R-:W-:Y:S02]  /*5790*/  IMAD.MOV.U32 R49, RZ, RZ, R2 ;  /* 0x000000ffff317224 */ /* 0x000fe400078e0002 */
[----:B------:R-:W-:Y:S02]  /*57a0*/  FMUL.FTZ R47, R47, R72 ;  /* 0x000000482f2f7220 */ /* 0x000fe40000410000 */
[----:B------:R-:W-:-:S02]  /*57b0*/  FSETP.GTU.FTZ.AND P4, PT, R4, R77, PT ;  /* 0x0000004d0400720b */ /* 0x000fc40003f9c000 */
[----:B------:R-:W-:-:S05]  /*57c0*/  FMUL.FTZ R47, R47, R76 ;  /* 0x0000004c2f2f7220 */ /* 0x000fca0000410000 */
        /* <DEDUP_REMOVED lines=12> */
.L_x_7768:
        /* <DEDUP_REMOVED lines=13> */
.L_x_7770:
[----:B------:R-:W-:Y:S05]  /*5960*/  BSYNC.RECONVERGENT B3 ;  /* 0x0000000000037941 */ /* 0x000fea0003800200 */
.L_x_7769:
        /* <DEDUP_REMOVED lines=40> */
[----:B------:R-:W-:Y:S01]  /*5bf0*/  LOP3.LUT R5, R74, UR31, R69, 0x96, !PT ;  /* 0x0000001f4a057c12 */ /* 0x000fe2000f8e9645 */
[----:B------:R-:W-:Y:S01]  /*5c00*/  HFMA2 R74, -RZ, RZ, 0, 0 ;  /* 0x00000000ff4a7431 */ /* 0x000fe200000001ff */
[----:B------:R-:W-:-:S07]  /*5c10*/  MOV R2, R68 ;  /* 0x0000004400027202 */ /* 0x000fce0000000f00 */
.L_x_7767:
[----:B------:R-:W-:Y:S05]  /*5c20*/  BSYNC.RECONVERGENT B2 ;  /* 0x0000000000027941 */ /* 0x000fea0003800200 */
.L_x_7766:
        /* <DEDUP_REMOVED lines=23> */
.L_x_7773:
        /* <DEDUP_REMOVED lines=15> */
.L_x_7775:
[----:B------:R-:W-:Y:S05]  /*5e90*/  BSYNC.RECONVERGENT B3 ;  /* 0x0000000000037941 */ /* 0x000fea0003800200 */
.L_x_7774:
        /* <DEDUP_REMOVED lines=43> */
.L_x_7772:
[----:B------:R-:W-:Y:S05]  /*6150*/  BSYNC.RECONVERGENT B2 ;  /* 0x0000000000027941 */ /* 0x000fea0003800200 */
.L_x_7771:
        /* <DEDUP_REMOVED lines=12> */
.L_x_7735:
        /* <DEDUP_REMOVED lines=21> */
.L_x_7694:
[----:B------:R-:W-:Y:S05]  /*6370*/  BSYNC.RECONVERGENT B1 ;  /* 0x0000000000017941 */ /* 0x000fea0003800200 */
.L_x_7693:
        /* <DEDUP_REMOVED lines=29> */
.L_x_7781:
        /* <DEDUP_REMOVED lines=13> */
.L_x_7783:
[----:B------:R-:W-:Y:S05]  /*6620*/  BSYNC.RECONVERGENT B3 ;  /* 0x0000000000037941 */ /* 0x000fea0003800200 */
.L_x_7782:
        /* <DEDUP_REMOVED lines=43> */
.L_x_7780:
[----:B------:R-:W-:Y:S05]  /*68e0*/  BSYNC.RECONVERGENT B2 ;  /* 0x0000000000027941 */ /* 0x000fea0003800200 */
.L_x_7779:
        /* <DEDUP_REMOVED lines=10> */
[----:B------:R-:W-:-:S03]  /*6990*/  IMAD.MOV.U32 R60, RZ, RZ, 0x2 ;  /* 0x00000002ff3c7424 */ /* 0x000fc600078e00ff */
[----:B0-----:R-:W-:Y:S01]  /*69a0*/  FMUL.FTZ R23, R23, R78 ;  /* 0x0000004e17177220 */ /* 0x001fe20000410000 */
[----:B-1----:R-:W-:Y:S01]  /*69b0*/  FSETP.GTU.FTZ.AND P0, PT, R4, R79, PT ;  /* 0x0000004f0400720b */ /* 0x002fe20003f1c000 */
[----:B------:R-:W-:-:S03]  /*69c0*/  IMAD.MOV.U32 R4, RZ, RZ, R2 ;  /* 0x000000ffff047224 */ /* 0x000fc600078e0002 */
[----:B------:R-:W-:Y:S02]  /*69d0*/  FSEL R14, R23, RZ, !P0 ;  /* 0x000000ff170e7208 */ /* 0x000fe40004000000 */
[----:B------:R-:W-:-:S03]  /*69e0*/  PLOP3.LUT P0, PT, P0, PT, PT, 0x8, 0x80 ;  /* 0x000000000080781c */ /* 0x000fc6000070e170 */
[--C-:B------:R-:W-:Y:S01]  /*69f0*/  FADD.FTZ R14, R14, R15.reuse ;  /* 0x0000000f0e0e7221 */ /* 0x100fe20000010000 */
[----:B------:R-:W-:Y:S02]  /*6a00*/  PRMT R15, R44, 0x7632, R15 ;  /* 0x000076322c0f7816 */ /* 0x000fe4000000000f */
        /* <DEDUP_REMOVED lines=11> */
.L_x_7786:
        /* <DEDUP_REMOVED lines=13> */
.L_x_7788:
[----:B------:R-:W-:Y:S05]  /*6b90*/  BSYNC.RECONVERGENT B3 ;  /* 0x0000000000037941 */ /* 0x000fea0003800200 */
.L_x_7787:
        /* <DEDUP_REMOVED lines=43> */
.L_x_7785:
[----:B------:R-:W-:Y:S05]  /*6e50*/  BSYNC.RECONVERGENT B2 ;  /* 0x0000000000027941 */ /* 0x000fea0003800200 */
.L_x_7784:
[----:B------:R-:W-:Y:S01]  /*6e60*/  I2FP.F32.U32 R23, R4 ;  /* 0x0000000400177245 */ /* 0x000fe20000201000 */
[----:B------:R-:W-:Y:S01]  /*6e70*/  IMAD.U32 R44, R44, 0x10000, RZ ;  /* 0x000100002c2c7824 */ /* 0x000fe200078e00ff */
[----:B------:R-:W-:Y:S01]  /*6e80*/  SHF.L.U32 R15, R15, 0x10, RZ ;  /* 0x000000100f0f7819 */ /* 0x000fe200000006ff */
[----:B------:R-:W-:Y:S01]  /*6e90*/  BSSY.RECONVERGENT B2, `(.L_x_7789) ;  /* 0x000004d000027945 */ /* 0x000fe20003800200 */
[----:B------:R-:W-:Y:S01]  /*6ea0*/  ISETP.NE.AND P1, PT, R60, 0x1, PT ;  /* 0x000000013c00780c */ /* 0x000fe20003f25270 */
[----:B------:R-:W-:Y:S02]  /*6eb0*/  FFMA.FTZ R4, R23, R124, 1.1641532182693481445e-10 ;  /* 0x2f00000017047423 */ /* 0x000fe4000001007c */
[----:B------:R-:W-:-:S03]  /*6ec0*/  FMUL.FTZ R15, R15, R72 ;  /* 0x000000480f0f7220 */ /* 0x000fc60000410000 */
[----:B------:R-:W-:Y:S01]  /*6ed0*/  FSETP.GTU.FTZ.AND P0, PT, R4, R79, PT ;  /* 0x0000004f0400720b */ /* 0x000fe20003f1c000 */
[----:B------:R-:W-:Y:S01]  /*6ee0*/  FMUL.FTZ R15, R15, R78 ;  /* 0x0000004e0f0f7220 */ /* 0x000fe20000410000 */
[----:B------:R-:W-:-:S04]  /*6ef0*/  MOV R4, R2 ;  /* 0x0000000200047202 */ /* 0x000fc80000000f00 */
        /* <DEDUP_REMOVED lines=13> */
.L_x_7791:
        /* <DEDUP_REMOVED lines=13> */
.L_x_7793:
[----:B------:R-:W-:Y:S05]  /*70a0*/  BSYNC.RECONVERGENT B3 ;  /* 0x0000000000037941 */ /* 0x000fea0003800200 */
.L_x_7792:
        /* <DEDUP_REMOVED lines=43> */
.L_x_7790:
[----:B------:R-:W-:Y:S05]  /*7360*/  BSYNC.RECONVERGENT B2 ;  /* 0x0000000000027941 */ /* 0x000fea0003800200 */
.L_x_7789:
        /* <DEDUP_REMOVED lines=25> */
.L_x_7796:
        /* <DEDUP_REMOVED lines=13> */
.L_x_7798:
[----:B------:R-:W-:Y:S05]  /*75d0*/  BSYNC.RECONVERGENT B3 ;  /* 0x0000000000037941 */ /* 0x000fea0003800200 */
.L_x_7797:
        /* <DEDUP_REMOVED lines=43> */
.L_x_7795:
[----:B------:R-:W-:Y:S05]  /*7890*/  BSYNC.RECONVERGENT B2 ;  /* 0x0000000000027941 */ /* 0x000fea0003800200 */
.L_x_7794:
        /* <DEDUP_REMOVED lines=23> */
.L_x_7801:
        /* <DEDUP_REMOVED lines=13> */
.L_x_7803:
[----:B------:R-:W-:Y:S05]  /*7ae0*/  BSYNC.RECONVERGENT B3 ;  /* 0x0000000000037941 */ /* 0x000fea0003800200 */
.L_x_7802:
        /* <DEDUP_REMOVED lines=40> */
[----:B------:R-:W-:Y:S01]  /*7d70*/  IMAD.MOV.U32 R60, RZ, RZ, RZ ;  /* 0x000000ffff3c7224 */ /* 0x000fe200078e00ff */
[----:B------:R-:W-:Y:S01]  /*7d80*/  MOV R44, R74 ;  /* 0x0000004a002c7202 */ /* 0x000fe20000000f00 */
[----:B------:R-:W-:-:S07]  /*7d90*/  IMAD.MOV.U32 R74, RZ, RZ, R4 ;  /* 0x000000ffff4a7224 */ /* 0x000fce00078e0004 */
.L_x_7800:
[----:B------:R-:W-:Y:S05]  /*7da0*/  BSYNC.RECONVERGENT B2 ;  /* 0x0000000000027941 */ /* 0x000fea0003800200 */
.L_x_7799:
        /* <DEDUP_REMOVED lines=10> */
[----:B------:R-:W-:-:S04]  /*7e50*/  IMAD.MOV.U32 R4, RZ, RZ, 0x2 ;  /* 0x00000002ff047424 */ /* 0x000fc800078e00ff */
[----:B------:R-:W-:Y:S02]  /*7e60*/  FSEL R44, R49, RZ, !P3 ;  /* 0x000000ff312c7208 */ /* 0x000fe40005800000 */
[----:B------:R-:W-:Y:S02]  /*7e70*/  PLOP3.LUT P3, PT, P3, PT, PT, 0x8, 0x80 ;  /* 0x000000000080781c */ /* 0x000fe40001f6e170 */
[----:B------:R-:W-:Y:S01]  /*7e80*/  MOV R49, R2 ;  /* 0x0000000200317202 */ /* 0x000fe20000000f00 */
[--C-:B------:R-:W-:Y:S01]  /*7e90*/  FADD.FTZ R44, R44, R45.reuse ;  /* 0x0000002d2c2c7221 */ /* 0x100fe20000010000 */
[----:B------:R-:W-:-:S03]  /*7ea0*/  PRMT R45, R50, 0x7632, R45 ;  /* 0x00007632322d7816 */ /* 0x000fc6000000002d */
        /* <DEDUP_REMOVED lines=10> */
.L_x_7806:
        /* <DEDUP_REMOVED lines=13> */
.L_x_7808:
[----:B------:R-:W-:Y:S05]  /*8020*/  BSYNC.RECONVERGENT B3 ;  /* 0x0000000000037941 */ /* 0x000fea0003800200 */
.L_x_7807:
        /* <DEDUP_REMOVED lines=43> */
.L_x_7805:
[----:B------:R-:W-:Y:S05]  /*82e0*/  BSYNC.RECONVERGENT B2 ;  /* 0x0000000000027941 */ /* 0x000fea0003800200 */
.L_x_7804:
        /* <DEDUP_REMOVED lines=24> */
.L_x_7811:
        /* <DEDUP_REMOVED lines=13> */
.L_x_7813:
[----:B------:R-:W-:Y:S05]  /*8540*/  BSYNC.RECONVERGENT B3 ;  /* 0x0000000000037941 */ /* 0x000fea0003800200 */
.L_x_7812:
        /* <DEDUP_REMOVED lines=43> */
.L_x_7810:
[----:B------:R-:W-:Y:S05]  /*8800*/  BSYNC.RECONVERGENT B2 ;  /* 0x0000000000027941 */ /* 0x000fea0003800200 */
.L_x_7809:
        /* <DEDUP_REMOVED lines=26> */
.L_x_7816:
        /* <DEDUP_REMOVED lines=15> */
.L_x_7818:
[----:B------:R-:W-:Y:S05]  /*8aa0*/  BSYNC.RECONVERGENT B3 ;  /* 0x0000000000037941 */ /* 0x000fea0003800200 */
.L_x_7817:
        /* <DEDUP_REMOVED lines=43> */
.L_x_7815:
[----:B------:R-:W-:Y:S05]  /*8d60*/  BSYNC.RECONVERGENT B2 ;  /* 0x0000000000027941 */ /* 0x000fea0003800200 */
.L_x_7814:
        /* <DEDUP_REMOVED lines=15> */
.L_x_7778:
        /* <DEDUP_REMOVED lines=16> */
.L_x_7822:
        /* <DEDUP_REMOVED lines=13> */
.L_x_7824:
[----:B------:R-:W-:Y:S05]  /*9030*/  BSYNC.RECONVERGENT B3 ;  /* 0x0000000000037941 */ /* 0x000fea0003800200 */
.L_x_7823:
        /* <DEDUP_REMOVED lines=43> */
.L_x_7821:
[----:B------:R-:W-:Y:S05]  /*92f0*/  BSYNC.RECONVERGENT B2 ;  /* 0x0000000000027941 */ /* 0x000fea0003800200 */
.L_x_7820:
[----:B------:R-:W0:Y:S01]  /*9300*/  LDC R76, c[0x0][0x404] ;  /* 0x00010100ff4c7b82 */ /* 0x000e220000000800 */
[----:B------:R-:W-:Y:S01]  /*9310*/  I2FP.F32.U32 R4, R14 ;  /* 0x0000000e00047245 */ /* 0x000fe20000201000 */
[----:B------:R-:W-:Y:S01]  /*9320*/  IMAD.MOV.U32 R77, RZ, RZ, 0x2f800000 ;  /* 0x2f800000ff4d7424 */ /* 0x000fe200078e00ff */
[----:B------:R-:W-:Y:S01]  /*9330*/  ISETP.NE.AND P1, PT, R22, 0x1, PT ;  /* 0x000000011600780c */ /* 0x000fe20003f25270 */
[----:B-----5:R-:W-:Y:S01]  /*9340*/  IMAD.U32 R23, R44, 0x10000, RZ ;  /* 0x000100002c177824 */ /* 0x020fe200078e00ff */
[----:B------:R-:W-:Y:S01]  /*9350*/  BSSY.RECONVERGENT B2, `(.L_x_7825) ;  /* 0x000004e000027945 */ /* 0x000fe20003800200 */
[----:B------:R-:W-:Y:S02]  /*9360*/  FFMA.FTZ R15, R4, R77, 1.1641532182693481445e-10 ;  /* 0x2f000000040f7423 */ /* 0x000fe4000001004d */
[----:B------:R-:W1:Y:S01]  /*9370*/  LDC R75, c[0x0][0x408] ;  /* 0x00010200ff4b7b82 */ /* 0x000e620000000800 */
[----:B------:R-:W-:Y:S02]  /*9380*/  FMUL.FTZ R4, R23, R72 ;  /* 0x0000004817047220 */ /* 0x000fe40000410000 */
[----:B0-----:R-:W-:-:S02]  /*9390*/  FSETP.GTU.FTZ.AND P0, PT, R15, R76, PT ;  /* 0x0000004c0f00720b */ /* 0x001fc40003f1c000 */
[----:B------:R-:W-:Y:S01]  /*93a0*/  PRMT R15, R44, 0x7632, R15 ;  /* 0x000076322c0f7816 */ /* 0x000fe2000000000f */
[----:B------:R-:W-:Y:S01]  /*93b0*/  HFMA2 R44, -RZ, RZ, 0, 1.1920928955078125e-07 ;  /* 0x00000002ff2c7431 */ /* 0x000fe200000001ff */
        /* <DEDUP_REMOVED lines=14> */
.L_x_7827:
        /* <DEDUP_REMOVED lines=13> */
.L_x_7829:
[----:B------:R-:W-:Y:S05]  /*9570*/  BSYNC.RECONVERGENT B3 ;  /* 0x0000000000037941 */ /* 0x000fea0003800200 */
.L_x_7828:
        /* <DEDUP_REMOVED lines=43> */
.L_x_7826:
[----:B------:R-:W-:Y:S05]  /*9830*/  BSYNC.RECONVERGENT B2 ;  /* 0x0000000000027941 */ /* 0x000fea0003800200 */
.L_x_7825:
        /* <DEDUP_REMOVED lines=21> */
.L_x_7832:
        /* <DEDUP_REMOVED lines=13> */
.L_x_7834:
[----:B------:R-:W-:Y:S05]  /*9a60*/  BSYNC.RECONVERGENT B3 ;  /* 0x0000000000037941 */ /* 0x000fea0003800200 */
.L_x_7833:
        /* <DEDUP_REMOVED lines=43> */
.L_x_7831:
[----:B------:R-:W-:Y:S05]  /*9d20*/  BSYNC.RECONVERGENT B2 ;  /* 0x0000000000027941 */ /* 0x000fea0003800200 */
.L_x_7830:
        /* <DEDUP_REMOVED lines=22> */
.L_x_7837:
        /* <DEDUP_REMOVED lines=13> */
.L_x_7839:
[----:B------:R-:W-:Y:S05]  /*9f60*/  BSYNC.RECONVERGENT B3 ;  /* 0x0000000000037941 */ /* 0x000fea0003800200 */
.L_x_7838:
        /* <DEDUP_REMOVED lines=43> */
.L_x_7836:
[----:B------:R-:W-:Y:S05]  /*a220*/  BSYNC.RECONVERGENT B2 ;  /* 0x0000000000027941 */ /* 0x000fea0003800200 */
.L_x_7835:
        /* <DEDUP_REMOVED lines=21> */
.L_x_7842:
        /* <DEDUP_REMOVED lines=13> */
.L_x_7844:
[----:B------:R-:W-:Y:S05]  /*a450*/  BSYNC.RECONVERGENT B3 ;  /* 0x0000000000037941 */ /* 0x000fea0003800200 */
.L_x_7843:
        /* <DEDUP_REMOVED lines=43> */
.L_x_7841:
[----:B------:R-:W-:Y:S05]  /*a710*/  BSYNC.RECONVERGENT B2 ;  /* 0x0000000000027941 */ /* 0x000fea0003800200 */
.L_x_7840:
        /* <DEDUP_REMOVED lines=23> */
.L_x_7847:
        /* <DEDUP_REMOVED lines=13> */
.L_x_7849:
[----:B------:R-:W-:Y:S05]  /*a960*/  BSYNC.RECONVERGENT B3 ;  /* 0x0000000000037941 */ /* 0x000fea0003800200 */
.L_x_7848:
        /* <DEDUP_REMOVED lines=43> */
.L_x_7846:
[----:B------:R-:W-:Y:S05]  /*ac20*/  BSYNC.RECONVERGENT B2 ;  /* 0x0000000000027941 */ /* 0x000fea0003800200 */
.L_x_7845:
        /* <DEDUP_REMOVED lines=22> */
.L_x_7852:
        /* <DEDUP_REMOVED lines=13> */
.L_x_7854:
[----:B------:R-:W-:Y:S05]  /*ae60*/  BSYNC.RECONVERGENT B3 ;  /* 0x0000000000037941 */ /* 0x000fea0003800200 */
.L_x_7853:
        /* <DEDUP_REMOVED lines=43> */
.L_x_7851:
[----:B------:R-:W-:Y:S05]  /*b120*/  BSYNC.RECONVERGENT B2 ;  /* 0x0000000000027941 */ /* 0x000fea0003800200 */
.L_x_7850:
        /* <DEDUP_REMOVED lines=23> */
.L_x_7857:
        /* <DEDUP_REMOVED lines=15> */
.L_x_7859:
[----:B------:R-:W-:Y:S05]  /*b390*/  BSYNC.RECONVERGENT B3 ;  /* 0x0000000000037941 */ /* 0x000fea0003800200 */
.L_x_7858:
        /* <DEDUP_REMOVED lines=43> */
.L_x_7856:
[----:B------:R-:W-:Y:S05]  /*b650*/  BSYNC.RECONVERGENT B2 ;  /* 0x0000000000027941 */ /* 0x000fea0003800200 */
.L_x_7855:
        /* <DEDUP_REMOVED lines=12> */
.L_x_7819:
        /* <DEDUP_REMOVED lines=21> */
.L_x_7777:
[----:B------:R-:W-:Y:S05]  /*b870*/  BSYNC.RECONVERGENT B1 ;  /* 0x0000000000017941 */ /* 0x000fea0003800200 */
.L_x_7776:
        /* <DEDUP_REMOVED lines=29> */
.L_x_7865:
        /* <DEDUP_REMOVED lines=13> */
.L_x_7867:
[----:B------:R-:W-:Y:S05]  /*bb20*/  BSYNC.RECONVERGENT B3 ;  /* 0x0000000000037941 */ /* 0x000fea0003800200 */
.L_x_7866:
        /* <DEDUP_REMOVED lines=43> */
.L_x_7864:
[----:B------:R-:W-:Y:S05]  /*bde0*/  BSYNC.RECONVERGENT B2 ;  /* 0x0000000000027941 */ /* 0x000fea0003800200 */
.L_x_7863:
        /* <DEDUP_REMOVED lines=29> */
.L_x_7870:
        /* <DEDUP_REMOVED lines=13> */
.L_x_7872:
[----:B------:R-:W-:Y:S05]  /*c090*/  BSYNC.RECONVERGENT B3 ;  /* 0x0000000000037941 */ /* 0x000fea0003800200 */
.L_x_7871:
        /* <DEDUP_REMOVED lines=43> */
.L_x_7869:
[----:B------:R-:W-:Y:S05]  /*c350*/  BSYNC.RECONVERGENT B2 ;  /* 0x0000000000027941 */ /* 0x000fea0003800200 */
.L_x_7868:
        /* <DEDUP_REMOVED lines=23> */
.L_x_7875:
        /* <DEDUP_REMOVED lines=13> */
.L_x_7877:
[----:B------:R-:W-:Y:S05]  /*c5a0*/  BSYNC.RECONVERGENT B3 ;  /* 0x0000000000037941 */ /* 0x000fea0003800200 */
.L_x_7876:
        /* <DEDUP_REMOVED lines=43> */
.L_x_7874:
[----:B------:R-:W-:Y:S05]  /*c860*/  BSYNC.RECONVERGENT B2 ;  /* 0x0000000000027941 */ /* 0x000fea0003800200 */
.L_x_7873:
        /* <DEDUP_REMOVED lines=25> */
.L_x_7880:
        /* <DEDUP_REMOVED lines=13> */
.L_x_7882:
[----:B------:R-:W-:Y:S05]  /*cad0*/  BSYNC.RECONVERGENT B3 ;  /* 0x0000000000037941 */ /* 0x000fea0003800200 */
.L_x_7881:
        /* <DEDUP_REMOVED lines=43> */
.L_x_7879:
[----:B------:R-:W-:Y:S05]  /*cd90*/  BSYNC.RECONVERGENT B2 ;  /* 0x0000000000027941 */ /* 0x000fea0003800200 */
.L_x_7878:
        /* <DEDUP_REMOVED lines=23> */
.L_x_7885:
        /* <DEDUP_REMOVED lines=13> */
.L_x_7887:
[----:B------:R-:W-:Y:S05]  /*cfe0*/  BSYNC.RECONVERGENT B3 ;  /* 0x0000000000037941 */ /* 0x000fea0003800200 */
.L_x_7886:
        /* <DEDUP_REMOVED lines=43> */
.L_x_7884:
[----:B------:R-:W-:Y:S05]  /*d2a0*/  BSYNC.RECONVERGENT B2 ;  /* 0x0000000000027941 */ /* 0x000fea0003800200 */
.L_x_7883:
        /* <DEDUP_REMOVED lines=26> */
.L_x_7890:
        /* <DEDUP_REMOVED lines=13> */
.L_x_7892:
[----:B------:R-:W-:Y:S05]  /*d520*/  BSYNC.RECONVERGENT B3 ;  /* 0x0000000000037941 */ /* 0x000fea0003800200 */
.L_x_7891:
        /* <DEDUP_REMOVED lines=43> */
.L_x_7889:
[----:B------:R-:W-:Y:S05]  /*d7e0*/  BSYNC.RECONVERGENT B2 ;  /* 0x0000000000027941 */ /* 0x000fea0003800200 */
.L_x_7888:
        /* <DEDUP_REMOVED lines=24> */
.L_x_7895:
        /* <DEDUP_REMOVED lines=13> */
.L_x_7897:
[----:B------:R-:W-:Y:S05]  /*da40*/  BSYNC.RECONVERGENT B3 ;  /* 0x0000000000037941 */ /* 0x000fea0003800200 */
.L_x_7896:
        /* <DEDUP_REMOVED lines=43> */
.L_x_7894:
[----:B------:R-:W-:Y:S05]  /*dd00*/  BSYNC.RECONVERGENT B2 ;  /* 0x0000000000027941 */ /* 0x000fea0003800200 */
.L_x_7893:
        /* <DEDUP_REMOVED lines=26> */
.L_x_7900:
        /* <DEDUP_REMOVED lines=15> */
.L_x_7902:
[----:B------:R-:W-:Y:S05]  /*dfa0*/  BSYNC.RECONVERGENT B3 ;  /* 0x0000000000037941 */ /* 0x000fea0003800200 */
.L_x_7901:
        /* <DEDUP_REMOVED lines=43> */
.L_x_7899:
[----:B------:R-:W-:Y:S05]  /*e260*/  BSYNC.RECONVERGENT B2 ;  /* 0x0000000000027941 */ /* 0x000fea0003800200 */
.L_x_7898:
        /* <DEDUP_REMOVED lines=15> */
.L_x_7862:
        /* <DEDUP_REMOVED lines=16> */
.L_x_7906:
        /* <DEDUP_REMOVED lines=13> */
.L_x_7908:
[----:B------:R-:W-:Y:S05]  /*e530*/  BSYNC.RECONVERGENT B3 ;  /* 0x0000000000037941 */ /* 0x000fea0003800200 */
.L_x_7907:
        /* <DEDUP_REMOVED lines=43> */
.L_x_7905:
[----:B------:R-:W-:Y:S05]  /*e7f0*/  BSYNC.RECONVERGENT B2 ;  /* 0x0000000000027941 */ /* 0x000fea0003800200 */
.L_x_7904:
        /* <DEDUP_REMOVED lines=26> */
.L_x_7911:
        /* <DEDUP_REMOVED lines=13> */
.L_x_7913:
[----:B------:R-:W-:Y:S05]  /*ea70*/  BSYNC.RECONVERGENT B3 ;  /* 0x0000000000037941 */ /* 0x000fea0003800200 */
.L_x_7912:
        /* <DEDUP_REMOVED lines=43> */
.L_x_7910:
[----:B------:R-:W-:Y:S05]  /*ed30*/  BSYNC.RECONVERGENT B2 ;  /* 0x0000000000027941 */ /* 0x000fea0003800200 */
.L_x_7909:
        /* <DEDUP_REMOVED lines=21> */
.L_x_7916:
        /* <DEDUP_REMOVED lines=13> */
.L_x_7918:
[----:B------:R-:W-:Y:S05]  /*ef60*/  BSYNC.RECONVERGENT B3 ;  /* 0x0000000000037941 */ /* 0x000fea0003800200 */
.L_x_7917:
        /* <DEDUP_REMOVED lines=43> */
.L_x_7915:
[----:B------:R-:W-:Y:S05]  /*f220*/  BSYNC.RECONVERGENT B2 ;  /* 0x0000000000027941 */ /* 0x000fea0003800200 */
.L_x_7914:
        /* <DEDUP_REMOVED lines=22> */
.L_x_7921:
        /* <DEDUP_REMOVED lines=13> */
.L_x_7923:
[----:B------:R-:W-:Y:S05]  /*f460*/  BSYNC.RECONVERGENT B3 ;  /* 0x0000000000037941 */ /* 0x000fea0003800200 */
.L_x_7922:
        /* <DEDUP_REMOVED lines=43> */
.L_x_7920:
[----:B------:R-:W-:Y:S05]  /*f720*/  BSYNC.RECONVERGENT B2 ;  /* 0x0000000000027941 */ /* 0x000fea0003800200 */
.L_x_7919:
        /* <DEDUP_REMOVED lines=21> */
.L_x_7926:
        /* <DEDUP_REMOVED lines=13> */
.L_x_7928:
[----:B------:R-:W-:Y:S05]  /*f950*/  BSYNC.RECONVERGENT B3 ;  /* 0x0000000000037941 */ /* 0x000fea0003800200 */
.L_x_7927:
        /* <DEDUP_REMOVED lines=43> */
.L_x_7925:
[----:B------:R-:W-:Y:S05]  /*fc10*/  BSYNC.RECONVERGENT B2 ;  /* 0x0000000000027941 */ /* 0x000fea0003800200 */
.L_x_7924:
        /* <DEDUP_REMOVED lines=23> */
.L_x_7931:
        /* <DEDUP_REMOVED lines=13> */
.L_x_7933:
[----:B------:R-:W-:Y:S05]  /*fe60*/  BSYNC.RECONVERGENT B3 ;  /* 0x0000000000037941 */ /* 0x000fea0003800200 */
.L_x_7932:
        /* <DEDUP_REMOVED lines=43> */
.L_x_7930:
[----:B------:R-:W-:Y:S05]  /*10120*/  BSYNC.RECONVERGENT B2 ;  /* 0x0000000000027941 */ /* 0x000fea0003800200 */
.L_x_7929:
        /* <DEDUP_REMOVED lines=22> */
.L_x_7936:
        /* <DEDUP_REMOVED lines=13> */
.L_x_7938:
[----:B------:R-:W-:Y:S05]  /*10360*/  BSYNC.RECONVERGENT B3 ;  /* 0x0000000000037941 */ /* 0x000fea0003800200 */
.L_x_7937:
        /* <DEDUP_REMOVED lines=43> */
.L_x_7935:
[----:B------:R-:W-:Y:S05]  /*10620*/  BSYNC.RECONVERGENT B2 ;  /* 0x0000000000027941 */ /* 0x000fea0003800200 */
.L_x_7934:
        /* <DEDUP_REMOVED lines=23> */
.L_x_7941:
        /* <DEDUP_REMOVED lines=15> */
.L_x_7943:
[----:B------:R-:W-:Y:S05]  /*10890*/  BSYNC.RECONVERGENT B3 ;  /* 0x0000000000037941 */ /* 0x000fea0003800200 */
.L_x_7942:
        /* <DEDUP_REMOVED lines=43> */
.L_x_7940:
[----:B------:R-:W-:Y:S05]  /*10b50*/  BSYNC.RECONVERGENT B2 ;  /* 0x0000000000027941 */ /* 0x000fea0003800200 */
.L_x_7939:
        /* <DEDUP_REMOVED lines=12> */
.L_x_7903:
        /* <DEDUP_REMOVED lines=21> */
.L_x_7861:
[----:B------:R-:W-:Y:S05]  /*10d70*/  BSYNC.RECONVERGENT B1 ;  /* 0x0000000000017941 */ /* 0x000fea0003800200 */
.L_x_7860:
        /* <DEDUP_REMOVED lines=28> */
.L_x_7949:
        /* <DEDUP_REMOVED lines=13> */
.L_x_7951:
[----:B------:R-:W-:Y:S05]  /*11010*/  BSYNC.RECONVERGENT B3 ;  /* 0x0000000000037941 */ /* 0x000fea0003800200 */
.L_x_7950:
        /* <DEDUP_REMOVED lines=41> */
[----:B------:R-:W-:Y:S01]  /*112b0*/  IMAD.MOV.U32 R55, RZ, RZ, R75 ;  /* 0x000000ffff377224 */ /* 0x000fe200078e004b */
[----:B------:R-:W-:-:S07]  /*112c0*/  MOV R74, R18 ;  /* 0x00000012004a7202 */ /* 0x000fce0000000f00 */
.L_x_7948:
[----:B------:R-:W-:Y:S05]  /*112d0*/  BSYNC.RECONVERGENT B2 ;  /* 0x0000000000027941 */ /* 0x000fea0003800200 */
.L_x_7947:
[----:B------:R-:W0:Y:S01]  /*112e0*/  LDC R78, c[0x0][0x408] ;  /* 0x00010200ff4e7b82 */ /* 0x000e220000000800 */
[----:B------:R-:W-:Y:S01]  /*112f0*/  I2FP.F32.U32 R19, R55 ;  /* 0x0000003700137245 */ /* 0x000fe20000201000 */
[----:B------:R-:W-:Y:S01]  /*11300*/  IMAD.MOV.U32 R124, RZ, RZ, 0x2f800000 ;  /* 0x2f800000ff7c7424 */ /* 0x000fe200078e00ff */
[----:B-----5:R-:W-:Y:S01]  /*11310*/  SHF.L.U32 R55, R44, 0x10, RZ ;  /* 0x000000102c377819 */ /* 0x020fe200000006ff */
[----:B------:R-:W-:Y:S01]  /*11320*/  BSSY.RECONVERGENT B2, `(.L_x_7952) ;  /* 0x0000052000027945 */ /* 0x000fe20003800200 */
[----:B------:R-:W-:Y:S01]  /*11330*/  ISETP.NE.AND P2, PT, R54, 0x1, PT ;  /* 0x000000013600780c */ /* 0x000fe20003f45270 */
[----:B------:R-:W-:Y:S01]  /*11340*/  FFMA.FTZ R4, R19, R124, 1.1641532182693481445e-10 ;  /* 0x2f00000013047423 */ /* 0x000fe2000001007c */
[----:B------:R-:W-:Y:S01]  /*11350*/  IMAD.U32 R19, R48, 0x10000, RZ ;  /* 0x0001000030137824 */ /* 0x000fe200078e00ff */
[----:B------:R-:W1:Y:S01]  /*11360*/  LDC R79, c[0x0][0x404] ;  /* 0x00010100ff4f7b82 */ /* 0x000e620000000800 */
[----:B------:R-:W-:Y:S01]  /*11370*/  FMUL.FTZ R55, R55, R72 ;  /* 0x0000004837377220 */ /* 0x000fe20000410000 */
[----:B------:R-:W-:-:S03]  /*11380*/  HFMA2 R56, -RZ, RZ, 0, 1.1920928955078125e-07 ;  /* 0x00000002ff387431 */ /* 0x000fc600000001ff */
        /* <DEDUP_REMOVED lines=18> */
.L_x_7954:
        /* <DEDUP_REMOVED lines=13> */
.L_x_7956:
[----:B------:R-:W-:Y:S05]  /*11580*/  BSYNC.RECONVERGENT B3 ;  /* 0x0000000000037941 */ /* 0x000fea0003800200 */
.L_x_7955:
        /* <DEDUP_REMOVED lines=39> */
[----:B------:R-:W-:Y:S01]  /*11800*/  HFMA2 R56, -RZ, RZ, 0, 0 ;  /* 0x00000000ff387431 */ /* 0x000fe200000001ff */
[----:B------:R-:W-:Y:S02]  /*11810*/  LOP3.LUT R6, R4, UR32, R55, 0x96, !PT ;  /* 0x0000002004067c12 */ /* 0x000fe4000f8e9637 */
[----:B------:R-:W-:Y:S01]  /*11820*/  MOV R4, R74 ;  /* 0x0000004a00047202 */ /* 0x000fe20000000f00 */
[----:B------:R-:W-:-:S07]  /*11830*/  IMAD.MOV.U32 R74, RZ, RZ, R54 ;  /* 0x000000ffff4a7224 */ /* 0x000fce00078e0036 */
.L_x_7953:
[----:B------:R-:W-:Y:S05]  /*11840*/  BSYNC.RECONVERGENT B2 ;  /* 0x0000000000027941 */ /* 0x000fea0003800200 */
.L_x_7952:
        /* <DEDUP_REMOVED lines=24> */
.L_x_7959:
        /* <DEDUP_REMOVED lines=13> */
.L_x_7961:
[----:B------:R-:W-:Y:S05]  /*11aa0*/  BSYNC.RECONVERGENT B3 ;  /* 0x0000000000037941 */ /* 0x000fea0003800200 */
.L_x_7960:
        /* <DEDUP_REMOVED lines=43> */
.L_x_7958:
[----:B------:R-:W-:Y:S05]  /*11d60*/  BSYNC.RECONVERGENT B2 ;  /* 0x0000000000027941 */ /* 0x000fea0003800200 */
.L_x_7957:
        /* <DEDUP_REMOVED lines=10> */
[----:B------:R-:W-:Y:S01]  /*11e10*/  HFMA2 R4, -RZ, RZ, 0, 1.1920928955078125e-07 ;  /* 0x00000002ff047431 */ /* 0x000fe200000001ff */
[----:B------:R-:W-:-:S03]  /*11e20*/  PRMT R49, R49, 0x7632, R49 ;  /* 0x0000763231317816 */ /* 0x000fc60000000031 */
        /* <DEDUP_REMOVED lines=14> */
.L_x_7964:
        /* <DEDUP_REMOVED lines=13> */
.L_x_7966:
[----:B------:R-:W-:Y:S05]  /*11fe0*/  BSYNC.RECONVERGENT B3 ;  /* 0x0000000000037941 */ /* 0x000fea0003800200 */
.L_x_7965:
        /* <DEDUP_REMOVED lines=43> */
.L_x_7963:
[----:B------:R-:W-:Y:S05]  /*122a0*/  BSYNC.RECONVERGENT B2 ;  /* 0x0000000000027941 */ /* 0x000fea0003800200 */
.L_x_7962:
        /* <DEDUP_REMOVED lines=24> */
.L_x_7969:
        /* <DEDUP_REMOVED lines=13> */
.L_x_7971:
[----:B------:R-:W-:Y:S05]  /*12500*/  BSYNC.RECONVERGENT B3 ;  /* 0x0000000000037941 */ /* 0x000fea0003800200 */
.L_x_7970:
        /* <DEDUP_REMOVED lines=43> */
.L_x_7968:
[----:B------:R-:W-:Y:S05]  /*127c0*/  BSYNC.RECONVERGENT B2 ;  /* 0x0000000000027941 */ /* 0x000fea0003800200 */
.L_x_7967:
        /* <DEDUP_REMOVED lines=26> */
.L_x_7974:
        /* <DEDUP_REMOVED lines=13> */
.L_x_7976:
[----:B------:R-:W-:Y:S05]  /*12a40*/  BSYNC.RECONVERGENT B3 ;  /* 0x0000000000037941 */ /* 0x000fea0003800200 */
.L_x_7975:
        /* <DEDUP_REMOVED lines=43> */
.L_x_7973:
[----:B------:R-:W-:Y:S05]  /*12d00*/  BSYNC.RECONVERGENT B2 ;  /* 0x0000000000027941 */ /* 0x000fea0003800200 */
.L_x_7972:
        /* <DEDUP_REMOVED lines=24> */
.L_x_7979:
        /* <DEDUP_REMOVED lines=13> */
.L_x_7981:
[----:B------:R-:W-:Y:S05]  /*12f60*/  BSYNC.RECONVERGENT B3 ;  /* 0x0000000000037941 */ /* 0x000fea0003800200 */
.L_x_7980:
        /* <DEDUP_REMOVED lines=43> */
.L_x_7978:
[----:B------:R-:W-:Y:S05]  /*13220*/  BSYNC.RECONVERGENT B2 ;  /* 0x0000000000027941 */ /* 0x000fea0003800200 */
.L_x_7977:
        /* <DEDUP_REMOVED lines=25> */
.L_x_7984:
        /* <DEDUP_REMOVED lines=15> */
.L_x_7986:
[----:B------:R-:W-:Y:S05]  /*134b0*/  BSYNC.RECONVERGENT B3 ;  /* 0x0000000000037941 */ /* 0x000fea0003800200 */
.L_x_7985:
        /* <DEDUP_REMOVED lines=43> */
.L_x_7983:
[----:B------:R-:W-:Y:S05]  /*13770*/  BSYNC.RECONVERGENT B2 ;  /* 0x0000000000027941 */ /* 0x000fea0003800200 */
.L_x_7982:
        /* <DEDUP_REMOVED lines=15> */
.L_x_7946:
        /* <DEDUP_REMOVED lines=16> */
.L_x_7990:
        /* <DEDUP_REMOVED lines=13> */
.L_x_7992:
[----:B------:R-:W-:Y:S05]  /*13a40*/  BSYNC.RECONVERGENT B3 ;  /* 0x0000000000037941 */ /* 0x000fea0003800200 */
.L_x_7991:
        /* <DEDUP_REMOVED lines=43> */
.L_x_7989:
[----:B------:R-:W-:Y:S05]  /*13d00*/  BSYNC.RECONVERGENT B2 ;  /* 0x0000000000027941 */ /* 0x000fea0003800200 */
.L_x_7988:
        /* <DEDUP_REMOVED lines=26> */
.L_x_7995:
        /* <DEDUP_REMOVED lines=13> */
.L_x_7997:
[----:B------:R-:W-:Y:S05]  /*13f80*/  BSYNC.RECONVERGENT B3 ;  /* 0x0000000000037941 */ /* 0x000fea0003800200 */
.L_x_7996:
        /* <DEDUP_REMOVED lines=42> */
[----:B------:R-:W-:-:S07]  /*14230*/  MOV R74, R50 ;  /* 0x00000032004a7202 */ /* 0x000fce0000000f00 */
.L_x_7994:
[----:B------:R-:W-:Y:S05]  /*14240*/  BSYNC.RECONVERGENT B2 ;  /* 0x0000000000027941 */ /* 0x000fea0003800200 */
.L_x_7993:
        /* <DEDUP_REMOVED lines=22> */
.L_x_8000:
        /* <DEDUP_REMOVED lines=13> */
.L_x_8002:
[----:B------:R-:W-:Y:S05]  /*14480*/  BSYNC.RECONVERGENT B3 ;  /* 0x0000000000037941 */ /* 0x000fea0003800200 */
.L_x_8001:
        /* <DEDUP_REMOVED lines=43> */
.L_x_7999:
[----:B------:R-:W-:Y:S05]  /*14740*/  BSYNC.RECONVERGENT B2 ;  /* 0x0000000000027941 */ /* 0x000fea0003800200 */
.L_x_7998:
        /* <DEDUP_REMOVED lines=23> */
.L_x_8005:
        /* <DEDUP_REMOVED lines=13> */
.L_x_8007:
[----:B------:R-:W-:Y:S05]  /*14990*/  BSYNC.RECONVERGENT B3 ;  /* 0x0000000000037941 */ /* 0x000fea0003800200 */
.L_x_8006:
        /* <DEDUP_REMOVED lines=43> */
.L_x_8004:
[----:B------:R-:W-:Y:S05]  /*14c50*/  BSYNC.RECONVERGENT B2 ;  /* 0x0000000000027941 */ /* 0x000fea0003800200 */
.L_x_8003:
        /* <DEDUP_REMOVED lines=22> */
.L_x_8010:
        /* <DEDUP_REMOVED lines=13> */
.L_x_8012:
[----:B------:R-:W-:Y:S05]  /*14e90*/  BSYNC.RECONVERGENT B3 ;  /* 0x0000000000037941 */ /* 0x000fea0003800200 */
.L_x_8011:
        /* <DEDUP_REMOVED lines=43> */
.L_x_8009:
[----:B------:R-:W-:Y:S05]  /*15150*/  BSYNC.RECONVERGENT B2 ;  /* 0x0000000000027941 */ /* 0x000fea0003800200 */
.L_x_8008:
        /* <DEDUP_REMOVED lines=23> */
.L_x_8015:
        /* <DEDUP_REMOVED lines=13> */
.L_x_8017:
[----:B------:R-:W-:Y:S05]  /*153a0*/  BSYNC.RECONVERGENT B3 ;  /* 0x0000000000037941 */ /* 0x000fea0003800200 */
.L_x_8016:
        /* <DEDUP_REMOVED lines=43> */
.L_x_8014:
[----:B------:R-:W-:Y:S05]  /*15660*/  BSYNC.RECONVERGENT B2 ;  /* 0x0000000000027941 */ /* 0x000fea0003800200 */
.L_x_8013:
        /* <DEDUP_REMOVED lines=22> */
.L_x_8020:
        /* <DEDUP_REMOVED lines=13> */
.L_x_8022:
[----:B------:R-:W-:Y:S05]  /*158a0*/  BSYNC.RECONVERGENT B3 ;  /* 0x0000000000037941 */ /* 0x000fea0003800200 */
.L_x_8021:
        /* <DEDUP_REMOVED lines=43> */
.L_x_8019:
[----:B------:R-:W-:Y:S05]  /*15b60*/  BSYNC.RECONVERGENT B2 ;  /* 0x0000000000027941 */ /* 0x000fea0003800200 */
.L_x_8018:
        /* <DEDUP_REMOVED lines=23> */
.L_x_8025:
        /* <DEDUP_REMOVED lines=15> */
.L_x_8027:
[----:B------:R-:W-:Y:S05]  /*15dd0*/  BSYNC.RECONVERGENT B3 ;  /* 0x0000000000037941 */ /* 0x000fea0003800200 */
.L_x_8026:
        /* <DEDUP_REMOVED lines=43> */
.L_x_8024:
[----:B------:R-:W-:Y:S05]  /*16090*/  BSYNC.RECONVERGENT B2 ;  /* 0x0000000000027941 */ /* 0x000fea0003800200 */
.L_x_8023:
        /* <DEDUP_REMOVED lines=12> */
.L_x_7987:
        /* <DEDUP_REMOVED lines=21> */
.L_x_7945:
[----:B------:R-:W-:Y:S05]  /*162b0*/  BSYNC.RECONVERGENT B1 ;  /* 0x0000000000017941 */ /* 0x000fea0003800200 */
.L_x_7944:
        /* <DEDUP_REMOVED lines=126> */
.L_x_8049:
        /* <DEDUP_REMOVED lines=34> */
[----:B------:R-:W-:-:S02]  /*16cc0*/  FFMA.FTZ R73, R73, R116, R80 ;  /* 0x0000007449497223 */ /* 0x000fc40000010050 */
[----:B------:R-:W-:Y:S01]  /*16cd0*/  FMUL.FTZ R46, R50, R45 ;  /* 0x0000002d322e7220 */ /* 0x000fe20000410000 */
[----:B------:R-:W-:Y:S01]  /*16ce0*/  FADD.FTZ R45, R62, -R51 ;  /* 0x800000333e2d7221 */ /* 0x000fe20000010000 */
[----:B------:R-:W-:Y:S02]  /*16cf0*/  FFMA.FTZ R74, R74, R119, R83 ;  /* 0x000000774a4a7223 */ /* 0x000fe40000010053 */
[----:B------:R-:W-:Y:S01]  /*16d00*/  FFMA.FTZ R46, R46, R123, R43 ;  /* 0x0000007b2e2e7223 */ /* 0x000fe2000001002b */
[----:B------:R-:W-:Y:S01]  /*16d10*/  FMUL.FTZ R72, R50, R45 ;  /* 0x0000002d32487220 */ /* 0x000fe20000410000 */
[----:B------:R-:W-:Y:S01]  /*16d20*/  FFMA.FTZ R45, R47, R122, R42 ;  /* 0x0000007a2f2d7223 */ /* 0x000fe2000001002a */
[----:B------:R-:W-:Y:S01]  /*16d30*/  FFMA.FTZ R47, R77, R118, R82 ;  /* 0x000000764d2f7223 */ /* 0x000fe20000010052 */
[----:B0-----:R-:W-:-:S04]  /*16d40*/  IMAD.WIDE.U32 R48, R0, 0x10, R48 ;  /* 0x0000001000307825 */ /* 0x001fc800078e0030 */
[----:B------:R-:W-:Y:S01]  /*16d50*/  FFMA.FTZ R72, R72, R117, R81 ;  /* 0x0000007548487223 */ /* 0x000fe20000010051 */
[----:B------:R-:W-:Y:S01]  /*16d60*/  F2FP.BF16.F32.PACK_AB R45, R46, R45 ;  /* 0x0000002d2e2d723e */ /* 0x000fe200000010ff */
[----:B------:R-:W-:Y:S01]  /*16d70*/  VIADD R0, R0, 0x20 ;  /* 0x0000002000007836 */ /* 0x000fe20000000000 */
[----:B------:R-:W-:Y:S02]  /*16d80*/  F2FP.BF16.F32.PACK_AB R47, R74, R47 ;  /* 0x0000002f4a2f723e */ /* 0x000fe400000010ff */
[----:B------:R-:W-:-:S05]  /*16d90*/  F2FP.BF16.F32.PACK_AB R46, R72, R73 ;  /* 0x00000049482e723e */ /* 0x000fca00000010ff */
[----:B------:R0:W-:Y:S02]  /*16da0*/  STG.E.128 desc[UR8][R48.64], R44 ;  /* 0x0000002c30007986 */ /* 0x0001e4000c101d08 */
.L_x_8030:
[----:B------:R-:W-:Y:S05]  /*16db0*/  BSYNC.RECONVERGENT B1 ;  /* 0x0000000000017941 */ /* 0x000fea0003800200 */
.L_x_8029:
        /* <DEDUP_REMOVED lines=30> */
[----:B------:R-:W-:Y:S02]  /*16fa0*/  IADD3 R0, PT, PT, R0, 0x20, RZ ;  /* 0x0000002000007810 */ /* 0x000fe40007ffe0ff */
[----:B------:R-:W-:Y:S02]  /*16fb0*/  F2FP.BF16.F32.PACK_AB R45, R46, R45 ;  /* 0x0000002d2e2d723e */ /* 0x000fe400000010ff */
[----:B------:R-:W-:Y:S02]  /*16fc0*/  F2FP.BF16.F32.PACK_AB R46, R72, R73 ;  /* 0x00000049482e723e */ /* 0x000fe400000010ff */
[----:B------:R-:W-:-:S05]  /*16fd0*/  F2FP.BF16.F32.PACK_AB R47, R74, R47 ;  /* 0x0000002f4a2f723e */ /* 0x000fca00000010ff */
[----:B------:R2:W-:Y:S02]  /*16fe0*/  STG.E.128 desc[UR8][R48.64], R44 ;  /* 0x0000002c30007986 */ /* 0x0005e4000c101d08 */
.L_x_8032:
[----:B------:R-:W-:Y:S05]  /*16ff0*/  BSYNC.RECONVERGENT B1 ;  /* 0x0000000000017941 */ /* 0x000fea0003800200 */
.L_x_8031:
        /* <DEDUP_REMOVED lines=35> */
.L_x_8034:
[----:B------:R-:W-:Y:S05]  /*17230*/  BSYNC.RECONVERGENT B1 ;  /* 0x0000000000017941 */ /* 0x000fea0003800200 */
.L_x_8033:
[----:B------:R-:W-:Y:S04]  /*17240*/  BSSY.RECONVERGENT B1, `(.L_x_8035) ;  /* 0x0000021000017945 */ /* 0x000fe80003800200 */
[----:B------:R-:W-:Y:S05]  /*17250*/  @!P0 BRA `(.L_x_8036) ;  /* 0x00000000007c8947 */ /* 0x000fea0003800000 */
[--C-:B0123--:R-:W-:Y:S01]  /*17260*/  FADD.FTZ R49, R70, -R51.reuse ;  /* 0x8000003346317221 */ /* 0x10ffe20000010000 */
[--C-:B------:R-:W-:Y:S01]  /*17270*/  FADD.FTZ R48, R71, -R51.reuse ;  /* 0x8000003347307221 */ /* 0x100fe20000010000 */
[--C-:B------:R-:W-:Y:S01]  /*17280*/  FADD.FTZ R79, R18, -R51.reuse ;  /* 0x80000033124f7221 */ /* 0x100fe20000010000 */
[--C-:B------:R-:W-:Y:S01]  /*17290*/  FADD.FTZ R73, R55, -R51.reuse ;  /* 0x8000003337497221 */ /* 0x100fe20000010000 */
[C---:B------:R-:W-:Y:S01]  /*172a0*/  FMUL.FTZ R46, R50.reuse, R49 ;  /* 0x00000031322e7220 */ /* 0x040fe20000410000 */
[----:B------:R-:W-:Y:S01]  /*172b0*/  FMUL.FTZ R74, R50, R48 ;  /* 0x00000030324a7220 */ /* 0x000fe20000410000 */
[--C-:B------:R-:W-:Y:S01]  /*172c0*/  FADD.FTZ R44, R19, -R51.reuse ;  /* 0x80000033132c7221 */ /* 0x100fe20000010000 */
[----:B------:R-:W0:Y:S01]  /*172d0*/  LDC.64 R48, c[0x0][0x428] ;  /* 0x00010a00ff307b82 */ /* 0x000e220000000a00 */
[--C-:B------:R-:W-:Y:S01]  /*172e0*/  FADD.FTZ R77, R54, -R51.reuse ;  /* 0x80000033364d7221 */ /* 0x100fe20000010000 */
[--C-:B------:R-:W-:Y:S01]  /*172f0*/  FADD.FTZ R45, R57, -R51.reuse ;  /* 0x80000033392d7221 */ /* 0x100fe20000010000 */
[----:B------:R-:W-:Y:S01]  /*17300*/  FADD.FTZ R47, R56, -R51 ;  /* 0x80000033382f7221 */ /* 0x000fe20000010000 */
[----:B------:R-:W-:Y:S01]  /*17310*/  FMUL.FTZ R51, R50, R79 ;  /* 0x0000004f32337220 */ /* 0x000fe20000410000 */
[----:B-----5:R-:W-:Y:S01]  /*17320*/  FFMA.FTZ R72, R46, R34, R26 ;  /* 0x000000222e487223 */ /* 0x020fe2000001001a */
[----:B------:R-:W-:Y:S01]  /*17330*/  FFMA.FTZ R79, R74, R35, R27 ;  /* 0x000000234a4f7223 */ /* 0x000fe2000001001b */
        /* <DEDUP_REMOVED lines=11> */
[----:B------:R-:W-:-:S03]  /*173f0*/  FFMA.FTZ R44, R44, R37, R29 ;  /* 0x000000252c2c7223 */ /* 0x000fc6000001001d */
[----:B------:R-:W-:Y:S02]  /*17400*/  F2FP.BF16.F32.PACK_AB R46, R72, R73 ;  /* 0x00000049482e723e */ /* 0x000fe400000010ff */
[----:B------:R-:W-:Y:S01]  /*17410*/  F2FP.BF16.F32.PACK_AB R45, R50, R45 ;  /* 0x0000002d322d723e */ /* 0x000fe200000010ff */
[----:B0-----:R-:W-:Y:S01]  /*17420*/  IMAD.WIDE.U32 R48, R0, 0x10, R48 ;  /* 0x0000001000307825 */ /* 0x001fe200078e0030 */
[----:B------:R-:W-:-:S05]  /*17430*/  F2FP.BF16.F32.PACK_AB R44, R44, R51 ;  /* 0x000000332c2c723e */ /* 0x000fca00000010ff */
[----:B------:R4:W-:Y:S02]  /*17440*/  STG.E.128 desc[UR8][R48.64], R44 ;  /* 0x0000002c30007986 */ /* 0x0009e4000c101d08 */
.L_x_8036:
[----:B------:R-:W-:Y:S05]  /*17450*/  BSYNC.RECONVERGENT B1 ;  /* 0x0000000000017941 */ /* 0x000fea0003800200 */
.L_x_8035:
[----:B01234-:R-:W0:Y:S02]  /*17460*/  LDC.64 R44, c[0x0][0x380] ;  /* 0x0000e000ff2c7b82 */ /* 0x01fe240000000a00 */
[----:B0-----:R-:W-:-:S04]  /*17470*/  LEA R9, R44, R9, 0x2 ;  /* 0x000000092c097211 */ /* 0x001fc800078e10ff */
[----:B------:R-:W-:-:S13]  /*17480*/  ISETP.GE.AND P0, PT, R9, R45, PT ;  /* 0x0000002d0900720c */ /* 0x000fda0003f06270 */
[----:B------:R-:W-:Y:S05]  /*17490*/  @!P0 BRA `(.L_x_8037) ;  /* 0xfffffe9800248947 */ /* 0x000fea000383ffff */
[----:B------:R-:W-:Y:S05]  /*174a0*/  BSYNC B0 ;  /* 0x0000000000007941 */ /* 0x000fea0003800000 */
.L_x_7692:
[----:B------:R-:W-:Y:S05]  /*174b0*/  EXIT ;  /* 0x000000000000794d */ /* 0x000fea0003800000 */
.L_x_8028:
        /* <DEDUP_REMOVED lines=8> */
.L_x_8039:
[----:B------:R-:W-:Y:S05]  /*17540*/  BSYNC B1 ;  /* 0x0000000000017941 */ /* 0x000fea0003800000 */
.L_x_8038:
        /* <DEDUP_REMOVED lines=10> */
.L_x_8040:
[----:B------:R-:W-:Y:S01]  /*175f0*/  HFMA2 R74, -RZ, RZ, 0, 2.384185791015625e-07 ;  /* 0x00000004ff4a7431 */ /* 0x000fe200000001ff */
[----:B------:R-:W-:-:S05]  /*17600*/  MOV R47, R73 ;  /* 0x00000049002f7202 */ /* 0x000fca0000000f00 */
[----:B------:R-:W-:-:S04]  /*17610*/  FADD.FTZ R47, R46, R47 ;  /* 0x0000002f2e2f7221 */ /* 0x000fc80000010000 */
[----:B------:R-:W-:-:S07]  /*17620*/  IMAD.MOV.U32 R77, RZ, RZ, R47 ;  /* 0x000000ffff4d7224 */ /* 0x000fce00078e002f */
[----:B------:R-:W-:Y:S05]  /*17630*/  WARPSYNC.COLLECTIVE R72, `(.L_x_8041) ;  /* 0x0000000048087348 */ /* 0x000fea0003c00000 */
[----:B------:R0:W1:Y:S02]  /*17640*/  SHFL.BFLY P5, R73, R77, R74, R79 ;  /* 0x0c00004a4d497389 */ /* 0x00006400000a004f */
[----:B01----:R-:W-:Y:S05]  /*17650*/  ENDCOLLECTIVE ;  /* 0x000000000000791b */ /* 0x003fea0003800000 */
.L_x_8041:
[----:B------:R-:W-:Y:S02]  /*17660*/  IMAD.MOV.U32 R74, RZ, RZ, 0x8 ;  /* 0x00000008ff4a7424 */ /* 0x000fe400078e00ff */
[----:B------:R-:W-:-:S04]  /*17670*/  IMAD.MOV.U32 R44, RZ, RZ, R73 ;  /* 0x000000ffff2c7224 */ /* 0x000fc800078e0049 */
[----:B------:R-:W-:-:S05]  /*17680*/  FADD.FTZ R50, R47, R44 ;  /* 0x0000002c2f327221 */ /* 0x000fca0000010000 */
[----:B------:R-:W-:-:S07]  /*17690*/  MOV R77, R50 ;  /* 0x00000032004d7202 */ /* 0x000fce0000000f00 */
[----:B------:R-:W-:Y:S05]  /*176a0*/  WARPSYNC.COLLECTIVE R72, `(.L_x_8042) ;  /* 0x0000000048087348 */ /* 0x000fea0003c00000 */
[----:B------:R0:W1:Y:S02]  /*176b0*/  SHFL.BFLY P5, R73, R77, R74, R79 ;  /* 0x0c00004a4d497389 */ /* 0x00006400000a004f */
[----:B01----:R-:W-:Y:S05]  /*176c0*/  ENDCOLLECTIVE ;  /* 0x000000000000791b */ /* 0x003fea0003800000 */
.L_x_8042:
[----:B------:R-:W-:Y:S01]  /*176d0*/  HFMA2 R74, -RZ, RZ, 0, 9.5367431640625e-07 ;  /* 0x00000010ff4a7431 */ /* 0x000fe200000001ff */
[----:B------:R-:W-:-:S05]  /*176e0*/  MOV R49, R73 ;  /* 0x0000004900317202 */ /* 0x000fca0000000f00 */
[----:B------:R-:W-:-:S04]  /*176f0*/  FADD.FTZ R51, R50, R49 ;  /* 0x0000003132337221 */ /* 0x000fc80000010000 */
[----:B------:R-:W-:-:S07]  /*17700*/  IMAD.MOV.U32 R77, RZ, RZ, R51 ;  /* 0x000000ffff4d7224 */ /* 0x000fce00078e0033 */
[----:B------:R-:W-:Y:S05]  /*17710*/  WARPSYNC.COLLECTIVE R72, `(.L_x_8043) ;  /* 0x0000000048087348 */ /* 0x000fea0003c00000 */
[----:B------:R0:W1:Y:S02]  /*17720*/  SHFL.BFLY P5, R73, R77, R74, R79 ;  /* 0x0c00004a4d497389 */ /* 0x00006400000a004f */
[----:B01----:R-:W-:Y:S05]  /*17730*/  ENDCOLLECTIVE ;  /* 0x000000000000791b */ /* 0x003fea0003800000 */
.L_x_8043:
        /* <DEDUP_REMOVED lines=73> */
.L_x_8044:
[----:B------:R-:W-:Y:S01]  /*17bd0*/  HFMA2 R74, -RZ, RZ, 0, 1.1920928955078125e-07 ;  /* 0x00000002ff4a7431 */ /* 0x000fe200000001ff */
[----:B------:R-:W-:-:S05]  /*17be0*/  MOV R45, R73 ;  /* 0x00000049002d7202 */ /* 0x000fca0000000f00 */
[----:B------:R-:W-:-:S04]  /*17bf0*/  FADD.FTZ R45, R44, R45 ;  /* 0x0000002d2c2d7221 */ /* 0x000fc80000010000 */
[----:B------:R-:W-:-:S07]  /*17c00*/  IMAD.MOV.U32 R77, RZ, RZ, R45 ;  /* 0x000000ffff4d7224 */ /* 0x000fce00078e002d */
[----:B------:R-:W-:Y:S05]  /*17c10*/  WARPSYNC.COLLECTIVE R72, `(.L_x_8045) ;  /* 0x0000000048087348 */ /* 0x000fea0003c00000 */
[----:B------:R0:W1:Y:S02]  /*17c20*/  SHFL.BFLY P5, R73, R77, R74, R79 ;  /* 0x0c00004a4d497389 */ /* 0x00006400000a004f */
[----:B01----:R-:W-:Y:S05]  /*17c30*/  ENDCOLLECTIVE ;  /* 0x000000000000791b */ /* 0x003fea0003800000 */
.L_x_8045:
[----:B------:R-:W-:Y:S02]  /*17c40*/  IMAD.MOV.U32 R74, RZ, RZ, 0x4 ;  /* 0x00000004ff4a7424 */ /* 0x000fe400078e00ff */
[----:B------:R-:W-:-:S04]  /*17c50*/  IMAD.MOV.U32 R46, RZ, RZ, R73 ;  /* 0x000000ffff2e7224 */ /* 0x000fc800078e0049 */
[----:B------:R-:W-:-:S05]  /*17c60*/  FADD.FTZ R46, R45, R46 ;  /* 0x0000002e2d2e7221 */ /* 0x000fca0000010000 */
[----:B------:R-:W-:-:S07]  /*17c70*/  MOV R77, R46 ;  /* 0x0000002e004d7202 */ /* 0x000fce0000000f00 */
[----:B------:R-:W-:Y:S05]  /*17c80*/  WARPSYNC.COLLECTIVE R72, `(.L_x_8046) ;  /* 0x0000000048087348 */ /* 0x000fea0003c00000 */
[----:B------:R0:W1:Y:S02]  /*17c90*/  SHFL.BFLY P5, R73, R77, R74, R79 ;  /* 0x0c00004a4d497389 */ /* 0x00006400000a004f */
[----:B01----:R-:W-:Y:S05]  /*17ca0*/  ENDCOLLECTIVE ;  /* 0x000000000000791b */ /* 0x003fea0003800000 */
.L_x_8046:
[----:B------:R-:W-:Y:S01]  /*17cb0*/  HFMA2 R74, -RZ, RZ, 0, 4.76837158203125e-07 ;  /* 0x00000008ff4a7431 */ /* 0x000fe200000001ff */
[----:B------:R-:W-:-:S05]  /*17cc0*/  MOV R47, R73 ;  /* 0x00000049002f7202 */ /* 0x000fca0000000f00 */
[----:B------:R-:W-:-:S04]  /*17cd0*/  FADD.FTZ R47, R46, R47 ;  /* 0x0000002f2e2f7221 */ /* 0x000fc80000010000 */
[----:B------:R-:W-:-:S07]  /*17ce0*/  IMAD.MOV.U32 R77, RZ, RZ, R47 ;  /* 0x000000ffff4d7224 */ /* 0x000fce00078e002f */
[----:B------:R-:W-:Y:S05]  /*17cf0*/  WARPSYNC.COLLECTIVE R72, `(.L_x_8047) ;  /* 0x0000000048087348 */ /* 0x000fea0003c00000 */
[----:B------:R0:W1:Y:S02]  /*17d00*/  SHFL.BFLY P5, R73, R77, R74, R79 ;  /* 0x0c00004a4d497389 */ /* 0x00006400000a004f */
[----:B01----:R-:W-:Y:S05]  /*17d10*/  ENDCOLLECTIVE ;  /* 0x000000000000791b */ /* 0x003fea0003800000 */
.L_x_8047:
[----:B------:R-:W-:Y:S02]  /*17d20*/  IMAD.MOV.U32 R74, RZ, RZ, 0x10 ;  /* 0x00000010ff4a7424 */ /* 0x000fe400078e00ff */
[----:B------:R-:W-:-:S04]  /*17d30*/  IMAD.MOV.U32 R50, RZ, RZ, R73 ;  /* 0x000000ffff327224 */ /* 0x000fc800078e0049 */
[----:B------:R-:W-:-:S05]  /*17d40*/  FADD.FTZ R50, R47, R50 ;  /* 0x000000322f327221 */ /* 0x000fca0000010000 */
[----:B------:R-:W-:-:S07]  /*17d50*/  MOV R77, R50 ;  /* 0x00000032004d7202 */ /* 0x000fce0000000f00 */
[----:B------:R-:W-:Y:S05]  /*17d60*/  WARPSYNC.COLLECTIVE R72, `(.L_x_8048) ;  /* 0x0000000048087348 */ /* 0x000fea0003c00000 */
[----:B------:R0:W1:Y:S02]  /*17d70*/  SHFL.BFLY P5, R73, R77, R74, R79 ;  /* 0x0c00004a4d497389 */ /* 0x00006400000a004f */
[----:B01----:R-:W-:Y:S05]  /*17d80*/  ENDCOLLECTIVE ;  /* 0x000000000000791b */ /* 0x003fea0003800000 */
.L_x_8048:
[----:B------:R-:W-:Y:S01]  /*17d90*/  MOV R51, R73 ;  /* 0x0000004900337202 */ /* 0x000fe20000000f00 */
[----:B------:R-:W-:Y:S06]  /*17da0*/  BRA `(.L_x_8049) ;  /* 0xffffffec003c7947 */ /* 0x000fec000383ffff */
.L_x_8050:
        /* <DEDUP_REMOVED lines=13> */
.L_x_37268:


//--------------------- .text._ZN10layer_norm13ln_fwd_kernelINS_13Kernel_traitsIf13__nv_bfloat16S2_S2_fjLj1024ELj1ELj4ELj1ELj16ENS_18Kernel_traits_baseILj1024EfS2_S2_S2_fjLj128EEEEELb1ELb0ELb0ELb1EEEvNS_9FwdParamsE --------------------------
	.section	.text._ZN10layer_norm13ln_fwd_kernelINS_13Kernel_traitsIf13__nv_bfloat16S2_S2_fjLj1024ELj1ELj4ELj1ELj16ENS_18Kernel_traits_baseILj1024EfS2_S2_S2_fjLj128EEEEELb1ELb0ELb0ELb1EEEvNS_9FwdParamsE,"ax",@progbits
	.align	128
        .global         _ZN10layer_norm13ln_fwd_kernelINS_13Kernel_traitsIf13__nv_bfloat16S2_S2_fjLj1024ELj1ELj4ELj1ELj16ENS_18Kernel_traits_baseILj1024EfS2_S2_S2_fjLj128EEEEELb1ELb0ELb0ELb1EEEvNS_9FwdParamsE
        .type           _ZN10layer_norm13ln_fwd_kernelINS_13Kernel_traitsIf13__nv_bfloat16S2_S2_fjLj1024ELj1ELj4ELj1ELj16ENS_18Kernel_traits_baseILj1024EfS2_S2_S2_fjLj128EEEEELb1ELb0ELb0ELb1EEEvNS_9FwdParamsE,@function
        .size           _ZN10layer_norm13ln_fwd_kernelINS_13Kernel_traitsIf13__nv_bfloat16S2_S2_fjLj1024ELj1ELj4ELj1ELj16ENS_18Kernel_traits_baseILj1024EfS2_S2_S2_fjLj128EEEEELb1ELb0ELb0ELb1EEEvNS_9FwdParamsE,(.L_x_37269 - _ZN10layer_norm13ln_fwd_kernelINS_13Kernel_traitsIf13__nv_bfloat16S2_S2_fjLj1024ELj1ELj4ELj1ELj16ENS_18Kernel_traits_baseILj1024EfS2_S2_S2_fjLj128EEEEELb1ELb0ELb0ELb1EEEvNS_9FwdParamsE)
        .other          _ZN10layer_norm13ln_fwd_kernelINS_13Kernel_traitsIf13__nv_bfloat16S2_S2_fjLj1024ELj1ELj4ELj1ELj16ENS_18Kernel_traits_baseILj1024EfS2_S2_S2_fjLj128EEEEELb1ELb0ELb0ELb1EEEvNS_9FwdParamsE,@"STO_CUDA_ENTRY STV_DEFAULT"
_ZN10layer_norm13ln_fwd_kernelINS_13Kernel_traitsIf13__nv_bfloat16S2_S2_fjLj1024ELj1ELj4ELj1ELj16ENS_18Kernel_traits_baseILj1024EfS2_S2_S2_fjLj128EEEEELb1ELb0ELb0ELb1EEEvNS_9FwdParamsE:
.text._ZN10layer_norm13ln_fwd_kernelINS_13Kernel_traitsIf13__nv_bfloat16S2_S2_fjLj1024ELj1ELj4ELj1ELj16ENS_18Kernel_traits_baseILj1024EfS2_S2_S2_fjLj128EEEEELb1ELb0ELb0ELb1EEEvNS_9FwdParamsE:
[----:B------:R-:W-:Y:S01]  /*0000*/  LDC R1, c[0x0][0x37c] ;  /* 0x0000df00ff017b82 */ /* 0x000fe20000000800 */
[----:B------:R-:W0:Y:S07]  /*0010*/  LDCU.U8 UR4, c[0x0][0x464] ;  /* 0x00008c80ff0477ac */ /* 0x000e2e0008000000 */
[----:B------:R-:W1:Y:S01]  /*0020*/  LDC R94, c[0x0][0x458] ;  /* 0x00011600ff5e7b82 */ /* 0x000e620000000800 */
[----:B------:R-:W2:Y:S01]  /*0030*/  LDCU.64 UR6, c[0x0][0x450] ;  /* 0x00008a00ff0677ac */ /* 0x000ea20008000a00 */
[----:B------:R-:W3:Y:S06]  /*0040*/  LDCU.64 UR8, c[0x0][0x358] ;  /* 0x00006b00ff0877ac */ /* 0x000eec0008000a00 */
[----:B------:R-:W4:Y:S01]  /*0050*/  LDC R95, c[0x0][0x45c] ;  /* 0x00011700ff5f7b82 */ /* 0x000f220000000800 */
[----:B------:R-:W5:Y:S01]  /*0060*/  LDCU.64 UR10, c[0x0][0x438] ;  /* 0x00008700ff0a77ac */ /* 0x000f620008000a00 */
        /* <DEDUP_REMOVED lines=8> */
[----:B-----5:R-:W-:Y:S02]  /*00f0*/  UISETP.NE.U32.AND UP0, UPT, UR10, URZ, UPT ;  /* 0x000000ff0a00728c */ /* 0x020fe4000bf05070 */
[----:B------:R-:W1:Y:S01]  /*0100*/  S2UR UR5, SR_CTAID.X ;  /* 0x00000000000579c3 */ /* 0x000e620000002500 */
[----:B------:R-:W3:Y:S01]  /*0110*/  S2R R6, SR_TID.X ;  /* 0x0000000000067919 */ /* 0x000ee20000002100 */
[----:B------:R-:W-:-:S06]  /*0120*/  UISETP.NE.AND.EX UP0, UPT, UR11, URZ, UPT, UP0 ;  /* 0x000000ff0b00728c */ /* 0x000fcc000bf05300 */
[----:B------:R-:W3:Y:S01]  /*0130*/  LDC R7, c[0x0][0x360] ;  /* 0x0000d800ff077b82 */ /* 0x000ee20000000800 */
[----:B-1----:R-:W-:Y:S02]  /*0140*/  USHF.L.U32 UR4, UR5, 0x2, URZ ;  /* 0x0000000205047899 */ /* 0x002fe400080006ff */
[--C-:B---3--:R-:W-:Y:S01]  /*0150*/  IMAD R0, R7, UR5, R6.reuse ;  /* 0x0000000507007c24 */ /* 0x108fe2000f8e0206 */
[----:B--2---:R-:W-:Y:S02]  /*0160*/  @P0 R2UR UR6, R2 ;  /* 0x00000000020602ca */ /* 0x004fe400000e0000 */
[----:B------:R-:W-:Y:S02]  /*0170*/  @P0 R2UR UR7, R3 ;  /* 0x00000000030702ca */ /* 0x000fe400000e0000 */
[----:B------:R-:W-:Y:S02]  /*0180*/  SHF.R.U32.HI R3, RZ, 0x5, R6 ;  /* 0x00000005ff037819 */ /* 0x000fe40000011606 */
[----:B------:R-:W-:-:S02]  /*0190*/  LOP3.LUT R2, R6, 0x1f, RZ, 0xc0, !PT ;  /* 0x0000001f06027812 */ /* 0x000fc400078ec0ff */
[----:B0-----:R-:W-:Y:S02]  /*01a0*/  @P0 IADD3 R94, P1, PT, R4, R9, RZ ;  /* 0x00000009045e0210 */ /* 0x001fe40007f3e0ff */
[----:B------:R-:W-:-:S03]  /*01b0*/  LOP3.LUT R3, R3, UR4, RZ, 0xfc, !PT ;  /* 0x0000000403037c12 */ /* 0x000fc6000f8efcff */
[----:B------:R-:W-:Y:S01]  /*01c0*/  @P0 IMAD.X R95, RZ, RZ, R5, P1 ;  /* 0x000000ffff5f0224 */ /* 0x000fe200008e0605 */
[----:B------:R-:W-:Y:S02]  /*01d0*/  UIADD3 UR16, UPT, UPT, UR6, -0x61c88647, URZ ;  /* 0x9e3779b906107890 */ /* 0x000fe4000fffe0ff */
[----:B------:R-:W-:Y:S02]  /*01e0*/  UIADD3 UR17, UPT, UPT, UR7, -0x4498517b, URZ ;  /* 0xbb67ae8507117890 */ /* 0x000fe4000fffe0ff */
        /* <DEDUP_REMOVED lines=40> */
.L_x_8051:
        /* <DEDUP_REMOVED lines=26> */
.L_x_8052:
[----:B------:R-:W1:Y:S02]  /*0610*/  LDCU UR4, c[0x0][0x384] ;  /* 0x00007080ff0477ac */ /* 0x000e640008000800 */
[----:B-1----:R-:W-:-:S13]  /*0620*/  ISETP.GE.AND P0, PT, R3, UR4, PT ;  /* 0x0000000403007c0c */ /* 0x002fda000bf06270 */
[----:B------:R-:W-:Y:S05]  /*0630*/  @P0 EXIT ;  /* 0x000000000000094d */ /* 0x000fea0003800000 */
[----:B0-----:R-:W-:Y:S01]  /*0640*/  IMAD.HI.U32 R6, R0, -0x326172a9, RZ ;  /* 0xcd9e8d5700067827 */ /* 0x001fe200078e00ff */
[----:B------:R-:W0:Y:S01]  /*0650*/  LDCU.64 UR10, c[0x0][0x3e0] ;  /* 0x00007c00ff0a77ac */ /* 0x000e220008000a00 */
[----:B------:R-:W-:Y:S01]  /*0660*/  BSSY B0, `(.L_x_8053) ;  /* 0x000160d000007945 */ /* 0x000fe20003800000 */
[----:B------:R-:W-:Y:S01]  /*0670*/  LOP3.LUT R94, R94, 0x3, RZ, 0xc0, !PT ;  /* 0x000000035e5e7812 */ /* 0x000fe200078ec0ff */
        /* <DEDUP_REMOVED lines=13> */
[----:B------:R-:W-:Y:S01]  /*0750*/  IMAD R9, R6, -0x2daee0ad, RZ ;  /* 0xd2511f5306097824 */ /* 0x000fe200078e02ff */
[----:B0-----:R-:W-:Y:S01]  /*0760*/  UISETP.NE.U32.AND UP0, UPT, UR10, URZ, UPT ;  /* 0x000000ff0a00728c */ /* 0x001fe2000bf05070 */
[----:B------:R-:W-:Y:S01]  /*0770*/  IMAD.HI.U32 R7, R10, -0x326172a9, RZ ;  /* 0xcd9e8d570a077827 */ /* 0x000fe200078e00ff */
[----:B------:R-:W0:Y:S03]  /*0780*/  LDCU UR14, c[0x0][0x388] ;  /* 0x00007100ff0e77ac */ /* 0x000e260008000800 */
[----:B------:R-:W-:Y:S01]  /*0790*/  IMAD.HI.U32 R6, R8, -0x2daee0ad, RZ ;  /* 0xd2511f5308067827 */ /* 0x000fe200078e00ff */
[----:B------:R-:W-:Y:S01]  /*07a0*/  LOP3.LUT R7, R12, UR18, R7, 0x96, !PT ;  /* 0x000000120c077c12 */ /* 0x000fe2000f8e9607 */
[----:B------:R-:W4:Y:S02]  /*07b0*/  LDCU UR15, c[0x0][0x448] ;  /* 0x00008900ff0f77ac */ /* 0x000f240008000800 */
[----:B------:R-:W-:Y:S01]  /*07c0*/  IMAD R12, R8, -0x2daee0ad, RZ ;  /* 0xd2511f53080c7824 */ /* 0x000fe200078e02ff */
[----:B------:R-:W-:Y:S01]  /*07d0*/  LOP3.LUT R6, R9, UR19, R6, 0x96, !PT ;  /* 0x0000001309067c12 */ /* 0x000fe2000f8e9606 */
[----:B------:R-:W-:Y:S01]  /*07e0*/  IMAD.HI.U32 R11, R7, -0x2daee0ad, RZ ;  /* 0xd2511f53070b7827 */ /* 0x000fe200078e00ff */
[----:B------:R-:W0:Y:S03]  /*07f0*/  LDCU.64 UR12, c[0x0][0x3a0] ;  /* 0x00007400ff0c77ac */ /* 0x000e260008000a00 */
[----:B------:R-:W-:Y:S01]  /*0800*/  IMAD R9, R10, -0x326172a9, RZ ;  /* 0xcd9e8d570a097824 */ /* 0x000fe200078e02ff */
[----:B------:R-:W-:Y:S01]  /*0810*/  LOP3.LUT R11, R12, UR21, R11, 0x96, !PT ;  /* 0x000000150c0b7c12 */ /* 0x000fe2000f8e960b */
[----:B------:R-:W-:Y:S01]  /*0820*/  IMAD.HI.U32 R8, R6, -0x326172a9, RZ ;  /* 0xcd9e8d5706087827 */ /* 0x000fe200078e00ff */
[----:B------:R-:W-:-:S02]  /*0830*/  UISETP.NE.AND.EX UP0, UPT, UR11, URZ, UPT, UP0 ;  /* 0x000000ff0b00728c */ /* 0x000fc4000bf05300 */
[----:B-1----:R-:W-:Y:S01]  /*0840*/  UISETP.NE.AND UP1, UPT, UR4, URZ, UPT ;  /* 0x000000ff0400728c */ /* 0x002fe2000bf25270 */
        /* <DEDUP_REMOVED lines=30> */
[----:B------:R-:W-:Y:S02]  /*0a30*/  HFMA2 R6, -RZ, RZ, 0, 0 ;  /* 0x00000000ff067431 */ /* 0x000fe400000001ff */
        /* <DEDUP_REMOVED lines=8> */
[----:B0-234-:R-:W-:-:S07]  /*0ac0*/  IMAD R124, R7, -0x326172a9, RZ ;  /* 0xcd9e8d57077c7824 */ /* 0x01dfce00078e02ff */
.L_x_8382:
        /* <DEDUP_REMOVED lines=13> */
[----:B-----5:R-:W5:Y:S01]  /*0ba0*/  LDG.E.128 R12, desc[UR8][R12.64] ;  /* 0x000000080c0c7981 */ /* 0x020f62000c1e1d00 */
        /* <DEDUP_REMOVED lines=22> */
.L_x_37104:
[----:B------:R-:W-:Y:S05]  /*0d10*/  BRX R8 -0xd20                                          (*"BRANCH_TARGETS .L_x_37105,.L_x_37106,.L_x_37107"*) ;  /* 0xfffffff008b87949 */ /* 0x000fea000383ffff */
.L_x_37107:
[----:B------:R-:W-:Y:S01]  /*0d20*/  VIADD R9, R94, 0x1 ;  /* 0x000000015e097836 */ /* 0x000fe20000000000 */
[----:B------:R-:W-:Y:S01]  /*0d30*/  MOV R18, R114 ;  /* 0x0000007200127202 */ /* 0x000fe20000000f00 */
[----:B------:R-:W-:Y:S01]  /*0d40*/  IMAD.MOV.U32 R8, RZ, RZ, R119 ;  /* 0x000000ffff087224 */ /* 0x000fe200078e0077 */
[----:B------:R-:W-:Y:S06]  /*0d50*/  BRA `(.L_x_8056) ;  /* 0x0000000000f07947 */ /* 0x000fec0003800000 */
.L_x_37105:
[----:B------:R-:W-:Y:S01]  /*0d60*/  IMAD.MOV.U32 R18, RZ, RZ, R114 ;  /* 0x000000ffff127224 */ /* 0x000fe200078e0072 */
[----:B------:R-:W-:Y:S01]  /*0d70*/  MOV R9, 0x3 ;  /* 0x0000000300097802 */ /* 0x000fe20000000f00 */
[----:B------:R-:W-:Y:S01]  /*0d80*/  IMAD.MOV.U32 R8, RZ, RZ, R118 ;  /* 0x000000ffff087224 */ /* 0x000fe200078e0076 */
[----:B------:R-:W-:Y:S06]  /*0d90*/  BRA `(.L_x_8056) ;  /* 0x0000000000e07947 */ /* 0x000fec0003800000 */
.L_x_37106:
        /* <DEDUP_REMOVED lines=13> */
.L_x_8058:
[----:B------:R-:W-:Y:S05]  /*0e70*/  BSYNC.RECONVERGENT B2 ;  /* 0x0000000000027941 */ /* 0x000fea0003800200 */
.L_x_8057:
        /* <DEDUP_REMOVED lines=42> */
.L_x_8056:
[----:B------:R-:W-:Y:S05]  /*1120*/  BSYNC.RECONVERGENT B1 ;  /* 0x0000000000017941 */ /* 0x000fea0003800200 */
.L_x_8055:
        /* <DEDUP_REMOVED lines=12> */
[----:B------:R-:W-:-:S02]  /*11f0*/  SHF.L.U32 R11, R88, 0x10, RZ ;  /* 0x00000010580b7819 */ /* 0x000fc400000006ff */
[----:B------:R-:W-:Y:S02]  /*1200*/  PRMT R88, R88, 0x7632, R88 ;  /* 0x0000763258587816 */ /* 0x000fe40000000058 */
[----:B------:R-:W-:Y:S02]  /*1210*/  FSEL R8, R8, RZ, !P0 ;  /* 0x000000ff08087208 */ /* 0x000fe40004000000 */
[----:B------:R-:W-:-:S03]  /*1220*/  PLOP3.LUT P0, PT, P0, PT, PT, 0x8, 0x80 ;  /* 0x000000000080781c */ /* 0x000fc6000070e170 */
[----:B------:R-:W-:Y:S01]  /*1230*/  FADD.FTZ R8, R8, R11 ;  /* 0x0000000b08087221 */ /* 0x000fe20000010000 */
        /* <DEDUP_REMOVED lines=11> */
.L_x_8061:
        /* <DEDUP_REMOVED lines=13> */
.L_x_8063:
[----:B------:R-:W-:Y:S05]  /*13c0*/  BSYNC.RECONVERGENT B2 ;  /* 0x0000000000027941 */ /* 0x000fea0003800200 */
.L_x_8062:
        /* <DEDUP_REMOVED lines=42> */
.L_x_8060:
[----:B------:R-:W-:Y:S05]  /*1670*/  BSYNC.RECONVERGENT B1 ;  /* 0x0000000000017941 */ /* 0x000fea0003800200 */
.L_x_8059:
        /* <DEDUP_REMOVED lines=23> */
.L_x_8066:
        /* <DEDUP_REMOVED lines=13> */
.L_x_8068:
[----:B------:R-:W-:Y:S05]  /*18c0*/  BSYNC.RECONVERGENT B2 ;  /* 0x0000000000027941 */ /* 0x000fea0003800200 */
.L_x_8067:
        /* <DEDUP_REMOVED lines=42> */
.L_x_8065:
[----:B------:R-:W-:Y:S05]  /*1b70*/  BSYNC.RECONVERGENT B1 ;  /* 0x0000000000017941 */ /* 0x000fea0003800200 */
.L_x_8064:
        /* <DEDUP_REMOVED lines=14> */
[--C-:B------:R-:W-:Y:S01]  /*1c60*/  FADD.FTZ R10, R10, R11.reuse ;  /* 0x0000000b0a0a7221 */ /* 0x100fe20000010000 */
[----:B------:R-:W-:Y:S01]  /*1c70*/  PRMT R11, R13, 0x7632, R11 ;  /* 0x000076320d0b7816 */ /* 0x000fe2000000000b */
        /* <DEDUP_REMOVED lines=9> */
.L_x_8071:
        /* <DEDUP_REMOVED lines=13> */
.L_x_8073:
[----:B------:R-:W-:Y:S05]  /*1de0*/  BSYNC.RECONVERGENT B2 ;  /* 0x0000000000027941 */ /* 0x000fea0003800200 */
.L_x_8072:
        /* <DEDUP_REMOVED lines=42> */
.L_x_8070:
[----:B------:R-:W-:Y:S05]  /*2090*/  BSYNC.RECONVERGENT B1 ;  /* 0x0000000000017941 */ /* 0x000fea0003800200 */
.L_x_8069:
        /* <DEDUP_REMOVED lines=9> */
[----:B------:R-:W-:-:S04]  /*2130*/  FSETP.GTU.FTZ.AND P2, PT, R13, R22, PT ;  /* 0x000000160d00720b */ /* 0x000fc80003f5c000 */
[----:B------:R-:W-:Y:S01]  /*2140*/  FSEL R11, R12, RZ, !P2 ;  /* 0x000000ff0c0b7208 */ /* 0x000fe20005000000 */
[----:B------:R-:W-:Y:S01]  /*2150*/  IMAD.MOV.U32 R12, RZ, RZ, R124 ;  /* 0x000000ffff0c7224 */ /* 0x000fe200078e007c */
        /* <DEDUP_REMOVED lines=11> */
.L_x_8076:
        /* <DEDUP_REMOVED lines=13> */
.L_x_8078:
[----:B------:R-:W-:Y:S05]  /*22e0*/  BSYNC.RECONVERGENT B2 ;  /* 0x0000000000027941 */ /* 0x000fea0003800200 */
.L_x_8077:
        /* <DEDUP_REMOVED lines=42> */
.L_x_8075:
[----:B------:R-:W-:Y:S05]  /*2590*/  BSYNC.RECONVERGENT B1 ;  /* 0x0000000000017941 */ /* 0x000fea0003800200 */
.L_x_8074:
[----:B------:R-:W-:Y:S01]  /*25a0*/  I2FP.F32.U32 R13, R12 ;  /* 0x0000000c000d7245 */ /* 0x000fe20000201000 */
[----:B------:R-:W-:Y:S01]  /*25b0*/  IMAD.U32 R12, R14, 0x10000, RZ ;  /* 0x000100000e0c7824 */ /* 0x000fe200078e00ff */
        /* <DEDUP_REMOVED lines=8> */
[----:B------:R-:W-:Y:S02]  /*2640*/  SHF.L.U32 R13, R90, 0x10, RZ ;  /* 0x000000105a0d7819 */ /* 0x000fe400000006ff */
[----:B------:R-:W-:Y:S02]  /*2650*/  FSEL R12, R12, RZ, !P3 ;  /* 0x000000ff0c0c7208 */ /* 0x000fe40005800000 */
[----:B------:R-:W-:Y:S02]  /*2660*/  PLOP3.LUT P3, PT, P3, PT, PT, 0x8, 0x80 ;  /* 0x000000000080781c */ /* 0x000fe40001f6e170 */
[----:B------:R-:W-:Y:S01]  /*2670*/  PRMT R90, R90, 0x7632, R90 ;  /* 0x000076325a5a7816 */ /* 0x000fe2000000005a */
        /* <DEDUP_REMOVED lines=11> */
.L_x_8081:
        /* <DEDUP_REMOVED lines=13> */
.L_x_8083:
[----:B------:R-:W-:Y:S05]  /*2800*/  BSYNC.RECONVERGENT B2 ;  /* 0x0000000000027941 */ /* 0x000fea0003800200 */
.L_x_8082:
        /* <DEDUP_REMOVED lines=42> */
.L_x_8080:
[----:B------:R-:W-:Y:S05]  /*2ab0*/  BSYNC.RECONVERGENT B1 ;  /* 0x0000000000017941 */ /* 0x000fea0003800200 */
.L_x_8079:
        /* <DEDUP_REMOVED lines=23> */
.L_x_8086:
        /* <DEDUP_REMOVED lines=13> */
.L_x_8088:
[----:B------:R-:W-:Y:S05]  /*2d00*/  BSYNC.RECONVERGENT B2 ;  /* 0x0000000000027941 */ /* 0x000fea0003800200 */
.L_x_8087:
        /* <DEDUP_REMOVED lines=42> */
.L_x_8085:
[----:B------:R-:W-:Y:S05]  /*2fb0*/  BSYNC.RECONVERGENT B1 ;  /* 0x0000000000017941 */ /* 0x000fea0003800200 */
.L_x_8084:
        /* <DEDUP_REMOVED lines=25> */
.L_x_8091:
        /* <DEDUP_REMOVED lines=15> */
.L_x_8093:
[----:B------:R-:W-:Y:S05]  /*3240*/  BSYNC.RECONVERGENT B2 ;  /* 0x0000000000027941 */ /* 0x000fea0003800200 */
.L_x_8092:
        /* <DEDUP_REMOVED lines=42> */
.L_x_8090:
[----:B------:R-:W-:Y:S05]  /*34f0*/  BSYNC.RECONVERGENT B1 ;  /* 0x0000000000017941 */ /* 0x000fea0003800200 */
.L_x_8089:
        /* <DEDUP_REMOVED lines=15> */
.L_x_8054:
        /* <DEDUP_REMOVED lines=16> */
.L_x_8097:
        /* <DEDUP_REMOVED lines=13> */
.L_x_8099:
[----:B------:R-:W-:Y:S05]  /*37c0*/  BSYNC.RECONVERGENT B2 ;  /* 0x0000000000027941 */ /* 0x000fea0003800200 */
.L_x_8098:
        /* <DEDUP_REMOVED lines=42> */
.L_x_8096:
[----:B------:R-:W-:Y:S05]  /*3a70*/  BSYNC.RECONVERGENT B1 ;  /* 0x0000000000017941 */ /* 0x000fea0003800200 */
.L_x_8095:
[----:B------:R-:W-:Y:S01]  /*3a80*/  I2FP.F32.U32 R9, R8 ;  /* 0x0000000800097245 */ /* 0x000fe20000201000 */
[----:B-----5:R-:W-:Y:S01]  /*3a90*/  IMAD.U32 R8, R12, 0x10000, RZ ;  /* 0x000100000c087824 */ /* 0x020fe200078e00ff */
[----:B------:R-:W-:Y:S01]  /*3aa0*/  ISETP.NE.AND P1, PT, R10, 0x1, PT ;  /* 0x000000010a00780c */ /* 0x000fe20003f25270 */
[----:B------:R-:W-:Y:S01]  /*3ab0*/  IMAD.U32 R21, RZ, RZ, UR35 ;  /* 0x00000023ff157e24 */ /* 0x000fe2000f8e00ff */
[----:B------:R-:W-:Y:S01]  /*3ac0*/  MOV R22, UR34 ;  /* 0x0000002200167c02 */ /* 0x000fe20008000f00 */
[----:B------:R-:W-:Y:S01]  /*3ad0*/  FFMA.FTZ R9, R9, R20, 1.1641532182693481445e-10 ;  /* 0x2f00000009097423 */ /* 0x000fe20000010014 */
[----:B------:R-:W-:Y:S01]  /*3ae0*/  FMUL.FTZ R8, R8, R19 ;  /* 0x0000001308087220 */ /* 0x000fe20000410000 */
[----:B------:R-:W-:Y:S01]  /*3af0*/  BSSY.RECONVERGENT B1, `(.L_x_8100) ;  /* 0x000004a000017945 */ /* 0x000fe20003800200 */
[----:B------:R-:W-:Y:S01]  /*3b00*/  PRMT R12, R12, 0x7632, R12 ;  /* 0x000076320c0c7816 */ /* 0x000fe2000000000c */
[----:B------:R-:W-:Y:S01]  /*3b10*/  IMAD.MOV.U32 R11, RZ, RZ, 0x2 ;  /* 0x00000002ff0b7424 */ /* 0x000fe200078e00ff */
[----:B------:R-:W-:Y:S01]  /*3b20*/  FSETP.GTU.FTZ.AND P0, PT, R9, R22, PT ;  /* 0x000000160900720b */ /* 0x000fe20003f1c000 */
[----:B------:R-:W-:Y:S01]  /*3b30*/  FMUL.FTZ R8, R8, R21 ;  /* 0x0000001508087220 */ /* 0x000fe20000410000 */
[----:B------:R-:W-:-:S02]  /*3b40*/  MOV R9, R124 ;  /* 0x0000007c00097202 */ /* 0x000fc40000000f00 */
        /* <DEDUP_REMOVED lines=12> */
.L_x_8102:
        /* <DEDUP_REMOVED lines=13> */
.L_x_8104:
[----:B------:R-:W-:Y:S05]  /*3ce0*/  BSYNC.RECONVERGENT B2 ;  /* 0x0000000000027941 */ /* 0x000fea0003800200 */
.L_x_8103:
        /* <DEDUP_REMOVED lines=42> */
.L_x_8101:
[----:B------:R-:W-:Y:S05]  /*3f90*/  BSYNC.RECONVERGENT B1 ;  /* 0x0000000000017941 */ /* 0x000fea0003800200 */
.L_x_8100:
[----:B------:R-:W-:Y:S01]  /*3fa0*/  I2FP.F32.U32 R9, R9 ;  /* 0x0000000900097245 */ /* 0x000fe20000201000 */
[----:B------:R-:W-:Y:S01]  /*3fb0*/  BSSY.RECONVERGENT B1, `(.L_x_8105) ;  /* 0x000004c000017945 */ /* 0x000fe20003800200 */
[----:B------:R-:W-:Y:S01]  /*3fc0*/  ISETP.NE.AND P2, PT, R11, 0x1, PT ;  /* 0x000000010b00780c */ /* 0x000fe20003f45270 */
[----:B------:R-:W-:Y:S01]  /*3fd0*/  IMAD.MOV.U32 R16, RZ, RZ, 0x2 ;  /* 0x00000002ff107424 */ /* 0x000fe200078e00ff */
[----:B------:R-:W-:Y:S01]  /*3fe0*/  SHF.L.U32 R12, R12, 0x10, RZ ;  /* 0x000000100c0c7819 */ /* 0x000fe200000006ff */
[----:B------:R-:W-:Y:S01]  /*3ff0*/  FFMA.FTZ R9, R9, R20, 1.1641532182693481445e-10 ;  /* 0x2f00000009097423 */ /* 0x000fe20000010014 */
[----:B------:R-:W-:-:S03]  /*4000*/  IMAD.MOV.U32 R10, RZ, RZ, R124 ;  /* 0x000000ffff0a7224 */ /* 0x000fc600078e007c */
[----:B------:R-:W-:Y:S01]  /*4010*/  FMUL.FTZ R12, R12, R19 ;  /* 0x000000130c0c7220 */ /* 0x000fe20000410000 */
[----:B------:R-:W-:-:S03]  /*4020*/  FSETP.GTU.FTZ.AND P1, PT, R9, R22, PT ;  /* 0x000000160900720b */ /* 0x000fc60003f3c000 */
[----:B------:R-:W-:Y:S01]  /*4030*/  FMUL.FTZ R9, R12, R21 ;  /* 0x000000150c097220 */ /* 0x000fe20000410000 */
[----:B------:R-:W-:-:S04]  /*4040*/  PLOP3.LUT P0, PT, P1, PT, PT, 0x8, 0x80 ;  /* 0x000000000080781c */ /* 0x000fc80000f0e170 */
[----:B------:R-:W-:Y:S01]  /*4050*/  FSEL R9, R9, RZ, !P1 ;  /* 0x000000ff09097208 */ /* 0x000fe20004800000 */
        /* <DEDUP_REMOVED lines=9> */
.L_x_8107:
        /* <DEDUP_REMOVED lines=13> */
.L_x_8109:
[----:B------:R-:W-:Y:S05]  /*41c0*/  BSYNC.RECONVERGENT B2 ;  /* 0x0000000000027941 */ /* 0x000fea0003800200 */
.L_x_8108:
        /* <DEDUP_REMOVED lines=42> */
.L_x_8106:
[----:B------:R-:W-:Y:S05]  /*4470*/  BSYNC.RECONVERGENT B1 ;  /* 0x0000000000017941 */ /* 0x000fea0003800200 */
.L_x_8105:
[----:B------:R-:W-:Y:S01]  /*4480*/  ISETP.NE.AND P3, PT, R16, 0x1, PT ;  /* 0x000000011000780c */ /* 0x000fe20003f65270 */
[----:B------:R-:W-:Y:S01]  /*4490*/  BSSY.RECONVERGENT B1, `(.L_x_8110) ;  /* 0x000004d000017945 */ /* 0x000fe20003800200 */
[----:B------:R-:W-:Y:S01]  /*44a0*/  I2FP.F32.U32 R11, R10 ;  /* 0x0000000a000b7245 */ /* 0x000fe20000201000 */
[----:B------:R-:W-:Y:S02]  /*44b0*/  IMAD.U32 R10, R13, 0x10000, RZ ;  /* 0x000100000d0a7824 */ /* 0x000fe400078e00ff */
[----:B------:R-:W-:Y:S02]  /*44c0*/  HFMA2 R17, -RZ, RZ, 0, 1.1920928955078125e-07 ;  /* 0x00000002ff117431 */ /* 0x000fe400000001ff */
[----:B------:R-:W-:Y:S02]  /*44d0*/  IMAD.MOV.U32 R12, RZ, RZ, R124 ;  /* 0x000000ffff0c7224 */ /* 0x000fe400078e007c */
[----:B------:R-:W-:Y:S01]  /*44e0*/  FFMA.FTZ R11, R11, R20, 1.1641532182693481445e-10 ;  /* 0x2f0000000b0b7423 */ /* 0x000fe20000010014 */
[----:B------:R-:W-:-:S04]  /*44f0*/  FMUL.FTZ R10, R10, R19 ;  /* 0x000000130a0a7220 */ /* 0x000fc80000410000 */
[----:B------:R-:W-:Y:S01]  /*4500*/  FMUL.FTZ R10, R10, R21 ;  /* 0x000000150a0a7220 */ /* 0x000fe20000410000 */
[----:B------:R-:W-:Y:S02]  /*4510*/  FSETP.GTU.FTZ.AND P2, PT, R11, R22, PT ;  /* 0x000000160b00720b */ /* 0x000fe40003f5c000 */
[----:B------:R-:W-:Y:S02]  /*4520*/  PRMT R11, R13, 0x7632, R11 ;  /* 0x000076320d0b7816 */ /* 0x000fe4000000000b */
        /* <DEDUP_REMOVED lines=11> */
.L_x_8112:
        /* <DEDUP_REMOVED lines=13> */
.L_x_8114:
[----:B------:R-:W-:Y:S05]  /*46b0*/  BSYNC.RECONVERGENT B2 ;  /* 0x0000000000027941 */ /* 0x000fea0003800200 */
.L_x_8113:
        /* <DEDUP_REMOVED lines=42> */
.L_x_8111:
[----:B------:R-:W-:Y:S05]  /*4960*/  BSYNC.RECONVERGENT B1 ;  /* 0x0000000000017941 */ /* 0x000fea0003800200 */
.L_x_8110:
[----:B------:R-:W-:Y:S01]  /*4970*/  ISETP.NE.AND P4, PT, R17, 0x1, PT ;  /* 0x000000011100780c */ /* 0x000fe20003f85270 */
[----:B------:R-:W-:Y:S01]  /*4980*/  BSSY.RECONVERGENT B1, `(.L_x_8115) ;  /* 0x000004c000017945 */ /* 0x000fe20003800200 */
[----:B------:R-:W-:Y:S01]  /*4990*/  I2FP.F32.U32 R13, R12 ;  /* 0x0000000c000d7245 */ /* 0x000fe20000201000 */
[----:B------:R-:W-:Y:S02]  /*49a0*/  IMAD.U32 R12, R11, 0x10000, RZ ;  /* 0x000100000b0c7824 */ /* 0x000fe400078e00ff */
[----:B------:R-:W-:Y:S02]  /*49b0*/  IMAD.MOV.U32 R16, RZ, RZ, 0x2 ;  /* 0x00000002ff107424 */ /* 0x000fe400078e00ff */
[----:B------:R-:W-:Y:S01]  /*49c0*/  FFMA.FTZ R13, R13, R20, 1.1641532182693481445e-10 ;  /* 0x2f0000000d0d7423 */ /* 0x000fe20000010014 */
[----:B------:R-:W-:-:S04]  /*49d0*/  FMUL.FTZ R12, R12, R19 ;  /* 0x000000130c0c7220 */ /* 0x000fc80000410000 */
[----:B------:R-:W-:Y:S01]  /*49e0*/  FMUL.FTZ R11, R12, R21 ;  /* 0x000000150c0b7220 */ /* 0x000fe20000410000 */
        /* <DEDUP_REMOVED lines=13> */
.L_x_8117:
        /* <DEDUP_REMOVED lines=13> */
.L_x_8119:
[----:B------:R-:W-:Y:S05]  /*4b90*/  BSYNC.RECONVERGENT B2 ;  /* 0x0000000000027941 */ /* 0x000fea0003800200 */
.L_x_8118:
        /* <DEDUP_REMOVED lines=42> */
.L_x_8116:
[----:B------:R-:W-:Y:S05]  /*4e40*/  BSYNC.RECONVERGENT B1 ;  /* 0x0000000000017941 */ /* 0x000fea0003800200 */
.L_x_8115:
        /* <DEDUP_REMOVED lines=22> */
.L_x_8122:
        /* <DEDUP_REMOVED lines=13> */
.L_x_8124:
[----:B------:R-:W-:Y:S05]  /*5080*/  BSYNC.RECONVERGENT B2 ;  /* 0x0000000000027941 */ /* 0x000fea0003800200 */
.L_x_8123:
        /* <DEDUP_REMOVED lines=42> */
.L_x_8121:
[----:B------:R-:W-:Y:S05]  /*5330*/  BSYNC.RECONVERGENT B1 ;  /* 0x0000000000017941 */ /* 0x000fea0003800200 */
.L_x_8120:
        /* <DEDUP_REMOVED lines=21> */
.L_x_8127:
        /* <DEDUP_REMOVED lines=13> */
.L_x_8129:
[----:B------:R-:W-:Y:S05]  /*5560*/  BSYNC.RECONVERGENT B2 ;  /* 0x0000000000027941 */ /* 0x000fea0003800200 */
.L_x_8128:
        /* <DEDUP_REMOVED lines=42> */
.L_x_8126:
[----:B------:R-:W-:Y:S05]  /*5810*/  BSYNC.RECONVERGENT B1 ;  /* 0x0000000000017941 */ /* 0x000fea0003800200 */
.L_x_8125:
        /* <DEDUP_REMOVED lines=22> */
.L_x_8132:
        /* <DEDUP_REMOVED lines=15> */
.L_x_8134:
[----:B------:R-:W-:Y:S05]  /*5a70*/  BSYNC.RECONVERGENT B2 ;  /* 0x0000000000027941 */ /* 0x000fea0003800200 */
.L_x_8133:
        /* <DEDUP_REMOVED lines=42> */
.L_x_8131:
[----:B------:R-:W-:Y:S05]  /*5d20*/  BSYNC.RECONVERGENT B1 ;  /* 0x0000000000017941 */ /* 0x000fea0003800200 */
.L_x_8130:
[----:B------:R-:W-:Y:S02]  /*5d30*/  I2FP.F32.U32 R17, R16 ;  /* 0x0000001000117245 */ /* 0x000fe40000201000 */
        /* <DEDUP_REMOVED lines=9> */
[----:B------:R-:W-:Y:S02]  /*5dd0*/  PLOP3.LUT P6, PT, P6, PT, PT, 0x8, 0x80 ;  /* 0x000000000080781c */ /* 0x000fe400037ce170 */
[----:B------:R-:W-:-:S11]  /*5de0*/  F2FP.BF16.F32.PACK_AB R91, R15, R14 ;  /* 0x0000000e0f5b723e */ /* 0x000fd600000010ff */
.L_x_8094:
[----:B------:R-:W0:Y:S01]  /*5df0*/  LDC.64 R106, c[0x0][0x3a8] ;  /* 0x0000ea00ff6a7b82 */ /* 0x000e220000000a00 */
[----:B------:R-:W-:Y:S02]  /*5e00*/  SEL R92, RZ, 0x10000, !P5 ;  /* 0x00010000ff5c7807 */ /* 0x000fe40006800000 */
        /* <DEDUP_REMOVED lines=9> */
[----:B------:R-:W-:Y:S01]  /*5ea0*/  LOP3.LUT R17, R17, R23, R16, 0xfe, !PT ;  /* 0x0000001711117212 */ /* 0x000fe200078efe10 */
[----:B------:R-:W-:Y:S01]  /*5eb0*/  VIADD R16, R7, 0x20 ;  /* 0x0000002007107836 */ /* 0x000fe20000000000 */
        /* <DEDUP_REMOVED lines=30> */
.L_x_8138:
        /* <DEDUP_REMOVED lines=13> */
.L_x_8140:
[----:B------:R-:W-:Y:S05]  /*6170*/  BSYNC.RECONVERGENT B2 ;  /* 0x0000000000027941 */ /* 0x000fea0003800200 */
.L_x_8139:
        /* <DEDUP_REMOVED lines=40> */
[----:B------:R-:W-:-:S07]  /*6400*/  LOP3.LUT R118, R118, UR33, R103, 0x96, !PT ;  /* 0x0000002176767c12 */ /* 0x000fce000f8e9667 */
.L_x_8137:
[----:B------:R-:W-:Y:S05]  /*6410*/  BSYNC.RECONVERGENT B1 ;  /* 0x0000000000017941 */ /* 0x000fea0003800200 */
.L_x_8136:
[----:B------:R-:W-:Y:S01]  /*6420*/  I2FP.F32.U32 R17, R17 ;  /* 0x0000001100117245 */ /* 0x000fe20000201000 */
[----:B-----5:R-:W-:Y:S01]  /*6430*/  IMAD.U32 R18, R92, 0x10000, RZ ;  /* 0x000100005c127824 */ /* 0x020fe200078e00ff */
        /* <DEDUP_REMOVED lines=8> */
[----:B------:R-:W-:-:S04]  /*64c0*/  FSETP.GTU.FTZ.AND P0, PT, R17, R22, PT ;  /* 0x000000161100720b */ /* 0x000fc80003f1c000 */
[----:B------:R-:W-:Y:S01]  /*64d0*/  FSEL R17, R18, RZ, !P0 ;  /* 0x000000ff12117208 */ /* 0x000fe20004000000 */
[----:B------:R-:W-:Y:S01]  /*64e0*/  IMAD.MOV.U32 R18, RZ, RZ, R124 ;  /* 0x000000ffff127224 */ /* 0x000fe200078e007c */
        /* <DEDUP_REMOVED lines=13> */
.L_x_8143:
        /* <DEDUP_REMOVED lines=13> */
.L_x_8145:
[----:B------:R-:W-:Y:S05]  /*6690*/  BSYNC.RECONVERGENT B2 ;  /* 0x0000000000027941 */ /* 0x000fea0003800200 */
.L_x_8144:
        /* <DEDUP_REMOVED lines=42> */
.L_x_8142:
[----:B------:R-:W-:Y:S05]  /*6940*/  BSYNC.RECONVERGENT B1 ;  /* 0x0000000000017941 */ /* 0x000fea0003800200 */
.L_x_8141:
        /* <DEDUP_REMOVED lines=23> */
.L_x_8148:
        /* <DEDUP_REMOVED lines=13> */
.L_x_8150:
[----:B------:R-:W-:Y:S05]  /*6b90*/  BSYNC.RECONVERGENT B2 ;  /* 0x0000000000027941 */ /* 0x000fea0003800200 */
.L_x_8149:
        /* <DEDUP_REMOVED lines=42> */
.L_x_8147:
[----:B------:R-:W-:Y:S05]  /*6e40*/  BSYNC.RECONVERGENT B1 ;  /* 0x0000000000017941 */ /* 0x000fea0003800200 */
.L_x_8146:
        /* <DEDUP_REMOVED lines=25> */
.L_x_8153:
        /* <DEDUP_REMOVED lines=13> */
.L_x_8155:
[----:B------:R-:W-:Y:S05]  /*70b0*/  BSYNC.RECONVERGENT B2 ;  /* 0x0000000000027941 */ /* 0x000fea0003800200 */
.L_x_8154:
        /* <DEDUP_REMOVED lines=42> */
.L_x_8152:
[----:B------:R-:W-:Y:S05]  /*7360*/  BSYNC.RECONVERGENT B1 ;  /* 0x0000000000017941 */ /* 0x000fea0003800200 */
.L_x_8151:
        /* <DEDUP_REMOVED lines=23> */
.L_x_8158:
        /* <DEDUP_REMOVED lines=13> */
.L_x_8160:
[----:B------:R-:W-:Y:S05]  /*75b0*/  BSYNC.RECONVERGENT B2 ;  /* 0x0000000000027941 */ /* 0x000fea0003800200 */
.L_x_8159:
        /* <DEDUP_REMOVED lines=42> */
.L_x_8157:
[----:B------:R-:W-:Y:S05]  /*7860*/  BSYNC.RECONVERGENT B1 ;  /* 0x0000000000017941 */ /* 0x000fea0003800200 */
.L_x_8156:
        /* <DEDUP_REMOVED lines=25> */
.L_x_8163:
        /* <DEDUP_REMOVED lines=13> */
.L_x_8165:
[----:B------:R-:W-:Y:S05]  /*7ad0*/  BSYNC.RECONVERGENT B2 ;  /* 0x0000000000027941 */ /* 0x000fea0003800200 */
.L_x_8164:
        /* <DEDUP_REMOVED lines=42> */
.L_x_8162:
[----:B------:R-:W-:Y:S05]  /*7d80*/  BSYNC.RECONVERGENT B1 ;  /* 0x0000000000017941 */ /* 0x000fea0003800200 */
.L_x_8161:
        /* <DEDUP_REMOVED lines=23> */
.L_x_8168:
        /* <DEDUP_REMOVED lines=13> */
.L_x_8170:
[----:B------:R-:W-:Y:S05]  /*7fd0*/  BSYNC.RECONVERGENT B2 ;  /* 0x0000000000027941 */ /* 0x000fea0003800200 */
.L_x_8169:
        /* <DEDUP_REMOVED lines=42> */
.L_x_8167:
[----:B------:R-:W-:Y:S05]  /*8280*/  BSYNC.RECONVERGENT B1 ;  /* 0x0000000000017941 */ /* 0x000fea0003800200 */
.L_x_8166:
        /* <DEDUP_REMOVED lines=25> */
.L_x_8173:
        /* <DEDUP_REMOVED lines=15> */
.L_x_8175:
[----:B------:R-:W-:Y:S05]  /*8510*/  BSYNC.RECONVERGENT B2 ;  /* 0x0000000000027941 */ /* 0x000fea0003800200 */
.L_x_8174:
        /* <DEDUP_REMOVED lines=42> */
.L_x_8172:
[----:B------:R-:W-:Y:S05]  /*87c0*/  BSYNC.RECONVERGENT B1 ;  /* 0x0000000000017941 */ /* 0x000fea0003800200 */
.L_x_8171:
        /* <DEDUP_REMOVED lines=15> */
.L_x_8135:
        /* <DEDUP_REMOVED lines=16> */
.L_x_8179:
[----:B------:R-:W-:Y:S01]  /*89c0*/  VIADD R4, R4, 0x1 ;  /* 0x0000000104047836 */ /* 0x000fe20000000000 */
[----:B------:R-:W-:Y:S03]  /*89d0*/  BSSY.RECONVERGENT B2, `(.L_x_8180) ;  /* 0x000000c000027945 */ /* 0x000fe60003800200 */
[C---:B0-----:R-:W-:Y:S01]  /*89e0*/  IMAD.WIDE.U32 R88, R4.reuse, -0x2daee0ad, RZ ;  /* 0xd2511f5304587825 */ /* 0x041fe200078e00ff */
        /* <DEDUP_REMOVED lines=10> */
.L_x_8181:
[----:B------:R-:W-:Y:S05]  /*8a90*/  BSYNC.RECONVERGENT B2 ;  /* 0x0000000000027941 */ /* 0x000fea0003800200 */
.L_x_8180:
        /* <DEDUP_REMOVED lines=41> */
.L_x_8178:
[----:B------:R-:W-:Y:S05]  /*8d30*/  BSYNC.RECONVERGENT B1 ;  /* 0x0000000000017941 */ /* 0x000fea0003800200 */
.L_x_8177:
[----:B------:R-:W-:Y:S01]  /*8d40*/  I2FP.F32.U32 R17, R17 ;  /* 0x0000001100117245 */ /* 0x000fe20000201000 */
[C---:B-----5:R-:W-:Y:S01]  /*8d50*/  IMAD.U32 R18, R92.reuse, 0x10000, RZ ;  /* 0x000100005c127824 */ /* 0x060fe200078e00ff */
[----:B------:R-:W-:Y:S01]  /*8d60*/  ISETP.NE.AND P1, PT, R23, 0x1, PT ;  /* 0x000000011700780c */ /* 0x000fe20003f25270 */
[----:B------:R-:W-:Y:S01]  /*8d70*/  BSSY.RECONVERGENT B1, `(.L_x_8182) ;  /* 0x000004c000017945 */ /* 0x000fe20003800200 */
[----:B------:R-:W-:Y:S01]  /*8d80*/  PRMT R92, R92, 0x7632, R92 ;  /* 0x000076325c5c7816 */ /* 0x000fe2000000005c */
[----:B------:R-:W-:Y:S01]  /*8d90*/  FFMA.FTZ R17, R17, R20, 1.1641532182693481445e-10 ;  /* 0x2f00000011117423 */ /* 0x000fe20000010014 */
[----:B------:R-:W-:Y:S01]  /*8da0*/  FMUL.FTZ R18, R18, R19 ;  /* 0x0000001312127220 */ /* 0x000fe20000410000 */
[----:B0-----:R-:W-:-:S03]  /*8db0*/  IMAD.MOV.U32 R88, RZ, RZ, 0x2 ;  /* 0x00000002ff587424 */ /* 0x001fc600078e00ff */
        /* <DEDUP_REMOVED lines=15> */
.L_x_8184:
        /* <DEDUP_REMOVED lines=13> */
.L_x_8186:
[----:B------:R-:W-:Y:S05]  /*8f80*/  BSYNC.RECONVERGENT B2 ;  /* 0x0000000000027941 */ /* 0x000fea0003800200 */
.L_x_8185:
        /* <DEDUP_REMOVED lines=42> */
.L_x_8183:
[----:B------:R-:W-:Y:S05]  /*9230*/  BSYNC.RECONVERGENT B1 ;  /* 0x0000000000017941 */ /* 0x000fea0003800200 */
.L_x_8182:
        /* <DEDUP_REMOVED lines=21> */
.L_x_8189:
        /* <DEDUP_REMOVED lines=13> */
.L_x_8191:
[----:B------:R-:W-:Y:S05]  /*9460*/  BSYNC.RECONVERGENT B2 ;  /* 0x0000000000027941 */ /* 0x000fea0003800200 */
.L_x_8190:
        /* <DEDUP_REMOVED lines=42> */
.L_x_8188:
[----:B------:R-:W-:Y:S05]  /*9710*/  BSYNC.RECONVERGENT B1 ;  /* 0x0000000000017941 */ /* 0x000fea0003800200 */
.L_x_8187:
        /* <DEDUP_REMOVED lines=22> */
.L_x_8194:
        /* <DEDUP_REMOVED lines=13> */
.L_x_8196:
[----:B------:R-:W-:Y:S05]  /*9950*/  BSYNC.RECONVERGENT B2 ;  /* 0x0000000000027941 */ /* 0x000fea0003800200 */
.L_x_8195:
        /* <DEDUP_REMOVED lines=42> */
.L_x_8193:
[----:B------:R-:W-:Y:S05]  /*9c00*/  BSYNC.RECONVERGENT B1 ;  /* 0x0000000000017941 */ /* 0x000fea0003800200 */
.L_x_8192:
        /* <DEDUP_REMOVED lines=21> */
.L_x_8199:
        /* <DEDUP_REMOVED lines=13> */
.L_x_8201:
[----:B------:R-:W-:Y:S05]  /*9e30*/  BSYNC.RECONVERGENT B2 ;  /* 0x0000000000027941 */ /* 0x000fea0003800200 */
.L_x_8200:
        /* <DEDUP_REMOVED lines=42> */
.L_x_8198:
[----:B------:R-:W-:Y:S05]  /*a0e0*/  BSYNC.RECONVERGENT B1 ;  /* 0x0000000000017941 */ /* 0x000fea0003800200 */
.L_x_8197:
[----:B------:R-:W-:Y:S01]  /*a0f0*/  I2FP.F32.U32 R89, R88 ;  /* 0x0000005800597245 */ /* 0x000fe20000201000 */
[----:B------:R-:W-:Y:S01]  /*a100*/  BSSY.RECONVERGENT B1, `(.L_x_8202) ;  /* 0x000004d000017945 */ /* 0x000fe20003800200 */
[C---:B------:R-:W-:Y:S01]  /*a110*/  SHF.L.U32 R88, R94.reuse, 0x10, RZ ;  /* 0x000000105e587819 */ /* 0x040fe200000006ff */
[----:B------:R-:W-:Y:S01]  /*a120*/  IMAD.MOV.U32 R90, RZ, RZ, 0x2 ;  /* 0x00000002ff5a7424 */ /* 0x000fe200078e00ff */
[----:B------:R-:W-:Y:S01]  /*a130*/  ISETP.NE.AND P4, PT, R91, 0x1, PT ;  /* 0x000000015b00780c */ /* 0x000fe20003f85270 */
[----:B------:R-:W-:Y:S01]  /*a140*/  FFMA.FTZ R89, R89, R20, 1.1641532182693481445e-10 ;  /* 0x2f00000059597423 */ /* 0x000fe20000010014 */
[----:B------:R-:W-:Y:S01]  /*a150*/  PRMT R94, R94, 0x7632, R94 ;  /* 0x000076325e5e7816 */ /* 0x000fe2000000005e */
[----:B------:R-:W-:-:S03]  /*a160*/  FMUL.FTZ R88, R88, R19 ;  /* 0x0000001358587220 */ /* 0x000fc60000410000 */
[----:B------:R-:W-:Y:S01]  /*a170*/  FSETP.GTU.FTZ.AND P3, PT, R89, R22, PT ;  /* 0x000000165900720b */ /* 0x000fe20003f7c000 */
[----:B------:R-:W-:-:S05]  /*a180*/  FMUL.FTZ R88, R88, R21 ;  /* 0x0000001558587220 */ /* 0x000fca0000410000 */
        /* <DEDUP_REMOVED lines=12> */
.L_x_8204:
        /* <DEDUP_REMOVED lines=13> */
.L_x_8206:
[----:B------:R-:W-:Y:S05]  /*a320*/  BSYNC.RECONVERGENT B2 ;  /* 0x0000000000027941 */ /* 0x000fea0003800200 */
.L_x_8205:
        /* <DEDUP_REMOVED lines=42> */
.L_x_8203:
[----:B------:R-:W-:Y:S05]  /*a5d0*/  BSYNC.RECONVERGENT B1 ;  /* 0x0000000000017941 */ /* 0x000fea0003800200 */
.L_x_8202:
        /* <DEDUP_REMOVED lines=21> */
.L_x_8209:
        /* <DEDUP_REMOVED lines=13> */
.L_x_8211:
[----:B------:R-:W-:Y:S05]  /*a800*/  BSYNC.RECONVERGENT B2 ;  /* 0x0000000000027941 */ /* 0x000fea0003800200 */
.L_x_8210:
        /* <DEDUP_REMOVED lines=42> */
.L_x_8208:
[----:B------:R-:W-:Y:S05]  /*aab0*/  BSYNC.RECONVERGENT B1 ;  /* 0x0000000000017941 */ /* 0x000fea0003800200 */
.L_x_8207:
        /* <DEDUP_REMOVED lines=22> */
.L_x_8214:
        /* <DEDUP_REMOVED lines=15> */
.L_x_8216:
[----:B------:R-:W-:Y:S05]  /*ad10*/  BSYNC.RECONVERGENT B2 ;  /* 0x0000000000027941 */ /* 0x000fea0003800200 */
.L_x_8215:
        /* <DEDUP_REMOVED lines=42> */
.L_x_8213:
[----:B------:R-:W-:Y:S05]  /*afc0*/  BSYNC.RECONVERGENT B1 ;  /* 0x0000000000017941 */ /* 0x000fea0003800200 */
.L_x_8212:
        /* <DEDUP_REMOVED lines=12> */
.L_x_8176:
[----:B------:R-:W-:Y:S01]  /*b090*/  SEL R91, RZ, 0x1000000, !P6 ;  /* 0x01000000ff5b7807 */ /* 0x000fe20007000000 */
[----:B------:R-:W-:Y:S01]  /*b0a0*/  IMAD.WIDE.U32 R110, R16, 0x8, R104 ;  /* 0x00000008106e7825 */ /* 0x000fe200078e0068 */
[----:B------:R-:W-:Y:S02]  /*b0b0*/  SEL R108, RZ, 0x10000, !P5 ;  /* 0x00010000ff6c7807 */ /* 0x000fe40006800000 */
[----:B------:R-:W-:Y:S02]  /*b0c0*/  SEL R113, RZ, 0x100, !P4 ;  /* 0x00000100ff717807 */ /* 0x000fe40006000000 */
[----:B------:R-:W-:Y:S02]  /*b0d0*/  SEL R90, RZ, 0x1000000, !P2 ;  /* 0x01000000ff5a7807 */ /* 0x000fe40005000000 */
[----:B------:R-:W-:Y:S02]  /*b0e0*/  SEL R89, RZ, 0x10000, !P1 ;  /* 0x00010000ff597807 */ /* 0x000fe40004800000 */
[----:B------:R-:W-:-:S02]  /*b0f0*/  SEL R88, RZ, 0x100, !P0 ;  /* 0x00000100ff587807 */ /* 0x000fc40004000000 */
[----:B------:R-:W-:Y:S01]  /*b100*/  ISETP.NE.AND P5, PT, R101, RZ, PT ;  /* 0x000000ff6500720c */ /* 0x000fe20003fa5270 */
[----:B------:R-:W-:Y:S01]  /*b110*/  VIADD R101, R7, 0x40 ;  /* 0x0000004007657836 */ /* 0x000fe20000000000 */
[----:B------:R-:W-:Y:S01]  /*b120*/  LOP3.LUT R113, R113, R91, R108, 0xfe, !PT ;  /* 0x0000005b71717212 */ /* 0x000fe200078efe6c */
[----:B------:R-:W-:Y:S01]  /*b130*/  IMAD.WIDE.U32 R108, R16, 0x10, R106 ;  /* 0x00000010106c7825 */ /* 0x000fe200078e006a */
[----:B------:R-:W-:Y:S02]  /*b140*/  SEL R112, RZ, 0x1, !P3 ;  /* 0x00000001ff707807 */ /* 0x000fe40005800000 */
[----:B------:R-:W-:Y:S02]  /*b150*/  LOP3.LUT R88, R88, R90, R89, 0xfe, !PT ;  /* 0x0000005a58587212 */ /* 0x000fe400078efe59 */
[----:B------:R-:W-:Y:S01]  /*b160*/  SEL R89, RZ, 0x1, !P5 ;  /* 0x00000001ff597807 */ /* 0x000fe20006800000 */
[----:B------:R0:W-:Y:S01]  /*b170*/  STG.E.128 desc[UR8][R108.64], R92 ;  /* 0x0000005c6c007986 */ /* 0x0001e2000c101d08 */
        /* <DEDUP_REMOVED lines=26> */
.L_x_8220:
        /* <DEDUP_REMOVED lines=13> */
.L_x_8222:
[----:B------:R-:W-:Y:S05]  /*b3f0*/  BSYNC.RECONVERGENT B2 ;  /* 0x0000000000027941 */ /* 0x000fea0003800200 */
.L_x_8221:
        /* <DEDUP_REMOVED lines=41> */
.L_x_8219:
[----:B------:R-:W-:Y:S05]  /*b690*/  BSYNC.RECONVERGENT B1 ;  /* 0x0000000000017941 */ /* 0x000fea0003800200 */
.L_x_8218:
[----:B------:R-:W-:Y:S01]  /*b6a0*/  I2FP.F32.U32 R103, R103 ;  /* 0x0000006700677245 */ /* 0x000fe20000201000 */
[----:B-----5:R-:W-:Y:S01]  /*b6b0*/  IMAD.U32 R102, R88, 0x10000, RZ ;  /* 0x0001000058667824 */ /* 0x020fe200078e00ff */
        /* <DEDUP_REMOVED lines=10> */
[----:B------:R-:W-:Y:S02]  /*b760*/  PLOP3.LUT P0, PT, P0, PT, PT, 0x8, 0x80 ;  /* 0x000000000080781c */ /* 0x000fe4000070e170 */
[----:B------:R-:W-:Y:S01]  /*b770*/  PRMT R92, R92, 0x7632, R92 ;  /* 0x000076325c5c7816 */ /* 0x000fe2000000005c */
[--C-:B------:R-:W-:Y:S01]  /*b780*/  FADD.FTZ R102, R102, R103.reuse ;  /* 0x0000006766667221 */ /* 0x100fe20000010000 */
[----:B------:R-:W-:-:S02]  /*b790*/  PRMT R103, R88, 0x7632, R103 ;  /* 0x0000763258677816 */ /* 0x000fc40000000067 */
        /* <DEDUP_REMOVED lines=10> */
.L_x_8225:
        /* <DEDUP_REMOVED lines=13> */
.L_x_8227:
[----:B------:R-:W-:Y:S05]  /*b910*/  BSYNC.RECONVERGENT B2 ;  /* 0x0000000000027941 */ /* 0x000fea0003800200 */
.L_x_8226:
        /* <DEDUP_REMOVED lines=40> */
[----:B------:R-:W-:Y:S01]  /*bba0*/  IMAD.MOV.U32 R109, RZ, RZ, R120 ;  /* 0x000000ffff6d7224 */ /* 0x000fe200078e0078 */
[----:B------:R-:W-:-:S07]  /*bbb0*/  MOV R120, R108 ;  /* 0x0000006c00787202 */ /* 0x000fce0000000f00 */
.L_x_8224:
[----:B------:R-:W-:Y:S05]  /*bbc0*/  BSYNC.RECONVERGENT B1 ;  /* 0x0000000000017941 */ /* 0x000fea0003800200 */
.L_x_8223:
        /* <DEDUP_REMOVED lines=23> */
.L_x_8230:
        /* <DEDUP_REMOVED lines=13> */
.L_x_8232:
[----:B------:R-:W-:Y:S05]  /*be10*/  BSYNC.RECONVERGENT B2 ;  /* 0x0000000000027941 */ /* 0x000fea0003800200 */
.L_x_8231:
        /* <DEDUP_REMOVED lines=42> */
.L_x_8229:
[----:B------:R-:W-:Y:S05]  /*c0c0*/  BSYNC.RECONVERGENT B1 ;  /* 0x0000000000017941 */ /* 0x000fea0003800200 */
.L_x_8228:
        /* <DEDUP_REMOVED lines=12> */
[--C-:B------:R-:W-:Y:S01]  /*c190*/  FADD.FTZ R108, R92, R109.reuse ;  /* 0x0000006d5c6c7221 */ /* 0x100fe20000010000 */
[----:B------:R-:W-:Y:S02]  /*c1a0*/  PRMT R109, R89, 0x7632, R109 ;  /* 0x00007632596d7816 */ /* 0x000fe4000000006d */
[----:B------:R-:W-:Y:S01]  /*c1b0*/  PRMT R89, R93, 0x7632, R89 ;  /* 0x000076325d597816 */ /* 0x000fe20000000059 */
        /* <DEDUP_REMOVED lines=10> */
.L_x_8235:
        /* <DEDUP_REMOVED lines=13> */
.L_x_8237:
[----:B------:R-:W-:Y:S05]  /*c330*/  BSYNC.RECONVERGENT B2 ;  /* 0x0000000000027941 */ /* 0x000fea0003800200 */
.L_x_8236:
        /* <DEDUP_REMOVED lines=42> */
.L_x_8234:
[----:B------:R-:W-:Y:S05]  /*c5e0*/  BSYNC.RECONVERGENT B1 ;  /* 0x0000000000017941 */ /* 0x000fea0003800200 */
.L_x_8233:
        /* <DEDUP_REMOVED lines=23> */
.L_x_8240:
        /* <DEDUP_REMOVED lines=13> */
.L_x_8242:
[----:B------:R-:W-:Y:S05]  /*c830*/  BSYNC.RECONVERGENT B2 ;  /* 0x0000000000027941 */ /* 0x000fea0003800200 */
.L_x_8241:
        /* <DEDUP_REMOVED lines=42> */
.L_x_8239:
[----:B------:R-:W-:Y:S05]  /*cae0*/  BSYNC.RECONVERGENT B1 ;  /* 0x0000000000017941 */ /* 0x000fea0003800200 */
.L_x_8238:
        /* <DEDUP_REMOVED lines=9> */
[----:B------:R-:W-:Y:S02]  /*cb80*/  SHF.L.U32 R89, R94, 0x10, RZ ;  /* 0x000000105e597819 */ /* 0x000fe400000006ff */
[----:B------:R-:W-:Y:S02]  /*cb90*/  FSEL R92, R92, RZ, !P3 ;  /* 0x000000ff5c5c7208 */ /* 0x000fe40005800000 */
[----:B------:R-:W-:Y:S02]  /*cba0*/  PLOP3.LUT P3, PT, P3, PT, PT, 0x8, 0x80 ;  /* 0x000000000080781c */ /* 0x000fe40001f6e170 */
[----:B------:R-:W-:Y:S01]  /*cbb0*/  PRMT R94, R94, 0x7632, R94 ;  /* 0x000076325e5e7816 */ /* 0x000fe2000000005e */
[----:B------:R-:W-:Y:S01]  /*cbc0*/  FADD.FTZ R110, R92, R89 ;  /* 0x000000595c6e7221 */ /* 0x000fe20000010000 */
[----:B------:R-:W-:-:S02]  /*cbd0*/  IMAD.MOV.U32 R92, RZ, RZ, 0x2 ;  /* 0x00000002ff5c7424 */ /* 0x000fc400078e00ff */
        /* <DEDUP_REMOVED lines=10> */
.L_x_8245:
        /* <DEDUP_REMOVED lines=13> */
.L_x_8247:
[----:B------:R-:W-:Y:S05]  /*cd50*/  BSYNC.RECONVERGENT B2 ;  /* 0x0000000000027941 */ /* 0x000fea0003800200 */
.L_x_8246:
        /* <DEDUP_REMOVED lines=42> */
.L_x_8244:
[----:B------:R-:W-:Y:S05]  /*d000*/  BSYNC.RECONVERGENT B1 ;  /* 0x0000000000017941 */ /* 0x000fea0003800200 */
.L_x_8243:
        /* <DEDUP_REMOVED lines=23> */
.L_x_8250:
        /* <DEDUP_REMOVED lines=13> */
.L_x_8252:
[----:B------:R-:W-:Y:S05]  /*d250*/  BSYNC.RECONVERGENT B2 ;  /* 0x0000000000027941 */ /* 0x000fea0003800200 */
.L_x_8251:
        /* <DEDUP_REMOVED lines=42> */
.L_x_8249:
[----:B------:R-:W-:Y:S05]  /*d500*/  BSYNC.RECONVERGENT B1 ;  /* 0x0000000000017941 */ /* 0x000fea0003800200 */
.L_x_8248:
        /* <DEDUP_REMOVED lines=11> */
[----:B------:R-:W-:Y:S01]  /*d5c0*/  IMAD.MOV.U32 R91, RZ, RZ, R124 ;  /* 0x000000ffff5b7224 */ /* 0x000fe200078e007c */
[----:B------:R-:W-:-:S02]  /*d5d0*/  PRMT R89, R95, 0x7632, R89 ;  /* 0x000076325f597816 */ /* 0x000fc40000000059 */
        /* <DEDUP_REMOVED lines=12> */
.L_x_8255:
        /* <DEDUP_REMOVED lines=15> */
.L_x_8257:
[----:B------:R-:W-:Y:S05]  /*d790*/  BSYNC.RECONVERGENT B2 ;  /* 0x0000000000027941 */ /* 0x000fea0003800200 */
.L_x_8256:
        /* <DEDUP_REMOVED lines=42> */
.L_x_8254:
[----:B------:R-:W-:Y:S05]  /*da40*/  BSYNC.RECONVERGENT B1 ;  /* 0x0000000000017941 */ /* 0x000fea0003800200 */
.L_x_8253:
        /* <DEDUP_REMOVED lines=15> */
.L_x_8217:
        /* <DEDUP_REMOVED lines=16> */
.L_x_8261:
        /* <DEDUP_REMOVED lines=13> */
.L_x_8263:
[----:B------:R-:W-:Y:S05]  /*dd10*/  BSYNC.RECONVERGENT B2 ;  /* 0x0000000000027941 */ /* 0x000fea0003800200 */
.L_x_8262:
        /* <DEDUP_REMOVED lines=41> */
.L_x_8260:
[----:B------:R-:W-:Y:S05]  /*dfb0*/  BSYNC.RECONVERGENT B1 ;  /* 0x0000000000017941 */ /* 0x000fea0003800200 */
.L_x_8259:
[----:B------:R-:W-:Y:S01]  /*dfc0*/  I2FP.F32.U32 R93, R92 ;  /* 0x0000005c005d7245 */ /* 0x000fe20000201000 */
[----:B-----5:R-:W-:Y:S01]  /*dfd0*/  IMAD.U32 R92, R88, 0x10000, RZ ;  /* 0x00010000585c7824 */ /* 0x020fe200078e00ff */
        /* <DEDUP_REMOVED lines=10> */
[----:B------:R-:W-:Y:S02]  /*e080*/  PRMT R92, R88, 0x7632, R92 ;  /* 0x00007632585c7816 */ /* 0x000fe4000000005c */
[----:B------:R-:W-:Y:S01]  /*e090*/  P2R R88, PR, RZ, 0x4 ;  /* 0x00000004ff587803 */ /* 0x000fe20000000000 */
        /* <DEDUP_REMOVED lines=9> */
.L_x_8266:
        /* <DEDUP_REMOVED lines=13> */
.L_x_8268:
[----:B------:R-:W-:Y:S05]  /*e200*/  BSYNC.RECONVERGENT B2 ;  /* 0x0000000000027941 */ /* 0x000fea0003800200 */
.L_x_8267:
        /* <DEDUP_REMOVED lines=42> */
.L_x_8265:
[----:B------:R-:W-:Y:S05]  /*e4b0*/  BSYNC.RECONVERGENT B1 ;  /* 0x0000000000017941 */ /* 0x000fea0003800200 */
.L_x_8264:
        /* <DEDUP_REMOVED lines=21> */
.L_x_8271:
        /* <DEDUP_REMOVED lines=13> */
.L_x_8273:
[----:B------:R-:W-:Y:S05]  /*e6e0*/  BSYNC.RECONVERGENT B2 ;  /* 0x0000000000027941 */ /* 0x000fea0003800200 */
.L_x_8272:
        /* <DEDUP_REMOVED lines=42> */
.L_x_8270:
[----:B------:R-:W-:Y:S05]  /*e990*/  BSYNC.RECONVERGENT B1 ;  /* 0x0000000000017941 */ /* 0x000fea0003800200 */
.L_x_8269:
[----:B------:R-:W-:Y:S01]  /*e9a0*/  ISETP.NE.AND P3, PT, R94, 0x1, PT ;  /* 0x000000015e00780c */ /* 0x000fe20003f65270 */
[C---:B------:R-:W-:Y:S01]  /*e9b0*/  IMAD.U32 R92, R89.reuse, 0x10000, RZ ;  /* 0x00010000595c7824 */ /* 0x040fe200078e00ff */
[----:B------:R-:W-:Y:S01]  /*e9c0*/  I2FP.F32.U32 R93, R93 ;  /* 0x0000005d005d7245 */ /* 0x000fe20000201000 */
[----:B------:R-:W-:Y:S01]  /*e9d0*/  BSSY.RECONVERGENT B1, `(.L_x_8274) ;  /* 0x000004b000017945 */ /* 0x000fe20003800200 */
[----:B------:R-:W-:Y:S02]  /*e9e0*/  HFMA2 R95, -RZ, RZ, 0, 1.1920928955078125e-07 ;  /* 0x00000002ff5f7431 */ /* 0x000fe400000001ff */
[----:B------:R-:W-:Y:S01]  /*e9f0*/  FMUL.FTZ R92, R92, R19 ;  /* 0x000000135c5c7220 */ /* 0x000fe20000410000 */
[----:B------:R-:W-:Y:S01]  /*ea00*/  PRMT R89, R89, 0x7632, R89 ;  /* 0x0000763259597816 */ /* 0x000fe20000000059 */
[----:B------:R-:W-:Y:S02]  /*ea10*/  FFMA.FTZ R93, R93, R20, 1.1641532182693481445e-10 ;  /* 0x2f0000005d5d7423 */ /* 0x000fe40000010014 */
[----:B------:R-:W-:-:S03]  /*ea20*/  FMUL.FTZ R92, R92, R21 ;  /* 0x000000155c5c7220 */ /* 0x000fc60000410000 */
        /* <DEDUP_REMOVED lines=13> */
.L_x_8276:
        /* <DEDUP_REMOVED lines=13> */
.L_x_8278:
[----:B------:R-:W-:Y:S05]  /*ebd0*/  BSYNC.RECONVERGENT B2 ;  /* 0x0000000000027941 */ /* 0x000fea0003800200 */
.L_x_8277:
        /* <DEDUP_REMOVED lines=41> */
[----:B------:R-:W-:-:S07]  /*ee70*/  IMAD.MOV.U32 R120, RZ, RZ, R92 ;  /* 0x000000ffff787224 */ /* 0x000fce00078e005c */
.L_x_8275:
[----:B------:R-:W-:Y:S05]  /*ee80*/  BSYNC.RECONVERGENT B1 ;  /* 0x0000000000017941 */ /* 0x000fea0003800200 */
.L_x_8274:
[----:B------:R-:W-:Y:S01]  /*ee90*/  ISETP.NE.AND P4, PT, R95, 0x1, PT ;  /* 0x000000015f00780c */ /* 0x000fe20003f85270 */
[----:B------:R-:W-:Y:S01]  /*eea0*/  IMAD.U32 R92, R89, 0x10000, RZ ;  /* 0x00010000595c7824 */ /* 0x000fe200078e00ff */
[----:B------:R-:W-:Y:S01]  /*eeb0*/  I2FP.F32.U32 R93, R93 ;  /* 0x0000005d005d7245 */ /* 0x000fe20000201000 */
[----:B------:R-:W-:Y:S01]  /*eec0*/  BSSY.RECONVERGENT B1, `(.L_x_8279) ;  /* 0x000004a000017945 */ /* 0x000fe20003800200 */
[----:B------:R-:W-:Y:S01]  /*eed0*/  MOV R89, R124 ;  /* 0x0000007c00597202 */ /* 0x000fe20000000f00 */
[----:B------:R-:W-:Y:S02]  /*eee0*/  FMUL.FTZ R92, R92, R19 ;  /* 0x000000135c5c7220 */ /* 0x000fe40000410000 */
[----:B------:R-:W-:Y:S02]  /*eef0*/  FFMA.FTZ R93, R93, R20, 1.1641532182693481445e-10 ;  /* 0x2f0000005d5d7423 */ /* 0x000fe40000010014 */
[----:B------:R-:W-:-:S03]  /*ef00*/  FMUL.FTZ R92, R92, R21 ;  /* 0x000000155c5c7220 */ /* 0x000fc60000410000 */
        /* <DEDUP_REMOVED lines=13> */
.L_x_8281:
        /* <DEDUP_REMOVED lines=13> */
.L_x_8283:
[----:B------:R-:W-:Y:S05]  /*f0b0*/  BSYNC.RECONVERGENT B2 ;  /* 0x0000000000027941 */ /* 0x000fea0003800200 */
.L_x_8282:
        /* <DEDUP_REMOVED lines=42> */
.L_x_8280:
[----:B------:R-:W-:Y:S05]  /*f360*/  BSYNC.RECONVERGENT B1 ;  /* 0x0000000000017941 */ /* 0x000fea0003800200 */
.L_x_8279:
[----:B------:R-:W-:Y:S01]  /*f370*/  I2FP.F32.U32 R89, R89 ;  /* 0x0000005900597245 */ /* 0x000fe20000201000 */
[----:B------:R-:W-:Y:S01]  /*f380*/  BSSY.RECONVERGENT B1, `(.L_x_8284) ;  /* 0x000004d000017945 */ /* 0x000fe20003800200 */
[C---:B------:R-:W-:Y:S02]  /*f390*/  SHF.L.U32 R92, R90.reuse, 0x10, RZ ;  /* 0x000000105a5c7819 */ /* 0x040fe400000006ff */
[----:B------:R-:W-:Y:S01]  /*f3a0*/  ISETP.NE.AND P4, PT, R93, 0x1, PT ;  /* 0x000000015d00780c */ /* 0x000fe20003f85270 */
[----:B------:R-:W-:Y:S01]  /*f3b0*/  FFMA.FTZ R89, R89, R20, 1.1641532182693481445e-10 ;  /* 0x2f00000059597423 */ /* 0x000fe20000010014 */
[----:B------:R-:W-:Y:S01]  /*f3c0*/  PRMT R90, R90, 0x7632, R90 ;  /* 0x000076325a5a7816 */ /* 0x000fe2000000005a */
[----:B------:R-:W-:-:S03]  /*f3d0*/  FMUL.FTZ R92, R92, R19 ;  /* 0x000000135c5c7220 */ /* 0x000fc60000410000 */
[----:B------:R-:W-:Y:S01]  /*f3e0*/  FSETP.GTU.FTZ.AND P3, PT, R89, R22, PT ;  /* 0x000000165900720b */ /* 0x000fe20003f7c000 */
[----:B------:R-:W-:Y:S01]  /*f3f0*/  FMUL.FTZ R92, R92, R21 ;  /* 0x000000155c5c7220 */ /* 0x000fe20000410000 */
[----:B------:R-:W-:-:S04]  /*f400*/  IMAD.MOV.U32 R89, RZ, RZ, R124 ;  /* 0x000000ffff597224 */ /* 0x000fc800078e007c */
[----:B------:R-:W-:Y:S01]  /*f410*/  FSEL R110, R92, RZ, !P3 ;  /* 0x000000ff5c6e7208 */ /* 0x000fe20005800000 */
[----:B------:R-:W-:Y:S01]  /*f420*/  IMAD.MOV.U32 R92, RZ, RZ, 0x2 ;  /* 0x00000002ff5c7424 */ /* 0x000fe200078e00ff */
        /* <DEDUP_REMOVED lines=10> */
.L_x_8286:
        /* <DEDUP_REMOVED lines=13> */
.L_x_8288:
[----:B------:R-:W-:Y:S05]  /*f5a0*/  BSYNC.RECONVERGENT B2 ;  /* 0x0000000000027941 */ /* 0x000fea0003800200 */
.L_x_8287:
        /* <DEDUP_REMOVED lines=42> */
.L_x_8285:
[----:B------:R-:W-:Y:S05]  /*f850*/  BSYNC.RECONVERGENT B1 ;  /* 0x0000000000017941 */ /* 0x000fea0003800200 */
.L_x_8284:
        /* <DEDUP_REMOVED lines=21> */
.L_x_8291:
        /* <DEDUP_REMOVED lines=13> */
.L_x_8293:
[----:B------:R-:W-:Y:S05]  /*fa80*/  BSYNC.RECONVERGENT B2 ;  /* 0x0000000000027941 */ /* 0x000fea0003800200 */
.L_x_8292:
        /* <DEDUP_REMOVED lines=42> */
.L_x_8290:
[----:B------:R-:W-:Y:S05]  /*fd30*/  BSYNC.RECONVERGENT B1 ;  /* 0x0000000000017941 */ /* 0x000fea0003800200 */
.L_x_8289:
[----:B------:R-:W-:Y:S01]  /*fd40*/  I2FP.F32.U32 R89, R89 ;  /* 0x0000005900597245 */ /* 0x000fe20000201000 */
[----:B------:R-:W-:Y:S01]  /*fd50*/  IMAD.U32 R90, R91, 0x10000, RZ ;  /* 0x000100005b5a7824 */ /* 0x000fe200078e00ff */
[----:B------:R-:W-:Y:S01]  /*fd60*/  ISETP.NE.AND P6, PT, R94, 0x1, PT ;  /* 0x000000015e00780c */ /* 0x000fe20003fc5270 */
[----:B------:R-:W-:Y:S01]  /*fd70*/  BSSY.RECONVERGENT B1, `(.L_x_8294) ;  /* 0x000004d000017945 */ /* 0x000fe20003800200 */
[----:B------:R-:W-:Y:S02]  /*fd80*/  IMAD.MOV.U32 R121, RZ, RZ, 0x2 ;  /* 0x00000002ff797424 */ /* 0x000fe400078e00ff */
[----:B------:R-:W-:Y:S01]  /*fd90*/  FFMA.FTZ R93, R89, R20, 1.1641532182693481445e-10 ;  /* 0x2f000000595d7423 */ /* 0x000fe20000010014 */
[----:B------:R-:W-:Y:S01]  /*fda0*/  FMUL.FTZ R90, R90, R19 ;  /* 0x000000135a5a7220 */ /* 0x000fe20000410000 */
[----:B------:R-:W-:Y:S02]  /*fdb0*/  PRMT R89, R91, 0x7632, R89 ;  /* 0x000076325b597816 */ /* 0x000fe40000000059 */
[----:B------:R-:W-:Y:S01]  /*fdc0*/  MOV R91, R124 ;  /* 0x0000007c005b7202 */ /* 0x000fe20000000f00 */
        /* <DEDUP_REMOVED lines=13> */
.L_x_8296:
        /* <DEDUP_REMOVED lines=15> */
.L_x_8298:
[----:B------:R-:W-:Y:S05]  /*ff90*/  BSYNC.RECONVERGENT B2 ;  /* 0x0000000000027941 */ /* 0x000fea0003800200 */
.L_x_8297:
        /* <DEDUP_REMOVED lines=42> */
.L_x_8295:
[----:B------:R-:W-:Y:S05]  /*10240*/  BSYNC.RECONVERGENT B1 ;  /* 0x0000000000017941 */ /* 0x000fea0003800200 */
.L_x_8294:
        /* <DEDUP_REMOVED lines=12> */
.L_x_8258:
        /* <DEDUP_REMOVED lines=10> */
[----:B------:R-:W-:Y:S02]  /*103b0*/  LOP3.LUT R123, R123, R91, R114, 0xfe, !PT ;  /* 0x0000005b7b7b7212 */ /* 0x000fe400078efe72 */
[----:B------:R-:W-:Y:S02]  /*103c0*/  SEL R122, RZ, 0x1, !P3 ;  /* 0x00000001ff7a7807 */ /* 0x000fe40005800000 */
[----:B------:R-:W-:Y:S02]  /*103d0*/  LOP3.LUT R88, R88, R90, R89, 0xfe, !PT ;  /* 0x0000005a58587212 */ /* 0x000fe400078efe59 */
[----:B------:R-:W-:Y:S01]  /*103e0*/  ISETP.NE.AND P6, PT, R115, RZ, PT ;  /* 0x000000ff7300720c */ /* 0x000fe20003fc5270 */
[----:B------:R-:W-:Y:S01]  /*103f0*/  VIADD R115, R7, 0x60 ;  /* 0x0000006007737836 */ /* 0x000fe20000000000 */
        /* <DEDUP_REMOVED lines=26> */
.L_x_8302:
        /* <DEDUP_REMOVED lines=13> */
.L_x_8304:
[----:B------:R-:W-:Y:S05]  /*10670*/  BSYNC.RECONVERGENT B2 ;  /* 0x0000000000027941 */ /* 0x000fea0003800200 */
.L_x_8303:
        /* <DEDUP_REMOVED lines=39> */
[----:B------:R-:W-:Y:S01]  /*108f0*/  MOV R114, R116 ;  /* 0x0000007400727202 */ /* 0x000fe20000000f00 */
[----:B------:R-:W-:Y:S01]  /*10900*/  IMAD.MOV.U32 R116, RZ, RZ, R120 ;  /* 0x000000ffff747224 */ /* 0x000fe200078e0078 */
[----:B------:R-:W-:-:S07]  /*10910*/  LOP3.LUT R118, R118, UR33, R117, 0x96, !PT ;  /* 0x0000002176767c12 */ /* 0x000fce000f8e9675 */
.L_x_8301:
[----:B------:R-:W-:Y:S05]  /*10920*/  BSYNC.RECONVERGENT B1 ;  /* 0x0000000000017941 */ /* 0x000fea0003800200 */
.L_x_8300:
[----:B------:R-:W-:Y:S01]  /*10930*/  I2FP.F32.U32 R117, R116 ;  /* 0x0000007400757245 */ /* 0x000fe20000201000 */
[----:B------:R-:W-:Y:S01]  /*10940*/  BSSY.RECONVERGENT B1, `(.L_x_8305) ;  /* 0x0000051000017945 */ /* 0x000fe20003800200 */
[----:B-----5:R-:W-:Y:S01]  /*10950*/  SHF.L.U32 R116, R88, 0x10, RZ ;  /* 0x0000001058747819 */ /* 0x020fe200000006ff */
        /* <DEDUP_REMOVED lines=8> */
[C---:B------:R-:W-:Y:S01]  /*109e0*/  IMAD.U32 R117, R92.reuse, 0x10000, RZ ;  /* 0x000100005c757824 */ /* 0x040fe200078e00ff */
[----:B------:R-:W-:-:S03]  /*109f0*/  PRMT R92, R92, 0x7632, R92 ;  /* 0x000076325c5c7816 */ /* 0x000fc6000000005c */
        /* <DEDUP_REMOVED lines=13> */
.L_x_8307:
        /* <DEDUP_REMOVED lines=13> */
.L_x_8309:
[----:B------:R-:W-:Y:S05]  /*10ba0*/  BSYNC.RECONVERGENT B2 ;  /* 0x0000000000027941 */ /* 0x000fea0003800200 */
.L_x_8308:
        /* <DEDUP_REMOVED lines=41> */
[----:B------:R-:W-:-:S07]  /*10e40*/  HFMA2 R120, -RZ, RZ, 0, 0 ;  /* 0x00000000ff787431 */ /* 0x000fce00000001ff */
.L_x_8306:
[----:B------:R-:W-:Y:S05]  /*10e50*/  BSYNC.RECONVERGENT B1 ;  /* 0x0000000000017941 */ /* 0x000fea0003800200 */
.L_x_8305:
        /* <DEDUP_REMOVED lines=23> */
.L_x_8312:
        /* <DEDUP_REMOVED lines=13> */
.L_x_8314:
[----:B------:R-:W-:Y:S05]  /*110a0*/  BSYNC.RECONVERGENT B2 ;  /* 0x0000000000027941 */ /* 0x000fea0003800200 */
.L_x_8313:
        /* <DEDUP_REMOVED lines=42> */
.L_x_8311:
[----:B------:R-:W-:Y:S05]  /*11350*/  BSYNC.RECONVERGENT B1 ;  /* 0x0000000000017941 */ /* 0x000fea0003800200 */
.L_x_8310:
        /* <DEDUP_REMOVED lines=15> */
[----:B------:R-:W-:-:S03]  /*11450*/  IMAD.MOV.U32 R88, RZ, RZ, 0x2 ;  /* 0x00000002ff587424 */ /* 0x000fc600078e00ff */
        /* <DEDUP_REMOVED lines=10> */
.L_x_8317:
        /* <DEDUP_REMOVED lines=13> */
.L_x_8319:
[----:B------:R-:W-:Y:S05]  /*115d0*/  BSYNC.RECONVERGENT B2 ;  /* 0x0000000000027941 */ /* 0x000fea0003800200 */
.L_x_8318:
        /* <DEDUP_REMOVED lines=42> */
.L_x_8316:
[----:B------:R-:W-:Y:S05]  /*11880*/  BSYNC.RECONVERGENT B1 ;  /* 0x0000000000017941 */ /* 0x000fea0003800200 */
.L_x_8315:
        /* <DEDUP_REMOVED lines=23> */
.L_x_8322:
        /* <DEDUP_REMOVED lines=13> */
.L_x_8324:
[----:B------:R-:W-:Y:S05]  /*11ad0*/  BSYNC.RECONVERGENT B2 ;  /* 0x0000000000027941 */ /* 0x000fea0003800200 */
.L_x_8323:
        /* <DEDUP_REMOVED lines=42> */
.L_x_8321:
[----:B------:R-:W-:Y:S05]  /*11d80*/  BSYNC.RECONVERGENT B1 ;  /* 0x0000000000017941 */ /* 0x000fea0003800200 */
.L_x_8320:
        /* <DEDUP_REMOVED lines=25> */
.L_x_8327:
        /* <DEDUP_REMOVED lines=13> */
.L_x_8329:
[----:B------:R-:W-:Y:S05]  /*11ff0*/  BSYNC.RECONVERGENT B2 ;  /* 0x0000000000027941 */ /* 0x000fea0003800200 */
.L_x_8328:
        /* <DEDUP_REMOVED lines=42> */
.L_x_8326:
[----:B------:R-:W-:Y:S05]  /*122a0*/  BSYNC.RECONVERGENT B1 ;  /* 0x0000000000017941 */ /* 0x000fea0003800200 */
.L_x_8325:
        /* <DEDUP_REMOVED lines=9> */
[----:B------:R-:W-:-:S04]  /*12340*/  IMAD.MOV.U32 R89, RZ, RZ, R124 ;  /* 0x000000ffff597224 */ /* 0x000fc800078e007c */
        /* <DEDUP_REMOVED lines=13> */
.L_x_8332:
        /* <DEDUP_REMOVED lines=13> */
.L_x_8334:
[----:B------:R-:W-:Y:S05]  /*124f0*/  BSYNC.RECONVERGENT B2 ;  /* 0x0000000000027941 */ /* 0x000fea0003800200 */
.L_x_8333:
        /* <DEDUP_REMOVED lines=42> */
.L_x_8331:
[----:B------:R-:W-:Y:S05]  /*127a0*/  BSYNC.RECONVERGENT B1 ;  /* 0x0000000000017941 */ /* 0x000fea0003800200 */
.L_x_8330:
        /* <DEDUP_REMOVED lines=8> */
[----:B------:R-:W-:Y:S02]  /*12830*/  PRMT R127, R91, 0x7632, R127 ;  /* 0x000076325b7f7816 */ /* 0x000fe4000000007f */
[----:B------:R-:W-:Y:S01]  /*12840*/  FSETP.GTU.FTZ.AND P5, PT, R89, R22, PT ;  /* 0x000000165900720b */ /* 0x000fe20003fbc000 */
[----:B------:R-:W-:Y:S01]  /*12850*/  FMUL.FTZ R88, R88, R21 ;  /* 0x0000001558587220 */ /* 0x000fe20000410000 */
[----:B------:R-:W-:-:S04]  /*12860*/  PRMT R126, R95, 0x7632, R126 ;  /* 0x000076325f7e7816 */ /* 0x000fc8000000007e */
        /* <DEDUP_REMOVED lines=13> */
.L_x_8337:
        /* <DEDUP_REMOVED lines=15> */
.L_x_8339:
[----:B------:R-:W-:Y:S05]  /*12a30*/  BSYNC.RECONVERGENT B2 ;  /* 0x0000000000027941 */ /* 0x000fea0003800200 */
.L_x_8338:
        /* <DEDUP_REMOVED lines=43> */
.L_x_8336:
[----:B------:R-:W-:Y:S05]  /*12cf0*/  BSYNC.RECONVERGENT B1 ;  /* 0x0000000000017941 */ /* 0x000fea0003800200 */
.L_x_8335:
[----:B------:R-:W-:Y:S01]  /*12d00*/  I2FP.F32.U32 R89, R88 ;  /* 0x0000005800597245 */ /* 0x000fe20000201000 */
[----:B------:R-:W-:Y:S01]  /*12d10*/  IMAD.U32 R88, R127, 0x10000, RZ ;  /* 0x000100007f587824 */ /* 0x000fe200078e00ff */
[----:B------:R-:W-:-:S03]  /*12d20*/  F2FP.BF16.F32.PACK_AB R90, R121, R122 ;  /* 0x0000007a795a723e */ /* 0x000fc600000010ff */
[----:B------:R-:W-:Y:S01]  /*12d30*/  FFMA.FTZ R89, R89, R20, 1.1641532182693481445e-10 ;  /* 0x2f00000059597423 */ /* 0x000fe20000010014 */
[----:B------:R-:W-:Y:S01]  /*12d40*/  FMUL.FTZ R88, R88, R19 ;  /* 0x0000001358587220 */ /* 0x000fe20000410000 */
[----:B------:R-:W-:-:S03]  /*12d50*/  SHF.L.U32 R19, R126, 0x10, RZ ;  /* 0x000000107e137819 */ /* 0x000fc600000006ff */
[----:B------:R-:W-:Y:S01]  /*12d60*/  FMUL.FTZ R88, R88, R21 ;  /* 0x0000001558587220 */ /* 0x000fe20000410000 */
[----:B------:R-:W-:Y:S02]  /*12d70*/  FSETP.GTU.FTZ.AND P6, PT, R89, R22, PT ;  /* 0x000000165900720b */ /* 0x000fe40003fdc000 */
[----:B------:R-:W-:Y:S02]  /*12d80*/  F2FP.BF16.F32.PACK_AB R89, R120, R123 ;  /* 0x0000007b7859723e */ /* 0x000fe400000010ff */
[----:B------:R-:W-:Y:S02]  /*12d90*/  FSEL R88, R88, RZ, !P6 ;  /* 0x000000ff58587208 */ /* 0x000fe40007000000 */
[----:B------:R-:W-:-:S03]  /*12da0*/  PLOP3.LUT P6, PT, P6, PT, PT, 0x8, 0x80 ;  /* 0x000000000080781c */ /* 0x000fc600037ce170 */
[----:B------:R-:W-:Y:S01]  /*12db0*/  FADD.FTZ R22, R88, R19 ;  /* 0x0000001358167221 */ /* 0x000fe20000010000 */
[----:B------:R-:W-:-:S04]  /*12dc0*/  F2FP.BF16.F32.PACK_AB R88, R92, R117 ;  /* 0x000000755c58723e */ /* 0x000fc800000010ff */
[----:B------:R-:W-:Y:S01]  /*12dd0*/  F2FP.BF16.F32.PACK_AB R91, R22, R125 ;  /* 0x0000007d165b723e */ /* 0x000fe200000010ff */
[----:B------:R-:W-:Y:S06]  /*12de0*/  BRA `(.L_x_8340) ;  /* 0x0000002400fc7947 */ /* 0x000fec0003800000 */
.L_x_8299:
        /* <DEDUP_REMOVED lines=16> */
.L_x_8343:
        /* <DEDUP_REMOVED lines=13> */
.L_x_8345:
[----:B------:R-:W-:Y:S05]  /*12fc0*/  BSYNC.RECONVERGENT B2 ;  /* 0x0000000000027941 */ /* 0x000fea0003800200 */
.L_x_8344:
        /* <DEDUP_REMOVED lines=42> */
.L_x_8342:
[----:B------:R-:W-:Y:S05]  /*13270*/  BSYNC.RECONVERGENT B1 ;  /* 0x0000000000017941 */ /* 0x000fea0003800200 */
.L_x_8341:
[----:B------:R-:W-:Y:S01]  /*13280*/  I2FP.F32.U32 R93, R92 ;  /* 0x0000005c005d7245 */ /* 0x000fe20000201000 */
[----:B------:R-:W-:Y:S01]  /*13290*/  BSSY.RECONVERGENT B1, `(.L_x_8346) ;  /* 0x000004e000017945 */ /* 0x000fe20003800200 */
[----:B------:R-:W-:Y:S01]  /*132a0*/  ISETP.NE.AND P1, PT, R94, 0x1, PT ;  /* 0x000000015e00780c */ /* 0x000fe20003f25270 */
[----:B------:R-:W-:Y:S01]  /*132b0*/  IMAD.MOV.U32 R95, RZ, RZ, 0x2 ;  /* 0x00000002ff5f7424 */ /* 0x000fe200078e00ff */
[C---:B-----5:R-:W-:Y:S01]  /*132c0*/  SHF.L.U32 R92, R88.reuse, 0x10, RZ ;  /* 0x00000010585c7819 */ /* 0x060fe200000006ff */
[----:B------:R-:W-:Y:S01]  /*132d0*/  FFMA.FTZ R93, R93, R20, 1.1641532182693481445e-10 ;  /* 0x2f0000005d5d7423 */ /* 0x000fe20000010014 */
[----:B------:R-:W-:-:S03]  /*132e0*/  PRMT R88, R88, 0x7632, R88 ;  /* 0x0000763258587816 */ /* 0x000fc60000000058 */
[----:B------:R-:W-:Y:S01]  /*132f0*/  FMUL.FTZ R92, R92, R19 ;  /* 0x000000135c5c7220 */ /* 0x000fe20000410000 */
[----:B------:R-:W-:Y:S02]  /*13300*/  FSETP.GTU.FTZ.AND P0, PT, R93, R22, PT ;  /* 0x000000165d00720b */ /* 0x000fe40003f1c000 */
[----:B------:R-:W-:Y:S01]  /*13310*/  MOV R93, R124 ;  /* 0x0000007c005d7202 */ /* 0x000fe20000000f00 */
[----:B------:R-:W-:Y:S01]  /*13320*/  FMUL.FTZ R92, R92, R21 ;  /* 0x000000155c5c7220 */ /* 0x000fe20000410000 */
[----:B------:R-:W-:-:S04]  /*13330*/  PLOP3.LUT P2, PT, P0, PT, PT, 0x8, 0x80 ;  /* 0x000000000080781c */ /* 0x000fc8000074e170 */
[----:B------:R-:W-:Y:S02]  /*13340*/  FSEL R117, R92, RZ, !P0 ;  /* 0x000000ff5c757208 */ /* 0x000fe40004000000 */
[----:B------:R-:W-:Y:S01]  /*13350*/  P2R R116, PR, RZ, 0x4 ;  /* 0x00000004ff747803 */ /* 0x000fe20000000000 */
        /* <DEDUP_REMOVED lines=9> */
.L_x_8348:
        /* <DEDUP_REMOVED lines=13> */
.L_x_8350:
[----:B------:R-:W-:Y:S05]  /*134c0*/  BSYNC.RECONVERGENT B2 ;  /* 0x0000000000027941 */ /* 0x000fea0003800200 */
.L_x_8349:
        /* <DEDUP_REMOVED lines=39> */
[----:B------:R-:W-:Y:S02]  /*13740*/  LOP3.LUT R118, R118, UR33, R93, 0x96, !PT ;  /* 0x0000002176767c12 */ /* 0x000fe4000f8e965d */
[----:B------:R-:W-:Y:S01]  /*13750*/  MOV R93, R114 ;  /* 0x00000072005d7202 */ /* 0x000fe20000000f00 */
[----:B------:R-:W-:-:S07]  /*13760*/  IMAD.MOV.U32 R114, RZ, RZ, R92 ;  /* 0x000000ffff727224 */ /* 0x000fce00078e005c */
.L_x_8347:
[----:B------:R-:W-:Y:S05]  /*13770*/  BSYNC.RECONVERGENT B1 ;  /* 0x0000000000017941 */ /* 0x000fea0003800200 */
.L_x_8346:
        /* <DEDUP_REMOVED lines=21> */
.L_x_8353:
        /* <DEDUP_REMOVED lines=13> */
.L_x_8355:
[----:B------:R-:W-:Y:S05]  /*139a0*/  BSYNC.RECONVERGENT B2 ;  /* 0x0000000000027941 */ /* 0x000fea0003800200 */
.L_x_8354:
        /* <DEDUP_REMOVED lines=42> */
.L_x_8352:
[----:B------:R-:W-:Y:S05]  /*13c50*/  BSYNC.RECONVERGENT B1 ;  /* 0x0000000000017941 */ /* 0x000fea0003800200 */
.L_x_8351:
        /* <DEDUP_REMOVED lines=22> */
.L_x_8358:
        /* <DEDUP_REMOVED lines=13> */
.L_x_8360:
[----:B------:R-:W-:Y:S05]  /*13e90*/  BSYNC.RECONVERGENT B2 ;  /* 0x0000000000027941 */ /* 0x000fea0003800200 */
.L_x_8359:
        /* <DEDUP_REMOVED lines=42> */
.L_x_8357:
[----:B------:R-:W-:Y:S05]  /*14140*/  BSYNC.RECONVERGENT B1 ;  /* 0x0000000000017941 */ /* 0x000fea0003800200 */
.L_x_8356:
        /* <DEDUP_REMOVED lines=21> */
.L_x_8363:
        /* <DEDUP_REMOVED lines=13> */
.L_x_8365:
[----:B------:R-:W-:Y:S05]  /*14370*/  BSYNC.RECONVERGENT B2 ;  /* 0x0000000000027941 */ /* 0x000fea0003800200 */
.L_x_8364:
        /* <DEDUP_REMOVED lines=42> */
.L_x_8362:
[----:B------:R-:W-:Y:S05]  /*14620*/  BSYNC.RECONVERGENT B1 ;  /* 0x0000000000017941 */ /* 0x000fea0003800200 */
.L_x_8361:
        /* <DEDUP_REMOVED lines=22> */
.L_x_8368:
        /* <DEDUP_REMOVED lines=13> */
.L_x_8370:
[----:B------:R-:W-:Y:S05]  /*14860*/  BSYNC.RECONVERGENT B2 ;  /* 0x0000000000027941 */ /* 0x000fea0003800200 */
.L_x_8369:
        /* <DEDUP_REMOVED lines=42> */
.L_x_8367:
[----:B------:R-:W-:Y:S05]  /*14b10*/  BSYNC.RECONVERGENT B1 ;  /* 0x0000000000017941 */ /* 0x000fea0003800200 */
.L_x_8366:
        /* <DEDUP_REMOVED lines=21> */
.L_x_8373:
        /* <DEDUP_REMOVED lines=13> */
.L_x_8375:
[----:B------:R-:W-:Y:S05]  /*14d40*/  BSYNC.RECONVERGENT B2 ;  /* 0x0000000000027941 */ /* 0x000fea0003800200 */
.L_x_8374:
        /* <DEDUP_REMOVED lines=42> */
.L_x_8372:
[----:B------:R-:W-:Y:S05]  /*14ff0*/  BSYNC.RECONVERGENT B1 ;  /* 0x0000000000017941 */ /* 0x000fea0003800200 */
.L_x_8371:
        /* <DEDUP_REMOVED lines=22> */
.L_x_8378:
        /* <DEDUP_REMOVED lines=15> */
.L_x_8380:
[----:B------:R-:W-:Y:S05]  /*15250*/  BSYNC.RECONVERGENT B2 ;  /* 0x0000000000027941 */ /* 0x000fea0003800200 */
.L_x_8379:
        /* <DEDUP_REMOVED lines=43> */
.L_x_8377:
[----:B------:R-:W-:Y:S05]  /*15510*/  BSYNC.RECONVERGENT B1 ;  /* 0x0000000000017941 */ /* 0x000fea0003800200 */
.L_x_8376:
        /* <DEDUP_REMOVED lines=12> */
.L_x_8340:
        /* <DEDUP_REMOVED lines=13> */
[----:B------:R-:W-:Y:S01]  /*156b0*/  UMOV UR4, 0xffffffff ;  /* 0xffffffff00047882 */ /* 0x000fe20000000000 */
[----:B------:R-:W-:Y:S02]  /*156c0*/  ISETP.NE.AND P0, PT, R2, RZ, PT ;  /* 0x000000ff0200720c */ /* 0x000fe40003f05270 */
[----:B------:R-:W-:Y:S01]  /*156d0*/  FADD.FTZ R20, R19, R12 ;  /* 0x0000000c13147221 */ /* 0x000fe20000010000 */
[----:B------:R-:W-:Y:S02]  /*156e0*/  LOP3.LUT R126, R126, R123, R21, 0xfe, !PT ;  /* 0x0000007b7e7e7212 */ /* 0x000fe400078efe15 */
[----:B------:R-:W-:Y:S01]  /*156f0*/  SEL R21, RZ, 0x1, !P3 ;  /* 0x00000001ff157807 */ /* 0x000fe20005800000 */
[----:B------:R-:W-:-:S03]  /*15700*/  FADD.FTZ R19, R20, R13 ;  /* 0x0000000d14137221 */ /* 0x000fc60000010000 */
[----:B------:R-:W-:Y:S01]  /*15710*/  LOP3.LUT R21, R126, R21, RZ, 0xfc, !PT ;  /* 0x000000157e157212 */ /* 0x000fe200078efcff */
        /* <DEDUP_REMOVED lines=19> */
[----:B------:R-:W-:-:S03]  /*15850*/  LOP3.LUT R95, R95, R19, R116, 0xfe, !PT ;  /* 0x000000135f5f7212 */ /* 0x000fc600078efe74 */
[----:B------:R-:W-:Y:S01]  /*15860*/  FADD.FTZ R19, R20, R117 ;  /* 0x0000007514137221 */ /* 0x000fe20000010000 */
[----:B------:R-:W-:-:S03]  /*15870*/  SEL R20, RZ, 0x1, !P6 ;  /* 0x00000001ff147807 */ /* 0x000fc60007000000 */
        /* <DEDUP_REMOVED lines=95> */
.L_x_8394:
[----:B------:R-:W-:Y:S01]  /*15e70*/  FMUL.FTZ R19, R95, R95 ;  /* 0x0000005f5f137220 */ /* 0x000fe20000410000 */
[----:B------:R-:W-:Y:S01]  /*15e80*/  PLOP3.LUT P1, PT, PT, PT, UP1, 0x40, 0x4 ;  /* 0x000000000004781c */ /* 0x000fe20003f2e818 */
[----:B01----:R-:W-:Y:S01]  /*15e90*/  FADD.FTZ R91, R91, R104 ;  /* 0x000000685b5b7221 */ /* 0x003fe20000010000 */
[----:B------:R-:W-:Y:S01]  /*15ea0*/  PLOP3.LUT P2, PT, PT, PT, UP1, 0x40, 0x4 ;  /* 0x000000000004781c */ /* 0x000fe20003f4e818 */
[----:B------:R-:W0:Y:S01]  /*15eb0*/  @!P0 LDC.64 R88, c[0x0][0x3c0] ;  /* 0x0000f000ff588b82 */ /* 0x000e220000000a00 */
[----:B------:R-:W-:Y:S01]  /*15ec0*/  FSEL R19, R19, RZ, !P1 ;  /* 0x000000ff13137208 */ /* 0x000fe20004800000 */
[----:B------:R-:W-:Y:S01]  /*15ed0*/  FFMA.FTZ R20, R91, R20, UR15 ;  /* 0x0000000f5b147e23 */ /* 0x000fe20008010014 */
[----:B------:R-:W-:-:S03]  /*15ee0*/  FSEL R91, R95, RZ, P2 ;  /* 0x000000ff5f5b7208 */ /* 0x000fc60001000000 */
[----:B------:R-:W-:Y:S02]  /*15ef0*/  FADD.FTZ R90, R20, R19 ;  /* 0x00000013145a7221 */ /* 0x000fe40000010000 */
        /* <DEDUP_REMOVED lines=18> */
[C---:B------:R-:W-:Y:S01]  /*16020*/  FADD.FTZ R137, -R91.reuse, R113 ;  /* 0x000000715b897221 */ /* 0x040fe20000010100 */
[----:B------:R-:W-:Y:S01]  /*16030*/  FADD.FTZ R17, -R91, R17 ;  /* 0x000000115b117221 */ /* 0x000fe20000010100 */
[C---:B--2---:R-:W-:Y:S01]  /*16040*/  FMUL.FTZ R11, R96.reuse, R11 ;  /* 0x0000000b600b7220 */ /* 0x044fe20000410000 */
[C---:B------:R-:W-:Y:S01]  /*16050*/  FMUL.FTZ R139, R96.reuse, R139 ;  /* 0x0000008b608b7220 */ /* 0x040fe20000410000 */
[C---:B------:R-:W-:Y:S01]  /*16060*/  FMUL.FTZ R12, R96.reuse, R15 ;  /* 0x0000000f600c7220 */ /* 0x040fe20000410000 */
[----:B------:R-:W-:Y:S01]  /*16070*/  FMUL.FTZ R8, R96, R13 ;  /* 0x0000000d60087220 */ /* 0x000fe20000410000 */
[----:B------:R-:W-:Y:S01]  /*16080*/  FFMA.FTZ R10, R11, R80, R48 ;  /* 0x000000500b0a7223 */ /* 0x000fe20000010030 */
        /* <DEDUP_REMOVED lines=18> */
[----:B-1----:R-:W-:-:S04]  /*161b0*/  IMAD.WIDE.U32 R22, R7, 0x10, R20 ;  /* 0x0000001007167825 */ /* 0x002fc800078e0014 */
[C---:B------:R-:W-:Y:S01]  /*161c0*/  FMUL.FTZ R149, R96.reuse, R149 ;  /* 0x0000009560957220 */ /* 0x040fe20000410000 */
[----:B------:R-:W-:Y:S01]  /*161d0*/  FMUL.FTZ R92, R96, R151 ;  /* 0x00000097605c7220 */ /* 0x000fe20000410000 */
[----:B------:R-:W-:Y:S01]  /*161e0*/  FFMA.FTZ R7, R8, R81, R49 ;  /* 0x0000005108077223 */ /* 0x000fe20000010031 */
[----:B------:R-:W-:-:S04]  /*161f0*/  IMAD.WIDE.U32 R90, R16, 0x10, R20 ;  /* 0x00000010105a7825 */ /* 0x000fc800078e0014 */
[C---:B------:R-:W-:Y:S01]  /*16200*/  FMUL.FTZ R133, R96.reuse, R133 ;  /* 0x0000008560857220 */ /* 0x040fe20000410000 */
[C---:B------:R-:W-:Y:S01]  /*16210*/  FMUL.FTZ R14, R96.reuse, R9 ;  /* 0x00000009600e7220 */ /* 0x040fe20000410000 */
[C---:B------:R-:W-:Y:S01]  /*16220*/  FMUL.FTZ R141, R96.reuse, R141 ;  /* 0x0000008d608d7220 */ /* 0x040fe20000410000 */
[----:B------:R-:W-:Y:S01]  /*16230*/  FMUL.FTZ R16, R96, R143 ;  /* 0x0000008f60107220 */ /* 0x000fe20000410000 */
[----:B------:R-:W-:Y:S01]  /*16240*/  F2FP.BF16.F32.PACK_AB R11, R12, R11 ;  /* 0x0000000b0c0b723e */ /* 0x000fe200000010ff */
[----:B------:R-:W-:Y:S01]  /*16250*/  FMUL.FTZ R145, R96, R145 ;  /* 0x0000009160917220 */ /* 0x000fe20000410000 */
[----:B0-----:R-:W-:-:S04]  /*16260*/  IMAD.WIDE.U32 R88, R101, 0x10, R20 ;  /* 0x0000001065587825 */ /* 0x001fc800078e0014 */
[C---:B------:R-:W-:Y:S01]  /*16270*/  FMUL.FTZ R18, R96.reuse, R147 ;  /* 0x0000009360127220 */ /* 0x040fe20000410000 */
[----:B------:R-:W0:Y:S01]  /*16280*/  @!P0 LDC.64 R100, c[0x0][0x3c8] ;  /* 0x0000f200ff648b82 */ /* 0x000e220000000a00 */
[----:B------:R-:W-:Y:S01]  /*16290*/  FMUL.FTZ R12, R96, R131 ;  /* 0x00000083600c7220 */ /* 0x000fe20000410000 */
[----:B------:R-:W-:Y:S01]  /*162a0*/  FFMA.FTZ R15, R149, R74, R42 ;  /* 0x0000004a950f7223 */ /* 0x000fe2000001002a */
[----:B------:R-:W-:Y:S01]  /*162b0*/  FFMA.FTZ R92, R92, R75, R43 ;  /* 0x0000004b5c5c7223 */ /* 0x000fe2000001002b */
[C---:B------:R-:W-:Y:S01]  /*162c0*/  FMUL.FTZ R17, R96.reuse, R17 ;  /* 0x0000001160117220 */ /* 0x040fe20000410000 */
[C---:B------:R-:W-:Y:S01]  /*162d0*/  FMUL.FTZ R105, R96.reuse, R105 ;  /* 0x0000006960697220 */ /* 0x040fe20000410000 */
[----:B------:R-:W-:Y:S01]  /*162e0*/  FMUL.FTZ R129, R96, R129 ;  /* 0x0000008160817220 */ /* 0x000fe20000410000 */
[----:B------:R-:W-:Y:S01]  /*162f0*/  FFMA.FTZ R9, R133, R86, R54 ;  /* 0x0000005685097223 */ /* 0x000fe20000010036 */
[----:B------:R-:W-:Y:S01]  /*16300*/  FFMA.FTZ R14, R14, R87, R55 ;  /* 0x000000570e0e7223 */ /* 0x000fe20000010037 */
[----:B------:R-:W-:Y:S01]  /*16310*/  FFMA.FTZ R13, R141, R78, R46 ;  /* 0x0000004e8d0d7223 */ /* 0x000fe2000001002e */
[----:B------:R-:W-:Y:S01]  /*16320*/  FFMA.FTZ R16, R16, R79, R47 ;  /* 0x0000004f10107223 */ /* 0x000fe2000001002f */
[----:B------:R-:W-:Y:S01]  /*16330*/  F2FP.BF16.F32.PACK_AB R10, R7, R10 ;  /* 0x0000000a070a723e */ /* 0x000fe200000010ff */
[----:B------:R-:W-:Y:S01]  /*16340*/  FFMA.FTZ R145, R145, R72, R40 ;  /* 0x0000004891917223 */ /* 0x000fe20000010028 */
[----:B------:R-:W-:Y:S01]  /*16350*/  FFMA.FTZ R18, R18, R73, R41 ;  /* 0x0000004912127223 */ /* 0x000fe20000010029 */
[----:B------:R-:W-:Y:S01]  /*16360*/  FFMA.FTZ R7, R12, R85, R53 ;  /* 0x000000550c077223 */ /* 0x000fe20000010035 */
[----:B------:R-:W-:Y:S01]  /*16370*/  FFMA.FTZ R12, R17, R76, R44 ;  /* 0x0000004c110c7223 */ /* 0x000fe2000001002c */
[----:B------:R-:W-:Y:S01]  /*16380*/  FFMA.FTZ R8, R129, R84, R52 ;  /* 0x0000005481087223 */ /* 0x000fe20000010034 */
[----:B------:R-:W-:Y:S01]  /*16390*/  F2FP.BF16.F32.PACK_AB R15, R92, R15 ;  /* 0x0000000f5c0f723e */ /* 0x000fe200000010ff */
[C---:B------:R-:W-:Y:S01]  /*163a0*/  FMUL.FTZ R123, R96.reuse, R123 ;  /* 0x0000007b607b7220 */ /* 0x040fe20000410000 */
[----:B------:R-:W-:Y:S01]  /*163b0*/  FMUL.FTZ R98, R96, R127 ;  /* 0x0000007f60627220 */ /* 0x000fe20000410000 */
[----:B------:R-:W-:Y:S01]  /*163c0*/  FFMA.FTZ R17, R105, R70, R38 ;  /* 0x0000004669117223 */ /* 0x000fe20000010026 */
[----:B------:R-:W-:Y:S01]  /*163d0*/  F2FP.BF16.F32.PACK_AB R9, R14, R9 ;  /* 0x000000090e09723e */ /* 0x000fe200000010ff */
[----:B------:R-:W-:Y:S01]  /*163e0*/  FMUL.FTZ R92, R96, R109 ;  /* 0x0000006d605c7220 */ /* 0x000fe20000410000 */
[----:B------:R-:W-:Y:S01]  /*163f0*/  F2FP.BF16.F32.PACK_AB R13, R16, R13 ;  /* 0x0000000d100d723e */ /* 0x000fe200000010ff */
[----:B------:R-:W1:Y:S01]  /*16400*/  LDC.64 R104, c[0x0][0x380] ;  /* 0x0000e000ff687b82 */ /* 0x000e620000000a00 */
[----:B------:R-:W-:Y:S01]  /*16410*/  F2FP.BF16.F32.PACK_AB R14, R18, R145 ;  /* 0x00000091120e723e */ /* 0x000fe200000010ff */
[C---:B------:R-:W-:Y:S01]  /*16420*/  FMUL.FTZ R16, R96.reuse, R19 ;  /* 0x0000001360107220 */ /* 0x040fe20000410000 */
[C---:B------:R-:W-:Y:S01]  /*16430*/  FMUL.FTZ R97, R96.reuse, R97 ;  /* 0x0000006160617220 */ /* 0x040fe20000410000 */
[----:B------:R-:W-:Y:S01]  /*16440*/  FMUL.FTZ R18, R96, R103 ;  /* 0x0000006760127220 */ /* 0x000fe20000410000 */
[----:B------:R-:W-:Y:S01]  /*16450*/  FFMA.FTZ R123, R123, R64, R32 ;  /* 0x000000407b7b7223 */ /* 0x000fe20000010020 */
[----:B------:R-:W-:Y:S01]  /*16460*/  FFMA.FTZ R98, R98, R65, R33 ;  /* 0x0000004162627223 */ /* 0x000fe20000010021 */
[----:B------:R-:W-:Y:S01]  /*16470*/  F2FP.BF16.F32.PACK_AB R8, R7, R8 ;  /* 0x000000080708723e */ /* 0x000fe200000010ff */
        /* <DEDUP_REMOVED lines=31> */
[----:B------:R-:W-:Y:S01]  /*16670*/  F2FP.BF16.F32.PACK_AB R103, R108, R103 ;  /* 0x000000676c67723e */ /* 0x000fe200000010ff */
[----:B------:R-:W-:Y:S01]  /*16680*/  IMAD.WIDE.U32 R20, R115, 0x10, R20 ;  /* 0x0000001073147825 */ /* 0x000fe200078e0014 */
[----:B------:R-:W-:Y:S01]  /*16690*/  F2FP.BF16.F32.PACK_AB R101, R106, R7 ;  /* 0x000000076a65723e */ /* 0x000fe200000010ff */
[----:B------:R0:W-:Y:S01]  /*166a0*/  @!P0 STG.E desc[UR8][R92.64], R96 ;  /* 0x000000605c008986 */ /* 0x0001e2000c101908 */
[----:B------:R-:W-:Y:S01]  /*166b0*/  F2FP.BF16.F32.PACK_AB R100, R98, R117 ;  /* 0x000000756264723e */ /* 0x000fe200000010ff */
[----:B-1----:R-:W-:Y:S02]  /*166c0*/  IMAD R3, R104, 0x4, R3 ;  /* 0x0000000468037824 */ /* 0x002fe400078e0203 */
[----:B------:R0:W-:Y:S03]  /*166d0*/  STG.E.128 desc[UR8][R22.64], R8 ;  /* 0x0000000816007986 */ /* 0x0001e6000c101d08 */
[----:B------:R-:W-:Y:S01]  /*166e0*/  ISETP.GE.AND P0, PT, R3, R105, PT ;  /* 0x000000690300720c */ /* 0x000fe20003f06270 */
[----:B------:R0:W-:Y:S04]  /*166f0*/  STG.E.128 desc[UR8][R90.64], R12 ;  /* 0x0000000c5a007986 */ /* 0x0001e8000c101d08 */
[----:B------:R0:W-:Y:S04]  /*16700*/  STG.E.128 desc[UR8][R88.64], R16 ;  /* 0x0000001058007986 */ /* 0x0001e8000c101d08 */
[----:B------:R0:W-:Y:S04]  /*16710*/  STG.E.128 desc[UR8][R20.64], R100 ;  /* 0x0000006414007986 */ /* 0x0001e8000c101d08 */
[----:B------:R-:W-:Y:S05]  /*16720*/  @!P0 BRA `(.L_x_8382) ;  /* 0xfffffea000e88947 */ /* 0x000fea000383ffff */
[----:B------:R-:W-:Y:S05]  /*16730*/  BSYNC B0 ;  /* 0x0000000000007941 */ /* 0x000fea0003800000 */
.L_x_8053:
[----:B------:R-:W-:Y:S05]  /*16740*/  EXIT ;  /* 0x000000000000794d */ /* 0x000fea0003800000 */
.L_x_8381:
        /* <DEDUP_REMOVED lines=8> */
.L_x_8384:
[----:B------:R-:W-:Y:S05]  /*167d0*/  BSYNC B1 ;  /* 0x0000000000017941 */ /* 0x000fea0003800000 */
.L_x_8383:
        /* <DEDUP_REMOVED lines=9> */
.L_x_8385:
[----:B------:R-:W-:Y:S02]  /*16870*/  IMAD.MOV.U32 R107, RZ, RZ, 0x4 ;  /* 0x00000004ff6b7424 */ /* 0x000fe400078e00ff */
[----:B------:R-:W-:-:S04]  /*16880*/  IMAD.MOV.U32 R20, RZ, RZ, R104 ;  /* 0x000000ffff147224 */ /* 0x000fc800078e0068 */
[----:B------:R-:W-:-:S05]  /*16890*/  FADD.FTZ R88, R21, R20 ;  /* 0x0000001415587221 */ /* 0x000fca0000010000 */
[----:B------:R-:W-:-:S07]  /*168a0*/  MOV R106, R88 ;  /* 0x00000058006a7202 */ /* 0x000fce0000000f00 */
[----:B------:R-:W-:Y:S05]  /*168b0*/  WARPSYNC.COLLECTIVE R105, `(.L_x_8386) ;  /* 0x0000000069087348 */ /* 0x000fea0003c00000 */
[----:B------:R0:W1:Y:S02]  /*168c0*/  SHFL.BFLY P1, R104, R106, R107, R116 ;  /* 0x0c00006b6a687389 */ /* 0x0000640000020074 */
[----:B01----:R-:W-:Y:S05]  /*168d0*/  ENDCOLLECTIVE ;  /* 0x000000000000791b */ /* 0x003fea0003800000 */
.L_x_8386:
[----:B------:R-:W-:Y:S01]  /*168e0*/  HFMA2 R107, -RZ, RZ, 0, 4.76837158203125e-07 ;  /* 0x00000008ff6b7431 */ /* 0x000fe200000001ff */
[----:B------:R-:W-:-:S05]  /*168f0*/  MOV R89, R104 ;  /* 0x0000006800597202 */ /* 0x000fca0000000f00 */
[----:B------:R-:W-:-:S04]  /*16900*/  FADD.FTZ R89, R88, R89 ;  /* 0x0000005958597221 */ /* 0x000fc80000010000 */
[----:B------:R-:W-:-:S07]  /*16910*/  IMAD.MOV.U32 R106, RZ, RZ, R89 ;  /* 0x000000ffff6a7224 */ /* 0x000fce00078e0059 */
[----:B------:R-:W-:Y:S05]  /*16920*/  WARPSYNC.COLLECTIVE R105, `(.L_x_8387) ;  /* 0x0000000069087348 */ /* 0x000fea0003c00000 */
[----:B------:R0:W1:Y:S02]  /*16930*/  SHFL.BFLY P1, R104, R106, R107, R116 ;  /* 0x0c00006b6a687389 */ /* 0x0000640000020074 */
[----:B01----:R-:W-:Y:S05]  /*16940*/  ENDCOLLECTIVE ;  /* 0x000000000000791b */ /* 0x003fea0003800000 */
.L_x_8387:
        /* <DEDUP_REMOVED lines=8> */
.L_x_8388:
        /* <DEDUP_REMOVED lines=72> */
.L_x_8389:
[----:B------:R-:W-:Y:S02]  /*16e50*/  IMAD.MOV.U32 R107, RZ, RZ, 0x2 ;  /* 0x00000002ff6b7424 */ /* 0x000fe400078e00ff */
[----:B------:R-:W-:-:S04]  /*16e60*/  IMAD.MOV.U32 R88, RZ, RZ, R104 ;  /* 0x000000ffff587224 */ /* 0x000fc800078e0068 */
[----:B------:R-:W-:-:S05]  /*16e70*/  FADD.FTZ R88, R19, R88 ;  /* 0x0000005813587221 */ /* 0x000fca0000010000 */
[----:B------:R-:W-:-:S07]  /*16e80*/  MOV R106, R88 ;  /* 0x00000058006a7202 */ /* 0x000fce0000000f00 */
[----:B------:R-:W-:Y:S05]  /*16e90*/  WARPSYNC.COLLECTIVE R105, `(.L_x_8390) ;  /* 0x0000000069087348 */ /* 0x000fea0003c00000 */
[----:B------:R0:W1:Y:S02]  /*16ea0*/  SHFL.BFLY P1, R104, R106, R107, R116 ;  /* 0x0c00006b6a687389 */ /* 0x0000640000020074 */
[----:B01----:R-:W-:Y:S05]  /*16eb0*/  ENDCOLLECTIVE ;  /* 0x000000000000791b */ /* 0x003fea0003800000 */
.L_x_8390:
[----:B------:R-:W-:Y:S01]  /*16ec0*/  HFMA2 R107, -RZ, RZ, 0, 2.384185791015625e-07 ;  /* 0x00000004ff6b7431 */ /* 0x000fe200000001ff */
[----:B------:R-:W-:-:S05]  /*16ed0*/  MOV R21, R104 ;  /* 0x0000006800157202 */ /* 0x000fca0000000f00 */
[----:B------:R-:W-:-:S04]  /*16ee0*/  FADD.FTZ R21, R88, R21 ;  /* 0x0000001558157221 */ /* 0x000fc80000010000 */
[----:B------:R-:W-:-:S07]  /*16ef0*/  IMAD.MOV.U32 R106, RZ, RZ, R21 ;  /* 0x000000ffff6a7224 */ /* 0x000fce00078e0015 */
[----:B------:R-:W-:Y:S05]  /*16f00*/  WARPSYNC.COLLECTIVE R105, `(.L_x_8391) ;  /* 0x0000000069087348 */ /* 0x000fea0003c00000 */
[----:B------:R0:W1:Y:S02]  /*16f10*/  SHFL.BFLY P1, R104, R106, R107, R116 ;  /* 0x0c00006b6a687389 */ /* 0x0000640000020074 */
[----:B01----:R-:W-:Y:S05]  /*16f20*/  ENDCOLLECTIVE ;  /* 0x000000000000791b */ /* 0x003fea0003800000 */
.L_x_8391:
[----:B------:R-:W-:Y:S02]  /*16f30*/  IMAD.MOV.U32 R107, RZ, RZ, 0x8 ;  /* 0x00000008ff6b7424 */ /* 0x000fe400078e00ff */
[----:B------:R-:W-:-:S04]  /*16f40*/  IMAD.MOV.U32 R90, RZ, RZ, R104 ;  /* 0x000000ffff5a7224 */ /* 0x000fc800078e0068 */
[----:B------:R-:W-:-:S05]  /*16f50*/  FADD.FTZ R90, R21, R90 ;  /* 0x0000005a155a7221 */ /* 0x000fca0000010000 */
[----:B------:R-:W-:-:S07]  /*16f60*/  MOV R106, R90 ;  /* 0x0000005a006a7202 */ /* 0x000fce0000000f00 */
[----:B------:R-:W-:Y:S05]  /*16f70*/  WARPSYNC.COLLECTIVE R105, `(.L_x_8392) ;  /* 0x0000000069087348 */ /* 0x000fea0003c00000 */
[----:B------:R0:W1:Y:S02]  /*16f80*/  SHFL.BFLY P1, R104, R106, R107, R116 ;  /* 0x0c00006b6a687389 */ /* 0x0000640000020074 */
[----:B01----:R-:W-:Y:S05]  /*16f90*/  ENDCOLLECTIVE ;  /* 0x000000000000791b */ /* 0x003fea0003800000 */
.L_x_8392:
[----:B------:R-:W-:Y:S01]  /*16fa0*/  HFMA2 R107, -RZ, RZ, 0, 9.5367431640625e-07 ;  /* 0x00000010ff6b7431 */ /* 0x000fe200000001ff */
[----:B------:R-:W-:-:S05]  /*16fb0*/  MOV R89, R104 ;  /* 0x0000006800597202 */ /* 0x000fca0000000f00 */
[----:B------:R-:W-:-:S04]  /*16fc0*/  FADD.FTZ R91, R90, R89 ;  /* 0x000000595a5b7221 */ /* 0x000fc80000010000 */
[----:B------:R-:W-:-:S07]  /*16fd0*/  IMAD.MOV.U32 R106, RZ, RZ, R91 ;  /* 0x000000ffff6a7224 */ /* 0x000fce00078e005b */
[----:B------:R-:W-:Y:S05]  /*16fe0*/  WARPSYNC.COLLECTIVE R105, `(.L_x_8393) ;  /* 0x0000000069087348 */ /* 0x000fea0003c00000 */
[----:B------:R0:W1:Y:S02]  /*16ff0*/  SHFL.BFLY P1, R104, R106, R107, R116 ;  /* 0x0c00006b6a687389 */ /* 0x0000640000020074 */
[----:B01----:R-:W-:Y:S05]  /*17000*/  ENDCOLLECTIVE ;  /* 0x000000000000791b */ /* 0x003fea0003800000 */
.L_x_8393:
[----:B------:R-:W-:Y:S05]  /*17010*/  BRA `(.L_x_8394) ;  /* 0xffffffec00947947 */ /* 0x000fea000383ffff */
.L_x_8395:
        /* <DEDUP_REMOVED lines=14> */
.L_x_37269:


//--------------------- .text._ZN10layer_norm13ln_fwd_kernelINS_13Kernel_traitsIf13__nv_bfloat16S2_S2_fjLj1024ELj1ELj4ELj1ELj16ENS_18Kernel_traits_baseILj1024EfS2_S2_S2_fjLj128EEEEELb1ELb0ELb1ELb0EEEvNS_9FwdParamsE --------------------------
	.section	.text._ZN10layer_norm13ln_fwd_kernelINS_13Kernel_traitsIf13__nv_bfloat16S2_S2_fjLj1024ELj1ELj4ELj1ELj16ENS_18Kernel_traits_baseILj1024EfS2_S2_S2_fjLj128EEEEELb1ELb0ELb1ELb0EEEvNS_9FwdParamsE,"ax",@progbits
	.align	128
        .global         _ZN10layer_norm13ln_fwd_kernelINS_13Kernel_traitsIf13__nv_bfloat16S2_S2_fjLj1024ELj1ELj4ELj1ELj16ENS_18Kernel_traits_baseILj1024EfS2_S2_S2_fjLj128EEEEELb1ELb0ELb1ELb0EEEvNS_9FwdParamsE
        .type           _ZN10layer_norm13ln_fwd_kernelINS_13Kernel_traitsIf13__nv_bfloat16S2_S2_fjLj1024ELj1ELj4ELj1ELj16ENS_18Kernel_traits_baseILj1024EfS2_S2_S2_fjLj128EEEEELb1ELb0ELb1ELb0EEEvNS_9FwdParamsE,@function
        .size           _ZN10layer_norm13ln_fwd_kernelINS_13Kernel_traitsIf13__nv_bfloat16S2_S2_fjLj1024ELj1ELj4ELj1ELj16ENS_18Kernel_traits_baseILj1024EfS2_S2_S2_fjLj128EEEEELb1ELb0ELb1ELb0EEEvNS_9FwdParamsE,(.L_x_37270 - _ZN10layer_norm13ln_fwd_kernelINS_13Kernel_traitsIf13__nv_bfloat16S2_S2_fjLj1024ELj1ELj4ELj1ELj16ENS_18Kernel_traits_baseILj1024EfS2_S2_S2_fjLj128EEEEELb1ELb0ELb1ELb0EEEvNS_9FwdParamsE)
        .other          _ZN10layer_norm13ln_fwd_kernelINS_13Kernel_traitsIf13__nv_bfloat16S2_S2_fjLj1024ELj1ELj4ELj1ELj16ENS_18Kernel_traits_baseILj1024EfS2_S2_S2_fjLj128EEEEELb1ELb0ELb1ELb0EEEvNS_9FwdParamsE,@"STO_CUDA_ENTRY STV_DEFAULT"
_ZN10layer_norm13ln_fwd_kernelINS_13Kernel_traitsIf13__nv_bfloat16S2_S2_fjLj1024ELj1ELj4ELj1ELj16ENS_18Kernel_traits_baseILj1024EfS2_S2_S2_fjLj128EEEEELb1ELb0ELb1ELb0EEEvNS_9FwdParamsE:
.text._ZN10layer_norm13ln_fwd_kernelINS_13Kernel_traitsIf13__nv_bfloat16S2_S2_fjLj1024ELj1ELj4ELj1ELj16ENS_18Kernel_traits_baseILj1024EfS2_S2_S2_fjLj128EEEEELb1ELb0ELb1ELb0EEEvNS_9FwdParamsE:
        /* <DEDUP_REMOVED lines=86> */
[----:B------:R-:W-:Y:S01]  /*0560*/  ISETP.GE.U32.AND P0, PT, R23, 0x80, PT ;  /* 0x000000801700780c */ /* 0x000fe20003f06070 */
[----:B------:R-:W-:-:S12]  /*0570*/  @P2 VIADD R15, R15, 0x20 ;  /* 0x000000200f0f2836 */ /* 0x000fd80000000000 */
        /* <DEDUP_REMOVED lines=10> */
.L_x_8397:
        /* <DEDUP_REMOVED lines=14> */
[----:B------:R0:W5:Y:S03]  /*0700*/  @P1 LDG.E.128 R68, desc[UR8][R2.64+0x10] ;  /* 0x0000100802441981 */ /* 0x000166000c1e1d00 */
[----:B------:R-:W-:Y:S01]  /*0710*/  @P2 VIADD R13, R13, 0x20 ;  /* 0x000000200d0d2836 */ /* 0x000fe20000000000 */
        /* <DEDUP_REMOVED lines=24> */
.L_x_8398:
[----:B------:R-:W-:Y:S05]  /*08a0*/  BSYNC.RECONVERGENT B0 ;  /* 0x0000000000007941 */ /* 0x000fea0003800200 */
.L_x_8396:
[----:B------:R-:W1:Y:S02]  /*08b0*/  LDCU UR4, c[0x0][0x384] ;  /* 0x00007080ff0477ac */ /* 0x000e640008000800 */
[----:B-1----:R-:W-:-:S13]  /*08c0*/  ISETP.GE.AND P0, PT, R20, UR4, PT ;  /* 0x0000000414007c0c */ /* 0x002fda000bf06270 */
[----:B------:R-:W-:Y:S05]  /*08d0*/  @P0 EXIT ;  /* 0x000000000000094d */ /* 0x000fea0003800000 */
[----:B0-----:R-:W-:-:S04]  /*08e0*/  IMAD.HI.U32 R3, R22, -0x326172a9, RZ ;  /* 0xcd9e8d5716037827 */ /* 0x001fc800078e00ff */
        /* <DEDUP_REMOVED lines=67> */
.L_x_8887:
        /* <DEDUP_REMOVED lines=8> */
[----:B------:R-:W-:Y:S01]  /*0da0*/  BSSY.RECONVERGENT B1, `(.L_x_8400) ;  /* 0x00005d0000017945 */ /* 0x000fe20003800200 */
[----:B--2---:R-:W-:-:S13]  /*0db0*/  ISETP.GE.AND P2, PT, R130, 0x1, PT ;  /* 0x000000018200780c */ /* 0x004fda0003f46270 */
[----:B------:R-:W-:-:S04]  /*0dc0*/  @P2 VIADD R94, R130, 0xffffffff ;  /* 0xffffffff825e2836 */ /* 0x000fc80000000000 */
[-C--:B-1----:R-:W-:Y:S02]  /*0dd0*/  @P2 IMAD R125, R94, R127.reuse, RZ ;  /* 0x0000007f5e7d2224 */ /* 0x082fe400078e02ff */
[----:B------:R-:W-:-:S03]  /*0de0*/  IMAD R94, R20, R127, RZ ;  /* 0x0000007f145e7224 */ /* 0x000fc600078e02ff */
[----:B------:R-:W-:Y:S02]  /*0df0*/  @P2 SHF.R.S32.HI R128, RZ, 0x1f, R125 ;  /* 0x0000001fff802819 */ /* 0x000fe4000001147d */
[----:B------:R-:W-:Y:S02]  /*0e00*/  SHF.R.S32.HI R95, RZ, 0x1f, R94 ;  /* 0x0000001fff5f7819 */ /* 0x000fe4000001145e */
[----:B------:R-:W-:Y:S01]  /*0e10*/  @P2 LEA.HI R132, R128, R125, RZ, 0x3 ;  /* 0x0000007d80842211 */ /* 0x000fe200078f18ff */
[----:B------:R-:W-:Y:S01]  /*0e20*/  IMAD.MOV.U32 R128, RZ, RZ, RZ ;  /* 0x000000ffff807224 */ /* 0x000fe200078e00ff */
        /* <DEDUP_REMOVED lines=9> */
.L_x_8403:
[----:B------:R-:W-:Y:S05]  /*0ec0*/  BSYNC.RECONVERGENT B2 ;  /* 0x0000000000027941 */ /* 0x000fea0003800200 */
.L_x_8402:
        /* <DEDUP_REMOVED lines=28> */
.L_x_8409:
        /* <DEDUP_REMOVED lines=13> */
.L_x_8411:
[----:B------:R-:W-:Y:S05]  /*1160*/  BSYNC.RECONVERGENT B4 ;  /* 0x0000000000047941 */ /* 0x000fea0003800200 */
.L_x_8410:
        /* <DEDUP_REMOVED lines=41> */
.L_x_8408:
[----:B------:R-:W-:Y:S05]  /*1400*/  BSYNC.RECONVERGENT B3 ;  /* 0x0000000000037941 */ /* 0x000fea0003800200 */
.L_x_8407:
        /* <DEDUP_REMOVED lines=11> */
.L_x_8406:
[----:B------:R-:W-:Y:S05]  /*14c0*/  BSYNC.RECONVERGENT B2 ;  /* 0x0000000000027941 */ /* 0x000fea0003800200 */
.L_x_8405:
        /* <DEDUP_REMOVED lines=23> */
.L_x_8416:
        /* <DEDUP_REMOVED lines=13> */
.L_x_8418:
[----:B------:R-:W-:Y:S05]  /*1710*/  BSYNC.RECONVERGENT B4 ;  /* 0x0000000000047941 */ /* 0x000fea0003800200 */
.L_x_8417:
        /* <DEDUP_REMOVED lines=42> */
.L_x_8415:
[----:B------:R-:W-:Y:S05]  /*19c0*/  BSYNC.RECONVERGENT B3 ;  /* 0x0000000000037941 */ /* 0x000fea0003800200 */
.L_x_8414:
        /* <DEDUP_REMOVED lines=13> */
.L_x_8413:
[----:B------:R-:W-:Y:S05]  /*1aa0*/  BSYNC.RECONVERGENT B2 ;  /* 0x0000000000027941 */ /* 0x000fea0003800200 */
.L_x_8412:
        /* <DEDUP_REMOVED lines=22> */
.L_x_8423:
        /* <DEDUP_REMOVED lines=13> */
.L_x_8425:
[----:B------:R-:W-:Y:S05]  /*1ce0*/  BSYNC.RECONVERGENT B4 ;  /* 0x0000000000047941 */ /* 0x000fea0003800200 */
.L_x_8424:
        /* <DEDUP_REMOVED lines=42> */
.L_x_8422:
[----:B------:R-:W-:Y:S05]  /*1f90*/  BSYNC.RECONVERGENT B3 ;  /* 0x0000000000037941 */ /* 0x000fea0003800200 */
.L_x_8421:
        /* <DEDUP_REMOVED lines=11> */
.L_x_8420:
[----:B------:R-:W-:Y:S05]  /*2050*/  BSYNC.RECONVERGENT B2 ;  /* 0x0000000000027941 */ /* 0x000fea0003800200 */
.L_x_8419:
        /* <DEDUP_REMOVED lines=23> */
.L_x_8430:
        /* <DEDUP_REMOVED lines=13> */
.L_x_8432:
[----:B------:R-:W-:Y:S05]  /*22a0*/  BSYNC.RECONVERGENT B4 ;  /* 0x0000000000047941 */ /* 0x000fea0003800200 */
.L_x_8431:
        /* <DEDUP_REMOVED lines=41> */
.L_x_8429:
[----:B------:R-:W-:Y:S05]  /*2540*/  BSYNC.RECONVERGENT B3 ;  /* 0x0000000000037941 */ /* 0x000fea0003800200 */
.L_x_8428:
        /* <DEDUP_REMOVED lines=13> */
.L_x_8427:
[----:B------:R-:W-:Y:S05]  /*2620*/  BSYNC.RECONVERGENT B2 ;  /* 0x0000000000027941 */ /* 0x000fea0003800200 */
.L_x_8426:
        /* <DEDUP_REMOVED lines=22> */
.L_x_8437:
        /* <DEDUP_REMOVED lines=13> */
.L_x_8439:
[----:B------:R-:W-:Y:S05]  /*2860*/  BSYNC.RECONVERGENT B4 ;  /* 0x0000000000047941 */ /* 0x000fea0003800200 */
.L_x_8438:
        /* <DEDUP_REMOVED lines=42> */
.L_x_8436:
[----:B------:R-:W-:Y:S05]  /*2b10*/  BSYNC.RECONVERGENT B3 ;  /* 0x0000000000037941 */ /* 0x000fea0003800200 */
.L_x_8435:
        /* <DEDUP_REMOVED lines=11> */
.L_x_8434:
[----:B------:R-:W-:Y:S05]  /*2bd0*/  BSYNC.RECONVERGENT B2 ;  /* 0x0000000000027941 */ /* 0x000fea0003800200 */
.L_x_8433:
        /* <DEDUP_REMOVED lines=23> */
.L_x_8444:
        /* <DEDUP_REMOVED lines=13> */
.L_x_8446:
[----:B------:R-:W-:Y:S05]  /*2e20*/  BSYNC.RECONVERGENT B4 ;  /* 0x0000000000047941 */ /* 0x000fea0003800200 */
.L_x_8445:
        /* <DEDUP_REMOVED lines=42> */
.L_x_8443:
[----:B------:R-:W-:Y:S05]  /*30d0*/  BSYNC.RECONVERGENT B3 ;  /* 0x0000000000037941 */ /* 0x000fea0003800200 */
.L_x_8442:
        /* <DEDUP_REMOVED lines=13> */
.L_x_8441:
[----:B------:R-:W-:Y:S05]  /*31b0*/  BSYNC.RECONVERGENT B2 ;  /* 0x0000000000027941 */ /* 0x000fea0003800200 */
.L_x_8440:
        /* <DEDUP_REMOVED lines=22> */
.L_x_8451:
        /* <DEDUP_REMOVED lines=13> */
.L_x_8453:
[----:B------:R-:W-:Y:S05]  /*33f0*/  BSYNC.RECONVERGENT B4 ;  /* 0x0000000000047941 */ /* 0x000fea0003800200 */
.L_x_8452:
        /* <DEDUP_REMOVED lines=41> */
.L_x_8450:
[----:B------:R-:W-:Y:S05]  /*3690*/  BSYNC.RECONVERGENT B3 ;  /* 0x0000000000037941 */ /* 0x000fea0003800200 */
.L_x_8449:
[----:B------:R-:W-:Y:S01]  /*36a0*/  I2FP.F32.U32 R4, R4 ;  /* 0x0000000400047245 */ /* 0x000fe20000201000 */
[----:B------:R-:W-:Y:S01]  /*36b0*/  IMAD.MOV.U32 R93, RZ, RZ, 0x2f800000 ;  /* 0x2f800000ff5d7424 */ /* 0x000fe200078e00ff */
[----:B------:R-:W-:Y:S01]  /*36c0*/  SHF.L.U32 R122, R95, 0x10, RZ ;  /* 0x000000105f7a7819 */ /* 0x000fe200000006ff */
[----:B-----5:R-:W-:Y:S02]  /*36d0*/  IMAD.U32 R15, R27, 0x10000, RZ ;  /* 0x000100001b0f7824 */ /* 0x020fe400078e00ff */
[----:B------:R-:W-:Y:S02]  /*36e0*/  FFMA.FTZ R4, R4, R93, 1.1641532182693481445e-10 ;  /* 0x2f00000004047423 */ /* 0x000fe4000001005d */
[----:B------:R-:W-:-:S03]  /*36f0*/  FMUL.FTZ R15, R15, UR13 ;  /* 0x0000000d0f0f7c20 */ /* 0x000fc60008410000 */
[----:B------:R-:W-:Y:S01]  /*3700*/  FSETP.GTU.FTZ.AND P3, PT, R4, UR10, PT ;  /* 0x0000000a04007c0b */ /* 0x000fe2000bf7c000 */
[----:B------:R-:W-:-:S03]  /*3710*/  FMUL.FTZ R15, R15, UR12 ;  /* 0x0000000c0f0f7c20 */ /* 0x000fc60008410000 */
[----:B------:R-:W-:Y:S02]  /*3720*/  SEL R4, RZ, 0x1, P3 ;  /* 0x00000001ff047807 */ /* 0x000fe40001800000 */
[----:B------:R-:W-:-:S05]  /*3730*/  FSEL R15, R15, RZ, !P3 ;  /* 0x000000ff0f0f7208 */ /* 0x000fca0005800000 */
[----:B------:R-:W-:-:S07]  /*3740*/  FADD.FTZ R122, R122, R15 ;  /* 0x0000000f7a7a7221 */ /* 0x000fce0000010000 */
.L_x_8448:
[----:B------:R-:W-:Y:S05]  /*3750*/  BSYNC.RECONVERGENT B2 ;  /* 0x0000000000027941 */ /* 0x000fea0003800200 */
.L_x_8447:
        /* <DEDUP_REMOVED lines=23> */
.L_x_8458:
        /* <DEDUP_REMOVED lines=13> */
.L_x_8460:
[----:B------:R-:W-:Y:S05]  /*39a0*/  BSYNC.RECONVERGENT B4 ;  /* 0x0000000000047941 */ /* 0x000fea0003800200 */
.L_x_8459:
        /* <DEDUP_REMOVED lines=42> */
.L_x_8457:
[----:B------:R-:W-:Y:S05]  /*3c50*/  BSYNC.RECONVERGENT B3 ;  /* 0x0000000000037941 */ /* 0x000fea0003800200 */
.L_x_8456:
        /* <DEDUP_REMOVED lines=13> */
.L_x_8455:
[----:B------:R-:W-:Y:S05]  /*3d30*/  BSYNC.RECONVERGENT B2 ;  /* 0x0000000000027941 */ /* 0x000fea0003800200 */
.L_x_8454:
[----:B------:R-:W-:Y:S02]  /*3d40*/  F2FP.BF16.F32.PACK_AB R95, RZ, R121 ;  /* 0x00000079ff5f723e */ /* 0x000fe400000010ff */
[----:B------:R-:W-:Y:S02]  /*3d50*/  PRMT R94, R136, 0x5410, R94 ;  /* 0x00005410885e7816 */ /* 0x000fe4000000005e */
[----:B------:R-:W-:Y:S02]  /*3d60*/  PRMT R93, R133, 0x5410, R135 ;  /* 0x00005410855d7816 */ /* 0x000fe40000000087 */
[----:B------:R-:W-:Y:S02]  /*3d70*/  PRMT R92, R131, 0x5410, R132 ;  /* 0x00005410835c7816 */ /* 0x000fe40000000084 */
[----:B------:R-:W-:Y:S01]  /*3d80*/  PRMT R95, R134, 0x5410, R95 ;  /* 0x00005410865f7816 */ /* 0x000fe2000000005f */
[----:B------:R-:W-:Y:S06]  /*3d90*/  BRA `(.L_x_8461) ;  /* 0x0000002800cc7947 */ /* 0x000fec0003800000 */
.L_x_8404:
        /* <DEDUP_REMOVED lines=21> */
.L_x_8466:
        /* <DEDUP_REMOVED lines=13> */
.L_x_8468:
[----:B------:R-:W-:Y:S05]  /*3fc0*/  BSYNC.RECONVERGENT B4 ;  /* 0x0000000000047941 */ /* 0x000fea0003800200 */
.L_x_8467:
        /* <DEDUP_REMOVED lines=41> */
.L_x_8465:
[----:B------:R-:W-:Y:S05]  /*4260*/  BSYNC.RECONVERGENT B3 ;  /* 0x0000000000037941 */ /* 0x000fea0003800200 */
.L_x_8464:
        /* <DEDUP_REMOVED lines=9> */
.L_x_8463:
[----:B------:R-:W-:Y:S05]  /*4300*/  BSYNC.RECONVERGENT B2 ;  /* 0x0000000000027941 */ /* 0x000fea0003800200 */
.L_x_8462:
        /* <DEDUP_REMOVED lines=18> */
.L_x_8473:
        /* <DEDUP_REMOVED lines=13> */
.L_x_8475:
[----:B------:R-:W-:Y:S05]  /*4500*/  BSYNC.RECONVERGENT B4 ;  /* 0x0000000000047941 */ /* 0x000fea0003800200 */
.L_x_8474:
        /* <DEDUP_REMOVED lines=42> */
.L_x_8472:
[----:B------:R-:W-:Y:S05]  /*47b0*/  BSYNC.RECONVERGENT B3 ;  /* 0x0000000000037941 */ /* 0x000fea0003800200 */
.L_x_8471:
        /* <DEDUP_REMOVED lines=10> */
.L_x_8470:
[----:B------:R-:W-:Y:S05]  /*4860*/  BSYNC.RECONVERGENT B2 ;  /* 0x0000000000027941 */ /* 0x000fea0003800200 */
.L_x_8469:
        /* <DEDUP_REMOVED lines=18> */
.L_x_8480:
        /* <DEDUP_REMOVED lines=13> */
.L_x_8482:
[----:B------:R-:W-:Y:S05]  /*4a60*/  BSYNC.RECONVERGENT B4 ;  /* 0x0000000000047941 */ /* 0x000fea0003800200 */
.L_x_8481:
        /* <DEDUP_REMOVED lines=42> */
.L_x_8479:
[----:B------:R-:W-:Y:S05]  /*4d10*/  BSYNC.RECONVERGENT B3 ;  /* 0x0000000000037941 */ /* 0x000fea0003800200 */
.L_x_8478:
        /* <DEDUP_REMOVED lines=9> */
.L_x_8477:
[----:B------:R-:W-:Y:S05]  /*4db0*/  BSYNC.RECONVERGENT B2 ;  /* 0x0000000000027941 */ /* 0x000fea0003800200 */
.L_x_8476:
        /* <DEDUP_REMOVED lines=18> */
.L_x_8487:
        /* <DEDUP_REMOVED lines=13> */
.L_x_8489:
[----:B------:R-:W-:Y:S05]  /*4fb0*/  BSYNC.RECONVERGENT B4 ;  /* 0x0000000000047941 */ /* 0x000fea0003800200 */
.L_x_8488:
        /* <DEDUP_REMOVED lines=42> */
.L_x_8486:
[----:B------:R-:W-:Y:S05]  /*5260*/  BSYNC.RECONVERGENT B3 ;  /* 0x0000000000037941 */ /* 0x000fea0003800200 */
.L_x_8485:
        /* <DEDUP_REMOVED lines=10> */
.L_x_8484:
[----:B------:R-:W-:Y:S05]  /*5310*/  BSYNC.RECONVERGENT B2 ;  /* 0x0000000000027941 */ /* 0x000fea0003800200 */
.L_x_8483:
        /* <DEDUP_REMOVED lines=18> */
.L_x_8494:
        /* <DEDUP_REMOVED lines=13> */
.L_x_8496:
[----:B------:R-:W-:Y:S05]  /*5510*/  BSYNC.RECONVERGENT B4 ;  /* 0x0000000000047941 */ /* 0x000fea0003800200 */
.L_x_8495:
        /* <DEDUP_REMOVED lines=42> */
.L_x_8493:
[----:B------:R-:W-:Y:S05]  /*57c0*/  BSYNC.RECONVERGENT B3 ;  /* 0x0000000000037941 */ /* 0x000fea0003800200 */
.L_x_8492:
        /* <DEDUP_REMOVED lines=9> */
.L_x_8491:
[----:B------:R-:W-:Y:S05]  /*5860*/  BSYNC.RECONVERGENT B2 ;  /* 0x0000000000027941 */ /* 0x000fea0003800200 */
.L_x_8490:
        /* <DEDUP_REMOVED lines=18> */
.L_x_8501:
        /* <DEDUP_REMOVED lines=13> */
.L_x_8503:
[----:B------:R-:W-:Y:S05]  /*5a60*/  BSYNC.RECONVERGENT B4 ;  /* 0x0000000000047941 */ /* 0x000fea0003800200 */
.L_x_8502:
        /* <DEDUP_REMOVED lines=42> */
.L_x_8500:
[----:B------:R-:W-:Y:S05]  /*5d10*/  BSYNC.RECONVERGENT B3 ;  /* 0x0000000000037941 */ /* 0x000fea0003800200 */
.L_x_8499:
        /* <DEDUP_REMOVED lines=10> */
.L_x_8498:
[----:B------:R-:W-:Y:S05]  /*5dc0*/  BSYNC.RECONVERGENT B2 ;  /* 0x0000000000027941 */ /* 0x000fea0003800200 */
.L_x_8497:
        /* <DEDUP_REMOVED lines=18> */
.L_x_8508:
        /* <DEDUP_REMOVED lines=13> */
.L_x_8510:
[----:B------:R-:W-:Y:S05]  /*5fc0*/  BSYNC.RECONVERGENT B4 ;  /* 0x0000000000047941 */ /* 0x000fea0003800200 */
.L_x_8509:
        /* <DEDUP_REMOVED lines=42> */
.L_x_8507:
[----:B------:R-:W-:Y:S05]  /*6270*/  BSYNC.RECONVERGENT B3 ;  /* 0x0000000000037941 */ /* 0x000fea0003800200 */
.L_x_8506:
        /* <DEDUP_REMOVED lines=9> */
.L_x_8505:
[----:B------:R-:W-:Y:S05]  /*6310*/  BSYNC.RECONVERGENT B2 ;  /* 0x0000000000027941 */ /* 0x000fea0003800200 */
.L_x_8504:
        /* <DEDUP_REMOVED lines=18> */
.L_x_8515:
        /* <DEDUP_REMOVED lines=13> */
.L_x_8517:
[----:B------:R-:W-:Y:S05]  /*6510*/  BSYNC.RECONVERGENT B4 ;  /* 0x0000000000047941 */ /* 0x000fea0003800200 */
.L_x_8516:
        /* <DEDUP_REMOVED lines=42> */
.L_x_8514:
[----:B------:R-:W-:Y:S05]  /*67c0*/  BSYNC.RECONVERGENT B3 ;  /* 0x0000000000037941 */ /* 0x000fea0003800200 */
.L_x_8513:
        /* <DEDUP_REMOVED lines=10> */
.L_x_8512:
[----:B------:R-:W-:Y:S05]  /*6870*/  BSYNC.RECONVERGENT B2 ;  /* 0x0000000000027941 */ /* 0x000fea0003800200 */
.L_x_8511:
[----:B------:R-:W-:Y:S02]  /*6880*/  F2FP.BF16.F32.PACK_AB R95, RZ, R121 ;  /* 0x00000079ff5f723e */ /* 0x000fe400000010ff */
[----:B------:R-:W-:Y:S02]  /*6890*/  PRMT R94, R134, 0x5410, R135 ;  /* 0x00005410865e7816 */ /* 0x000fe40000000087 */
[----:B------:R-:W-:Y:S02]  /*68a0*/  PRMT R93, R132, 0x5410, R133 ;  /* 0x00005410845d7816 */ /* 0x000fe40000000085 */
[----:B------:R-:W-:Y:S02]  /*68b0*/  PRMT R92, R131, 0x5410, R125 ;  /* 0x00005410835c7816 */ /* 0x000fe4000000007d */
[----:B------:R-:W-:-:S07]  /*68c0*/  PRMT R95, R124, 0x5410, R95 ;  /* 0x000054107c5f7816 */ /* 0x000fce000000005f */
.L_x_8461:
[----:B------:R-:W0:Y:S01]  /*68d0*/  LDC.64 R124, c[0x0][0x3a8] ;  /* 0x0000ea00ff7c7b82 */ /* 0x000e220000000a00 */
[----:B------:R-:W-:Y:S01]  /*68e0*/  BSSY.RECONVERGENT B2, `(.L_x_8518) ;  /* 0x0000019000027945 */ /* 0x000fe20003800200 */
[----:B0-----:R-:W-:Y:S01]  /*68f0*/  IMAD.WIDE.U32 R132, R129, 0x10, R124 ;  /* 0x0000001081847825 */ /* 0x001fe200078e007c */
[----:B------:R-:W-:-:S04]  /*6900*/  MOV R124, R140 ;  /* 0x0000008c007c7202 */ /* 0x000fc80000000f00 */
        /* <DEDUP_REMOVED lines=22> */
.L_x_8519:
[----:B------:R-:W-:Y:S05]  /*6a70*/  BSYNC.RECONVERGENT B2 ;  /* 0x0000000000027941 */ /* 0x000fea0003800200 */
.L_x_8518:
[----:B------:R-:W-:Y:S01]  /*6a80*/  VIADD R129, R129, 0x20 ;  /* 0x0000002081817836 */ /* 0x000fe20000000000 */
[----:B------:R-:W-:-:S07]  /*6a90*/  IADD3 R128, PT, PT, R128, 0x20, RZ ;  /* 0x0000002080807810 */ /* 0x000fce0007ffe0ff */
.L_x_8401:
[----:B------:R-:W-:Y:S05]  /*6aa0*/  BSYNC.RECONVERGENT B1 ;  /* 0x0000000000017941 */ /* 0x000fea0003800200 */
.L_x_8400:
        /* <DEDUP_REMOVED lines=9> */
.L_x_8523:
[----:B------:R-:W-:Y:S05]  /*6b40*/  BSYNC.RECONVERGENT B2 ;  /* 0x0000000000027941 */ /* 0x000fea0003800200 */
.L_x_8522:
        /* <DEDUP_REMOVED lines=28> */
.L_x_8529:
        /* <DEDUP_REMOVED lines=13> */
.L_x_8531:
[----:B------:R-:W-:Y:S05]  /*6de0*/  BSYNC.RECONVERGENT B4 ;  /* 0x0000000000047941 */ /* 0x000fea0003800200 */
.L_x_8530:
        /* <DEDUP_REMOVED lines=41> */
.L_x_8528:
[----:B------:R-:W-:Y:S05]  /*7080*/  BSYNC.RECONVERGENT B3 ;  /* 0x0000000000037941 */ /* 0x000fea0003800200 */
.L_x_8527:
        /* <DEDUP_REMOVED lines=11> */
.L_x_8526:
[----:B------:R-:W-:Y:S05]  /*7140*/  BSYNC.RECONVERGENT B2 ;  /* 0x0000000000027941 */ /* 0x000fea0003800200 */
.L_x_8525:
        /* <DEDUP_REMOVED lines=23> */
.L_x_8536:
        /* <DEDUP_REMOVED lines=13> */
.L_x_8538:
[----:B------:R-:W-:Y:S05]  /*7390*/  BSYNC.RECONVERGENT B4 ;  /* 0x0000000000047941 */ /* 0x000fea0003800200 */
.L_x_8537:
        /* <DEDUP_REMOVED lines=42> */
.L_x_8535:
[----:B------:R-:W-:Y:S05]  /*7640*/  BSYNC.RECONVERGENT B3 ;  /* 0x0000000000037941 */ /* 0x000fea0003800200 */
.L_x_8534:
        /* <DEDUP_REMOVED lines=13> */
.L_x_8533:
[----:B------:R-:W-:Y:S05]  /*7720*/  BSYNC.RECONVERGENT B2 ;  /* 0x0000000000027941 */ /* 0x000fea0003800200 */
.L_x_8532:
        /* <DEDUP_REMOVED lines=22> */
.L_x_8543:
        /* <DEDUP_REMOVED lines=13> */
.L_x_8545:
[----:B------:R-:W-:Y:S05]  /*7960*/  BSYNC.RECONVERGENT B4 ;  /* 0x0000000000047941 */ /* 0x000fea0003800200 */
.L_x_8544:
        /* <DEDUP_REMOVED lines=42> */
.L_x_8542:
[----:B------:R-:W-:Y:S05]  /*7c10*/  BSYNC.RECONVERGENT B3 ;  /* 0x0000000000037941 */ /* 0x000fea0003800200 */
.L_x_8541:
        /* <DEDUP_REMOVED lines=11> */
.L_x_8540:
[----:B------:R-:W-:Y:S05]  /*7cd0*/  BSYNC.RECONVERGENT B2 ;  /* 0x0000000000027941 */ /* 0x000fea0003800200 */
.L_x_8539:
        /* <DEDUP_REMOVED lines=23> */
.L_x_8550:
        /* <DEDUP_REMOVED lines=13> */
.L_x_8552:
[----:B------:R-:W-:Y:S05]  /*7f20*/  BSYNC.RECONVERGENT B4 ;  /* 0x0000000000047941 */ /* 0x000fea0003800200 */
.L_x_8551:
        /* <DEDUP_REMOVED lines=41> */
.L_x_8549:
[----:B------:R-:W-:Y:S05]  /*81c0*/  BSYNC.RECONVERGENT B3 ;  /* 0x0000000000037941 */ /* 0x000fea0003800200 */
.L_x_8548:
        /* <DEDUP_REMOVED lines=13> */
.L_x_8547:
[----:B------:R-:W-:Y:S05]  /*82a0*/  BSYNC.RECONVERGENT B2 ;  /* 0x0000000000027941 */ /* 0x000fea0003800200 */
.L_x_8546:
        /* <DEDUP_REMOVED lines=22> */
.L_x_8557:
        /* <DEDUP_REMOVED lines=13> */
.L_x_8559:
[----:B------:R-:W-:Y:S05]  /*84e0*/  BSYNC.RECONVERGENT B4 ;  /* 0x0000000000047941 */ /* 0x000fea0003800200 */
.L_x_8558:
        /* <DEDUP_REMOVED lines=42> */
.L_x_8556:
[----:B------:R-:W-:Y:S05]  /*8790*/  BSYNC.RECONVERGENT B3 ;  /* 0x0000000000037941 */ /* 0x000fea0003800200 */
.L_x_8555:
        /* <DEDUP_REMOVED lines=11> */
.L_x_8554:
[----:B------:R-:W-:Y:S05]  /*8850*/  BSYNC.RECONVERGENT B2 ;  /* 0x0000000000027941 */ /* 0x000fea0003800200 */
.L_x_8553:
        /* <DEDUP_REMOVED lines=23> */
.L_x_8564:
        /* <DEDUP_REMOVED lines=13> */
.L_x_8566:
[----:B------:R-:W-:Y:S05]  /*8aa0*/  BSYNC.RECONVERGENT B4 ;  /* 0x0000000000047941 */ /* 0x000fea0003800200 */
.L_x_8565:
        /* <DEDUP_REMOVED lines=42> */
.L_x_8563:
[----:B------:R-:W-:Y:S05]  /*8d50*/  BSYNC.RECONVERGENT B3 ;  /* 0x0000000000037941 */ /* 0x000fea0003800200 */
.L_x_8562:
        /* <DEDUP_REMOVED lines=13> */
.L_x_8561:
[----:B------:R-:W-:Y:S05]  /*8e30*/  BSYNC.RECONVERGENT B2 ;  /* 0x0000000000027941 */ /* 0x000fea0003800200 */
.L_x_8560:
        /* <DEDUP_REMOVED lines=22> */
.L_x_8571:
        /* <DEDUP_REMOVED lines=13> */
.L_x_8573:
[----:B------:R-:W-:Y:S05]  /*9070*/  BSYNC.RECONVERGENT B4 ;  /* 0x0000000000047941 */ /* 0x000fea0003800200 */
.L_x_8572:
        /* <DEDUP_REMOVED lines=41> */
.L_x_8570:
[----:B------:R-:W-:Y:S05]  /*9310*/  BSYNC.RECONVERGENT B3 ;  /* 0x0000000000037941 */ /* 0x000fea0003800200 */
.L_x_8569:
        /* <DEDUP_REMOVED lines=11> */
.L_x_8568:
[----:B------:R-:W-:Y:S05]  /*93d0*/  BSYNC.RECONVERGENT B2 ;  /* 0x0000000000027941 */ /* 0x000fea0003800200 */
.L_x_8567:
        /* <DEDUP_REMOVED lines=23> */
.L_x_8578:
        /* <DEDUP_REMOVED lines=13> */
.L_x_8580:
[----:B------:R-:W-:Y:S05]  /*9620*/  BSYNC.RECONVERGENT B4 ;  /* 0x0000000000047941 */ /* 0x000fea0003800200 */
.L_x_8579:
        /* <DEDUP_REMOVED lines=42> */
.L_x_8577:
[----:B------:R-:W-:Y:S05]  /*98d0*/  BSYNC.RECONVERGENT B3 ;  /* 0x0000000000037941 */ /* 0x000fea0003800200 */
.L_x_8576:
        /* <DEDUP_REMOVED lines=13> */
.L_x_8575:
[----:B------:R-:W-:Y:S05]  /*99b0*/  BSYNC.RECONVERGENT B2 ;  /* 0x0000000000027941 */ /* 0x000fea0003800200 */
.L_x_8574:
[----:B------:R-:W-:Y:S02]  /*99c0*/  F2FP.BF16.F32.PACK_AB R95, RZ, R119 ;  /* 0x00000077ff5f723e */ /* 0x000fe400000010ff */
[----:B------:R-:W-:Y:S02]  /*99d0*/  PRMT R94, R136, 0x5410, R94 ;  /* 0x00005410885e7816 */ /* 0x000fe4000000005e */
[----:B------:R-:W-:Y:S02]  /*99e0*/  PRMT R93, R133, 0x5410, R135 ;  /* 0x00005410855d7816 */ /* 0x000fe40000000087 */
[----:B------:R-:W-:Y:S02]  /*99f0*/  PRMT R92, R131, 0x5410, R132 ;  /* 0x00005410835c7816 */ /* 0x000fe40000000084 */
[----:B------:R-:W-:Y:S01]  /*9a00*/  PRMT R95, R134, 0x5410, R95 ;  /* 0x00005410865f7816 */ /* 0x000fe2000000005f */
[----:B------:R-:W-:Y:S06]  /*9a10*/  BRA `(.L_x_8581) ;  /* 0x0000002800cc7947 */ /* 0x000fec0003800000 */
.L_x_8524:
        /* <DEDUP_REMOVED lines=21> */
.L_x_8586:
        /* <DEDUP_REMOVED lines=13> */
.L_x_8588:
[----:B------:R-:W-:Y:S05]  /*9c40*/  BSYNC.RECONVERGENT B4 ;  /* 0x0000000000047941 */ /* 0x000fea0003800200 */
.L_x_8587:
        /* <DEDUP_REMOVED lines=41> */
.L_x_8585:
[----:B------:R-:W-:Y:S05]  /*9ee0*/  BSYNC.RECONVERGENT B3 ;  /* 0x0000000000037941 */ /* 0x000fea0003800200 */
.L_x_8584:
        /* <DEDUP_REMOVED lines=9> */
.L_x_8583:
[----:B------:R-:W-:Y:S05]  /*9f80*/  BSYNC.RECONVERGENT B2 ;  /* 0x0000000000027941 */ /* 0x000fea0003800200 */
.L_x_8582:
        /* <DEDUP_REMOVED lines=18> */
.L_x_8593:
        /* <DEDUP_REMOVED lines=13> */
.L_x_8595:
[----:B------:R-:W-:Y:S05]  /*a180*/  BSYNC.RECONVERGENT B4 ;  /* 0x0000000000047941 */ /* 0x000fea0003800200 */
.L_x_8594:
        /* <DEDUP_REMOVED lines=42> */
.L_x_8592:
[----:B------:R-:W-:Y:S05]  /*a430*/  BSYNC.RECONVERGENT B3 ;  /* 0x0000000000037941 */ /* 0x000fea0003800200 */
.L_x_8591:
        /* <DEDUP_REMOVED lines=10> */
.L_x_8590:
[----:B------:R-:W-:Y:S05]  /*a4e0*/  BSYNC.RECONVERGENT B2 ;  /* 0x0000000000027941 */ /* 0x000fea0003800200 */
.L_x_8589:
        /* <DEDUP_REMOVED lines=18> */
.L_x_8600:
        /* <DEDUP_REMOVED lines=13> */
.L_x_8602:
[----:B------:R-:W-:Y:S05]  /*a6e0*/  BSYNC.RECONVERGENT B4 ;  /* 0x0000000000047941 */ /* 0x000fea0003800200 */
.L_x_8601:
        /* <DEDUP_REMOVED lines=42> */
.L_x_8599:
[----:B------:R-:W-:Y:S05]  /*a990*/  BSYNC.RECONVERGENT B3 ;  /* 0x0000000000037941 */ /* 0x000fea0003800200 */
.L_x_8598:
        /* <DEDUP_REMOVED lines=9> */
.L_x_8597:
[----:B------:R-:W-:Y:S05]  /*aa30*/  BSYNC.RECONVERGENT B2 ;  /* 0x0000000000027941 */ /* 0x000fea0003800200 */
.L_x_8596:
        /* <DEDUP_REMOVED lines=18> */
.L_x_8607:
        /* <DEDUP_REMOVED lines=13> */
.L_x_8609:
[----:B------:R-:W-:Y:S05]  /*ac30*/  BSYNC.RECONVERGENT B4 ;  /* 0x0000000000047941 */ /* 0x000fea0003800200 */
.L_x_8608:
        /* <DEDUP_REMOVED lines=42> */
.L_x_8606:
[----:B------:R-:W-:Y:S05]  /*aee0*/  BSYNC.RECONVERGENT B3 ;  /* 0x0000000000037941 */ /* 0x000fea0003800200 */
.L_x_8605:
        /* <DEDUP_REMOVED lines=10> */
.L_x_8604:
[----:B------:R-:W-:Y:S05]  /*af90*/  BSYNC.RECONVERGENT B2 ;  /* 0x0000000000027941 */ /* 0x000fea0003800200 */
.L_x_8603:
        /* <DEDUP_REMOVED lines=18> */
.L_x_8614:
        /* <DEDUP_REMOVED lines=13> */
.L_x_8616:
[----:B------:R-:W-:Y:S05]  /*b190*/  BSYNC.RECONVERGENT B4 ;  /* 0x0000000000047941 */ /* 0x000fea0003800200 */
.L_x_8615:
        /* <DEDUP_REMOVED lines=42> */
.L_x_8613:
[----:B------:R-:W-:Y:S05]  /*b440*/  BSYNC.RECONVERGENT B3 ;  /* 0x0000000000037941 */ /* 0x000fea0003800200 */
.L_x_8612:
        /* <DEDUP_REMOVED lines=9> */
.L_x_8611:
[----:B------:R-:W-:Y:S05]  /*b4e0*/  BSYNC.RECONVERGENT B2 ;  /* 0x0000000000027941 */ /* 0x000fea0003800200 */
.L_x_8610:
        /* <DEDUP_REMOVED lines=18> */
.L_x_8621:
        /* <DEDUP_REMOVED lines=13> */
.L_x_8623:
[----:B------:R-:W-:Y:S05]  /*b6e0*/  BSYNC.RECONVERGENT B4 ;  /* 0x0000000000047941 */ /* 0x000fea0003800200 */
.L_x_8622:
        /* <DEDUP_REMOVED lines=42> */
.L_x_8620:
[----:B------:R-:W-:Y:S05]  /*b990*/  BSYNC.RECONVERGENT B3 ;  /* 0x0000000000037941 */ /* 0x000fea0003800200 */
.L_x_8619:
        /* <DEDUP_REMOVED lines=10> */
.L_x_8618:
[----:B------:R-:W-:Y:S05]  /*ba40*/  BSYNC.RECONVERGENT B2 ;  /* 0x0000000000027941 */ /* 0x000fea0003800200 */
.L_x_8617:
        /* <DEDUP_REMOVED lines=18> */
.L_x_8628:
        /* <DEDUP_REMOVED lines=13> */
.L_x_8630:
[----:B------:R-:W-:Y:S05]  /*bc40*/  BSYNC.RECONVERGENT B4 ;  /* 0x0000000000047941 */ /* 0x000fea0003800200 */
.L_x_8629:
        /* <DEDUP_REMOVED lines=42> */
.L_x_8627:
[----:B------:R-:W-:Y:S05]  /*bef0*/  BSYNC.RECONVERGENT B3 ;  /* 0x0000000000037941 */ /* 0x000fea0003800200 */
.L_x_8626:
        /* <DEDUP_REMOVED lines=9> */
.L_x_8625:
[----:B------:R-:W-:Y:S05]  /*bf90*/  BSYNC.RECONVERGENT B2 ;  /* 0x0000000000027941 */ /* 0x000fea0003800200 */
.L_x_8624:
        /* <DEDUP_REMOVED lines=18> */
.L_x_8635:
        /* <DEDUP_REMOVED lines=13> */
.L_x_8637:
[----:B------:R-:W-:Y:S05]  /*c190*/  BSYNC.RECONVERGENT B4 ;  /* 0x0000000000047941 */ /* 0x000fea0003800200 */
.L_x_8636:
        /* <DEDUP_REMOVED lines=42> */
.L_x_8634:
[----:B------:R-:W-:Y:S05]  /*c440*/  BSYNC.RECONVERGENT B3 ;  /* 0x0000000000037941 */ /* 0x000fea0003800200 */
.L_x_8633:
        /* <DEDUP_REMOVED lines=10> */
.L_x_8632:
[----:B------:R-:W-:Y:S05]  /*c4f0*/  BSYNC.RECONVERGENT B2 ;  /* 0x0000000000027941 */ /* 0x000fea0003800200 */
.L_x_8631:
[----:B------:R-:W-:Y:S02]  /*c500*/  F2FP.BF16.F32.PACK_AB R95, RZ, R119 ;  /* 0x00000077ff5f723e */ /* 0x000fe400000010ff */
[----:B------:R-:W-:Y:S02]  /*c510*/  PRMT R94, R134, 0x5410, R135 ;  /* 0x00005410865e7816 */ /* 0x000fe40000000087 */
[----:B------:R-:W-:Y:S02]  /*c520*/  PRMT R93, R132, 0x5410, R133 ;  /* 0x00005410845d7816 */ /* 0x000fe40000000085 */
[----:B------:R-:W-:Y:S02]  /*c530*/  PRMT R92, R131, 0x5410, R125 ;  /* 0x00005410835c7816 */ /* 0x000fe4000000007d */
[----:B------:R-:W-:-:S07]  /*c540*/  PRMT R95, R124, 0x5410, R95 ;  /* 0x000054107c5f7816 */ /* 0x000fce000000005f */
.L_x_8581:
[----:B------:R-:W0:Y:S01]  /*c550*/  LDC.64 R132, c[0x0][0x3a8] ;  /* 0x0000ea00ff847b82 */ /* 0x000e220000000a00 */
[----:B------:R-:W-:Y:S01]  /*c560*/  BSSY.RECONVERGENT B2, `(.L_x_8638) ;  /* 0x0000019000027945 */ /* 0x000fe20003800200 */
[----:B------:R-:W-:Y:S02]  /*c570*/  IMAD.MOV.U32 R124, RZ, RZ, R140 ;  /* 0x000000ffff7c7224 */ /* 0x000fe400078e008c */
        /* <DEDUP_REMOVED lines=23> */
.L_x_8639:
[----:B------:R-:W-:Y:S05]  /*c6f0*/  BSYNC.RECONVERGENT B2 ;  /* 0x0000000000027941 */ /* 0x000fea0003800200 */
.L_x_8638:
[----:B------:R-:W-:Y:S01]  /*c700*/  IADD3 R129, PT, PT, R129, 0x20, RZ ;  /* 0x0000002081817810 */ /* 0x000fe20007ffe0ff */
[----:B------:R-:W-:-:S07]  /*c710*/  VIADD R128, R128, 0x20 ;  /* 0x0000002080807836 */ /* 0x000fce0000000000 */
.L_x_8521:
[----:B------:R-:W-:Y:S05]  /*c720*/  BSYNC.RECONVERGENT B1 ;  /* 0x0000000000017941 */ /* 0x000fea0003800200 */
.L_x_8520:
        /* <DEDUP_REMOVED lines=9> */
.L_x_8643:
[----:B------:R-:W-:Y:S05]  /*c7c0*/  BSYNC.RECONVERGENT B2 ;  /* 0x0000000000027941 */ /* 0x000fea0003800200 */
.L_x_8642:
        /* <DEDUP_REMOVED lines=28> */
.L_x_8649:
        /* <DEDUP_REMOVED lines=13> */
.L_x_8651:
[----:B------:R-:W-:Y:S05]  /*ca60*/  BSYNC.RECONVERGENT B4 ;  /* 0x0000000000047941 */ /* 0x000fea0003800200 */
.L_x_8650:
        /* <DEDUP_REMOVED lines=40> */
[----:B------:R-:W-:-:S07]  /*ccf0*/  LOP3.LUT R17, R96, UR32, R133, 0x96, !PT ;  /* 0x0000002060117c12 */ /* 0x000fce000f8e9685 */
.L_x_8648:
[----:B------:R-:W-:Y:S05]  /*cd00*/  BSYNC.RECONVERGENT B3 ;  /* 0x0000000000037941 */ /* 0x000fea0003800200 */
.L_x_8647:
        /* <DEDUP_REMOVED lines=11> */
.L_x_8646:
[----:B------:R-:W-:Y:S05]  /*cdc0*/  BSYNC.RECONVERGENT B2 ;  /* 0x0000000000027941 */ /* 0x000fea0003800200 */
.L_x_8645:
        /* <DEDUP_REMOVED lines=23> */
.L_x_8656:
        /* <DEDUP_REMOVED lines=13> */
.L_x_8658:
[----:B------:R-:W-:Y:S05]  /*d010*/  BSYNC.RECONVERGENT B4 ;  /* 0x0000000000047941 */ /* 0x000fea0003800200 */
.L_x_8657:
        /* <DEDUP_REMOVED lines=42> */
.L_x_8655:
[----:B------:R-:W-:Y:S05]  /*d2c0*/  BSYNC.RECONVERGENT B3 ;  /* 0x0000000000037941 */ /* 0x000fea0003800200 */
.L_x_8654:
        /* <DEDUP_REMOVED lines=13> */
.L_x_8653:
[----:B------:R-:W-:Y:S05]  /*d3a0*/  BSYNC.RECONVERGENT B2 ;  /* 0x0000000000027941 */ /* 0x000fea0003800200 */
.L_x_8652:
        /* <DEDUP_REMOVED lines=22> */
.L_x_8663:
        /* <DEDUP_REMOVED lines=13> */
.L_x_8665:
[----:B------:R-:W-:Y:S05]  /*d5e0*/  BSYNC.RECONVERGENT B4 ;  /* 0x0000000000047941 */ /* 0x000fea0003800200 */
.L_x_8664:
        /* <DEDUP_REMOVED lines=42> */
.L_x_8662:
[----:B------:R-:W-:Y:S05]  /*d890*/  BSYNC.RECONVERGENT B3 ;  /* 0x0000000000037941 */ /* 0x000fea0003800200 */
.L_x_8661:
        /* <DEDUP_REMOVED lines=11> */
.L_x_8660:
[----:B------:R-:W-:Y:S05]  /*d950*/  BSYNC.RECONVERGENT B2 ;  /* 0x0000000000027941 */ /* 0x000fea0003800200 */
.L_x_8659:
        /* <DEDUP_REMOVED lines=23> */
.L_x_8670:
        /* <DEDUP_REMOVED lines=13> */
.L_x_8672:
[----:B------:R-:W-:Y:S05]  /*dba0*/  BSYNC.RECONVERGENT B4 ;  /* 0x0000000000047941 */ /* 0x000fea0003800200 */
.L_x_8671:
        /* <DEDUP_REMOVED lines=41> */
.L_x_8669:
[----:B------:R-:W-:Y:S05]  /*de40*/  BSYNC.RECONVERGENT B3 ;  /* 0x0000000000037941 */ /* 0x000fea0003800200 */
.L_x_8668:
        /* <DEDUP_REMOVED lines=13> */
.L_x_8667:
[----:B------:R-:W-:Y:S05]  /*df20*/  BSYNC.RECONVERGENT B2 ;  /* 0x0000000000027941 */ /* 0x000fea0003800200 */
.L_x_8666:
        /* <DEDUP_REMOVED lines=22> */
.L_x_8677:
        /* <DEDUP_REMOVED lines=13> */
.L_x_8679:
[----:B------:R-:W-:Y:S05]  /*e160*/  BSYNC.RECONVERGENT B4 ;  /* 0x0000000000047941 */ /* 0x000fea0003800200 */
.L_x_8678:
        /* <DEDUP_REMOVED lines=42> */
.L_x_8676:
[----:B------:R-:W-:Y:S05]  /*e410*/  BSYNC.RECONVERGENT B3 ;  /* 0x0000000000037941 */ /* 0x000fea0003800200 */
.L_x_8675:
        /* <DEDUP_REMOVED lines=11> */
.L_x_8674:
[----:B------:R-:W-:Y:S05]  /*e4d0*/  BSYNC.RECONVERGENT B2 ;  /* 0x0000000000027941 */ /* 0x000fea0003800200 */
.L_x_8673:
        /* <DEDUP_REMOVED lines=23> */
.L_x_8684:
        /* <DEDUP_REMOVED lines=13> */
.L_x_8686:
[----:B------:R-:W-:Y:S05]  /*e720*/  BSYNC.RECONVERGENT B4 ;  /* 0x0000000000047941 */ /* 0x000fea0003800200 */
.L_x_8685:
        /* <DEDUP_REMOVED lines=42> */
.L_x_8683:
[----:B------:R-:W-:Y:S05]  /*e9d0*/  BSYNC.RECONVERGENT B3 ;  /* 0x0000000000037941 */ /* 0x000fea0003800200 */
.L_x_8682:
        /* <DEDUP_REMOVED lines=13> */
.L_x_8681:
[----:B------:R-:W-:Y:S05]  /*eab0*/  BSYNC.RECONVERGENT B2 ;  /* 0x0000000000027941 */ /* 0x000fea0003800200 */
.L_x_8680:
        /* <DEDUP_REMOVED lines=22> */
.L_x_8691:
        /* <DEDUP_REMOVED lines=13> */
.L_x_8693:
[----:B------:R-:W-:Y:S05]  /*ecf0*/  BSYNC.RECONVERGENT B4 ;  /* 0x0000000000047941 */ /* 0x000fea0003800200 */
.L_x_8692:
        /* <DEDUP_REMOVED lines=41> */
.L_x_8690:
[----:B------:R-:W-:Y:S05]  /*ef90*/  BSYNC.RECONVERGENT B3 ;  /* 0x0000000000037941 */ /* 0x000fea0003800200 */
.L_x_8689:
        /* <DEDUP_REMOVED lines=11> */
.L_x_8688:
[----:B------:R-:W-:Y:S05]  /*f050*/  BSYNC.RECONVERGENT B2 ;  /* 0x0000000000027941 */ /* 0x000fea0003800200 */
.L_x_8687:
        /* <DEDUP_REMOVED lines=23> */
.L_x_8698:
        /* <DEDUP_REMOVED lines=13> */
.L_x_8700:
[----:B------:R-:W-:Y:S05]  /*f2a0*/  BSYNC.RECONVERGENT B4 ;  /* 0x0000000000047941 */ /* 0x000fea0003800200 */
.L_x_8699:
        /* <DEDUP_REMOVED lines=42> */
.L_x_8697:
[----:B------:R-:W-:Y:S05]  /*f550*/  BSYNC.RECONVERGENT B3 ;  /* 0x0000000000037941 */ /* 0x000fea0003800200 */
.L_x_8696:
        /* <DEDUP_REMOVED lines=13> */
.L_x_8695:
[----:B------:R-:W-:Y:S05]  /*f630*/  BSYNC.RECONVERGENT B2 ;  /* 0x0000000000027941 */ /* 0x000fea0003800200 */
.L_x_8694:
[----:B------:R-:W-:Y:S02]  /*f640*/  F2FP.BF16.F32.PACK_AB R95, RZ, R117 ;  /* 0x00000075ff5f723e */ /* 0x000fe400000010ff */
[----:B------:R-:W-:Y:S02]  /*f650*/  PRMT R94, R136, 0x5410, R94 ;  /* 0x00005410885e7816 */ /* 0x000fe4000000005e */
[----:B------:R-:W-:Y:S02]  /*f660*/  PRMT R93, R133, 0x5410, R135 ;  /* 0x00005410855d7816 */ /* 0x000fe40000000087 */
[----:B------:R-:W-:Y:S02]  /*f670*/  PRMT R92, R131, 0x5410, R132 ;  /* 0x00005410835c7816 */ /* 0x000fe40000000084 */
[----:B------:R-:W-:Y:S01]  /*f680*/  PRMT R95, R134, 0x5410, R95 ;  /* 0x00005410865f7816 */ /* 0x000fe2000000005f */
[----:B------:R-:W-:Y:S06]  /*f690*/  BRA `(.L_x_8701) ;  /* 0x0000002800cc7947 */ /* 0x000fec0003800000 */
.L_x_8644:
        /* <DEDUP_REMOVED lines=21> */
.L_x_8706:
        /* <DEDUP_REMOVED lines=13> */
.L_x_8708:
[----:B------:R-:W-:Y:S05]  /*f8c0*/  BSYNC.RECONVERGENT B4 ;  /* 0x0000000000047941 */ /* 0x000fea0003800200 */
.L_x_8707:
        /* <DEDUP_REMOVED lines=41> */
.L_x_8705:
[----:B------:R-:W-:Y:S05]  /*fb60*/  BSYNC.RECONVERGENT B3 ;  /* 0x0000000000037941 */ /* 0x000fea0003800200 */
.L_x_8704:
        /* <DEDUP_REMOVED lines=9> */
.L_x_8703:
[----:B------:R-:W-:Y:S05]  /*fc00*/  BSYNC.RECONVERGENT B2 ;  /* 0x0000000000027941 */ /* 0x000fea0003800200 */
.L_x_8702:
        /* <DEDUP_REMOVED lines=18> */
.L_x_8713:
        /* <DEDUP_REMOVED lines=13> */
.L_x_8715:
[----:B------:R-:W-:Y:S05]  /*fe00*/  BSYNC.RECONVERGENT B4 ;  /* 0x0000000000047941 */ /* 0x000fea0003800200 */
.L_x_8714:
        /* <DEDUP_REMOVED lines=42> */
.L_x_8712:
[----:B------:R-:W-:Y:S05]  /*100b0*/  BSYNC.RECONVERGENT B3 ;  /* 0x0000000000037941 */ /* 0x000fea0003800200 */
.L_x_8711:
        /* <DEDUP_REMOVED lines=10> */
.L_x_8710:
[----:B------:R-:W-:Y:S05]  /*10160*/  BSYNC.RECONVERGENT B2 ;  /* 0x0000000000027941 */ /* 0x000fea0003800200 */
.L_x_8709:
        /* <DEDUP_REMOVED lines=18> */
.L_x_8720:
        /* <DEDUP_REMOVED lines=13> */
.L_x_8722:
[----:B------:R-:W-:Y:S05]  /*10360*/  BSYNC.RECONVERGENT B4 ;  /* 0x0000000000047941 */ /* 0x000fea0003800200 */
.L_x_8721:
        /* <DEDUP_REMOVED lines=42> */
.L_x_8719:
[----:B------:R-:W-:Y:S05]  /*10610*/  BSYNC.RECONVERGENT B3 ;  /* 0x0000000000037941 */ /* 0x000fea0003800200 */
.L_x_8718:
        /* <DEDUP_REMOVED lines=9> */
.L_x_8717:
[----:B------:R-:W-:Y:S05]  /*106b0*/  BSYNC.RECONVERGENT B2 ;  /* 0x0000000000027941 */ /* 0x000fea0003800200 */
.L_x_8716:
        /* <DEDUP_REMOVED lines=18> */
.L_x_8727:
        /* <DEDUP_REMOVED lines=13> */
.L_x_8729:
[----:B------:R-:W-:Y:S05]  /*108b0*/  BSYNC.RECONVERGENT B4 ;  /* 0x0000000000047941 */ /* 0x000fea0003800200 */
.L_x_8728:
        /* <DEDUP_REMOVED lines=42> */
.L_x_8726:
[----:B------:R-:W-:Y:S05]  /*10b60*/  BSYNC.RECONVERGENT B3 ;  /* 0x0000000000037941 */ /* 0x000fea0003800200 */
.L_x_8725:
        /* <DEDUP_REMOVED lines=10> */
.L_x_8724:
[----:B------:R-:W-:Y:S05]  /*10c10*/  BSYNC.RECONVERGENT B2 ;  /* 0x0000000000027941 */ /* 0x000fea0003800200 */
.L_x_8723:
        /* <DEDUP_REMOVED lines=18> */
.L_x_8734:
        /* <DEDUP_REMOVED lines=13> */
.L_x_8736:
[----:B------:R-:W-:Y:S05]  /*10e10*/  BSYNC.RECONVERGENT B4 ;  /* 0x0000000000047941 */ /* 0x000fea0003800200 */
.L_x_8735:
        /* <DEDUP_REMOVED lines=42> */
.L_x_8733:
[----:B------:R-:W-:Y:S05]  /*110c0*/  BSYNC.RECONVERGENT B3 ;  /* 0x0000000000037941 */ /* 0x000fea0003800200 */
.L_x_8732:
        /* <DEDUP_REMOVED lines=9> */
.L_x_8731:
[----:B------:R-:W-:Y:S05]  /*11160*/  BSYNC.RECONVERGENT B2 ;  /* 0x0000000000027941 */ /* 0x000fea0003800200 */
.L_x_8730:
        /* <DEDUP_REMOVED lines=18> */
.L_x_8741:
        /* <DEDUP_REMOVED lines=13> */
.L_x_8743:
[----:B------:R-:W-:Y:S05]  /*11360*/  BSYNC.RECONVERGENT B4 ;  /* 0x0000000000047941 */ /* 0x000fea0003800200 */
.L_x_8742:
        /* <DEDUP_REMOVED lines=42> */
.L_x_8740:
[----:B------:R-:W-:Y:S05]  /*11610*/  BSYNC.RECONVERGENT B3 ;  /* 0x0000000000037941 */ /* 0x000fea0003800200 */
.L_x_8739:
        /* <DEDUP_REMOVED lines=10> */
.L_x_8738:
[----:B------:R-:W-:Y:S05]  /*116c0*/  BSYNC.RECONVERGENT B2 ;  /* 0x0000000000027941 */ /* 0x000fea0003800200 */
.L_x_8737:
        /* <DEDUP_REMOVED lines=18> */
.L_x_8748:
        /* <DEDUP_REMOVED lines=13> */
.L_x_8750:
[----:B------:R-:W-:Y:S05]  /*118c0*/  BSYNC.RECONVERGENT B4 ;  /* 0x0000000000047941 */ /* 0x000fea0003800200 */
.L_x_8749:
        /* <DEDUP_REMOVED lines=42> */
.L_x_8747:
[----:B------:R-:W-:Y:S05]  /*11b70*/  BSYNC.RECONVERGENT B3 ;  /* 0x0000000000037941 */ /* 0x000fea0003800200 */
.L_x_8746:
        /* <DEDUP_REMOVED lines=9> */
.L_x_8745:
[----:B------:R-:W-:Y:S05]  /*11c10*/  BSYNC.RECONVERGENT B2 ;  /* 0x0000000000027941 */ /* 0x000fea0003800200 */
.L_x_8744:
        /* <DEDUP_REMOVED lines=18> */
.L_x_8755:
        /* <DEDUP_REMOVED lines=13> */
.L_x_8757:
[----:B------:R-:W-:Y:S05]  /*11e10*/  BSYNC.RECONVERGENT B4 ;  /* 0x0000000000047941 */ /* 0x000fea0003800200 */
.L_x_8756:
        /* <DEDUP_REMOVED lines=42> */
.L_x_8754:
[----:B------:R-:W-:Y:S05]  /*120c0*/  BSYNC.RECONVERGENT B3 ;  /* 0x0000000000037941 */ /* 0x000fea0003800200 */
.L_x_8753:
        /* <DEDUP_REMOVED lines=10> */
.L_x_8752:
[----:B------:R-:W-:Y:S05]  /*12170*/  BSYNC.RECONVERGENT B2 ;  /* 0x0000000000027941 */ /* 0x000fea0003800200 */
.L_x_8751:
[----:B------:R-:W-:Y:S02]  /*12180*/  F2FP.BF16.F32.PACK_AB R95, RZ, R117 ;  /* 0x00000075ff5f723e */ /* 0x000fe400000010ff */
[----:B------:R-:W-:Y:S02]  /*12190*/  PRMT R94, R134, 0x5410, R135 ;  /* 0x00005410865e7816 */ /* 0x000fe40000000087 */
[----:B------:R-:W-:Y:S02]  /*121a0*/  PRMT R93, R132, 0x5410, R133 ;  /* 0x00005410845d7816 */ /* 0x000fe40000000085 */
[----:B------:R-:W-:Y:S02]  /*121b0*/  PRMT R92, R131, 0x5410, R125 ;  /* 0x00005410835c7816 */ /* 0x000fe4000000007d */
[----:B------:R-:W-:-:S07]  /*121c0*/  PRMT R95, R124, 0x5410, R95 ;  /* 0x000054107c5f7816 */ /* 0x000fce000000005f */
.L_x_8701:
        /* <DEDUP_REMOVED lines=26> */
.L_x_8759:
[----:B------:R-:W-:Y:S05]  /*12370*/  BSYNC.RECONVERGENT B2 ;  /* 0x0000000000027941 */ /* 0x000fea0003800200 */
.L_x_8758:
[----:B------:R-:W-:Y:S01]  /*12380*/  VIADD R129, R129, 0x20 ;  /* 0x0000002081817836 */ /* 0x000fe20000000000 */
[----:B------:R-:W-:-:S07]  /*12390*/  IADD3 R128, PT, PT, R128, 0x20, RZ ;  /* 0x0000002080807810 */ /* 0x000fce0007ffe0ff */
.L_x_8641:
[----:B------:R-:W-:Y:S05]  /*123a0*/  BSYNC.RECONVERGENT B1 ;  /* 0x0000000000017941 */ /* 0x000fea0003800200 */
.L_x_8640:
        /* <DEDUP_REMOVED lines=8> */
.L_x_8763:
[----:B------:R-:W-:Y:S05]  /*12430*/  BSYNC.RECONVERGENT B2 ;  /* 0x0000000000027941 */ /* 0x000fea0003800200 */
.L_x_8762:
        /* <DEDUP_REMOVED lines=28> */
.L_x_8769:
        /* <DEDUP_REMOVED lines=13> */
.L_x_8771:
[----:B------:R-:W-:Y:S05]  /*126d0*/  BSYNC.RECONVERGENT B4 ;  /* 0x0000000000047941 */ /* 0x000fea0003800200 */
.L_x_8770:
        /* <DEDUP_REMOVED lines=40> */
[----:B------:R-:W-:Y:S01]  /*12960*/  HFMA2 R106, -RZ, RZ, 0, 0 ;  /* 0x00000000ff6a7431 */ /* 0x000fe200000001ff */
[----:B------:R-:W-:-:S07]  /*12970*/  MOV R123, R98 ;  /* 0x00000062007b7202 */ /* 0x000fce0000000f00 */
.L_x_8768:
[----:B------:R-:W-:Y:S05]  /*12980*/  BSYNC.RECONVERGENT B3 ;  /* 0x0000000000037941 */ /* 0x000fea0003800200 */
.L_x_8767:
        /* <DEDUP_REMOVED lines=11> */
.L_x_8766:
[----:B------:R-:W-:Y:S05]  /*12a40*/  BSYNC.RECONVERGENT B2 ;  /* 0x0000000000027941 */ /* 0x000fea0003800200 */
.L_x_8765:
        /* <DEDUP_REMOVED lines=23> */
.L_x_8776:
        /* <DEDUP_REMOVED lines=13> */
.L_x_8778:
[----:B------:R-:W-:Y:S05]  /*12c90*/  BSYNC.RECONVERGENT B4 ;  /* 0x0000000000047941 */ /* 0x000fea0003800200 */
.L_x_8777:
        /* <DEDUP_REMOVED lines=42> */
.L_x_8775:
[----:B------:R-:W-:Y:S05]  /*12f40*/  BSYNC.RECONVERGENT B3 ;  /* 0x0000000000037941 */ /* 0x000fea0003800200 */
.L_x_8774:
        /* <DEDUP_REMOVED lines=13> */
.L_x_8773:
[----:B------:R-:W-:Y:S05]  /*13020*/  BSYNC.RECONVERGENT B2 ;  /* 0x0000000000027941 */ /* 0x000fea0003800200 */
.L_x_8772:
        /* <DEDUP_REMOVED lines=22> */
.L_x_8783:
        /* <DEDUP_REMOVED lines=13> */
.L_x_8785:
[----:B------:R-:W-:Y:S05]  /*13260*/  BSYNC.RECONVERGENT B4 ;  /* 0x0000000000047941 */ /* 0x000fea0003800200 */
.L_x_8784:
        /* <DEDUP_REMOVED lines=42> */
.L_x_8782:
[----:B------:R-:W-:Y:S05]  /*13510*/  BSYNC.RECONVERGENT B3 ;  /* 0x0000000000037941 */ /* 0x000fea0003800200 */
.L_x_8781:
        /* <DEDUP_REMOVED lines=11> */
.L_x_8780:
[----:B------:R-:W-:Y:S05]  /*135d0*/  BSYNC.RECONVERGENT B2 ;  /* 0x0000000000027941 */ /* 0x000fea0003800200 */
.L_x_8779:
        /* <DEDUP_REMOVED lines=23> */
.L_x_8790:
        /* <DEDUP_REMOVED lines=13> */
.L_x_8792:
[----:B------:R-:W-:Y:S05]  /*13820*/  BSYNC.RECONVERGENT B4 ;  /* 0x0000000000047941 */ /* 0x000fea0003800200 */
.L_x_8791:
        /* <DEDUP_REMOVED lines=41> */
.L_x_8789:
[----:B------:R-:W-:Y:S05]  /*13ac0*/  BSYNC.RECONVERGENT B3 ;  /* 0x0000000000037941 */ /* 0x000fea0003800200 */
.L_x_8788:
        /* <DEDUP_REMOVED lines=13> */
.L_x_8787:
[----:B------:R-:W-:Y:S05]  /*13ba0*/  BSYNC.RECONVERGENT B2 ;  /* 0x0000000000027941 */ /* 0x000fea0003800200 */
.L_x_8786:
        /* <DEDUP_REMOVED lines=22> */
.L_x_8797:
        /* <DEDUP_REMOVED lines=13> */
.L_x_8799:
[----:B------:R-:W-:Y:S05]  /*13de0*/  BSYNC.RECONVERGENT B4 ;  /* 0x0000000000047941 */ /* 0x000fea0003800200 */
.L_x_8798:
        /* <DEDUP_REMOVED lines=42> */
.L_x_8796:
[----:B------:R-:W-:Y:S05]  /*14090*/  BSYNC.RECONVERGENT B3 ;  /* 0x0000000000037941 */ /* 0x000fea0003800200 */
.L_x_8795:
        /* <DEDUP_REMOVED lines=11> */
.L_x_8794:
[----:B------:R-:W-:Y:S05]  /*14150*/  BSYNC.RECONVERGENT B2 ;  /* 0x0000000000027941 */ /* 0x000fea0003800200 */
.L_x_8793:
        /* <DEDUP_REMOVED lines=23> */
.L_x_8804:
        /* <DEDUP_REMOVED lines=13> */
.L_x_8806:
[----:B------:R-:W-:Y:S05]  /*143a0*/  BSYNC.RECONVERGENT B4 ;  /* 0x0000000000047941 */ /* 0x000fea0003800200 */
.L_x_8805:
        /* <DEDUP_REMOVED lines=41> */
.L_x_8803:
[----:B------:R-:W-:Y:S05]  /*14640*/  BSYNC.RECONVERGENT B3 ;  /* 0x0000000000037941 */ /* 0x000fea0003800200 */
.L_x_8802:
        /* <DEDUP_REMOVED lines=13> */
.L_x_8801:
[----:B------:R-:W-:Y:S05]  /*14720*/  BSYNC.RECONVERGENT B2 ;  /* 0x0000000000027941 */ /* 0x000fea0003800200 */
.L_x_8800:
        /* <DEDUP_REMOVED lines=22> */
.L_x_8811:
        /* <DEDUP_REMOVED lines=13> */
.L_x_8813:
[----:B------:R-:W-:Y:S05]  /*14960*/  BSYNC.RECONVERGENT B4 ;  /* 0x0000000000047941 */ /* 0x000fea0003800200 */
.L_x_8812:
        /* <DEDUP_REMOVED lines=42> */
.L_x_8810:
[----:B------:R-:W-:Y:S05]  /*14c10*/  BSYNC.RECONVERGENT B3 ;  /* 0x0000000000037941 */ /* 0x000fea0003800200 */
.L_x_8809:
        /* <DEDUP_REMOVED lines=11> */
.L_x_8808:
[----:B------:R-:W-:Y:S05]  /*14cd0*/  BSYNC.RECONVERGENT B2 ;  /* 0x0000000000027941 */ /* 0x000fea0003800200 */
.L_x_8807:
        /* <DEDUP_REMOVED lines=23> */
.L_x_8818:
        /* <DEDUP_REMOVED lines=13> */
.L_x_8820:
[----:B------:R-:W-:Y:S05]  /*14f20*/  BSYNC.RECONVERGENT B4 ;  /* 0x0000000000047941 */ /* 0x000fea0003800200 */
.L_x_8819:
        /* <DEDUP_REMOVED lines=42> */
.L_x_8817:
[----:B------:R-:W-:Y:S05]  /*151d0*/  BSYNC.RECONVERGENT B3 ;  /* 0x0000000000037941 */ /* 0x000fea0003800200 */
.L_x_8816:
        /* <DEDUP_REMOVED lines=13> */
.L_x_8815:
[----:B------:R-:W-:Y:S05]  /*152b0*/  BSYNC.RECONVERGENT B2 ;  /* 0x0000000000027941 */ /* 0x000fea0003800200 */
.L_x_8814:
[----:B------:R-:W-:Y:S02]  /*152c0*/  F2FP.BF16.F32.PACK_AB R95, RZ, R123 ;  /* 0x0000007bff5f723e */ /* 0x000fe400000010ff */
[----:B------:R-:W-:Y:S02]  /*152d0*/  PRMT R94, R135, 0x5410, R136 ;  /* 0x00005410875e7816 */ /* 0x000fe40000000088 */
[----:B------:R-:W-:Y:S02]  /*152e0*/  PRMT R93, R132, 0x5410, R134 ;  /* 0x00005410845d7816 */ /* 0x000fe40000000086 */
[----:B------:R-:W-:Y:S02]  /*152f0*/  PRMT R92, R130, 0x5410, R131 ;  /* 0x00005410825c7816 */ /* 0x000fe40000000083 */
[----:B------:R-:W-:Y:S01]  /*15300*/  PRMT R95, R133, 0x5410, R95 ;  /* 0x00005410855f7816 */ /* 0x000fe2000000005f */
[----:B------:R-:W-:Y:S06]  /*15310*/  BRA `(.L_x_8821) ;  /* 0x0000002800d07947 */ /* 0x000fec0003800000 */
.L_x_8764:
        /* <DEDUP_REMOVED lines=21> */
.L_x_8826:
        /* <DEDUP_REMOVED lines=13> */
.L_x_8828:
[----:B------:R-:W-:Y:S05]  /*15540*/  BSYNC.RECONVERGENT B4 ;  /* 0x0000000000047941 */ /* 0x000fea0003800200 */
.L_x_8827:
        /* <DEDUP_REMOVED lines=41> */
.L_x_8825:
[----:B------:R-:W-:Y:S05]  /*157e0*/  BSYNC.RECONVERGENT B3 ;  /* 0x0000000000037941 */ /* 0x000fea0003800200 */
.L_x_8824:
        /* <DEDUP_REMOVED lines=9> */
.L_x_8823:
[----:B------:R-:W-:Y:S05]  /*15880*/  BSYNC.RECONVERGENT B2 ;  /* 0x0000000000027941 */ /* 0x000fea0003800200 */
.L_x_8822:
        /* <DEDUP_REMOVED lines=18> */
.L_x_8833:
        /* <DEDUP_REMOVED lines=13> */
.L_x_8835:
[----:B------:R-:W-:Y:S05]  /*15a80*/  BSYNC.RECONVERGENT B4 ;  /* 0x0000000000047941 */ /* 0x000fea0003800200 */
.L_x_8834:
        /* <DEDUP_REMOVED lines=42> */
.L_x_8832:
[----:B------:R-:W-:Y:S05]  /*15d30*/  BSYNC.RECONVERGENT B3 ;  /* 0x0000000000037941 */ /* 0x000fea0003800200 */
.L_x_8831:
        /* <DEDUP_REMOVED lines=10> */
.L_x_8830:
[----:B------:R-:W-:Y:S05]  /*15de0*/  BSYNC.RECONVERGENT B2 ;  /* 0x0000000000027941 */ /* 0x000fea0003800200 */
.L_x_8829:
        /* <DEDUP_REMOVED lines=18> */
.L_x_8840:
        /* <DEDUP_REMOVED lines=13> */
.L_x_8842:
[----:B------:R-:W-:Y:S05]  /*15fe0*/  BSYNC.RECONVERGENT B4 ;  /* 0x0000000000047941 */ /* 0x000fea0003800200 */
.L_x_8841:
        /* <DEDUP_REMOVED lines=42> */
.L_x_8839:
[----:B------:R-:W-:Y:S05]  /*16290*/  BSYNC.RECONVERGENT B3 ;  /* 0x0000000000037941 */ /* 0x000fea0003800200 */
.L_x_8838:
        /* <DEDUP_REMOVED lines=9> */
.L_x_8837:
[----:B------:R-:W-:Y:S05]  /*16330*/  BSYNC.RECONVERGENT B2 ;  /* 0x0000000000027941 */ /* 0x000fea0003800200 */
.L_x_8836:
        /* <DEDUP_REMOVED lines=18> */
.L_x_8847:
        /* <DEDUP_REMOVED lines=13> */
.L_x_8849:
[----:B------:R-:W-:Y:S05]  /*16530*/  BSYNC.RECONVERGENT B4 ;  /* 0x0000000000047941 */ /* 0x000fea0003800200 */
.L_x_8848:
        /* <DEDUP_REMOVED lines=42> */
.L_x_8846:
[----:B------:R-:W-:Y:S05]  /*167e0*/  BSYNC.RECONVERGENT B3 ;  /* 0x0000000000037941 */ /* 0x000fea0003800200 */
.L_x_8845:
        /* <DEDUP_REMOVED lines=10> */
.L_x_8844:
[----:B------:R-:W-:Y:S05]  /*16890*/  BSYNC.RECONVERGENT B2 ;  /* 0x0000000000027941 */ /* 0x000fea0003800200 */
.L_x_8843:
        /* <DEDUP_REMOVED lines=18> */
.L_x_8854:
        /* <DEDUP_REMOVED lines=13> */
.L_x_8856:
[----:B------:R-:W-:Y:S05]  /*16a90*/  BSYNC.RECONVERGENT B4 ;  /* 0x0000000000047941 */ /* 0x000fea0003800200 */
.L_x_8855:
        /* <DEDUP_REMOVED lines=42> */
.L_x_8853:
[----:B------:R-:W-:Y:S05]  /*16d40*/  BSYNC.RECONVERGENT B3 ;  /* 0x0000000000037941 */ /* 0x000fea0003800200 */
.L_x_8852:
        /* <DEDUP_REMOVED lines=9> */
.L_x_8851:
[----:B------:R-:W-:Y:S05]  /*16de0*/  BSYNC.RECONVERGENT B2 ;  /* 0x0000000000027941 */ /* 0x000fea0003800200 */
.L_x_8850:
        /* <DEDUP_REMOVED lines=18> */
.L_x_8861:
        /* <DEDUP_REMOVED lines=13> */
.L_x_8863:
[----:B------:R-:W-:Y:S05]  /*16fe0*/  BSYNC.RECONVERGENT B4 ;  /* 0x0000000000047941 */ /* 0x000fea0003800200 */
.L_x_8862:
        /* <DEDUP_REMOVED lines=42> */
.L_x_8860:
[----:B------:R-:W-:Y:S05]  /*17290*/  BSYNC.RECONVERGENT B3 ;  /* 0x0000000000037941 */ /* 0x000fea0003800200 */
.L_x_8859:
        /* <DEDUP_REMOVED lines=10> */
.L_x_8858:
[----:B------:R-:W-:Y:S05]  /*17340*/  BSYNC.RECONVERGENT B2 ;  /* 0x0000000000027941 */ /* 0x000fea0003800200 */
.L_x_8857:
        /* <DEDUP_REMOVED lines=18> */
.L_x_8868:
        /* <DEDUP_REMOVED lines=13> */
.L_x_8870:
[----:B------:R-:W-:Y:S05]  /*17540*/  BSYNC.RECONVERGENT B4 ;  /* 0x0000000000047941 */ /* 0x000fea0003800200 */
.L_x_8869:
        /* <DEDUP_REMOVED lines=42> */
.L_x_8867:
[----:B------:R-:W-:Y:S05]  /*177f0*/  BSYNC.RECONVERGENT B3 ;  /* 0x0000000000037941 */ /* 0x000fea0003800200 */
.L_x_8866:
        /* <DEDUP_REMOVED lines=9> */
.L_x_8865:
[----:B------:R-:W-:Y:S05]  /*17890*/  BSYNC.RECONVERGENT B2 ;  /* 0x0000000000027941 */ /* 0x000fea0003800200 */
.L_x_8864:
        /* <DEDUP_REMOVED lines=18> */
.L_x_8875:
        /* <DEDUP_REMOVED lines=13> */
.L_x_8877:
[----:B------:R-:W-:Y:S05]  /*17a90*/  BSYNC.RECONVERGENT B4 ;  /* 0x0000000000047941 */ /* 0x000fea0003800200 */
.L_x_8876:
        /* <DEDUP_REMOVED lines=42> */
.L_x_8874:
[----:B------:R-:W-:Y:S05]  /*17d40*/  BSYNC.RECONVERGENT B3 ;  /* 0x0000000000037941 */ /* 0x000fea0003800200 */
.L_x_8873:
        /* <DEDUP_REMOVED lines=10> */
.L_x_8872:
[----:B------:R-:W-:Y:S05]  /*17df0*/  BSYNC.RECONVERGENT B2 ;  /* 0x0000000000027941 */ /* 0x000fea0003800200 */
.L_x_8871:
[----:B------:R-:W-:Y:S02]  /*17e00*/  F2FP.BF16.F32.PACK_AB R95, RZ, R123 ;  /* 0x0000007bff5f723e */ /* 0x000fe400000010ff */
[----:B------:R-:W-:Y:S02]  /*17e10*/  MOV R124, R134 ;  /* 0x00000086007c7202 */ /* 0x000fe40000000f00 */
[----:B------:R-:W-:Y:S02]  /*17e20*/  PRMT R94, R135, 0x5410, R136 ;  /* 0x00005410875e7816 */ /* 0x000fe40000000088 */
[----:B------:R-:W-:Y:S02]  /*17e30*/  PRMT R93, R132, 0x5410, R133 ;  /* 0x00005410845d7816 */ /* 0x000fe40000000085 */
[----:B------:R-:W-:Y:S02]  /*17e40*/  PRMT R92, R131, 0x5410, R130 ;  /* 0x00005410835c7816 */ /* 0x000fe40000000082 */
[----:B------:R-:W-:-:S07]  /*17e50*/  PRMT R95, R125, 0x5410, R95 ;  /* 0x000054107d5f7816 */ /* 0x000fce000000005f */
.L_x_8821:
        /* <DEDUP_REMOVED lines=24> */
.L_x_8761:
[----:B------:R-:W-:Y:S05]  /*17fe0*/  BSYNC.RECONVERGENT B1 ;  /* 0x0000000000017941 */ /* 0x000fea0003800200 */
.L_x_8760:
        /* <DEDUP_REMOVED lines=125> */
.L_x_8899:
        /* <DEDUP_REMOVED lines=24> */
[----:B------:R-:W1:Y:S01]  /*18940*/  LDC.64 R126, c[0x0][0x428] ;  /* 0x00010a00ff7e7b82 */ /* 0x000e620000000a00 */
[--C-:B------:R-:W-:Y:S01]  /*18950*/  FADD.FTZ R92, R12, -R125.reuse ;  /* 0x8000007d0c5c7221 */ /* 0x100fe20000010000 */
[--C-:B------:R-:W-:Y:S01]  /*18960*/  FADD.FTZ R94, R10, -R125.reuse ;  /* 0x8000007d0a5e7221 */ /* 0x100fe20000010000 */
[--C-:B------:R-:W-:Y:S01]  /*18970*/  FADD.FTZ R128, R101, -R125.reuse ;  /* 0x8000007d65807221 */ /* 0x100fe20000010000 */
[--C-:B0-----:R-:W-:Y:S01]  /*18980*/  FADD.FTZ R130, R100, -R125.reuse ;  /* 0x8000007d64827221 */ /* 0x101fe20000010000 */
        /* <DEDUP_REMOVED lines=24> */
[----:B------:R-:W-:Y:S01]  /*18b10*/  VIADD R131, R131, 0x20 ;  /* 0x0000002083837836 */ /* 0x000fe20000000000 */
[----:B------:R-:W-:-:S05]  /*18b20*/  F2FP.BF16.F32.PACK_AB R95, R138, R135 ;  /* 0x000000878a5f723e */ /* 0x000fca00000010ff */
[----:B------:R1:W-:Y:S02]  /*18b30*/  STG.E.128 desc[UR8][R126.64], R92 ;  /* 0x0000005c7e007986 */ /* 0x0003e4000c101d08 */
.L_x_8882:
[----:B------:R-:W-:Y:S05]  /*18b40*/  BSYNC.RECONVERGENT B2 ;  /* 0x0000000000027941 */ /* 0x000fea0003800200 */
.L_x_8881:
[----:B------:R-:W-:Y:S01]  /*18b50*/  ISETP.GE.U32.AND P0, PT, R23, 0x40, PT ;  /* 0x000000401700780c */ /* 0x000fe20003f06070 */
[----:B------:R-:W-:-:S12]  /*18b60*/  BSSY.RECONVERGENT B2, `(.L_x_8883) ;  /* 0x0000022000027945 */ /* 0x000fd80003800200 */
[----:B------:R-:W-:Y:S05]  /*18b70*/  @!P0 BRA `(.L_x_8884) ;  /* 0x0000000000808947 */ /* 0x000fea0003800000 */
[----:B-1----:R-:W1:Y:S01]  /*18b80*/  LDC.64 R126, c[0x0][0x428] ;  /* 0x00010a00ff7e7b82 */ /* 0x002e620000000a00 */
        /* <DEDUP_REMOVED lines=27> */
[----:B------:R-:W-:Y:S02]  /*18d40*/  F2FP.BF16.F32.PACK_AB R94, R133, R94 ;  /* 0x0000005e855e723e */ /* 0x000fe400000010ff */
[----:B------:R-:W-:Y:S02]  /*18d50*/  F2FP.BF16.F32.PACK_AB R95, R138, R135 ;  /* 0x000000878a5f723e */ /* 0x000fe400000010ff */
[----:B------:R-:W-:-:S03]  /*18d60*/  IADD3 R131, PT, PT, R131, 0x20, RZ ;  /* 0x0000002083837810 */ /* 0x000fc60007ffe0ff */
[----:B------:R2:W-:Y:S04]  /*18d70*/  STG.E.128 desc[UR8][R126.64], R92 ;  /* 0x0000005c7e007986 */ /* 0x0005e8000c101d08 */
.L_x_8884:
[----:B------:R-:W-:Y:S05]  /*18d80*/  BSYNC.RECONVERGENT B2 ;  /* 0x0000000000027941 */ /* 0x000fea0003800200 */
.L_x_8883:
[----:B------:R-:W-:Y:S01]  /*18d90*/  ISETP.GE.U32.AND P0, PT, R23, 0x60, PT ;  /* 0x000000601700780c */ /* 0x000fe20003f06070 */
[----:B------:R-:W-:-:S12]  /*18da0*/  BSSY.RECONVERGENT B2, `(.L_x_8885) ;  /* 0x0000022000027945 */ /* 0x000fd80003800200 */
[----:B------:R-:W-:Y:S05]  /*18db0*/  @!P0 BRA `(.L_x_8886) ;  /* 0x0000000000808947 */ /* 0x000fea0003800000 */
[----:B-12---:R-:W1:Y:S01]  /*18dc0*/  LDC.64 R126, c[0x0][0x428] ;  /* 0x00010a00ff7e7b82 */ /* 0x006e620000000a00 */
        /* <DEDUP_REMOVED lines=31> */
.L_x_8886:
[----:B------:R-:W-:Y:S05]  /*18fc0*/  BSYNC.RECONVERGENT B2 ;  /* 0x0000000000027941 */ /* 0x000fea0003800200 */
.L_x_8885:
        /* <DEDUP_REMOVED lines=32> */
.L_x_8880:
[----:B------:R-:W-:Y:S05]  /*191d0*/  BSYNC.RECONVERGENT B1 ;  /* 0x0000000000017941 */ /* 0x000fea0003800200 */
.L_x_8879:
[----:B-1234-:R-:W1:Y:S02]  /*191e0*/  LDC.64 R92, c[0x0][0x380] ;  /* 0x0000e000ff5c7b82 */ /* 0x01ee640000000a00 */
[----:B-1----:R-:W-:-:S04]  /*191f0*/  LEA R20, R92, R20, 0x2 ;  /* 0x000000145c147211 */ /* 0x002fc800078e10ff */
[----:B------:R-:W-:-:S13]  /*19200*/  ISETP.GE.AND P0, PT, R20, R93, PT ;  /* 0x0000005d1400720c */ /* 0x000fda0003f06270 */
[----:B------:R-:W-:Y:S05]  /*19210*/  @!P0 BRA `(.L_x_8887) ;  /* 0xfffffe7800c08947 */ /* 0x000fea000383ffff */
[----:B------:R-:W-:Y:S05]  /*19220*/  BSYNC B0 ;  /* 0x0000000000007941 */ /* 0x000fea0003800000 */
.L_x_8399:
[----:B------:R-:W-:Y:S05]  /*19230*/  EXIT ;  /* 0x000000000000794d */ /* 0x000fea0003800000 */
.L_x_8878:
        /* <DEDUP_REMOVED lines=8> */
.L_x_8889:
[----:B------:R-:W-:Y:S05]  /*192c0*/  BSYNC B1 ;  /* 0x0000000000017941 */ /* 0x000fea0003800000 */
.L_x_8888:
        /* <DEDUP_REMOVED lines=10> */
.L_x_8890:
[----:B------:R-:W-:Y:S01]  /*19370*/  HFMA2 R133, -RZ, RZ, 0, 2.384185791015625e-07 ;  /* 0x00000004ff857431 */ /* 0x000fe200000001ff */
[----:B------:R-:W-:-:S05]  /*19380*/  MOV R95, R132 ;  /* 0x00000084005f7202 */ /* 0x000fca0000000f00 */
[----:B------:R-:W-:-:S04]  /*19390*/  FADD.FTZ R95, R94, R95 ;  /* 0x0000005f5e5f7221 */ /* 0x000fc80000010000 */
[----:B------:R-:W-:-:S07]  /*193a0*/  IMAD.MOV.U32 R134, RZ, RZ, R95 ;  /* 0x000000ffff867224 */ /* 0x000fce00078e005f */
[----:B------:R-:W-:Y:S05]  /*193b0*/  WARPSYNC.COLLECTIVE R131, `(.L_x_8891) ;  /* 0x0000000083087348 */ /* 0x000fea0003c00000 */
[----:B------:R0:W1:Y:S02]  /*193c0*/  SHFL.BFLY P6, R132, R134, R133, R136 ;  /* 0x0c00008586847389 */ /* 0x00006400000c0088 */
[----:B01----:R-:W-:Y:S05]  /*193d0*/  ENDCOLLECTIVE ;  /* 0x000000000000791b */ /* 0x003fea0003800000 */
.L_x_8891:
[----:B------:R-:W-:Y:S02]  /*193e0*/  IMAD.MOV.U32 R133, RZ, RZ, 0x8 ;  /* 0x00000008ff857424 */ /* 0x000fe400078e00ff */
[----:B------:R-:W-:-:S04]  /*193f0*/  IMAD.MOV.U32 R92, RZ, RZ, R132 ;  /* 0x000000ffff5c7224 */ /* 0x000fc800078e0084 */
[----:B------:R-:W-:-:S05]  /*19400*/  FADD.FTZ R129, R95, R92 ;  /* 0x0000005c5f817221 */ /* 0x000fca0000010000 */
[----:B------:R-:W-:-:S07]  /*19410*/  MOV R134, R129 ;  /* 0x0000008100867202 */ /* 0x000fce0000000f00 */
[----:B------:R-:W-:Y:S05]  /*19420*/  WARPSYNC.COLLECTIVE R131, `(.L_x_8892) ;  /* 0x0000000083087348 */ /* 0x000fea0003c00000 */
[----:B------:R0:W1:Y:S02]  /*19430*/  SHFL.BFLY P6, R132, R134, R133, R136 ;  /* 0x0c00008586847389 */ /* 0x00006400000c0088 */
[----:B01----:R-:W-:Y:S05]  /*19440*/  ENDCOLLECTIVE ;  /* 0x000000000000791b */ /* 0x003fea0003800000 */
.L_x_8892:
[----:B------:R-:W-:Y:S01]  /*19450*/  HFMA2 R133, -RZ, RZ, 0, 9.5367431640625e-07 ;  /* 0x00000010ff857431 */ /* 0x000fe200000001ff */
[----:B------:R-:W-:-:S05]  /*19460*/  MOV R92, R132 ;  /* 0x00000084005c7202 */ /* 0x000fca0000000f00 */
[----:B------:R-:W-:-:S04]  /*19470*/  FADD.FTZ R130, R129, R92 ;  /* 0x0000005c81827221 */ /* 0x000fc80000010000 */
[----:B------:R-:W-:-:S07]  /*19480*/  IMAD.MOV.U32 R134, RZ, RZ, R130 ;  /* 0x000000ffff867224 */ /* 0x000fce00078e0082 */
[----:B------:R-:W-:Y:S05]  /*19490*/  WARPSYNC.COLLECTIVE R131, `(.L_x_8893) ;  /* 0x0000000083087348 */ /* 0x000fea0003c00000 */
[----:B------:R0:W1:Y:S02]  /*194a0*/  SHFL.BFLY P6, R132, R134, R133, R136 ;  /* 0x0c00008586847389 */ /* 0x00006400000c0088 */
[----:B01----:R-:W-:Y:S05]  /*194b0*/  ENDCOLLECTIVE ;  /* 0x000000000000791b */ /* 0x003fea0003800000 */
.L_x_8893:
        /* <DEDUP_REMOVED lines=73> */
.L_x_8894:
[----:B------:R-:W-:Y:S01]  /*19950*/  HFMA2 R133, -RZ, RZ, 0, 1.1920928955078125e-07 ;  /* 0x00000002ff857431 */ /* 0x000fe200000001ff */
[----:B------:R-:W-:-:S05]  /*19960*/  MOV R93, R132 ;  /* 0x00000084005d7202 */ /* 0x000fca0000000f00 */
[----:B------:R-:W-:-:S04]  /*19970*/  FADD.FTZ R93, R92, R93 ;  /* 0x0000005d5c5d7221 */ /* 0x000fc80000010000 */
[----:B------:R-:W-:-:S07]  /*19980*/  IMAD.MOV.U32 R134, RZ, RZ, R93 ;  /* 0x000000ffff867224 */ /* 0x000fce00078e005d */
[----:B------:R-:W-:Y:S05]  /*19990*/  WARPSYNC.COLLECTIVE R131, `(.L_x_8895) ;  /* 0x0000000083087348 */ /* 0x000fea0003c00000 */
[----:B------:R0:W1:Y:S02]  /*199a0*/  SHFL.BFLY P6, R132, R134, R133, R136 ;  /* 0x0c00008586847389 */ /* 0x00006400000c0088 */
[----:B01----:R-:W-:Y:S05]  /*199b0*/  ENDCOLLECTIVE ;  /* 0x000000000000791b */ /* 0x003fea0003800000 */
.L_x_8895:
[----:B------:R-:W-:Y:S02]  /*199c0*/  IMAD.MOV.U32 R133, RZ, RZ, 0x4 ;  /* 0x00000004ff857424 */ /* 0x000fe400078e00ff */
[----:B------:R-:W-:-:S04]  /*199d0*/  IMAD.MOV.U32 R94, RZ, RZ, R132 ;  /* 0x000000ffff5e7224 */ /* 0x000fc800078e0084 */
[----:B------:R-:W-:-:S05]  /*199e0*/  FADD.FTZ R94, R93, R94 ;  /* 0x0000005e5d5e7221 */ /* 0x000fca0000010000 */
[----:B------:R-:W-:-:S07]  /*199f0*/  MOV R134, R94 ;  /* 0x0000005e00867202 */ /* 0x000fce0000000f00 */
[----:B------:R-:W-:Y:S05]  /*19a00*/  WARPSYNC.COLLECTIVE R131, `(.L_x_8896) ;  /* 0x0000000083087348 */ /* 0x000fea0003c00000 */
[----:B------:R0:W1:Y:S02]  /*19a10*/  SHFL.BFLY P6, R132, R134, R133, R136 ;  /* 0x0c00008586847389 */ /* 0x00006400000c0088 */
[----:B01----:R-:W-:Y:S05]  /*19a20*/  ENDCOLLECTIVE ;  /* 0x000000000000791b */ /* 0x003fea0003800000 */
.L_x_8896:
[----:B------:R-:W-:Y:S01]  /*19a30*/  HFMA2 R133, -RZ, RZ, 0, 4.76837158203125e-07 ;  /* 0x00000008ff857431 */ /* 0x000fe200000001ff */
[----:B------:R-:W-:-:S05]  /*19a40*/  MOV R95, R132 ;  /* 0x00000084005f7202 */ /* 0x000fca0000000f00 */
[----:B------:R-:W-:-:S04]  /*19a50*/  FADD.FTZ R95, R94, R95 ;  /* 0x0000005f5e5f7221 */ /* 0x000fc80000010000 */
[----:B------:R-:W-:-:S07]  /*19a60*/  IMAD.MOV.U32 R134, RZ, RZ, R95 ;  /* 0x000000ffff867224 */ /* 0x000fce00078e005f */
[----:B------:R-:W-:Y:S05]  /*19a70*/  WARPSYNC.COLLECTIVE R131, `(.L_x_8897) ;  /* 0x0000000083087348 */ /* 0x000fea0003c00000 */
[----:B------:R0:W1:Y:S02]  /*19a80*/  SHFL.BFLY P6, R132, R134, R133, R136 ;  /* 0x0c00008586847389 */ /* 0x00006400000c0088 */
[----:B01----:R-:W-:Y:S05]  /*19a90*/  ENDCOLLECTIVE ;  /* 0x000000000000791b */ /* 0x003fea0003800000 */
.L_x_8897:
[----:B------:R-:W-:Y:S02]  /*19aa0*/  IMAD.MOV.U32 R133, RZ, RZ, 0x10 ;  /* 0x00000010ff857424 */ /* 0x000fe400078e00ff */
[----:B------:R-:W-:-:S04]  /*19ab0*/  IMAD.MOV.U32 R130, RZ, RZ, R132 ;  /* 0x000000ffff827224 */ /* 0x000fc800078e0084 */
[----:B------:R-:W-:-:S05]  /*19ac0*/  FADD.FTZ R130, R95, R130 ;  /* 0x000000825f827221 */ /* 0x000fca0000010000 */
[----:B------:R-:W-:-:S07]  /*19ad0*/  MOV R134, R130 ;  /* 0x0000008200867202 */ /* 0x000fce0000000f00 */
[----:B------:R-:W-:Y:S05]  /*19ae0*/  WARPSYNC.COLLECTIVE R131, `(.L_x_8898) ;  /* 0x0000000083087348 */ /* 0x000fea0003c00000 */
[----:B------:R0:W1:Y:S02]  /*19af0*/  SHFL.BFLY P6, R132, R134, R133, R136 ;  /* 0x0c00008586847389 */ /* 0x00006400000c0088 */
[----:B01----:R-:W-:Y:S05]  /*19b00*/  ENDCOLLECTIVE ;  /* 0x000000000000791b */ /* 0x003fea0003800000 */
.L_x_8898:
[----:B------:R-:W-:Y:S01]  /*19b10*/  MOV R129, R132 ;  /* 0x0000008400817202 */ /* 0x000fe20000000f00 */
[----:B------:R-:W-:Y:S06]  /*19b20*/  BRA `(.L_x_8899) ;  /* 0xffffffec00247947 */ /* 0x000fec000383ffff */
.L_x_8900:
        /* <DEDUP_REMOVED lines=13> */
.L_x_37270:


//--------------------- .text._ZN10layer_norm13ln_fwd_kernelINS_13Kernel_traitsIf13__nv_bfloat16S2_S2_fjLj1024ELj1ELj4ELj1ELj16ENS_18Kernel_traits_baseILj1024EfS2_S2_S2_fjLj128EEEEELb1ELb0ELb1ELb1EEEvNS_9FwdParamsE --------------------------
	.section	.text._ZN10layer_norm13ln_fwd_kernelINS_13Kernel_traitsIf13__nv_bfloat16S2_S2_fjLj1024ELj1ELj4ELj1ELj16ENS_18Kernel_traits_baseILj1024EfS2_S2_S2_fjLj128EEEEELb1ELb0ELb1ELb1EEEvNS_9FwdParamsE,"ax",@progbits
	.align	128
        .global         _ZN10layer_norm13ln_fwd_kernelINS_13Kernel_traitsIf13__nv_bfloat16S2_S2_fjLj1024ELj1ELj4ELj1ELj16ENS_18Kernel_traits_baseILj1024EfS2_S2_S2_fjLj128EEEEELb1ELb0ELb1ELb1EEEvNS_9FwdParamsE
        .type           _ZN10layer_norm13ln_fwd_kernelINS_13Kernel_traitsIf13__nv_bfloat16S2_S2_fjLj1024ELj1ELj4ELj1ELj16ENS_18Kernel_traits_baseILj1024EfS2_S2_S2_fjLj128EEEEELb1ELb0ELb1ELb1EEEvNS_9FwdParamsE,@function
        .size           _ZN10layer_norm13ln_fwd_kernelINS_13Kernel_traitsIf13__nv_bfloat16S2_S2_fjLj1024ELj1ELj4ELj1ELj16ENS_18Kernel_traits_baseILj1024EfS2_S2_S2_fjLj128EEEEELb1ELb0ELb1ELb1EEEvNS_9FwdParamsE,(.L_x_37271 - _ZN10layer_norm13ln_fwd_kernelINS_13Kernel_traitsIf13__nv_bfloat16S2_S2_fjLj1024ELj1ELj4ELj1ELj16ENS_18Kernel_traits_baseILj1024EfS2_S2_S2_fjLj128EEEEELb1ELb0ELb1ELb1EEEvNS_9FwdParamsE)
        .other          _ZN10layer_norm13ln_fwd_kernelINS_13Kernel_traitsIf13__nv_bfloat16S2_S2_fjLj1024ELj1ELj4ELj1ELj16ENS_18Kernel_traits_baseILj1024EfS2_S2_S2_fjLj128EEEEELb1ELb0ELb1ELb1EEEvNS_9FwdParamsE,@"STO_CUDA_ENTRY STV_DEFAULT"
_ZN10layer_norm13ln_fwd_kernelINS_13Kernel_traitsIf13__nv_bfloat16S2_S2_fjLj1024ELj1ELj4ELj1ELj16ENS_18Kernel_traits_baseILj1024EfS2_S2_S2_fjLj128EEEEELb1ELb0ELb1ELb1EEEvNS_9FwdParamsE:
.text._ZN10layer_norm13ln_fwd_kernelINS_13Kernel_traitsIf13__nv_bfloat16S2_S2_fjLj1024ELj1ELj4ELj1ELj16ENS_18Kernel_traits_baseILj1024EfS2_S2_S2_fjLj128EEEEELb1ELb0ELb1ELb1EEEvNS_9FwdParamsE:
        /* <DEDUP_REMOVED lines=71> */
.L_x_8901:
        /* <DEDUP_REMOVED lines=26> */
.L_x_8902:
[----:B------:R-:W1:Y:S02]  /*0610*/  LDCU UR4, c[0x0][0x384] ;  /* 0x00007080ff0477ac */ /* 0x000e640008000800 */
[----:B-1----:R-:W-:-:S13]  /*0620*/  ISETP.GE.AND P0, PT, R3, UR4, PT ;  /* 0x0000000403007c0c */ /* 0x002fda000bf06270 */
[----:B------:R-:W-:Y:S05]  /*0630*/  @P0 EXIT ;  /* 0x000000000000094d */ /* 0x000fea0003800000 */
[----:B0-----:R-:W-:Y:S01]  /*0640*/  IMAD.HI.U32 R6, R0, -0x326172a9, RZ ;  /* 0xcd9e8d5700067827 */ /* 0x001fe200078e00ff */
[----:B------:R-:W0:Y:S01]  /*0650*/  LDCU.U8 UR4, c[0x0][0x410] ;  /* 0x00008200ff0477ac */ /* 0x000e220008000000 */
[----:B------:R-:W-:Y:S01]  /*0660*/  BSSY B0, `(.L_x_8903) ;  /* 0x0001856000007945 */ /* 0x000fe20003800000 */
[----:B------:R-:W-:Y:S01]  /*0670*/  LOP3.LUT R119, R119, 0x3, RZ, 0xc0, !PT ;  /* 0x0000000377777812 */ /* 0x000fe200078ec0ff */
[----:B------:R-:W-:Y:S01]  /*0680*/  IMAD.HI.U32 R7, R4, -0x2daee0ad, RZ ;  /* 0xd2511f5304077827 */ /* 0x000fe200078e00ff */
[----:B------:R-:W-:Y:S01]  /*0690*/  LOP3.LUT R6, R5, UR6, R6, 0x96, !PT ;  /* 0x0000000605067c12 */ /* 0x000fe2000f8e9606 */
[----:B------:R-:W1:Y:S02]  /*06a0*/  LDCU UR5, c[0x0][0x404] ;  /* 0x00008080ff0577ac */ /* 0x000e640008000800 */
[----:B------:R-:W-:Y:S01]  /*06b0*/  IMAD R9, R0, -0x326172a9, RZ ;  /* 0xcd9e8d5700097824 */ /* 0x000fe200078e02ff */
[----:B------:R-:W-:Y:S01]  /*06c0*/  LOP3.LUT R7, R7, UR7, RZ, 0x3c, !PT ;  /* 0x0000000707077c12 */ /* 0x000fe2000f8e3cff */
[----:B------:R-:W-:Y:S01]  /*06d0*/  IMAD R11, R4, -0x2daee0ad, RZ ;  /* 0xd2511f53040b7824 */ /* 0x000fe200078e02ff */
[----:B------:R-:W2:Y:S01]  /*06e0*/  LDCU UR14, c[0x0][0x448] ;  /* 0x00008900ff0e77ac */ /* 0x000ea20008000800 */
[----:B------:R-:W-:Y:S01]  /*06f0*/  IMAD.HI.U32 R10, R6, -0x2daee0ad, RZ ;  /* 0xd2511f53060a7827 */ /* 0x000fe200078e00ff */
[----:B------:R-:W3:Y:S03]  /*0700*/  LDCU.64 UR12, c[0x0][0x408] ;  /* 0x00008100ff0c77ac */ /* 0x000ee60008000a00 */
[----:B------:R-:W-:Y:S01]  /*0710*/  IMAD.HI.U32 R8, R7, -0x326172a9, RZ ;  /* 0xcd9e8d5707087827 */ /* 0x000fe200078e00ff */
[----:B------:R-:W-:-:S02]  /*0720*/  LOP3.LUT R10, R11, UR16, R10, 0x96, !PT ;  /* 0x000000100b0a7c12 */ /* 0x000fc4000f8e960a */
[----:B0-----:R-:W-:Y:S01]  /*0730*/  ISETP.NE.AND P2, PT, RZ, UR4, PT ;  /* 0x00000004ff007c0c */ /* 0x001fe2000bf45270 */
[----:B------:R-:W-:Y:S01]  /*0740*/  IMAD R12, R6, -0x2daee0ad, RZ ;  /* 0xd2511f53060c7824 */ /* 0x000fe200078e02ff */
[----:B------:R-:W-:Y:S01]  /*0750*/  LOP3.LUT R8, R9, UR15, R8, 0x96, !PT ;  /* 0x0000000f09087c12 */ /* 0x000fe2000f8e9608 */
[----:B------:R-:W-:Y:S01]  /*0760*/  IMAD R7, R7, -0x326172a9, RZ ;  /* 0xcd9e8d5707077824 */ /* 0x000fe200078e02ff */
[----:B------:R-:W0:Y:S01]  /*0770*/  LDCU.64 UR10, c[0x0][0x3a0] ;  /* 0x00007400ff0a77ac */ /* 0x000e220008000a00 */
        /* <DEDUP_REMOVED lines=48> */
[----:B0123--:R-:W-:-:S07]  /*0a80*/  IMAD R136, R8, -0x326172a9, RZ ;  /* 0xcd9e8d5708887824 */ /* 0x00ffce00078e02ff */
.L_x_9377:
[----:B------:R-:W0:Y:S08]  /*0a90*/  LDC.64 R114, c[0x0][0x3f0] ;  /* 0x0000fc00ff727b82 */ /* 0x000e300000000a00 */
        /* <DEDUP_REMOVED lines=8> */
[----:B------:R-:W-:-:S04]  /*0b20*/  @P1 VIADD R7, R114, 0xffffffff ;  /* 0xffffffff72071836 */ /* 0x000fc80000000000 */
[----:B-1----:R-:W-:-:S05]  /*0b30*/  @P1 IMAD R7, R7, R8, RZ ;  /* 0x0000000807071224 */ /* 0x002fca00078e02ff */
[----:B------:R-:W-:-:S04]  /*0b40*/  @P1 SHF.R.S32.HI R22, RZ, 0x1f, R7 ;  /* 0x0000001fff161819 */ /* 0x000fc80000011407 */
[----:B------:R-:W-:-:S04]  /*0b50*/  @P1 LEA.HI R7, R22, R7, RZ, 0x3 ;  /* 0x0000000716071211 */ /* 0x000fc800078f18ff */
[----:B------:R-:W-:Y:S02]  /*0b60*/  @P1 LEA.HI.SX32 R116, R7, R2, 0x1d ;  /* 0x0000000207741211 */ /* 0x000fe400078feaff */
[----:B-----5:R1:W5:Y:S03]  /*0b70*/  LDG.E R7, desc[UR8][R20.64] ;  /* 0x0000000814077981 */ /* 0x020366000c1e1900 */
[----:B0-----:R-:W-:-:S05]  /*0b80*/  @P1 IMAD.WIDE.U32 R18, R116, 0x10, R18 ;  /* 0x0000001074121825 */ /* 0x001fca00078e0012 */
[----:B------:R-:W2:Y:S01]  /*0b90*/  @P1 LDG.E.128 R24, desc[UR8][R18.64] ;  /* 0x0000000812181981 */ /* 0x000ea2000c1e1d00 */
        /* <DEDUP_REMOVED lines=10> */
[----:B-1----:R-:W-:Y:S06]  /*0c40*/  @!P0 BRA `(.L_x_8904) ;  /* 0x0000002c00908947 */ /* 0x002fec0003800000 */
        /* <DEDUP_REMOVED lines=25> */
.L_x_8909:
        /* <DEDUP_REMOVED lines=13> */
.L_x_8911:
[----:B------:R-:W-:Y:S05]  /*0eb0*/  BSYNC.RECONVERGENT B3 ;  /* 0x0000000000037941 */ /* 0x000fea0003800200 */
.L_x_8910:
        /* <DEDUP_REMOVED lines=41> */
.L_x_8908:
[----:B------:R-:W-:Y:S05]  /*1150*/  BSYNC.RECONVERGENT B2 ;  /* 0x0000000000027941 */ /* 0x000fea0003800200 */
.L_x_8907:
        /* <DEDUP_REMOVED lines=11> */
.L_x_8906:
[----:B------:R-:W-:Y:S05]  /*1210*/  BSYNC.RECONVERGENT B1 ;  /* 0x0000000000017941 */ /* 0x000fea0003800200 */
.L_x_8905:
        /* <DEDUP_REMOVED lines=23> */
.L_x_8916:
        /* <DEDUP_REMOVED lines=13> */
.L_x_8918:
[----:B------:R-:W-:Y:S05]  /*1460*/  BSYNC.RECONVERGENT B3 ;  /* 0x0000000000037941 */ /* 0x000fea0003800200 */
.L_x_8917:
        /* <DEDUP_REMOVED lines=41> */
.L_x_8915:
[----:B------:R-:W-:Y:S05]  /*1700*/  BSYNC.RECONVERGENT B2 ;  /* 0x0000000000027941 */ /* 0x000fea0003800200 */
.L_x_8914:
[----:B------:R-:W-:Y:S01]  /*1710*/  I2FP.F32.U32 R11, R11 ;  /* 0x0000000b000b7245 */ /* 0x000fe20000201000 */
[----:B------:R-:W-:Y:S02]  /*1720*/  HFMA2 R12, -RZ, RZ, 0.1171875, 0 ;  /* 0x2f800000ff0c7431 */ /* 0x000fe400000001ff */
[----:B------:R-:W-:Y:S01]  /*1730*/  IMAD.U32 R18, R18, 0x10000, RZ ;  /* 0x0001000012127824 */ /* 0x000fe200078e00ff */
[----:B------:R-:W-:Y:S02]  /*1740*/  PRMT R20, R20, 0x7632, R20 ;  /* 0x0000763214147816 */ /* 0x000fe40000000014 */
        /* <DEDUP_REMOVED lines=8> */
.L_x_8913:
[----:B------:R-:W-:Y:S05]  /*17d0*/  BSYNC.RECONVERGENT B1 ;  /* 0x0000000000017941 */ /* 0x000fea0003800200 */
.L_x_8912:
        /* <DEDUP_REMOVED lines=22> */
.L_x_8923:
        /* <DEDUP_REMOVED lines=13> */
.L_x_8925:
[----:B------:R-:W-:Y:S05]  /*1a10*/  BSYNC.RECONVERGENT B3 ;  /* 0x0000000000037941 */ /* 0x000fea0003800200 */
.L_x_8924:
        /* <DEDUP_REMOVED lines=42> */
.L_x_8922:
[----:B------:R-:W-:Y:S05]  /*1cc0*/  BSYNC.RECONVERGENT B2 ;  /* 0x0000000000027941 */ /* 0x000fea0003800200 */
.L_x_8921:
        /* <DEDUP_REMOVED lines=11> */
.L_x_8920:
[----:B------:R-:W-:Y:S05]  /*1d80*/  BSYNC.RECONVERGENT B1 ;  /* 0x0000000000017941 */ /* 0x000fea0003800200 */
.L_x_8919:
        /* <DEDUP_REMOVED lines=23> */
.L_x_8930:
        /* <DEDUP_REMOVED lines=13> */
.L_x_8932:
[----:B------:R-:W-:Y:S05]  /*1fd0*/  BSYNC.RECONVERGENT B3 ;  /* 0x0000000000037941 */ /* 0x000fea0003800200 */
.L_x_8931:
        /* <DEDUP_REMOVED lines=42> */
.L_x_8929:
[----:B------:R-:W-:Y:S05]  /*2280*/  BSYNC.RECONVERGENT B2 ;  /* 0x0000000000027941 */ /* 0x000fea0003800200 */
.L_x_8928:
        /* <DEDUP_REMOVED lines=12> */
.L_x_8927:
[----:B------:R-:W-:Y:S05]  /*2350*/  BSYNC.RECONVERGENT B1 ;  /* 0x0000000000017941 */ /* 0x000fea0003800200 */
.L_x_8926:
        /* <DEDUP_REMOVED lines=22> */
.L_x_8937:
        /* <DEDUP_REMOVED lines=13> */
.L_x_8939:
[----:B------:R-:W-:Y:S05]  /*2590*/  BSYNC.RECONVERGENT B3 ;  /* 0x0000000000037941 */ /* 0x000fea0003800200 */
.L_x_8938:
        /* <DEDUP_REMOVED lines=41> */
.L_x_8936:
[----:B------:R-:W-:Y:S05]  /*2830*/  BSYNC.RECONVERGENT B2 ;  /* 0x0000000000027941 */ /* 0x000fea0003800200 */
.L_x_8935:
        /* <DEDUP_REMOVED lines=11> */
.L_x_8934:
[----:B------:R-:W-:Y:S05]  /*28f0*/  BSYNC.RECONVERGENT B1 ;  /* 0x0000000000017941 */ /* 0x000fea0003800200 */
.L_x_8933:
        /* <DEDUP_REMOVED lines=23> */
.L_x_8944:
        /* <DEDUP_REMOVED lines=13> */
.L_x_8946:
[----:B------:R-:W-:Y:S05]  /*2b40*/  BSYNC.RECONVERGENT B3 ;  /* 0x0000000000037941 */ /* 0x000fea0003800200 */
.L_x_8945:
        /* <DEDUP_REMOVED lines=42> */
.L_x_8943:
[----:B------:R-:W-:Y:S05]  /*2df0*/  BSYNC.RECONVERGENT B2 ;  /* 0x0000000000027941 */ /* 0x000fea0003800200 */
.L_x_8942:
        /* <DEDUP_REMOVED lines=12> */
.L_x_8941:
[----:B------:R-:W-:Y:S05]  /*2ec0*/  BSYNC.RECONVERGENT B1 ;  /* 0x0000000000017941 */ /* 0x000fea0003800200 */
.L_x_8940:
        /* <DEDUP_REMOVED lines=22> */
.L_x_8951:
        /* <DEDUP_REMOVED lines=13> */
.L_x_8953:
[----:B------:R-:W-:Y:S05]  /*3100*/  BSYNC.RECONVERGENT B3 ;  /* 0x0000000000037941 */ /* 0x000fea0003800200 */
.L_x_8952:
        /* <DEDUP_REMOVED lines=41> */
.L_x_8950:
[----:B------:R-:W-:Y:S05]  /*33a0*/  BSYNC.RECONVERGENT B2 ;  /* 0x0000000000027941 */ /* 0x000fea0003800200 */
.L_x_8949:
        /* <DEDUP_REMOVED lines=11> */
.L_x_8948:
[----:B------:R-:W-:Y:S05]  /*3460*/  BSYNC.RECONVERGENT B1 ;  /* 0x0000000000017941 */ /* 0x000fea0003800200 */
.L_x_8947:
        /* <DEDUP_REMOVED lines=23> */
.L_x_8958:
        /* <DEDUP_REMOVED lines=13> */
.L_x_8960:
[----:B------:R-:W-:Y:S05]  /*36b0*/  BSYNC.RECONVERGENT B3 ;  /* 0x0000000000037941 */ /* 0x000fea0003800200 */
.L_x_8959:
        /* <DEDUP_REMOVED lines=41> */
.L_x_8957:
[----:B------:R-:W-:Y:S05]  /*3950*/  BSYNC.RECONVERGENT B2 ;  /* 0x0000000000027941 */ /* 0x000fea0003800200 */
.L_x_8956:
        /* <DEDUP_REMOVED lines=12> */
.L_x_8955:
[----:B------:R-:W-:Y:S05]  /*3a20*/  BSYNC.RECONVERGENT B1 ;  /* 0x0000000000017941 */ /* 0x000fea0003800200 */
.L_x_8954:
[----:B------:R-:W-:Y:S02]  /*3a30*/  F2FP.BF16.F32.PACK_AB R23, RZ, R96 ;  /* 0x00000060ff17723e */ /* 0x000fe400000010ff */
[----:B------:R-:W-:Y:S02]  /*3a40*/  PRMT R94, R94, 0x5410, R93 ;  /* 0x000054105e5e7816 */ /* 0x000fe4000000005d */
[----:B------:R-:W-:Y:S02]  /*3a50*/  PRMT R92, R95, 0x5410, R97 ;  /* 0x000054105f5c7816 */ /* 0x000fe40000000061 */
[----:B------:R-:W-:Y:S02]  /*3a60*/  PRMT R93, R98, 0x5410, R99 ;  /* 0x00005410625d7816 */ /* 0x000fe40000000063 */
[----:B------:R-:W-:Y:S01]  /*3a70*/  PRMT R95, R102, 0x5410, R23 ;  /* 0x00005410665f7816 */ /* 0x000fe20000000017 */
[----:B------:R-:W-:Y:S06]  /*3a80*/  BRA `(.L_x_8961) ;  /* 0x0000002800bc7947 */ /* 0x000fec0003800000 */
.L_x_8904:
        /* <DEDUP_REMOVED lines=21> */
.L_x_8966:
        /* <DEDUP_REMOVED lines=13> */
.L_x_8968:
[----:B------:R-:W-:Y:S05]  /*3cb0*/  BSYNC.RECONVERGENT B3 ;  /* 0x0000000000037941 */ /* 0x000fea0003800200 */
.L_x_8967:
        /* <DEDUP_REMOVED lines=41> */
.L_x_8965:
[----:B------:R-:W-:Y:S05]  /*3f50*/  BSYNC.RECONVERGENT B2 ;  /* 0x0000000000027941 */ /* 0x000fea0003800200 */
.L_x_8964:
        /* <DEDUP_REMOVED lines=9> */
.L_x_8963:
[----:B------:R-:W-:Y:S05]  /*3ff0*/  BSYNC.RECONVERGENT B1 ;  /* 0x0000000000017941 */ /* 0x000fea0003800200 */
.L_x_8962:
        /* <DEDUP_REMOVED lines=18> */
.L_x_8973:
        /* <DEDUP_REMOVED lines=13> */
.L_x_8975:
[----:B------:R-:W-:Y:S05]  /*41f0*/  BSYNC.RECONVERGENT B3 ;  /* 0x0000000000037941 */ /* 0x000fea0003800200 */
.L_x_8974:
        /* <DEDUP_REMOVED lines=42> */
.L_x_8972:
[----:B------:R-:W-:Y:S05]  /*44a0*/  BSYNC.RECONVERGENT B2 ;  /* 0x0000000000027941 */ /* 0x000fea0003800200 */
.L_x_8971:
        /* <DEDUP_REMOVED lines=9> */
.L_x_8970:
[----:B------:R-:W-:Y:S05]  /*4540*/  BSYNC.RECONVERGENT B1 ;  /* 0x0000000000017941 */ /* 0x000fea0003800200 */
.L_x_8969:
        /* <DEDUP_REMOVED lines=18> */
.L_x_8980:
        /* <DEDUP_REMOVED lines=13> */
.L_x_8982:
[----:B------:R-:W-:Y:S05]  /*4740*/  BSYNC.RECONVERGENT B3 ;  /* 0x0000000000037941 */ /* 0x000fea0003800200 */
.L_x_8981:
        /* <DEDUP_REMOVED lines=42> */
.L_x_8979:
[----:B------:R-:W-:Y:S05]  /*49f0*/  BSYNC.RECONVERGENT B2 ;  /* 0x0000000000027941 */ /* 0x000fea0003800200 */
.L_x_8978:
        /* <DEDUP_REMOVED lines=9> */
.L_x_8977:
[----:B------:R-:W-:Y:S05]  /*4a90*/  BSYNC.RECONVERGENT B1 ;  /* 0x0000000000017941 */ /* 0x000fea0003800200 */
.L_x_8976:
        /* <DEDUP_REMOVED lines=18> */
.L_x_8987:
        /* <DEDUP_REMOVED lines=13> */
.L_x_8989:
[----:B------:R-:W-:Y:S05]  /*4c90*/  BSYNC.RECONVERGENT B3 ;  /* 0x0000000000037941 */ /* 0x000fea0003800200 */
.L_x_8988:
        /* <DEDUP_REMOVED lines=42> */
.L_x_8986:
[----:B------:R-:W-:Y:S05]  /*4f40*/  BSYNC.RECONVERGENT B2 ;  /* 0x0000000000027941 */ /* 0x000fea0003800200 */
.L_x_8985:
        /* <DEDUP_REMOVED lines=9> */
.L_x_8984:
[----:B------:R-:W-:Y:S05]  /*4fe0*/  BSYNC.RECONVERGENT B1 ;  /* 0x0000000000017941 */ /* 0x000fea0003800200 */
.L_x_8983:
        /* <DEDUP_REMOVED lines=18> */
.L_x_8994:
        /* <DEDUP_REMOVED lines=13> */
.L_x_8996:
[----:B------:R-:W-:Y:S05]  /*51e0*/  BSYNC.RECONVERGENT B3 ;  /* 0x0000000000037941 */ /* 0x000fea0003800200 */
.L_x_8995:
        /* <DEDUP_REMOVED lines=42> */
.L_x_8993:
[----:B------:R-:W-:Y:S05]  /*5490*/  BSYNC.RECONVERGENT B2 ;  /* 0x0000000000027941 */ /* 0x000fea0003800200 */
.L_x_8992:
        /* <DEDUP_REMOVED lines=9> */
.L_x_8991:
[----:B------:R-:W-:Y:S05]  /*5530*/  BSYNC.RECONVERGENT B1 ;  /* 0x0000000000017941 */ /* 0x000fea0003800200 */
.L_x_8990:
        /* <DEDUP_REMOVED lines=18> */
.L_x_9001:
        /* <DEDUP_REMOVED lines=13> */
.L_x_9003:
[----:B------:R-:W-:Y:S05]  /*5730*/  BSYNC.RECONVERGENT B3 ;  /* 0x0000000000037941 */ /* 0x000fea0003800200 */
.L_x_9002:
        /* <DEDUP_REMOVED lines=42> */
.L_x_9000:
[----:B------:R-:W-:Y:S05]  /*59e0*/  BSYNC.RECONVERGENT B2 ;  /* 0x0000000000027941 */ /* 0x000fea0003800200 */
.L_x_8999:
        /* <DEDUP_REMOVED lines=9> */
.L_x_8998:
[----:B------:R-:W-:Y:S05]  /*5a80*/  BSYNC.RECONVERGENT B1 ;  /* 0x0000000000017941 */ /* 0x000fea0003800200 */
.L_x_8997:
        /* <DEDUP_REMOVED lines=18> */
.L_x_9008:
        /* <DEDUP_REMOVED lines=13> */
.L_x_9010:
[----:B------:R-:W-:Y:S05]  /*5c80*/  BSYNC.RECONVERGENT B3 ;  /* 0x0000000000037941 */ /* 0x000fea0003800200 */
.L_x_9009:
        /* <DEDUP_REMOVED lines=42> */
.L_x_9007:
[----:B------:R-:W-:Y:S05]  /*5f30*/  BSYNC.RECONVERGENT B2 ;  /* 0x0000000000027941 */ /* 0x000fea0003800200 */
.L_x_9006:
        /* <DEDUP_REMOVED lines=9> */
.L_x_9005:
[----:B------:R-:W-:Y:S05]  /*5fd0*/  BSYNC.RECONVERGENT B1 ;  /* 0x0000000000017941 */ /* 0x000fea0003800200 */
.L_x_9004:
        /* <DEDUP_REMOVED lines=18> */
.L_x_9015:
        /* <DEDUP_REMOVED lines=13> */
.L_x_9017:
[----:B------:R-:W-:Y:S05]  /*61d0*/  BSYNC.RECONVERGENT B3 ;  /* 0x0000000000037941 */ /* 0x000fea0003800200 */
.L_x_9016:
        /* <DEDUP_REMOVED lines=42> */
.L_x_9014:
[----:B------:R-:W-:Y:S05]  /*6480*/  BSYNC.RECONVERGENT B2 ;  /* 0x0000000000027941 */ /* 0x000fea0003800200 */
.L_x_9013:
        /* <DEDUP_REMOVED lines=9> */
.L_x_9012:
[----:B------:R-:W-:Y:S05]  /*6520*/  BSYNC.RECONVERGENT B1 ;  /* 0x0000000000017941 */ /* 0x000fea0003800200 */
.L_x_9011:
[----:B------:R-:W-:Y:S02]  /*6530*/  F2FP.BF16.F32.PACK_AB R100, RZ, R96 ;  /* 0x00000060ff64723e */ /* 0x000fe400000010ff */
[----:B------:R-:W-:Y:S02]  /*6540*/  PRMT R94, R94, 0x5410, R93 ;  /* 0x000054105e5e7816 */ /* 0x000fe4000000005d */
[----:B------:R-:W-:Y:S02]  /*6550*/  PRMT R92, R23, 0x5410, R95 ;  /* 0x00005410175c7816 */ /* 0x000fe4000000005f */
[----:B------:R-:W-:Y:S02]  /*6560*/  PRMT R93, R97, 0x5410, R98 ;  /* 0x00005410615d7816 */ /* 0x000fe40000000062 */
[----:B------:R-:W-:-:S07]  /*6570*/  PRMT R95, R99, 0x5410, R100 ;  /* 0x00005410635f7816 */ /* 0x000fce0000000064 */
.L_x_8961:
[----:B------:R-:W0:Y:S01]  /*6580*/  LDC.64 R106, c[0x0][0x3a8] ;  /* 0x0000ea00ff6a7b82 */ /* 0x000e220000000a00 */
[----:B------:R-:W-:Y:S01]  /*6590*/  BSSY.RECONVERGENT B1, `(.L_x_9018) ;  /* 0x000001a000017945 */ /* 0x000fe20003800200 */
[C---:B------:R-:W-:Y:S02]  /*65a0*/  VIADD R105, R117.reuse, 0x20 ;  /* 0x0000002075697836 */ /* 0x040fe40000000000 */
        /* <DEDUP_REMOVED lines=24> */
.L_x_9019:
[----:B------:R-:W-:Y:S05]  /*6730*/  BSYNC.RECONVERGENT B1 ;  /* 0x0000000000017941 */ /* 0x000fea0003800200 */
.L_x_9018:
[----:B------:R-:W-:Y:S04]  /*6740*/  BSSY.RECONVERGENT B1, `(.L_x_9020) ;  /* 0x0000005000017945 */ /* 0x000fe80003800200 */
[----:B------:R-:W-:Y:S05]  /*6750*/  @!P1 BRA `(.L_x_9021) ;  /* 0x00000000000c9947 */ /* 0x000fea0003800000 */
[----:B------:R-:W2:Y:S02]  /*6760*/  LDC.64 R24, c[0x0][0x390] ;  /* 0x0000e400ff187b82 */ /* 0x000ea40000000a00 */
[----:B--2---:R-:W-:-:S06]  /*6770*/  IMAD.WIDE.U32 R24, R104, 0x10, R24 ;  /* 0x0000001068187825 */ /* 0x004fcc00078e0018 */
[----:B------:R-:W5:Y:S02]  /*6780*/  LDG.E.128 R24, desc[UR8][R24.64] ;  /* 0x0000000818187981 */ /* 0x000f64000c1e1d00 */
.L_x_9021:
[----:B------:R-:W-:Y:S05]  /*6790*/  BSYNC.RECONVERGENT B1 ;  /* 0x0000000000017941 */ /* 0x000fea0003800200 */
.L_x_9020:
[----:B-----5:R-:W-:Y:S02]  /*67a0*/  PRMT R108, R27, 0x7632, R108 ;  /* 0x000076321b6c7816 */ /* 0x020fe4000000006c */
[----:B------:R-:W-:Y:S02]  /*67b0*/  PRMT R102, R26, 0x7632, R102 ;  /* 0x000076321a667816 */ /* 0x000fe40000000066 */
[----:B------:R-:W-:Y:S02]  /*67c0*/  PRMT R100, R25, 0x7632, R100 ;  /* 0x0000763219647816 */ /* 0x000fe40000000064 */
[----:B0-----:R-:W-:Y:S01]  /*67d0*/  PRMT R98, R24, 0x7632, R98 ;  /* 0x0000763218627816 */ /* 0x001fe20000000062 */
[----:B------:R-:W-:Y:S06]  /*67e0*/  @!P0 BRA `(.L_x_9022) ;  /* 0x0000002c00988947 */ /* 0x000fec0003800000 */
[----:B-1----:R-:W0:Y:S02]  /*67f0*/  LDC.64 R92, c[0x0][0x3a0] ;  /* 0x0000e800ff5c7b82 */ /* 0x002e240000000a00 */
        /* <DEDUP_REMOVED lines=24> */
.L_x_9027:
        /* <DEDUP_REMOVED lines=13> */
.L_x_9029:
[----:B------:R-:W-:Y:S05]  /*6a50*/  BSYNC.RECONVERGENT B3 ;  /* 0x0000000000037941 */ /* 0x000fea0003800200 */
.L_x_9028:
        /* <DEDUP_REMOVED lines=41> */
[----:B------:R-:W-:-:S07]  /*6cf0*/  IMAD.MOV.U32 R110, RZ, RZ, R124 ;  /* 0x000000ffff6e7224 */ /* 0x000fce00078e007c */
.L_x_9026:
[----:B------:R-:W-:Y:S05]  /*6d00*/  BSYNC.RECONVERGENT B2 ;  /* 0x0000000000027941 */ /* 0x000fea0003800200 */
.L_x_9025:
        /* <DEDUP_REMOVED lines=11> */
.L_x_9024:
[----:B------:R-:W-:Y:S05]  /*6dc0*/  BSYNC.RECONVERGENT B1 ;  /* 0x0000000000017941 */ /* 0x000fea0003800200 */
.L_x_9023:
        /* <DEDUP_REMOVED lines=23> */
.L_x_9034:
        /* <DEDUP_REMOVED lines=13> */
.L_x_9036:
[----:B------:R-:W-:Y:S05]  /*7010*/  BSYNC.RECONVERGENT B3 ;  /* 0x0000000000037941 */ /* 0x000fea0003800200 */
.L_x_9035:
        /* <DEDUP_REMOVED lines=41> */
.L_x_9033:
[----:B------:R-:W-:Y:S05]  /*72b0*/  BSYNC.RECONVERGENT B2 ;  /* 0x0000000000027941 */ /* 0x000fea0003800200 */
.L_x_9032:
        /* <DEDUP_REMOVED lines=12> */
.L_x_9031:
[----:B------:R-:W-:Y:S05]  /*7380*/  BSYNC.RECONVERGENT B1 ;  /* 0x0000000000017941 */ /* 0x000fea0003800200 */
.L_x_9030:
        /* <DEDUP_REMOVED lines=22> */
.L_x_9041:
        /* <DEDUP_REMOVED lines=13> */
.L_x_9043:
[----:B------:R-:W-:Y:S05]  /*75c0*/  BSYNC.RECONVERGENT B3 ;  /* 0x0000000000037941 */ /* 0x000fea0003800200 */
.L_x_9042:
        /* <DEDUP_REMOVED lines=42> */
.L_x_9040:
[----:B------:R-:W-:Y:S05]  /*7870*/  BSYNC.RECONVERGENT B2 ;  /* 0x0000000000027941 */ /* 0x000fea0003800200 */
.L_x_9039:
        /* <DEDUP_REMOVED lines=11> */
.L_x_9038:
[----:B------:R-:W-:Y:S05]  /*7930*/  BSYNC.RECONVERGENT B1 ;  /* 0x0000000000017941 */ /* 0x000fea0003800200 */
.L_x_9037:
        /* <DEDUP_REMOVED lines=23> */
.L_x_9048:
        /* <DEDUP_REMOVED lines=13> */
.L_x_9050:
[----:B------:R-:W-:Y:S05]  /*7b80*/  BSYNC.RECONVERGENT B3 ;  /* 0x0000000000037941 */ /* 0x000fea0003800200 */
.L_x_9049:
        /* <DEDUP_REMOVED lines=41> */
.L_x_9047:
[----:B------:R-:W-:Y:S05]  /*7e20*/  BSYNC.RECONVERGENT B2 ;  /* 0x0000000000027941 */ /* 0x000fea0003800200 */
.L_x_9046:
        /* <DEDUP_REMOVED lines=12> */
.L_x_9045:
[----:B------:R-:W-:Y:S05]  /*7ef0*/  BSYNC.RECONVERGENT B1 ;  /* 0x0000000000017941 */ /* 0x000fea0003800200 */
.L_x_9044:
        /* <DEDUP_REMOVED lines=22> */
.L_x_9055:
        /* <DEDUP_REMOVED lines=13> */
.L_x_9057:
[----:B------:R-:W-:Y:S05]  /*8130*/  BSYNC.RECONVERGENT B3 ;  /* 0x0000000000037941 */ /* 0x000fea0003800200 */
.L_x_9056:
        /* <DEDUP_REMOVED lines=41> */
.L_x_9054:
[----:B------:R-:W-:Y:S05]  /*83d0*/  BSYNC.RECONVERGENT B2 ;  /* 0x0000000000027941 */ /* 0x000fea0003800200 */
.L_x_9053:
        /* <DEDUP_REMOVED lines=11> */
.L_x_9052:
[----:B------:R-:W-:Y:S05]  /*8490*/  BSYNC.RECONVERGENT B1 ;  /* 0x0000000000017941 */ /* 0x000fea0003800200 */
.L_x_9051:
        /* <DEDUP_REMOVED lines=23> */
.L_x_9062:
        /* <DEDUP_REMOVED lines=13> */
.L_x_9064:
[----:B------:R-:W-:Y:S05]  /*86e0*/  BSYNC.RECONVERGENT B3 ;  /* 0x0000000000037941 */ /* 0x000fea0003800200 */
.L_x_9063:
        /* <DEDUP_REMOVED lines=42> */
.L_x_9061:
[----:B------:R-:W-:Y:S05]  /*8990*/  BSYNC.RECONVERGENT B2 ;  /* 0x0000000000027941 */ /* 0x000fea0003800200 */
.L_x_9060:
        /* <DEDUP_REMOVED lines=12> */
.L_x_9059:
[----:B------:R-:W-:Y:S05]  /*8a60*/  BSYNC.RECONVERGENT B1 ;  /* 0x0000000000017941 */ /* 0x000fea0003800200 */
.L_x_9058:
        /* <DEDUP_REMOVED lines=22> */
.L_x_9069:
        /* <DEDUP_REMOVED lines=13> */
.L_x_9071:
[----:B------:R-:W-:Y:S05]  /*8ca0*/  BSYNC.RECONVERGENT B3 ;  /* 0x0000000000037941 */ /* 0x000fea0003800200 */
.L_x_9070:
        /* <DEDUP_REMOVED lines=42> */
.L_x_9068:
[----:B------:R-:W-:Y:S05]  /*8f50*/  BSYNC.RECONVERGENT B2 ;  /* 0x0000000000027941 */ /* 0x000fea0003800200 */
.L_x_9067:
        /* <DEDUP_REMOVED lines=11> */
.L_x_9066:
[----:B------:R-:W-:Y:S05]  /*9010*/  BSYNC.RECONVERGENT B1 ;  /* 0x0000000000017941 */ /* 0x000fea0003800200 */
.L_x_9065:
        /* <DEDUP_REMOVED lines=23> */
.L_x_9076:
        /* <DEDUP_REMOVED lines=13> */
.L_x_9078:
[----:B------:R-:W-:Y:S05]  /*9260*/  BSYNC.RECONVERGENT B3 ;  /* 0x0000000000037941 */ /* 0x000fea0003800200 */
.L_x_9077:
        /* <DEDUP_REMOVED lines=42> */
.L_x_9075:
[----:B------:R-:W-:Y:S05]  /*9510*/  BSYNC.RECONVERGENT B2 ;  /* 0x0000000000027941 */ /* 0x000fea0003800200 */
.L_x_9074:
        /* <DEDUP_REMOVED lines=12> */
.L_x_9073:
[----:B------:R-:W-:Y:S05]  /*95e0*/  BSYNC.RECONVERGENT B1 ;  /* 0x0000000000017941 */ /* 0x000fea0003800200 */
.L_x_9072:
[----:B------:R-:W-:Y:S02]  /*95f0*/  F2FP.BF16.F32.PACK_AB R95, RZ, R103 ;  /* 0x00000067ff5f723e */ /* 0x000fe400000010ff */
[----:B------:R-:W-:Y:S02]  /*9600*/  PRMT R94, R126, 0x5410, R94 ;  /* 0x000054107e5e7816 */ /* 0x000fe4000000005e */
[----:B------:R-:W-:Y:S02]  /*9610*/  PRMT R93, R124, 0x5410, R125 ;  /* 0x000054107c5d7816 */ /* 0x000fe4000000007d */
[----:B------:R-:W-:Y:S02]  /*9620*/  PRMT R92, R109, 0x5410, R115 ;  /* 0x000054106d5c7816 */ /* 0x000fe40000000073 */
[----:B------:R-:W-:Y:S01]  /*9630*/  PRMT R95, R127, 0x5410, R95 ;  /* 0x000054107f5f7816 */ /* 0x000fe2000000005f */
[----:B------:R-:W-:Y:S06]  /*9640*/  BRA `(.L_x_9079) ;  /* 0x0000002800bc7947 */ /* 0x000fec0003800000 */
.L_x_9022:
[----:B------:R-:W-:Y:S01]  /*9650*/  BSSY.RECONVERGENT B1, `(.L_x_9080) ;  /* 0x0000056000017945 */ /* 0x000fe20003800200 */
[----:B------:R-:W-:Y:S01]  /*9660*/  MOV R23, RZ ;  /* 0x000000ff00177202 */ /* 0x000fe20000000f00 */
[----:B------:R-:W-:Y:S02]  /*9670*/  IMAD.MOV.U32 R110, RZ, RZ, R112 ;  /* 0x000000ffff6e7224 */ /* 0x000fe400078e0070 */
[----:B-1----:R-:W-:Y:S01]  /*9680*/  IMAD.MOV.U32 R92, RZ, RZ, R101 ;  /* 0x000000ffff5c7224 */ /* 0x002fe200078e0065 */
        /* <DEDUP_REMOVED lines=17> */
.L_x_9084:
        /* <DEDUP_REMOVED lines=13> */
.L_x_9086:
[----:B------:R-:W-:Y:S05]  /*9870*/  BSYNC.RECONVERGENT B3 ;  /* 0x0000000000037941 */ /* 0x000fea0003800200 */
.L_x_9085:
        /* <DEDUP_REMOVED lines=41> */
.L_x_9083:
[----:B------:R-:W-:Y:S05]  /*9b10*/  BSYNC.RECONVERGENT B2 ;  /* 0x0000000000027941 */ /* 0x000fea0003800200 */
.L_x_9082:
        /* <DEDUP_REMOVED lines=9> */
.L_x_9081:
[----:B------:R-:W-:Y:S05]  /*9bb0*/  BSYNC.RECONVERGENT B1 ;  /* 0x0000000000017941 */ /* 0x000fea0003800200 */
.L_x_9080:
        /* <DEDUP_REMOVED lines=18> */
.L_x_9091:
        /* <DEDUP_REMOVED lines=13> */
.L_x_9093:
[----:B------:R-:W-:Y:S05]  /*9db0*/  BSYNC.RECONVERGENT B3 ;  /* 0x0000000000037941 */ /* 0x000fea0003800200 */
.L_x_9092:
        /* <DEDUP_REMOVED lines=42> */
.L_x_9090:
[----:B------:R-:W-:Y:S05]  /*a060*/  BSYNC.RECONVERGENT B2 ;  /* 0x0000000000027941 */ /* 0x000fea0003800200 */
.L_x_9089:
        /* <DEDUP_REMOVED lines=9> */
.L_x_9088:
[----:B------:R-:W-:Y:S05]  /*a100*/  BSYNC.RECONVERGENT B1 ;  /* 0x0000000000017941 */ /* 0x000fea0003800200 */
.L_x_9087:
        /* <DEDUP_REMOVED lines=18> */
.L_x_9098:
        /* <DEDUP_REMOVED lines=13> */
.L_x_9100:
[----:B------:R-:W-:Y:S05]  /*a300*/  BSYNC.RECONVERGENT B3 ;  /* 0x0000000000037941 */ /* 0x000fea0003800200 */
.L_x_9099:
        /* <DEDUP_REMOVED lines=42> */
.L_x_9097:
[----:B------:R-:W-:Y:S05]  /*a5b0*/  BSYNC.RECONVERGENT B2 ;  /* 0x0000000000027941 */ /* 0x000fea0003800200 */
.L_x_9096:
        /* <DEDUP_REMOVED lines=9> */
.L_x_9095:
[----:B------:R-:W-:Y:S05]  /*a650*/  BSYNC.RECONVERGENT B1 ;  /* 0x0000000000017941 */ /* 0x000fea0003800200 */
.L_x_9094:
        /* <DEDUP_REMOVED lines=18> */
.L_x_9105:
        /* <DEDUP_REMOVED lines=13> */
.L_x_9107:
[----:B------:R-:W-:Y:S05]  /*a850*/  BSYNC.RECONVERGENT B3 ;  /* 0x0000000000037941 */ /* 0x000fea0003800200 */
.L_x_9106:
        /* <DEDUP_REMOVED lines=42> */
.L_x_9104:
[----:B------:R-:W-:Y:S05]  /*ab00*/  BSYNC.RECONVERGENT B2 ;  /* 0x0000000000027941 */ /* 0x000fea0003800200 */
.L_x_9103:
        /* <DEDUP_REMOVED lines=9> */
.L_x_9102:
[----:B------:R-:W-:Y:S05]  /*aba0*/  BSYNC.RECONVERGENT B1 ;  /* 0x0000000000017941 */ /* 0x000fea0003800200 */
.L_x_9101:
        /* <DEDUP_REMOVED lines=18> */
.L_x_9112:
        /* <DEDUP_REMOVED lines=13> */
.L_x_9114:
[----:B------:R-:W-:Y:S05]  /*ada0*/  BSYNC.RECONVERGENT B3 ;  /* 0x0000000000037941 */ /* 0x000fea0003800200 */
.L_x_9113:
        /* <DEDUP_REMOVED lines=42> */
.L_x_9111:
[----:B------:R-:W-:Y:S05]  /*b050*/  BSYNC.RECONVERGENT B2 ;  /* 0x0000000000027941 */ /* 0x000fea0003800200 */
.L_x_9110:
        /* <DEDUP_REMOVED lines=9> */
.L_x_9109:
[----:B------:R-:W-:Y:S05]  /*b0f0*/  BSYNC.RECONVERGENT B1 ;  /* 0x0000000000017941 */ /* 0x000fea0003800200 */
.L_x_9108:
        /* <DEDUP_REMOVED lines=18> */
.L_x_9119:
        /* <DEDUP_REMOVED lines=13> */
.L_x_9121:
[----:B------:R-:W-:Y:S05]  /*b2f0*/  BSYNC.RECONVERGENT B3 ;  /* 0x0000000000037941 */ /* 0x000fea0003800200 */
.L_x_9120:
        /* <DEDUP_REMOVED lines=42> */
.L_x_9118:
[----:B------:R-:W-:Y:S05]  /*b5a0*/  BSYNC.RECONVERGENT B2 ;  /* 0x0000000000027941 */ /* 0x000fea0003800200 */
.L_x_9117:
        /* <DEDUP_REMOVED lines=9> */
.L_x_9116:
[----:B------:R-:W-:Y:S05]  /*b640*/  BSYNC.RECONVERGENT B1 ;  /* 0x0000000000017941 */ /* 0x000fea0003800200 */
.L_x_9115:
        /* <DEDUP_REMOVED lines=18> */
.L_x_9126:
        /* <DEDUP_REMOVED lines=13> */
.L_x_9128:
[----:B------:R-:W-:Y:S05]  /*b840*/  BSYNC.RECONVERGENT B3 ;  /* 0x0000000000037941 */ /* 0x000fea0003800200 */
.L_x_9127:
        /* <DEDUP_REMOVED lines=42> */
.L_x_9125:
[----:B------:R-:W-:Y:S05]  /*baf0*/  BSYNC.RECONVERGENT B2 ;  /* 0x0000000000027941 */ /* 0x000fea0003800200 */
.L_x_9124:
        /* <DEDUP_REMOVED lines=9> */
.L_x_9123:
[----:B------:R-:W-:Y:S05]  /*bb90*/  BSYNC.RECONVERGENT B1 ;  /* 0x0000000000017941 */ /* 0x000fea0003800200 */
.L_x_9122:
        /* <DEDUP_REMOVED lines=18> */
.L_x_9133:
        /* <DEDUP_REMOVED lines=13> */
.L_x_9135:
[----:B------:R-:W-:Y:S05]  /*bd90*/  BSYNC.RECONVERGENT B3 ;  /* 0x0000000000037941 */ /* 0x000fea0003800200 */
.L_x_9134:
        /* <DEDUP_REMOVED lines=42> */
.L_x_9132:
[----:B------:R-:W-:Y:S05]  /*c040*/  BSYNC.RECONVERGENT B2 ;  /* 0x0000000000027941 */ /* 0x000fea0003800200 */
.L_x_9131:
        /* <DEDUP_REMOVED lines=9> */
.L_x_9130:
[----:B------:R-:W-:Y:S05]  /*c0e0*/  BSYNC.RECONVERGENT B1 ;  /* 0x0000000000017941 */ /* 0x000fea0003800200 */
.L_x_9129:
[----:B------:R-:W-:Y:S02]  /*c0f0*/  F2FP.BF16.F32.PACK_AB R95, RZ, R103 ;  /* 0x00000067ff5f723e */ /* 0x000fe400000010ff */
[----:B------:R-:W-:Y:S02]  /*c100*/  PRMT R94, R125, 0x5410, R126 ;  /* 0x000054107d5e7816 */ /* 0x000fe4000000007e */
[----:B------:R-:W-:Y:S02]  /*c110*/  PRMT R93, R115, 0x5410, R124 ;  /* 0x00005410735d7816 */ /* 0x000fe4000000007c */
[----:B------:R-:W-:Y:S02]  /*c120*/  PRMT R92, R109, 0x5410, R111 ;  /* 0x000054106d5c7816 */ /* 0x000fe4000000006f */
[----:B------:R-:W-:-:S07]  /*c130*/  PRMT R95, R127, 0x5410, R95 ;  /* 0x000054107f5f7816 */ /* 0x000fce000000005f */
.L_x_9079:
[----:B------:R-:W-:Y:S01]  /*c140*/  IMAD.WIDE.U32 R108, R105, 0x10, R106 ;  /* 0x00000010696c7825 */ /* 0x000fe200078e006a */
[----:B------:R-:W-:Y:S03]  /*c150*/  BSSY.RECONVERGENT B1, `(.L_x_9136) ;  /* 0x0000018000017945 */ /* 0x000fe60003800200 */
[----:B------:R-:W-:Y:S01]  /*c160*/  VIADD R115, R116, 0x40 ;  /* 0x0000004074737836 */ /* 0x000fe20000000000 */
        /* <DEDUP_REMOVED lines=22> */
.L_x_9137:
[----:B------:R-:W-:Y:S05]  /*c2d0*/  BSYNC.RECONVERGENT B1 ;  /* 0x0000000000017941 */ /* 0x000fea0003800200 */
.L_x_9136:
[----:B------:R-:W-:Y:S04]  /*c2e0*/  BSSY.RECONVERGENT B1, `(.L_x_9138) ;  /* 0x0000005000017945 */ /* 0x000fe80003800200 */
[----:B------:R-:W-:Y:S05]  /*c2f0*/  @!P1 BRA `(.L_x_9139) ;  /* 0x00000000000c9947 */ /* 0x000fea0003800000 */
[----:B------:R-:W2:Y:S02]  /*c300*/  LDC.64 R24, c[0x0][0x390] ;  /* 0x0000e400ff187b82 */ /* 0x000ea40000000a00 */
[----:B--2---:R-:W-:-:S06]  /*c310*/  IMAD.WIDE.U32 R24, R115, 0x10, R24 ;  /* 0x0000001073187825 */ /* 0x004fcc00078e0018 */
[----:B------:R-:W5:Y:S02]  /*c320*/  LDG.E.128 R24, desc[UR8][R24.64] ;  /* 0x0000000818187981 */ /* 0x000f64000c1e1d00 */
.L_x_9139:
[----:B------:R-:W-:Y:S05]  /*c330*/  BSYNC.RECONVERGENT B1 ;  /* 0x0000000000017941 */ /* 0x000fea0003800200 */
.L_x_9138:
[----:B------:R-:W-:Y:S01]  /*c340*/  IADD3 R125, PT, PT, R117, 0x40, RZ ;  /* 0x00000040757d7810 */ /* 0x000fe20007ffe0ff */
[----:B------:R-:W-:Y:S06]  /*c350*/  @!P0 BRA `(.L_x_9140) ;  /* 0x0000002c00b08947 */ /* 0x000fec0003800000 */
[----:B01----:R-:W0:Y:S02]  /*c360*/  LDC.64 R92, c[0x0][0x3a0] ;  /* 0x0000e800ff5c7b82 */ /* 0x003e240000000a00 */
        /* <DEDUP_REMOVED lines=24> */
.L_x_9145:
        /* <DEDUP_REMOVED lines=13> */
.L_x_9147:
[----:B------:R-:W-:Y:S05]  /*c5c0*/  BSYNC.RECONVERGENT B3 ;  /* 0x0000000000037941 */ /* 0x000fea0003800200 */
.L_x_9146:
        /* <DEDUP_REMOVED lines=41> */
.L_x_9144:
[----:B------:R-:W-:Y:S05]  /*c860*/  BSYNC.RECONVERGENT B2 ;  /* 0x0000000000027941 */ /* 0x000fea0003800200 */
.L_x_9143:
        /* <DEDUP_REMOVED lines=11> */
.L_x_9142:
[----:B------:R-:W-:Y:S05]  /*c920*/  BSYNC.RECONVERGENT B1 ;  /* 0x0000000000017941 */ /* 0x000fea0003800200 */
.L_x_9141:
        /* <DEDUP_REMOVED lines=23> */
.L_x_9152:
        /* <DEDUP_REMOVED lines=13> */
.L_x_9154:
[----:B------:R-:W-:Y:S05]  /*cb70*/  BSYNC.RECONVERGENT B3 ;  /* 0x0000000000037941 */ /* 0x000fea0003800200 */
.L_x_9153:
        /* <DEDUP_REMOVED lines=42> */
.L_x_9151:
[----:B------:R-:W-:Y:S05]  /*ce20*/  BSYNC.RECONVERGENT B2 ;  /* 0x0000000000027941 */ /* 0x000fea0003800200 */
.L_x_9150:
        /* <DEDUP_REMOVED lines=13> */
.L_x_9149:
[----:B------:R-:W-:Y:S05]  /*cf00*/  BSYNC.RECONVERGENT B1 ;  /* 0x0000000000017941 */ /* 0x000fea0003800200 */
.L_x_9148:
        /* <DEDUP_REMOVED lines=22> */
.L_x_9159:
        /* <DEDUP_REMOVED lines=13> */
.L_x_9161:
[----:B------:R-:W-:Y:S05]  /*d140*/  BSYNC.RECONVERGENT B3 ;  /* 0x0000000000037941 */ /* 0x000fea0003800200 */
.L_x_9160:
        /* <DEDUP_REMOVED lines=42> */
.L_x_9158:
[----:B------:R-:W-:Y:S05]  /*d3f0*/  BSYNC.RECONVERGENT B2 ;  /* 0x0000000000027941 */ /* 0x000fea0003800200 */
.L_x_9157:
[----:B------:R-:W-:Y:S01]  /*d400*/  I2FP.F32.U32 R13, R13 ;  /* 0x0000000d000d7245 */ /* 0x000fe20000201000 */
[----:B------:R-:W-:Y:S02]  /*d410*/  HFMA2 R108, -RZ, RZ, 0.1171875, 0 ;  /* 0x2f800000ff6c7431 */ /* 0x000fe400000001ff */
[----:B-----5:R-:W-:-:S03]  /*d420*/  IMAD.U32 R109, R25, 0x10000, RZ ;  /* 0x00010000196d7824 */ /* 0x020fc600078e00ff */
        /* <DEDUP_REMOVED lines=8> */
.L_x_9156:
[----:B------:R-:W-:Y:S05]  /*d4b0*/  BSYNC.RECONVERGENT B1 ;  /* 0x0000000000017941 */ /* 0x000fea0003800200 */
.L_x_9155:
        /* <DEDUP_REMOVED lines=23> */
.L_x_9166:
        /* <DEDUP_REMOVED lines=13> */
.L_x_9168:
[----:B------:R-:W-:Y:S05]  /*d700*/  BSYNC.RECONVERGENT B3 ;  /* 0x0000000000037941 */ /* 0x000fea0003800200 */
.L_x_9167:
        /* <DEDUP_REMOVED lines=42> */
.L_x_9165:
[----:B------:R-:W-:Y:S05]  /*d9b0*/  BSYNC.RECONVERGENT B2 ;  /* 0x0000000000027941 */ /* 0x000fea0003800200 */
.L_x_9164:
        /* <DEDUP_REMOVED lines=13> */
.L_x_9163:
[----:B------:R-:W-:Y:S05]  /*da90*/  BSYNC.RECONVERGENT B1 ;  /* 0x0000000000017941 */ /* 0x000fea0003800200 */
.L_x_9162:
        /* <DEDUP_REMOVED lines=22> */
.L_x_9173:
        /* <DEDUP_REMOVED lines=13> */
.L_x_9175:
[----:B------:R-:W-:Y:S05]  /*dcd0*/  BSYNC.RECONVERGENT B3 ;  /* 0x0000000000037941 */ /* 0x000fea0003800200 */
.L_x_9174:
        /* <DEDUP_REMOVED lines=42> */
.L_x_9172:
[----:B------:R-:W-:Y:S05]  /*df80*/  BSYNC.RECONVERGENT B2 ;  /* 0x0000000000027941 */ /* 0x000fea0003800200 */
.L_x_9171:
        /* <DEDUP_REMOVED lines=11> */
.L_x_9170:
[----:B------:R-:W-:Y:S05]  /*e040*/  BSYNC.RECONVERGENT B1 ;  /* 0x0000000000017941 */ /* 0x000fea0003800200 */
.L_x_9169:
        /* <DEDUP_REMOVED lines=23> */
.L_x_9180:
        /* <DEDUP_REMOVED lines=13> */
.L_x_9182:
[----:B------:R-:W-:Y:S05]  /*e290*/  BSYNC.RECONVERGENT B3 ;  /* 0x0000000000037941 */ /* 0x000fea0003800200 */
.L_x_9181:
        /* <DEDUP_REMOVED lines=42> */
.L_x_9179:
[----:B------:R-:W-:Y:S05]  /*e540*/  BSYNC.RECONVERGENT B2 ;  /* 0x0000000000027941 */ /* 0x000fea0003800200 */
.L_x_9178:
        /* <DEDUP_REMOVED lines=13> */
.L_x_9177:
[----:B------:R-:W-:Y:S05]  /*e620*/  BSYNC.RECONVERGENT B1 ;  /* 0x0000000000017941 */ /* 0x000fea0003800200 */
.L_x_9176:
        /* <DEDUP_REMOVED lines=22> */
.L_x_9187:
        /* <DEDUP_REMOVED lines=13> */
.L_x_9189:
[----:B------:R-:W-:Y:S05]  /*e860*/  BSYNC.RECONVERGENT B3 ;  /* 0x0000000000037941 */ /* 0x000fea0003800200 */
.L_x_9188:
        /* <DEDUP_REMOVED lines=42> */
.L_x_9186:
[----:B------:R-:W-:Y:S05]  /*eb10*/  BSYNC.RECONVERGENT B2 ;  /* 0x0000000000027941 */ /* 0x000fea0003800200 */
.L_x_9185:
        /* <DEDUP_REMOVED lines=11> */
.L_x_9184:
[----:B------:R-:W-:Y:S05]  /*ebd0*/  BSYNC.RECONVERGENT B1 ;  /* 0x0000000000017941 */ /* 0x000fea0003800200 */
.L_x_9183:
        /* <DEDUP_REMOVED lines=23> */
.L_x_9194:
        /* <DEDUP_REMOVED lines=13> */
.L_x_9196:
[----:B------:R-:W-:Y:S05]  /*ee20*/  BSYNC.RECONVERGENT B3 ;  /* 0x0000000000037941 */ /* 0x000fea0003800200 */
.L_x_9195:
        /* <DEDUP_REMOVED lines=42> */
.L_x_9193:
[----:B------:R-:W-:Y:S05]  /*f0d0*/  BSYNC.RECONVERGENT B2 ;  /* 0x0000000000027941 */ /* 0x000fea0003800200 */
.L_x_9192:
        /* <DEDUP_REMOVED lines=13> */
.L_x_9191:
[----:B------:R-:W-:Y:S05]  /*f1b0*/  BSYNC.RECONVERGENT B1 ;  /* 0x0000000000017941 */ /* 0x000fea0003800200 */
.L_x_9190:
[----:B------:R-:W-:Y:S02]  /*f1c0*/  F2FP.BF16.F32.PACK_AB R95, RZ, R112 ;  /* 0x00000070ff5f723e */ /* 0x000fe400000010ff */
[----:B------:R-:W-:Y:S02]  /*f1d0*/  PRMT R94, R130, 0x5410, R131 ;  /* 0x00005410825e7816 */ /* 0x000fe40000000083 */
[----:B------:R-:W-:Y:S02]  /*f1e0*/  PRMT R93, R127, 0x5410, R129 ;  /* 0x000054107f5d7816 */ /* 0x000fe40000000081 */
[----:B------:R-:W-:Y:S02]  /*f1f0*/  PRMT R92, R124, 0x5410, R126 ;  /* 0x000054107c5c7816 */ /* 0x000fe4000000007e */
[----:B------:R-:W-:Y:S01]  /*f200*/  PRMT R95, R128, 0x5410, R95 ;  /* 0x00005410805f7816 */ /* 0x000fe2000000005f */
[----:B------:R-:W-:Y:S06]  /*f210*/  BRA `(.L_x_9197) ;  /* 0x0000002800cc7947 */ /* 0x000fec0003800000 */
.L_x_9140:
        /* <DEDUP_REMOVED lines=21> */
.L_x_9202:
        /* <DEDUP_REMOVED lines=13> */
.L_x_9204:
[----:B------:R-:W-:Y:S05]  /*f440*/  BSYNC.RECONVERGENT B3 ;  /* 0x0000000000037941 */ /* 0x000fea0003800200 */
.L_x_9203:
        /* <DEDUP_REMOVED lines=41> */
.L_x_9201:
[----:B------:R-:W-:Y:S05]  /*f6e0*/  BSYNC.RECONVERGENT B2 ;  /* 0x0000000000027941 */ /* 0x000fea0003800200 */
.L_x_9200:
        /* <DEDUP_REMOVED lines=9> */
.L_x_9199:
[----:B------:R-:W-:Y:S05]  /*f780*/  BSYNC.RECONVERGENT B1 ;  /* 0x0000000000017941 */ /* 0x000fea0003800200 */
.L_x_9198:
        /* <DEDUP_REMOVED lines=18> */
.L_x_9209:
        /* <DEDUP_REMOVED lines=13> */
.L_x_9211:
[----:B------:R-:W-:Y:S05]  /*f980*/  BSYNC.RECONVERGENT B3 ;  /* 0x0000000000037941 */ /* 0x000fea0003800200 */
.L_x_9210:
        /* <DEDUP_REMOVED lines=42> */
.L_x_9208:
[----:B------:R-:W-:Y:S05]  /*fc30*/  BSYNC.RECONVERGENT B2 ;  /* 0x0000000000027941 */ /* 0x000fea0003800200 */
.L_x_9207:
        /* <DEDUP_REMOVED lines=10> */
.L_x_9206:
[----:B------:R-:W-:Y:S05]  /*fce0*/  BSYNC.RECONVERGENT B1 ;  /* 0x0000000000017941 */ /* 0x000fea0003800200 */
.L_x_9205:
        /* <DEDUP_REMOVED lines=18> */
.L_x_9216:
        /* <DEDUP_REMOVED lines=13> */
.L_x_9218:
[----:B------:R-:W-:Y:S05]  /*fee0*/  BSYNC.RECONVERGENT B3 ;  /* 0x0000000000037941 */ /* 0x000fea0003800200 */
.L_x_9217:
        /* <DEDUP_REMOVED lines=42> */
.L_x_9215:
[----:B------:R-:W-:Y:S05]  /*10190*/  BSYNC.RECONVERGENT B2 ;  /* 0x0000000000027941 */ /* 0x000fea0003800200 */
.L_x_9214:
        /* <DEDUP_REMOVED lines=9> */
.L_x_9213:
[----:B------:R-:W-:Y:S05]  /*10230*/  BSYNC.RECONVERGENT B1 ;  /* 0x0000000000017941 */ /* 0x000fea0003800200 */
.L_x_9212:
        /* <DEDUP_REMOVED lines=18> */
.L_x_9223:
        /* <DEDUP_REMOVED lines=13> */
.L_x_9225:
[----:B------:R-:W-:Y:S05]  /*10430*/  BSYNC.RECONVERGENT B3 ;  /* 0x0000000000037941 */ /* 0x000fea0003800200 */
.L_x_9224:
        /* <DEDUP_REMOVED lines=42> */
.L_x_9222:
[----:B------:R-:W-:Y:S05]  /*106e0*/  BSYNC.RECONVERGENT B2 ;  /* 0x0000000000027941 */ /* 0x000fea0003800200 */
.L_x_9221:
        /* <DEDUP_REMOVED lines=10> */
.L_x_9220:
[----:B------:R-:W-:Y:S05]  /*10790*/  BSYNC.RECONVERGENT B1 ;  /* 0x0000000000017941 */ /* 0x000fea0003800200 */
.L_x_9219:
        /* <DEDUP_REMOVED lines=18> */
.L_x_9230:
        /* <DEDUP_REMOVED lines=13> */
.L_x_9232:
[----:B------:R-:W-:Y:S05]  /*10990*/  BSYNC.RECONVERGENT B3 ;  /* 0x0000000000037941 */ /* 0x000fea0003800200 */
.L_x_9231:
        /* <DEDUP_REMOVED lines=42> */
.L_x_9229:
[----:B------:R-:W-:Y:S05]  /*10c40*/  BSYNC.RECONVERGENT B2 ;  /* 0x0000000000027941 */ /* 0x000fea0003800200 */
.L_x_9228:
        /* <DEDUP_REMOVED lines=9> */
.L_x_9227:
[----:B------:R-:W-:Y:S05]  /*10ce0*/  BSYNC.RECONVERGENT B1 ;  /* 0x0000000000017941 */ /* 0x000fea0003800200 */
.L_x_9226:
        /* <DEDUP_REMOVED lines=18> */
.L_x_9237:
        /* <DEDUP_REMOVED lines=13> */
.L_x_9239:
[----:B------:R-:W-:Y:S05]  /*10ee0*/  BSYNC.RECONVERGENT B3 ;  /* 0x0000000000037941 */ /* 0x000fea0003800200 */
.L_x_9238:
        /* <DEDUP_REMOVED lines=42> */
.L_x_9236:
[----:B------:R-:W-:Y:S05]  /*11190*/  BSYNC.RECONVERGENT B2 ;  /* 0x0000000000027941 */ /* 0x000fea0003800200 */
.L_x_9235:
        /* <DEDUP_REMOVED lines=10> */
.L_x_9234:
[----:B------:R-:W-:Y:S05]  /*11240*/  BSYNC.RECONVERGENT B1 ;  /* 0x0000000000017941 */ /* 0x000fea0003800200 */
.L_x_9233:
        /* <DEDUP_REMOVED lines=18> */
.L_x_9244:
        /* <DEDUP_REMOVED lines=13> */
.L_x_9246:
[----:B------:R-:W-:Y:S05]  /*11440*/  BSYNC.RECONVERGENT B3 ;  /* 0x0000000000037941 */ /* 0x000fea0003800200 */
.L_x_9245:
        /* <DEDUP_REMOVED lines=42> */
.L_x_9243:
[----:B------:R-:W-:Y:S05]  /*116f0*/  BSYNC.RECONVERGENT B2 ;  /* 0x0000000000027941 */ /* 0x000fea0003800200 */
.L_x_9242:
        /* <DEDUP_REMOVED lines=9> */
.L_x_9241:
[----:B------:R-:W-:Y:S05]  /*11790*/  BSYNC.RECONVERGENT B1 ;  /* 0x0000000000017941 */ /* 0x000fea0003800200 */
.L_x_9240:
        /* <DEDUP_REMOVED lines=18> */
.L_x_9251:
        /* <DEDUP_REMOVED lines=13> */
.L_x_9253:
[----:B------:R-:W-:Y:S05]  /*11990*/  BSYNC.RECONVERGENT B3 ;  /* 0x0000000000037941 */ /* 0x000fea0003800200 */
.L_x_9252:
        /* <DEDUP_REMOVED lines=42> */
.L_x_9250:
[----:B------:R-:W-:Y:S05]  /*11c40*/  BSYNC.RECONVERGENT B2 ;  /* 0x0000000000027941 */ /* 0x000fea0003800200 */
.L_x_9249:
        /* <DEDUP_REMOVED lines=10> */
.L_x_9248:
[----:B------:R-:W-:Y:S05]  /*11cf0*/  BSYNC.RECONVERGENT B1 ;  /* 0x0000000000017941 */ /* 0x000fea0003800200 */
.L_x_9247:
[----:B------:R-:W-:Y:S02]  /*11d00*/  F2FP.BF16.F32.PACK_AB R95, RZ, R112 ;  /* 0x00000070ff5f723e */ /* 0x000fe400000010ff */
[----:B------:R-:W-:Y:S02]  /*11d10*/  PRMT R94, R131, 0x5410, R130 ;  /* 0x00005410835e7816 */ /* 0x000fe40000000082 */
[----:B------:R-:W-:Y:S02]  /*11d20*/  PRMT R93, R129, 0x5410, R128 ;  /* 0x00005410815d7816 */ /* 0x000fe40000000080 */
[----:B------:R-:W-:Y:S02]  /*11d30*/  PRMT R92, R127, 0x5410, R126 ;  /* 0x000054107f5c7816 */ /* 0x000fe4000000007e */
[----:B------:R-:W-:-:S07]  /*11d40*/  PRMT R95, R124, 0x5410, R95 ;  /* 0x000054107c5f7816 */ /* 0x000fce000000005f */
.L_x_9197:
        /* <DEDUP_REMOVED lines=25> */
.L_x_9255:
[----:B------:R-:W-:Y:S05]  /*11ee0*/  BSYNC.RECONVERGENT B1 ;  /* 0x0000000000017941 */ /* 0x000fea0003800200 */
.L_x_9254:
[----:B------:R-:W-:Y:S04]  /*11ef0*/  BSSY.RECONVERGENT B1, `(.L_x_9256) ;  /* 0x0000005000017945 */ /* 0x000fe80003800200 */
[----:B------:R-:W-:Y:S05]  /*11f00*/  @!P1 BRA `(.L_x_9257) ;  /* 0x00000000000c9947 */ /* 0x000fea0003800000 */
[----:B-----5:R-:W2:Y:S02]  /*11f10*/  LDC.64 R24, c[0x0][0x390] ;  /* 0x0000e400ff187b82 */ /* 0x020ea40000000a00 */
[----:B--2---:R-:W-:-:S06]  /*11f20*/  IMAD.WIDE.U32 R24, R116, 0x10, R24 ;  /* 0x0000001074187825 */ /* 0x004fcc00078e0018 */
[----:B------:R-:W5:Y:S02]  /*11f30*/  LDG.E.128 R24, desc[UR8][R24.64] ;  /* 0x0000000818187981 */ /* 0x000f64000c1e1d00 */
.L_x_9257:
[----:B------:R-:W-:Y:S05]  /*11f40*/  BSYNC.RECONVERGENT B1 ;  /* 0x0000000000017941 */ /* 0x000fea0003800200 */
.L_x_9256:
        /* <DEDUP_REMOVED lines=27> */
.L_x_9263:
        /* <DEDUP_REMOVED lines=13> */
.L_x_9265:
[----:B------:R-:W-:Y:S05]  /*121d0*/  BSYNC.RECONVERGENT B3 ;  /* 0x0000000000037941 */ /* 0x000fea0003800200 */
.L_x_9264:
        /* <DEDUP_REMOVED lines=41> */
.L_x_9262:
[----:B------:R-:W-:Y:S05]  /*12470*/  BSYNC.RECONVERGENT B2 ;  /* 0x0000000000027941 */ /* 0x000fea0003800200 */
.L_x_9261:
        /* <DEDUP_REMOVED lines=11> */
.L_x_9260:
[----:B------:R-:W-:Y:S05]  /*12530*/  BSYNC.RECONVERGENT B1 ;  /* 0x0000000000017941 */ /* 0x000fea0003800200 */
.L_x_9259:
        /* <DEDUP_REMOVED lines=23> */
.L_x_9270:
        /* <DEDUP_REMOVED lines=13> */
.L_x_9272:
[----:B------:R-:W-:Y:S05]  /*12780*/  BSYNC.RECONVERGENT B3 ;  /* 0x0000000000037941 */ /* 0x000fea0003800200 */
.L_x_9271:
        /* <DEDUP_REMOVED lines=41> */
.L_x_9269:
[----:B------:R-:W-:Y:S05]  /*12a20*/  BSYNC.RECONVERGENT B2 ;  /* 0x0000000000027941 */ /* 0x000fea0003800200 */
.L_x_9268:
        /* <DEDUP_REMOVED lines=13> */
.L_x_9267:
[----:B------:R-:W-:Y:S05]  /*12b00*/  BSYNC.RECONVERGENT B1 ;  /* 0x0000000000017941 */ /* 0x000fea0003800200 */
.L_x_9266:
        /* <DEDUP_REMOVED lines=22> */
.L_x_9277:
        /* <DEDUP_REMOVED lines=13> */
.L_x_9279:
[----:B------:R-:W-:Y:S05]  /*12d40*/  BSYNC.RECONVERGENT B3 ;  /* 0x0000000000037941 */ /* 0x000fea0003800200 */
.L_x_9278:
        /* <DEDUP_REMOVED lines=41> */
[----:B------:R-:W-:-:S07]  /*12fe0*/  MOV R92, R124 ;  /* 0x0000007c005c7202 */ /* 0x000fce0000000f00 */
.L_x_9276:
[----:B------:R-:W-:Y:S05]  /*12ff0*/  BSYNC.RECONVERGENT B2 ;  /* 0x0000000000027941 */ /* 0x000fea0003800200 */
.L_x_9275:
        /* <DEDUP_REMOVED lines=11> */
.L_x_9274:
[----:B------:R-:W-:Y:S05]  /*130b0*/  BSYNC.RECONVERGENT B1 ;  /* 0x0000000000017941 */ /* 0x000fea0003800200 */
.L_x_9273:
        /* <DEDUP_REMOVED lines=23> */
.L_x_9284:
        /* <DEDUP_REMOVED lines=13> */
.L_x_9286:
[----:B------:R-:W-:Y:S05]  /*13300*/  BSYNC.RECONVERGENT B3 ;  /* 0x0000000000037941 */ /* 0x000fea0003800200 */
.L_x_9285:
        /* <DEDUP_REMOVED lines=41> */
.L_x_9283:
[----:B------:R-:W-:Y:S05]  /*135a0*/  BSYNC.RECONVERGENT B2 ;  /* 0x0000000000027941 */ /* 0x000fea0003800200 */
.L_x_9282:
        /* <DEDUP_REMOVED lines=13> */
.L_x_9281:
[----:B------:R-:W-:Y:S05]  /*13680*/  BSYNC.RECONVERGENT B1 ;  /* 0x0000000000017941 */ /* 0x000fea0003800200 */
.L_x_9280:
        /* <DEDUP_REMOVED lines=22> */
.L_x_9291:
        /* <DEDUP_REMOVED lines=13> */
.L_x_9293:
[----:B------:R-:W-:Y:S05]  /*138c0*/  BSYNC.RECONVERGENT B3 ;  /* 0x0000000000037941 */ /* 0x000fea0003800200 */
.L_x_9292:
        /* <DEDUP_REMOVED lines=42> */
.L_x_9290:
[----:B------:R-:W-:Y:S05]  /*13b70*/  BSYNC.RECONVERGENT B2 ;  /* 0x0000000000027941 */ /* 0x000fea0003800200 */
.L_x_9289:
        /* <DEDUP_REMOVED lines=11> */
.L_x_9288:
[----:B------:R-:W-:Y:S05]  /*13c30*/  BSYNC.RECONVERGENT B1 ;  /* 0x0000000000017941 */ /* 0x000fea0003800200 */
.L_x_9287:
        /* <DEDUP_REMOVED lines=23> */
.L_x_9298:
        /* <DEDUP_REMOVED lines=13> */
.L_x_9300:
[----:B------:R-:W-:Y:S05]  /*13e80*/  BSYNC.RECONVERGENT B3 ;  /* 0x0000000000037941 */ /* 0x000fea0003800200 */
.L_x_9299:
        /* <DEDUP_REMOVED lines=42> */
.L_x_9297:
[----:B------:R-:W-:Y:S05]  /*14130*/  BSYNC.RECONVERGENT B2 ;  /* 0x0000000000027941 */ /* 0x000fea0003800200 */
.L_x_9296:
        /* <DEDUP_REMOVED lines=13> */
.L_x_9295:
[----:B------:R-:W-:Y:S05]  /*14210*/  BSYNC.RECONVERGENT B1 ;  /* 0x0000000000017941 */ /* 0x000fea0003800200 */
.L_x_9294:
        /* <DEDUP_REMOVED lines=22> */
.L_x_9305:
        /* <DEDUP_REMOVED lines=13> */
.L_x_9307:
[----:B------:R-:W-:Y:S05]  /*14450*/  BSYNC.RECONVERGENT B3 ;  /* 0x0000000000037941 */ /* 0x000fea0003800200 */
.L_x_9306:
        /* <DEDUP_REMOVED lines=42> */
.L_x_9304:
[----:B------:R-:W-:Y:S05]  /*14700*/  BSYNC.RECONVERGENT B2 ;  /* 0x0000000000027941 */ /* 0x000fea0003800200 */
.L_x_9303:
        /* <DEDUP_REMOVED lines=11> */
.L_x_9302:
[----:B------:R-:W-:Y:S05]  /*147c0*/  BSYNC.RECONVERGENT B1 ;  /* 0x0000000000017941 */ /* 0x000fea0003800200 */
.L_x_9301:
        /* <DEDUP_REMOVED lines=23> */
.L_x_9312:
        /* <DEDUP_REMOVED lines=13> */
.L_x_9314:
[----:B------:R-:W-:Y:S05]  /*14a10*/  BSYNC.RECONVERGENT B3 ;  /* 0x0000000000037941 */ /* 0x000fea0003800200 */
.L_x_9313:
        /* <DEDUP_REMOVED lines=43> */
.L_x_9311:
[----:B------:R-:W-:Y:S05]  /*14cd0*/  BSYNC.RECONVERGENT B2 ;  /* 0x0000000000027941 */ /* 0x000fea0003800200 */
.L_x_9310:
        /* <DEDUP_REMOVED lines=13> */
.L_x_9309:
[----:B------:R-:W-:Y:S05]  /*14db0*/  BSYNC.RECONVERGENT B1 ;  /* 0x0000000000017941 */ /* 0x000fea0003800200 */
.L_x_9308:
[----:B------:R-:W-:Y:S02]  /*14dc0*/  F2FP.BF16.F32.PACK_AB R95, RZ, R121 ;  /* 0x00000079ff5f723e */ /* 0x000fe400000010ff */
[----:B------:R-:W-:Y:S02]  /*14dd0*/  PRMT R94, R134, 0x5410, R135 ;  /* 0x00005410865e7816 */ /* 0x000fe40000000087 */
[----:B------:R-:W-:Y:S02]  /*14de0*/  PRMT R93, R131, 0x5410, R133 ;  /* 0x00005410835d7816 */ /* 0x000fe40000000085 */
[----:B------:R-:W-:Y:S02]  /*14df0*/  PRMT R92, R128, 0x5410, R129 ;  /* 0x00005410805c7816 */ /* 0x000fe40000000081 */
[----:B------:R-:W-:Y:S01]  /*14e00*/  PRMT R95, R132, 0x5410, R95 ;  /* 0x00005410845f7816 */ /* 0x000fe2000000005f */
[----:B------:R-:W-:Y:S06]  /*14e10*/  BRA `(.L_x_9315) ;  /* 0x0000002800cc7947 */ /* 0x000fec0003800000 */
.L_x_9258:
        /* <DEDUP_REMOVED lines=21> */
.L_x_9320:
        /* <DEDUP_REMOVED lines=13> */
.L_x_9322:
[----:B------:R-:W-:Y:S05]  /*15040*/  BSYNC.RECONVERGENT B3 ;  /* 0x0000000000037941 */ /* 0x000fea0003800200 */
.L_x_9321:
        /* <DEDUP_REMOVED lines=41> */
.L_x_9319:
[----:B------:R-:W-:Y:S05]  /*152e0*/  BSYNC.RECONVERGENT B2 ;  /* 0x0000000000027941 */ /* 0x000fea0003800200 */
.L_x_9318:
        /* <DEDUP_REMOVED lines=9> */
.L_x_9317:
[----:B------:R-:W-:Y:S05]  /*15380*/  BSYNC.RECONVERGENT B1 ;  /* 0x0000000000017941 */ /* 0x000fea0003800200 */
.L_x_9316:
        /* <DEDUP_REMOVED lines=18> */
.L_x_9327:
        /* <DEDUP_REMOVED lines=13> */
.L_x_9329:
[----:B------:R-:W-:Y:S05]  /*15580*/  BSYNC.RECONVERGENT B3 ;  /* 0x0000000000037941 */ /* 0x000fea0003800200 */
.L_x_9328:
        /* <DEDUP_REMOVED lines=42> */
.L_x_9326:
[----:B------:R-:W-:Y:S05]  /*15830*/  BSYNC.RECONVERGENT B2 ;  /* 0x0000000000027941 */ /* 0x000fea0003800200 */
.L_x_9325:
        /* <DEDUP_REMOVED lines=10> */
.L_x_9324:
[----:B------:R-:W-:Y:S05]  /*158e0*/  BSYNC.RECONVERGENT B1 ;  /* 0x0000000000017941 */ /* 0x000fea0003800200 */
.L_x_9323:
        /* <DEDUP_REMOVED lines=18> */
.L_x_9334:
        /* <DEDUP_REMOVED lines=13> */
.L_x_9336:
[----:B------:R-:W-:Y:S05]  /*15ae0*/  BSYNC.RECONVERGENT B3 ;  /* 0x0000000000037941 */ /* 0x000fea0003800200 */
.L_x_9335:
        /* <DEDUP_REMOVED lines=42> */
.L_x_9333:
[----:B------:R-:W-:Y:S05]  /*15d90*/  BSYNC.RECONVERGENT B2 ;  /* 0x0000000000027941 */ /* 0x000fea0003800200 */
.L_x_9332:
        /* <DEDUP_REMOVED lines=9> */
.L_x_9331:
[----:B------:R-:W-:Y:S05]  /*15e30*/  BSYNC.RECONVERGENT B1 ;  /* 0x0000000000017941 */ /* 0x000fea0003800200 */
.L_x_9330:
        /* <DEDUP_REMOVED lines=18> */
.L_x_9341:
        /* <DEDUP_REMOVED lines=13> */
.L_x_9343:
[----:B------:R-:W-:Y:S05]  /*16030*/  BSYNC.RECONVERGENT B3 ;  /* 0x0000000000037941 */ /* 0x000fea0003800200 */
.L_x_9342:
        /* <DEDUP_REMOVED lines=42> */
.L_x_9340:
[----:B------:R-:W-:Y:S05]  /*162e0*/  BSYNC.RECONVERGENT B2 ;  /* 0x0000000000027941 */ /* 0x000fea0003800200 */
.L_x_9339:
        /* <DEDUP_REMOVED lines=10> */
.L_x_9338:
[----:B------:R-:W-:Y:S05]  /*16390*/  BSYNC.RECONVERGENT B1 ;  /* 0x0000000000017941 */ /* 0x000fea0003800200 */
.L_x_9337:
        /* <DEDUP_REMOVED lines=18> */
.L_x_9348:
        /* <DEDUP_REMOVED lines=13> */
.L_x_9350:
[----:B------:R-:W-:Y:S05]  /*16590*/  BSYNC.RECONVERGENT B3 ;  /* 0x0000000000037941 */ /* 0x000fea0003800200 */
.L_x_9349:
        /* <DEDUP_REMOVED lines=42> */
.L_x_9347:
[----:B------:R-:W-:Y:S05]  /*16840*/  BSYNC.RECONVERGENT B2 ;  /* 0x0000000000027941 */ /* 0x000fea0003800200 */
.L_x_9346:
        /* <DEDUP_REMOVED lines=9> */
.L_x_9345:
[----:B------:R-:W-:Y:S05]  /*168e0*/  BSYNC.RECONVERGENT B1 ;  /* 0x0000000000017941 */ /* 0x000fea0003800200 */
.L_x_9344:
        /* <DEDUP_REMOVED lines=18> */
.L_x_9355:
        /* <DEDUP_REMOVED lines=13> */
.L_x_9357:
[----:B------:R-:W-:Y:S05]  /*16ae0*/  BSYNC.RECONVERGENT B3 ;  /* 0x0000000000037941 */ /* 0x000fea0003800200 */
.L_x_9356:
        /* <DEDUP_REMOVED lines=42> */
.L_x_9354:
[----:B------:R-:W-:Y:S05]  /*16d90*/  BSYNC.RECONVERGENT B2 ;  /* 0x0000000000027941 */ /* 0x000fea0003800200 */
.L_x_9353:
        /* <DEDUP_REMOVED lines=10> */
.L_x_9352:
[----:B------:R-:W-:Y:S05]  /*16e40*/  BSYNC.RECONVERGENT B1 ;  /* 0x0000000000017941 */ /* 0x000fea0003800200 */
.L_x_9351:
        /* <DEDUP_REMOVED lines=18> */
.L_x_9362:
        /* <DEDUP_REMOVED lines=13> */
.L_x_9364:
[----:B------:R-:W-:Y:S05]  /*17040*/  BSYNC.RECONVERGENT B3 ;  /* 0x0000000000037941 */ /* 0x000fea0003800200 */
.L_x_9363:
        /* <DEDUP_REMOVED lines=42> */
.L_x_9361:
[----:B------:R-:W-:Y:S05]  /*172f0*/  BSYNC.RECONVERGENT B2 ;  /* 0x0000000000027941 */ /* 0x000fea0003800200 */
.L_x_9360:
        /* <DEDUP_REMOVED lines=9> */
.L_x_9359:
[----:B------:R-:W-:Y:S05]  /*17390*/  BSYNC.RECONVERGENT B1 ;  /* 0x0000000000017941 */ /* 0x000fea0003800200 */
.L_x_9358:
        /* <DEDUP_REMOVED lines=18> */
.L_x_9369:
        /* <DEDUP_REMOVED lines=13> */
.L_x_9371:
[----:B------:R-:W-:Y:S05]  /*17590*/  BSYNC.RECONVERGENT B3 ;  /* 0x0000000000037941 */ /* 0x000fea0003800200 */
.L_x_9370:
        /* <DEDUP_REMOVED lines=42> */
.L_x_9368:
[----:B------:R-:W-:Y:S05]  /*17840*/  BSYNC.RECONVERGENT B2 ;  /* 0x0000000000027941 */ /* 0x000fea0003800200 */
.L_x_9367:
        /* <DEDUP_REMOVED lines=10> */
.L_x_9366:
[----:B------:R-:W-:Y:S05]  /*178f0*/  BSYNC.RECONVERGENT B1 ;  /* 0x0000000000017941 */ /* 0x000fea0003800200 */
.L_x_9365:
[----:B------:R-:W-:Y:S02]  /*17900*/  F2FP.BF16.F32.PACK_AB R95, RZ, R121 ;  /* 0x00000079ff5f723e */ /* 0x000fe400000010ff */
[----:B------:R-:W-:Y:S02]  /*17910*/  PRMT R94, R133, 0x5410, R134 ;  /* 0x00005410855e7816 */ /* 0x000fe40000000086 */
[----:B------:R-:W-:Y:S02]  /*17920*/  PRMT R93, R131, 0x5410, R132 ;  /* 0x00005410835d7816 */ /* 0x000fe40000000084 */
[----:B------:R-:W-:Y:S02]  /*17930*/  PRMT R92, R129, 0x5410, R128 ;  /* 0x00005410815c7816 */ /* 0x000fe40000000080 */
[----:B------:R-:W-:-:S07]  /*17940*/  PRMT R95, R123, 0x5410, R95 ;  /* 0x000054107b5f7816 */ /* 0x000fce000000005f */
.L_x_9315:
        /* <DEDUP_REMOVED lines=56> */
.L_x_9373:
[----:B------:R-:W-:Y:S05]  /*17cd0*/  BSYNC.RECONVERGENT B1 ;  /* 0x0000000000017941 */ /* 0x000fea0003800200 */
.L_x_9372:
        /* <DEDUP_REMOVED lines=88> */
.L_x_9389:
[----:B------:R-:W-:Y:S01]  /*18260*/  FMUL.FTZ R123, R106, R106 ;  /* 0x0000006a6a7b7220 */ /* 0x000fe20000410000 */
[----:B-1----:R-:W-:Y:S01]  /*18270*/  FADD.FTZ R128, R116, R117 ;  /* 0x0000007574807221 */ /* 0x002fe20000010000 */
[----:B------:R-:W1:Y:S01]  /*18280*/  @!P0 LDC.64 R94, c[0x0][0x3c0] ;  /* 0x0000f000ff5e8b82 */ /* 0x000e620000000a00 */
[----:B------:R-:W-:Y:S02]  /*18290*/  BSSY.RECONVERGENT B1, `(.L_x_9375) ;  /* 0x000008e000017945 */ /* 0x000fe40003800200 */
[----:B0-----:R-:W-:Y:S01]  /*182a0*/  FSEL R116, R123, RZ, P2 ;  /* 0x000000ff7b747208 */ /* 0x001fe20001000000 */
[----:B------:R-:W-:-:S04]  /*182b0*/  FFMA.FTZ R107, R128, R107, UR14 ;  /* 0x0000000e806b7e23 */ /* 0x000fc8000801006b */
[----:B------:R-:W0:Y:S01]  /*182c0*/  @!P0 LDC.64 R92, c[0x0][0x3c8] ;  /* 0x0000f200ff5c8b82 */ /* 0x000e220000000a00 */
[----:B------:R-:W-:-:S04]  /*182d0*/  FADD.FTZ R107, R107, R116 ;  /* 0x000000746b6b7221 */ /* 0x000fc80000010000 */
[----:B------:R-:W2:Y:S01]  /*182e0*/  MUFU.RSQ R117, R107 ;  /* 0x0000006b00757308 */ /* 0x000ea20000001400 */
[----:B-1----:R-:W-:-:S05]  /*182f0*/  @!P0 IMAD.WIDE R94, R3, 0x4, R94 ;  /* 0x00000004035e8825 */ /* 0x002fca00078e025e */
[----:B------:R1:W-:Y:S01]  /*18300*/  @!P0 STG.E desc[UR8][R94.64], R106 ;  /* 0x0000006a5e008986 */ /* 0x0003e2000c101908 */
[----:B0-----:R-:W-:-:S05]  /*18310*/  @!P0 IMAD.WIDE R92, R3, 0x4, R92 ;  /* 0x00000004035c8825 */ /* 0x001fca00078e025c */
[----:B--2---:R1:W-:Y:S01]  /*18320*/  @!P0 STG.E desc[UR8][R92.64], R117 ;  /* 0x000000755c008986 */ /* 0x0043e2000c101908 */
[----:B------:R-:W-:-:S13]  /*18330*/  ISETP.GE.AND P0, PT, R7, 0x1, PT ;  /* 0x000000010700780c */ /* 0x000fda0003f06270 */
[----:B-1----:R-:W-:Y:S05]  /*18340*/  @!P0 BRA `(.L_x_9376) ;  /* 0x0000000800088947 */ /* 0x002fea0003800000 */
[----:B------:R-:W-:Y:S01]  /*18350*/  FSEL R106, R106, RZ, !P2 ;  /* 0x000000ff6a6a7208 */ /* 0x000fe20005000000 */
[----:B------:R-:W-:-:S04]  /*18360*/  VIADD R7, R7, 0xffffffff ;  /* 0xffffffff07077836 */ /* 0x000fc80000000000 */
        /* <DEDUP_REMOVED lines=32> */
[----:B------:R-:W-:Y:S01]  /*18570*/  IMAD R7, R7, R8, RZ ;  /* 0x0000000807077224 */ /* 0x000fe200078e02ff */
[----:B------:R-:W0:Y:S01]  /*18580*/  LDC.64 R106, c[0x0][0x428] ;  /* 0x00010a00ff6a7b82 */ /* 0x000e220000000a00 */
[C---:B------:R-:W-:Y:S01]  /*18590*/  FMUL.FTZ R19, R117.reuse, R134 ;  /* 0x0000008675137220 */ /* 0x040fe20000410000 */
[C---:B------:R-:W-:Y:S01]  /*185a0*/  FMUL.FTZ R114, R117.reuse, R110 ;  /* 0x0000006e75727220 */ /* 0x040fe20000410000 */
[C---:B------:R-:W-:Y:S01]  /*185b0*/  FMUL.FTZ R110, R117.reuse, R23 ;  /* 0x00000017756e7220 */ /* 0x040fe20000410000 */
[----:B------:R-:W-:Y:S01]  /*185c0*/  SHF.R.S32.HI R8, RZ, 0x1f, R7 ;  /* 0x0000001fff087819 */ /* 0x000fe20000011407 */
[C---:B------:R-:W-:Y:S01]  /*185d0*/  FMUL.FTZ R21, R117.reuse, R92 ;  /* 0x0000005c75157220 */ /* 0x040fe20000410000 */
[C---:B------:R-:W-:Y:S01]  /*185e0*/  FMUL.FTZ R20, R117.reuse, R94 ;  /* 0x0000005e75147220 */ /* 0x040fe20000410000 */
[C---:B------:R-:W-:Y:S01]  /*185f0*/  FMUL.FTZ R22, R117.reuse, R116 ;  /* 0x0000007475167220 */ /* 0x040fe20000410000 */
[----:B------:R-:W-:Y:S01]  /*18600*/  LEA.HI R9, R8, R7, RZ, 0x3 ;  /* 0x0000000708097211 */ /* 0x000fe200078f18ff */
[C---:B------:R-:W-:Y:S01]  /*18610*/  FMUL.FTZ R8, R117.reuse, R96 ;  /* 0x0000006075087220 */ /* 0x040fe20000410000 */
[C---:B------:R-:W-:Y:S01]  /*18620*/  FMUL.FTZ R97, R117.reuse, R98 ;  /* 0x0000006275617220 */ /* 0x040fe20000410000 */
[----:B------:R-:W-:Y:S01]  /*18630*/  FMUL.FTZ R121, R117, R100 ;  /* 0x0000006475797220 */ /* 0x000fe20000410000 */
[----:B------:R-:W-:Y:S01]  /*18640*/  LEA.HI.SX32 R9, R9, R2, 0x1d ;  /* 0x0000000209097211 */ /* 0x000fe200078feaff */
[C---:B------:R-:W-:Y:S01]  /*18650*/  FMUL.FTZ R123, R117.reuse, R102 ;  /* 0x00000066757b7220 */ /* 0x040fe20000410000 */
[----:B------:R-:W-:Y:S01]  /*18660*/  FMUL.FTZ R99, R117, R108 ;  /* 0x0000006c75637220 */ /* 0x000fe20000410000 */
        /* <DEDUP_REMOVED lines=22> */
[C---:B------:R-:W-:Y:S01]  /*187d0*/  IADD3 R19, PT, PT, R9.reuse, 0x20, RZ ;  /* 0x0000002009137810 */ /* 0x040fe20007ffe0ff */
[C---:B------:R-:W-:Y:S01]  /*187e0*/  VIADD R105, R9.reuse, 0x40 ;  /* 0x0000004009697836 */ /* 0x040fe20000000000 */
[C---:B------:R-:W-:Y:S01]  /*187f0*/  IADD3 R117, PT, PT, R9.reuse, 0x60, RZ ;  /* 0x0000006009757810 */ /* 0x040fe20007ffe0ff */
[----:B------:R-:W-:Y:S01]  /*18800*/  FFMA.FTZ R124, R8, R87, R55 ;  /* 0x00000057087c7223 */ /* 0x000fe20000010037 */
[----:B0-----:R-:W-:-:S04]  /*18810*/  IMAD.WIDE.U32 R8, R9, 0x10, R106 ;  /* 0x0000001009087825 */ /* 0x001fc800078e006a */
[----:B------:R-:W-:Y:S01]  /*18820*/  FFMA.FTZ R112, R112, R75, R43 ;  /* 0x0000004b70707223 */ /* 0x000fe2000001002b */
[----:B------:R-:W-:Y:S01]  /*18830*/  FFMA.FTZ R92, R92, R81, R49 ;  /* 0x000000515c5c7223 */ /* 0x000fe20000010031 */
[----:B------:R-:W-:Y:S01]  /*18840*/  FFMA.FTZ R20, R20, R89, R57 ;  /* 0x0000005914147223 */ /* 0x000fe20000010039 */
[----:B------:R-:W-:Y:S01]  /*18850*/  IMAD.WIDE.U32 R18, R19, 0x10, R106 ;  /* 0x0000001013127825 */ /* 0x000fe200078e006a */
        /* <DEDUP_REMOVED lines=43> */
[----:B------:R-:W-:Y:S02]  /*18b10*/  F2FP.BF16.F32.PACK_AB R103, R112, R103 ;  /* 0x000000677067723e */ /* 0x000fe400000010ff */
[----:B------:R-:W-:Y:S01]  /*18b20*/  F2FP.BF16.F32.PACK_AB R102, R110, R111 ;  /* 0x0000006f6e66723e */ /* 0x000fe200000010ff */
[----:B------:R0:W-:Y:S01]  /*18b30*/  STG.E.128 desc[UR8][R104.64], R96 ;  /* 0x0000006068007986 */ /* 0x0001e2000c101d08 */
[----:B------:R-:W-:Y:S02]  /*18b40*/  F2FP.BF16.F32.PACK_AB R101, R108, R101 ;  /* 0x000000656c65723e */ /* 0x000fe400000010ff */
[----:B------:R-:W-:-:S05]  /*18b50*/  F2FP.BF16.F32.PACK_AB R100, R100, R11 ;  /* 0x0000000b6464723e */ /* 0x000fca00000010ff */
[----:B------:R0:W-:Y:S02]  /*18b60*/  STG.E.128 desc[UR8][R106.64], R100 ;  /* 0x000000646a007986 */ /* 0x0001e4000c101d08 */
.L_x_9376:
[----:B------:R-:W-:Y:S05]  /*18b70*/  BSYNC.RECONVERGENT B1 ;  /* 0x0000000000017941 */ /* 0x000fea0003800200 */
.L_x_9375:
[----:B0-----:R-:W0:Y:S02]  /*18b80*/  LDC.64 R8, c[0x0][0x380] ;  /* 0x0000e000ff087b82 */ /* 0x001e240000000a00 */
[----:B0-----:R-:W-:-:S05]  /*18b90*/  IMAD R3, R8, 0x4, R3 ;  /* 0x0000000408037824 */ /* 0x001fca00078e0203 */
[----:B------:R-:W-:-:S13]  /*18ba0*/  ISETP.GE.AND P0, PT, R3, R9, PT ;  /* 0x000000090300720c */ /* 0x000fda0003f06270 */
[----:B------:R-:W-:Y:S05]  /*18bb0*/  @!P0 BRA `(.L_x_9377) ;  /* 0xfffffe7c00b48947 */ /* 0x000fea000383ffff */
[----:B------:R-:W-:Y:S05]  /*18bc0*/  BSYNC B0 ;  /* 0x0000000000007941 */ /* 0x000fea0003800000 */
.L_x_8903:
[----:B------:R-:W-:Y:S05]  /*18bd0*/  EXIT ;  /* 0x000000000000794d */ /* 0x000fea0003800000 */
.L_x_9374:
[----:B------:R-:W-:Y:S01]  /*18be0*/  HFMA2 R128, -RZ, RZ, 0, 5.9604644775390625e-08 ;  /* 0x00000001ff807431 */ /* 0x000fe200000001ff */
[----:B------:R-:W-:Y:S01]  /*18bf0*/  BSSY B1, `(.L_x_9378) ;  /* 0x0000006000017945 */ /* 0x000fe20003800000 */
[----:B------:R-:W-:Y:S01]  /*18c00*/  IMAD.MOV.U32 R129, RZ, RZ, 0x1f ;  /* 0x0000001fff817424 */ /* 0x000fe200078e00ff */
[----:B------:R-:W-:-:S07]  /*18c10*/  MOV R123, 0xffffffff ;  /* 0xffffffff007b7802 */ /* 0x000fce0000000f00 */
[----:B0----5:R-:W-:Y:S05]  /*18c20*/  WARPSYNC.COLLECTIVE R123, `(.L_x_9379) ;  /* 0x000000007b087348 */ /* 0x021fea0003c00000 */
[----:B------:R1:W2:Y:S02]  /*18c30*/  SHFL.BFLY P1, R117, R132, R128, R129 ;  /* 0x0c00008084757389 */ /* 0x0002a40000020081 */
[----:B012--5:R-:W-:Y:S05]  /*18c40*/  ENDCOLLECTIVE ;  /* 0x000000000000791b */ /* 0x027fea0003800000 */
.L_x_9379:
[----:B------:R-:W-:Y:S05]  /*18c50*/  BSYNC B1 ;  /* 0x0000000000017941 */ /* 0x000fea0003800000 */
.L_x_9378:
        /* <DEDUP_REMOVED lines=10> */
.L_x_9380:
[----:B------:R-:W-:Y:S01]  /*18d00*/  HFMA2 R128, -RZ, RZ, 0, 2.384185791015625e-07 ;  /* 0x00000004ff807431 */ /* 0x000fe200000001ff */
[----:B------:R-:W-:-:S05]  /*18d10*/  MOV R92, R117 ;  /* 0x00000075005c7202 */ /* 0x000fca0000000f00 */
[----:B------:R-:W-:-:S04]  /*18d20*/  FADD.FTZ R94, R93, R92 ;  /* 0x0000005c5d5e7221 */ /* 0x000fc80000010000 */
[----:B------:R-:W-:-:S07]  /*18d30*/  IMAD.MOV.U32 R132, RZ, RZ, R94 ;  /* 0x000000ffff847224 */ /* 0x000fce00078e005e */
[----:B------:R-:W-:Y:S05]  /*18d40*/  WARPSYNC.COLLECTIVE R123, `(.L_x_9381) ;  /* 0x000000007b087348 */ /* 0x000fea0003c00000 */
[----:B------:R0:W1:Y:S02]  /*18d50*/  SHFL.BFLY P1, R117, R132, R128, R129 ;  /* 0x0c00008084757389 */ /* 0x0000640000020081 */
[----:B01----:R-:W-:Y:S05]  /*18d60*/  ENDCOLLECTIVE ;  /* 0x000000000000791b */ /* 0x003fea0003800000 */
.L_x_9381:
[----:B------:R-:W-:Y:S02]  /*18d70*/  IMAD.MOV.U32 R128, RZ, RZ, 0x8 ;  /* 0x00000008ff807424 */ /* 0x000fe400078e00ff */
[----:B------:R-:W-:-:S04]  /*18d80*/  IMAD.MOV.U32 R95, RZ, RZ, R117 ;  /* 0x000000ffff5f7224 */ /* 0x000fc800078e0075 */
[----:B------:R-:W-:-:S05]  /*18d90*/  FADD.FTZ R95, R94, R95 ;  /* 0x0000005f5e5f7221 */ /* 0x000fca0000010000 */
[----:B------:R-:W-:-:S07]  /*18da0*/  MOV R132, R95 ;  /* 0x0000005f00847202 */ /* 0x000fce0000000f00 */
[----:B------:R-:W-:Y:S05]  /*18db0*/  WARPSYNC.COLLECTIVE R123, `(.L_x_9382) ;  /* 0x000000007b087348 */ /* 0x000fea0003c00000 */
[----:B------:R0:W1:Y:S02]  /*18dc0*/  SHFL.BFLY P1, R117, R132, R128, R129 ;  /* 0x0c00008084757389 */ /* 0x0000640000020081 */
[----:B01----:R-:W-:Y:S05]  /*18dd0*/  ENDCOLLECTIVE ;  /* 0x000000000000791b */ /* 0x003fea0003800000 */
.L_x_9382:
[----:B------:R-:W-:Y:S01]  /*18de0*/  HFMA2 R128, -RZ, RZ, 0, 9.5367431640625e-07 ;  /* 0x00000010ff807431 */ /* 0x000fe200000001ff */
[----:B------:R-:W-:-:S05]  /*18df0*/  MOV R92, R117 ;  /* 0x00000075005c7202 */ /* 0x000fca0000000f00 */
[----:B------:R-:W-:-:S04]  /*18e00*/  FADD.FTZ R116, R95, R92 ;  /* 0x0000005c5f747221 */ /* 0x000fc80000010000 */
[----:B------:R-:W-:-:S07]  /*18e10*/  IMAD.MOV.U32 R132, RZ, RZ, R116 ;  /* 0x000000ffff847224 */ /* 0x000fce00078e0074 */
[----:B------:R-:W-:Y:S05]  /*18e20*/  WARPSYNC.COLLECTIVE R123, `(.L_x_9383) ;  /* 0x000000007b087348 */ /* 0x000fea0003c00000 */
[----:B------:R0:W1:Y:S02]  /*18e30*/  SHFL.BFLY P1, R117, R132, R128, R129 ;  /* 0x0c00008084757389 */ /* 0x0000640000020081 */
[----:B01----:R-:W-:Y:S05]  /*18e40*/  ENDCOLLECTIVE ;  /* 0x000000000000791b */ /* 0x003fea0003800000 */
.L_x_9383:
[----:B------:R-:W-:Y:S01]  /*18e50*/  MOV R128, 0x1 ;  /* 0x0000000100807802 */ /* 0x000fe20000000f00 */
        /* <DEDUP_REMOVED lines=70> */
.L_x_9384:
[----:B------:R-:W-:Y:S02]  /*192c0*/  IMAD.MOV.U32 R128, RZ, RZ, 0x2 ;  /* 0x00000002ff807424 */ /* 0x000fe400078e00ff */
[----:B------:R-:W-:-:S04]  /*192d0*/  IMAD.MOV.U32 R93, RZ, RZ, R117 ;  /* 0x000000ffff5d7224 */ /* 0x000fc800078e0075 */
[----:B------:R-:W-:-:S05]  /*192e0*/  FADD.FTZ R93, R92, R93 ;  /* 0x0000005d5c5d7221 */ /* 0x000fca0000010000 */
[----:B------:R-:W-:-:S07]  /*192f0*/  MOV R132, R93 ;  /* 0x0000005d00847202 */ /* 0x000fce0000000f00 */
[----:B------:R-:W-:Y:S05]  /*19300*/  WARPSYNC.COLLECTIVE R123, `(.L_x_9385) ;  /* 0x000000007b087348 */ /* 0x000fea0003c00000 */
[----:B------:R0:W1:Y:S02]  /*19310*/  SHFL.BFLY P1, R117, R132, R128, R129 ;  /* 0x0c00008084757389 */ /* 0x0000640000020081 */
[----:B01----:R-:W-:Y:S05]  /*19320*/  ENDCOLLECTIVE ;  /* 0x000000000000791b */ /* 0x003fea0003800000 */
.L_x_9385:
[----:B------:R-:W-:Y:S01]  /*19330*/  HFMA2 R128, -RZ, RZ, 0, 2.384185791015625e-07 ;  /* 0x00000004ff807431 */ /* 0x000fe200000001ff */
[----:B------:R-:W-:-:S05]  /*19340*/  MOV R94, R117 ;  /* 0x00000075005e7202 */ /* 0x000fca0000000f00 */
[----:B------:R-:W-:-:S04]  /*19350*/  FADD.FTZ R94, R93, R94 ;  /* 0x0000005e5d5e7221 */ /* 0x000fc80000010000 */
[----:B------:R-:W-:-:S07]  /*19360*/  IMAD.MOV.U32 R132, RZ, RZ, R94 ;  /* 0x000000ffff847224 */ /* 0x000fce00078e005e */
[----:B------:R-:W-:Y:S05]  /*19370*/  WARPSYNC.COLLECTIVE R123, `(.L_x_9386) ;  /* 0x000000007b087348 */ /* 0x000fea0003c00000 */
[----:B------:R0:W1:Y:S02]  /*19380*/  SHFL.BFLY P1, R117, R132, R128, R129 ;  /* 0x0c00008084757389 */ /* 0x0000640000020081 */
[----:B01----:R-:W-:Y:S05]  /*19390*/  ENDCOLLECTIVE ;  /* 0x000000000000791b */ /* 0x003fea0003800000 */
.L_x_9386:
[----:B------:R-:W-:Y:S02]  /*193a0*/  IMAD.MOV.U32 R128, RZ, RZ, 0x8 ;  /* 0x00000008ff807424 */ /* 0x000fe400078e00ff */
[----:B------:R-:W-:-:S04]  /*193b0*/  IMAD.MOV.U32 R95, RZ, RZ, R117 ;  /* 0x000000ffff5f7224 */ /* 0x000fc800078e0075 */
[----:B------:R-:W-:-:S05]  /*193c0*/  FADD.FTZ R95, R94, R95 ;  /* 0x0000005f5e5f7221 */ /* 0x000fca0000010000 */
[----:B------:R-:W-:-:S07]  /*193d0*/  MOV R132, R95 ;  /* 0x0000005f00847202 */ /* 0x000fce0000000f00 */
[----:B------:R-:W-:Y:S05]  /*193e0*/  WARPSYNC.COLLECTIVE R123, `(.L_x_9387) ;  /* 0x000000007b087348 */ /* 0x000fea0003c00000 */
[----:B------:R0:W1:Y:S02]  /*193f0*/  SHFL.BFLY P1, R117, R132, R128, R129 ;  /* 0x0c00008084757389 */ /* 0x0000640000020081 */
[----:B01----:R-:W-:Y:S05]  /*19400*/  ENDCOLLECTIVE ;  /* 0x000000000000791b */ /* 0x003fea0003800000 */
.L_x_9387:
[----:B------:R-:W-:Y:S01]  /*19410*/  HFMA2 R128, -RZ, RZ, 0, 9.5367431640625e-07 ;  /* 0x00000010ff807431 */ /* 0x000fe200000001ff */
[----:B------:R-:W-:-:S05]  /*19420*/  MOV R116, R117 ;  /* 0x0000007500747202 */ /* 0x000fca0000000f00 */
[----:B------:R-:W-:-:S04]  /*19430*/  FADD.FTZ R116, R95, R116 ;  /* 0x000000745f747221 */ /* 0x000fc80000010000 */
[----:B------:R-:W-:-:S07]  /*19440*/  IMAD.MOV.U32 R132, RZ, RZ, R116 ;  /* 0x000000ffff847224 */ /* 0x000fce00078e0074 */
[----:B------:R-:W-:Y:S05]  /*19450*/  WARPSYNC.COLLECTIVE R123, `(.L_x_9388) ;  /* 0x000000007b087348 */ /* 0x000fea0003c00000 */
[----:B------:R0:W1:Y:S02]  /*19460*/  SHFL.BFLY P1, R117, R132, R128, R129 ;  /* 0x0c00008084757389 */ /* 0x0000640000020081 */
[----:B01----:R-:W-:Y:S05]  /*19470*/  ENDCOLLECTIVE ;  /* 0x000000000000791b */ /* 0x003fea0003800000 */
.L_x_9388:
[----:B------:R-:W-:Y:S05]  /*19480*/  BRA `(.L_x_9389) ;  /* 0xffffffec00747947 */ /* 0x000fea000383ffff */
.L_x_9390:
        /* <DEDUP_REMOVED lines=15> */
.L_x_37271:


//--------------------- .text._ZN10layer_norm13ln_fwd_kernelINS_13Kernel_traitsIf13__nv_bfloat16S2_S2_fjLj1024ELj1ELj4ELj1ELj16ENS_18Kernel_traits_baseILj1024EfS2_S2_S2_fjLj128EEEEELb1ELb1ELb0ELb0EEEvNS_9FwdParamsE --------------------------
	.section	.text._ZN10layer_norm13ln_fwd_kernelINS_13Kernel_traitsIf13__nv_bfloat16S2_S2_fjLj1024ELj1ELj4ELj1ELj16ENS_18Kernel_traits_baseILj1024EfS2_S2_S2_fjLj128EEEEELb1ELb1ELb0ELb0EEEvNS_9FwdParamsE,"ax",@progbits
	.align	128
        .global         _ZN10layer_norm13ln_fwd_kernelINS_13Kernel_traitsIf13__nv_bfloat16S2_S2_fjLj1024ELj1ELj4ELj1ELj16ENS_18Kernel_traits_baseILj1024EfS2_S2_S2_fjLj128EEEEELb1ELb1ELb0ELb0EEEvNS_9FwdParamsE
        .type           _ZN10layer_norm13ln_fwd_kernelINS_13Kernel_traitsIf13__nv_bfloat16S2_S2_fjLj1024ELj1ELj4ELj1ELj16ENS_18Kernel_traits_baseILj1024EfS2_S2_S2_fjLj128EEEEELb1ELb1ELb0ELb0EEEvNS_9FwdParamsE,@function
        .size           _ZN10layer_norm13ln_fwd_kernelINS_13Kernel_traitsIf13__nv_bfloat16S2_S2_fjLj1024ELj1ELj4ELj1ELj16ENS_18Kernel_traits_baseILj1024EfS2_S2_S2_fjLj128EEEEELb1ELb1ELb0ELb0EEEvNS_9FwdParamsE,(.L_x_37272 - _ZN10layer_norm13ln_fwd_kernelINS_13Kernel_traitsIf13__nv_bfloat16S2_S2_fjLj1024ELj1ELj4ELj1ELj16ENS_18Kernel_traits_baseILj1024EfS2_S2_S2_fjLj128EEEEELb1ELb1ELb0ELb0EEEvNS_9FwdParamsE)
        .other          _ZN10layer_norm13ln_fwd_kernelINS_13Kernel_traitsIf13__nv_bfloat16S2_S2_fjLj1024ELj1ELj4ELj1ELj16ENS_18Kernel_traits_baseILj1024EfS2_S2_S2_fjLj128EEEEELb1ELb1ELb0ELb0EEEvNS_9FwdParamsE,@"STO_CUDA_ENTRY STV_DEFAULT"
_ZN10layer_norm13ln_fwd_kernelINS_13Kernel_traitsIf13__nv_bfloat16S2_S2_fjLj1024ELj1ELj4ELj1ELj16ENS_18Kernel_traits_baseILj1024EfS2_S2_S2_fjLj128EEEEELb1ELb1ELb0ELb0EEEvNS_9FwdParamsE:
.text._ZN10layer_norm13ln_fwd_kernelINS_13Kernel_traitsIf13__nv_bfloat16S2_S2_fjLj1024ELj1ELj4ELj1ELj16ENS_18Kernel_traits_baseILj1024EfS2_S2_S2_fjLj128EEEEELb1ELb1ELb0ELb0EEEvNS_9FwdParamsE:
        /* <DEDUP_REMOVED lines=65> */
[----:B------:R0:W5:Y:S04]  /*0410*/  @P0 LDG.E.128 R108, desc[UR6][R2.64+0x10] ;  /* 0x00001006026c0981 */ /* 0x000168000c1e1d00 */
[----:B------:R0:W5:Y:S02]  /*0420*/  @P0 LD.E.128 R104, desc[UR6][R12.64] ;  /* 0x000000060c680980 */ /* 0x000164000c101d00 */
[----:B------:R-:W1:Y:S01]  /*0430*/  @P1 LDC.64 R20, c[0x0][0x3e8] ;  /* 0x0000fa00ff141b82 */ /* 0x000e620000000a00 */
[C---:B--2---:R-:W-:Y:S01]  /*0440*/  @P0 IMAD.WIDE.U32 R14, R0.reuse, 0x20, R14 ;  /* 0x00000020000e0825 */ /* 0x044fe200078e000e */
[----:B------:R-:W-:Y:S01]  /*0450*/  @P0 LOP3.LUT R0, R0, 0x20, RZ, 0xfc, !PT ;  /* 0x0000002000000812 */ /* 0x000fe200078efcff */
[----:B------:R0:W5:Y:S04]  /*0460*/  @P0 LD.E.128 R100, desc[UR6][R12.64+0x10] ;  /* 0x000010060c640980 */ /* 0x000168000c101d00 */
[----:B------:R0:W5:Y:S01]  /*0470*/  @P0 LDG.E.128 R96, desc[UR6][R14.64] ;  /* 0x000000060e600981 */ /* 0x000162000c1e1d00 */
[----:B------:R-:W2:Y:S08]  /*0480*/  @P2 LDC.64 R22, c[0x0][0x3d0] ;  /* 0x0000f400ff162b82 */ /* 0x000eb00000000a00 */
[----:B------:R-:W0:Y:S08]  /*0490*/  @P2 LDC.64 R24, c[0x0][0x438] ;  /* 0x00010e00ff182b82 */ /* 0x000e300000000a00 */
[----:B------:R-:W0:Y:S01]  /*04a0*/  @P2 LDC.64 R26, c[0x0][0x3e8] ;  /* 0x0000fa00ff1a2b82 */ /* 0x000e220000000a00 */
[C---:B---3--:R-:W-:Y:S01]  /*04b0*/  @P1 IMAD.WIDE.U32 R16, R0.reuse, 0x20, R16 ;  /* 0x0000002000101825 */ /* 0x048fe200078e0010 */
[----:B------:R3:W5:Y:S03]  /*04c0*/  @P0 LDG.E.128 R92, desc[UR6][R14.64+0x10] ;  /* 0x000010060e5c0981 */ /* 0x000766000c1e1d00 */
[C---:B----4-:R-:W-:Y:S01]  /*04d0*/  @P1 IMAD.WIDE.U32 R18, R0.reuse, 0x20, R18 ;  /* 0x0000002000121825 */ /* 0x050fe200078e0012 */
[----:B------:R3:W5:Y:S03]  /*04e0*/  @P1 LDG.E.128 R88, desc[UR6][R16.64] ;  /* 0x0000000610581981 */ /* 0x000766000c1e1d00 */
[C---:B-1----:R-:W-:Y:S01]  /*04f0*/  @P1 IMAD.WIDE.U32 R20, R0.reuse, 0x20, R20 ;  /* 0x0000002000141825 */ /* 0x042fe200078e0014 */
[----:B------:R3:W5:Y:S03]  /*0500*/  @P1 LDG.E.128 R84, desc[UR6][R16.64+0x10] ;  /* 0x0000100610541981 */ /* 0x000766000c1e1d00 */
[----:B------:R-:W-:Y:S01]  /*0510*/  @P1 VIADD R0, R0, 0x20 ;  /* 0x0000002000001836 */ /* 0x000fe20000000000 */
[----:B------:R3:W5:Y:S03]  /*0520*/  @P1 LD.E.128 R80, desc[UR6][R18.64] ;  /* 0x0000000612501980 */ /* 0x000766000c101d00 */
[C---:B--2---:R-:W-:Y:S01]  /*0530*/  @P2 IMAD.WIDE.U32 R22, R0.reuse, 0x20, R22 ;  /* 0x0000002000162825 */ /* 0x044fe200078e0016 */
[----:B------:R3:W5:Y:S03]  /*0540*/  @P1 LD.E.128 R76, desc[UR6][R18.64+0x10] ;  /* 0x00001006124c1980 */ /* 0x000766000c101d00 */
[C---:B0-----:R-:W-:Y:S01]  /*0550*/  @P2 IMAD.WIDE.U32 R24, R0.reuse, 0x20, R24 ;  /* 0x0000002000182825 */ /* 0x041fe200078e0018 */
[----:B------:R3:W5:Y:S03]  /*0560*/  @P1 LDG.E.128 R72, desc[UR6][R20.64] ;  /* 0x0000000614481981 */ /* 0x000766000c1e1d00 */
[----:B------:R-:W-:Y:S01]  /*0570*/  @P2 IMAD.WIDE.U32 R26, R0, 0x20, R26 ;  /* 0x00000020001a2825 */ /* 0x000fe200078e001a */
[----:B------:R3:W5:Y:S04]  /*0580*/  @P1 LDG.E.128 R68, desc[UR6][R20.64+0x10] ;  /* 0x0000100614441981 */ /* 0x000768000c1e1d00 */
[----:B------:R3:W5:Y:S04]  /*0590*/  @P2 LDG.E.128 R64, desc[UR6][R22.64] ;  /* 0x0000000616402981 */ /* 0x000768000c1e1d00 */
[----:B------:R3:W5:Y:S04]  /*05a0*/  @P2 LDG.E.128 R60, desc[UR6][R22.64+0x10] ;  /* 0x00001006163c2981 */ /* 0x000768000c1e1d00 */
[----:B------:R3:W5:Y:S04]  /*05b0*/  @P2 LD.E.128 R56, desc[UR6][R24.64] ;  /* 0x0000000618382980 */ /* 0x000768000c101d00 */
[----:B------:R3:W5:Y:S04]  /*05c0*/  @P2 LD.E.128 R52, desc[UR6][R24.64+0x10] ;  /* 0x0000100618342980 */ /* 0x000768000c101d00 */
[----:B------:R3:W5:Y:S04]  /*05d0*/  @P2 LDG.E.128 R48, desc[UR6][R26.64] ;  /* 0x000000061a302981 */ /* 0x000768000c1e1d00 */
[----:B------:R3:W5:Y:S01]  /*05e0*/  @P2 LDG.E.128 R44, desc[UR6][R26.64+0x10] ;  /* 0x000010061a2c2981 */ /* 0x000762000c1e1d00 */
[----:B------:R-:W-:Y:S01]  /*05f0*/  ISETP.GE.U32.AND P0, PT, R10, 0x80, PT ;  /* 0x000000800a00780c */ /* 0x000fe20003f06070 */
[----:B------:R-:W-:-:S12]  /*0600*/  @P2 VIADD R0, R0, 0x20 ;  /* 0x0000002000002836 */ /* 0x000fd80000000000 */
[----:B---3--:R-:W-:Y:S05]  /*0610*/  @!P0 BRA `(.L_x_9393) ;  /* 0x0000000400108947 */ /* 0x008fea0003800000 */
        /* <DEDUP_REMOVED lines=13> */
.L_x_9392:
        /* <DEDUP_REMOVED lines=9> */
[----:B------:R-:W5:Y:S02]  /*0780*/  @P0 LDG.E.128 R112, desc[UR6][R14.64] ;  /* 0x000000060e700981 */ /* 0x000f64000c1e1d00 */
[----:B------:R-:W0:Y:S01]  /*0790*/  @P2 LDC.64 R54, c[0x0][0x3d0] ;  /* 0x0000f400ff362b82 */ /* 0x000e220000000a00 */
[C---:B-1----:R-:W-:Y:S01]  /*07a0*/  @P0 IMAD.WIDE.U32 R16, R0.reuse, 0x20, R12 ;  /* 0x0000002000100825 */ /* 0x042fe200078e000c */
[----:B------:R-:W-:Y:S01]  /*07b0*/  @P0 LOP3.LUT R0, R0, 0x20, RZ, 0xfc, !PT ;  /* 0x0000002000000812 */ /* 0x000fe200078efcff */
        /* <DEDUP_REMOVED lines=17> */
[----:B------:R0:W5:Y:S02]  /*08d0*/  @P1 LDG.E.128 R68, desc[UR6][R52.64+0x10] ;  /* 0x0000100634441981 */ /* 0x000164000c1e1d00 */
[C---:B-1----:R-:W-:Y:S02]  /*08e0*/  @P2 IMAD.WIDE.U32 R76, R0.reuse, 0x20, R58 ;  /* 0x00000020004c2825 */ /* 0x042fe400078e003a */
[----:B------:R-:W5:Y:S02]  /*08f0*/  @P2 LDG.E.128 R64, desc[UR6][R56.64] ;  /* 0x0000000638402981 */ /* 0x000f64000c1e1d00 */
[----:B------:R-:W-:-:S02]  /*0900*/  @P2 VIADD R0, R0, 0x20 ;  /* 0x0000002000002836 */ /* 0x000fc40000000000 */
[----:B------:R1:W5:Y:S02]  /*0910*/  @P2 LDG.E.128 R60, desc[UR6][R56.64+0x10] ;  /* 0x00001006383c2981 */ /* 0x000364000c1e1d00 */
[C---:B--2---:R-:W-:Y:S02]  /*0920*/  @P3 IMAD.WIDE.U32 R2, R0.reuse, 0x20, R78 ;  /* 0x0000002000023825 */ /* 0x044fe400078e004e */
[----:B------:R-:W5:Y:S04]  /*0930*/  @P2 LDG.E.128 R48, desc[UR6][R76.64] ;  /* 0x000000064c302981 */ /* 0x000f68000c1e1d00 */
[----:B------:R-:W5:Y:S01]  /*0940*/  @P3 LDG.E.128 R40, desc[UR6][R2.64] ;  /* 0x0000000602283981 */ /* 0x000f62000c1e1d00 */
[----:B---3--:R-:W-:-:S03]  /*0950*/  @P3 IMAD.WIDE.U32 R12, R0, 0x20, R80 ;  /* 0x00000020000c3825 */ /* 0x008fc600078e0050 */
[----:B------:R-:W5:Y:S04]  /*0960*/  @P3 LDG.E.128 R36, desc[UR6][R2.64+0x10] ;  /* 0x0000100602243981 */ /* 0x000f68000c1e1d00 */
[----:B------:R-:W5:Y:S04]  /*0970*/  @P3 LDG.E.128 R24, desc[UR6][R12.64] ;  /* 0x000000060c183981 */ /* 0x000f68000c1e1d00 */
[----:B------:R-:W5:Y:S01]  /*0980*/  @P3 LDG.E.128 R20, desc[UR6][R12.64+0x10] ;  /* 0x000010060c143981 */ /* 0x000f62000c1e1d00 */
[----:B------:R-:W-:Y:S02]  /*0990*/  CS2R R54, SRZ ;  /* 0x0000000000367805 */ /* 0x000fe4000001ff00 */
[----:B0-----:R-:W-:-:S02]  /*09a0*/  CS2R R52, SRZ ;  /* 0x0000000000347805 */ /* 0x001fc4000001ff00 */
[----:B------:R-:W-:Y:S01]  /*09b0*/  CS2R R58, SRZ ;  /* 0x00000000003a7805 */ /* 0x000fe2000001ff00 */
[----:B------:R0:W5:Y:S01]  /*09c0*/  @P2 LDG.E.128 R44, desc[UR6][R76.64+0x10] ;  /* 0x000010064c2c2981 */ /* 0x000162000c1e1d00 */
[----:B-1----:R-:W-:Y:S02]  /*09d0*/  CS2R R56, SRZ ;  /* 0x0000000000387805 */ /* 0x002fe4000001ff00 */
[----:B------:R-:W-:Y:S02]  /*09e0*/  CS2R R78, SRZ ;  /* 0x00000000004e7805 */ /* 0x000fe4000001ff00 */
[----:B------:R-:W-:Y:S02]  /*09f0*/  CS2R R80, SRZ ;  /* 0x0000000000507805 */ /* 0x000fe4000001ff00 */
[----:B------:R-:W-:Y:S02]  /*0a00*/  CS2R R104, SRZ ;  /* 0x0000000000687805 */ /* 0x000fe4000001ff00 */
[----:B------:R-:W-:-:S02]  /*0a10*/  @P3 CS2R R30, SRZ ;  /* 0x00000000001e3805 */ /* 0x000fc4000001ff00 */
[----:B------:R-:W-:Y:S02]  /*0a20*/  @P3 CS2R R28, SRZ ;  /* 0x00000000001c3805 */ /* 0x000fe4000001ff00 */
[----:B------:R-:W-:Y:S02]  /*0a30*/  @P3 CS2R R34, SRZ ;  /* 0x0000000000223805 */ /* 0x000fe4000001ff00 */
[----:B------:R-:W-:Y:S02]  /*0a40*/  @P3 CS2R R32, SRZ ;  /* 0x0000000000203805 */ /* 0x000fe4000001ff00 */
[----:B0-----:R-:W-:-:S07]  /*0a50*/  CS2R R76, SRZ ;  /* 0x00000000004c7805 */ /* 0x001fce000001ff00 */
.L_x_9393:
[----:B------:R-:W-:Y:S05]  /*0a60*/  BSYNC.RECONVERGENT B0 ;  /* 0x0000000000007941 */ /* 0x000fea0003800200 */
.L_x_9391:
[----:B------:R-:W1:Y:S02]  /*0a70*/  LDCU UR8, c[0x0][0x384] ;  /* 0x00007080ff0877ac */ /* 0x000e640008000800 */
[----:B-1----:R-:W-:-:S13]  /*0a80*/  ISETP.GE.AND P0, PT, R9, UR8, PT ;  /* 0x0000000809007c0c */ /* 0x002fda000bf06270 */
[----:B------:R-:W-:Y:S05]  /*0a90*/  @P0 EXIT ;  /* 0x000000000000094d */ /* 0x000fea0003800000 */
[----:B------:R-:W-:Y:S01]  /*0aa0*/  IMAD.HI.U32 R0, R11, -0x326172a9, RZ ;  /* 0xcd9e8d570b007827 */ /* 0x000fe200078e00ff */
[----:B------:R-:W-:Y:S01]  /*0ab0*/  BSSY B0, `(.L_x_9394) ;  /* 0x0001937000007945 */ /* 0x000fe20003800000 */
[----:B------:R-:W-:Y:S01]  /*0ac0*/  LOP3.LUT R4, R4, 0x3, RZ, 0xc0, !PT ;  /* 0x0000000304047812 */ /* 0x000fe200078ec0ff */
[----:B------:R-:W1:Y:S01]  /*0ad0*/  LDCU.U8 UR19, c[0x0][0x410] ;  /* 0x00008200ff1377ac */ /* 0x000e620008000000 */
[----:B0-----:R-:W-:Y:S01]  /*0ae0*/  IMAD.HI.U32 R2, R8, -0x2daee0ad, RZ ;  /* 0xd2511f5308027827 */ /* 0x001fe200078e00ff */
[----:B------:R-:W-:-:S03]  /*0af0*/  LOP3.LUT R0, R7, UR4, R0, 0x96, !PT ;  /* 0x0000000407007c12 */ /* 0x000fc6000f8e9600 */
[----:B------:R-:W-:Y:S01]  /*0b00*/  IMAD R12, R8, -0x2daee0ad, RZ ;  /* 0xd2511f53080c7824 */ /* 0x000fe200078e02ff */
[----:B------:R-:W-:Y:S01]  /*0b10*/  LOP3.LUT R2, R2, UR5, RZ, 0x3c, !PT ;  /* 0x0000000502027c12 */ /* 0x000fe2000f8e3cff */
        /* <DEDUP_REMOVED lines=9> */
[----:B------:R-:W-:Y:S01]  /*0bb0*/  LOP3.LUT R0, R13, UR18, R0, 0x96, !PT ;  /* 0x000000120d007c12 */ /* 0x000fe2000f8e9600 */
[----:B------:R-:W0:Y:S02]  /*0bc0*/  LDCU UR18, c[0x0][0x388] ;  /* 0x00007100ff1277ac */ /* 0x000e240008000800 */
[----:B------:R-:W-:Y:S01]  /*0bd0*/  IMAD R6, R5, -0x326172a9, RZ ;  /* 0xcd9e8d5705067824 */ /* 0x000fe200078e02ff */
[----:B------:R-:W-:Y:S01]  /*0be0*/  LOP3.LUT R2, R15, UR12, R2, 0x96, !PT ;  /* 0x0000000c0f027c12 */ /* 0x000fe2000f8e9602 */
[----:B------:R-:W-:Y:S02]  /*0bf0*/  IMAD R12, R3, -0x2daee0ad, RZ ;  /* 0xd2511f53030c7824 */ /* 0x000fe400078e02ff */
[----:B------:R-:W-:-:S04]  /*0c00*/  IMAD.HI.U32 R5, R0, -0x2daee0ad, RZ ;  /* 0xd2511f5300057827 */ /* 0x000fc800078e00ff */
[----:B------:R-:W-:Y:S01]  /*0c10*/  IMAD.HI.U32 R3, R2, -0x326172a9, RZ ;  /* 0xcd9e8d5702037827 */ /* 0x000fe200078e00ff */
[----:B------:R-:W-:Y:S01]  /*0c20*/  LOP3.LUT R5, R12, UR20, R5, 0x96, !PT ;  /* 0x000000140c057c12 */ /* 0x000fe2000f8e9605 */
[----:B------:R-:W2:Y:S02]  /*0c30*/  LDCU UR20, c[0x0][0x448] ;  /* 0x00008900ff1477ac */ /* 0x000ea40008000800 */
        /* <DEDUP_REMOVED lines=15> */
[----:B------:R-:W3:Y:S01]  /*0d30*/  LDCU.64 UR22, c[0x0][0x3e0] ;  /* 0x00007c00ff1677ac */ /* 0x000ee20008000a00 */
        /* <DEDUP_REMOVED lines=9> */
[----:B---3--:R-:W-:Y:S02]  /*0dd0*/  UISETP.NE.U32.AND UP0, UPT, UR22, URZ, UPT ;  /* 0x000000ff1600728c */ /* 0x008fe4000bf05070 */
[----:B------:R-:W-:Y:S01]  /*0de0*/  IMAD R15, R0, -0x2daee0ad, RZ ;  /* 0xd2511f53000f7824 */ /* 0x000fe200078e02ff */
[----:B------:R-:W-:Y:S01]  /*0df0*/  LOP3.LUT R3, R6, UR26, R3, 0x96, !PT ;  /* 0x0000001a06037c12 */ /* 0x000fe2000f8e9603 */
[----:B------:R-:W-:Y:S01]  /*0e00*/  IMAD R13, R2, -0x326172a9, RZ ;  /* 0xcd9e8d57020d7824 */ /* 0x000fe200078e02ff */
[----:B------:R-:W-:Y:S01]  /*0e10*/  UISETP.NE.AND.EX UP0, UPT, UR23, URZ, UPT, UP0 ;  /* 0x000000ff1700728c */ /* 0x000fe2000bf05300 */
        /* <DEDUP_REMOVED lines=10> */
[----:B------:R-:W-:Y:S01]  /*0ec0*/  IMAD.MOV.U32 R3, RZ, RZ, RZ ;  /* 0x000000ffff037224 */ /* 0x000fe200078e00ff */
[----:B------:R-:W-:Y:S01]  /*0ed0*/  LOP3.LUT R5, R12, UR27, R5, 0x96, !PT ;  /* 0x0000001b0c057c12 */ /* 0x000fe2000f8e9605 */
[----:B------:R-:W-:Y:S02]  /*0ee0*/  IMAD R148, R0, -0x2daee0ad, RZ ;  /* 0xd2511f5300947824 */ /* 0x000fe400078e02ff */
[----:B012---:R-:W-:-:S07]  /*0ef0*/  IMAD R2, R2, -0x326172a9, RZ ;  /* 0xcd9e8d5702027824 */ /* 0x007fce00078e02ff */
.L_x_9739:
        /* <DEDUP_REMOVED lines=40> */
.L_x_37108:
[----:B------:R-:W-:Y:S05]  /*1180*/  BRX R124 -0x1190                                       (*"BRANCH_TARGETS .L_x_37109,.L_x_37110,.L_x_37111"*) ;  /* 0xffffffec7c9c7949 */ /* 0x000fea000383ffff */
.L_x_37111:
[----:B------:R-:W-:Y:S01]  /*1190*/  IADD3 R121, PT, PT, R4, 0x1, RZ ;  /* 0x0000000104797810 */ /* 0x000fe20007ffe0ff */
[----:B------:R-:W-:Y:S02]  /*11a0*/  IMAD.MOV.U32 R152, RZ, RZ, R148 ;  /* 0x000000ffff987224 */ /* 0x000fe400078e0094 */
[----:B------:R-:W-:Y:S01]  /*11b0*/  IMAD.MOV.U32 R122, RZ, RZ, R5 ;  /* 0x000000ffff7a7224 */ /* 0x000fe200078e0005 */
[----:B------:R-:W-:Y:S06]  /*11c0*/  BRA `(.L_x_9399) ;  /* 0x0000000400187947 */ /* 0x000fec0003800000 */
.L_x_37109:
[----:B------:R-:W-:Y:S01]  /*11d0*/  MOV R152, R148 ;  /* 0x0000009400987202 */ /* 0x000fe20000000f00 */
[----:B------:R-:W-:Y:S02]  /*11e0*/  IMAD.MOV.U32 R121, RZ, RZ, 0x3 ;  /* 0x00000003ff797424 */ /* 0x000fe400078e00ff */
[----:B------:R-:W-:Y:S01]  /*11f0*/  IMAD.MOV.U32 R122, RZ, RZ, R6 ;  /* 0x000000ffff7a7224 */ /* 0x000fe200078e0006 */
[----:B------:R-:W-:Y:S06]  /*1200*/  BRA `(.L_x_9399) ;  /* 0x0000000400087947 */ /* 0x000fec0003800000 */
.L_x_37110:
        /* <DEDUP_REMOVED lines=13> */
.L_x_9401:
[----:B------:R-:W-:Y:S05]  /*12e0*/  BSYNC.RECONVERGENT B3 ;  /* 0x0000000000037941 */ /* 0x000fea0003800200 */
.L_x_9400:
[----:B------:R-:W-:Y:S01]  /*12f0*/  IMAD.WIDE.U32 R4, R11, -0x326172a9, RZ ;  /* 0xcd9e8d570b047825 */ /* 0x000fe200078e00ff */
[----:B------:R-:W-:Y:S01]  /*1300*/  LOP3.LUT R124, R3, UR5, R133, 0x96, !PT ;  /* 0x00000005037c7c12 */ /* 0x000fe2000f8e9685 */
[----:B------:R-:W-:Y:S02]  /*1310*/  UIADD3 UR21, UPT, UPT, UR4, 0x3c6ef372, URZ ;  /* 0x3c6ef37204157890 */ /* 0x000fe4000fffe0ff */
[----:B------:R-:W-:Y:S01]  /*1320*/  HFMA2 R121, -RZ, RZ, 0, 0 ;  /* 0x00000000ff797431 */ /* 0x000fe200000001ff */
[----:B------:R-:W-:Y:S01]  /*1330*/  UIADD3 UR22, UPT, UPT, UR5, -0x56f99767, URZ ;  /* 0xa906689905167890 */ /* 0x000fe2000fffe0ff */
        /* <DEDUP_REMOVED lines=15> */
[----:B------:R-:W-:Y:S01]  /*1430*/  UIADD3 UR21, UPT, UPT, UR5, -0x126145ec, URZ ;  /* 0xed9eba1405157890 */ /* 0x000fe2000fffe0ff */
[----:B------:R-:W-:-:S04]  /*1440*/  IMAD.WIDE.U32 R132, R133, -0x2daee0ad, RZ ;  /* 0xd2511f5385847825 */ /* 0x000fc800078e00ff */
[----:B------:R-:W-:Y:S01]  /*1450*/  IMAD.WIDE.U32 R4, R4, -0x326172a9, RZ ;  /* 0xcd9e8d5704047825 */ /* 0x000fe200078e00ff */
[----:B------:R-:W-:Y:S01]  /*1460*/  LOP3.LUT R125, R140, UR21, R133, 0x96, !PT ;  /* 0x000000158c7d7c12 */ /* 0x000fe2000f8e9685 */
[----:B------:R-:W-:-:S03]  /*1470*/  UIADD3 UR21, UPT, UPT, UR4, 0x1715609d, URZ ;  /* 0x1715609d04157890 */ /* 0x000fc6000fffe0ff */
[----:B------:R-:W-:Y:S01]  /*1480*/  LOP3.LUT R140, R124, UR14, R5, 0x96, !PT ;  /* 0x0000000e7c8c7c12 */ /* 0x000fe2000f8e9605 */
        /* <DEDUP_REMOVED lines=8> */
[----:B------:R-:W-:-:S04]  /*1510*/  LOP3.LUT R125, R140, UR22, R133, 0x96, !PT ;  /* 0x000000168c7d7c12 */ /* 0x000fc8000f8e9685 */
[----:B------:R-:W-:Y:S01]  /*1520*/  LOP3.LUT R140, R124, UR21, R5, 0x96, !PT ;  /* 0x000000157c8c7c12 */ /* 0x000fe2000f8e9605 */
[----:B------:R-:W-:Y:S01]  /*1530*/  UIADD3 UR21, UPT, UPT, UR4, 0x5384540f, URZ ;  /* 0x5384540f04157890 */ /* 0x000fe2000fffe0ff */
[----:B------:R-:W-:-:S04]  /*1540*/  IMAD.WIDE.U32 R124, R125, -0x326172a9, RZ ;  /* 0xcd9e8d577d7c7825 */ /* 0x000fc800078e00ff */
[----:B------:R-:W-:Y:S01]  /*1550*/  IMAD.WIDE.U32 R140, R140, -0x2daee0ad, RZ ;  /* 0xd2511f538c8c7825 */ /* 0x000fe200078e00ff */
[----:B------:R-:W-:Y:S01]  /*1560*/  LOP3.LUT R4, R4, UR21, R125, 0x96, !PT ;  /* 0x0000001504047c12 */ /* 0x000fe2000f8e967d */
[----:B------:R-:W-:-:S03]  /*1570*/  UIADD3 UR21, UPT, UPT, UR5, -0x24c28bd8, URZ ;  /* 0xdb3d742805157890 */ /* 0x000fc6000fffe0ff */
[----:B------:R-:W-:Y:S01]  /*1580*/  LOP3.LUT R132, R132, UR15, R141, 0x96, !PT ;  /* 0x0000000f84847c12 */ /* 0x000fe2000f8e968d */
[----:B------:R-:W-:-:S04]  /*1590*/  IMAD.WIDE.U32 R4, R4, -0x2daee0ad, RZ ;  /* 0xd2511f5304047825 */ /* 0x000fc800078e00ff */
[----:B------:R-:W-:Y:S01]  /*15a0*/  IMAD.WIDE.U32 R132, R132, -0x326172a9, RZ ;  /* 0xcd9e8d5784847825 */ /* 0x000fe200078e00ff */
[----:B------:R-:W-:Y:S01]  /*15b0*/  LOP3.LUT R125, R140, UR21, R5, 0x96, !PT ;  /* 0x000000158c7d7c12 */ /* 0x000fe2000f8e9605 */
[----:B------:R-:W-:-:S03]  /*15c0*/  UIADD3 UR21, UPT, UPT, UR4, -0x700cb87f, URZ ;  /* 0x8ff3478104157890 */ /* 0x000fc6000fffe0ff */
[----:B------:R-:W-:Y:S01]  /*15d0*/  LOP3.LUT R152, R124, UR16, R133, 0x96, !PT ;  /* 0x000000107c987c12 */ /* 0x000fe2000f8e9685 */
[----:B------:R-:W-:-:S04]  /*15e0*/  IMAD.WIDE.U32 R124, R125, -0x326172a9, RZ ;  /* 0xcd9e8d577d7c7825 */ /* 0x000fc800078e00ff */
[----:B------:R-:W-:Y:S01]  /*15f0*/  IMAD.WIDE.U32 R152, R152, -0x2daee0ad, RZ ;  /* 0xd2511f5398987825 */ /* 0x000fe200078e00ff */
[----:B------:R-:W-:-:S03]  /*1600*/  LOP3.LUT R5, R132, UR21, R125, 0x96, !PT ;  /* 0x0000001584057c12 */ /* 0x000fc6000f8e967d */
[----:B------:R-:W-:Y:S01]  /*1610*/  IMAD.MOV.U32 R2, RZ, RZ, R124 ;  /* 0x000000ffff027224 */ /* 0x000fe200078e007c */
[----:B------:R-:W-:-:S07]  /*1620*/  LOP3.LUT R6, R4, UR17, R153, 0x96, !PT ;  /* 0x0000001104067c12 */ /* 0x000fce000f8e9699 */
.L_x_9399:
[----:B------:R-:W-:Y:S05]  /*1630*/  BSYNC.RECONVERGENT B2 ;  /* 0x0000000000027941 */ /* 0x000fea0003800200 */
.L_x_9398:
[----:B------:R-:W0:Y:S01]  /*1640*/  LDC R154, c[0x0][0x408] ;  /* 0x00010200ff9a7b82 */ /* 0x000e220000000800 */
[----:B------:R-:W-:Y:S01]  /*1650*/  I2FP.F32.U32 R4, R122 ;  /* 0x0000007a00047245 */ /* 0x000fe20000201000 */
[----:B------:R-:W-:Y:S01]  /*1660*/  IMAD.MOV.U32 R141, RZ, RZ, 0x2f800000 ;  /* 0x2f800000ff8d7424 */ /* 0x000fe200078e00ff */
[----:B------:R-:W-:Y:S01]  /*1670*/  ISETP.NE.AND P1, PT, R121, 0x1, PT ;  /* 0x000000017900780c */ /* 0x000fe20003f25270 */
[----:B-----5:R-:W-:Y:S01]  /*1680*/  IMAD.U32 R122, R116, 0x10000, RZ ;  /* 0x00010000747a7824 */ /* 0x020fe200078e00ff */
[----:B------:R-:W-:Y:S01]  /*1690*/  BSSY.RECONVERGENT B2, `(.L_x_9402) ;  /* 0x000005a000027945 */ /* 0x000fe20003800200 */
[----:B------:R-:W-:Y:S01]  /*16a0*/  FFMA.FTZ R4, R4, R141, 1.1641532182693481445e-10 ;  /* 0x2f00000004047423 */ /* 0x000fe2000001008d */
[----:B------:R-:W-:Y:S01]  /*16b0*/  PRMT R116, R116, 0x7632, R116 ;  /* 0x0000763274747816 */ /* 0x000fe20000000074 */
[----:B------:R-:W1:Y:S01]  /*16c0*/  LDC R153, c[0x0][0x404] ;  /* 0x00010100ff997b82 */ /* 0x000e620000000800 */
[----:B------:R-:W-:Y:S01]  /*16d0*/  FMUL.FTZ R125, R122, R151 ;  /* 0x000000977a7d7220 */ /* 0x000fe20000410000 */
[----:B------:R-:W-:Y:S01]  /*16e0*/  SHF.L.U32 R122, R16, 0x10, RZ ;  /* 0x00000010107a7819 */ /* 0x000fe200000006ff */
        /* <DEDUP_REMOVED lines=17> */
.L_x_9404:
        /* <DEDUP_REMOVED lines=13> */
.L_x_9406:
[----:B------:R-:W-:Y:S05]  /*18d0*/  BSYNC.RECONVERGENT B3 ;  /* 0x0000000000037941 */ /* 0x000fea0003800200 */
.L_x_9405:
[----:B------:R-:W-:Y:S01]  /*18e0*/  IMAD.WIDE.U32 R4, R11, -0x326172a9, RZ ;  /* 0xcd9e8d570b047825 */ /* 0x000fe200078e00ff */
[----:B------:R-:W-:Y:S01]  /*18f0*/  LOP3.LUT R124, R3, UR5, R157, 0x96, !PT ;  /* 0x00000005037c7c12 */ /* 0x000fe2000f8e969d */
[----:B------:R-:W-:Y:S02]  /*1900*/  UIADD3 UR21, UPT, UPT, UR4, 0x3c6ef372, URZ ;  /* 0x3c6ef37204157890 */ /* 0x000fe4000fffe0ff */
[----:B------:R-:W-:Y:S01]  /*1910*/  UIADD3 UR22, UPT, UPT, UR5, -0x56f99767, URZ ;  /* 0xa906689905167890 */ /* 0x000fe2000fffe0ff */
        /* <DEDUP_REMOVED lines=49> */
.L_x_9403:
[----:B------:R-:W-:Y:S05]  /*1c30*/  BSYNC.RECONVERGENT B2 ;  /* 0x0000000000027941 */ /* 0x000fea0003800200 */
.L_x_9402:
[----:B------:R-:W-:Y:S01]  /*1c40*/  I2FP.F32.U32 R4, R4 ;  /* 0x0000000400047245 */ /* 0x000fe20000201000 */
[----:B------:R-:W-:Y:S01]  /*1c50*/  BSSY.RECONVERGENT B2, `(.L_x_9407) ;  /* 0x000005a000027945 */ /* 0x000fe20003800200 */
[----:B------:R-:W-:Y:S01]  /*1c60*/  SHF.L.U32 R116, R116, 0x10, RZ ;  /* 0x0000001074747819 */ /* 0x000fe200000006ff */
[----:B------:R-:W-:Y:S01]  /*1c70*/  IMAD.MOV.U32 R133, RZ, RZ, 0x2 ;  /* 0x00000002ff857424 */ /* 0x000fe200078e00ff */
[----:B------:R-:W-:Y:S01]  /*1c80*/  ISETP.NE.AND P1, PT, R124, 0x1, PT ;  /* 0x000000017c00780c */ /* 0x000fe20003f25270 */
[----:B------:R-:W-:Y:S02]  /*1c90*/  FFMA.FTZ R4, R4, R141, 1.1641532182693481445e-10 ;  /* 0x2f00000004047423 */ /* 0x000fe4000001008d */
[----:B------:R-:W-:Y:S01]  /*1ca0*/  FMUL.FTZ R121, R116, R151 ;  /* 0x0000009774797220 */ /* 0x000fe20000410000 */
[----:B------:R-:W-:Y:S02]  /*1cb0*/  PRMT R116, R16, 0x7632, R116 ;  /* 0x0000763210747816 */ /* 0x000fe40000000074 */
[----:B------:R-:W-:Y:S01]  /*1cc0*/  FSETP.GTU.FTZ.AND P0, PT, R4, R153, PT ;  /* 0x000000990400720b */ /* 0x000fe20003f1c000 */
[----:B------:R-:W-:-:S02]  /*1cd0*/  FMUL.FTZ R121, R121, R154 ;  /* 0x0000009a79797220 */ /* 0x000fc40000410000 */
        /* <DEDUP_REMOVED lines=14> */
.L_x_9409:
        /* <DEDUP_REMOVED lines=13> */
.L_x_9411:
[----:B------:R-:W-:Y:S05]  /*1e90*/  BSYNC.RECONVERGENT B3 ;  /* 0x0000000000037941 */ /* 0x000fea0003800200 */
.L_x_9410:
[----:B------:R-:W-:Y:S01]  /*1ea0*/  LOP3.LUT R132, R3, UR5, R5, 0x96, !PT ;  /* 0x0000000503847c12 */ /* 0x000fe2000f8e9605 */
[----:B------:R-:W-:Y:S01]  /*1eb0*/  IMAD.WIDE.U32 R124, R11, -0x326172a9, RZ ;  /* 0xcd9e8d570b7c7825 */ /* 0x000fe200078e00ff */
[----:B------:R-:W-:-:S03]  /*1ec0*/  UIADD3 UR21, UPT, UPT, UR4, 0x3c6ef372, URZ ;  /* 0x3c6ef37204157890 */ /* 0x000fc6000fffe0ff */
        /* <DEDUP_REMOVED lines=10> */
[----:B------:R-:W-:-:S04]  /*1f70*/  UIADD3 UR21, UPT, UPT, UR5, 0x32370b8f, URZ ;  /* 0x32370b8f05157890 */ /* 0x000fc8000fffe0ff */
[----:B------:R-:W-:Y:S01]  /*1f80*/  LOP3.LUT R5, R124, UR13, R133, 0x96, !PT ;  /* 0x0000000d7c057c12 */ /* 0x000fe2000f8e9685 */
[----:B------:R-:W-:-:S05]  /*1f90*/  IMAD.WIDE.U32 R124, R125, -0x2daee0ad, RZ ;  /* 0xd2511f537d7c7825 */ /* 0x000fca00078e00ff */
[----:B------:R-:W-:Y:S01]  /*1fa0*/  LOP3.LUT R125, R4, UR21, R125, 0x96, !PT ;  /* 0x00000015047d7c12 */ /* 0x000fe2000f8e967d */
[----:B------:R-:W-:Y:S01]  /*1fb0*/  UIADD3 UR21, UPT, UPT, UR5, -0x126145ec, URZ ;  /* 0xed9eba1405157890 */ /* 0x000fe2000fffe0ff */
        /* <DEDUP_REMOVED lines=19> */
[----:B------:R-:W-:Y:S01]  /*20f0*/  IMAD.WIDE.U32 R124, R125, -0x2daee0ad, RZ ;  /* 0xd2511f537d7c7825 */ /* 0x000fe200078e00ff */
[----:B------:R-:W-:-:S04]  /*2100*/  UIADD3 UR21, UPT, UPT, UR5, -0x24c28bd8, URZ ;  /* 0xdb3d742805157890 */ /* 0x000fc8000fffe0ff */
[----:B------:R-:W-:Y:S01]  /*2110*/  LOP3.LUT R125, R4, UR15, R125, 0x96, !PT ;  /* 0x0000000f047d7c12 */ /* 0x000fe2000f8e967d */
[----:B------:R-:W-:-:S05]  /*2120*/  IMAD.WIDE.U32 R4, R5, -0x2daee0ad, RZ ;  /* 0xd2511f5305047825 */ /* 0x000fca00078e00ff */
[----:B------:R-:W-:Y:S01]  /*2130*/  LOP3.LUT R133, R124, UR21, R5, 0x96, !PT ;  /* 0x000000157c857c12 */ /* 0x000fe2000f8e9605 */
[----:B------:R-:W-:Y:S01]  /*2140*/  IMAD.WIDE.U32 R124, R125, -0x326172a9, RZ ;  /* 0xcd9e8d577d7c7825 */ /* 0x000fe200078e00ff */
[----:B------:R-:W-:-:S04]  /*2150*/  UIADD3 UR21, UPT, UPT, UR4, -0x700cb87f, URZ ;  /* 0x8ff3478104157890 */ /* 0x000fc8000fffe0ff */
[----:B------:R-:W-:Y:S01]  /*2160*/  LOP3.LUT R125, R132, UR16, R125, 0x96, !PT ;  /* 0x00000010847d7c12 */ /* 0x000fe2000f8e967d */
[----:B------:R-:W-:-:S05]  /*2170*/  IMAD.WIDE.U32 R132, R133, -0x326172a9, RZ ;  /* 0xcd9e8d5785847825 */ /* 0x000fca00078e00ff */
[----:B------:R-:W-:Y:S01]  /*2180*/  LOP3.LUT R5, R124, UR21, R133, 0x96, !PT ;  /* 0x000000157c057c12 */ /* 0x000fe2000f8e9685 */
[----:B------:R-:W-:-:S04]  /*2190*/  IMAD.WIDE.U32 R124, R125, -0x2daee0ad, RZ ;  /* 0xd2511f537d7c7825 */ /* 0x000fc800078e00ff */
[----:B------:R-:W-:Y:S01]  /*21a0*/  HFMA2 R133, -RZ, RZ, 0, 0 ;  /* 0x00000000ff857431 */ /* 0x000fe200000001ff */
[----:B------:R-:W-:Y:S02]  /*21b0*/  MOV R2, R132 ;  /* 0x0000008400027202 */ /* 0x000fe40000000f00 */
[----:B------:R-:W-:Y:S01]  /*21c0*/  LOP3.LUT R6, R4, UR17, R125, 0x96, !PT ;  /* 0x0000001104067c12 */ /* 0x000fe2000f8e967d */
[----:B------:R-:W-:Y:S02]  /*21d0*/  IMAD.MOV.U32 R4, RZ, RZ, R152 ;  /* 0x000000ffff047224 */ /* 0x000fe400078e0098 */
[----:B------:R-:W-:-:S07]  /*21e0*/  IMAD.MOV.U32 R152, RZ, RZ, R124 ;  /* 0x000000ffff987224 */ /* 0x000fce00078e007c */
.L_x_9408:
[----:B------:R-:W-:Y:S05]  /*21f0*/  BSYNC.RECONVERGENT B2 ;  /* 0x0000000000027941 */ /* 0x000fea0003800200 */
.L_x_9407:
[----:B------:R-:W-:Y:S01]  /*2200*/  I2FP.F32.U32 R4, R4 ;  /* 0x0000000400047245 */ /* 0x000fe20000201000 */
[----:B------:R-:W-:Y:S01]  /*2210*/  IMAD.U32 R116, R117, 0x10000, RZ ;  /* 0x0001000075747824 */ /* 0x000fe200078e00ff */
[----:B------:R-:W-:Y:S01]  /*2220*/  ISETP.NE.AND P2, PT, R133, 0x1, PT ;  /* 0x000000018500780c */ /* 0x000fe20003f45270 */
[----:B------:R-:W-:Y:S01]  /*2230*/  IMAD.U32 R124, R17, 0x10000, RZ ;  /* 0x00010000117c7824 */ /* 0x000fe200078e00ff */
        /* <DEDUP_REMOVED lines=9> */
[----:B------:R-:W-:Y:S01]  /*22d0*/  FFMA.FTZ R124, R125, R98, R124 ;  /* 0x000000627d7c7223 */ /* 0x000fe2000001007c */
[----:B------:R-:W-:Y:S01]  /*22e0*/  PRMT R125, R117, 0x7632, R125 ;  /* 0x00007632757d7816 */ /* 0x000fe2000000007d */
        /* <DEDUP_REMOVED lines=9> */
.L_x_9414:
        /* <DEDUP_REMOVED lines=13> */
.L_x_9416:
[----:B------:R-:W-:Y:S05]  /*2450*/  BSYNC.RECONVERGENT B3 ;  /* 0x0000000000037941 */ /* 0x000fea0003800200 */
.L_x_9415:
        /* <DEDUP_REMOVED lines=53> */
.L_x_9413:
[----:B------:R-:W-:Y:S05]  /*27b0*/  BSYNC.RECONVERGENT B2 ;  /* 0x0000000000027941 */ /* 0x000fea0003800200 */
.L_x_9412:
[----:B------:R-:W-:Y:S01]  /*27c0*/  I2FP.F32.U32 R4, R4 ;  /* 0x0000000400047245 */ /* 0x000fe20000201000 */
[----:B------:R-:W-:Y:S01]  /*27d0*/  IMAD.U32 R116, R125, 0x10000, RZ ;  /* 0x000100007d747824 */ /* 0x000fe200078e00ff */
[----:B------:R-:W-:Y:S01]  /*27e0*/  ISETP.NE.AND P3, PT, R132, 0x1, PT ;  /* 0x000000018400780c */ /* 0x000fe20003f65270 */
[----:B------:R-:W-:Y:S01]  /*27f0*/  BSSY.RECONVERGENT B2, `(.L_x_9417) ;  /* 0x0000058000027945 */ /* 0x000fe20003800200 */
[----:B------:R-:W-:Y:S02]  /*2800*/  IMAD.MOV.U32 R133, RZ, RZ, 0x2 ;  /* 0x00000002ff857424 */ /* 0x000fe400078e00ff */
[----:B------:R-:W-:Y:S01]  /*2810*/  FFMA.FTZ R4, R4, R141, 1.1641532182693481445e-10 ;  /* 0x2f00000004047423 */ /* 0x000fe2000001008d */
[----:B------:R-:W-:-:S04]  /*2820*/  FMUL.FTZ R117, R116, R151 ;  /* 0x0000009774757220 */ /* 0x000fc80000410000 */
[----:B------:R-:W-:Y:S01]  /*2830*/  FSETP.GTU.FTZ.AND P2, PT, R4, R153, PT ;  /* 0x000000990400720b */ /* 0x000fe20003f5c000 */
[----:B------:R-:W-:Y:S01]  /*2840*/  FMUL.FTZ R117, R117, R154 ;  /* 0x0000009a75757220 */ /* 0x000fe20000410000 */
[----:B------:R-:W-:-:S04]  /*2850*/  PRMT R4, R17, 0x7632, R4 ;  /* 0x0000763211047816 */ /* 0x000fc80000000004 */
        /* <DEDUP_REMOVED lines=14> */
.L_x_9419:
        /* <DEDUP_REMOVED lines=13> */
.L_x_9421:
[----:B------:R-:W-:Y:S05]  /*2a10*/  BSYNC.RECONVERGENT B3 ;  /* 0x0000000000037941 */ /* 0x000fea0003800200 */
.L_x_9420:
        /* <DEDUP_REMOVED lines=53> */
.L_x_9418:
[----:B------:R-:W-:Y:S05]  /*2d70*/  BSYNC.RECONVERGENT B2 ;  /* 0x0000000000027941 */ /* 0x000fea0003800200 */
.L_x_9417:
        /* <DEDUP_REMOVED lines=24> */
.L_x_9424:
        /* <DEDUP_REMOVED lines=13> */
.L_x_9426:
[----:B------:R-:W-:Y:S05]  /*2fd0*/  BSYNC.RECONVERGENT B3 ;  /* 0x0000000000037941 */ /* 0x000fea0003800200 */
.L_x_9425:
        /* <DEDUP_REMOVED lines=53> */
.L_x_9423:
[----:B------:R-:W-:Y:S05]  /*3330*/  BSYNC.RECONVERGENT B2 ;  /* 0x0000000000027941 */ /* 0x000fea0003800200 */
.L_x_9422:
[----:B------:R-:W-:Y:S01]  /*3340*/  I2FP.F32.U32 R4, R4 ;  /* 0x0000000400047245 */ /* 0x000fe20000201000 */
[----:B------:R-:W-:Y:S01]  /*3350*/  IMAD.U32 R118, R118, 0x10000, RZ ;  /* 0x0001000076767824 */ /* 0x000fe200078e00ff */
[----:B------:R-:W-:Y:S01]  /*3360*/  ISETP.NE.AND P5, PT, R116, 0x1, PT ;  /* 0x000000017400780c */ /* 0x000fe20003fa5270 */
[----:B------:R-:W-:Y:S02]  /*3370*/  BSSY.RECONVERGENT B2, `(.L_x_9427) ;  /* 0x0000058000027945 */ /* 0x000fe40003800200 */
[----:B------:R-:W-:Y:S01]  /*3380*/  FFMA.FTZ R4, R4, R141, 1.1641532182693481445e-10 ;  /* 0x2f00000004047423 */ /* 0x000fe2000001008d */
[----:B------:R-:W-:-:S04]  /*3390*/  FMUL.FTZ R117, R118, R151 ;  /* 0x0000009776757220 */ /* 0x000fc80000410000 */
[----:B------:R-:W-:Y:S01]  /*33a0*/  FSETP.GTU.FTZ.AND P4, PT, R4, R153, PT ;  /* 0x000000990400720b */ /* 0x000fe20003f9c000 */
[----:B------:R-:W-:Y:S01]  /*33b0*/  FMUL.FTZ R117, R117, R154 ;  /* 0x0000009a75757220 */ /* 0x000fe20000410000 */
[----:B------:R-:W-:-:S05]  /*33c0*/  PRMT R4, R18, 0x7632, R4 ;  /* 0x0000763212047816 */ /* 0x000fca0000000004 */
[----:B------:R-:W-:Y:S01]  /*33d0*/  IMAD.U32 R133, R4, 0x10000, RZ ;  /* 0x0001000004857824 */ /* 0x000fe200078e00ff */
        /* <DEDUP_REMOVED lines=14> */
.L_x_9429:
        /* <DEDUP_REMOVED lines=13> */
.L_x_9431:
[----:B------:R-:W-:Y:S05]  /*3590*/  BSYNC.RECONVERGENT B3 ;  /* 0x0000000000037941 */ /* 0x000fea0003800200 */
.L_x_9430:
        /* <DEDUP_REMOVED lines=53> */
.L_x_9428:
[----:B------:R-:W-:Y:S05]  /*38f0*/  BSYNC.RECONVERGENT B2 ;  /* 0x0000000000027941 */ /* 0x000fea0003800200 */
.L_x_9427:
        /* <DEDUP_REMOVED lines=11> */
[----:B------:R-:W-:-:S03]  /*39b0*/  IMAD.MOV.U32 R4, RZ, RZ, 0x2 ;  /* 0x00000002ff047424 */ /* 0x000fc600078e00ff */
        /* <DEDUP_REMOVED lines=12> */
.L_x_9434:
        /* <DEDUP_REMOVED lines=15> */
.L_x_9436:
[----:B------:R-:W-:Y:S05]  /*3b70*/  BSYNC.RECONVERGENT B3 ;  /* 0x0000000000037941 */ /* 0x000fea0003800200 */
.L_x_9435:
[----:B------:R-:W-:Y:S01]  /*3b80*/  LOP3.LUT R116, R3, UR5, R5, 0x96, !PT ;  /* 0x0000000503747c12 */ /* 0x000fe2000f8e9605 */
[----:B------:R-:W-:Y:S01]  /*3b90*/  IMAD.WIDE.U32 R156, R11, -0x326172a9, RZ ;  /* 0xcd9e8d570b9c7825 */ /* 0x000fe200078e00ff */
[----:B------:R-:W-:Y:S01]  /*3ba0*/  UIADD3 UR21, UPT, UPT, UR4, 0x3c6ef372, URZ ;  /* 0x3c6ef37204157890 */ /* 0x000fe2000fffe0ff */
[----:B------:R-:W-:Y:S02]  /*3bb0*/  MOV R118, R152 ;  /* 0x0000009800767202 */ /* 0x000fe40000000f00 */
        /* <DEDUP_REMOVED lines=46> */
[----:B------:R-:W-:Y:S01]  /*3ea0*/  IMAD.MOV.U32 R152, RZ, RZ, R116 ;  /* 0x000000ffff987224 */ /* 0x000fe200078e0074 */
[----:B------:R-:W-:Y:S01]  /*3eb0*/  LOP3.LUT R6, R4, UR17, R117, 0x96, !PT ;  /* 0x0000001104067c12 */ /* 0x000fe2000f8e9675 */
[----:B------:R-:W-:-:S07]  /*3ec0*/  IMAD.MOV.U32 R4, RZ, RZ, RZ ;  /* 0x000000ffff047224 */ /* 0x000fce00078e00ff */
.L_x_9433:
[----:B------:R-:W-:Y:S05]  /*3ed0*/  BSYNC.RECONVERGENT B2 ;  /* 0x0000000000027941 */ /* 0x000fea0003800200 */
.L_x_9432:
[----:B------:R-:W-:Y:S02]  /*3ee0*/  SHF.L.U32 R156, R119, 0x10, RZ ;  /* 0x00000010779c7819 */ /* 0x000fe400000006ff */
[----:B------:R-:W-:Y:S02]  /*3ef0*/  I2FP.F32.U32 R116, R118 ;  /* 0x0000007600747245 */ /* 0x000fe40000201000 */
[----:B------:R-:W-:Y:S01]  /*3f00*/  PRMT R118, R19, 0x7632, R118 ;  /* 0x0000763213767816 */ /* 0x000fe20000000076 */
[----:B------:R-:W-:Y:S02]  /*3f10*/  FMUL.FTZ R117, R156, R151 ;  /* 0x000000979c757220 */ /* 0x000fe40000410000 */
[----:B------:R-:W-:Y:S02]  /*3f20*/  FFMA.FTZ R116, R116, R141, 1.1641532182693481445e-10 ;  /* 0x2f00000074747423 */ /* 0x000fe4000001008d */
[----:B------:R-:W-:Y:S01]  /*3f30*/  FMUL.FTZ R117, R117, R154 ;  /* 0x0000009a75757220 */ /* 0x000fe20000410000 */
[----:B------:R-:W-:Y:S01]  /*3f40*/  IMAD.U32 R141, R118, 0x10000, RZ ;  /* 0x00010000768d7824 */ /* 0x000fe200078e00ff */
[----:B------:R-:W-:-:S02]  /*3f50*/  F2FP.BF16.F32.PACK_AB R118, R133, R132 ;  /* 0x000000848576723e */ /* 0x000fc400000010ff */
[----:B------:R-:W-:-:S04]  /*3f60*/  FSETP.GTU.FTZ.AND P6, PT, R116, R153, PT ;  /* 0x000000997400720b */ /* 0x000fc80003fdc000 */
[----:B------:R-:W-:Y:S02]  /*3f70*/  FSEL R116, R117, RZ, !P6 ;  /* 0x000000ff75747208 */ /* 0x000fe40007000000 */
[----:B------:R-:W-:Y:S02]  /*3f80*/  PLOP3.LUT P6, PT, P6, PT, PT, 0x8, 0x80 ;  /* 0x000000000080781c */ /* 0x000fe400037ce170 */
[----:B------:R-:W-:Y:S01]  /*3f90*/  F2FP.BF16.F32.PACK_AB R117, R125, R124 ;  /* 0x0000007c7d75723e */ /* 0x000fe200000010ff */
[----:B------:R-:W-:Y:S01]  /*3fa0*/  FFMA.FTZ R141, R116, R95, R141 ;  /* 0x0000005f748d7223 */ /* 0x000fe2000001008d */
[----:B------:R-:W-:-:S04]  /*3fb0*/  F2FP.BF16.F32.PACK_AB R116, R121, R122 ;  /* 0x0000007a7974723e */ /* 0x000fc800000010ff */
[----:B------:R-:W-:Y:S01]  /*3fc0*/  F2FP.BF16.F32.PACK_AB R119, R141, R140 ;  /* 0x0000008c8d77723e */ /* 0x000fe200000010ff */
[----:B------:R-:W-:Y:S06]  /*3fd0*/  BRA `(.L_x_9437) ;  /* 0x0000002c00807947 */ /* 0x000fec0003800000 */
.L_x_9397:
        /* <DEDUP_REMOVED lines=16> */
.L_x_9440:
        /* <DEDUP_REMOVED lines=13> */
.L_x_9442:
[----:B------:R-:W-:Y:S05]  /*41b0*/  BSYNC.RECONVERGENT B3 ;  /* 0x0000000000037941 */ /* 0x000fea0003800200 */
.L_x_9441:
[----:B------:R-:W-:Y:S01]  /*41c0*/  IMAD.WIDE.U32 R4, R11, -0x326172a9, RZ ;  /* 0xcd9e8d570b047825 */ /* 0x000fe200078e00ff */
[----:B------:R-:W-:Y:S01]  /*41d0*/  LOP3.LUT R124, R3, UR5, R133, 0x96, !PT ;  /* 0x00000005037c7c12 */ /* 0x000fe2000f8e9685 */
[----:B------:R-:W-:Y:S02]  /*41e0*/  UIADD3 UR21, UPT, UPT, UR4, 0x3c6ef372, URZ ;  /* 0x3c6ef37204157890 */ /* 0x000fe4000fffe0ff */
        /* <DEDUP_REMOVED lines=45> */
[----:B------:R-:W-:Y:S02]  /*44c0*/  MOV R2, R124 ;  /* 0x0000007c00027202 */ /* 0x000fe40000000f00 */
[----:B------:R-:W-:Y:S01]  /*44d0*/  LOP3.LUT R5, R132, UR21, R125, 0x96, !PT ;  /* 0x0000001584057c12 */ /* 0x000fe2000f8e967d */
[----:B------:R-:W-:Y:S01]  /*44e0*/  IMAD.MOV.U32 R124, RZ, RZ, RZ ;  /* 0x000000ffff7c7224 */ /* 0x000fe200078e00ff */
[----:B------:R-:W-:-:S07]  /*44f0*/  LOP3.LUT R6, R4, UR17, R153, 0x96, !PT ;  /* 0x0000001104067c12 */ /* 0x000fce000f8e9699 */
.L_x_9439:
[----:B------:R-:W-:Y:S05]  /*4500*/  BSYNC.RECONVERGENT B2 ;  /* 0x0000000000027941 */ /* 0x000fea0003800200 */
.L_x_9438:
        /* <DEDUP_REMOVED lines=10> */
[----:B------:R-:W-:-:S03]  /*45b0*/  IMAD.MOV.U32 R125, RZ, RZ, 0x2 ;  /* 0x00000002ff7d7424 */ /* 0x000fc600078e00ff */
[----:B0-----:R-:W-:Y:S01]  /*45c0*/  FMUL.FTZ R121, R121, R154 ;  /* 0x0000009a79797220 */ /* 0x001fe20000410000 */
        /* <DEDUP_REMOVED lines=15> */
.L_x_9445:
        /* <DEDUP_REMOVED lines=13> */
.L_x_9447:
[----:B------:R-:W-:Y:S05]  /*4790*/  BSYNC.RECONVERGENT B3 ;  /* 0x0000000000037941 */ /* 0x000fea0003800200 */
.L_x_9446:
        /* <DEDUP_REMOVED lines=53> */
.L_x_9444:
[----:B------:R-:W-:Y:S05]  /*4af0*/  BSYNC.RECONVERGENT B2 ;  /* 0x0000000000027941 */ /* 0x000fea0003800200 */
.L_x_9443:
        /* <DEDUP_REMOVED lines=22> */
.L_x_9450:
        /* <DEDUP_REMOVED lines=13> */
.L_x_9452:
[----:B------:R-:W-:Y:S05]  /*4d30*/  BSYNC.RECONVERGENT B3 ;  /* 0x0000000000037941 */ /* 0x000fea0003800200 */
.L_x_9451:
        /* <DEDUP_REMOVED lines=48> */
[----:B------:R-:W-:-:S03]  /*5040*/  MOV R2, R132 ;  /* 0x0000008400027202 */ /* 0x000fc60000000f00 */
[----:B------:R-:W-:Y:S01]  /*5050*/  HFMA2 R132, -RZ, RZ, 0, 0 ;  /* 0x00000000ff847431 */ /* 0x000fe200000001ff */
[----:B------:R-:W-:Y:S01]  /*5060*/  LOP3.LUT R6, R4, UR17, R125, 0x96, !PT ;  /* 0x0000001104067c12 */ /* 0x000fe2000f8e967d */
[----:B------:R-:W-:Y:S02]  /*5070*/  IMAD.MOV.U32 R4, RZ, RZ, R152 ;  /* 0x000000ffff047224 */ /* 0x000fe400078e0098 */
[----:B------:R-:W-:-:S07]  /*5080*/  IMAD.MOV.U32 R152, RZ, RZ, R124 ;  /* 0x000000ffff987224 */ /* 0x000fce00078e007c */
.L_x_9449:
[----:B------:R-:W-:Y:S05]  /*5090*/  BSYNC.RECONVERGENT B2 ;  /* 0x0000000000027941 */ /* 0x000fea0003800200 */
.L_x_9448:
        /* <DEDUP_REMOVED lines=12> */
[----:B------:R-:W-:Y:S01]  /*5160*/  FMUL.FTZ R124, R125, R98 ;  /* 0x000000627d7c7220 */ /* 0x000fe20000410000 */
[----:B------:R-:W-:Y:S01]  /*5170*/  PRMT R125, R117, 0x7632, R125 ;  /* 0x00007632757d7816 */ /* 0x000fe2000000007d */
        /* <DEDUP_REMOVED lines=9> */
.L_x_9455:
        /* <DEDUP_REMOVED lines=13> */
.L_x_9457:
[----:B------:R-:W-:Y:S05]  /*52e0*/  BSYNC.RECONVERGENT B3 ;  /* 0x0000000000037941 */ /* 0x000fea0003800200 */
.L_x_9456:
[----:B------:R-:W-:Y:S01]  /*52f0*/  LOP3.LUT R116, R3, UR5, R5, 0x96, !PT ;  /* 0x0000000503747c12 */ /* 0x000fe2000f8e9605 */
[----:B------:R-:W-:Y:S01]  /*5300*/  IMAD.WIDE.U32 R132, R11, -0x326172a9, RZ ;  /* 0xcd9e8d570b847825 */ /* 0x000fe200078e00ff */
[----:B------:R-:W-:-:S03]  /*5310*/  UIADD3 UR21, UPT, UPT, UR4, 0x3c6ef372, URZ ;  /* 0x3c6ef37204157890 */ /* 0x000fc6000fffe0ff */
        /* <DEDUP_REMOVED lines=50> */
.L_x_9454:
[----:B------:R-:W-:Y:S05]  /*5640*/  BSYNC.RECONVERGENT B2 ;  /* 0x0000000000027941 */ /* 0x000fea0003800200 */
.L_x_9453:
        /* <DEDUP_REMOVED lines=22> */
.L_x_9460:
        /* <DEDUP_REMOVED lines=13> */
.L_x_9462:
[----:B------:R-:W-:Y:S05]  /*5880*/  BSYNC.RECONVERGENT B3 ;  /* 0x0000000000037941 */ /* 0x000fea0003800200 */
.L_x_9461:
        /* <DEDUP_REMOVED lines=53> */
.L_x_9459:
[----:B------:R-:W-:Y:S05]  /*5be0*/  BSYNC.RECONVERGENT B2 ;  /* 0x0000000000027941 */ /* 0x000fea0003800200 */
.L_x_9458:
        /* <DEDUP_REMOVED lines=23> */
.L_x_9465:
        /* <DEDUP_REMOVED lines=13> */
.L_x_9467:
[----:B------:R-:W-:Y:S05]  /*5e30*/  BSYNC.RECONVERGENT B3 ;  /* 0x0000000000037941 */ /* 0x000fea0003800200 */
.L_x_9466:
        /* <DEDUP_REMOVED lines=53> */
.L_x_9464:
[----:B------:R-:W-:Y:S05]  /*6190*/  BSYNC.RECONVERGENT B2 ;  /* 0x0000000000027941 */ /* 0x000fea0003800200 */
.L_x_9463:
[----:B------:R-:W-:Y:S01]  /*61a0*/  I2FP.F32.U32 R4, R4 ;  /* 0x0000000400047245 */ /* 0x000fe20000201000 */
[----:B------:R-:W-:Y:S01]  /*61b0*/  IMAD.U32 R118, R118, 0x10000, RZ ;  /* 0x0001000076767824 */ /* 0x000fe200078e00ff */
[----:B------:R-:W-:Y:S01]  /*61c0*/  ISETP.NE.AND P5, PT, R116, 0x1, PT ;  /* 0x000000017400780c */ /* 0x000fe20003fa5270 */
[----:B------:R-:W-:Y:S02]  /*61d0*/  BSSY.RECONVERGENT B2, `(.L_x_9468) ;  /* 0x0000056000027945 */ /* 0x000fe40003800200 */
[----:B------:R-:W-:Y:S01]  /*61e0*/  FFMA.FTZ R4, R4, R141, 1.1641532182693481445e-10 ;  /* 0x2f00000004047423 */ /* 0x000fe2000001008d */
[----:B------:R-:W-:Y:S01]  /*61f0*/  FMUL.FTZ R117, R118, R151 ;  /* 0x0000009776757220 */ /* 0x000fe20000410000 */
[----:B------:R-:W-:-:S03]  /*6200*/  IMAD.MOV.U32 R118, RZ, RZ, 0x2 ;  /* 0x00000002ff767424 */ /* 0x000fc600078e00ff */
        /* <DEDUP_REMOVED lines=15> */
.L_x_9470:
        /* <DEDUP_REMOVED lines=13> */
.L_x_9472:
[----:B------:R-:W-:Y:S05]  /*63d0*/  BSYNC.RECONVERGENT B3 ;  /* 0x0000000000037941 */ /* 0x000fea0003800200 */
.L_x_9471:
        /* <DEDUP_REMOVED lines=53> */
.L_x_9469:
[----:B------:R-:W-:Y:S05]  /*6730*/  BSYNC.RECONVERGENT B2 ;  /* 0x0000000000027941 */ /* 0x000fea0003800200 */
.L_x_9468:
        /* <DEDUP_REMOVED lines=9> */
[----:B------:R-:W-:-:S03]  /*67d0*/  IMAD.MOV.U32 R4, RZ, RZ, 0x2 ;  /* 0x00000002ff047424 */ /* 0x000fc600078e00ff */
        /* <DEDUP_REMOVED lines=13> */
.L_x_9475:
        /* <DEDUP_REMOVED lines=15> */
.L_x_9477:
[----:B------:R-:W-:Y:S05]  /*69a0*/  BSYNC.RECONVERGENT B3 ;  /* 0x0000000000037941 */ /* 0x000fea0003800200 */
.L_x_9476:
        /* <DEDUP_REMOVED lines=50> */
[----:B------:R-:W-:Y:S02]  /*6cd0*/  HFMA2 R4, -RZ, RZ, 0, 0 ;  /* 0x00000000ff047431 */ /* 0x000fe400000001ff */
[----:B------:R-:W-:Y:S02]  /*6ce0*/  IMAD.MOV.U32 R117, RZ, RZ, R152 ;  /* 0x000000ffff757224 */ /* 0x000fe400078e0098 */
[----:B------:R-:W-:-:S07]  /*6cf0*/  IMAD.MOV.U32 R152, RZ, RZ, R116 ;  /* 0x000000ffff987224 */ /* 0x000fce00078e0074 */
.L_x_9474:
[----:B------:R-:W-:Y:S05]  /*6d00*/  BSYNC.RECONVERGENT B2 ;  /* 0x0000000000027941 */ /* 0x000fea0003800200 */
.L_x_9473:
[----:B------:R-:W-:Y:S01]  /*6d10*/  I2FP.F32.U32 R116, R117 ;  /* 0x0000007500747245 */ /* 0x000fe20000201000 */
[----:B------:R-:W-:-:S04]  /*6d20*/  IMAD.U32 R118, R119, 0x10000, RZ ;  /* 0x0001000077767824 */ /* 0x000fc800078e00ff */
[----:B------:R-:W-:Y:S01]  /*6d30*/  FFMA.FTZ R116, R116, R141, 1.1641532182693481445e-10 ;  /* 0x2f00000074747423 */ /* 0x000fe2000001008d */
[----:B------:R-:W-:Y:S01]  /*6d40*/  FMUL.FTZ R117, R118, R151 ;  /* 0x0000009776757220 */ /* 0x000fe20000410000 */
[----:B------:R-:W-:-:S03]  /*6d50*/  F2FP.BF16.F32.PACK_AB R118, R133, R132 ;  /* 0x000000848576723e */ /* 0x000fc600000010ff */
[----:B------:R-:W-:Y:S01]  /*6d60*/  FMUL.FTZ R117, R117, R154 ;  /* 0x0000009a75757220 */ /* 0x000fe20000410000 */
[----:B------:R-:W-:-:S04]  /*6d70*/  FSETP.GTU.FTZ.AND P6, PT, R116, R153, PT ;  /* 0x000000997400720b */ /* 0x000fc80003fdc000 */
[----:B------:R-:W-:Y:S02]  /*6d80*/  FSEL R116, R117, RZ, !P6 ;  /* 0x000000ff75747208 */ /* 0x000fe40007000000 */
[----:B------:R-:W-:Y:S02]  /*6d90*/  PLOP3.LUT P6, PT, P6, PT, PT, 0x8, 0x80 ;  /* 0x000000000080781c */ /* 0x000fe400037ce170 */
[----:B------:R-:W-:Y:S01]  /*6da0*/  F2FP.BF16.F32.PACK_AB R117, R125, R124 ;  /* 0x0000007c7d75723e */ /* 0x000fe200000010ff */
[----:B------:R-:W-:Y:S01]  /*6db0*/  FMUL.FTZ R141, R116, R95 ;  /* 0x0000005f748d7220 */ /* 0x000fe20000410000 */
[----:B------:R-:W-:-:S04]  /*6dc0*/  F2FP.BF16.F32.PACK_AB R116, R121, R122 ;  /* 0x0000007a7974723e */ /* 0x000fc800000010ff */
[----:B------:R-:W-:-:S07]  /*6dd0*/  F2FP.BF16.F32.PACK_AB R119, R141, R140 ;  /* 0x0000008c8d77723e */ /* 0x000fce00000010ff */
.L_x_9437:
        /* <DEDUP_REMOVED lines=9> */
[----:B------:R-:W-:-:S04]  /*6e70*/  SEL R148, RZ, 0x100, !P0 ;  /* 0x00000100ff947807 */ /* 0x000fc80004000000 */
[----:B------:R-:W-:Y:S02]  /*6e80*/  LOP3.LUT R148, R148, R158, R153, 0xfe, !PT ;  /* 0x0000009e94947212 */ /* 0x000fe400078efe99 */
[----:B------:R-:W-:Y:S02]  /*6e90*/  SEL R158, RZ, 0x1, !P3 ;  /* 0x00000001ff9e7807 */ /* 0x000fe40005800000 */
[----:B------:R-:W-:Y:S01]  /*6ea0*/  SEL R153, RZ, 0x1, !P6 ;  /* 0x00000001ff997807 */ /* 0x000fe20007000000 */
[----:B0-----:R-:W-:Y:S01]  /*6eb0*/  IMAD.WIDE.U32 R154, R0, 0x10, R154 ;  /* 0x00000010009a7825 */ /* 0x001fe200078e009a */
[----:B------:R-:W-:Y:S02]  /*6ec0*/  LOP3.LUT R159, R159, R158, RZ, 0xfc, !PT ;  /* 0x0000009e9f9f7212 */ /* 0x000fe400078efcff */
[----:B------:R-:W-:Y:S01]  /*6ed0*/  LOP3.LUT R158, R148, R153, RZ, 0xfc, !PT ;  /* 0x00000099949e7212 */ /* 0x000fe200078efcff */
[----:B------:R-:W-:Y:S01]  /*6ee0*/  IMAD.MOV.U32 R148, RZ, RZ, R152 ;  /* 0x000000ffff947224 */ /* 0x000fe200078e0098 */
[----:B------:R0:W-:Y:S01]  /*6ef0*/  STG.E.128 desc[UR6][R154.64], R116 ;  /* 0x000000749a007986 */ /* 0x0001e2000c101d06 */
[C---:B------:R-:W-:Y:S01]  /*6f00*/  IADD3 R153, PT, PT, R0.reuse, 0x20, RZ ;  /* 0x0000002000997810 */ /* 0x040fe20007ffe0ff */
[----:B-1----:R-:W-:-:S05]  /*6f10*/  IMAD.WIDE.U32 R156, R0, 0x8, R156 ;  /* 0x00000008009c7825 */ /* 0x002fca00078e009c */
[----:B------:R0:W-:Y:S02]  /*6f20*/  STG.E.64 desc[UR6][R156.64], R158 ;  /* 0x0000009e9c007986 */ /* 0x0001e4000c101b06 */
.L_x_9396:
[----:B---3--:R-:W-:Y:S05]  /*6f30*/  BSYNC.RECONVERGENT B1 ;  /* 0x0000000000017941 */ /* 0x008fea0003800200 */
.L_x_9395:
        /* <DEDUP_REMOVED lines=29> */
.L_x_9483:
        /* <DEDUP_REMOVED lines=13> */
.L_x_9485:
[----:B------:R-:W-:Y:S05]  /*71e0*/  BSYNC.RECONVERGENT B3 ;  /* 0x0000000000037941 */ /* 0x000fea0003800200 */
.L_x_9484:
[----:B------:R-:W-:Y:S01]  /*71f0*/  IMAD.WIDE.U32 R4, R11, -0x326172a9, RZ ;  /* 0xcd9e8d570b047825 */ /* 0x000fe200078e00ff */
[----:B------:R-:W-:Y:S01]  /*7200*/  LOP3.LUT R126, R3, UR5, R135, 0x96, !PT ;  /* 0x00000005037e7c12 */ /* 0x000fe2000f8e9687 */
[----:B------:R-:W-:Y:S01]  /*7210*/  UIADD3 UR21, UPT, UPT, UR4, 0x3c6ef372, URZ ;  /* 0x3c6ef37204157890 */ /* 0x000fe2000fffe0ff */
[----:B------:R-:W-:Y:S01]  /*7220*/  MOV R15, R148 ;  /* 0x00000094000f7202 */ /* 0x000fe20000000f00 */
        /* <DEDUP_REMOVED lines=46> */
[----:B------:R-:W-:Y:S01]  /*7510*/  LOP3.LUT R6, R4, UR17, R155, 0x96, !PT ;  /* 0x0000001104067c12 */ /* 0x000fe2000f8e969b */
[----:B------:R-:W-:-:S07]  /*7520*/  IMAD.MOV.U32 R126, RZ, RZ, RZ ;  /* 0x000000ffff7e7224 */ /* 0x000fce00078e00ff */
.L_x_9482:
[----:B------:R-:W-:Y:S05]  /*7530*/  BSYNC.RECONVERGENT B2 ;  /* 0x0000000000027941 */ /* 0x000fea0003800200 */
.L_x_9481:
[----:B------:R-:W0:Y:S01]  /*7540*/  LDC R156, c[0x0][0x408] ;  /* 0x00010200ff9c7b82 */ /* 0x000e220000000800 */
[----:B------:R-:W-:Y:S01]  /*7550*/  I2FP.F32.U32 R4, R15 ;  /* 0x0000000f00047245 */ /* 0x000fe20000201000 */
[----:B------:R-:W-:Y:S01]  /*7560*/  IMAD.MOV.U32 R143, RZ, RZ, 0x2f800000 ;  /* 0x2f800000ff8f7424 */ /* 0x000fe200078e00ff */
[----:B-----5:R-:W-:Y:S01]  /*7570*/  SHF.L.U32 R120, R116, 0x10, RZ ;  /* 0x0000001074787819 */ /* 0x020fe200000006ff */
[----:B------:R-:W-:Y:S01]  /*7580*/  BSSY.RECONVERGENT B2, `(.L_x_9486) ;  /* 0x000005b000027945 */ /* 0x000fe20003800200 */
[----:B------:R-:W-:Y:S01]  /*7590*/  ISETP.NE.AND P1, PT, R126, 0x1, PT ;  /* 0x000000017e00780c */ /* 0x000fe20003f25270 */
[----:B------:R-:W-:Y:S01]  /*75a0*/  FFMA.FTZ R4, R4, R143, 1.1641532182693481445e-10 ;  /* 0x2f00000004047423 */ /* 0x000fe2000001008f */
[----:B------:R-:W-:Y:S01]  /*75b0*/  PRMT R116, R116, 0x7632, R116 ;  /* 0x0000763274747816 */ /* 0x000fe20000000074 */
[----:B------:R-:W1:Y:S01]  /*75c0*/  LDC R155, c[0x0][0x404] ;  /* 0x00010100ff9b7b82 */ /* 0x000e620000000800 */
[----:B------:R-:W-:Y:S01]  /*75d0*/  FMUL.FTZ R15, R120, R151 ;  /* 0x00000097780f7220 */ /* 0x000fe20000410000 */
[----:B------:R-:W-:-:S02]  /*75e0*/  IMAD.U32 R120, R16, 0x10000, RZ ;  /* 0x0001000010787824 */ /* 0x000fc400078e00ff */
[----:B------:R-:W-:Y:S02]  /*75f0*/  IMAD.MOV.U32 R134, RZ, RZ, 0x2 ;  /* 0x00000002ff867424 */ /* 0x000fe400078e00ff */
[----:B0-----:R-:W-:Y:S01]  /*7600*/  FMUL.FTZ R15, R15, R156 ;  /* 0x0000009c0f0f7220 */ /* 0x001fe20000410000 */
[----:B-1----:R-:W-:Y:S02]  /*7610*/  FSETP.GTU.FTZ.AND P0, PT, R4, R155, PT ;  /* 0x0000009b0400720b */ /* 0x002fe40003f1c000 */
[----:B------:R-:W-:Y:S02]  /*7620*/  MOV R4, R2 ;  /* 0x0000000200047202 */ /* 0x000fe40000000f00 */
        /* <DEDUP_REMOVED lines=13> */
.L_x_9488:
        /* <DEDUP_REMOVED lines=13> */
.L_x_9490:
[----:B------:R-:W-:Y:S05]  /*77d0*/  BSYNC.RECONVERGENT B3 ;  /* 0x0000000000037941 */ /* 0x000fea0003800200 */
.L_x_9489:
        /* <DEDUP_REMOVED lines=53> */
.L_x_9487:
[----:B------:R-:W-:Y:S05]  /*7b30*/  BSYNC.RECONVERGENT B2 ;  /* 0x0000000000027941 */ /* 0x000fea0003800200 */
.L_x_9486:
[----:B------:R-:W-:Y:S01]  /*7b40*/  I2FP.F32.U32 R4, R4 ;  /* 0x0000000400047245 */ /* 0x000fe20000201000 */
[----:B------:R-:W-:Y:S01]  /*7b50*/  IMAD.U32 R116, R116, 0x10000, RZ ;  /* 0x0001000074747824 */ /* 0x000fe200078e00ff */
[----:B------:R-:W-:Y:S01]  /*7b60*/  ISETP.NE.AND P1, PT, R134, 0x1, PT ;  /* 0x000000018600780c */ /* 0x000fe20003f25270 */
[----:B------:R-:W-:Y:S01]  /*7b70*/  BSSY.RECONVERGENT B2, `(.L_x_9491) ;  /* 0x0000058000027945 */ /* 0x000fe20003800200 */
[----:B------:R-:W-:Y:S02]  /*7b80*/  HFMA2 R135, -RZ, RZ, 0, 1.1920928955078125e-07 ;  /* 0x00000002ff877431 */ /* 0x000fe400000001ff */
[----:B------:R-:W-:Y:S01]  /*7b90*/  FFMA.FTZ R4, R4, R143, 1.1641532182693481445e-10 ;  /* 0x2f00000004047423 */ /* 0x000fe2000001008f */
[----:B------:R-:W-:-:S04]  /*7ba0*/  FMUL.FTZ R15, R116, R151 ;  /* 0x00000097740f7220 */ /* 0x000fc80000410000 */
[----:B------:R-:W-:Y:S01]  /*7bb0*/  FSETP.GTU.FTZ.AND P0, PT, R4, R155, PT ;  /* 0x0000009b0400720b */ /* 0x000fe20003f1c000 */
[----:B------:R-:W-:Y:S01]  /*7bc0*/  FMUL.FTZ R15, R15, R156 ;  /* 0x0000009c0f0f7220 */ /* 0x000fe20000410000 */
[----:B------:R-:W-:-:S05]  /*7bd0*/  PRMT R4, R16, 0x7632, R4 ;  /* 0x0000763210047816 */ /* 0x000fca0000000004 */
[----:B------:R-:W-:Y:S01]  /*7be0*/  IMAD.U32 R127, R4, 0x10000, RZ ;  /* 0x00010000047f7824 */ /* 0x000fe200078e00ff */
        /* <DEDUP_REMOVED lines=13> */
.L_x_9493:
        /* <DEDUP_REMOVED lines=13> */
.L_x_9495:
[----:B------:R-:W-:Y:S05]  /*7d90*/  BSYNC.RECONVERGENT B3 ;  /* 0x0000000000037941 */ /* 0x000fea0003800200 */
.L_x_9494:
        /* <DEDUP_REMOVED lines=53> */
.L_x_9492:
[----:B------:R-:W-:Y:S05]  /*80f0*/  BSYNC.RECONVERGENT B2 ;  /* 0x0000000000027941 */ /* 0x000fea0003800200 */
.L_x_9491:
        /* <DEDUP_REMOVED lines=24> */
.L_x_9498:
        /* <DEDUP_REMOVED lines=13> */
.L_x_9500:
[----:B------:R-:W-:Y:S05]  /*8350*/  BSYNC.RECONVERGENT B3 ;  /* 0x0000000000037941 */ /* 0x000fea0003800200 */
.L_x_9499:
        /* <DEDUP_REMOVED lines=53> */
.L_x_9497:
[----:B------:R-:W-:Y:S05]  /*86b0*/  BSYNC.RECONVERGENT B2 ;  /* 0x0000000000027941 */ /* 0x000fea0003800200 */
.L_x_9496:
        /* <DEDUP_REMOVED lines=9> */
[----:B------:R-:W-:-:S05]  /*8750*/  PRMT R4, R17, 0x7632, R4 ;  /* 0x0000763211047816 */ /* 0x000fca0000000004 */
[----:B------:R-:W-:Y:S01]  /*8760*/  IMAD.U32 R127, R4, 0x10000, RZ ;  /* 0x00010000047f7824 */ /* 0x000fe200078e00ff */
        /* <DEDUP_REMOVED lines=13> */
.L_x_9503:
        /* <DEDUP_REMOVED lines=13> */
.L_x_9505:
[----:B------:R-:W-:Y:S05]  /*8910*/  BSYNC.RECONVERGENT B3 ;  /* 0x0000000000037941 */ /* 0x000fea0003800200 */
.L_x_9504:
        /* <DEDUP_REMOVED lines=53> */
.L_x_9502:
[----:B------:R-:W-:Y:S05]  /*8c70*/  BSYNC.RECONVERGENT B2 ;  /* 0x0000000000027941 */ /* 0x000fea0003800200 */
.L_x_9501:
[----:B------:R-:W-:Y:S01]  /*8c80*/  I2FP.F32.U32 R4, R4 ;  /* 0x0000000400047245 */ /* 0x000fe20000201000 */
[----:B------:R-:W-:Y:S01]  /*8c90*/  IMAD.U32 R116, R118, 0x10000, RZ ;  /* 0x0001000076747824 */ /* 0x000fe200078e00ff */
[----:B------:R-:W-:Y:S01]  /*8ca0*/  ISETP.NE.AND P4, PT, R135, 0x1, PT ;  /* 0x000000018700780c */ /* 0x000fe20003f85270 */
[----:B------:R-:W-:Y:S01]  /*8cb0*/  IMAD.U32 R134, R18, 0x10000, RZ ;  /* 0x0001000012867824 */ /* 0x000fe200078e00ff */
[----:B------:R-:W-:Y:S01]  /*8cc0*/  BSSY.RECONVERGENT B2, `(.L_x_9506) ;  /* 0x0000057000027945 */ /* 0x000fe20003800200 */
[----:B------:R-:W-:Y:S01]  /*8cd0*/  FFMA.FTZ R4, R4, R143, 1.1641532182693481445e-10 ;  /* 0x2f00000004047423 */ /* 0x000fe2000001008f */
[----:B------:R-:W-:Y:S01]  /*8ce0*/  FMUL.FTZ R117, R116, R151 ;  /* 0x0000009774757220 */ /* 0x000fe20000410000 */
[----:B------:R-:W-:Y:S01]  /*8cf0*/  HFMA2 R116, -RZ, RZ, 0, 1.1920928955078125e-07 ;  /* 0x00000002ff747431 */ /* 0x000fe200000001ff */
[----:B------:R-:W-:Y:S02]  /*8d00*/  PRMT R118, R118, 0x7632, R118 ;  /* 0x0000763276767816 */ /* 0x000fe40000000076 */
        /* <DEDUP_REMOVED lines=15> */
.L_x_9508:
        /* <DEDUP_REMOVED lines=13> */
.L_x_9510:
[----:B------:R-:W-:Y:S05]  /*8ed0*/  BSYNC.RECONVERGENT B3 ;  /* 0x0000000000037941 */ /* 0x000fea0003800200 */
.L_x_9509:
        /* <DEDUP_REMOVED lines=53> */
.L_x_9507:
[----:B------:R-:W-:Y:S05]  /*9230*/  BSYNC.RECONVERGENT B2 ;  /* 0x0000000000027941 */ /* 0x000fea0003800200 */
.L_x_9506:
        /* <DEDUP_REMOVED lines=8> */
[----:B------:R-:W-:Y:S02]  /*92c0*/  FSETP.GTU.FTZ.AND P4, PT, R4, R155, PT ;  /* 0x0000009b0400720b */ /* 0x000fe40003f9c000 */
[----:B------:R-:W-:Y:S02]  /*92d0*/  SHF.L.U32 R135, R118, 0x10, RZ ;  /* 0x0000001076877819 */ /* 0x000fe400000006ff */
[----:B------:R-:W-:Y:S01]  /*92e0*/  FSEL R4, R117, RZ, !P4 ;  /* 0x000000ff75047208 */ /* 0x000fe20006000000 */
[----:B------:R-:W-:Y:S01]  /*92f0*/  IMAD.MOV.U32 R117, RZ, RZ, 0x2 ;  /* 0x00000002ff757424 */ /* 0x000fe200078e00ff */
        /* <DEDUP_REMOVED lines=12> */
.L_x_9513:
        /* <DEDUP_REMOVED lines=13> */
.L_x_9515:
[----:B------:R-:W-:Y:S05]  /*9490*/  BSYNC.RECONVERGENT B3 ;  /* 0x0000000000037941 */ /* 0x000fea0003800200 */
.L_x_9514:
        /* <DEDUP_REMOVED lines=50> */
[----:B------:R-:W-:Y:S01]  /*97c0*/  IMAD.MOV.U32 R117, RZ, RZ, RZ ;  /* 0x000000ffff757224 */ /* 0x000fe200078e00ff */
[----:B------:R-:W-:Y:S01]  /*97d0*/  MOV R4, R154 ;  /* 0x0000009a00047202 */ /* 0x000fe20000000f00 */
[----:B------:R-:W-:-:S07]  /*97e0*/  IMAD.MOV.U32 R154, RZ, RZ, R116 ;  /* 0x000000ffff9a7224 */ /* 0x000fce00078e0074 */
.L_x_9512:
[----:B------:R-:W-:Y:S05]  /*97f0*/  BSYNC.RECONVERGENT B2 ;  /* 0x0000000000027941 */ /* 0x000fea0003800200 */
.L_x_9511:
        /* <DEDUP_REMOVED lines=24> */
.L_x_9518:
        /* <DEDUP_REMOVED lines=15> */
.L_x_9520:
[----:B------:R-:W-:Y:S05]  /*9a70*/  BSYNC.RECONVERGENT B3 ;  /* 0x0000000000037941 */ /* 0x000fea0003800200 */
.L_x_9519:
        /* <DEDUP_REMOVED lines=12> */
[----:B------:R-:W-:-:S04]  /*9b40*/  UIADD3 UR21, UPT, UPT, UR5, 0x32370b8f, URZ ;  /* 0x32370b8f05157890 */ /* 0x000fc8000fffe0ff */
[----:B------:R-:W-:-:S05]  /*9b50*/  IMAD.WIDE.U32 R4, R4, -0x2daee0ad, RZ ;  /* 0xd2511f5304047825 */ /* 0x000fca00078e00ff */
[----:B------:R-:W-:Y:S01]  /*9b60*/  LOP3.LUT R5, R116, UR21, R5, 0x96, !PT ;  /* 0x0000001574057c12 */ /* 0x000fe2000f8e9605 */
[----:B------:R-:W-:Y:S01]  /*9b70*/  IMAD.WIDE.U32 R116, R117, -0x326172a9, RZ ;  /* 0xcd9e8d5775747825 */ /* 0x000fe200078e00ff */
[----:B------:R-:W-:-:S04]  /*9b80*/  UIADD3 UR21, UPT, UPT, UR5, -0x126145ec, URZ ;  /* 0xed9eba1405157890 */ /* 0x000fc8000fffe0ff */
[----:B------:R-:W-:-:S05]  /*9b90*/  LOP3.LUT R158, R158, UR13, R117, 0x96, !PT ;  /* 0x0000000d9e9e7c12 */ /* 0x000fca000f8e9675 */
[----:B------:R-:W-:-:S05]  /*9ba0*/  IMAD.WIDE.U32 R158, R158, -0x2daee0ad, RZ ;  /* 0xd2511f539e9e7825 */ /* 0x000fca00078e00ff */
[----:B------:R-:W-:Y:S01]  /*9bb0*/  LOP3.LUT R159, R4, UR21, R159, 0x96, !PT ;  /* 0x00000015049f7c12 */ /* 0x000fe2000f8e969f */
[----:B------:R-:W-:Y:S01]  /*9bc0*/  IMAD.WIDE.U32 R4, R5, -0x326172a9, RZ ;  /* 0xcd9e8d5705047825 */ /* 0x000fe200078e00ff */
[----:B------:R-:W-:-:S04]  /*9bd0*/  UIADD3 UR21, UPT, UPT, UR5, -0x56f99767, URZ ;  /* 0xa906689905157890 */ /* 0x000fc8000fffe0ff */
[----:B------:R-:W-:-:S05]  /*9be0*/  LOP3.LUT R116, R116, UR14, R5, 0x96, !PT ;  /* 0x0000000e74747c12 */ /* 0x000fca000f8e9605 */
[----:B------:R-:W-:-:S05]  /*9bf0*/  IMAD.WIDE.U32 R116, R116, -0x2daee0ad, RZ ;  /* 0xd2511f5374747825 */ /* 0x000fca00078e00ff */
[----:B------:R-:W-:Y:S01]  /*9c00*/  LOP3.LUT R117, R158, UR21, R117, 0x96, !PT ;  /* 0x000000159e757c12 */ /* 0x000fe2000f8e9675 */
[----:B------:R-:W-:Y:S01]  /*9c10*/  UIADD3 UR21, UPT, UPT, UR4, 0x1715609d, URZ ;  /* 0x1715609d04157890 */ /* 0x000fe2000fffe0ff */
[----:B------:R-:W-:-:S05]  /*9c20*/  IMAD.WIDE.U32 R158, R159, -0x326172a9, RZ ;  /* 0xcd9e8d579f9e7825 */ /* 0x000fca00078e00ff */
[----:B------:R-:W-:Y:S01]  /*9c30*/  LOP3.LUT R4, R4, UR21, R159, 0x96, !PT ;  /* 0x0000001504047c12 */ /* 0x000fe2000f8e969f */
[----:B------:R-:W-:-:S04]  /*9c40*/  UIADD3 UR21, UPT, UPT, UR5, 0x646e171e, URZ ;  /* 0x646e171e05157890 */ /* 0x000fc8000fffe0ff */
[----:B------:R-:W-:-:S05]  /*9c50*/  IMAD.WIDE.U32 R4, R4, -0x2daee0ad, RZ ;  /* 0xd2511f5304047825 */ /* 0x000fca00078e00ff */
[----:B------:R-:W-:Y:S01]  /*9c60*/  LOP3.LUT R5, R116, UR21, R5, 0x96, !PT ;  /* 0x0000001574057c12 */ /* 0x000fe2000f8e9605 */
[----:B------:R-:W-:Y:S01]  /*9c70*/  UIADD3 UR21, UPT, UPT, UR4, -0x4ab325aa, URZ ;  /* 0xb54cda5604157890 */ /* 0x000fe2000fffe0ff */
[----:B------:R-:W-:-:S05]  /*9c80*/  IMAD.WIDE.U32 R116, R117, -0x326172a9, RZ ;  /* 0xcd9e8d5775747825 */ /* 0x000fca00078e00ff */
[----:B------:R-:W-:Y:S01]  /*9c90*/  LOP3.LUT R158, R158, UR21, R117, 0x96, !PT ;  /* 0x000000159e9e7c12 */ /* 0x000fe2000f8e9675 */
[----:B------:R-:W-:-:S04]  /*9ca0*/  UIADD3 UR21, UPT, UPT, UR4, 0x5384540f, URZ ;  /* 0x5384540f04157890 */ /* 0x000fc8000fffe0ff */
[----:B------:R-:W-:-:S05]  /*9cb0*/  IMAD.WIDE.U32 R158, R158, -0x2daee0ad, RZ ;  /* 0xd2511f539e9e7825 */ /* 0x000fca00078e00ff */
[----:B------:R-:W-:Y:S01]  /*9cc0*/  LOP3.LUT R159, R4, UR15, R159, 0x96, !PT ;  /* 0x0000000f049f7c12 */ /* 0x000fe2000f8e969f */
[----:B------:R-:W-:-:S05]  /*9cd0*/  IMAD.WIDE.U32 R4, R5, -0x326172a9, RZ ;  /* 0xcd9e8d5705047825 */ /* 0x000fca00078e00ff */
[----:B------:R-:W-:Y:S01]  /*9ce0*/  LOP3.LUT R116, R116, UR21, R5, 0x96, !PT ;  /* 0x0000001574747c12 */ /* 0x000fe2000f8e9605 */
[----:B------:R-:W-:-:S04]  /*9cf0*/  UIADD3 UR21, UPT, UPT, UR5, -0x24c28bd8, URZ ;  /* 0xdb3d742805157890 */ /* 0x000fc8000fffe0ff */
[----:B------:R-:W-:-:S05]  /*9d00*/  IMAD.WIDE.U32 R116, R116, -0x2daee0ad, RZ ;  /* 0xd2511f5374747825 */ /* 0x000fca00078e00ff */
[----:B------:R-:W-:Y:S01]  /*9d10*/  LOP3.LUT R117, R158, UR21, R117, 0x96, !PT ;  /* 0x000000159e757c12 */ /* 0x000fe2000f8e9675 */
[----:B------:R-:W-:Y:S01]  /*9d20*/  IMAD.WIDE.U32 R158, R159, -0x326172a9, RZ ;  /* 0xcd9e8d579f9e7825 */ /* 0x000fe200078e00ff */
[----:B------:R-:W-:-:S04]  /*9d30*/  UIADD3 UR21, UPT, UPT, UR4, -0x700cb87f, URZ ;  /* 0x8ff3478104157890 */ /* 0x000fc8000fffe0ff */
[----:B------:R-:W-:-:S05]  /*9d40*/  LOP3.LUT R4, R4, UR16, R159, 0x96, !PT ;  /* 0x0000001004047c12 */ /* 0x000fca000f8e969f */
[----:B------:R-:W-:-:S05]  /*9d50*/  IMAD.WIDE.U32 R4, R4, -0x2daee0ad, RZ ;  /* 0xd2511f5304047825 */ /* 0x000fca00078e00ff */
[----:B------:R-:W-:Y:S01]  /*9d60*/  LOP3.LUT R6, R116, UR17, R5, 0x96, !PT ;  /* 0x0000001174067c12 */ /* 0x000fe2000f8e9605 */
[----:B------:R-:W-:-:S03]  /*9d70*/  IMAD.WIDE.U32 R116, R117, -0x326172a9, RZ ;  /* 0xcd9e8d5775747825 */ /* 0x000fc600078e00ff */
[----:B------:R-:W-:Y:S01]  /*9d80*/  MOV R2, R116 ;  /* 0x0000007400027202 */ /* 0x000fe20000000f00 */
[----:B------:R-:W-:Y:S01]  /*9d90*/  IMAD.MOV.U32 R116, RZ, RZ, R154 ;  /* 0x000000ffff747224 */ /* 0x000fe200078e009a */
[----:B------:R-:W-:Y:S01]  /*9da0*/  LOP3.LUT R5, R158, UR21, R117, 0x96, !PT ;  /* 0x000000159e057c12 */ /* 0x000fe2000f8e9675 */
[----:B------:R-:W-:Y:S02]  /*9db0*/  IMAD.MOV.U32 R154, RZ, RZ, R4 ;  /* 0x000000ffff9a7224 */ /* 0x000fe400078e0004 */
[----:B------:R-:W-:-:S07]  /*9dc0*/  HFMA2 R4, -RZ, RZ, 0, 0 ;  /* 0x00000000ff047431 */ /* 0x000fce00000001ff */
.L_x_9517:
[----:B------:R-:W-:Y:S05]  /*9dd0*/  BSYNC.RECONVERGENT B2 ;  /* 0x0000000000027941 */ /* 0x000fea0003800200 */
.L_x_9516:
[----:B------:R-:W-:Y:S01]  /*9de0*/  I2FP.F32.U32 R116, R116 ;  /* 0x0000007400747245 */ /* 0x000fe20000201000 */
[----:B------:R-:W-:-:S04]  /*9df0*/  IMAD.U32 R118, R119, 0x10000, RZ ;  /* 0x0001000077767824 */ /* 0x000fc800078e00ff */
[----:B------:R-:W-:Y:S01]  /*9e00*/  FMUL.FTZ R117, R118, R151 ;  /* 0x0000009776757220 */ /* 0x000fe20000410000 */
[----:B------:R-:W-:Y:S01]  /*9e10*/  FFMA.FTZ R116, R116, R143, 1.1641532182693481445e-10 ;  /* 0x2f00000074747423 */ /* 0x000fe2000001008f */
[----:B------:R-:W-:Y:S02]  /*9e20*/  PRMT R118, R19, 0x7632, R118 ;  /* 0x0000763213767816 */ /* 0x000fe40000000076 */
[----:B------:R-:W-:Y:S02]  /*9e30*/  FMUL.FTZ R117, R117, R156 ;  /* 0x0000009c75757220 */ /* 0x000fe40000410000 */
[----:B------:R-:W-:Y:S01]  /*9e40*/  FSETP.GTU.FTZ.AND P6, PT, R116, R155, PT ;  /* 0x0000009b7400720b */ /* 0x000fe20003fdc000 */
[----:B------:R-:W-:Y:S01]  /*9e50*/  IMAD.U32 R143, R118, 0x10000, RZ ;  /* 0x00010000768f7824 */ /* 0x000fe200078e00ff */
[----:B------:R-:W-:Y:S02]  /*9e60*/  F2FP.BF16.F32.PACK_AB R118, R135, R134 ;  /* 0x000000868776723e */ /* 0x000fe400000010ff */
[----:B------:R-:W-:-:S02]  /*9e70*/  FSEL R116, R117, RZ, !P6 ;  /* 0x000000ff75747208 */ /* 0x000fc40007000000 */
[----:B------:R-:W-:Y:S02]  /*9e80*/  PLOP3.LUT P6, PT, P6, PT, PT, 0x8, 0x80 ;  /* 0x000000000080781c */ /* 0x000fe400037ce170 */
[----:B------:R-:W-:Y:S01]  /*9e90*/  F2FP.BF16.F32.PACK_AB R117, R127, R126 ;  /* 0x0000007e7f75723e */ /* 0x000fe200000010ff */
[----:B------:R-:W-:Y:S01]  /*9ea0*/  FFMA.FTZ R143, R116, R71, R143 ;  /* 0x00000047748f7223 */ /* 0x000fe2000001008f */
[----:B------:R-:W-:-:S04]  /*9eb0*/  F2FP.BF16.F32.PACK_AB R116, R15, R120 ;  /* 0x000000780f74723e */ /* 0x000fc800000010ff */
[----:B------:R-:W-:Y:S01]  /*9ec0*/  F2FP.BF16.F32.PACK_AB R119, R143, R142 ;  /* 0x0000008e8f77723e */ /* 0x000fe200000010ff */
[----:B------:R-:W-:Y:S06]  /*9ed0*/  BRA `(.L_x_9521) ;  /* 0x0000002c00807947 */ /* 0x000fec0003800000 */
.L_x_9480:
[----:B------:R-:W-:Y:S01]  /*9ee0*/  ISETP.NE.AND P0, PT, R4, 0x1, PT ;  /* 0x000000010400780c */ /* 0x000fe20003f05270 */
[----:B------:R-:W-:Y:S01]  /*9ef0*/  BSSY.RECONVERGENT B2, `(.L_x_9522) ;  /* 0x0000051000027945 */ /* 0x000fe20003800200 */
[----:B0-----:R-:W-:Y:S02]  /*9f00*/  HFMA2 R126, -RZ, RZ, 0, 1.1920928955078125e-07 ;  /* 0x00000002ff7e7431 */ /* 0x001fe400000001ff */
        /* <DEDUP_REMOVED lines=13> */
.L_x_9524:
        /* <DEDUP_REMOVED lines=13> */
.L_x_9526:
[----:B------:R-:W-:Y:S05]  /*a0b0*/  BSYNC.RECONVERGENT B3 ;  /* 0x0000000000037941 */ /* 0x000fea0003800200 */
.L_x_9525:
        /* <DEDUP_REMOVED lines=49> */
[----:B------:R-:W-:Y:S02]  /*a3d0*/  IMAD.MOV.U32 R2, RZ, RZ, R126 ;  /* 0x000000ffff027224 */ /* 0x000fe400078e007e */
[----:B------:R-:W-:Y:S01]  /*a3e0*/  HFMA2 R126, -RZ, RZ, 0, 0 ;  /* 0x00000000ff7e7431 */ /* 0x000fe200000001ff */
[----:B------:R-:W-:-:S07]  /*a3f0*/  LOP3.LUT R6, R4, UR17, R155, 0x96, !PT ;  /* 0x0000001104067c12 */ /* 0x000fce000f8e969b */
.L_x_9523:
[----:B------:R-:W-:Y:S05]  /*a400*/  BSYNC.RECONVERGENT B2 ;  /* 0x0000000000027941 */ /* 0x000fea0003800200 */
.L_x_9522:
        /* <DEDUP_REMOVED lines=10> */
[----:B------:R-:W-:-:S03]  /*a4b0*/  PRMT R116, R116, 0x7632, R116 ;  /* 0x0000763274747816 */ /* 0x000fc60000000074 */
[----:B0-----:R-:W-:Y:S01]  /*a4c0*/  FMUL.FTZ R15, R15, R156 ;  /* 0x0000009c0f0f7220 */ /* 0x001fe20000410000 */
        /* <DEDUP_REMOVED lines=15> */
.L_x_9529:
        /* <DEDUP_REMOVED lines=13> */
.L_x_9531:
[----:B------:R-:W-:Y:S05]  /*a690*/  BSYNC.RECONVERGENT B3 ;  /* 0x0000000000037941 */ /* 0x000fea0003800200 */
.L_x_9530:
        /* <DEDUP_REMOVED lines=53> */
.L_x_9528:
[----:B------:R-:W-:Y:S05]  /*a9f0*/  BSYNC.RECONVERGENT B2 ;  /* 0x0000000000027941 */ /* 0x000fea0003800200 */
.L_x_9527:
        /* <DEDUP_REMOVED lines=22> */
.L_x_9534:
        /* <DEDUP_REMOVED lines=13> */
.L_x_9536:
[----:B------:R-:W-:Y:S05]  /*ac30*/  BSYNC.RECONVERGENT B3 ;  /* 0x0000000000037941 */ /* 0x000fea0003800200 */
.L_x_9535:
        /* <DEDUP_REMOVED lines=53> */
.L_x_9533:
[----:B------:R-:W-:Y:S05]  /*af90*/  BSYNC.RECONVERGENT B2 ;  /* 0x0000000000027941 */ /* 0x000fea0003800200 */
.L_x_9532:
        /* <DEDUP_REMOVED lines=23> */
.L_x_9539:
        /* <DEDUP_REMOVED lines=13> */
.L_x_9541:
[----:B------:R-:W-:Y:S05]  /*b1e0*/  BSYNC.RECONVERGENT B3 ;  /* 0x0000000000037941 */ /* 0x000fea0003800200 */
.L_x_9540:
        /* <DEDUP_REMOVED lines=53> */
.L_x_9538:
[----:B------:R-:W-:Y:S05]  /*b540*/  BSYNC.RECONVERGENT B2 ;  /* 0x0000000000027941 */ /* 0x000fea0003800200 */
.L_x_9537:
        /* <DEDUP_REMOVED lines=22> */
.L_x_9544:
        /* <DEDUP_REMOVED lines=13> */
.L_x_9546:
[----:B------:R-:W-:Y:S05]  /*b780*/  BSYNC.RECONVERGENT B3 ;  /* 0x0000000000037941 */ /* 0x000fea0003800200 */
.L_x_9545:
        /* <DEDUP_REMOVED lines=53> */
.L_x_9543:
[----:B------:R-:W-:Y:S05]  /*bae0*/  BSYNC.RECONVERGENT B2 ;  /* 0x0000000000027941 */ /* 0x000fea0003800200 */
.L_x_9542:
[----:B------:R-:W-:Y:S01]  /*baf0*/  I2FP.F32.U32 R4, R4 ;  /* 0x0000000400047245 */ /* 0x000fe20000201000 */
[C---:B------:R-:W-:Y:S01]  /*bb00*/  IMAD.U32 R116, R118.reuse, 0x10000, RZ ;  /* 0x0001000076747824 */ /* 0x040fe200078e00ff */
[----:B------:R-:W-:Y:S01]  /*bb10*/  ISETP.NE.AND P4, PT, R135, 0x1, PT ;  /* 0x000000018700780c */ /* 0x000fe20003f85270 */
[----:B------:R-:W-:Y:S01]  /*bb20*/  BSSY.RECONVERGENT B2, `(.L_x_9547) ;  /* 0x0000057000027945 */ /* 0x000fe20003800200 */
[----:B------:R-:W-:Y:S01]  /*bb30*/  PRMT R118, R118, 0x7632, R118 ;  /* 0x0000763276767816 */ /* 0x000fe20000000076 */
        /* <DEDUP_REMOVED lines=18> */
.L_x_9549:
        /* <DEDUP_REMOVED lines=13> */
.L_x_9551:
[----:B------:R-:W-:Y:S05]  /*bd30*/  BSYNC.RECONVERGENT B3 ;  /* 0x0000000000037941 */ /* 0x000fea0003800200 */
.L_x_9550:
        /* <DEDUP_REMOVED lines=53> */
.L_x_9548:
[----:B------:R-:W-:Y:S05]  /*c090*/  BSYNC.RECONVERGENT B2 ;  /* 0x0000000000027941 */ /* 0x000fea0003800200 */
.L_x_9547:
[----:B------:R-:W-:Y:S01]  /*c0a0*/  I2FP.F32.U32 R4, R4 ;  /* 0x0000000400047245 */ /* 0x000fe20000201000 */
[----:B------:R-:W-:Y:S01]  /*c0b0*/  IMAD.U32 R118, R118, 0x10000, RZ ;  /* 0x0001000076767824 */ /* 0x000fe200078e00ff */
[----:B------:R-:W-:Y:S01]  /*c0c0*/  ISETP.NE.AND P5, PT, R116, 0x1, PT ;  /* 0x000000017400780c */ /* 0x000fe20003fa5270 */
[----:B------:R-:W-:Y:S02]  /*c0d0*/  BSSY.RECONVERGENT B2, `(.L_x_9552) ;  /* 0x0000056000027945 */ /* 0x000fe40003800200 */
[----:B------:R-:W-:Y:S01]  /*c0e0*/  FFMA.FTZ R4, R4, R143, 1.1641532182693481445e-10 ;  /* 0x2f00000004047423 */ /* 0x000fe2000001008f */
[----:B------:R-:W-:-:S04]  /*c0f0*/  FMUL.FTZ R117, R118, R151 ;  /* 0x0000009776757220 */ /* 0x000fc80000410000 */
[----:B------:R-:W-:Y:S01]  /*c100*/  FMUL.FTZ R117, R117, R156 ;  /* 0x0000009c75757220 */ /* 0x000fe20000410000 */
[----:B------:R-:W-:-:S04]  /*c110*/  FSETP.GTU.FTZ.AND P4, PT, R4, R155, PT ;  /* 0x0000009b0400720b */ /* 0x000fc80003f9c000 */
        /* <DEDUP_REMOVED lines=14> */
.L_x_9554:
        /* <DEDUP_REMOVED lines=13> */
.L_x_9556:
[----:B------:R-:W-:Y:S05]  /*c2d0*/  BSYNC.RECONVERGENT B3 ;  /* 0x0000000000037941 */ /* 0x000fea0003800200 */
.L_x_9555:
        /* <DEDUP_REMOVED lines=53> */
.L_x_9553:
[----:B------:R-:W-:Y:S05]  /*c630*/  BSYNC.RECONVERGENT B2 ;  /* 0x0000000000027941 */ /* 0x000fea0003800200 */
.L_x_9552:
        /* <DEDUP_REMOVED lines=23> */
.L_x_9559:
        /* <DEDUP_REMOVED lines=15> */
.L_x_9561:
[----:B------:R-:W-:Y:S05]  /*c8a0*/  BSYNC.RECONVERGENT B3 ;  /* 0x0000000000037941 */ /* 0x000fea0003800200 */
.L_x_9560:
        /* <DEDUP_REMOVED lines=53> */
.L_x_9558:
[----:B------:R-:W-:Y:S05]  /*cc00*/  BSYNC.RECONVERGENT B2 ;  /* 0x0000000000027941 */ /* 0x000fea0003800200 */
.L_x_9557:
        /* <DEDUP_REMOVED lines=13> */
.L_x_9521:
        /* <DEDUP_REMOVED lines=16> */
[----:B------:R2:W-:Y:S01]  /*cde0*/  STG.E.128 desc[UR6][R156.64], R116 ;  /* 0x000000749c007986 */ /* 0x0005e2000c101d06 */
[----:B------:R-:W-:Y:S01]  /*cdf0*/  MOV R148, R154 ;  /* 0x0000009a00947202 */ /* 0x000fe20000000f00 */
[----:B-1----:R-:W-:-:S04]  /*ce00*/  IMAD.WIDE.U32 R158, R153, 0x8, R158 ;  /* 0x00000008999e7825 */ /* 0x002fc800078e009e */
[----:B------:R-:W-:Y:S01]  /*ce10*/  VIADD R153, R153, 0x20 ;  /* 0x0000002099997836 */ /* 0x000fe20000000000 */
[----:B------:R2:W-:Y:S06]  /*ce20*/  STG.E.64 desc[UR6][R158.64], R160 ;  /* 0x000000a09e007986 */ /* 0x0005ec000c101b06 */
.L_x_9479:
[----:B------:R-:W-:Y:S05]  /*ce30*/  BSYNC.RECONVERGENT B1 ;  /* 0x0000000000017941 */ /* 0x000fea0003800200 */
.L_x_9478:
[----:B------:R-:W-:Y:S01]  /*ce40*/  ISETP.GE.U32.AND P0, PT, R10, 0x60, PT ;  /* 0x000000600a00780c */ /* 0x000fe20003f06070 */
[----:B------:R-:W-:Y:S03]  /*ce50*/  BSSY.RECONVERGENT B1, `(.L_x_9562) ;  /* 0x00005ee000017945 */ /* 0x000fe60003800200 */
[----:B0-----:R-:W-:-:S09]  /*ce60*/  P2R R154, PR, RZ, 0x1 ;  /* 0x00000001ff9a7803 */ /* 0x001fd20000000000 */
[----:B------:R-:W-:Y:S05]  /*ce70*/  @!P0 BRA `(.L_x_9563) ;  /* 0x0000005c00ac8947 */ /* 0x000fea0003800000 */
[----:B------:R-:W-:Y:S01]  /*ce80*/  ISETP.NE.U32.AND P0, PT, RZ, UR8, PT ;  /* 0x00000008ff007c0c */ /* 0x000fe2000bf05070 */
[----:B--2---:R-:W0:Y:S03]  /*ce90*/  LDC.64 R116, c[0x0][0x390] ;  /* 0x0000e400ff747b82 */ /* 0x004e260000000a00 */
        /* <DEDUP_REMOVED lines=23> */
.L_x_9567:
        /* <DEDUP_REMOVED lines=13> */
.L_x_9569:
[----:B------:R-:W-:Y:S05]  /*d0e0*/  BSYNC.RECONVERGENT B3 ;  /* 0x0000000000037941 */ /* 0x000fea0003800200 */
.L_x_9568:
        /* <DEDUP_REMOVED lines=49> */
[----:B------:R-:W-:Y:S01]  /*d400*/  MOV R2, R128 ;  /* 0x0000008000027202 */ /* 0x000fe20000000f00 */
[----:B------:R-:W-:Y:S01]  /*d410*/  IMAD.MOV.U32 R129, RZ, RZ, RZ ;  /* 0x000000ffff817224 */ /* 0x000fe200078e00ff */
[----:B------:R-:W-:-:S07]  /*d420*/  LOP3.LUT R6, R4, UR17, R157, 0x96, !PT ;  /* 0x0000001104067c12 */ /* 0x000fce000f8e969d */
.L_x_9566:
[----:B------:R-:W-:Y:S05]  /*d430*/  BSYNC.RECONVERGENT B2 ;  /* 0x0000000000027941 */ /* 0x000fea0003800200 */
.L_x_9565:
        /* <DEDUP_REMOVED lines=12> */
[----:B-1----:R-:W-:Y:S01]  /*d500*/  FSETP.GTU.FTZ.AND P0, PT, R4, R155, PT ;  /* 0x0000009b0400720b */ /* 0x002fe20003f1c000 */
[----:B------:R-:W-:-:S03]  /*d510*/  IMAD.U32 R4, R16, 0x10000, RZ ;  /* 0x0001000010047824 */ /* 0x000fc600078e00ff */
        /* <DEDUP_REMOVED lines=14> */
.L_x_9572:
        /* <DEDUP_REMOVED lines=13> */
.L_x_9574:
[----:B------:R-:W-:Y:S05]  /*d6d0*/  BSYNC.RECONVERGENT B3 ;  /* 0x0000000000037941 */ /* 0x000fea0003800200 */
.L_x_9573:
        /* <DEDUP_REMOVED lines=53> */
.L_x_9571:
[----:B------:R-:W-:Y:S05]  /*da30*/  BSYNC.RECONVERGENT B2 ;  /* 0x0000000000027941 */ /* 0x000fea0003800200 */
.L_x_9570:
        /* <DEDUP_REMOVED lines=24> */
.L_x_9577:
        /* <DEDUP_REMOVED lines=13> */
.L_x_9579:
[----:B------:R-:W-:Y:S05]  /*dc90*/  BSYNC.RECONVERGENT B3 ;  /* 0x0000000000037941 */ /* 0x000fea0003800200 */
.L_x_9578:
        /* <DEDUP_REMOVED lines=53> */
.L_x_9576:
[----:B------:R-:W-:Y:S05]  /*dff0*/  BSYNC.RECONVERGENT B2 ;  /* 0x0000000000027941 */ /* 0x000fea0003800200 */
.L_x_9575:
        /* <DEDUP_REMOVED lines=12> */
[----:B------:R-:W-:Y:S01]  /*e0c0*/  FFMA.FTZ R128, R129, R50, R128 ;  /* 0x0000003281807223 */ /* 0x000fe20000010080 */
[----:B------:R-:W-:Y:S01]  /*e0d0*/  PRMT R129, R117, 0x7632, R129 ;  /* 0x0000763275817816 */ /* 0x000fe20000000081 */
[----:B------:R-:W-:Y:S01]  /*e0e0*/  IMAD.MOV.U32 R117, RZ, RZ, 0x2 ;  /* 0x00000002ff757424 */ /* 0x000fe200078e00ff */
        /* <DEDUP_REMOVED lines=9> */
.L_x_9582:
        /* <DEDUP_REMOVED lines=13> */
.L_x_9584:
[----:B------:R-:W-:Y:S05]  /*e250*/  BSYNC.RECONVERGENT B3 ;  /* 0x0000000000037941 */ /* 0x000fea0003800200 */
.L_x_9583:
        /* <DEDUP_REMOVED lines=53> */
.L_x_9581:
[----:B------:R-:W-:Y:S05]  /*e5b0*/  BSYNC.RECONVERGENT B2 ;  /* 0x0000000000027941 */ /* 0x000fea0003800200 */
.L_x_9580:
        /* <DEDUP_REMOVED lines=9> */
[----:B------:R-:W-:-:S04]  /*e650*/  PRMT R4, R17, 0x7632, R4 ;  /* 0x0000763211047816 */ /* 0x000fc80000000004 */
[----:B------:R-:W-:Y:S01]  /*e660*/  FSEL R116, R116, RZ, !P2 ;  /* 0x000000ff74747208 */ /* 0x000fe20005000000 */
[----:B------:R-:W-:Y:S01]  /*e670*/  IMAD.U32 R129, R4, 0x10000, RZ ;  /* 0x0001000004817824 */ /* 0x000fe200078e00ff */
[----:B------:R-:W-:Y:S01]  /*e680*/  PLOP3.LUT P2, PT, P2, PT, PT, 0x8, 0x80 ;  /* 0x000000000080781c */ /* 0x000fe2000174e170 */
[----:B------:R-:W-:Y:S02]  /*e690*/  IMAD.MOV.U32 R4, RZ, RZ, R2 ;  /* 0x000000ffff047224 */ /* 0x000fe400078e0002 */
        /* <DEDUP_REMOVED lines=10> */
.L_x_9587:
        /* <DEDUP_REMOVED lines=13> */
.L_x_9589:
[----:B------:R-:W-:Y:S05]  /*e810*/  BSYNC.RECONVERGENT B3 ;  /* 0x0000000000037941 */ /* 0x000fea0003800200 */
.L_x_9588:
        /* <DEDUP_REMOVED lines=53> */
.L_x_9586:
[----:B------:R-:W-:Y:S05]  /*eb70*/  BSYNC.RECONVERGENT B2 ;  /* 0x0000000000027941 */ /* 0x000fea0003800200 */
.L_x_9585:
        /* <DEDUP_REMOVED lines=9> */
[----:B------:R-:W-:Y:S01]  /*ec10*/  FSETP.GTU.FTZ.AND P3, PT, R4, R155, PT ;  /* 0x0000009b0400720b */ /* 0x000fe20003f7c000 */
[----:B------:R-:W-:-:S03]  /*ec20*/  IMAD.MOV.U32 R4, RZ, RZ, R2 ;  /* 0x000000ffff047224 */ /* 0x000fc600078e0002 */
[----:B------:R-:W-:Y:S01]  /*ec30*/  FSEL R117, R116, RZ, !P3 ;  /* 0x000000ff74757208 */ /* 0x000fe20005800000 */
[----:B------:R-:W-:Y:S01]  /*ec40*/  IMAD.MOV.U32 R116, RZ, RZ, 0x2 ;  /* 0x00000002ff747424 */ /* 0x000fe200078e00ff */
        /* <DEDUP_REMOVED lines=11> */
.L_x_9592:
        /* <DEDUP_REMOVED lines=13> */
.L_x_9594:
[----:B------:R-:W-:Y:S05]  /*edd0*/  BSYNC.RECONVERGENT B3 ;  /* 0x0000000000037941 */ /* 0x000fea0003800200 */
.L_x_9593:
        /* <DEDUP_REMOVED lines=53> */
.L_x_9591:
[----:B------:R-:W-:Y:S05]  /*f130*/  BSYNC.RECONVERGENT B2 ;  /* 0x0000000000027941 */ /* 0x000fea0003800200 */
.L_x_9590:
        /* <DEDUP_REMOVED lines=9> */
[----:B------:R-:W-:Y:S01]  /*f1d0*/  IMAD.U32 R117, R117, 0x10000, RZ ;  /* 0x0001000075757824 */ /* 0x000fe200078e00ff */
[----:B------:R-:W-:-:S03]  /*f1e0*/  MOV R4, R2 ;  /* 0x0000000200047202 */ /* 0x000fc60000000f00 */
        /* <DEDUP_REMOVED lines=13> */
.L_x_9597:
        /* <DEDUP_REMOVED lines=13> */
.L_x_9599:
[----:B------:R-:W-:Y:S05]  /*f390*/  BSYNC.RECONVERGENT B3 ;  /* 0x0000000000037941 */ /* 0x000fea0003800200 */
.L_x_9598:
        /* <DEDUP_REMOVED lines=53> */
.L_x_9596:
[----:B------:R-:W-:Y:S05]  /*f6f0*/  BSYNC.RECONVERGENT B2 ;  /* 0x0000000000027941 */ /* 0x000fea0003800200 */
.L_x_9595:
        /* <DEDUP_REMOVED lines=10> */
[----:B------:R-:W-:-:S03]  /*f7a0*/  HFMA2 R4, -RZ, RZ, 0, 1.1920928955078125e-07 ;  /* 0x00000002ff047431 */ /* 0x000fc600000001ff */
[----:B------:R-:W-:Y:S01]  /*f7b0*/  FSEL R159, R116, RZ, !P5 ;  /* 0x000000ff749f7208 */ /* 0x000fe20006800000 */
[----:B------:R-:W-:Y:S01]  /*f7c0*/  IMAD.MOV.U32 R116, RZ, RZ, R2 ;  /* 0x000000ffff747224 */ /* 0x000fe200078e0002 */
        /* <DEDUP_REMOVED lines=11> */
.L_x_9602:
        /* <DEDUP_REMOVED lines=15> */
.L_x_9604:
[----:B------:R-:W-:Y:S05]  /*f970*/  BSYNC.RECONVERGENT B3 ;  /* 0x0000000000037941 */ /* 0x000fea0003800200 */
.L_x_9603:
        /* <DEDUP_REMOVED lines=53> */
.L_x_9601:
[----:B------:R-:W-:Y:S05]  /*fcd0*/  BSYNC.RECONVERGENT B2 ;  /* 0x0000000000027941 */ /* 0x000fea0003800200 */
.L_x_9600:
[----:B------:R-:W-:Y:S01]  /*fce0*/  I2FP.F32.U32 R116, R116 ;  /* 0x0000007400747245 */ /* 0x000fe20000201000 */
[----:B------:R-:W-:Y:S01]  /*fcf0*/  IMAD.U32 R118, R119, 0x10000, RZ ;  /* 0x0001000077767824 */ /* 0x000fe200078e00ff */
[----:B------:R-:W-:-:S03]  /*fd00*/  PRMT R117, R19, 0x7632, R117 ;  /* 0x0000763213757816 */ /* 0x000fc60000000075 */
[----:B------:R-:W-:Y:S01]  /*fd10*/  FMUL.FTZ R118, R118, R151 ;  /* 0x0000009776767220 */ /* 0x000fe20000410000 */
[----:B------:R-:W-:Y:S01]  /*fd20*/  FFMA.FTZ R116, R116, R145, 1.1641532182693481445e-10 ;  /* 0x2f00000074747423 */ /* 0x000fe20000010091 */
[----:B------:R-:W-:Y:S02]  /*fd30*/  SHF.L.U32 R117, R117, 0x10, RZ ;  /* 0x0000001075757819 */ /* 0x000fe400000006ff */
[----:B------:R-:W-:Y:S02]  /*fd40*/  FMUL.FTZ R118, R118, R157 ;  /* 0x0000009d76767220 */ /* 0x000fe40000410000 */
        /* <DEDUP_REMOVED lines=9> */
.L_x_9564:
        /* <DEDUP_REMOVED lines=16> */
.L_x_9608:
        /* <DEDUP_REMOVED lines=13> */
.L_x_9610:
[----:B------:R-:W-:Y:S05]  /*ffb0*/  BSYNC.RECONVERGENT B3 ;  /* 0x0000000000037941 */ /* 0x000fea0003800200 */
.L_x_9609:
        /* <DEDUP_REMOVED lines=52> */
.L_x_9607:
[----:B------:R-:W-:Y:S05]  /*10300*/  BSYNC.RECONVERGENT B2 ;  /* 0x0000000000027941 */ /* 0x000fea0003800200 */
.L_x_9606:
        /* <DEDUP_REMOVED lines=27> */
.L_x_9613:
        /* <DEDUP_REMOVED lines=13> */
.L_x_9615:
[----:B------:R-:W-:Y:S05]  /*10590*/  BSYNC.RECONVERGENT B3 ;  /* 0x0000000000037941 */ /* 0x000fea0003800200 */
.L_x_9614:
        /* <DEDUP_REMOVED lines=53> */
.L_x_9612:
[----:B------:R-:W-:Y:S05]  /*108f0*/  BSYNC.RECONVERGENT B2 ;  /* 0x0000000000027941 */ /* 0x000fea0003800200 */
.L_x_9611:
        /* <DEDUP_REMOVED lines=22> */
.L_x_9618:
        /* <DEDUP_REMOVED lines=13> */
.L_x_9620:
[----:B------:R-:W-:Y:S05]  /*10b30*/  BSYNC.RECONVERGENT B3 ;  /* 0x0000000000037941 */ /* 0x000fea0003800200 */
.L_x_9619:
        /* <DEDUP_REMOVED lines=53> */
.L_x_9617:
[----:B------:R-:W-:Y:S05]  /*10e90*/  BSYNC.RECONVERGENT B2 ;  /* 0x0000000000027941 */ /* 0x000fea0003800200 */
.L_x_9616:
        /* <DEDUP_REMOVED lines=12> */
[----:B------:R-:W-:Y:S01]  /*10f60*/  PRMT R129, R117, 0x7632, R129 ;  /* 0x0000763275817816 */ /* 0x000fe20000000081 */
        /* <DEDUP_REMOVED lines=10> */
.L_x_9623:
        /* <DEDUP_REMOVED lines=13> */
.L_x_9625:
[----:B------:R-:W-:Y:S05]  /*110e0*/  BSYNC.RECONVERGENT B3 ;  /* 0x0000000000037941 */ /* 0x000fea0003800200 */
.L_x_9624:
        /* <DEDUP_REMOVED lines=53> */
.L_x_9622:
[----:B------:R-:W-:Y:S05]  /*11440*/  BSYNC.RECONVERGENT B2 ;  /* 0x0000000000027941 */ /* 0x000fea0003800200 */
.L_x_9621:
        /* <DEDUP_REMOVED lines=22> */
.L_x_9628:
        /* <DEDUP_REMOVED lines=13> */
.L_x_9630:
[----:B------:R-:W-:Y:S05]  /*11680*/  BSYNC.RECONVERGENT B3 ;  /* 0x0000000000037941 */ /* 0x000fea0003800200 */
.L_x_9629:
        /* <DEDUP_REMOVED lines=53> */
.L_x_9627:
[----:B------:R-:W-:Y:S05]  /*119e0*/  BSYNC.RECONVERGENT B2 ;  /* 0x0000000000027941 */ /* 0x000fea0003800200 */
.L_x_9626:
        /* <DEDUP_REMOVED lines=23> */
.L_x_9633:
        /* <DEDUP_REMOVED lines=13> */
.L_x_9635:
[----:B------:R-:W-:Y:S05]  /*11c30*/  BSYNC.RECONVERGENT B3 ;  /* 0x0000000000037941 */ /* 0x000fea0003800200 */
.L_x_9634:
        /* <DEDUP_REMOVED lines=50> */
[----:B------:R-:W-:Y:S01]  /*11f60*/  HFMA2 R117, -RZ, RZ, 0, 0 ;  /* 0x00000000ff757431 */ /* 0x000fe200000001ff */
[----:B------:R-:W-:Y:S01]  /*11f70*/  MOV R4, R156 ;  /* 0x0000009c00047202 */ /* 0x000fe20000000f00 */
[----:B------:R-:W-:-:S07]  /*11f80*/  IMAD.MOV.U32 R156, RZ, RZ, R116 ;  /* 0x000000ffff9c7224 */ /* 0x000fce00078e0074 */
.L_x_9632:
[----:B------:R-:W-:Y:S05]  /*11f90*/  BSYNC.RECONVERGENT B2 ;  /* 0x0000000000027941 */ /* 0x000fea0003800200 */
.L_x_9631:
        /* <DEDUP_REMOVED lines=22> */
.L_x_9638:
        /* <DEDUP_REMOVED lines=13> */
.L_x_9640:
[----:B------:R-:W-:Y:S05]  /*121d0*/  BSYNC.RECONVERGENT B3 ;  /* 0x0000000000037941 */ /* 0x000fea0003800200 */
.L_x_9639:
        /* <DEDUP_REMOVED lines=53> */
.L_x_9637:
[----:B------:R-:W-:Y:S05]  /*12530*/  BSYNC.RECONVERGENT B2 ;  /* 0x0000000000027941 */ /* 0x000fea0003800200 */
.L_x_9636:
        /* <DEDUP_REMOVED lines=9> */
[----:B------:R-:W-:-:S03]  /*125d0*/  HFMA2 R4, -RZ, RZ, 0, 1.1920928955078125e-07 ;  /* 0x00000002ff047431 */ /* 0x000fc600000001ff */
        /* <DEDUP_REMOVED lines=13> */
.L_x_9643:
        /* <DEDUP_REMOVED lines=15> */
.L_x_9645:
[----:B------:R-:W-:Y:S05]  /*127a0*/  BSYNC.RECONVERGENT B3 ;  /* 0x0000000000037941 */ /* 0x000fea0003800200 */
.L_x_9644:
        /* <DEDUP_REMOVED lines=49> */
[----:B------:R-:W-:Y:S02]  /*12ac0*/  LOP3.LUT R5, R158, UR21, R117, 0x96, !PT ;  /* 0x000000159e057c12 */ /* 0x000fe4000f8e9675 */
[----:B------:R-:W-:Y:S01]  /*12ad0*/  MOV R117, R156 ;  /* 0x0000009c00757202 */ /* 0x000fe20000000f00 */
[----:B------:R-:W-:Y:S02]  /*12ae0*/  IMAD.MOV.U32 R156, RZ, RZ, R4 ;  /* 0x000000ffff9c7224 */ /* 0x000fe400078e0004 */
[----:B------:R-:W-:-:S07]  /*12af0*/  HFMA2 R4, -RZ, RZ, 0, 0 ;  /* 0x00000000ff047431 */ /* 0x000fce00000001ff */
.L_x_9642:
[----:B------:R-:W-:Y:S05]  /*12b00*/  BSYNC.RECONVERGENT B2 ;  /* 0x0000000000027941 */ /* 0x000fea0003800200 */
.L_x_9641:
[----:B------:R-:W-:Y:S01]  /*12b10*/  I2FP.F32.U32 R116, R117 ;  /* 0x0000007500747245 */ /* 0x000fe20000201000 */
[----:B------:R-:W-:Y:S01]  /*12b20*/  IMAD.U32 R118, R119, 0x10000, RZ ;  /* 0x0001000077767824 */ /* 0x000fe200078e00ff */
[----:B------:R-:W-:-:S03]  /*12b30*/  F2FP.BF16.F32.PACK_AB R117, R129, R128 ;  /* 0x000000808175723e */ /* 0x000fc600000010ff */
[----:B------:R-:W-:Y:S01]  /*12b40*/  FFMA.FTZ R116, R116, R145, 1.1641532182693481445e-10 ;  /* 0x2f00000074747423 */ /* 0x000fe20000010091 */
[----:B------:R-:W-:-:S04]  /*12b50*/  FMUL.FTZ R118, R118, R151 ;  /* 0x0000009776767220 */ /* 0x000fc80000410000 */
[----:B------:R-:W-:Y:S01]  /*12b60*/  FMUL.FTZ R118, R118, R157 ;  /* 0x0000009d76767220 */ /* 0x000fe20000410000 */
[----:B------:R-:W-:-:S04]  /*12b70*/  FSETP.GTU.FTZ.AND P6, PT, R116, R155, PT ;  /* 0x0000009b7400720b */ /* 0x000fc80003fdc000 */
[----:B------:R-:W-:Y:S02]  /*12b80*/  FSEL R116, R118, RZ, !P6 ;  /* 0x000000ff76747208 */ /* 0x000fe40007000000 */
[----:B------:R-:W-:Y:S02]  /*12b90*/  F2FP.BF16.F32.PACK_AB R118, R137, R136 ;  /* 0x000000888976723e */ /* 0x000fe400000010ff */
[----:B------:R-:W-:Y:S01]  /*12ba0*/  PLOP3.LUT P6, PT, P6, PT, PT, 0x8, 0x80 ;  /* 0x000000000080781c */ /* 0x000fe200037ce170 */
[----:B------:R-:W-:Y:S01]  /*12bb0*/  FMUL.FTZ R145, R116, R47 ;  /* 0x0000002f74917220 */ /* 0x000fe20000410000 */
[----:B------:R-:W-:-:S04]  /*12bc0*/  F2FP.BF16.F32.PACK_AB R116, R13, R14 ;  /* 0x0000000e0d74723e */ /* 0x000fc800000010ff */
[----:B------:R-:W-:-:S07]  /*12bd0*/  F2FP.BF16.F32.PACK_AB R119, R145, R144 ;  /* 0x000000909177723e */ /* 0x000fce00000010ff */
.L_x_9605:
        /* <DEDUP_REMOVED lines=21> */
.L_x_9563:
[----:B------:R-:W-:Y:S05]  /*12d30*/  BSYNC.RECONVERGENT B1 ;  /* 0x0000000000017941 */ /* 0x000fea0003800200 */
.L_x_9562:
        /* <DEDUP_REMOVED lines=28> */
.L_x_9651:
        /* <DEDUP_REMOVED lines=13> */
.L_x_9653:
[----:B------:R-:W-:Y:S05]  /*12fd0*/  BSYNC.RECONVERGENT B3 ;  /* 0x0000000000037941 */ /* 0x000fea0003800200 */
.L_x_9652:
        /* <DEDUP_REMOVED lines=49> */
[----:B------:R-:W-:Y:S01]  /*132f0*/  HFMA2 R131, -RZ, RZ, 0, 0 ;  /* 0x00000000ff837431 */ /* 0x000fe200000001ff */
[----:B------:R-:W-:Y:S02]  /*13300*/  MOV R2, R130 ;  /* 0x0000008200027202 */ /* 0x000fe40000000f00 */
[----:B------:R-:W-:-:S07]  /*13310*/  LOP3.LUT R6, R4, UR17, R157, 0x96, !PT ;  /* 0x0000001104067c12 */ /* 0x000fce000f8e969d */
.L_x_9650:
[----:B------:R-:W-:Y:S05]  /*13320*/  BSYNC.RECONVERGENT B2 ;  /* 0x0000000000027941 */ /* 0x000fea0003800200 */
.L_x_9649:
[----:B------:R-:W0:Y:S01]  /*13330*/  LDC R158, c[0x0][0x408] ;  /* 0x00010200ff9e7b82 */ /* 0x000e220000000800 */
[----:B------:R-:W-:Y:S01]  /*13340*/  I2FP.F32.U32 R4, R12 ;  /* 0x0000000c00047245 */ /* 0x000fe20000201000 */
[----:B------:R-:W-:Y:S01]  /*13350*/  IMAD.MOV.U32 R147, RZ, RZ, 0x2f800000 ;  /* 0x2f800000ff937424 */ /* 0x000fe200078e00ff */
[----:B-----5:R-:W-:Y:S01]  /*13360*/  SHF.L.U32 R12, R116, 0x10, RZ ;  /* 0x00000010740c7819 */ /* 0x020fe200000006ff */
[----:B------:R-:W-:Y:S01]  /*13370*/  BSSY.RECONVERGENT B2, `(.L_x_9654) ;  /* 0x000005b000027945 */ /* 0x000fe20003800200 */
[----:B------:R-:W-:Y:S01]  /*13380*/  ISETP.NE.AND P2, PT, R131, 0x1, PT ;  /* 0x000000018300780c */ /* 0x000fe20003f45270 */
[----:B------:R-:W-:Y:S01]  /*13390*/  FFMA.FTZ R4, R4, R147, 1.1641532182693481445e-10 ;  /* 0x2f00000004047423 */ /* 0x000fe20000010093 */
[----:B------:R-:W-:Y:S01]  /*133a0*/  HFMA2 R130, -RZ, RZ, 0, 1.1920928955078125e-07 ;  /* 0x00000002ff827431 */ /* 0x000fe200000001ff */
[----:B------:R-:W1:Y:S01]  /*133b0*/  LDC R157, c[0x0][0x404] ;  /* 0x00010100ff9d7b82 */ /* 0x000e620000000800 */
[----:B------:R-:W-:Y:S01]  /*133c0*/  FMUL.FTZ R123, R12, R151 ;  /* 0x000000970c7b7220 */ /* 0x000fe20000410000 */
[----:B------:R-:W-:Y:S01]  /*133d0*/  IMAD.U32 R12, R16, 0x10000, RZ ;  /* 0x00010000100c7824 */ /* 0x000fe200078e00ff */
[----:B------:R-:W-:-:S02]  /*133e0*/  PRMT R116, R116, 0x7632, R116 ;  /* 0x0000763274747816 */ /* 0x000fc40000000074 */
        /* <DEDUP_REMOVED lines=16> */
.L_x_9656:
        /* <DEDUP_REMOVED lines=13> */
.L_x_9658:
[----:B------:R-:W-:Y:S05]  /*135c0*/  BSYNC.RECONVERGENT B3 ;  /* 0x0000000000037941 */ /* 0x000fea0003800200 */
.L_x_9657:
        /* <DEDUP_REMOVED lines=53> */
.L_x_9655:
[----:B------:R-:W-:Y:S05]  /*13920*/  BSYNC.RECONVERGENT B2 ;  /* 0x0000000000027941 */ /* 0x000fea0003800200 */
.L_x_9654:
        /* <DEDUP_REMOVED lines=25> */
.L_x_9661:
        /* <DEDUP_REMOVED lines=13> */
.L_x_9663:
[----:B------:R-:W-:Y:S05]  /*13b90*/  BSYNC.RECONVERGENT B3 ;  /* 0x0000000000037941 */ /* 0x000fea0003800200 */
.L_x_9662:
        /* <DEDUP_REMOVED lines=47> */
[----:B------:R-:W-:Y:S01]  /*13e90*/  IMAD.MOV.U32 R138, RZ, RZ, RZ ;  /* 0x000000ffff8a7224 */ /* 0x000fe200078e00ff */
[----:B------:R-:W-:Y:S01]  /*13ea0*/  MOV R2, R130 ;  /* 0x0000008200027202 */ /* 0x000fe20000000f00 */
[----:B------:R-:W-:-:S05]  /*13eb0*/  IMAD.WIDE.U32 R130, R6, -0x2daee0ad, RZ ;  /* 0xd2511f5306827825 */ /* 0x000fca00078e00ff */
[----:B------:R-:W-:Y:S01]  /*13ec0*/  LOP3.LUT R6, R4, UR17, R131, 0x96, !PT ;  /* 0x0000001104067c12 */ /* 0x000fe2000f8e9683 */
[----:B------:R-:W-:Y:S01]  /*13ed0*/  IMAD.MOV.U32 R4, RZ, RZ, R156 ;  /* 0x000000ffff047224 */ /* 0x000fe200078e009c */
[----:B------:R-:W-:-:S07]  /*13ee0*/  MOV R156, R130 ;  /* 0x00000082009c7202 */ /* 0x000fce0000000f00 */
.L_x_9660:
[----:B------:R-:W-:Y:S05]  /*13ef0*/  BSYNC.RECONVERGENT B2 ;  /* 0x0000000000027941 */ /* 0x000fea0003800200 */
.L_x_9659:
        /* <DEDUP_REMOVED lines=24> */
.L_x_9666:
        /* <DEDUP_REMOVED lines=13> */
.L_x_9668:
[----:B------:R-:W-:Y:S05]  /*14150*/  BSYNC.RECONVERGENT B3 ;  /* 0x0000000000037941 */ /* 0x000fea0003800200 */
.L_x_9667:
        /* <DEDUP_REMOVED lines=46> */
[----:B------:R-:W-:Y:S02]  /*14440*/  HFMA2 R139, -RZ, RZ, 0, 0 ;  /* 0x00000000ff8b7431 */ /* 0x000fe400000001ff */
[----:B------:R-:W-:Y:S01]  /*14450*/  IMAD.MOV.U32 R2, RZ, RZ, R116 ;  /* 0x000000ffff027224 */ /* 0x000fe200078e0074 */
[----:B------:R-:W-:Y:S01]  /*14460*/  LOP3.LUT R5, R138, UR21, R117, 0x96, !PT ;  /* 0x000000158a057c12 */ /* 0x000fe2000f8e9675 */
[----:B------:R-:W-:-:S05]  /*14470*/  IMAD.WIDE.U32 R116, R6, -0x2daee0ad, RZ ;  /* 0xd2511f5306747825 */ /* 0x000fca00078e00ff */
[----:B------:R-:W-:Y:S02]  /*14480*/  LOP3.LUT R6, R4, UR17, R117, 0x96, !PT ;  /* 0x0000001104067c12 */ /* 0x000fe4000f8e9675 */
[----:B------:R-:W-:Y:S01]  /*14490*/  MOV R4, R156 ;  /* 0x0000009c00047202 */ /* 0x000fe20000000f00 */
[----:B------:R-:W-:-:S07]  /*144a0*/  IMAD.MOV.U32 R156, RZ, RZ, R116 ;  /* 0x000000ffff9c7224 */ /* 0x000fce00078e0074 */
.L_x_9665:
[----:B------:R-:W-:Y:S05]  /*144b0*/  BSYNC.RECONVERGENT B2 ;  /* 0x0000000000027941 */ /* 0x000fea0003800200 */
.L_x_9664:
        /* <DEDUP_REMOVED lines=24> */
.L_x_9671:
        /* <DEDUP_REMOVED lines=13> */
.L_x_9673:
[----:B------:R-:W-:Y:S05]  /*14710*/  BSYNC.RECONVERGENT B3 ;  /* 0x0000000000037941 */ /* 0x000fea0003800200 */
.L_x_9672:
        /* <DEDUP_REMOVED lines=53> */
.L_x_9670:
[----:B------:R-:W-:Y:S05]  /*14a70*/  BSYNC.RECONVERGENT B2 ;  /* 0x0000000000027941 */ /* 0x000fea0003800200 */
.L_x_9669:
        /* <DEDUP_REMOVED lines=11> */
[----:B------:R-:W-:-:S04]  /*14b30*/  IMAD.MOV.U32 R4, RZ, RZ, R2 ;  /* 0x000000ffff047224 */ /* 0x000fc800078e0002 */
        /* <DEDUP_REMOVED lines=12> */
.L_x_9676:
        /* <DEDUP_REMOVED lines=13> */
.L_x_9678:
[----:B------:R-:W-:Y:S05]  /*14cd0*/  BSYNC.RECONVERGENT B3 ;  /* 0x0000000000037941 */ /* 0x000fea0003800200 */
.L_x_9677:
        /* <DEDUP_REMOVED lines=53> */
.L_x_9675:
[----:B------:R-:W-:Y:S05]  /*15030*/  BSYNC.RECONVERGENT B2 ;  /* 0x0000000000027941 */ /* 0x000fea0003800200 */
.L_x_9674:
        /* <DEDUP_REMOVED lines=24> */
.L_x_9681:
        /* <DEDUP_REMOVED lines=13> */
.L_x_9683:
[----:B------:R-:W-:Y:S05]  /*15290*/  BSYNC.RECONVERGENT B3 ;  /* 0x0000000000037941 */ /* 0x000fea0003800200 */
.L_x_9682:
        /* <DEDUP_REMOVED lines=53> */
.L_x_9680:
[----:B------:R-:W-:Y:S05]  /*155f0*/  BSYNC.RECONVERGENT B2 ;  /* 0x0000000000027941 */ /* 0x000fea0003800200 */
.L_x_9679:
        /* <DEDUP_REMOVED lines=11> */
[----:B------:R-:W-:-:S04]  /*156b0*/  HFMA2 R4, -RZ, RZ, 0, 1.1920928955078125e-07 ;  /* 0x00000002ff047431 */ /* 0x000fc800000001ff */
        /* <DEDUP_REMOVED lines=12> */
.L_x_9686:
        /* <DEDUP_REMOVED lines=15> */
.L_x_9688:
[----:B------:R-:W-:Y:S05]  /*15870*/  BSYNC.RECONVERGENT B3 ;  /* 0x0000000000037941 */ /* 0x000fea0003800200 */
.L_x_9687:
[----:B------:R-:W-:Y:S01]  /*15880*/  IMAD.WIDE.U32 R160, R11, -0x326172a9, RZ ;  /* 0xcd9e8d570ba07825 */ /* 0x000fe200078e00ff */
[----:B------:R-:W-:Y:S01]  /*15890*/  LOP3.LUT R116, R3, UR5, R163, 0x96, !PT ;  /* 0x0000000503747c12 */ /* 0x000fe2000f8e96a3 */
[----:B------:R-:W-:-:S03]  /*158a0*/  UIADD3 UR21, UPT, UPT, UR4, 0x3c6ef372, URZ ;  /* 0x3c6ef37204157890 */ /* 0x000fc6000fffe0ff */
        /* <DEDUP_REMOVED lines=9> */
[----:B------:R-:W-:Y:S01]  /*15940*/  UIADD3 UR21, UPT, UPT, UR5, 0x32370b8f, URZ ;  /* 0x32370b8f05157890 */ /* 0x000fe2000fffe0ff */
[----:B------:R-:W-:-:S04]  /*15950*/  IMAD.WIDE.U32 R4, R4, -0x326172a9, RZ ;  /* 0xcd9e8d5704047825 */ /* 0x000fc800078e00ff */
[----:B------:R-:W-:Y:S01]  /*15960*/  IMAD.WIDE.U32 R116, R116, -0x2daee0ad, RZ ;  /* 0xd2511f5374747825 */ /* 0x000fe200078e00ff */
[----:B------:R-:W-:-:S04]  /*15970*/  LOP3.LUT R162, R162, UR13, R5, 0x96, !PT ;  /* 0x0000000da2a27c12 */ /* 0x000fc8000f8e9605 */
[----:B------:R-:W-:Y:S01]  /*15980*/  LOP3.LUT R160, R160, UR21, R117, 0x96, !PT ;  /* 0x00000015a0a07c12 */ /* 0x000fe2000f8e9675 */
[----:B------:R-:W-:Y:S01]  /*15990*/  UIADD3 UR21, UPT, UPT, UR5, -0x126145ec, URZ ;  /* 0xed9eba1405157890 */ /* 0x000fe2000fffe0ff */
[----:B------:R-:W-:-:S04]  /*159a0*/  IMAD.WIDE.U32 R162, R162, -0x2daee0ad, RZ ;  /* 0xd2511f53a2a27825 */ /* 0x000fc800078e00ff */
[----:B------:R-:W-:Y:S01]  /*159b0*/  IMAD.WIDE.U32 R160, R160, -0x326172a9, RZ ;  /* 0xcd9e8d57a0a07825 */ /* 0x000fe200078e00ff */
[----:B------:R-:W-:Y:S01]  /*159c0*/  LOP3.LUT R116, R116, UR21, R163, 0x96, !PT ;  /* 0x0000001574747c12 */ /* 0x000fe2000f8e96a3 */
[----:B------:R-:W-:-:S03]  /*159d0*/  UIADD3 UR21, UPT, UPT, UR5, -0x56f99767, URZ ;  /* 0xa906689905157890 */ /* 0x000fc6000fffe0ff */
[----:B------:R-:W-:Y:S01]  /*159e0*/  LOP3.LUT R4, R4, UR14, R161, 0x96, !PT ;  /* 0x0000000e04047c12 */ /* 0x000fe2000f8e96a1 */
[----:B------:R-:W-:-:S04]  /*159f0*/  IMAD.WIDE.U32 R116, R116, -0x326172a9, RZ ;  /* 0xcd9e8d5774747825 */ /* 0x000fc800078e00ff */
[----:B------:R-:W-:-:S05]  /*15a00*/  IMAD.WIDE.U32 R4, R4, -0x2daee0ad, RZ ;  /* 0xd2511f5304047825 */ /* 0x000fca00078e00ff */
[----:B------:R-:W-:Y:S01]  /*15a10*/  LOP3.LUT R162, R162, UR21, R5, 0x96, !PT ;  /* 0x00000015a2a27c12 */ /* 0x000fe2000f8e9605 */
[----:B------:R-:W-:-:S04]  /*15a20*/  UIADD3 UR21, UPT, UPT, UR4, 0x1715609d, URZ ;  /* 0x1715609d04157890 */ /* 0x000fc8000fffe0ff */
[----:B------:R-:W-:Y:S02]  /*15a30*/  IMAD.WIDE.U32 R162, R162, -0x326172a9, RZ ;  /* 0xcd9e8d57a2a27825 */ /* 0x000fe400078e00ff */
[----:B------:R-:W-:Y:S01]  /*15a40*/  LOP3.LUT R160, R160, UR21, R117, 0x96, !PT ;  /* 0x00000015a0a07c12 */ /* 0x000fe2000f8e9675 */
[----:B------:R-:W-:-:S04]  /*15a50*/  UIADD3 UR21, UPT, UPT, UR5, 0x646e171e, URZ ;  /* 0x646e171e05157890 */ /* 0x000fc8000fffe0ff */
[----:B------:R-:W-:-:S05]  /*15a60*/  IMAD.WIDE.U32 R160, R160, -0x2daee0ad, RZ ;  /* 0xd2511f53a0a07825 */ /* 0x000fca00078e00ff */
[----:B------:R-:W-:Y:S01]  /*15a70*/  LOP3.LUT R4, R4, UR21, R161, 0x96, !PT ;  /* 0x0000001504047c12 */ /* 0x000fe2000f8e96a1 */
[----:B------:R-:W-:-:S04]  /*15a80*/  UIADD3 UR21, UPT, UPT, UR4, -0x4ab325aa, URZ ;  /* 0xb54cda5604157890 */ /* 0x000fc8000fffe0ff */
[----:B------:R-:W-:Y:S02]  /*15a90*/  IMAD.WIDE.U32 R4, R4, -0x326172a9, RZ ;  /* 0xcd9e8d5704047825 */ /* 0x000fe400078e00ff */
[----:B------:R-:W-:Y:S01]  /*15aa0*/  LOP3.LUT R116, R116, UR21, R163, 0x96, !PT ;  /* 0x0000001574747c12 */ /* 0x000fe2000f8e96a3 */
[----:B------:R-:W-:-:S04]  /*15ab0*/  UIADD3 UR21, UPT, UPT, UR4, 0x5384540f, URZ ;  /* 0x5384540f04157890 */ /* 0x000fc8000fffe0ff */
[----:B------:R-:W-:Y:S02]  /*15ac0*/  IMAD.WIDE.U32 R116, R116, -0x2daee0ad, RZ ;  /* 0xd2511f5374747825 */ /* 0x000fe400078e00ff */
[----:B------:R-:W-:Y:S01]  /*15ad0*/  LOP3.LUT R162, R162, UR21, R5, 0x96, !PT ;  /* 0x00000015a2a27c12 */ /* 0x000fe2000f8e9605 */
[----:B------:R-:W-:Y:S02]  /*15ae0*/  UIADD3 UR21, UPT, UPT, UR5, -0x24c28bd8, URZ ;  /* 0xdb3d742805157890 */ /* 0x000fe4000fffe0ff */
[----:B------:R-:W-:Y:S02]  /*15af0*/  LOP3.LUT R160, R160, UR15, R117, 0x96, !PT ;  /* 0x0000000fa0a07c12 */ /* 0x000fe4000f8e9675 */
[----:B------:R-:W-:-:S04]  /*15b00*/  IMAD.WIDE.U32 R162, R162, -0x2daee0ad, RZ ;  /* 0xd2511f53a2a27825 */ /* 0x000fc800078e00ff */
[----:B------:R-:W-:Y:S01]  /*15b10*/  IMAD.WIDE.U32 R160, R160, -0x326172a9, RZ ;  /* 0xcd9e8d57a0a07825 */ /* 0x000fe200078e00ff */
[----:B------:R-:W-:Y:S01]  /*15b20*/  LOP3.LUT R116, R116, UR21, R163, 0x96, !PT ;  /* 0x0000001574747c12 */ /* 0x000fe2000f8e96a3 */
[----:B------:R-:W-:-:S03]  /*15b30*/  UIADD3 UR21, UPT, UPT, UR4, -0x700cb87f, URZ ;  /* 0x8ff3478104157890 */ /* 0x000fc6000fffe0ff */
[----:B------:R-:W-:Y:S01]  /*15b40*/  LOP3.LUT R4, R4, UR16, R161, 0x96, !PT ;  /* 0x0000001004047c12 */ /* 0x000fe2000f8e96a1 */
[----:B------:R-:W-:-:S04]  /*15b50*/  IMAD.WIDE.U32 R116, R116, -0x326172a9, RZ ;  /* 0xcd9e8d5774747825 */ /* 0x000fc800078e00ff */
[----:B------:R-:W-:-:S04]  /*15b60*/  IMAD.WIDE.U32 R4, R4, -0x2daee0ad, RZ ;  /* 0xd2511f5304047825 */ /* 0x000fc800078e00ff */
[----:B------:R-:W-:Y:S01]  /*15b70*/  IMAD.MOV.U32 R2, RZ, RZ, R116 ;  /* 0x000000ffff027224 */ /* 0x000fe200078e0074 */
[----:B------:R-:W-:Y:S01]  /*15b80*/  MOV R116, R156 ;  /* 0x0000009c00747202 */ /* 0x000fe20000000f00 */
[----:B------:R-:W-:Y:S02]  /*15b90*/  IMAD.MOV.U32 R156, RZ, RZ, R4 ;  /* 0x000000ffff9c7224 */ /* 0x000fe400078e0004 */
[----:B------:R-:W-:Y:S01]  /*15ba0*/  HFMA2 R4, -RZ, RZ, 0, 0 ;  /* 0x00000000ff047431 */ /* 0x000fe200000001ff */
[----:B------:R-:W-:Y:S02]  /*15bb0*/  LOP3.LUT R6, R162, UR17, R5, 0x96, !PT ;  /* 0x00000011a2067c12 */ /* 0x000fe4000f8e9605 */
[----:B------:R-:W-:-:S07]  /*15bc0*/  LOP3.LUT R5, R160, UR21, R117, 0x96, !PT ;  /* 0x00000015a0057c12 */ /* 0x000fce000f8e9675 */
.L_x_9685:
[----:B------:R-:W-:Y:S05]  /*15bd0*/  BSYNC.RECONVERGENT B2 ;  /* 0x0000000000027941 */ /* 0x000fea0003800200 */
.L_x_9684:
[----:B------:R-:W-:Y:S01]  /*15be0*/  I2FP.F32.U32 R116, R116 ;  /* 0x0000007400747245 */ /* 0x000fe20000201000 */
[----:B------:R-:W-:Y:S01]  /*15bf0*/  IMAD.U32 R118, R119, 0x10000, RZ ;  /* 0x0001000077767824 */ /* 0x000fe200078e00ff */
[----:B------:R-:W-:-:S03]  /*15c00*/  PRMT R117, R19, 0x7632, R117 ;  /* 0x0000763213757816 */ /* 0x000fc60000000075 */
[----:B------:R-:W-:Y:S01]  /*15c10*/  FMUL.FTZ R151, R118, R151 ;  /* 0x0000009776977220 */ /* 0x000fe20000410000 */
[----:B------:R-:W-:Y:S01]  /*15c20*/  FFMA.FTZ R116, R116, R147, 1.1641532182693481445e-10 ;  /* 0x2f00000074747423 */ /* 0x000fe20000010093 */
[----:B------:R-:W-:Y:S02]  /*15c30*/  SHF.L.U32 R117, R117, 0x10, RZ ;  /* 0x0000001075757819 */ /* 0x000fe400000006ff */
[----:B------:R-:W-:Y:S01]  /*15c40*/  FMUL.FTZ R151, R151, R158 ;  /* 0x0000009e97977220 */ /* 0x000fe20000410000 */
[----:B------:R-:W-:Y:S02]  /*15c50*/  F2FP.BF16.F32.PACK_AB R118, R139, R138 ;  /* 0x0000008a8b76723e */ /* 0x000fe400000010ff */
[----:B------:R-:W-:-:S04]  /*15c60*/  FSETP.GTU.FTZ.AND P6, PT, R116, R157, PT ;  /* 0x0000009d7400720b */ /* 0x000fc80003fdc000 */
[----:B------:R-:W-:Y:S02]  /*15c70*/  FSEL R116, R151, RZ, !P6 ;  /* 0x000000ff97747208 */ /* 0x000fe40007000000 */
[----:B------:R-:W-:-:S03]  /*15c80*/  PLOP3.LUT P6, PT, P6, PT, PT, 0x8, 0x80 ;  /* 0x000000000080781c */ /* 0x000fc600037ce170 */
[----:B------:R-:W-:Y:S01]  /*15c90*/  FFMA.FTZ R147, R116, R23, R117 ;  /* 0x0000001774937223 */ /* 0x000fe20000010075 */
[----:B------:R-:W-:Y:S02]  /*15ca0*/  F2FP.BF16.F32.PACK_AB R117, R131, R130 ;  /* 0x000000828375723e */ /* 0x000fe400000010ff */
[----:B------:R-:W-:Y:S02]  /*15cb0*/  F2FP.BF16.F32.PACK_AB R116, R123, R12 ;  /* 0x0000000c7b74723e */ /* 0x000fe400000010ff */
[----:B------:R-:W-:Y:S01]  /*15cc0*/  F2FP.BF16.F32.PACK_AB R119, R147, R146 ;  /* 0x000000929377723e */ /* 0x000fe200000010ff */
[----:B------:R-:W-:Y:S06]  /*15cd0*/  BRA `(.L_x_9689) ;  /* 0x0000002c00847947 */ /* 0x000fec0003800000 */
.L_x_9648:
        /* <DEDUP_REMOVED lines=16> */
.L_x_9692:
        /* <DEDUP_REMOVED lines=13> */
.L_x_9694:
[----:B------:R-:W-:Y:S05]  /*15eb0*/  BSYNC.RECONVERGENT B3 ;  /* 0x0000000000037941 */ /* 0x000fea0003800200 */
.L_x_9693:
        /* <DEDUP_REMOVED lines=52> */
.L_x_9691:
[----:B------:R-:W-:Y:S05]  /*16200*/  BSYNC.RECONVERGENT B2 ;  /* 0x0000000000027941 */ /* 0x000fea0003800200 */
.L_x_9690:
        /* <DEDUP_REMOVED lines=27> */
.L_x_9697:
        /* <DEDUP_REMOVED lines=13> */
.L_x_9699:
[----:B------:R-:W-:Y:S05]  /*16490*/  BSYNC.RECONVERGENT B3 ;  /* 0x0000000000037941 */ /* 0x000fea0003800200 */
.L_x_9698:
        /* <DEDUP_REMOVED lines=53> */
.L_x_9696:
[----:B------:R-:W-:Y:S05]  /*167f0*/  BSYNC.RECONVERGENT B2 ;  /* 0x0000000000027941 */ /* 0x000fea0003800200 */
.L_x_9695:
        /* <DEDUP_REMOVED lines=23> */
.L_x_9702:
        /* <DEDUP_REMOVED lines=13> */
.L_x_9704:
[----:B------:R-:W-:Y:S05]  /*16a40*/  BSYNC.RECONVERGENT B3 ;  /* 0x0000000000037941 */ /* 0x000fea0003800200 */
.L_x_9703:
        /* <DEDUP_REMOVED lines=53> */
.L_x_9701:
[----:B------:R-:W-:Y:S05]  /*16da0*/  BSYNC.RECONVERGENT B2 ;  /* 0x0000000000027941 */ /* 0x000fea0003800200 */
.L_x_9700:
        /* <DEDUP_REMOVED lines=23> */
.L_x_9707:
        /* <DEDUP_REMOVED lines=13> */
.L_x_9709:
[----:B------:R-:W-:Y:S05]  /*16ff0*/  BSYNC.RECONVERGENT B3 ;  /* 0x0000000000037941 */ /* 0x000fea0003800200 */
.L_x_9708:
        /* <DEDUP_REMOVED lines=53> */
.L_x_9706:
[----:B------:R-:W-:Y:S05]  /*17350*/  BSYNC.RECONVERGENT B2 ;  /* 0x0000000000027941 */ /* 0x000fea0003800200 */
.L_x_9705:
        /* <DEDUP_REMOVED lines=22> */
.L_x_9712:
        /* <DEDUP_REMOVED lines=13> */
.L_x_9714:
[----:B------:R-:W-:Y:S05]  /*17590*/  BSYNC.RECONVERGENT B3 ;  /* 0x0000000000037941 */ /* 0x000fea0003800200 */
.L_x_9713:
        /* <DEDUP_REMOVED lines=53> */
.L_x_9711:
[----:B------:R-:W-:Y:S05]  /*178f0*/  BSYNC.RECONVERGENT B2 ;  /* 0x0000000000027941 */ /* 0x000fea0003800200 */
.L_x_9710:
        /* <DEDUP_REMOVED lines=23> */
.L_x_9717:
        /* <DEDUP_REMOVED lines=13> */
.L_x_9719:
[----:B------:R-:W-:Y:S05]  /*17b40*/  BSYNC.RECONVERGENT B3 ;  /* 0x0000000000037941 */ /* 0x000fea0003800200 */
.L_x_9718:
        /* <DEDUP_REMOVED lines=53> */
.L_x_9716:
[----:B------:R-:W-:Y:S05]  /*17ea0*/  BSYNC.RECONVERGENT B2 ;  /* 0x0000000000027941 */ /* 0x000fea0003800200 */
.L_x_9715:
        /* <DEDUP_REMOVED lines=22> */
.L_x_9722:
        /* <DEDUP_REMOVED lines=13> */
.L_x_9724:
[----:B------:R-:W-:Y:S05]  /*180e0*/  BSYNC.RECONVERGENT B3 ;  /* 0x0000000000037941 */ /* 0x000fea0003800200 */
.L_x_9723:
        /* <DEDUP_REMOVED lines=53> */
.L_x_9721:
[----:B------:R-:W-:Y:S05]  /*18440*/  BSYNC.RECONVERGENT B2 ;  /* 0x0000000000027941 */ /* 0x000fea0003800200 */
.L_x_9720:
        /* <DEDUP_REMOVED lines=23> */
.L_x_9727:
        /* <DEDUP_REMOVED lines=15> */
.L_x_9729:
[----:B------:R-:W-:Y:S05]  /*186b0*/  BSYNC.RECONVERGENT B3 ;  /* 0x0000000000037941 */ /* 0x000fea0003800200 */
.L_x_9728:
        /* <DEDUP_REMOVED lines=53> */
.L_x_9726:
[----:B------:R-:W-:Y:S05]  /*18a10*/  BSYNC.RECONVERGENT B2 ;  /* 0x0000000000027941 */ /* 0x000fea0003800200 */
.L_x_9725:
[----:B------:R-:W-:Y:S01]  /*18a20*/  I2FP.F32.U32 R116, R116 ;  /* 0x0000007400747245 */ /* 0x000fe20000201000 */
[----:B------:R-:W-:Y:S01]  /*18a30*/  IMAD.U32 R118, R119, 0x10000, RZ ;  /* 0x0001000077767824 */ /* 0x000fe200078e00ff */
[----:B------:R-:W-:-:S03]  /*18a40*/  F2FP.BF16.F32.PACK_AB R117, R131, R130 ;  /* 0x000000828375723e */ /* 0x000fc600000010ff */
        /* <DEDUP_REMOVED lines=10> */
.L_x_9689:
[----:B------:R-:W0:Y:S01]  /*18af0*/  LDC.64 R158, c[0x0][0x3a8] ;  /* 0x0000ea00ff9e7b82 */ /* 0x000e220000000a00 */
[----:B------:R-:W-:Y:S02]  /*18b00*/  SEL R151, RZ, 0x1000000, !P6 ;  /* 0x01000000ff977807 */ /* 0x000fe40007000000 */
[----:B------:R-:W-:Y:S02]  /*18b10*/  SEL R163, RZ, 0x10000, !P5 ;  /* 0x00010000ffa37807 */ /* 0x000fe40006800000 */
[----:B------:R-:W-:Y:S02]  /*18b20*/  SEL R162, RZ, 0x100, !P4 ;  /* 0x00000100ffa27807 */ /* 0x000fe40006000000 */
[----:B------:R-:W-:Y:S01]  /*18b30*/  ISETP.NE.AND P5, PT, R155, RZ, PT ;  /* 0x000000ff9b00720c */ /* 0x000fe20003fa5270 */
[----:B------:R-:W1:Y:S01]  /*18b40*/  LDC.64 R160, c[0x0][0x3b0] ;  /* 0x0000ec00ffa07b82 */ /* 0x000e620000000a00 */
[----:B------:R-:W-:Y:S02]  /*18b50*/  ISETP.NE.AND P6, PT, R148, RZ, PT ;  /* 0x000000ff9400720c */ /* 0x000fe40003fc5270 */
[----:B------:R-:W-:-:S02]  /*18b60*/  LOP3.LUT R163, R162, R151, R163, 0xfe, !PT ;  /* 0x00000097a2a37212 */ /* 0x000fc400078efea3 */
[----:B------:R-:W-:Y:S02]  /*18b70*/  SEL R148, RZ, 0x1000000, !P2 ;  /* 0x01000000ff947807 */ /* 0x000fe40005000000 */
[----:B------:R-:W-:Y:S02]  /*18b80*/  SEL R155, RZ, 0x10000, !P1 ;  /* 0x00010000ff9b7807 */ /* 0x000fe40004800000 */
[----:B------:R-:W-:Y:S02]  /*18b90*/  SEL R151, RZ, 0x100, !P5 ;  /* 0x00000100ff977807 */ /* 0x000fe40006800000 */
        /* <DEDUP_REMOVED lines=10> */
.L_x_9647:
[----:B------:R-:W-:Y:S05]  /*18c40*/  BSYNC.RECONVERGENT B1 ;  /* 0x0000000000017941 */ /* 0x000fea0003800200 */
.L_x_9646:
[----:B0-23--:R-:W-:Y:S01]  /*18c50*/  FADD.FTZ R116, RZ, R122 ;  /* 0x0000007aff747221 */ /* 0x00dfe20000010000 */
[----:B------:R-:W-:Y:S01]  /*18c60*/  ISETP.NE.AND P6, PT, R150, RZ, PT ;  /* 0x000000ff9600720c */ /* 0x000fe20003fc5270 */
[----:B------:R-:W-:Y:S01]  /*18c70*/  UMOV UR21, 0xffffffff ;  /* 0xffffffff00157882 */ /* 0x000fe20000000000 */
[C---:B------:R-:W-:Y:S01]  /*18c80*/  ISETP.GT.U32.AND P1, PT, R10.reuse, 0x3f, PT ;  /* 0x0000003f0a00780c */ /* 0x040fe20003f24070 */
        /* <DEDUP_REMOVED lines=51> */
[----:B------:R-:W-:Y:S01]  /*18fc0*/  FADD.FTZ R150, R15, -R151 ;  /* 0x800000970f967221 */ /* 0x000fe20000010000 */
[----:B------:R-:W-:-:S04]  /*18fd0*/  FFMA.FTZ R116, R116, R116, RZ ;  /* 0x0000007474747223 */ /* 0x000fc800000100ff */
        /* <DEDUP_REMOVED lines=69> */
.L_x_9751:
[----:B-1----:R-:W-:Y:S01]  /*19430*/  FADD.FTZ R149, R156, R149 ;  /* 0x000000959c957221 */ /* 0x002fe20000010000 */
[----:B------:R-:W-:Y:S01]  /*19440*/  FMUL.FTZ R116, R151, R151 ;  /* 0x0000009797747220 */ /* 0x000fe20000410000 */
[----:B------:R-:W-:Y:S01]  /*19450*/  ISETP.NE.AND P1, PT, RZ, UR19, PT ;  /* 0x00000013ff007c0c */ /* 0x000fe2000bf25270 */
[----:B------:R-:W-:Y:S01]  /*19460*/  BSSY.RECONVERGENT B1, `(.L_x_9731) ;  /* 0x000002d000017945 */ /* 0x000fe20003800200 */
[----:B------:R-:W-:Y:S02]  /*19470*/  FFMA.FTZ R149, R149, R118, UR20 ;  /* 0x0000001495957e23 */ /* 0x000fe40008010076 */
[----:B------:R-:W1:Y:S01]  /*19480*/  @!P4 LDC.64 R118, c[0x0][0x3c0] ;  /* 0x0000f000ff76cb82 */ /* 0x000e620000000a00 */
[----:B------:R-:W-:Y:S02]  /*19490*/  FSEL R150, R116, RZ, P1 ;  /* 0x000000ff74967208 */ /* 0x000fe40000800000 */
[----:B------:R-:W-:-:S03]  /*194a0*/  FSEL R153, R151, RZ, !P1 ;  /* 0x000000ff97997208 */ /* 0x000fc60004800000 */
[----:B------:R-:W-:Y:S02]  /*194b0*/  FADD.FTZ R149, R149, R150 ;  /* 0x0000009695957221 */ /* 0x000fe40000010000 */
[----:B------:R-:W2:Y:S04]  /*194c0*/  @!P4 LDC.64 R116, c[0x0][0x3c8] ;  /* 0x0000f200ff74cb82 */ /* 0x000ea80000000a00 */
[----:B------:R-:W3:Y:S01]  /*194d0*/  MUFU.RSQ R149, R149 ;  /* 0x0000009500957308 */ /* 0x000ee20000001400 */
[----:B-1----:R-:W-:-:S05]  /*194e0*/  @!P4 IMAD.WIDE R118, R9, 0x4, R118 ;  /* 0x000000040976c825 */ /* 0x002fca00078e0276 */
[----:B------:R1:W-:Y:S01]  /*194f0*/  @!P4 STG.E desc[UR6][R118.64], R151 ;  /* 0x000000977600c986 */ /* 0x0003e2000c101906 */
[----:B--2---:R-:W-:-:S05]  /*19500*/  @!P4 IMAD.WIDE R116, R9, 0x4, R116 ;  /* 0x000000040974c825 */ /* 0x004fca00078e0274 */
[----:B---3--:R1:W-:Y:S01]  /*19510*/  @!P4 STG.E desc[UR6][R116.64], R149 ;  /* 0x000000957400c986 */ /* 0x0083e2000c101906 */
[----:B------:R-:W-:Y:S05]  /*19520*/  @!P6 BRA `(.L_x_9732) ;  /* 0x000000000080e947 */ /* 0x000fea0003800000 */
[--C-:B-1----:R-:W-:Y:S01]  /*19530*/  FADD.FTZ R116, R122, -R153.reuse ;  /* 0x800000997a747221 */ /* 0x102fe20000010000 */
[--C-:B------:R-:W-:Y:S01]  /*19540*/  FADD.FTZ R118, R121, -R153.reuse ;  /* 0x8000009979767221 */ /* 0x100fe20000010000 */
[----:B------:R-:W1:Y:S01]  /*19550*/  LDC.64 R150, c[0x0][0x428] ;  /* 0x00010a00ff967b82 */ /* 0x000e620000000a00 */
[--C-:B0-----:R-:W-:Y:S01]  /*19560*/  FADD.FTZ R156, R125, -R153.reuse ;  /* 0x800000997d9c7221 */ /* 0x101fe20000010000 */
        /* <DEDUP_REMOVED lines=11> */
[----:B------:R-:W-:Y:S01]  /*19620*/  FMUL.FTZ R117, R149, R118 ;  /* 0x0000007695757220 */ /* 0x000fe20000410000 */
[----:B------:R-:W-:Y:S01]  /*19630*/  FADD.FTZ R118, R132, -R153 ;  /* 0x8000009984767221 */ /* 0x000fe20000010000 */
[----:B------:R-:W-:Y:S01]  /*19640*/  FFMA.FTZ R156, R156, R115, R107 ;  /* 0x000000739c9c7223 */ /* 0x000fe2000001006b */
[----:B------:R-:W-:Y:S01]  /*19650*/  FFMA.FTZ R155, R155, R110, R102 ;  /* 0x0000006e9b9b7223 */ /* 0x000fe20000010066 */
[----:B------:R-:W-:Y:S01]  /*19660*/  FFMA.FTZ R117, R117, R114, R106 ;  /* 0x0000007275757223 */ /* 0x000fe2000001006a */
[----:B------:R-:W-:Y:S01]  /*19670*/  FMUL.FTZ R119, R149, R118 ;  /* 0x0000007695777220 */ /* 0x000fe20000410000 */
[----:B------:R-:W-:Y:S01]  /*19680*/  FADD.FTZ R118, R133, -R153 ;  /* 0x8000009985767221 */ /* 0x000fe20000010000 */
[----:B------:R-:W-:-:S02]  /*19690*/  FFMA.FTZ R162, R162, R111, R103 ;  /* 0x0000006fa2a27223 */ /* 0x000fc40000010067 */
[----:B------:R-:W-:Y:S01]  /*196a0*/  F2FP.BF16.F32.PACK_AB R117, R156, R117 ;  /* 0x000000759c75723e */ /* 0x000fe200000010ff */
[----:B------:R-:W-:Y:S01]  /*196b0*/  FMUL.FTZ R158, R149, R118 ;  /* 0x00000076959e7220 */ /* 0x000fe20000410000 */
[----:B------:R-:W-:Y:S01]  /*196c0*/  FFMA.FTZ R118, R119, R108, R100 ;  /* 0x0000006c77767223 */ /* 0x000fe20000010064 */
[----:B-1----:R-:W-:-:S04]  /*196d0*/  IMAD.WIDE.U32 R150, R0, 0x10, R150 ;  /* 0x0000001000967825 */ /* 0x002fc800078e0096 */
[----:B------:R-:W-:Y:S01]  /*196e0*/  FFMA.FTZ R119, R158, R109, R101 ;  /* 0x0000006d9e777223 */ /* 0x000fe20000010065 */
[----:B------:R-:W-:-:S04]  /*196f0*/  VIADD R0, R0, 0x20 ;  /* 0x0000002000007836 */ /* 0x000fc80000000000 */
[----:B------:R-:W-:Y:S02]  /*19700*/  F2FP.BF16.F32.PACK_AB R118, R119, R118 ;  /* 0x000000767776723e */ /* 0x000fe400000010ff */
[----:B------:R-:W-:-:S05]  /*19710*/  F2FP.BF16.F32.PACK_AB R119, R162, R155 ;  /* 0x0000009ba277723e */ /* 0x000fca00000010ff */
[----:B------:R2:W-:Y:S02]  /*19720*/  STG.E.128 desc[UR6][R150.64], R116 ;  /* 0x0000007496007986 */ /* 0x0005e4000c101d06 */
.L_x_9732:
[----:B------:R-:W-:Y:S05]  /*19730*/  BSYNC.RECONVERGENT B1 ;  /* 0x0000000000017941 */ /* 0x000fea0003800200 */
.L_x_9731:
[----:B------:R-:W-:Y:S01]  /*19740*/  ISETP.NE.AND P1, PT, R152, RZ, PT ;  /* 0x000000ff9800720c */ /* 0x000fe20003f25270 */
        /* <DEDUP_REMOVED lines=26> */
[----:B0-----:R-:W-:Y:S01]  /*198f0*/  FMUL.FTZ R156, R149, R118 ;  /* 0x00000076959c7220 */ /* 0x001fe20000410000 */
[----:B------:R-:W-:Y:S01]  /*19900*/  FFMA.FTZ R118, R119, R84, R76 ;  /* 0x0000005477767223 */ /* 0x000fe2000001004c */
[C---:B-1----:R-:W-:Y:S01]  /*19910*/  IMAD.WIDE.U32 R150, R0.reuse, 0x10, R150 ;  /* 0x0000001000967825 */ /* 0x042fe200078e0096 */
[----:B------:R-:W-:-:S03]  /*19920*/  IADD3 R0, PT, PT, R0, 0x20, RZ ;  /* 0x0000002000007810 */ /* 0x000fc60007ffe0ff */
[----:B------:R-:W-:-:S05]  /*19930*/  FFMA.FTZ R119, R156, R85, R77 ;  /* 0x000000559c777223 */ /* 0x000fca000001004d */
[----:B------:R-:W-:Y:S02]  /*19940*/  F2FP.BF16.F32.PACK_AB R118, R119, R118 ;  /* 0x000000767776723e */ /* 0x000fe400000010ff */
[----:B------:R-:W-:-:S05]  /*19950*/  F2FP.BF16.F32.PACK_AB R119, R160, R155 ;  /* 0x0000009ba077723e */ /* 0x000fca00000010ff */
[----:B------:R3:W-:Y:S02]  /*19960*/  STG.E.128 desc[UR6][R150.64], R116 ;  /* 0x0000007496007986 */ /* 0x0007e4000c101d06 */
.L_x_9734:
[----:B------:R-:W-:Y:S05]  /*19970*/  BSYNC.RECONVERGENT B1 ;  /* 0x0000000000017941 */ /* 0x000fea0003800200 */
.L_x_9733:
[----:B------:R-:W-:Y:S01]  /*19980*/  ISETP.NE.AND P1, PT, R154, RZ, PT ;  /* 0x000000ff9a00720c */ /* 0x000fe20003f25270 */
[----:B------:R-:W-:-:S12]  /*19990*/  BSSY.RECONVERGENT B1, `(.L_x_9735) ;  /* 0x0000022000017945 */ /* 0x000fd80003800200 */
[----:B------:R-:W-:Y:S05]  /*199a0*/  @!P1 BRA `(.L_x_9736) ;  /* 0x0000000000809947 */ /* 0x000fea0003800000 */
[--C-:B-123--:R-:W-:Y:S01]  /*199b0*/  FADD.FTZ R116, R14, -R153.reuse ;  /* 0x800000990e747221 */ /* 0x10efe20000010000 */
[--C-:B------:R-:W-:Y:S01]  /*199c0*/  FADD.FTZ R118, R13, -R153.reuse ;  /* 0x800000990d767221 */ /* 0x100fe20000010000 */
[----:B------:R-:W1:Y:S01]  /*199d0*/  LDC.64 R150, c[0x0][0x428] ;  /* 0x00010a00ff967b82 */ /* 0x000e620000000a00 */
[--C-:B------:R-:W-:Y:S01]  /*199e0*/  FADD.FTZ R152, R129, -R153.reuse ;  /* 0x8000009981987221 */ /* 0x100fe20000010000 */
[C---:B------:R-:W-:Y:S01]  /*199f0*/  FMUL.FTZ R117, R149.reuse, R116 ;  /* 0x0000007495757220 */ /* 0x040fe20000410000 */
[----:B------:R-:W-:Y:S01]  /*19a00*/  FMUL.FTZ R118, R149, R118 ;  /* 0x0000007695767220 */ /* 0x000fe20000410000 */
[--C-:B0-----:R-:W-:Y:S01]  /*19a10*/  FADD.FTZ R156, R144, -R153.reuse ;  /* 0x80000099909c7221 */ /* 0x101fe20000010000 */
        /* <DEDUP_REMOVED lines=25> */
.L_x_9736:
[----:B------:R-:W-:Y:S05]  /*19bb0*/  BSYNC.RECONVERGENT B1 ;  /* 0x0000000000017941 */ /* 0x000fea0003800200 */
.L_x_9735:
[----:B------:R-:W-:Y:S04]  /*19bc0*/  BSSY.RECONVERGENT B1, `(.L_x_9737) ;  /* 0x0000021000017945 */ /* 0x000fe80003800200 */
[----:B------:R-:W-:Y:S05]  /*19bd0*/  @!P0 BRA `(.L_x_9738) ;  /* 0x00000000007c8947 */ /* 0x000fea0003800000 */
[--C-:B--234-:R-:W-:Y:S01]  /*19be0*/  FADD.FTZ R150, R146, -R153.reuse ;  /* 0x8000009992967221 */ /* 0x11cfe20000010000 */
[--C-:B-1----:R-:W-:Y:S01]  /*19bf0*/  FADD.FTZ R116, R12, -R153.reuse ;  /* 0x800000990c747221 */ /* 0x102fe20000010000 */
[--C-:B------:R-:W-:Y:S01]  /*19c00*/  FADD.FTZ R152, R130, -R153.reuse ;  /* 0x8000009982987221 */ /* 0x100fe20000010000 */
[--C-:B------:R-:W-:Y:S01]  /*19c10*/  FADD.FTZ R118, R123, -R153.reuse ;  /* 0x800000997b767221 */ /* 0x100fe20000010000 */
[----:B------:R-:W-:Y:S01]  /*19c20*/  FMUL.FTZ R119, R149, R150 ;  /* 0x0000009695777220 */ /* 0x000fe20000410000 */
[--C-:B------:R-:W-:Y:S01]  /*19c30*/  FADD.FTZ R154, R131, -R153.reuse ;  /* 0x80000099839a7221 */ /* 0x100fe20000010000 */
[----:B------:R-:W1:Y:S01]  /*19c40*/  LDC.64 R150, c[0x0][0x428] ;  /* 0x00010a00ff967b82 */ /* 0x000e620000000a00 */
[--C-:B------:R-:W-:Y:S01]  /*19c50*/  FADD.FTZ R160, R147, -R153.reuse ;  /* 0x8000009993a07221 */ /* 0x100fe20000010000 */
[--C-:B0-----:R-:W-:Y:S01]  /*19c60*/  FADD.FTZ R156, R138, -R153.reuse ;  /* 0x800000998a9c7221 */ /* 0x101fe20000010000 */
[----:B------:R-:W-:Y:S01]  /*19c70*/  FADD.FTZ R158, R139, -R153 ;  /* 0x800000998b9e7221 */ /* 0x000fe20000010000 */
        /* <DEDUP_REMOVED lines=18> */
[----:B-1----:R-:W-:Y:S01]  /*19da0*/  IMAD.WIDE.U32 R150, R0, 0x10, R150 ;  /* 0x0000001000967825 */ /* 0x002fe200078e0096 */
[----:B------:R-:W-:-:S05]  /*19db0*/  F2FP.BF16.F32.PACK_AB R116, R116, R149 ;  /* 0x000000957474723e */ /* 0x000fca00000010ff */
[----:B------:R0:W-:Y:S02]  /*19dc0*/  STG.E.128 desc[UR6][R150.64], R116 ;  /* 0x0000007496007986 */ /* 0x0001e4000c101d06 */
.L_x_9738:
[----:B------:R-:W-:Y:S05]  /*19dd0*/  BSYNC.RECONVERGENT B1 ;  /* 0x0000000000017941 */ /* 0x000fea0003800200 */
.L_x_9737:
[----:B01234-:R-:W0:Y:S02]  /*19de0*/  LDC.64 R116, c[0x0][0x380] ;  /* 0x0000e000ff747b82 */ /* 0x01fe240000000a00 */
[----:B0-----:R-:W-:-:S04]  /*19df0*/  LEA R9, R116, R9, 0x2 ;  /* 0x0000000974097211 */ /* 0x001fc800078e10ff */
[----:B------:R-:W-:-:S13]  /*19e00*/  ISETP.GE.AND P0, PT, R9, R117, PT ;  /* 0x000000750900720c */ /* 0x000fda0003f06270 */
[----:B------:R-:W-:Y:S05]  /*19e10*/  @!P0 BRA `(.L_x_9739) ;  /* 0xfffffe7000388947 */ /* 0x000fea000383ffff */
[----:B------:R-:W-:Y:S05]  /*19e20*/  BSYNC B0 ;  /* 0x0000000000007941 */ /* 0x000fea0003800000 */
.L_x_9394:
[----:B------:R-:W-:Y:S05]  /*19e30*/  EXIT ;  /* 0x000000000000794d */ /* 0x000fea0003800000 */
.L_x_9730:
        /* <DEDUP_REMOVED lines=8> */
.L_x_9741:
[----:B------:R-:W-:Y:S05]  /*19ec0*/  BSYNC B1 ;  /* 0x0000000000017941 */ /* 0x000fea0003800000 */
.L_x_9740:
        /* <DEDUP_REMOVED lines=10> */
.L_x_9742:
[----:B------:R-:W-:Y:S01]  /*19f70*/  HFMA2 R159, -RZ, RZ, 0, 2.384185791015625e-07 ;  /* 0x00000004ff9f7431 */ /* 0x000fe200000001ff */
[----:B------:R-:W-:-:S05]  /*19f80*/  MOV R116, R157 ;  /* 0x0000009d00747202 */ /* 0x000fca0000000f00 */
[----:B------:R-:W-:-:S04]  /*19f90*/  FADD.FTZ R149, R119, R116 ;  /* 0x0000007477957221 */ /* 0x000fc80000010000 */
[----:B------:R-:W-:-:S07]  /*19fa0*/  IMAD.MOV.U32 R158, RZ, RZ, R149 ;  /* 0x000000ffff9e7224 */ /* 0x000fce00078e0095 */
[----:B------:R-:W-:Y:S05]  /*19fb0*/  WARPSYNC.COLLECTIVE R155, `(.L_x_9743) ;  /* 0x000000009b087348 */ /* 0x000fea0003c00000 */
[----:B------:R0:W1:Y:S02]  /*19fc0*/  SHFL.BFLY P5, R157, R158, R159, R160 ;  /* 0x0c00009f9e9d7389 */ /* 0x00006400000a00a0 */
[----:B01----:R-:W-:Y:S05]  /*19fd0*/  ENDCOLLECTIVE ;  /* 0x000000000000791b */ /* 0x003fea0003800000 */
.L_x_9743:
[----:B------:R-:W-:Y:S02]  /*19fe0*/  IMAD.MOV.U32 R159, RZ, RZ, 0x8 ;  /* 0x00000008ff9f7424 */ /* 0x000fe400078e00ff */
[----:B------:R-:W-:-:S04]  /*19ff0*/  IMAD.MOV.U32 R116, RZ, RZ, R157 ;  /* 0x000000ffff747224 */ /* 0x000fc800078e009d */
[----:B------:R-:W-:-:S05]  /*1a000*/  FADD.FTZ R150, R149, R116 ;  /* 0x0000007495967221 */ /* 0x000fca0000010000 */
[----:B------:R-:W-:-:S07]  /*1a010*/  MOV R158, R150 ;  /* 0x00000096009e7202 */ /* 0x000fce0000000f00 */
[----:B------:R-:W-:Y:S05]  /*1a020*/  WARPSYNC.COLLECTIVE R155, `(.L_x_9744) ;  /* 0x000000009b087348 */ /* 0x000fea0003c00000 */
[----:B------:R0:W1:Y:S02]  /*1a030*/  SHFL.BFLY P5, R157, R158, R159, R160 ;  /* 0x0c00009f9e9d7389 */ /* 0x00006400000a00a0 */
[----:B01----:R-:W-:Y:S05]  /*1a040*/  ENDCOLLECTIVE ;  /* 0x000000000000791b */ /* 0x003fea0003800000 */
.L_x_9744:
[----:B------:R-:W-:Y:S01]  /*1a050*/  HFMA2 R159, -RZ, RZ, 0, 9.5367431640625e-07 ;  /* 0x00000010ff9f7431 */ /* 0x000fe200000001ff */
[----:B------:R-:W-:-:S05]  /*1a060*/  MOV R151, R157 ;  /* 0x0000009d00977202 */ /* 0x000fca0000000f00 */
[----:B------:R-:W-:-:S04]  /*1a070*/  FADD.FTZ R153, R150, R151 ;  /* 0x0000009796997221 */ /* 0x000fc80000010000 */
[----:B------:R-:W-:-:S07]  /*1a080*/  IMAD.MOV.U32 R158, RZ, RZ, R153 ;  /* 0x000000ffff9e7224 */ /* 0x000fce00078e0099 */
[----:B------:R-:W-:Y:S05]  /*1a090*/  WARPSYNC.COLLECTIVE R155, `(.L_x_9745) ;  /* 0x000000009b087348 */ /* 0x000fea0003c00000 */
[----:B------:R0:W1:Y:S02]  /*1a0a0*/  SHFL.BFLY P5, R157, R158, R159, R160 ;  /* 0x0c00009f9e9d7389 */ /* 0x00006400000a00a0 */
[----:B01----:R-:W-:Y:S05]  /*1a0b0*/  ENDCOLLECTIVE ;  /* 0x000000000000791b */ /* 0x003fea0003800000 */
.L_x_9745:
        /* <DEDUP_REMOVED lines=73> */
.L_x_9746:
[----:B------:R-:W-:Y:S01]  /*1a550*/  HFMA2 R159, -RZ, RZ, 0, 1.1920928955078125e-07 ;  /* 0x00000002ff9f7431 */ /* 0x000fe200000001ff */
[----:B------:R-:W-:-:S05]  /*1a560*/  MOV R117, R157 ;  /* 0x0000009d00757202 */ /* 0x000fca0000000f00 */
[----:B------:R-:W-:-:S04]  /*1a570*/  FADD.FTZ R117, R116, R117 ;  /* 0x0000007574757221 */ /* 0x000fc80000010000 */
[----:B------:R-:W-:-:S07]  /*1a580*/  IMAD.MOV.U32 R158, RZ, RZ, R117 ;  /* 0x000000ffff9e7224 */ /* 0x000fce00078e0075 */
[----:B------:R-:W-:Y:S05]  /*1a590*/  WARPSYNC.COLLECTIVE R155, `(.L_x_9747) ;  /* 0x000000009b087348 */ /* 0x000fea0003c00000 */
[----:B------:R0:W1:Y:S02]  /*1a5a0*/  SHFL.BFLY P5, R157, R158, R159, R160 ;  /* 0x0c00009f9e9d7389 */ /* 0x00006400000a00a0 */
[----:B01----:R-:W-:Y:S05]  /*1a5b0*/  ENDCOLLECTIVE ;  /* 0x000000000000791b */ /* 0x003fea0003800000 */
.L_x_9747:
[----:B------:R-:W-:Y:S02]  /*1a5c0*/  IMAD.MOV.U32 R159, RZ, RZ, 0x4 ;  /* 0x00000004ff9f7424 */ /* 0x000fe400078e00ff */
[----:B------:R-:W-:-:S04]  /*1a5d0*/  IMAD.MOV.U32 R150, RZ, RZ, R157 ;  /* 0x000000ffff967224 */ /* 0x000fc800078e009d */
[----:B------:R-:W-:-:S05]  /*1a5e0*/  FADD.FTZ R150, R117, R150 ;  /* 0x0000009675967221 */ /* 0x000fca0000010000 */
[----:B------:R-:W-:-:S07]  /*1a5f0*/  MOV R158, R150 ;  /* 0x00000096009e7202 */ /* 0x000fce0000000f00 */
[----:B------:R-:W-:Y:S05]  /*1a600*/  WARPSYNC.COLLECTIVE R155, `(.L_x_9748) ;  /* 0x000000009b087348 */ /* 0x000fea0003c00000 */
[----:B------:R0:W1:Y:S02]  /*1a610*/  SHFL.BFLY P5, R157, R158, R159, R160 ;  /* 0x0c00009f9e9d7389 */ /* 0x00006400000a00a0 */
[----:B01----:R-:W-:Y:S05]  /*1a620*/  ENDCOLLECTIVE ;  /* 0x000000000000791b */ /* 0x003fea0003800000 */
.L_x_9748:
[----:B------:R-:W-:Y:S01]  /*1a630*/  HFMA2 R159, -RZ, RZ, 0, 4.76837158203125e-07 ;  /* 0x00000008ff9f7431 */ /* 0x000fe200000001ff */
[----:B------:R-:W-:-:S05]  /*1a640*/  MOV R119, R157 ;  /* 0x0000009d00777202 */ /* 0x000fca0000000f00 */
[----:B------:R-:W-:-:S04]  /*1a650*/  FADD.FTZ R119, R150, R119 ;  /* 0x0000007796777221 */ /* 0x000fc80000010000 */
[----:B------:R-:W-:-:S07]  /*1a660*/  IMAD.MOV.U32 R158, RZ, RZ, R119 ;  /* 0x000000ffff9e7224 */ /* 0x000fce00078e0077 */
[----:B------:R-:W-:Y:S05]  /*1a670*/  WARPSYNC.COLLECTIVE R155, `(.L_x_9749) ;  /* 0x000000009b087348 */ /* 0x000fea0003c00000 */
[----:B------:R0:W1:Y:S02]  /*1a680*/  SHFL.BFLY P5, R157, R158, R159, R160 ;  /* 0x0c00009f9e9d7389 */ /* 0x00006400000a00a0 */
[----:B01----:R-:W-:Y:S05]  /*1a690*/  ENDCOLLECTIVE ;  /* 0x000000000000791b */ /* 0x003fea0003800000 */
.L_x_9749:
[----:B------:R-:W-:Y:S02]  /*1a6a0*/  IMAD.MOV.U32 R159, RZ, RZ, 0x10 ;  /* 0x00000010ff9f7424 */ /* 0x000fe400078e00ff */
[----:B------:R-:W-:-:S04]  /*1a6b0*/  IMAD.MOV.U32 R156, RZ, RZ, R157 ;  /* 0x000000ffff9c7224 */ /* 0x000fc800078e009d */
[----:B------:R-:W-:-:S05]  /*1a6c0*/  FADD.FTZ R156, R119, R156 ;  /* 0x0000009c779c7221 */ /* 0x000fca0000010000 */
[----:B------:R-:W-:-:S07]  /*1a6d0*/  MOV R158, R156 ;  /* 0x0000009c009e7202 */ /* 0x000fce0000000f00 */
[----:B------:R-:W-:Y:S05]  /*1a6e0*/  WARPSYNC.COLLECTIVE R155, `(.L_x_9750) ;  /* 0x000000009b087348 */ /* 0x000fea0003c00000 */
[----:B------:R0:W1:Y:S02]  /*1a6f0*/  SHFL.BFLY P5, R157, R158, R159, R160 ;  /* 0x0c00009f9e9d7389 */ /* 0x00006400000a00a0 */
[----:B01----:R-:W-:Y:S05]  /*1a700*/  ENDCOLLECTIVE ;  /* 0x000000000000791b */ /* 0x003fea0003800000 */
.L_x_9750:
[----:B------:R-:W-:Y:S01]  /*1a710*/  MOV R149, R157 ;  /* 0x0000009d00957202 */ /* 0x000fe20000000f00 */
[----:B------:R-:W-:Y:S06]  /*1a720*/  BRA `(.L_x_9751) ;  /* 0xffffffec00407947 */ /* 0x000fec000383ffff */
.L_x_9752:
        /* <DEDUP_REMOVED lines=13> */
.L_x_37272:


//--------------------- .text._ZN10layer_norm13ln_fwd_kernelINS_13Kernel_traitsIf13__nv_bfloat16S2_S2_fjLj1024ELj1ELj4ELj1ELj16ENS_18Kernel_traits_baseILj1024EfS2_S2_S2_fjLj128EEEEELb1ELb1ELb0ELb1EEEvNS_9FwdParamsE --------------------------
	.section	.text._ZN10layer_norm13ln_fwd_kernelINS_13Kernel_traitsIf13__nv_bfloat16S2_S2_fjLj1024ELj1ELj4ELj1ELj16ENS_18Kernel_traits_baseILj1024EfS2_S2_S2_fjLj128EEEEELb1ELb1ELb0ELb1EEEvNS_9FwdParamsE,"ax",@progbits
	.align	128
        .global         _ZN10layer_norm13ln_fwd_kernelINS_13Kernel_traitsIf13__nv_bfloat16S2_S2_fjLj1024ELj1ELj4ELj1ELj16ENS_18Kernel_traits_baseILj1024EfS2_S2_S2_fjLj128EEEEELb1ELb1ELb0ELb1EEEvNS_9FwdParamsE
        .type           _ZN10layer_norm13ln_fwd_kernelINS_13Kernel_traitsIf13__nv_bfloat16S2_S2_fjLj1024ELj1ELj4ELj1ELj16ENS_18Kernel_traits_baseILj1024EfS2_S2_S2_fjLj128EEEEELb1ELb1ELb0ELb1EEEvNS_9FwdParamsE,@function
        .size           _ZN10layer_norm13ln_fwd_kernelINS_13Kernel_traitsIf13__nv_bfloat16S2_S2_fjLj1024ELj1ELj4ELj1ELj16ENS_18Kernel_traits_baseILj1024EfS2_S2_S2_fjLj128EEEEELb1ELb1ELb0ELb1EEEvNS_9FwdParamsE,(.L_x_37273 - _ZN10layer_norm13ln_fwd_kernelINS_13Kernel_traitsIf13__nv_bfloat16S2_S2_fjLj1024ELj1ELj4ELj1ELj16ENS_18Kernel_traits_baseILj1024EfS2_S2_S2_fjLj128EEEEELb1ELb1ELb0ELb1EEEvNS_9FwdParamsE)
        .other          _ZN10layer_norm13ln_fwd_kernelINS_13Kernel_traitsIf13__nv_bfloat16S2_S2_fjLj1024ELj1ELj4ELj1ELj16ENS_18Kernel_traits_baseILj1024EfS2_S2_S2_fjLj128EEEEELb1ELb1ELb0ELb1EEEvNS_9FwdParamsE,@"STO_CUDA_ENTRY STV_DEFAULT"
_ZN10layer_norm13ln_fwd_kernelINS_13Kernel_traitsIf13__nv_bfloat16S2_S2_fjLj1024ELj1ELj4ELj1ELj16ENS_18Kernel_traits_baseILj1024EfS2_S2_S2_fjLj128EEEEELb1ELb1ELb0ELb1EEEvNS_9FwdParamsE:
.text._ZN10layer_norm13ln_fwd_kernelINS_13Kernel_traitsIf13__nv_bfloat16S2_S2_fjLj1024ELj1ELj4ELj1ELj16ENS_18Kernel_traits_baseILj1024EfS2_S2_S2_fjLj128EEEEELb1ELb1ELb0ELb1EEEvNS_9FwdParamsE:
[----:B------:R-:W-:Y:S01]  /*0000*/  LDC R1, c[0x0][0x37c] ;  /* 0x0000df00ff017b82 */ /* 0x000fe20000000800 */
[----:B------:R-:W0:Y:S07]  /*0010*/  LDCU.U8 UR4, c[0x0][0x464] ;  /* 0x00008c80ff0477ac */ /* 0x000e2e0008000000 */
[----:B------:R-:W1:Y:S01]  /*0020*/  LDC R146, c[0x0][0x458] ;  /* 0x00011600ff927b82 */ /* 0x000e620000000800 */
[----:B------:R-:W2:Y:S07]  /*0030*/  LDCU.64 UR6, c[0x0][0x358] ;  /* 0x00006b00ff0677ac */ /* 0x000eae0008000a00 */
[----:B------:R-:W3:Y:S01]  /*0040*/  LDC R147, c[0x0][0x45c] ;  /* 0x00011700ff937b82 */ /* 0x000ee20000000800 */
[----:B------:R-:W4:Y:S01]  /*0050*/  S2R R15, SR_TID.X ;  /* 0x00000000000f7919 */ /* 0x000f220000002100 */
[----:B------:R-:W5:Y:S01]  /*0060*/  LDCU.64 UR8, c[0x0][0x438] ;  /* 0x00008700ff0877ac */ /* 0x000f620008000a00 */
[----:B0-----:R-:W-:Y:S01]  /*0070*/  ISETP.NE.AND P0, PT, RZ, UR4, PT ;  /* 0x00000004ff007c0c */ /* 0x001fe2000bf05270 */
[----:B------:R-:W0:-:S12]  /*0080*/  LDCU.64 UR4, c[0x0][0x450] ;  /* 0x00008a00ff0477ac */ /* 0x000e180008000a00 */
[----:B-1----:R-:W-:Y:S01]  /*0090*/  @P0 IMAD.MOV.U32 R2, RZ, RZ, R146 ;  /* 0x000000ffff020224 */ /* 0x002fe200078e0092 */
[----:B------:R-:W1:Y:S01]  /*00a0*/  @P0 LDC R5, c[0x0][0x460] ;  /* 0x00011800ff050b82 */ /* 0x000e620000000800 */
[----:B---3--:R-:W-:-:S06]  /*00b0*/  @P0 IMAD.MOV.U32 R3, RZ, RZ, R147 ;  /* 0x000000ffff030224 */ /* 0x008fcc00078e0093 */
[----:B--2---:R-:W1:Y:S01]  /*00c0*/  @P0 LDG.E.64 R2, desc[UR6][R2.64] ;  /* 0x0000000602020981 */ /* 0x004e62000c1e1b00 */
[----:B0-----:R-:W-:Y:S01]  /*00d0*/  MOV R166, UR4 ;  /* 0x0000000400a67c02 */ /* 0x001fe20008000f00 */
[----:B------:R-:W-:-:S06]  /*00e0*/  IMAD.U32 R167, RZ, RZ, UR5 ;  /* 0x00000005ffa77e24 */ /* 0x000fcc000f8e00ff */
[----:B------:R-:W2:Y:S01]  /*00f0*/  @P0 LDG.E.64 R166, desc[UR6][R166.64] ;  /* 0x00000006a6a60981 */ /* 0x000ea2000c1e1b00 */
[----:B------:R-:W0:Y:S01]  /*0100*/  S2UR UR5, SR_CTAID.X ;  /* 0x00000000000579c3 */ /* 0x000e220000002500 */
[----:B-----5:R-:W-:-:S04]  /*0110*/  UISETP.NE.U32.AND UP0, UPT, UR8, URZ, UPT ;  /* 0x000000ff0800728c */ /* 0x020fc8000bf05070 */
[----:B------:R-:W-:-:S03]  /*0120*/  UISETP.NE.AND.EX UP0, UPT, UR9, URZ, UPT, UP0 ;  /* 0x000000ff0900728c */ /* 0x000fc6000bf05300 */
[----:B------:R-:W4:Y:S01]  /*0130*/  LDC R0, c[0x0][0x360] ;  /* 0x0000d800ff007b82 */ /* 0x000f220000000800 */
[----:B0-----:R-:W-:Y:S02]  /*0140*/  USHF.L.U32 UR4, UR5, 0x2, URZ ;  /* 0x0000000205047899 */ /* 0x001fe400080006ff */
[--C-:B----4-:R-:W-:Y:S01]  /*0150*/  IMAD R0, R0, UR5, R15.reuse ;  /* 0x0000000500007c24 */ /* 0x110fe2000f8e020f */
[----:B-1----:R-:W-:Y:S02]  /*0160*/  @P0 IADD3 R146, P1, PT, R2, R5, RZ ;  /* 0x0000000502920210 */ /* 0x002fe40007f3e0ff */
[----:B------:R-:W-:Y:S02]  /*0170*/  SHF.R.U32.HI R2, RZ, 0x5, R15 ;  /* 0x00000005ff027819 */ /* 0x000fe4000001160f */
[----:B------:R-:W-:Y:S01]  /*0180*/  LOP3.LUT R15, R15, 0x1f, RZ, 0xc0, !PT ;  /* 0x0000001f0f0f7812 */ /* 0x000fe200078ec0ff */
[----:B------:R-:W-:Y:S01]  /*0190*/  @P0 IMAD.X R147, RZ, RZ, R3, P1 ;  /* 0x000000ffff930224 */ /* 0x000fe200008e0603 */
[----:B------:R-:W-:-:S02]  /*01a0*/  LOP3.LUT R2, R2, UR4, RZ, 0xfc, !PT ;  /* 0x0000000402027c12 */ /* 0x000fc4000f8efcff */
[C---:B--2---:R-:W-:Y:S01]  /*01b0*/  IADD3 R3, PT, PT, R166.reuse, -0x61c88647, RZ ;  /* 0x9e3779b9a6037810 */ /* 0x044fe20007ffe0ff */
[C---:B------:R-:W-:Y:S01]  /*01c0*/  VIADD R4, R167.reuse, 0xbb67ae85 ;  /* 0xbb67ae85a7047836 */ /* 0x040fe20000000000 */
[C---:B------:R-:W-:Y:S01]  /*01d0*/  IADD3 R23, PT, PT, R167.reuse, 0x76cf5d0a, RZ ;  /* 0x76cf5d0aa7177810 */ /* 0x040fe20007ffe0ff */
[C---:B------:R-:W-:Y:S01]  /*01e0*/  VIADD R5, R166.reuse, 0x3c6ef372 ;  /* 0x3c6ef372a6057836 */ /* 0x040fe20000000000 */
[C---:B------:R-:W-:Y:S01]  /*01f0*/  IADD3 R7, PT, PT, R166.reuse, 0x78dde6e4, RZ ;  /* 0x78dde6e4a6077810 */ /* 0x040fe20007ffe0ff */
[C---:B------:R-:W-:Y:S01]  /*0200*/  VIADD R25, R166.reuse, 0xdaa66d2b ;  /* 0xdaa66d2ba6197836 */ /* 0x040fe20000000000 */
[C---:B------:R-:W-:Y:S01]  /*0210*/  IADD3 R9, PT, PT, R167.reuse, -0x56f99767, RZ ;  /* 0xa9066899a7097810 */ /* 0x040fe20007ffe0ff */
[C---:B------:R-:W-:Y:S01]  /*0220*/  VIADD R6, R167.reuse, 0x32370b8f ;  /* 0x32370b8fa7067836 */ /* 0x040fe20000000000 */
[C---:B------:R-:W-:Y:S01]  /*0230*/  IADD3 R29, PT, PT, R166.reuse, 0x5384540f, RZ ;  /* 0x5384540fa61d7810 */ /* 0x040fe20007ffe0ff */
[C---:B------:R-:W-:Y:S01]  /*0240*/  VIADD R8, R167.reuse, 0xed9eba14 ;  /* 0xed9eba14a7087836 */ /* 0x040fe20000000000 */
[C---:B------:R-:W-:Y:S01]  /*0250*/  IADD3 R31, PT, PT, R167.reuse, -0x24c28bd8, RZ ;  /* 0xdb3d7428a71f7810 */ /* 0x040fe20007ffe0ff */
[----:B------:R-:W-:Y:S01]  /*0260*/  VIADD R26, R166, 0x1715609d ;  /* 0x1715609da61a7836 */ /* 0x000fe20000000000 */
[--C-:B------:R-:W-:Y:S01]  /*0270*/  SHF.R.U64 R13, R146, 0x2, R147.reuse ;  /* 0x00000002920d7819 */ /* 0x100fe20000001293 */
[----:B------:R-:W-:Y:S01]  /*0280*/  VIADD R27, R166, 0xb54cda56 ;  /* 0xb54cda56a61b7836 */ /* 0x000fe20000000000 */
[----:B------:R-:W-:Y:S01]  /*0290*/  SHF.R.U32.HI R14, RZ, 0x2, R147 ;  /* 0x00000002ff0e7819 */ /* 0x000fe20000011693 */
[----:B------:R-:W-:-:S02]  /*02a0*/  VIADD R28, R167, 0x646e171e ;  /* 0x646e171ea71c7836 */ /* 0x000fc40000000000 */
[C---:B------:R-:W-:Y:S02]  /*02b0*/  VIADD R10, R167.reuse, 0x1fd5c5a3 ;  /* 0x1fd5c5a3a70a7836 */ /* 0x040fe40000000000 */
[C---:B------:R-:W-:Y:S02]  /*02c0*/  VIADD R30, R166.reuse, 0xf1bbcdc8 ;  /* 0xf1bbcdc8a61e7836 */ /* 0x040fe40000000000 */
[----:B------:R-:W-:Y:S02]  /*02d0*/  VIADD R11, R166, 0x8ff34781 ;  /* 0x8ff34781a60b7836 */ /* 0x000fe40000000000 */
[----:B------:R-:W-:Y:S01]  /*02e0*/  VIADD R12, R167, 0x96a522ad ;  /* 0x96a522ada70c7836 */ /* 0x000fe20000000000 */
[----:B------:R-:W-:Y:S06]  /*02f0*/  BRA.U !UP0, `(.L_x_9753) ;  /* 0x00000001087c7547 */ /* 0x000fec000b800000 */
        /* <DEDUP_REMOVED lines=31> */
.L_x_9753:
        /* <DEDUP_REMOVED lines=36> */
.L_x_9754:
[----:B------:R-:W1:Y:S02]  /*0730*/  LDCU UR4, c[0x0][0x384] ;  /* 0x00007080ff0477ac */ /* 0x000e640008000800 */
[----:B-1----:R-:W-:-:S13]  /*0740*/  ISETP.GE.AND P0, PT, R2, UR4, PT ;  /* 0x0000000402007c0c */ /* 0x002fda000bf06270 */
[----:B------:R-:W-:Y:S05]  /*0750*/  @P0 EXIT ;  /* 0x000000000000094d */ /* 0x000fea0003800000 */
[----:B------:R-:W-:Y:S01]  /*0760*/  IMAD.HI.U32 R15, R0, -0x326172a9, RZ ;  /* 0xcd9e8d57000f7827 */ /* 0x000fe200078e00ff */
[----:B------:R-:W1:Y:S01]  /*0770*/  LDCU.64 UR4, c[0x0][0x3e0] ;  /* 0x00007c00ff0477ac */ /* 0x000e620008000a00 */
[----:B0-----:R-:W-:Y:S02]  /*0780*/  LOP3.LUT R16, R16, 0xfffffff7, RZ, 0xc0, !PT ;  /* 0xfffffff710107812 */ /* 0x001fe400078ec0ff */
[C---:B------:R-:W-:Y:S01]  /*0790*/  IMAD.HI.U32 R17, R13.reuse, -0x2daee0ad, RZ ;  /* 0xd2511f530d117827 */ /* 0x040fe200078e00ff */
[----:B------:R-:W-:Y:S01]  /*07a0*/  LOP3.LUT R15, R14, R15, R166, 0x96, !PT ;  /* 0x0000000f0e0f7212 */ /* 0x000fe200078e96a6 */
[----:B------:R-:W0:Y:S01]  /*07b0*/  LDCU UR13, c[0x0][0x404] ;  /* 0x00008080ff0d77ac */ /* 0x000e220008000800 */
[----:B------:R-:W-:Y:S01]  /*07c0*/  LOP3.LUT R146, R146, 0x3, RZ, 0xc0, !PT ;  /* 0x0000000392927812 */ /* 0x000fe200078ec0ff */
[----:B------:R-:W-:Y:S01]  /*07d0*/  IMAD R20, R13, -0x2daee0ad, RZ ;  /* 0xd2511f530d147824 */ /* 0x000fe200078e02ff */
[----:B------:R-:W-:Y:S01]  /*07e0*/  LOP3.LUT R17, R17, R167, RZ, 0x3c, !PT ;  /* 0x000000a711117212 */ /* 0x000fe200078e3cff */
[----:B------:R-:W-:Y:S01]  /*07f0*/  IMAD.HI.U32 R21, R15, -0x2daee0ad, RZ ;  /* 0xd2511f530f157827 */ /* 0x000fe200078e00ff */
[----:B------:R-:W2:Y:S03]  /*0800*/  LDCU UR14, c[0x0][0x408] ;  /* 0x00008100ff0e77ac */ /* 0x000ea60008000800 */
[----:B------:R-:W-:Y:S01]  /*0810*/  IMAD R19, R0, -0x326172a9, RZ ;  /* 0xcd9e8d5700137824 */ /* 0x000fe200078e02ff */
[----:B------:R-:W-:Y:S01]  /*0820*/  LOP3.LUT R20, R4, R20, R21, 0x96, !PT ;  /* 0x0000001404147212 */ /* 0x000fe200078e9615 */
[----:B------:R-:W-:Y:S01]  /*0830*/  IMAD.HI.U32 R18, R17, -0x326172a9, RZ ;  /* 0xcd9e8d5711127827 */ /* 0x000fe200078e00ff */
[----:B------:R-:W3:Y:S01]  /*0840*/  LDCU UR10, c[0x0][0x388] ;  /* 0x00007100ff0a77ac */ /* 0x000ee20008000800 */
[----:B-1----:R-:W-:-:S02]  /*0850*/  ISETP.NE.U32.AND P0, PT, RZ, UR4, PT ;  /* 0x00000004ff007c0c */ /* 0x002fc4000bf05070 */
[----:B------:R-:W-:Y:S01]  /*0860*/  IMAD R17, R17, -0x326172a9, RZ ;  /* 0xcd9e8d5711117824 */ /* 0x000fe200078e02ff */
[----:B------:R-:W-:Y:S01]  /*0870*/  LOP3.LUT R18, R3, R19, R18, 0x96, !PT ;  /* 0x0000001303127212 */ /* 0x000fe200078e9612 */
[----:B------:R-:W-:Y:S01]  /*0880*/  IMAD.HI.U32 R22, R20, -0x326172a9, RZ ;  /* 0xcd9e8d5714167827 */ /* 0x000fe200078e00ff */
[----:B------:R-:W-:Y:S01]  /*0890*/  ISETP.NE.AND.EX P0, PT, RZ, UR5, PT, P0 ;  /* 0x00000005ff007c0c */ /* 0x000fe2000bf05300 */
[----:B------:R-:W1:Y:S02]  /*08a0*/  LDCU.U8 UR12, c[0x0][0x410] ;  /* 0x00008200ff0c77ac */ /* 0x000e640008000000 */
[----:B------:R-:W-:Y:S01]  /*08b0*/  IMAD R24, R15, -0x2daee0ad, RZ ;  /* 0xd2511f530f187824 */ /* 0x000fe200078e02ff */
[----:B------:R-:W-:Y:S01]  /*08c0*/  LOP3.LUT R17, R5, R17, R22, 0x96, !PT ;  /* 0x0000001105117212 */ /* 0x000fe200078e9616 */
[----:B------:R-:W-:Y:S01]  /*08d0*/  IMAD.HI.U32 R15, R18, -0x2daee0ad, RZ ;  /* 0xd2511f53120f7827 */ /* 0x000fe200078e00ff */
[----:B------:R-:W4:Y:S03]  /*08e0*/  LDCU UR11, c[0x0][0x448] ;  /* 0x00008900ff0b77ac */ /* 0x000f260008000800 */
[----:B------:R-:W-:Y:S01]  /*08f0*/  IMAD R19, R20, -0x326172a9, RZ ;  /* 0xcd9e8d5714137824 */ /* 0x000fe200078e02ff */
[----:B------:R-:W-:Y:S01]  /*0900*/  LOP3.LUT R15, R23, R24, R15, 0x96, !PT ;  /* 0x00000018170f7212 */ /* 0x000fe200078e960f */
[----:B------:R-:W-:Y:S01]  /*0910*/  IMAD R20, R18, -0x2daee0ad, RZ ;  /* 0xd2511f5312147824 */ /* 0x000fe200078e02ff */
[----:B------:R-:W0:Y:S01]  /*0920*/  LDCU.64 UR8, c[0x0][0x3a0] ;  /* 0x00007400ff0877ac */ /* 0x000e220008000a00 */
[----:B------:R-:W-:Y:S01]  /*0930*/  IMAD.HI.U32 R21, R17, -0x2daee0ad, RZ ;  /* 0xd2511f5311157827 */ /* 0x000fe200078e00ff */
[----:B------:R-:W-:-:S03]  /*0940*/  @P0 LOP3.LUT R16, R16, 0x8, RZ, 0xfc, !PT ;  /* 0x0000000810100812 */ /* 0x000fc600078efcff */
[----:B------:R-:W-:Y:S01]  /*0950*/  IMAD.HI.U32 R18, R15, -0x326172a9, RZ ;  /* 0xcd9e8d570f127827 */ /* 0x000fe200078e00ff */
[----:B------:R-:W-:-:S03]  /*0960*/  LOP3.LUT R20, R6, R20, R21, 0x96, !PT ;  /* 0x0000001406147212 */ /* 0x000fc600078e9615 */
[----:B------:R-:W-:Y:S01]  /*0970*/  IMAD R15, R15, -0x326172a9, RZ ;  /* 0xcd9e8d570f0f7824 */ /* 0x000fe200078e02ff */
[----:B------:R-:W-:Y:S01]  /*0980*/  LOP3.LUT R18, R25, R19, R18, 0x96, !PT ;  /* 0x0000001319127212 */ /* 0x000fe200078e9612 */
[----:B------:R-:W-:-:S04]  /*0990*/  IMAD.HI.U32 R22, R20, -0x326172a9, RZ ;  /* 0xcd9e8d5714167827 */ /* 0x000fc800078e00ff */
[----:B------:R-:W-:Y:S01]  /*09a0*/  IMAD R19, R17, -0x2daee0ad, RZ ;  /* 0xd2511f5311137824 */ /* 0x000fe200078e02ff */
[----:B------:R-:W-:Y:S01]  /*09b0*/  LOP3.LUT R15, R7, R15, R22, 0x96, !PT ;  /* 0x0000000f070f7212 */ /* 0x000fe200078e9616 */
[----:B------:R-:W-:-:S04]  /*09c0*/  IMAD.HI.U32 R17, R18, -0x2daee0ad, RZ ;  /* 0xd2511f5312117827 */ /* 0x000fc800078e00ff */
[----:B------:R-:W-:Y:S01]  /*09d0*/  IMAD R21, R18, -0x2daee0ad, RZ ;  /* 0xd2511f5312157824 */ /* 0x000fe200078e02ff */
[----:B------:R-:W-:Y:S01]  /*09e0*/  LOP3.LUT R17, R8, R19, R17, 0x96, !PT ;  /* 0x0000001308117212 */ /* 0x000fe200078e9611 */
[----:B------:R-:W-:Y:S02]  /*09f0*/  IMAD R19, R20, -0x326172a9, RZ ;  /* 0xcd9e8d5714137824 */ /* 0x000fe400078e02ff */
[----:B------:R-:W-:-:S04]  /*0a00*/  IMAD.HI.U32 R20, R15, -0x2daee0ad, RZ ;  /* 0xd2511f530f147827 */ /* 0x000fc800078e00ff */
[----:B------:R-:W-:Y:S01]  /*0a10*/  IMAD.HI.U32 R18, R17, -0x326172a9, RZ ;  /* 0xcd9e8d5711127827 */ /* 0x000fe200078e00ff */
[----:B------:R-:W-:-:S03]  /*0a20*/  LOP3.LUT R20, R9, R21, R20, 0x96, !PT ;  /* 0x0000001509147212 */ /* 0x000fc600078e9614 */
        /* <DEDUP_REMOVED lines=24> */
[----:B------:R-:W-:Y:S02]  /*0bb0*/  HFMA2 R15, -RZ, RZ, 0, 0 ;  /* 0x00000000ff0f7431 */ /* 0x000fe400000001ff */
[----:B------:R-:W-:Y:S01]  /*0bc0*/  IMAD R140, R22, -0x2daee0ad, RZ ;  /* 0xd2511f53168c7824 */ /* 0x000fe200078e02ff */
[----:B------:R-:W-:Y:S01]  /*0bd0*/  LOP3.LUT R173, R11, R173, R20, 0x96, !PT ;  /* 0x000000ad0bad7212 */ /* 0x000fe200078e9614 */
[----:B01234-:R-:W-:-:S07]  /*0be0*/  IMAD R176, R17, -0x326172a9, RZ ;  /* 0xcd9e8d5711b07824 */ /* 0x01ffce00078e02ff */
.L_x_10083:
[----:B------:R-:W-:Y:S01]  /*0bf0*/  LOP3.LUT P1, RZ, R16, 0x8, RZ, 0xc0, !PT ;  /* 0x0000000810ff7812 */ /* 0x000fe2000782c0ff */
[----:B0-----:R-:W0:Y:S01]  /*0c00*/  S2R R17, SR_TID.X ;  /* 0x0000000000117919 */ /* 0x001e220000002100 */
[----:B------:R-:W1:Y:S01]  /*0c10*/  LDC.64 R174, c[0x0][0x390] ;  /* 0x0000e400ffae7b82 */ /* 0x000e620000000a00 */
[----:B------:R-:W-:-:S05]  /*0c20*/  IMAD R18, R2, UR10, RZ ;  /* 0x0000000a02127c24 */ /* 0x000fca000f8e02ff */
[----:B------:R-:W-:-:S05]  /*0c30*/  SHF.R.S32.HI R19, RZ, 0x1f, R18 ;  /* 0x0000001fff137819 */ /* 0x000fca0000011412 */
[----:B------:R-:W2:Y:S01]  /*0c40*/  @P1 LDC.64 R20, c[0x0][0x3e0] ;  /* 0x0000f800ff141b82 */ /* 0x000ea20000000a00 */
[----:B------:R-:W-:Y:S02]  /*0c50*/  LEA.HI R18, R19, R18, RZ, 0x3 ;  /* 0x0000001213127211 */ /* 0x000fe400078f18ff */
[----:B0-----:R-:W-:-:S04]  /*0c60*/  LOP3.LUT R19, R17, 0x1f, RZ, 0xc0, !PT ;  /* 0x0000001f11137812 */ /* 0x001fc800078ec0ff */
[----:B------:R-:W-:Y:S01]  /*0c70*/  LEA.HI.SX32 R18, R18, R19, 0x1d ;  /* 0x0000001312127211 */ /* 0x000fe200078feaff */
[----:B--2---:R-:W-:-:S04]  /*0c80*/  @P1 IMAD.WIDE R20, R2, 0x2, R20 ;  /* 0x0000000202141825 */ /* 0x004fc800078e0214 */
[----:B-1----:R-:W-:Y:S02]  /*0c90*/  IMAD.WIDE.U32 R36, R18, 0x10, R174 ;  /* 0x0000001012247825 */ /* 0x002fe400078e00ae */
[----:B------:R-:W2:Y:S04]  /*0ca0*/  @P1 LDG.E.U16 R20, desc[UR6][R20.64] ;  /* 0x0000000614141981 */ /* 0x000ea8000c1e1500 */
[----:B-----5:R-:W5:Y:S01]  /*0cb0*/  LDG.E.128 R36, desc[UR6][R36.64] ;  /* 0x0000000624247981 */ /* 0x020f62000c1e1d00 */
[----:B------:R-:W-:Y:S01]  /*0cc0*/  ISETP.NE.U32.AND P0, PT, RZ, UR8, PT ;  /* 0x00000008ff007c0c */ /* 0x000fe2000bf05070 */
[----:B------:R-:W-:Y:S01]  /*0cd0*/  IMAD.MOV.U32 R23, RZ, RZ, 0x3f800000 ;  /* 0x3f800000ff177424 */ /* 0x000fe200078e00ff */
[C---:B------:R-:W-:Y:S01]  /*0ce0*/  IADD3 R24, PT, PT, R166.reuse, -0xe443238, RZ ;  /* 0xf1bbcdc8a6187810 */ /* 0x040fe20007ffe0ff */
[C---:B------:R-:W-:Y:S01]  /*0cf0*/  VIADD R25, R166.reuse, 0x5384540f ;  /* 0x5384540fa6197836 */ /* 0x040fe20000000000 */
[----:B------:R-:W-:Y:S01]  /*0d00*/  ISETP.NE.AND.EX P0, PT, RZ, UR9, PT, P0 ;  /* 0x00000009ff007c0c */ /* 0x000fe2000bf05300 */
[C---:B------:R-:W-:Y:S01]  /*0d10*/  VIADD R26, R167.reuse, 0x646e171e ;  /* 0x646e171ea71a7836 */ /* 0x040fe20000000000 */
[C---:B------:R-:W-:Y:S01]  /*0d20*/  IADD3 R27, PT, PT, R166.reuse, -0x4ab325aa, RZ ;  /* 0xb54cda56a61b7810 */ /* 0x040fe20007ffe0ff */
[C---:B------:R-:W-:Y:S01]  /*0d30*/  VIADD R28, R166.reuse, 0x1715609d ;  /* 0x1715609da61c7836 */ /* 0x040fe20000000000 */
[----:B------:R-:W-:Y:S01]  /*0d40*/  IADD3 R30, PT, PT, R166, -0x255992d5, RZ ;  /* 0xdaa66d2ba61e7810 */ /* 0x000fe20007ffe0ff */
[----:B------:R-:W-:-:S02]  /*0d50*/  VIADD R29, R167, 0x76cf5d0a ;  /* 0x76cf5d0aa71d7836 */ /* 0x000fc40000000000 */
[----:B------:R-:W-:Y:S02]  /*0d60*/  VIADD R31, R167, 0xdb3d7428 ;  /* 0xdb3d7428a71f7836 */ /* 0x000fe40000000000 */
[----:B------:R-:W-:Y:S02]  /*0d70*/  IMAD.MOV.U32 R32, RZ, RZ, 0x2f800000 ;  /* 0x2f800000ff207424 */ /* 0x000fe400078e00ff */
        /* <DEDUP_REMOVED lines=16> */
.L_x_37112:
[----:B------:R-:W-:Y:S05]  /*0e80*/  BRX R20 -0xe90                                         (*"BRANCH_TARGETS .L_x_37113,.L_x_37114,.L_x_37115"*) ;  /* 0xfffffff0145c7949 */ /* 0x000fea000383ffff */
.L_x_37115:
[----:B------:R-:W-:Y:S01]  /*0e90*/  VIADD R20, R146, 0x1 ;  /* 0x0000000192147836 */ /* 0x000fe20000000000 */
[----:B------:R-:W-:Y:S01]  /*0ea0*/  MOV R148, R140 ;  /* 0x0000008c00947202 */ /* 0x000fe20000000f00 */
[----:B------:R-:W-:Y:S01]  /*0eb0*/  IMAD.MOV.U32 R19, RZ, RZ, R173 ;  /* 0x000000ffff137224 */ /* 0x000fe200078e00ad */
[----:B------:R-:W-:Y:S06]  /*0ec0*/  BRA `(.L_x_9757) ;  /* 0x0000000000ec7947 */ /* 0x000fec0003800000 */
.L_x_37113:
[----:B------:R-:W-:Y:S01]  /*0ed0*/  IMAD.MOV.U32 R148, RZ, RZ, R140 ;  /* 0x000000ffff947224 */ /* 0x000fe200078e008c */
[----:B------:R-:W-:Y:S01]  /*0ee0*/  MOV R20, 0x3 ;  /* 0x0000000300147802 */ /* 0x000fe20000000f00 */
[----:B------:R-:W-:Y:S01]  /*0ef0*/  IMAD.MOV.U32 R19, RZ, RZ, R172 ;  /* 0x000000ffff137224 */ /* 0x000fe200078e00ac */
[----:B------:R-:W-:Y:S06]  /*0f00*/  BRA `(.L_x_9757) ;  /* 0x0000000000dc7947 */ /* 0x000fec0003800000 */
.L_x_37114:
        /* <DEDUP_REMOVED lines=13> */
.L_x_9759:
[----:B------:R-:W-:Y:S05]  /*0fe0*/  BSYNC.RECONVERGENT B1 ;  /* 0x0000000000017941 */ /* 0x000fea0003800200 */
.L_x_9758:
        /* <DEDUP_REMOVED lines=40> */
[----:B------:R-:W-:-:S07]  /*1270*/  LOP3.LUT R172, R12, R172, R149, 0x96, !PT ;  /* 0x000000ac0cac7212 */ /* 0x000fce00078e9695 */
.L_x_9757:
[----:B------:R-:W-:Y:S05]  /*1280*/  BSYNC.RECONVERGENT B0 ;  /* 0x0000000000007941 */ /* 0x000fea0003800200 */
.L_x_9756:
[----:B------:R-:W-:Y:S01]  /*1290*/  I2FP.F32.U32 R19, R19 ;  /* 0x0000001300137245 */ /* 0x000fe20000201000 */
[----:B-----5:R-:W-:Y:S01]  /*12a0*/  IMAD.U32 R22, R36, 0x10000, RZ ;  /* 0x0001000024167824 */ /* 0x020fe200078e00ff */
[----:B------:R-:W-:Y:S01]  /*12b0*/  MOV R33, UR14 ;  /* 0x0000000e00217c02 */ /* 0x000fe20008000f00 */
[----:B------:R-:W-:Y:S01]  /*12c0*/  IMAD.U32 R34, RZ, RZ, UR13 ;  /* 0x0000000dff227e24 */ /* 0x000fe2000f8e00ff */
[----:B------:R-:W-:Y:S01]  /*12d0*/  ISETP.NE.AND P2, PT, R20, 0x1, PT ;  /* 0x000000011400780c */ /* 0x000fe20003f45270 */
[----:B------:R-:W-:Y:S01]  /*12e0*/  FFMA.FTZ R19, R19, R32, 1.1641532182693481445e-10 ;  /* 0x2f00000013137423 */ /* 0x000fe20000010020 */
[----:B------:R-:W-:Y:S01]  /*12f0*/  FMUL.FTZ R22, R22, R23 ;  /* 0x0000001716167220 */ /* 0x000fe20000410000 */
[----:B------:R-:W-:Y:S01]  /*1300*/  IMAD.U32 R140, R40, 0x10000, RZ ;  /* 0x00010000288c7824 */ /* 0x000fe200078e00ff */
[----:B------:R-:W-:Y:S01]  /*1310*/  LOP3.LUT R16, R16, 0xfffffffb, RZ, 0xc0, !PT ;  /* 0xfffffffb10107812 */ /* 0x000fe200078ec0ff */
[----:B------:R-:W-:Y:S01]  /*1320*/  BSSY.RECONVERGENT B0, `(.L_x_9760) ;  /* 0x000004b000007945 */ /* 0x000fe20003800200 */
[----:B------:R-:W-:Y:S01]  /*1330*/  FMUL.FTZ R22, R22, R33 ;  /* 0x0000002116167220 */ /* 0x000fe20000410000 */
[----:B------:R-:W-:Y:S01]  /*1340*/  FSETP.GTU.FTZ.AND P1, PT, R19, R34, PT ;  /* 0x000000221300720b */ /* 0x000fe20003f3c000 */
[----:B------:R-:W-:Y:S01]  /*1350*/  IMAD.MOV.U32 R21, RZ, RZ, R176 ;  /* 0x000000ffff157224 */ /* 0x000fe200078e00b0 */
[----:B------:R-:W-:-:S02]  /*1360*/  PRMT R36, R36, 0x7632, R36 ;  /* 0x0000763224247816 */ /* 0x000fc40000000024 */
[----:B------:R-:W-:Y:S01]  /*1370*/  FSEL R19, R22, RZ, !P1 ;  /* 0x000000ff16137208 */ /* 0x000fe20004800000 */
[----:B------:R-:W-:Y:S01]  /*1380*/  HFMA2 R22, -RZ, RZ, 0, 1.1920928955078125e-07 ;  /* 0x00000002ff167431 */ /* 0x000fe200000001ff */
[----:B------:R-:W-:-:S03]  /*1390*/  PLOP3.LUT P1, PT, P1, PT, PT, 0x8, 0x80 ;  /* 0x000000000080781c */ /* 0x000fc60000f2e170 */
[----:B------:R-:W-:-:S10]  /*13a0*/  FFMA.FTZ R19, R19, R72, R140 ;  /* 0x0000004813137223 */ /* 0x000fd4000001008c */
[----:B------:R-:W-:Y:S01]  /*13b0*/  @P1 LOP3.LUT R16, R16, 0x4, RZ, 0xfc, !PT ;  /* 0x0000000410101812 */ /* 0x000fe200078efcff */
        /* <DEDUP_REMOVED lines=9> */
.L_x_9762:
        /* <DEDUP_REMOVED lines=13> */
.L_x_9764:
[----:B------:R-:W-:Y:S05]  /*1520*/  BSYNC.RECONVERGENT B1 ;  /* 0x0000000000017941 */ /* 0x000fea0003800200 */
.L_x_9763:
        /* <DEDUP_REMOVED lines=41> */
[----:B------:R-:W-:-:S07]  /*17c0*/  IMAD.MOV.U32 R148, RZ, RZ, R140 ;  /* 0x000000ffff947224 */ /* 0x000fce00078e008c */
.L_x_9761:
[----:B------:R-:W-:Y:S05]  /*17d0*/  BSYNC.RECONVERGENT B0 ;  /* 0x0000000000007941 */ /* 0x000fea0003800200 */
.L_x_9760:
[----:B------:R-:W-:Y:S01]  /*17e0*/  I2FP.F32.U32 R21, R21 ;  /* 0x0000001500157245 */ /* 0x000fe20000201000 */
[----:B------:R-:W-:Y:S01]  /*17f0*/  IMAD.U32 R36, R36, 0x10000, RZ ;  /* 0x0001000024247824 */ /* 0x000fe200078e00ff */
[----:B------:R-:W-:Y:S01]  /*1800*/  PRMT R20, R40, 0x7632, R20 ;  /* 0x0000763228147816 */ /* 0x000fe20000000014 */
[----:B------:R-:W-:Y:S01]  /*1810*/  BSSY.RECONVERGENT B0, `(.L_x_9765) ;  /* 0x000004f000007945 */ /* 0x000fe20003800200 */
[----:B------:R-:W-:Y:S01]  /*1820*/  ISETP.NE.AND P2, PT, R22, 0x1, PT ;  /* 0x000000011600780c */ /* 0x000fe20003f45270 */
[----:B------:R-:W-:Y:S01]  /*1830*/  FFMA.FTZ R21, R21, R32, 1.1641532182693481445e-10 ;  /* 0x2f00000015157423 */ /* 0x000fe20000010020 */
[----:B------:R-:W-:Y:S01]  /*1840*/  FMUL.FTZ R36, R36, R23 ;  /* 0x0000001724247220 */ /* 0x000fe20000410000 */
[----:B------:R-:W-:Y:S01]  /*1850*/  LOP3.LUT R16, R16, 0xfffffffd, RZ, 0xc0, !PT ;  /* 0xfffffffd10107812 */ /* 0x000fe200078ec0ff */
[----:B------:R-:W-:Y:S02]  /*1860*/  HFMA2 R140, -RZ, RZ, 0, 1.1920928955078125e-07 ;  /* 0x00000002ff8c7431 */ /* 0x000fe400000001ff */
[----:B------:R-:W-:Y:S01]  /*1870*/  FMUL.FTZ R36, R36, R33 ;  /* 0x0000002124247220 */ /* 0x000fe20000410000 */
[----:B------:R-:W-:Y:S01]  /*1880*/  FSETP.GTU.FTZ.AND P1, PT, R21, R34, PT ;  /* 0x000000221500720b */ /* 0x000fe20003f3c000 */
[----:B------:R-:W-:-:S03]  /*1890*/  IMAD.U32 R21, R20, 0x10000, RZ ;  /* 0x0001000014157824 */ /* 0x000fc600078e00ff */
[----:B------:R-:W-:Y:S02]  /*18a0*/  FSEL R20, R36, RZ, !P1 ;  /* 0x000000ff24147208 */ /* 0x000fe40004800000 */
[----:B------:R-:W-:-:S03]  /*18b0*/  PLOP3.LUT P1, PT, P1, PT, PT, 0x8, 0x80 ;  /* 0x000000000080781c */ /* 0x000fc60000f2e170 */
[----:B------:R-:W-:Y:S01]  /*18c0*/  FFMA.FTZ R20, R20, R73, R21 ;  /* 0x0000004914147223 */ /* 0x000fe20000010015 */
[----:B------:R-:W-:-:S09]  /*18d0*/  IMAD.MOV.U32 R21, RZ, RZ, R176 ;  /* 0x000000ffff157224 */ /* 0x000fd200078e00b0 */
        /* <DEDUP_REMOVED lines=10> */
.L_x_9767:
        /* <DEDUP_REMOVED lines=13> */
.L_x_9769:
[----:B------:R-:W-:Y:S05]  /*1a50*/  BSYNC.RECONVERGENT B1 ;  /* 0x0000000000017941 */ /* 0x000fea0003800200 */
.L_x_9768:
        /* <DEDUP_REMOVED lines=41> */
[----:B------:R-:W-:-:S07]  /*1cf0*/  LOP3.LUT R172, R12, R172, R143, 0x96, !PT ;  /* 0x000000ac0cac7212 */ /* 0x000fce00078e968f */
.L_x_9766:
[----:B------:R-:W-:Y:S05]  /*1d00*/  BSYNC.RECONVERGENT B0 ;  /* 0x0000000000007941 */ /* 0x000fea0003800200 */
.L_x_9765:
[----:B------:R-:W-:Y:S01]  /*1d10*/  I2FP.F32.U32 R21, R21 ;  /* 0x0000001500157245 */ /* 0x000fe20000201000 */
[----:B------:R-:W-:Y:S01]  /*1d20*/  IMAD.U32 R22, R37, 0x10000, RZ ;  /* 0x0001000025167824 */ /* 0x000fe200078e00ff */
[----:B------:R-:W-:Y:S01]  /*1d30*/  ISETP.NE.AND P2, PT, R140, 0x1, PT ;  /* 0x000000018c00780c */ /* 0x000fe20003f45270 */
[----:B------:R-:W-:Y:S01]  /*1d40*/  IMAD.U32 R36, R41, 0x10000, RZ ;  /* 0x0001000029247824 */ /* 0x000fe200078e00ff */
[----:B------:R-:W-:Y:S01]  /*1d50*/  BSSY.RECONVERGENT B0, `(.L_x_9770) ;  /* 0x000004c000007945 */ /* 0x000fe20003800200 */
[----:B------:R-:W-:Y:S01]  /*1d60*/  FFMA.FTZ R21, R21, R32, 1.1641532182693481445e-10 ;  /* 0x2f00000015157423 */ /* 0x000fe20000010020 */
[----:B------:R-:W-:Y:S01]  /*1d70*/  FMUL.FTZ R22, R22, R23 ;  /* 0x0000001716167220 */ /* 0x000fe20000410000 */
[----:B------:R-:W-:-:S03]  /*1d80*/  IMAD.MOV.U32 R35, RZ, RZ, R176 ;  /* 0x000000ffff237224 */ /* 0x000fc600078e00b0 */
[----:B------:R-:W-:Y:S01]  /*1d90*/  FMUL.FTZ R22, R22, R33 ;  /* 0x0000002116167220 */ /* 0x000fe20000410000 */
[----:B------:R-:W-:-:S04]  /*1da0*/  FSETP.GTU.FTZ.AND P1, PT, R21, R34, PT ;  /* 0x000000221500720b */ /* 0x000fc80003f3c000 */
[----:B------:R-:W-:Y:S02]  /*1db0*/  FSEL R21, R22, RZ, !P1 ;  /* 0x000000ff16157208 */ /* 0x000fe40004800000 */
[----:B------:R-:W-:Y:S01]  /*1dc0*/  PRMT R22, R37, 0x7632, R22 ;  /* 0x0000763225167816 */ /* 0x000fe20000000016 */
[----:B------:R-:W-:Y:S01]  /*1dd0*/  HFMA2 R37, -RZ, RZ, 0, 1.1920928955078125e-07 ;  /* 0x00000002ff257431 */ /* 0x000fe200000001ff */
[----:B------:R-:W-:Y:S01]  /*1de0*/  PLOP3.LUT P1, PT, P1, PT, PT, 0x8, 0x80 ;  /* 0x000000000080781c */ /* 0x000fe20000f2e170 */
[----:B------:R-:W-:Y:S01]  /*1df0*/  FFMA.FTZ R21, R21, R74, R36 ;  /* 0x0000004a15157223 */ /* 0x000fe20000010024 */
[----:B------:R-:W-:Y:S11]  /*1e00*/  @!P2 BRA `(.L_x_9771) ;  /* 0x000000040000a947 */ /* 0x000ff60003800000 */
        /* <DEDUP_REMOVED lines=8> */
.L_x_9772:
        /* <DEDUP_REMOVED lines=13> */
.L_x_9774:
[----:B------:R-:W-:Y:S05]  /*1f60*/  BSYNC.RECONVERGENT B1 ;  /* 0x0000000000017941 */ /* 0x000fea0003800200 */
.L_x_9773:
        /* <DEDUP_REMOVED lines=41> */
[----:B------:R-:W-:-:S07]  /*2200*/  LOP3.LUT R172, R12, R172, R141, 0x96, !PT ;  /* 0x000000ac0cac7212 */ /* 0x000fce00078e968d */
.L_x_9771:
[----:B------:R-:W-:Y:S05]  /*2210*/  BSYNC.RECONVERGENT B0 ;  /* 0x0000000000007941 */ /* 0x000fea0003800200 */
.L_x_9770:
[----:B------:R-:W-:Y:S01]  /*2220*/  I2FP.F32.U32 R35, R35 ;  /* 0x0000002300237245 */ /* 0x000fe20000201000 */
[----:B------:R-:W-:Y:S01]  /*2230*/  IMAD.U32 R22, R22, 0x10000, RZ ;  /* 0x0001000016167824 */ /* 0x000fe200078e00ff */
        /* <DEDUP_REMOVED lines=22> */
.L_x_9777:
        /* <DEDUP_REMOVED lines=13> */
.L_x_9779:
[----:B------:R-:W-:Y:S05]  /*2470*/  BSYNC.RECONVERGENT B1 ;  /* 0x0000000000017941 */ /* 0x000fea0003800200 */
.L_x_9778:
        /* <DEDUP_REMOVED lines=42> */
.L_x_9776:
[----:B------:R-:W-:Y:S05]  /*2720*/  BSYNC.RECONVERGENT B0 ;  /* 0x0000000000007941 */ /* 0x000fea0003800200 */
.L_x_9775:
        /* <DEDUP_REMOVED lines=9> */
[----:B------:R-:W-:-:S04]  /*27c0*/  FSETP.GTU.FTZ.AND P3, PT, R35, R34, PT ;  /* 0x000000222300720b */ /* 0x000fc80003f7c000 */
[----:B------:R-:W-:Y:S01]  /*27d0*/  FSEL R35, R36, RZ, !P3 ;  /* 0x000000ff24237208 */ /* 0x000fe20005800000 */
[----:B------:R-:W-:Y:S01]  /*27e0*/  IMAD.MOV.U32 R36, RZ, RZ, R176 ;  /* 0x000000ffff247224 */ /* 0x000fe200078e00b0 */
[----:B------:R-:W-:-:S03]  /*27f0*/  PLOP3.LUT P3, PT, P3, PT, PT, 0x8, 0x80 ;  /* 0x000000000080781c */ /* 0x000fc60001f6e170 */
[----:B------:R-:W-:Y:S01]  /*2800*/  FFMA.FTZ R35, R35, R68, R140 ;  /* 0x0000004423237223 */ /* 0x000fe2000001008c */
        /* <DEDUP_REMOVED lines=10> */
.L_x_9782:
        /* <DEDUP_REMOVED lines=13> */
.L_x_9784:
[----:B------:R-:W-:Y:S05]  /*2980*/  BSYNC.RECONVERGENT B1 ;  /* 0x0000000000017941 */ /* 0x000fea0003800200 */
.L_x_9783:
        /* <DEDUP_REMOVED lines=40> */
[----:B------:R-:W-:Y:S02]  /*2c10*/  IMAD.MOV.U32 R148, RZ, RZ, R140 ;  /* 0x000000ffff947224 */ /* 0x000fe400078e008c */
[----:B------:R-:W-:-:S07]  /*2c20*/  HFMA2 R140, -RZ, RZ, 0, 0 ;  /* 0x00000000ff8c7431 */ /* 0x000fce00000001ff */
.L_x_9781:
[----:B------:R-:W-:Y:S05]  /*2c30*/  BSYNC.RECONVERGENT B0 ;  /* 0x0000000000007941 */ /* 0x000fea0003800200 */
.L_x_9780:
[----:B------:R-:W-:Y:S01]  /*2c40*/  I2FP.F32.U32 R37, R36 ;  /* 0x0000002400257245 */ /* 0x000fe20000201000 */
[----:B------:R-:W-:Y:S01]  /*2c50*/  IMAD.U32 R38, R38, 0x10000, RZ ;  /* 0x0001000026267824 */ /* 0x000fe200078e00ff */
[----:B------:R-:W-:Y:S01]  /*2c60*/  ISETP.NE.AND P5, PT, R140, 0x1, PT ;  /* 0x000000018c00780c */ /* 0x000fe20003fa5270 */
[----:B------:R-:W-:Y:S01]  /*2c70*/  BSSY.RECONVERGENT B0, `(.L_x_9785) ;  /* 0x000004d000007945 */ /* 0x000fe20003800200 */
[----:B------:R-:W-:Y:S01]  /*2c80*/  PRMT R36, R42, 0x7632, R36 ;  /* 0x000076322a247816 */ /* 0x000fe20000000024 */
[----:B------:R-:W-:Y:S01]  /*2c90*/  FFMA.FTZ R37, R37, R32, 1.1641532182693481445e-10 ;  /* 0x2f00000025257423 */ /* 0x000fe20000010020 */
[----:B------:R-:W-:-:S03]  /*2ca0*/  FMUL.FTZ R38, R38, R23 ;  /* 0x0000001726267220 */ /* 0x000fc60000410000 */
[----:B------:R-:W-:Y:S02]  /*2cb0*/  IMAD.U32 R141, R36, 0x10000, RZ ;  /* 0x00010000248d7824 */ /* 0x000fe400078e00ff */
[----:B------:R-:W-:Y:S01]  /*2cc0*/  FMUL.FTZ R38, R38, R33 ;  /* 0x0000002126267220 */ /* 0x000fe20000410000 */
[----:B------:R-:W-:Y:S01]  /*2cd0*/  FSETP.GTU.FTZ.AND P4, PT, R37, R34, PT ;  /* 0x000000222500720b */ /* 0x000fe20003f9c000 */
[----:B------:R-:W-:-:S03]  /*2ce0*/  IMAD.MOV.U32 R37, RZ, RZ, R176 ;  /* 0x000000ffff257224 */ /* 0x000fc600078e00b0 */
[----:B------:R-:W-:Y:S02]  /*2cf0*/  FSEL R36, R38, RZ, !P4 ;  /* 0x000000ff26247208 */ /* 0x000fe40006000000 */
        /* <DEDUP_REMOVED lines=12> */
.L_x_9787:
        /* <DEDUP_REMOVED lines=13> */
.L_x_9789:
[----:B------:R-:W-:Y:S05]  /*2e90*/  BSYNC.RECONVERGENT B1 ;  /* 0x0000000000017941 */ /* 0x000fea0003800200 */
.L_x_9788:
        /* <DEDUP_REMOVED lines=42> */
.L_x_9786:
[----:B------:R-:W-:Y:S05]  /*3140*/  BSYNC.RECONVERGENT B0 ;  /* 0x0000000000007941 */ /* 0x000fea0003800200 */
.L_x_9785:
        /* <DEDUP_REMOVED lines=24> */
.L_x_9792:
        /* <DEDUP_REMOVED lines=15> */
.L_x_9794:
[----:B------:R-:W-:Y:S05]  /*33c0*/  BSYNC.RECONVERGENT B1 ;  /* 0x0000000000017941 */ /* 0x000fea0003800200 */
.L_x_9793:
        /* <DEDUP_REMOVED lines=42> */
.L_x_9791:
[----:B------:R-:W-:Y:S05]  /*3670*/  BSYNC.RECONVERGENT B0 ;  /* 0x0000000000007941 */ /* 0x000fea0003800200 */
.L_x_9790:
[----:B------:R-:W-:Y:S01]  /*3680*/  I2FP.F32.U32 R39, R38 ;  /* 0x0000002600277245 */ /* 0x000fe20000201000 */
[----:B------:R-:W-:Y:S01]  /*3690*/  IMAD.U32 R146, R146, 0x10000, RZ ;  /* 0x0001000092927824 */ /* 0x000fe200078e00ff */
[----:B------:R-:W-:Y:S02]  /*36a0*/  PRMT R38, R43, 0x7632, R38 ;  /* 0x000076322b267816 */ /* 0x000fe40000000026 */
[----:B------:R-:W-:Y:S01]  /*36b0*/  F2FP.BF16.F32.PACK_AB R142, R36, R35 ;  /* 0x00000023248e723e */ /* 0x000fe200000010ff */
[----:B------:R-:W-:Y:S01]  /*36c0*/  FFMA.FTZ R39, R39, R32, 1.1641532182693481445e-10 ;  /* 0x2f00000027277423 */ /* 0x000fe20000010020 */
[----:B------:R-:W-:Y:S01]  /*36d0*/  FMUL.FTZ R146, R146, R23 ;  /* 0x0000001792927220 */ /* 0x000fe20000410000 */
[----:B------:R-:W-:Y:S01]  /*36e0*/  IMAD.U32 R141, R38, 0x10000, RZ ;  /* 0x00010000268d7824 */ /* 0x000fe200078e00ff */
[----:B------:R-:W-:Y:S02]  /*36f0*/  F2FP.BF16.F32.PACK_AB R140, R20, R19 ;  /* 0x00000013148c723e */ /* 0x000fe400000010ff */
[----:B------:R-:W-:Y:S01]  /*3700*/  FMUL.FTZ R146, R146, R33 ;  /* 0x0000002192927220 */ /* 0x000fe20000410000 */
[----:B------:R-:W-:-:S04]  /*3710*/  FSETP.GTU.FTZ.AND P6, PT, R39, R34, PT ;  /* 0x000000222700720b */ /* 0x000fc80003fdc000 */
[----:B------:R-:W-:Y:S02]  /*3720*/  FSEL R146, R146, RZ, !P6 ;  /* 0x000000ff92927208 */ /* 0x000fe40007000000 */
[----:B------:R-:W-:-:S03]  /*3730*/  PLOP3.LUT P6, PT, P6, PT, PT, 0x8, 0x80 ;  /* 0x000000000080781c */ /* 0x000fc600037ce170 */
[----:B------:R-:W-:Y:S01]  /*3740*/  FFMA.FTZ R38, R146, R71, R141 ;  /* 0x0000004792267223 */ /* 0x000fe2000001008d */
[----:B------:R-:W-:-:S04]  /*3750*/  F2FP.BF16.F32.PACK_AB R141, R22, R21 ;  /* 0x00000015168d723e */ /* 0x000fc800000010ff */
[----:B------:R-:W-:Y:S01]  /*3760*/  F2FP.BF16.F32.PACK_AB R143, R38, R37 ;  /* 0x00000025268f723e */ /* 0x000fe200000010ff */
[----:B------:R-:W-:Y:S06]  /*3770*/  BRA `(.L_x_9795) ;  /* 0x0000002800287947 */ /* 0x000fec0003800000 */
.L_x_9755:
        /* <DEDUP_REMOVED lines=16> */
.L_x_9798:
        /* <DEDUP_REMOVED lines=13> */
.L_x_9800:
[----:B------:R-:W-:Y:S05]  /*3950*/  BSYNC.RECONVERGENT B1 ;  /* 0x0000000000017941 */ /* 0x000fea0003800200 */
.L_x_9799:
        /* <DEDUP_REMOVED lines=41> */
.L_x_9797:
[----:B------:R-:W-:Y:S05]  /*3bf0*/  BSYNC.RECONVERGENT B0 ;  /* 0x0000000000007941 */ /* 0x000fea0003800200 */
.L_x_9796:
[----:B------:R-:W-:Y:S01]  /*3c00*/  I2FP.F32.U32 R19, R19 ;  /* 0x0000001300137245 */ /* 0x000fe20000201000 */
[----:B------:R-:W-:Y:S01]  /*3c10*/  IMAD.U32 R33, RZ, RZ, UR14 ;  /* 0x0000000eff217e24 */ /* 0x000fe2000f8e00ff */
[----:B-----5:R-:W-:Y:S01]  /*3c20*/  SHF.L.U32 R20, R36, 0x10, RZ ;  /* 0x0000001024147819 */ /* 0x020fe200000006ff */
[----:B------:R-:W-:Y:S01]  /*3c30*/  IMAD.U32 R34, RZ, RZ, UR13 ;  /* 0x0000000dff227e24 */ /* 0x000fe2000f8e00ff */
[----:B------:R-:W-:Y:S01]  /*3c40*/  ISETP.NE.AND P2, PT, R21, 0x1, PT ;  /* 0x000000011500780c */ /* 0x000fe20003f45270 */
[----:B------:R-:W-:Y:S01]  /*3c50*/  FFMA.FTZ R19, R19, R32, 1.1641532182693481445e-10 ;  /* 0x2f00000013137423 */ /* 0x000fe20000010020 */
[----:B------:R-:W-:Y:S01]  /*3c60*/  LOP3.LUT R16, R16, 0xfffffffb, RZ, 0xc0, !PT ;  /* 0xfffffffb10107812 */ /* 0x000fe200078ec0ff */
[----:B------:R-:W-:Y:S01]  /*3c70*/  FMUL.FTZ R20, R20, R23 ;  /* 0x0000001714147220 */ /* 0x000fe20000410000 */
[----:B------:R-:W-:Y:S01]  /*3c80*/  BSSY.RECONVERGENT B0, `(.L_x_9801) ;  /* 0x000004b000007945 */ /* 0x000fe20003800200 */
[----:B------:R-:W-:Y:S01]  /*3c90*/  HFMA2 R22, -RZ, RZ, 0, 1.1920928955078125e-07 ;  /* 0x00000002ff167431 */ /* 0x000fe200000001ff */
[----:B------:R-:W-:Y:S01]  /*3ca0*/  FSETP.GTU.FTZ.AND P1, PT, R19, R34, PT ;  /* 0x000000221300720b */ /* 0x000fe20003f3c000 */
[----:B------:R-:W-:Y:S01]  /*3cb0*/  FMUL.FTZ R20, R20, R33 ;  /* 0x0000002114147220 */ /* 0x000fe20000410000 */
[----:B------:R-:W-:-:S04]  /*3cc0*/  PRMT R36, R36, 0x7632, R36 ;  /* 0x0000763224247816 */ /* 0x000fc80000000024 */
[----:B------:R-:W-:Y:S01]  /*3cd0*/  FSEL R19, R20, RZ, !P1 ;  /* 0x000000ff14137208 */ /* 0x000fe20004800000 */
[----:B------:R-:W-:Y:S01]  /*3ce0*/  IMAD.MOV.U32 R20, RZ, RZ, R176 ;  /* 0x000000ffff147224 */ /* 0x000fe200078e00b0 */
[----:B------:R-:W-:-:S03]  /*3cf0*/  PLOP3.LUT P1, PT, P1, PT, PT, 0x8, 0x80 ;  /* 0x000000000080781c */ /* 0x000fc60000f2e170 */
[----:B------:R-:W-:-:S10]  /*3d00*/  FMUL.FTZ R19, R19, R72 ;  /* 0x0000004813137220 */ /* 0x000fd40000410000 */
        /* <DEDUP_REMOVED lines=10> */
.L_x_9803:
        /* <DEDUP_REMOVED lines=13> */
.L_x_9805:
[----:B------:R-:W-:Y:S05]  /*3e80*/  BSYNC.RECONVERGENT B1 ;  /* 0x0000000000017941 */ /* 0x000fea0003800200 */
.L_x_9804:
        /* <DEDUP_REMOVED lines=42> */
.L_x_9802:
[----:B------:R-:W-:Y:S05]  /*4130*/  BSYNC.RECONVERGENT B0 ;  /* 0x0000000000007941 */ /* 0x000fea0003800200 */
.L_x_9801:
[----:B------:R-:W-:Y:S01]  /*4140*/  I2FP.F32.U32 R21, R20 ;  /* 0x0000001400157245 */ /* 0x000fe20000201000 */
[----:B------:R-:W-:Y:S01]  /*4150*/  IMAD.U32 R36, R36, 0x10000, RZ ;  /* 0x0001000024247824 */ /* 0x000fe200078e00ff */
[----:B------:R-:W-:Y:S01]  /*4160*/  ISETP.NE.AND P2, PT, R22, 0x1, PT ;  /* 0x000000011600780c */ /* 0x000fe20003f45270 */
[----:B------:R-:W-:Y:S01]  /*4170*/  BSSY.RECONVERGENT B0, `(.L_x_9806) ;  /* 0x000004d000007945 */ /* 0x000fe20003800200 */
[----:B------:R-:W-:Y:S01]  /*4180*/  LOP3.LUT R16, R16, 0xfffffffd, RZ, 0xc0, !PT ;  /* 0xfffffffd10107812 */ /* 0x000fe200078ec0ff */
        /* <DEDUP_REMOVED lines=19> */
.L_x_9808:
        /* <DEDUP_REMOVED lines=13> */
.L_x_9810:
[----:B------:R-:W-:Y:S05]  /*4390*/  BSYNC.RECONVERGENT B1 ;  /* 0x0000000000017941 */ /* 0x000fea0003800200 */
.L_x_9809:
        /* <DEDUP_REMOVED lines=42> */
.L_x_9807:
[----:B------:R-:W-:Y:S05]  /*4640*/  BSYNC.RECONVERGENT B0 ;  /* 0x0000000000007941 */ /* 0x000fea0003800200 */
.L_x_9806:
[----:B------:R-:W-:Y:S01]  /*4650*/  I2FP.F32.U32 R21, R21 ;  /* 0x0000001500157245 */ /* 0x000fe20000201000 */
[----:B------:R-:W-:Y:S01]  /*4660*/  BSSY.RECONVERGENT B0, `(.L_x_9811) ;  /* 0x000004e000007945 */ /* 0x000fe20003800200 */
[----:B------:R-:W-:Y:S01]  /*4670*/  SHF.L.U32 R22, R37, 0x10, RZ ;  /* 0x0000001025167819 */ /* 0x000fe200000006ff */
[----:B------:R-:W-:Y:S01]  /*4680*/  IMAD.MOV.U32 R35, RZ, RZ, R176 ;  /* 0x000000ffff237224 */ /* 0x000fe200078e00b0 */
[----:B------:R-:W-:Y:S01]  /*4690*/  ISETP.NE.AND P2, PT, R36, 0x1, PT ;  /* 0x000000012400780c */ /* 0x000fe20003f45270 */
[----:B------:R-:W-:Y:S02]  /*46a0*/  FFMA.FTZ R21, R21, R32, 1.1641532182693481445e-10 ;  /* 0x2f00000015157423 */ /* 0x000fe40000010020 */
[----:B------:R-:W-:-:S03]  /*46b0*/  FMUL.FTZ R22, R22, R23 ;  /* 0x0000001716167220 */ /* 0x000fc60000410000 */
[----:B------:R-:W-:Y:S01]  /*46c0*/  FSETP.GTU.FTZ.AND P1, PT, R21, R34, PT ;  /* 0x000000221500720b */ /* 0x000fe20003f3c000 */
[----:B------:R-:W-:-:S05]  /*46d0*/  FMUL.FTZ R22, R22, R33 ;  /* 0x0000002116167220 */ /* 0x000fca0000410000 */
[----:B------:R-:W-:Y:S02]  /*46e0*/  FSEL R21, R22, RZ, !P1 ;  /* 0x000000ff16157208 */ /* 0x000fe40004800000 */
[----:B------:R-:W-:Y:S01]  /*46f0*/  PRMT R22, R37, 0x7632, R22 ;  /* 0x0000763225167816 */ /* 0x000fe20000000016 */
[----:B------:R-:W-:Y:S01]  /*4700*/  IMAD.MOV.U32 R37, RZ, RZ, 0x2 ;  /* 0x00000002ff257424 */ /* 0x000fe200078e00ff */
[----:B------:R-:W-:Y:S01]  /*4710*/  PLOP3.LUT P1, PT, P1, PT, PT, 0x8, 0x80 ;  /* 0x000000000080781c */ /* 0x000fe20000f2e170 */
[----:B------:R-:W-:Y:S01]  /*4720*/  FMUL.FTZ R21, R21, R74 ;  /* 0x0000004a15157220 */ /* 0x000fe20000410000 */
[----:B------:R-:W-:Y:S11]  /*4730*/  @!P2 BRA `(.L_x_9812) ;  /* 0x000000040000a947 */ /* 0x000ff60003800000 */
        /* <DEDUP_REMOVED lines=8> */
.L_x_9813:
        /* <DEDUP_REMOVED lines=13> */
.L_x_9815:
[----:B------:R-:W-:Y:S05]  /*4890*/  BSYNC.RECONVERGENT B1 ;  /* 0x0000000000017941 */ /* 0x000fea0003800200 */
.L_x_9814:
        /* <DEDUP_REMOVED lines=42> */
.L_x_9812:
[----:B------:R-:W-:Y:S05]  /*4b40*/  BSYNC.RECONVERGENT B0 ;  /* 0x0000000000007941 */ /* 0x000fea0003800200 */
.L_x_9811:
        /* <DEDUP_REMOVED lines=22> */
.L_x_9818:
        /* <DEDUP_REMOVED lines=13> */
.L_x_9820:
[----:B------:R-:W-:Y:S05]  /*4d80*/  BSYNC.RECONVERGENT B1 ;  /* 0x0000000000017941 */ /* 0x000fea0003800200 */
.L_x_9819:
        /* <DEDUP_REMOVED lines=39> */
[----:B------:R-:W-:Y:S02]  /*5000*/  IMAD.MOV.U32 R148, RZ, RZ, R140 ;  /* 0x000000ffff947224 */ /* 0x000fe400078e008c */
[----:B------:R-:W-:Y:S01]  /*5010*/  HFMA2 R140, -RZ, RZ, 0, 0 ;  /* 0x00000000ff8c7431 */ /* 0x000fe200000001ff */
[----:B------:R-:W-:-:S07]  /*5020*/  LOP3.LUT R172, R12, R172, R141, 0x96, !PT ;  /* 0x000000ac0cac7212 */ /* 0x000fce00078e968d */
.L_x_9817:
[----:B------:R-:W-:Y:S05]  /*5030*/  BSYNC.RECONVERGENT B0 ;  /* 0x0000000000007941 */ /* 0x000fea0003800200 */
.L_x_9816:
        /* <DEDUP_REMOVED lines=9> */
[----:B------:R-:W-:-:S04]  /*50d0*/  FSETP.GTU.FTZ.AND P3, PT, R35, R34, PT ;  /* 0x000000222300720b */ /* 0x000fc80003f7c000 */
        /* <DEDUP_REMOVED lines=13> */
.L_x_9823:
        /* <DEDUP_REMOVED lines=13> */
.L_x_9825:
[----:B------:R-:W-:Y:S05]  /*5280*/  BSYNC.RECONVERGENT B1 ;  /* 0x0000000000017941 */ /* 0x000fea0003800200 */
.L_x_9824:
        /* <DEDUP_REMOVED lines=42> */
.L_x_9822:
[----:B------:R-:W-:Y:S05]  /*5530*/  BSYNC.RECONVERGENT B0 ;  /* 0x0000000000007941 */ /* 0x000fea0003800200 */
.L_x_9821:
        /* <DEDUP_REMOVED lines=22> */
.L_x_9828:
        /* <DEDUP_REMOVED lines=13> */
.L_x_9830:
[----:B------:R-:W-:Y:S05]  /*5770*/  BSYNC.RECONVERGENT B1 ;  /* 0x0000000000017941 */ /* 0x000fea0003800200 */
.L_x_9829:
        /* <DEDUP_REMOVED lines=42> */
.L_x_9827:
[----:B------:R-:W-:Y:S05]  /*5a20*/  BSYNC.RECONVERGENT B0 ;  /* 0x0000000000007941 */ /* 0x000fea0003800200 */
.L_x_9826:
        /* <DEDUP_REMOVED lines=23> */
.L_x_9833:
        /* <DEDUP_REMOVED lines=15> */
.L_x_9835:
[----:B------:R-:W-:Y:S05]  /*5c90*/  BSYNC.RECONVERGENT B1 ;  /* 0x0000000000017941 */ /* 0x000fea0003800200 */
.L_x_9834:
        /* <DEDUP_REMOVED lines=42> */
.L_x_9832:
[----:B------:R-:W-:Y:S05]  /*5f40*/  BSYNC.RECONVERGENT B0 ;  /* 0x0000000000007941 */ /* 0x000fea0003800200 */
.L_x_9831:
        /* <DEDUP_REMOVED lines=11> */
[----:B------:R-:W-:-:S05]  /*6000*/  FMUL.FTZ R38, R146, R71 ;  /* 0x0000004792267220 */ /* 0x000fca0000410000 */
[----:B------:R-:W-:-:S07]  /*6010*/  F2FP.BF16.F32.PACK_AB R143, R38, R37 ;  /* 0x00000025268f723e */ /* 0x000fce00000010ff */
.L_x_9795:
[----:B------:R-:W0:Y:S01]  /*6020*/  LDC.64 R170, c[0x0][0x3a8] ;  /* 0x0000ea00ffaa7b82 */ /* 0x000e220000000a00 */
[----:B------:R-:W-:Y:S02]  /*6030*/  SEL R146, RZ, 0x10000, !P5 ;  /* 0x00010000ff927807 */ /* 0x000fe40006800000 */
[----:B------:R-:W-:Y:S02]  /*6040*/  LOP3.LUT P5, RZ, R16, 0x2, RZ, 0xc0, !PT ;  /* 0x0000000210ff7812 */ /* 0x000fe400078ac0ff */
[----:B------:R-:W-:Y:S02]  /*6050*/  SEL R147, RZ, 0x1000000, !P6 ;  /* 0x01000000ff937807 */ /* 0x000fe40007000000 */
[----:B------:R-:W-:Y:S01]  /*6060*/  SEL R157, RZ, 0x100, !P4 ;  /* 0x00000100ff9d7807 */ /* 0x000fe20006000000 */
[----:B------:R-:W1:Y:S01]  /*6070*/  LDC.64 R168, c[0x0][0x3b0] ;  /* 0x0000ec00ffa87b82 */ /* 0x000e620000000a00 */
[----:B------:R-:W-:Y:S02]  /*6080*/  SEL R145, RZ, 0x1000000, !P2 ;  /* 0x01000000ff917807 */ /* 0x000fe40005000000 */
[----:B------:R-:W-:-:S02]  /*6090*/  SEL R39, RZ, 0x10000, !P1 ;  /* 0x00010000ff277807 */ /* 0x000fc40004800000 */
[----:B------:R-:W-:Y:S02]  /*60a0*/  SEL R144, RZ, 0x100, !P5 ;  /* 0x00000100ff907807 */ /* 0x000fe40006800000 */
[----:B------:R-:W-:Y:S01]  /*60b0*/  LOP3.LUT P6, RZ, R16, 0x4, RZ, 0xc0, !PT ;  /* 0x0000000410ff7812 */ /* 0x000fe200078cc0ff */
[----:B------:R-:W2:Y:S01]  /*60c0*/  @P0 LDC.64 R154, c[0x0][0x3a0] ;  /* 0x0000e800ff9a0b82 */ /* 0x000ea20000000a00 */
[----:B------:R-:W-:Y:S02]  /*60d0*/  LOP3.LUT R157, R157, R147, R146, 0xfe, !PT ;  /* 0x000000939d9d7212 */ /* 0x000fe400078efe92 */
[----:B------:R-:W-:Y:S02]  /*60e0*/  SEL R156, RZ, 0x1, !P3 ;  /* 0x00000001ff9c7807 */ /* 0x000fe40005800000 */
[----:B------:R-:W-:Y:S01]  /*60f0*/  LOP3.LUT R144, R144, R145, R39, 0xfe, !PT ;  /* 0x0000009190907212 */ /* 0x000fe200078efe27 */
[C---:B------:R-:W-:Y:S01]  /*6100*/  VIADD R39, R18.reuse, 0x20 ;  /* 0x0000002012277836 */ /* 0x040fe20000000000 */
[----:B------:R-:W-:Y:S01]  /*6110*/  SEL R145, RZ, 0x1, !P6 ;  /* 0x00000001ff917807 */ /* 0x000fe20007000000 */
[----:B0-----:R-:W-:Y:S01]  /*6120*/  IMAD.WIDE.U32 R150, R18, 0x10, R170 ;  /* 0x0000001012967825 */ /* 0x001fe200078e00aa */
[----:B------:R-:W-:-:S02]  /*6130*/  LOP3.LUT R157, R157, R156, RZ, 0xfc, !PT ;  /* 0x0000009c9d9d7212 */ /* 0x000fc400078efcff */
[----:B------:R-:W-:Y:S01]  /*6140*/  LOP3.LUT R156, R144, R145, RZ, 0xfc, !PT ;  /* 0x00000091909c7212 */ /* 0x000fe200078efcff */
        /* <DEDUP_REMOVED lines=24> */
.L_x_9839:
        /* <DEDUP_REMOVED lines=13> */
.L_x_9841:
[----:B------:R-:W-:Y:S05]  /*63a0*/  BSYNC.RECONVERGENT B1 ;  /* 0x0000000000017941 */ /* 0x000fea0003800200 */
.L_x_9840:
        /* <DEDUP_REMOVED lines=41> */
.L_x_9838:
[----:B------:R-:W-:Y:S05]  /*6640*/  BSYNC.RECONVERGENT B0 ;  /* 0x0000000000007941 */ /* 0x000fea0003800200 */
.L_x_9837:
[----:B------:R-:W-:Y:S01]  /*6650*/  I2FP.F32.U32 R141, R140 ;  /* 0x0000008c008d7245 */ /* 0x000fe20000201000 */
[----:B-----5:R-:W-:Y:S01]  /*6660*/  IMAD.U32 R148, R40, 0x10000, RZ ;  /* 0x0001000028947824 */ /* 0x020fe200078e00ff */
[----:B------:R-:W-:Y:S01]  /*6670*/  SHF.L.U32 R140, R144, 0x10, RZ ;  /* 0x00000010908c7819 */ /* 0x000fe200000006ff */
[----:B------:R-:W-:Y:S01]  /*6680*/  BSSY.RECONVERGENT B0, `(.L_x_9842) ;  /* 0x000004f000007945 */ /* 0x000fe20003800200 */
[----:B------:R-:W-:Y:S01]  /*6690*/  ISETP.NE.AND P2, PT, R142, 0x1, PT ;  /* 0x000000018e00780c */ /* 0x000fe20003f45270 */
[----:B------:R-:W-:Y:S01]  /*66a0*/  FFMA.FTZ R141, R141, R32, 1.1641532182693481445e-10 ;  /* 0x2f0000008d8d7423 */ /* 0x000fe20000010020 */
[----:B------:R-:W-:Y:S01]  /*66b0*/  LOP3.LUT R16, R16, 0xfffffffb, RZ, 0xc0, !PT ;  /* 0xfffffffb10107812 */ /* 0x000fe200078ec0ff */
[----:B------:R-:W-:Y:S01]  /*66c0*/  FMUL.FTZ R140, R140, R23 ;  /* 0x000000178c8c7220 */ /* 0x000fe20000410000 */
[----:B------:R-:W-:Y:S01]  /*66d0*/  PRMT R144, R144, 0x7632, R144 ;  /* 0x0000763290907816 */ /* 0x000fe20000000090 */
[----:B------:R-:W-:Y:S01]  /*66e0*/  IMAD.MOV.U32 R143, RZ, RZ, 0x2 ;  /* 0x00000002ff8f7424 */ /* 0x000fe200078e00ff */
[----:B------:R-:W-:Y:S01]  /*66f0*/  FSETP.GTU.FTZ.AND P1, PT, R141, R34, PT ;  /* 0x000000228d00720b */ /* 0x000fe20003f3c000 */
[----:B------:R-:W-:-:S05]  /*6700*/  FMUL.FTZ R140, R140, R33 ;  /* 0x000000218c8c7220 */ /* 0x000fca0000410000 */
[----:B------:R-:W-:Y:S02]  /*6710*/  FSEL R141, R140, RZ, !P1 ;  /* 0x000000ff8c8d7208 */ /* 0x000fe40004800000 */
[----:B------:R-:W-:Y:S02]  /*6720*/  PLOP3.LUT P1, PT, P1, PT, PT, 0x8, 0x80 ;  /* 0x000000000080781c */ /* 0x000fe40000f2e170 */
[----:B------:R-:W-:Y:S01]  /*6730*/  MOV R140, R176 ;  /* 0x000000b0008c7202 */ /* 0x000fe20000000f00 */
[----:B------:R-:W-:-:S10]  /*6740*/  FFMA.FTZ R148, R141, R64, R148 ;  /* 0x000000408d947223 */ /* 0x000fd40000010094 */
        /* <DEDUP_REMOVED lines=10> */
.L_x_9844:
        /* <DEDUP_REMOVED lines=13> */
.L_x_9846:
[----:B------:R-:W-:Y:S05]  /*68c0*/  BSYNC.RECONVERGENT B1 ;  /* 0x0000000000017941 */ /* 0x000fea0003800200 */
.L_x_9845:
        /* <DEDUP_REMOVED lines=42> */
.L_x_9843:
[----:B------:R-:W-:Y:S05]  /*6b70*/  BSYNC.RECONVERGENT B0 ;  /* 0x0000000000007941 */ /* 0x000fea0003800200 */
.L_x_9842:
        /* <DEDUP_REMOVED lines=8> */
[----:B------:R-:W-:Y:S02]  /*6c00*/  LOP3.LUT R16, R16, 0xfffffffd, RZ, 0xc0, !PT ;  /* 0xfffffffd10107812 */ /* 0x000fe400078ec0ff */
[----:B------:R-:W-:Y:S01]  /*6c10*/  FSETP.GTU.FTZ.AND P1, PT, R141, R34, PT ;  /* 0x000000228d00720b */ /* 0x000fe20003f3c000 */
[----:B------:R-:W-:Y:S01]  /*6c20*/  FMUL.FTZ R144, R144, R33 ;  /* 0x0000002190907220 */ /* 0x000fe20000410000 */
[----:B------:R-:W-:Y:S01]  /*6c30*/  IMAD.U32 R149, R140, 0x10000, RZ ;  /* 0x000100008c957824 */ /* 0x000fe200078e00ff */
[----:B------:R-:W-:-:S03]  /*6c40*/  MOV R140, R176 ;  /* 0x000000b0008c7202 */ /* 0x000fc60000000f00 */
[----:B------:R-:W-:Y:S02]  /*6c50*/  FSEL R144, R144, RZ, !P1 ;  /* 0x000000ff90907208 */ /* 0x000fe40004800000 */
        /* <DEDUP_REMOVED lines=12> */
.L_x_9849:
        /* <DEDUP_REMOVED lines=13> */
.L_x_9851:
[----:B------:R-:W-:Y:S05]  /*6df0*/  BSYNC.RECONVERGENT B1 ;  /* 0x0000000000017941 */ /* 0x000fea0003800200 */
.L_x_9850:
        /* <DEDUP_REMOVED lines=42> */
.L_x_9848:
[----:B------:R-:W-:Y:S05]  /*70a0*/  BSYNC.RECONVERGENT B0 ;  /* 0x0000000000007941 */ /* 0x000fea0003800200 */
.L_x_9847:
        /* <DEDUP_REMOVED lines=10> */
[----:B------:R-:W-:-:S05]  /*7150*/  FMUL.FTZ R140, R140, R33 ;  /* 0x000000218c8c7220 */ /* 0x000fca0000410000 */
        /* <DEDUP_REMOVED lines=13> */
.L_x_9854:
        /* <DEDUP_REMOVED lines=13> */
.L_x_9856:
[----:B------:R-:W-:Y:S05]  /*7300*/  BSYNC.RECONVERGENT B1 ;  /* 0x0000000000017941 */ /* 0x000fea0003800200 */
.L_x_9855:
        /* <DEDUP_REMOVED lines=40> */
[----:B------:R-:W-:Y:S01]  /*7590*/  MOV R141, R158 ;  /* 0x0000009e008d7202 */ /* 0x000fe20000000f00 */
[----:B------:R-:W-:-:S07]  /*75a0*/  IMAD.MOV.U32 R158, RZ, RZ, R140 ;  /* 0x000000ffff9e7224 */ /* 0x000fce00078e008c */
.L_x_9853:
[----:B------:R-:W-:Y:S05]  /*75b0*/  BSYNC.RECONVERGENT B0 ;  /* 0x0000000000007941 */ /* 0x000fea0003800200 */
.L_x_9852:
        /* <DEDUP_REMOVED lines=10> */
[----:B------:R-:W-:Y:S02]  /*7660*/  IMAD.MOV.U32 R142, RZ, RZ, 0x2 ;  /* 0x00000002ff8e7424 */ /* 0x000fe400078e00ff */
        /* <DEDUP_REMOVED lines=13> */
.L_x_9859:
        /* <DEDUP_REMOVED lines=13> */
.L_x_9861:
[----:B------:R-:W-:Y:S05]  /*7810*/  BSYNC.RECONVERGENT B1 ;  /* 0x0000000000017941 */ /* 0x000fea0003800200 */
.L_x_9860:
        /* <DEDUP_REMOVED lines=42> */
.L_x_9858:
[----:B------:R-:W-:Y:S05]  /*7ac0*/  BSYNC.RECONVERGENT B0 ;  /* 0x0000000000007941 */ /* 0x000fea0003800200 */
.L_x_9857:
        /* <DEDUP_REMOVED lines=24> */
.L_x_9864:
        /* <DEDUP_REMOVED lines=13> */
.L_x_9866:
[----:B------:R-:W-:Y:S05]  /*7d20*/  BSYNC.RECONVERGENT B1 ;  /* 0x0000000000017941 */ /* 0x000fea0003800200 */
.L_x_9865:
        /* <DEDUP_REMOVED lines=40> */
[----:B------:R-:W-:Y:S01]  /*7fb0*/  MOV R141, R158 ;  /* 0x0000009e008d7202 */ /* 0x000fe20000000f00 */
[----:B------:R-:W-:-:S07]  /*7fc0*/  IMAD.MOV.U32 R158, RZ, RZ, R140 ;  /* 0x000000ffff9e7224 */ /* 0x000fce00078e008c */
.L_x_9863:
[----:B------:R-:W-:Y:S05]  /*7fd0*/  BSYNC.RECONVERGENT B0 ;  /* 0x0000000000007941 */ /* 0x000fea0003800200 */
.L_x_9862:
        /* <DEDUP_REMOVED lines=24> */
.L_x_9869:
        /* <DEDUP_REMOVED lines=13> */
.L_x_9871:
[----:B------:R-:W-:Y:S05]  /*8230*/  BSYNC.RECONVERGENT B1 ;  /* 0x0000000000017941 */ /* 0x000fea0003800200 */
.L_x_9870:
        /* <DEDUP_REMOVED lines=42> */
.L_x_9868:
[----:B------:R-:W-:Y:S05]  /*84e0*/  BSYNC.RECONVERGENT B0 ;  /* 0x0000000000007941 */ /* 0x000fea0003800200 */
.L_x_9867:
        /* <DEDUP_REMOVED lines=24> */
.L_x_9874:
        /* <DEDUP_REMOVED lines=15> */
.L_x_9876:
[----:B------:R-:W-:Y:S05]  /*8760*/  BSYNC.RECONVERGENT B1 ;  /* 0x0000000000017941 */ /* 0x000fea0003800200 */
.L_x_9875:
        /* <DEDUP_REMOVED lines=42> */
.L_x_9873:
[----:B------:R-:W-:Y:S05]  /*8a10*/  BSYNC.RECONVERGENT B0 ;  /* 0x0000000000007941 */ /* 0x000fea0003800200 */
.L_x_9872:
[----:B------:R-:W-:Y:S02]  /*8a20*/  I2FP.F32.U32 R141, R141 ;  /* 0x0000008d008d7245 */ /* 0x000fe40000201000 */
[----:B------:R-:W-:Y:S02]  /*8a30*/  SHF.L.U32 R140, R155, 0x10, RZ ;  /* 0x000000109b8c7819 */ /* 0x000fe400000006ff */
[----:B------:R-:W-:Y:S01]  /*8a40*/  PRMT R142, R43, 0x7632, R142 ;  /* 0x000076322b8e7816 */ /* 0x000fe2000000008e */
[----:B------:R-:W-:Y:S02]  /*8a50*/  FFMA.FTZ R141, R141, R32, 1.1641532182693481445e-10 ;  /* 0x2f0000008d8d7423 */ /* 0x000fe40000010020 */
[----:B------:R-:W-:Y:S02]  /*8a60*/  FMUL.FTZ R140, R140, R23 ;  /* 0x000000178c8c7220 */ /* 0x000fe40000410000 */
[----:B------:R-:W-:Y:S01]  /*8a70*/  IMAD.U32 R155, R142, 0x10000, RZ ;  /* 0x000100008e9b7824 */ /* 0x000fe200078e00ff */
[----:B------:R-:W-:Y:S01]  /*8a80*/  FSETP.GTU.FTZ.AND P6, PT, R141, R34, PT ;  /* 0x000000228d00720b */ /* 0x000fe20003fdc000 */
[----:B------:R-:W-:Y:S01]  /*8a90*/  FMUL.FTZ R140, R140, R33 ;  /* 0x000000218c8c7220 */ /* 0x000fe20000410000 */
[----:B------:R-:W-:-:S02]  /*8aa0*/  F2FP.BF16.F32.PACK_AB R142, R153, R152 ;  /* 0x00000098998e723e */ /* 0x000fc400000010ff */
[----:B------:R-:W-:Y:S02]  /*8ab0*/  F2FP.BF16.F32.PACK_AB R141, R151, R150 ;  /* 0x00000096978d723e */ /* 0x000fe400000010ff */
[----:B------:R-:W-:Y:S02]  /*8ac0*/  FSEL R140, R140, RZ, !P6 ;  /* 0x000000ff8c8c7208 */ /* 0x000fe40007000000 */
[----:B------:R-:W-:-:S03]  /*8ad0*/  PLOP3.LUT P6, PT, P6, PT, PT, 0x8, 0x80 ;  /* 0x000000000080781c */ /* 0x000fc600037ce170 */
[----:B------:R-:W-:Y:S01]  /*8ae0*/  FFMA.FTZ R155, R140, R63, R155 ;  /* 0x0000003f8c9b7223 */ /* 0x000fe2000001009b */
[----:B------:R-:W-:-:S04]  /*8af0*/  F2FP.BF16.F32.PACK_AB R140, R149, R148 ;  /* 0x00000094958c723e */ /* 0x000fc800000010ff */
[----:B------:R-:W-:Y:S01]  /*8b00*/  F2FP.BF16.F32.PACK_AB R143, R155, R154 ;  /* 0x0000009a9b8f723e */ /* 0x000fe200000010ff */
[----:B------:R-:W-:Y:S06]  /*8b10*/  BRA `(.L_x_9877) ;  /* 0x0000002800207947 */ /* 0x000fec0003800000 */
.L_x_9836:
        /* <DEDUP_REMOVED lines=16> */
.L_x_9880:
        /* <DEDUP_REMOVED lines=13> */
.L_x_9882:
[----:B------:R-:W-:Y:S05]  /*8cf0*/  BSYNC.RECONVERGENT B1 ;  /* 0x0000000000017941 */ /* 0x000fea0003800200 */
.L_x_9881:
        /* <DEDUP_REMOVED lines=41> */
.L_x_9879:
[----:B------:R-:W-:Y:S05]  /*8f90*/  BSYNC.RECONVERGENT B0 ;  /* 0x0000000000007941 */ /* 0x000fea0003800200 */
.L_x_9878:
[----:B------:R-:W-:Y:S01]  /*8fa0*/  I2FP.F32.U32 R141, R140 ;  /* 0x0000008c008d7245 */ /* 0x000fe20000201000 */
[----:B-----5:R-:W-:Y:S01]  /*8fb0*/  IMAD.U32 R140, R144, 0x10000, RZ ;  /* 0x00010000908c7824 */ /* 0x020fe200078e00ff */
[----:B------:R-:W-:Y:S01]  /*8fc0*/  ISETP.NE.AND P2, PT, R142, 0x1, PT ;  /* 0x000000018e00780c */ /* 0x000fe20003f45270 */
[----:B------:R-:W-:Y:S01]  /*8fd0*/  BSSY.RECONVERGENT B0, `(.L_x_9883) ;  /* 0x000004e000007945 */ /* 0x000fe20003800200 */
[----:B------:R-:W-:Y:S01]  /*8fe0*/  LOP3.LUT R16, R16, 0xfffffffb, RZ, 0xc0, !PT ;  /* 0xfffffffb10107812 */ /* 0x000fe200078ec0ff */
[----:B------:R-:W-:Y:S01]  /*8ff0*/  FFMA.FTZ R141, R141, R32, 1.1641532182693481445e-10 ;  /* 0x2f0000008d8d7423 */ /* 0x000fe20000010020 */
[----:B------:R-:W-:Y:S01]  /*9000*/  FMUL.FTZ R140, R140, R23 ;  /* 0x000000178c8c7220 */ /* 0x000fe20000410000 */
[----:B------:R-:W-:Y:S01]  /*9010*/  HFMA2 R143, -RZ, RZ, 0, 1.1920928955078125e-07 ;  /* 0x00000002ff8f7431 */ /* 0x000fe200000001ff */
[----:B------:R-:W-:Y:S02]  /*9020*/  PRMT R144, R144, 0x7632, R144 ;  /* 0x0000763290907816 */ /* 0x000fe40000000090 */
[----:B------:R-:W-:Y:S01]  /*9030*/  FMUL.FTZ R140, R140, R33 ;  /* 0x000000218c8c7220 */ /* 0x000fe20000410000 */
[----:B------:R-:W-:-:S04]  /*9040*/  FSETP.GTU.FTZ.AND P1, PT, R141, R34, PT ;  /* 0x000000228d00720b */ /* 0x000fc80003f3c000 */
        /* <DEDUP_REMOVED lines=14> */
.L_x_9885:
        /* <DEDUP_REMOVED lines=13> */
.L_x_9887:
[----:B------:R-:W-:Y:S05]  /*9200*/  BSYNC.RECONVERGENT B1 ;  /* 0x0000000000017941 */ /* 0x000fea0003800200 */
.L_x_9886:
        /* <DEDUP_REMOVED lines=40> */
[----:B------:R-:W-:Y:S02]  /*9490*/  HFMA2 R143, -RZ, RZ, 0, 0 ;  /* 0x00000000ff8f7431 */ /* 0x000fe400000001ff */
[----:B------:R-:W-:-:S07]  /*94a0*/  IMAD.MOV.U32 R158, RZ, RZ, R142 ;  /* 0x000000ffff9e7224 */ /* 0x000fce00078e008e */
.L_x_9884:
[----:B------:R-:W-:Y:S05]  /*94b0*/  BSYNC.RECONVERGENT B0 ;  /* 0x0000000000007941 */ /* 0x000fea0003800200 */
.L_x_9883:
[----:B------:R-:W-:Y:S01]  /*94c0*/  I2FP.F32.U32 R141, R140 ;  /* 0x0000008c008d7245 */ /* 0x000fe20000201000 */
[----:B------:R-:W-:Y:S01]  /*94d0*/  IMAD.U32 R144, R144, 0x10000, RZ ;  /* 0x0001000090907824 */ /* 0x000fe200078e00ff */
[----:B------:R-:W-:Y:S01]  /*94e0*/  ISETP.NE.AND P2, PT, R143, 0x1, PT ;  /* 0x000000018f00780c */ /* 0x000fe20003f45270 */
[----:B------:R-:W-:Y:S01]  /*94f0*/  BSSY.RECONVERGENT B0, `(.L_x_9888) ;  /* 0x000004d000007945 */ /* 0x000fe20003800200 */
[----:B------:R-:W-:Y:S01]  /*9500*/  LOP3.LUT R16, R16, 0xfffffffd, RZ, 0xc0, !PT ;  /* 0xfffffffd10107812 */ /* 0x000fe200078ec0ff */
        /* <DEDUP_REMOVED lines=19> */
.L_x_9890:
        /* <DEDUP_REMOVED lines=13> */
.L_x_9892:
[----:B------:R-:W-:Y:S05]  /*9710*/  BSYNC.RECONVERGENT B1 ;  /* 0x0000000000017941 */ /* 0x000fea0003800200 */
.L_x_9891:
        /* <DEDUP_REMOVED lines=42> */
.L_x_9889:
[----:B------:R-:W-:Y:S05]  /*99c0*/  BSYNC.RECONVERGENT B0 ;  /* 0x0000000000007941 */ /* 0x000fea0003800200 */
.L_x_9888:
        /* <DEDUP_REMOVED lines=23> */
.L_x_9895:
        /* <DEDUP_REMOVED lines=13> */
.L_x_9897:
[----:B------:R-:W-:Y:S05]  /*9c10*/  BSYNC.RECONVERGENT B1 ;  /* 0x0000000000017941 */ /* 0x000fea0003800200 */
.L_x_9896:
        /* <DEDUP_REMOVED lines=42> */
.L_x_9894:
[----:B------:R-:W-:Y:S05]  /*9ec0*/  BSYNC.RECONVERGENT B0 ;  /* 0x0000000000007941 */ /* 0x000fea0003800200 */
.L_x_9893:
        /* <DEDUP_REMOVED lines=22> */
.L_x_9900:
        /* <DEDUP_REMOVED lines=13> */
.L_x_9902:
[----:B------:R-:W-:Y:S05]  /*a100*/  BSYNC.RECONVERGENT B1 ;  /* 0x0000000000017941 */ /* 0x000fea0003800200 */
.L_x_9901:
        /* <DEDUP_REMOVED lines=42> */
.L_x_9899:
[----:B------:R-:W-:Y:S05]  /*a3b0*/  BSYNC.RECONVERGENT B0 ;  /* 0x0000000000007941 */ /* 0x000fea0003800200 */
.L_x_9898:
        /* <DEDUP_REMOVED lines=23> */
.L_x_9905:
        /* <DEDUP_REMOVED lines=13> */
.L_x_9907:
[----:B------:R-:W-:Y:S05]  /*a600*/  BSYNC.RECONVERGENT B1 ;  /* 0x0000000000017941 */ /* 0x000fea0003800200 */
.L_x_9906:
        /* <DEDUP_REMOVED lines=42> */
.L_x_9904:
[----:B------:R-:W-:Y:S05]  /*a8b0*/  BSYNC.RECONVERGENT B0 ;  /* 0x0000000000007941 */ /* 0x000fea0003800200 */
.L_x_9903:
        /* <DEDUP_REMOVED lines=22> */
.L_x_9910:
        /* <DEDUP_REMOVED lines=13> */
.L_x_9912:
[----:B------:R-:W-:Y:S05]  /*aaf0*/  BSYNC.RECONVERGENT B1 ;  /* 0x0000000000017941 */ /* 0x000fea0003800200 */
.L_x_9911:
        /* <DEDUP_REMOVED lines=40> */
[----:B------:R-:W-:Y:S01]  /*ad80*/  IMAD.MOV.U32 R142, RZ, RZ, RZ ;  /* 0x000000ffff8e7224 */ /* 0x000fe200078e00ff */
[----:B------:R-:W-:-:S07]  /*ad90*/  LOP3.LUT R172, R12, R172, R143, 0x96, !PT ;  /* 0x000000ac0cac7212 */ /* 0x000fce00078e968f */
.L_x_9909:
[----:B------:R-:W-:Y:S05]  /*ada0*/  BSYNC.RECONVERGENT B0 ;  /* 0x0000000000007941 */ /* 0x000fea0003800200 */
.L_x_9908:
        /* <DEDUP_REMOVED lines=23> */
.L_x_9915:
        /* <DEDUP_REMOVED lines=15> */
.L_x_9917:
[----:B------:R-:W-:Y:S05]  /*b010*/  BSYNC.RECONVERGENT B1 ;  /* 0x0000000000017941 */ /* 0x000fea0003800200 */
.L_x_9916:
        /* <DEDUP_REMOVED lines=42> */
.L_x_9914:
[----:B------:R-:W-:Y:S05]  /*b2c0*/  BSYNC.RECONVERGENT B0 ;  /* 0x0000000000007941 */ /* 0x000fea0003800200 */
.L_x_9913:
[----:B------:R-:W-:Y:S01]  /*b2d0*/  I2FP.F32.U32 R141, R140 ;  /* 0x0000008c008d7245 */ /* 0x000fe20000201000 */
[----:B------:R-:W-:Y:S01]  /*b2e0*/  IMAD.U32 R140, R155, 0x10000, RZ ;  /* 0x000100009b8c7824 */ /* 0x000fe200078e00ff */
[----:B------:R-:W-:-:S03]  /*b2f0*/  F2FP.BF16.F32.PACK_AB R142, R153, R152 ;  /* 0x00000098998e723e */ /* 0x000fc600000010ff */
[----:B------:R-:W-:Y:S01]  /*b300*/  FFMA.FTZ R141, R141, R32, 1.1641532182693481445e-10 ;  /* 0x2f0000008d8d7423 */ /* 0x000fe20000010020 */
[----:B------:R-:W-:-:S04]  /*b310*/  FMUL.FTZ R140, R140, R23 ;  /* 0x000000178c8c7220 */ /* 0x000fc80000410000 */
[----:B------:R-:W-:Y:S01]  /*b320*/  FMUL.FTZ R140, R140, R33 ;  /* 0x000000218c8c7220 */ /* 0x000fe20000410000 */
[----:B------:R-:W-:Y:S02]  /*b330*/  FSETP.GTU.FTZ.AND P6, PT, R141, R34, PT ;  /* 0x000000228d00720b */ /* 0x000fe40003fdc000 */
[----:B------:R-:W-:Y:S02]  /*b340*/  F2FP.BF16.F32.PACK_AB R141, R151, R150 ;  /* 0x00000096978d723e */ /* 0x000fe400000010ff */
[----:B------:R-:W-:Y:S02]  /*b350*/  FSEL R140, R140, RZ, !P6 ;  /* 0x000000ff8c8c7208 */ /* 0x000fe40007000000 */
[----:B------:R-:W-:-:S03]  /*b360*/  PLOP3.LUT P6, PT, P6, PT, PT, 0x8, 0x80 ;  /* 0x000000000080781c */ /* 0x000fc600037ce170 */
[----:B------:R-:W-:Y:S01]  /*b370*/  FMUL.FTZ R155, R140, R63 ;  /* 0x0000003f8c9b7220 */ /* 0x000fe20000410000 */
[----:B------:R-:W-:-:S04]  /*b380*/  F2FP.BF16.F32.PACK_AB R140, R149, R148 ;  /* 0x00000094958c723e */ /* 0x000fc800000010ff */
[----:B------:R-:W-:-:S07]  /*b390*/  F2FP.BF16.F32.PACK_AB R143, R155, R154 ;  /* 0x0000009a9b8f723e */ /* 0x000fce00000010ff */
.L_x_9877:
[----:B------:R-:W0:Y:S01]  /*b3a0*/  @P0 LDC.64 R164, c[0x0][0x3a0] ;  /* 0x0000e800ffa40b82 */ /* 0x000e220000000a00 */
[----:B------:R-:W-:Y:S01]  /*b3b0*/  SEL R156, RZ, 0x10000, !P5 ;  /* 0x00010000ff9c7807 */ /* 0x000fe20006800000 */
[C---:B------:R-:W-:Y:S01]  /*b3c0*/  IMAD.WIDE.U32 R160, R39.reuse, 0x10, R170 ;  /* 0x0000001027a07825 */ /* 0x040fe200078e00aa */
[----:B------:R-:W-:Y:S02]  /*b3d0*/  LOP3.LUT P5, RZ, R16, 0x2, RZ, 0xc0, !PT ;  /* 0x0000000210ff7812 */ /* 0x000fe400078ac0ff */
[----:B------:R-:W-:Y:S01]  /*b3e0*/  SEL R147, RZ, 0x1000000, !P6 ;  /* 0x01000000ff937807 */ /* 0x000fe20007000000 */
[----:B------:R-:W-:Y:S01]  /*b3f0*/  IMAD.WIDE.U32 R162, R39, 0x8, R168 ;  /* 0x0000000827a27825 */ /* 0x000fe200078e00a8 */
[----:B------:R-:W-:Y:S01]  /*b400*/  SEL R179, RZ, 0x100, !P4 ;  /* 0x00000100ffb37807 */ /* 0x000fe20006000000 */
[----:B------:R1:W-:Y:S01]  /*b410*/  STG.E.128 desc[UR6][R160.64], R140 ;  /* 0x0000008ca0007986 */ /* 0x0003e2000c101d06 */
[----:B------:R-:W-:Y:S02]  /*b420*/  SEL R146, RZ, 0x1000000, !P2 ;  /* 0x01000000ff927807 */ /* 0x000fe40005000000 */
[----:B------:R-:W-:-:S02]  /*b430*/  SEL R145, RZ, 0x10000, !P1 ;  /* 0x00010000ff917807 */ /* 0x000fc40004800000 */
[----:B------:R-:W-:Y:S02]  /*b440*/  SEL R144, RZ, 0x100, !P5 ;  /* 0x00000100ff907807 */ /* 0x000fe40006800000 */
[----:B------:R-:W-:Y:S02]  /*b450*/  LOP3.LUT P6, RZ, R16, 0x4, RZ, 0xc0, !PT ;  /* 0x0000000410ff7812 */ /* 0x000fe400078cc0ff */
[----:B------:R-:W-:Y:S01]  /*b460*/  LOP3.LUT R179, R179, R147, R156, 0xfe, !PT ;  /* 0x00000093b3b37212 */ /* 0x000fe200078efe9c */
[----:B------:R-:W-:Y:S01]  /*b470*/  VIADD R156, R18, 0x40 ;  /* 0x00000040129c7836 */ /* 0x000fe20000000000 */
        /* <DEDUP_REMOVED lines=27> */
.L_x_9921:
        /* <DEDUP_REMOVED lines=13> */
.L_x_9923:
[----:B------:R-:W-:Y:S05]  /*b700*/  BSYNC.RECONVERGENT B1 ;  /* 0x0000000000017941 */ /* 0x000fea0003800200 */
.L_x_9922:
        /* <DEDUP_REMOVED lines=41> */
.L_x_9920:
[----:B------:R-:W-:Y:S05]  /*b9a0*/  BSYNC.RECONVERGENT B0 ;  /* 0x0000000000007941 */ /* 0x000fea0003800200 */
.L_x_9919:
        /* <DEDUP_REMOVED lines=8> */
[----:B------:R-:W-:Y:S02]  /*ba30*/  PRMT R144, R144, 0x7632, R144 ;  /* 0x0000763290907816 */ /* 0x000fe40000000090 */
[----:B------:R-:W-:Y:S01]  /*ba40*/  FSETP.GTU.FTZ.AND P1, PT, R141, R34, PT ;  /* 0x000000228d00720b */ /* 0x000fe20003f3c000 */
[----:B------:R-:W-:-:S05]  /*ba50*/  FMUL.FTZ R140, R140, R33 ;  /* 0x000000218c8c7220 */ /* 0x000fca0000410000 */
[----:B------:R-:W-:Y:S02]  /*ba60*/  FSEL R157, R140, RZ, !P1 ;  /* 0x000000ff8c9d7208 */ /* 0x000fe40004800000 */
[----:B------:R-:W-:Y:S02]  /*ba70*/  PLOP3.LUT P1, PT, P1, PT, PT, 0x8, 0x80 ;  /* 0x000000000080781c */ /* 0x000fe40000f2e170 */
[----:B------:R-:W-:Y:S01]  /*ba80*/  MOV R140, R176 ;  /* 0x000000b0008c7202 */ /* 0x000fe20000000f00 */
[----:B------:R-:W-:Y:S01]  /*ba90*/  FFMA.FTZ R157, R157, R56, R142 ;  /* 0x000000389d9d7223 */ /* 0x000fe2000001008e */
[----:B------:R-:W-:-:S09]  /*baa0*/  IMAD.MOV.U32 R142, RZ, RZ, 0x2 ;  /* 0x00000002ff8e7424 */ /* 0x000fd200078e00ff */
        /* <DEDUP_REMOVED lines=10> */
.L_x_9926:
        /* <DEDUP_REMOVED lines=13> */
.L_x_9928:
[----:B------:R-:W-:Y:S05]  /*bc20*/  BSYNC.RECONVERGENT B1 ;  /* 0x0000000000017941 */ /* 0x000fea0003800200 */
.L_x_9927:
        /* <DEDUP_REMOVED lines=42> */
.L_x_9925:
[----:B------:R-:W-:Y:S05]  /*bed0*/  BSYNC.RECONVERGENT B0 ;  /* 0x0000000000007941 */ /* 0x000fea0003800200 */
.L_x_9924:
        /* <DEDUP_REMOVED lines=26> */
.L_x_9931:
        /* <DEDUP_REMOVED lines=13> */
.L_x_9933:
[----:B------:R-:W-:Y:S05]  /*c150*/  BSYNC.RECONVERGENT B1 ;  /* 0x0000000000017941 */ /* 0x000fea0003800200 */
.L_x_9932:
        /* <DEDUP_REMOVED lines=42> */
.L_x_9930:
[----:B------:R-:W-:Y:S05]  /*c400*/  BSYNC.RECONVERGENT B0 ;  /* 0x0000000000007941 */ /* 0x000fea0003800200 */
.L_x_9929:
[----:B------:R-:W-:Y:S01]  /*c410*/  I2FP.F32.U32 R141, R140 ;  /* 0x0000008c008d7245 */ /* 0x000fe20000201000 */
[----:B------:R-:W-:Y:S01]  /*c420*/  IMAD.U32 R142, R41, 0x10000, RZ ;  /* 0x00010000298e7824 */ /* 0x000fe200078e00ff */
[----:B------:R-:W-:Y:S01]  /*c430*/  SHF.L.U32 R140, R145, 0x10, RZ ;  /* 0x00000010918c7819 */ /* 0x000fe200000006ff */
[----:B------:R-:W-:Y:S01]  /*c440*/  BSSY.RECONVERGENT B0, `(.L_x_9934) ;  /* 0x000004d000007945 */ /* 0x000fe20003800200 */
[----:B------:R-:W-:Y:S01]  /*c450*/  ISETP.NE.AND P2, PT, R143, 0x1, PT ;  /* 0x000000018f00780c */ /* 0x000fe20003f45270 */
[----:B------:R-:W-:Y:S01]  /*c460*/  FFMA.FTZ R141, R141, R32, 1.1641532182693481445e-10 ;  /* 0x2f0000008d8d7423 */ /* 0x000fe20000010020 */
[----:B------:R-:W-:Y:S01]  /*c470*/  PRMT R162, R145, 0x7632, R162 ;  /* 0x0000763291a27816 */ /* 0x000fe200000000a2 */
[----:B------:R-:W-:-:S03]  /*c480*/  FMUL.FTZ R140, R140, R23 ;  /* 0x000000178c8c7220 */ /* 0x000fc60000410000 */
[----:B------:R-:W-:Y:S01]  /*c490*/  FSETP.GTU.FTZ.AND P1, PT, R141, R34, PT ;  /* 0x000000228d00720b */ /* 0x000fe20003f3c000 */
[----:B------:R-:W-:-:S05]  /*c4a0*/  FMUL.FTZ R140, R140, R33 ;  /* 0x000000218c8c7220 */ /* 0x000fca0000410000 */
[----:B------:R-:W-:Y:S02]  /*c4b0*/  FSEL R159, R140, RZ, !P1 ;  /* 0x000000ff8c9f7208 */ /* 0x000fe40004800000 */
[----:B------:R-:W-:Y:S02]  /*c4c0*/  PLOP3.LUT P1, PT, P1, PT, PT, 0x8, 0x80 ;  /* 0x000000000080781c */ /* 0x000fe40000f2e170 */
[----:B------:R-:W-:Y:S01]  /*c4d0*/  MOV R140, R176 ;  /* 0x000000b0008c7202 */ /* 0x000fe20000000f00 */
        /* <DEDUP_REMOVED lines=11> */
.L_x_9936:
        /* <DEDUP_REMOVED lines=13> */
.L_x_9938:
[----:B------:R-:W-:Y:S05]  /*c660*/  BSYNC.RECONVERGENT B1 ;  /* 0x0000000000017941 */ /* 0x000fea0003800200 */
.L_x_9937:
        /* <DEDUP_REMOVED lines=42> */
.L_x_9935:
[----:B------:R-:W-:Y:S05]  /*c910*/  BSYNC.RECONVERGENT B0 ;  /* 0x0000000000007941 */ /* 0x000fea0003800200 */
.L_x_9934:
        /* <DEDUP_REMOVED lines=24> */
.L_x_9941:
        /* <DEDUP_REMOVED lines=13> */
.L_x_9943:
[----:B------:R-:W-:Y:S05]  /*cb70*/  BSYNC.RECONVERGENT B1 ;  /* 0x0000000000017941 */ /* 0x000fea0003800200 */
.L_x_9942:
        /* <DEDUP_REMOVED lines=42> */
.L_x_9940:
[----:B------:R-:W-:Y:S05]  /*ce20*/  BSYNC.RECONVERGENT B0 ;  /* 0x0000000000007941 */ /* 0x000fea0003800200 */
.L_x_9939:
[----:B------:R-:W-:Y:S01]  /*ce30*/  I2FP.F32.U32 R141, R140 ;  /* 0x0000008c008d7245 */ /* 0x000fe20000201000 */
[----:B------:R-:W-:Y:S01]  /*ce40*/  IMAD.U32 R142, R42, 0x10000, RZ ;  /* 0x000100002a8e7824 */ /* 0x000fe200078e00ff */
[C---:B------:R-:W-:Y:S01]  /*ce50*/  SHF.L.U32 R140, R146.reuse, 0x10, RZ ;  /* 0x00000010928c7819 */ /* 0x040fe200000006ff */
        /* <DEDUP_REMOVED lines=8> */
[----:B------:R-:W-:Y:S02]  /*cee0*/  MOV R140, R176 ;  /* 0x000000b0008c7202 */ /* 0x000fe40000000f00 */
[----:B------:R-:W-:Y:S01]  /*cef0*/  PLOP3.LUT P3, PT, P3, PT, PT, 0x8, 0x80 ;  /* 0x000000000080781c */ /* 0x000fe20001f6e170 */
[----:B------:R-:W-:Y:S01]  /*cf00*/  FFMA.FTZ R161, R161, R52, R142 ;  /* 0x00000034a1a17223 */ /* 0x000fe2000001008e */
[----:B------:R-:W-:Y:S01]  /*cf10*/  IMAD.MOV.U32 R142, RZ, RZ, 0x2 ;  /* 0x00000002ff8e7424 */ /* 0x000fe200078e00ff */
        /* <DEDUP_REMOVED lines=9> */
.L_x_9946:
        /* <DEDUP_REMOVED lines=13> */
.L_x_9948:
[----:B------:R-:W-:Y:S05]  /*d080*/  BSYNC.RECONVERGENT B1 ;  /* 0x0000000000017941 */ /* 0x000fea0003800200 */
.L_x_9947:
        /* <DEDUP_REMOVED lines=42> */
.L_x_9945:
[----:B------:R-:W-:Y:S05]  /*d330*/  BSYNC.RECONVERGENT B0 ;  /* 0x0000000000007941 */ /* 0x000fea0003800200 */
.L_x_9944:
        /* <DEDUP_REMOVED lines=24> */
.L_x_9951:
        /* <DEDUP_REMOVED lines=13> */
.L_x_9953:
[----:B------:R-:W-:Y:S05]  /*d590*/  BSYNC.RECONVERGENT B1 ;  /* 0x0000000000017941 */ /* 0x000fea0003800200 */
.L_x_9952:
        /* <DEDUP_REMOVED lines=42> */
.L_x_9950:
[----:B------:R-:W-:Y:S05]  /*d840*/  BSYNC.RECONVERGENT B0 ;  /* 0x0000000000007941 */ /* 0x000fea0003800200 */
.L_x_9949:
        /* <DEDUP_REMOVED lines=24> */
.L_x_9956:
        /* <DEDUP_REMOVED lines=15> */
.L_x_9958:
[----:B------:R-:W-:Y:S05]  /*dac0*/  BSYNC.RECONVERGENT B1 ;  /* 0x0000000000017941 */ /* 0x000fea0003800200 */
.L_x_9957:
        /* <DEDUP_REMOVED lines=42> */
.L_x_9955:
[----:B------:R-:W-:Y:S05]  /*dd70*/  BSYNC.RECONVERGENT B0 ;  /* 0x0000000000007941 */ /* 0x000fea0003800200 */
.L_x_9954:
[----:B------:R-:W-:Y:S02]  /*dd80*/  I2FP.F32.U32 R141, R141 ;  /* 0x0000008d008d7245 */ /* 0x000fe40000201000 */
        /* <DEDUP_REMOVED lines=12> */
[----:B------:R-:W-:-:S05]  /*de50*/  FFMA.FTZ R164, R164, R55, R143 ;  /* 0x00000037a4a47223 */ /* 0x000fca000001008f */
[----:B------:R-:W-:Y:S01]  /*de60*/  F2FP.BF16.F32.PACK_AB R143, R164, R163 ;  /* 0x000000a3a48f723e */ /* 0x000fe200000010ff */
[----:B------:R-:W-:Y:S06]  /*de70*/  BRA `(.L_x_9959) ;  /* 0x0000002800207947 */ /* 0x000fec0003800000 */
.L_x_9918:
        /* <DEDUP_REMOVED lines=16> */
.L_x_9962:
        /* <DEDUP_REMOVED lines=13> */
.L_x_9964:
[----:B------:R-:W-:Y:S05]  /*e050*/  BSYNC.RECONVERGENT B1 ;  /* 0x0000000000017941 */ /* 0x000fea0003800200 */
.L_x_9963:
        /* <DEDUP_REMOVED lines=41> */
.L_x_9961:
[----:B------:R-:W-:Y:S05]  /*e2f0*/  BSYNC.RECONVERGENT B0 ;  /* 0x0000000000007941 */ /* 0x000fea0003800200 */
.L_x_9960:
        /* <DEDUP_REMOVED lines=25> */
.L_x_9967:
        /* <DEDUP_REMOVED lines=13> */
.L_x_9969:
[----:B------:R-:W-:Y:S05]  /*e560*/  BSYNC.RECONVERGENT B1 ;  /* 0x0000000000017941 */ /* 0x000fea0003800200 */
.L_x_9968:
        /* <DEDUP_REMOVED lines=42> */
.L_x_9966:
[----:B------:R-:W-:Y:S05]  /*e810*/  BSYNC.RECONVERGENT B0 ;  /* 0x0000000000007941 */ /* 0x000fea0003800200 */
.L_x_9965:
        /* <DEDUP_REMOVED lines=24> */
.L_x_9972:
        /* <DEDUP_REMOVED lines=13> */
.L_x_9974:
[----:B------:R-:W-:Y:S05]  /*ea70*/  BSYNC.RECONVERGENT B1 ;  /* 0x0000000000017941 */ /* 0x000fea0003800200 */
.L_x_9973:
        /* <DEDUP_REMOVED lines=42> */
.L_x_9971:
[----:B------:R-:W-:Y:S05]  /*ed20*/  BSYNC.RECONVERGENT B0 ;  /* 0x0000000000007941 */ /* 0x000fea0003800200 */
.L_x_9970:
        /* <DEDUP_REMOVED lines=23> */
.L_x_9977:
        /* <DEDUP_REMOVED lines=13> */
.L_x_9979:
[----:B------:R-:W-:Y:S05]  /*ef70*/  BSYNC.RECONVERGENT B1 ;  /* 0x0000000000017941 */ /* 0x000fea0003800200 */
.L_x_9978:
        /* <DEDUP_REMOVED lines=42> */
.L_x_9976:
[----:B------:R-:W-:Y:S05]  /*f220*/  BSYNC.RECONVERGENT B0 ;  /* 0x0000000000007941 */ /* 0x000fea0003800200 */
.L_x_9975:
        /* <DEDUP_REMOVED lines=22> */
.L_x_9982:
        /* <DEDUP_REMOVED lines=13> */
.L_x_9984:
[----:B------:R-:W-:Y:S05]  /*f460*/  BSYNC.RECONVERGENT B1 ;  /* 0x0000000000017941 */ /* 0x000fea0003800200 */
.L_x_9983:
        /* <DEDUP_REMOVED lines=42> */
.L_x_9981:
[----:B------:R-:W-:Y:S05]  /*f710*/  BSYNC.RECONVERGENT B0 ;  /* 0x0000000000007941 */ /* 0x000fea0003800200 */
.L_x_9980:
        /* <DEDUP_REMOVED lines=23> */
.L_x_9987:
        /* <DEDUP_REMOVED lines=13> */
.L_x_9989:
[----:B------:R-:W-:Y:S05]  /*f960*/  BSYNC.RECONVERGENT B1 ;  /* 0x0000000000017941 */ /* 0x000fea0003800200 */
.L_x_9988:
        /* <DEDUP_REMOVED lines=42> */
.L_x_9986:
[----:B------:R-:W-:Y:S05]  /*fc10*/  BSYNC.RECONVERGENT B0 ;  /* 0x0000000000007941 */ /* 0x000fea0003800200 */
.L_x_9985:
        /* <DEDUP_REMOVED lines=22> */
.L_x_9992:
        /* <DEDUP_REMOVED lines=13> */
.L_x_9994:
[----:B------:R-:W-:Y:S05]  /*fe50*/  BSYNC.RECONVERGENT B1 ;  /* 0x0000000000017941 */ /* 0x000fea0003800200 */
.L_x_9993:
        /* <DEDUP_REMOVED lines=39> */
[----:B------:R-:W-:Y:S02]  /*100d0*/  LOP3.LUT R172, R12, R172, R141, 0x96, !PT ;  /* 0x000000ac0cac7212 */ /* 0x000fe400078e968d */
[----:B------:R-:W-:Y:S01]  /*100e0*/  MOV R141, R178 ;  /* 0x000000b2008d7202 */ /* 0x000fe20000000f00 */
[----:B------:R-:W-:-:S07]  /*100f0*/  IMAD.MOV.U32 R178, RZ, RZ, R140 ;  /* 0x000000ffffb27224 */ /* 0x000fce00078e008c */
.L_x_9991:
[----:B------:R-:W-:Y:S05]  /*10100*/  BSYNC.RECONVERGENT B0 ;  /* 0x0000000000007941 */ /* 0x000fea0003800200 */
.L_x_9990:
[----:B------:R-:W-:Y:S01]  /*10110*/  I2FP.F32.U32 R141, R141 ;  /* 0x0000008d008d7245 */ /* 0x000fe20000201000 */
[C---:B------:R-:W-:Y:S01]  /*10120*/  IMAD.U32 R140, R147.reuse, 0x10000, RZ ;  /* 0x00010000938c7824 */ /* 0x040fe200078e00ff */
[----:B------:R-:W-:Y:S01]  /*10130*/  ISETP.NE.AND P6, PT, R142, 0x1, PT ;  /* 0x000000018e00780c */ /* 0x000fe20003fc5270 */
[----:B------:R-:W-:Y:S01]  /*10140*/  BSSY.RECONVERGENT B0, `(.L_x_9995) ;  /* 0x000004e000007945 */ /* 0x000fe20003800200 */
[----:B------:R-:W-:Y:S01]  /*10150*/  PRMT R164, R147, 0x7632, R164 ;  /* 0x0000763293a47816 */ /* 0x000fe200000000a4 */
[----:B------:R-:W-:Y:S01]  /*10160*/  FFMA.FTZ R141, R141, R32, 1.1641532182693481445e-10 ;  /* 0x2f0000008d8d7423 */ /* 0x000fe20000010020 */
[----:B------:R-:W-:Y:S01]  /*10170*/  FMUL.FTZ R140, R140, R23 ;  /* 0x000000178c8c7220 */ /* 0x000fe20000410000 */
[----:B------:R-:W-:-:S03]  /*10180*/  MOV R179, 0x2 ;  /* 0x0000000200b37802 */ /* 0x000fc60000000f00 */
        /* <DEDUP_REMOVED lines=15> */
.L_x_9997:
        /* <DEDUP_REMOVED lines=15> */
.L_x_9999:
[----:B------:R-:W-:Y:S05]  /*10370*/  BSYNC.RECONVERGENT B1 ;  /* 0x0000000000017941 */ /* 0x000fea0003800200 */
.L_x_9998:
        /* <DEDUP_REMOVED lines=42> */
.L_x_9996:
[----:B------:R-:W-:Y:S05]  /*10620*/  BSYNC.RECONVERGENT B0 ;  /* 0x0000000000007941 */ /* 0x000fea0003800200 */
.L_x_9995:
        /* <DEDUP_REMOVED lines=11> */
[----:B------:R-:W-:-:S05]  /*106e0*/  FMUL.FTZ R164, R164, R55 ;  /* 0x00000037a4a47220 */ /* 0x000fca0000410000 */
[----:B------:R-:W-:-:S07]  /*106f0*/  F2FP.BF16.F32.PACK_AB R143, R164, R163 ;  /* 0x000000a3a48f723e */ /* 0x000fce00000010ff */
.L_x_9959:
[----:B------:R-:W0:Y:S01]  /*10700*/  @P0 LDC.64 R144, c[0x0][0x3a0] ;  /* 0x0000e800ff900b82 */ /* 0x000e220000000a00 */
[----:B------:R-:W-:Y:S01]  /*10710*/  SEL R180, RZ, 0x10000, !P5 ;  /* 0x00010000ffb47807 */ /* 0x000fe20006800000 */
[----:B------:R-:W-:Y:S01]  /*10720*/  IMAD.WIDE.U32 R182, R156, 0x10, R170 ;  /* 0x000000109cb67825 */ /* 0x000fe200078e00aa */
        /* <DEDUP_REMOVED lines=9> */
[----:B------:R-:W-:Y:S02]  /*107c0*/  LOP3.LUT R181, R181, R177, R180, 0xfe, !PT ;  /* 0x000000b1b5b57212 */ /* 0x000fe400078efeb4 */
[----:B------:R-:W-:Y:S01]  /*107d0*/  LOP3.LUT R146, R146, R165, R147, 0xfe, !PT ;  /* 0x000000a592927212 */ /* 0x000fe200078efe93 */
[----:B------:R-:W-:Y:S01]  /*107e0*/  VIADD R165, R18, 0x60 ;  /* 0x0000006012a57836 */ /* 0x000fe20000000000 */
[----:B------:R-:W-:Y:S02]  /*107f0*/  SEL R180, RZ, 0x1, !P3 ;  /* 0x00000001ffb47807 */ /* 0x000fe40005800000 */
        /* <DEDUP_REMOVED lines=11> */
[----:B------:R-:W-:Y:S02]  /*108b0*/  HFMA2 R175, -RZ, RZ, 0, 1.1920928955078125e-07 ;  /* 0x00000002ffaf7431 */ /* 0x000fe400000001ff */
[----:B-1----:R-:W-:Y:S01]  /*108c0*/  IMAD.MOV.U32 R141, RZ, RZ, R176 ;  /* 0x000000ffff8d7224 */ /* 0x002fe200078e00b0 */
        /* <DEDUP_REMOVED lines=12> */
.L_x_10003:
        /* <DEDUP_REMOVED lines=13> */
.L_x_10005:
[----:B------:R-:W-:Y:S05]  /*10a60*/  BSYNC.RECONVERGENT B1 ;  /* 0x0000000000017941 */ /* 0x000fea0003800200 */
.L_x_10004:
        /* <DEDUP_REMOVED lines=40> */
[----:B------:R-:W-:Y:S01]  /*10cf0*/  HFMA2 R175, -RZ, RZ, 0, 0 ;  /* 0x00000000ffaf7431 */ /* 0x000fe200000001ff */
[----:B------:R-:W-:-:S07]  /*10d00*/  MOV R140, R174 ;  /* 0x000000ae008c7202 */ /* 0x000fce0000000f00 */
.L_x_10002:
[----:B------:R-:W-:Y:S05]  /*10d10*/  BSYNC.RECONVERGENT B0 ;  /* 0x0000000000007941 */ /* 0x000fea0003800200 */
.L_x_10001:
[----:B------:R-:W-:Y:S01]  /*10d20*/  I2FP.F32.U32 R141, R141 ;  /* 0x0000008d008d7245 */ /* 0x000fe20000201000 */
[----:B-----5:R-:W-:Y:S01]  /*10d30*/  IMAD.U32 R142, R144, 0x10000, RZ ;  /* 0x00010000908e7824 */ /* 0x020fe200078e00ff */
[----:B------:R-:W-:Y:S01]  /*10d40*/  ISETP.NE.AND P1, PT, R175, 0x1, PT ;  /* 0x00000001af00780c */ /* 0x000fe20003f25270 */
[----:B------:R-:W-:Y:S01]  /*10d50*/  BSSY.RECONVERGENT B0, `(.L_x_10006) ;  /* 0x000004f000007945 */ /* 0x000fe20003800200 */
[----:B------:R-:W-:Y:S01]  /*10d60*/  SHF.L.U32 R174, R40, 0x10, RZ ;  /* 0x0000001028ae7819 */ /* 0x000fe200000006ff */
[----:B------:R-:W-:Y:S01]  /*10d70*/  FFMA.FTZ R141, R141, R32, 1.1641532182693481445e-10 ;  /* 0x2f0000008d8d7423 */ /* 0x000fe20000010020 */
[----:B------:R-:W-:Y:S01]  /*10d80*/  FMUL.FTZ R142, R142, R23 ;  /* 0x000000178e8e7220 */ /* 0x000fe20000410000 */
[----:B------:R-:W-:Y:S02]  /*10d90*/  LOP3.LUT R16, R16, 0xfffffffd, RZ, 0xc0, !PT ;  /* 0xfffffffd10107812 */ /* 0x000fe400078ec0ff */
[----:B------:R-:W-:Y:S01]  /*10da0*/  PRMT R144, R144, 0x7632, R144 ;  /* 0x0000763290907816 */ /* 0x000fe20000000090 */
[----:B------:R-:W-:Y:S01]  /*10db0*/  FMUL.FTZ R142, R142, R33 ;  /* 0x000000218e8e7220 */ /* 0x000fe20000410000 */
[----:B------:R-:W-:-:S02]  /*10dc0*/  FSETP.GTU.FTZ.AND P0, PT, R141, R34, PT ;  /* 0x000000228d00720b */ /* 0x000fc40003f1c000 */
[----:B------:R-:W-:Y:S02]  /*10dd0*/  MOV R143, R176 ;  /* 0x000000b0008f7202 */ /* 0x000fe40000000f00 */
[----:B------:R-:W-:Y:S02]  /*10de0*/  FSEL R141, R142, RZ, !P0 ;  /* 0x000000ff8e8d7208 */ /* 0x000fe40004000000 */
[----:B------:R-:W-:-:S03]  /*10df0*/  PLOP3.LUT P0, PT, P0, PT, PT, 0x8, 0x80 ;  /* 0x000000000080781c */ /* 0x000fc6000070e170 */
        /* <DEDUP_REMOVED lines=12> */
.L_x_10008:
        /* <DEDUP_REMOVED lines=13> */
.L_x_10010:
[----:B------:R-:W-:Y:S05]  /*10f90*/  BSYNC.RECONVERGENT B1 ;  /* 0x0000000000017941 */ /* 0x000fea0003800200 */
.L_x_10009:
        /* <DEDUP_REMOVED lines=42> */
.L_x_10007:
[----:B------:R-:W-:Y:S05]  /*11240*/  BSYNC.RECONVERGENT B0 ;  /* 0x0000000000007941 */ /* 0x000fea0003800200 */
.L_x_10006:
        /* <DEDUP_REMOVED lines=24> */
.L_x_10013:
        /* <DEDUP_REMOVED lines=13> */
.L_x_10015:
[----:B------:R-:W-:Y:S05]  /*114a0*/  BSYNC.RECONVERGENT B1 ;  /* 0x0000000000017941 */ /* 0x000fea0003800200 */
.L_x_10014:
        /* <DEDUP_REMOVED lines=39> */
[----:B------:R-:W-:Y:S02]  /*11720*/  LOP3.LUT R173, R11, R176, R173, 0x96, !PT ;  /* 0x000000b00bad7212 */ /* 0x000fe400078e96ad */
[----:B------:R-:W-:Y:S02]  /*11730*/  MOV R176, R172 ;  /* 0x000000ac00b07202 */ /* 0x000fe40000000f00 */
[----:B------:R-:W-:Y:S02]  /*11740*/  LOP3.LUT R172, R12, R174, R179, 0x96, !PT ;  /* 0x000000ae0cac7212 */ /* 0x000fe400078e96b3 */
[----:B------:R-:W-:-:S07]  /*11750*/  MOV R140, R178 ;  /* 0x000000b2008c7202 */ /* 0x000fce0000000f00 */
.L_x_10012:
[----:B------:R-:W-:Y:S05]  /*11760*/  BSYNC.RECONVERGENT B0 ;  /* 0x0000000000007941 */ /* 0x000fea0003800200 */
.L_x_10011:
        /* <DEDUP_REMOVED lines=10> */
[----:B------:R-:W-:-:S05]  /*11810*/  FMUL.FTZ R144, R144, R33 ;  /* 0x0000002190907220 */ /* 0x000fca0000410000 */
        /* <DEDUP_REMOVED lines=13> */
.L_x_10018:
        /* <DEDUP_REMOVED lines=13> */
.L_x_10020:
[----:B------:R-:W-:Y:S05]  /*119c0*/  BSYNC.RECONVERGENT B1 ;  /* 0x0000000000017941 */ /* 0x000fea0003800200 */
.L_x_10019:
        /* <DEDUP_REMOVED lines=42> */
.L_x_10017:
[----:B------:R-:W-:Y:S05]  /*11c70*/  BSYNC.RECONVERGENT B0 ;  /* 0x0000000000007941 */ /* 0x000fea0003800200 */
.L_x_10016:
[----:B------:R-:W-:Y:S01]  /*11c80*/  I2FP.F32.U32 R145, R145 ;  /* 0x0000009100917245 */ /* 0x000fe20000201000 */
[----:B------:R-:W-:Y:S01]  /*11c90*/  BSSY.RECONVERGENT B0, `(.L_x_10021) ;  /* 0x000004f000007945 */ /* 0x000fe20003800200 */
[----:B------:R-:W-:Y:S01]  /*11ca0*/  SHF.L.U32 R180, R180, 0x10, RZ ;  /* 0x00000010b4b47819 */ /* 0x000fe200000006ff */
[----:B------:R-:W-:Y:S01]  /*11cb0*/  HFMA2 R175, -RZ, RZ, 0, 1.1920928955078125e-07 ;  /* 0x00000002ffaf7431 */ /* 0x000fe200000001ff */
[----:B------:R-:W-:Y:S01]  /*11cc0*/  ISETP.NE.AND P3, PT, R174, 0x1, PT ;  /* 0x00000001ae00780c */ /* 0x000fe20003f65270 */
[----:B------:R-:W-:Y:S01]  /*11cd0*/  FFMA.FTZ R145, R145, R32, 1.1641532182693481445e-10 ;  /* 0x2f00000091917423 */ /* 0x000fe20000010020 */
[----:B------:R-:W-:Y:S01]  /*11ce0*/  PRMT R144, R41, 0x7632, R144 ;  /* 0x0000763229907816 */ /* 0x000fe20000000090 */
[----:B------:R-:W-:-:S03]  /*11cf0*/  FMUL.FTZ R180, R180, R23 ;  /* 0x00000017b4b47220 */ /* 0x000fc60000410000 */
[----:B------:R-:W-:Y:S01]  /*11d00*/  FSETP.GTU.FTZ.AND P2, PT, R145, R34, PT ;  /* 0x000000229100720b */ /* 0x000fe20003f5c000 */
[----:B------:R-:W-:Y:S01]  /*11d10*/  FMUL.FTZ R180, R180, R33 ;  /* 0x00000021b4b47220 */ /* 0x000fe20000410000 */
[----:B------:R-:W-:-:S04]  /*11d20*/  IMAD.U32 R145, R144, 0x10000, RZ ;  /* 0x0001000090917824 */ /* 0x000fc800078e00ff */
        /* <DEDUP_REMOVED lines=13> */
.L_x_10023:
        /* <DEDUP_REMOVED lines=13> */
.L_x_10025:
[----:B------:R-:W-:Y:S05]  /*11ed0*/  BSYNC.RECONVERGENT B1 ;  /* 0x0000000000017941 */ /* 0x000fea0003800200 */
.L_x_10024:
        /* <DEDUP_REMOVED lines=42> */
.L_x_10022:
[----:B------:R-:W-:Y:S05]  /*12180*/  BSYNC.RECONVERGENT B0 ;  /* 0x0000000000007941 */ /* 0x000fea0003800200 */
.L_x_10021:
        /* <DEDUP_REMOVED lines=10> */
[----:B------:R-:W-:-:S05]  /*12230*/  FMUL.FTZ R174, R174, R33 ;  /* 0x00000021aeae7220 */ /* 0x000fca0000410000 */
        /* <DEDUP_REMOVED lines=13> */
.L_x_10028:
        /* <DEDUP_REMOVED lines=13> */
.L_x_10030:
[----:B------:R-:W-:Y:S05]  /*123e0*/  BSYNC.RECONVERGENT B1 ;  /* 0x0000000000017941 */ /* 0x000fea0003800200 */
.L_x_10029:
        /* <DEDUP_REMOVED lines=42> */
.L_x_10027:
[----:B------:R-:W-:Y:S05]  /*12690*/  BSYNC.RECONVERGENT B0 ;  /* 0x0000000000007941 */ /* 0x000fea0003800200 */
.L_x_10026:
        /* <DEDUP_REMOVED lines=10> */
[----:B------:R-:W-:Y:S02]  /*12740*/  HFMA2 R174, -RZ, RZ, 0, 1.1920928955078125e-07 ;  /* 0x00000002ffae7431 */ /* 0x000fe400000001ff */
        /* <DEDUP_REMOVED lines=13> */
.L_x_10033:
        /* <DEDUP_REMOVED lines=13> */
.L_x_10035:
[----:B------:R-:W-:Y:S05]  /*128f0*/  BSYNC.RECONVERGENT B1 ;  /* 0x0000000000017941 */ /* 0x000fea0003800200 */
.L_x_10034:
        /* <DEDUP_REMOVED lines=42> */
.L_x_10032:
[----:B------:R-:W-:Y:S05]  /*12ba0*/  BSYNC.RECONVERGENT B0 ;  /* 0x0000000000007941 */ /* 0x000fea0003800200 */
.L_x_10031:
        /* <DEDUP_REMOVED lines=11> */
[----:B------:R-:W-:Y:S01]  /*12c60*/  FSEL R175, R146, RZ, !P5 ;  /* 0x000000ff92af7208 */ /* 0x000fe20006800000 */
[----:B------:R-:W-:Y:S01]  /*12c70*/  HFMA2 R146, -RZ, RZ, 0, 1.1920928955078125e-07 ;  /* 0x00000002ff927431 */ /* 0x000fe200000001ff */
        /* <DEDUP_REMOVED lines=11> */
.L_x_10038:
        /* <DEDUP_REMOVED lines=15> */
.L_x_10040:
[----:B------:R-:W-:Y:S05]  /*12e20*/  BSYNC.RECONVERGENT B1 ;  /* 0x0000000000017941 */ /* 0x000fea0003800200 */
.L_x_10039:
        /* <DEDUP_REMOVED lines=40> */
[----:B------:R-:W-:Y:S02]  /*130b0*/  LOP3.LUT R172, R12, R172, R25, 0x96, !PT ;  /* 0x000000ac0cac7212 */ /* 0x000fe400078e9619 */
[----:B------:R-:W-:-:S07]  /*130c0*/  MOV R140, R24 ;  /* 0x00000018008c7202 */ /* 0x000fce0000000f00 */
.L_x_10037:
[----:B------:R-:W-:Y:S05]  /*130d0*/  BSYNC.RECONVERGENT B0 ;  /* 0x0000000000007941 */ /* 0x000fea0003800200 */
.L_x_10036:
        /* <DEDUP_REMOVED lines=16> */
.L_x_10000:
        /* <DEDUP_REMOVED lines=16> */
.L_x_10044:
        /* <DEDUP_REMOVED lines=13> */
.L_x_10046:
[----:B------:R-:W-:Y:S05]  /*133b0*/  BSYNC.RECONVERGENT B1 ;  /* 0x0000000000017941 */ /* 0x000fea0003800200 */
.L_x_10045:
        /* <DEDUP_REMOVED lines=39> */
[----:B------:R-:W-:Y:S02]  /*13630*/  LOP3.LUT R172, R12, R140, R175, 0x96, !PT ;  /* 0x0000008c0cac7212 */ /* 0x000fe400078e96af */
[----:B------:R-:W-:Y:S01]  /*13640*/  MOV R140, R174 ;  /* 0x000000ae008c7202 */ /* 0x000fe20000000f00 */
[----:B------:R-:W-:-:S07]  /*13650*/  HFMA2 R174, -RZ, RZ, 0, 0 ;  /* 0x00000000ffae7431 */ /* 0x000fce00000001ff */
.L_x_10043:
[----:B------:R-:W-:Y:S05]  /*13660*/  BSYNC.RECONVERGENT B0 ;  /* 0x0000000000007941 */ /* 0x000fea0003800200 */
.L_x_10042:
        /* <DEDUP_REMOVED lines=8> */
[----:B------:R-:W-:Y:S01]  /*136f0*/  PRMT R144, R144, 0x7632, R144 ;  /* 0x0000763290907816 */ /* 0x000fe20000000090 */
[----:B------:R-:W-:Y:S02]  /*13700*/  IMAD.MOV.U32 R143, RZ, RZ, R176 ;  /* 0x000000ffff8f7224 */ /* 0x000fe400078e00b0 */
        /* <DEDUP_REMOVED lines=15> */
.L_x_10049:
        /* <DEDUP_REMOVED lines=13> */
.L_x_10051:
[----:B------:R-:W-:Y:S05]  /*138d0*/  BSYNC.RECONVERGENT B1 ;  /* 0x0000000000017941 */ /* 0x000fea0003800200 */
.L_x_10050:
        /* <DEDUP_REMOVED lines=42> */
.L_x_10048:
[----:B------:R-:W-:Y:S05]  /*13b80*/  BSYNC.RECONVERGENT B0 ;  /* 0x0000000000007941 */ /* 0x000fea0003800200 */
.L_x_10047:
        /* <DEDUP_REMOVED lines=22> */
.L_x_10054:
        /* <DEDUP_REMOVED lines=13> */
.L_x_10056:
[----:B------:R-:W-:Y:S05]  /*13dc0*/  BSYNC.RECONVERGENT B1 ;  /* 0x0000000000017941 */ /* 0x000fea0003800200 */
.L_x_10055:
        /* <DEDUP_REMOVED lines=41> */
[----:B------:R-:W-:Y:S01]  /*14060*/  IMAD.MOV.U32 R174, RZ, RZ, RZ ;  /* 0x000000ffffae7224 */ /* 0x000fe200078e00ff */
[----:B------:R-:W-:-:S07]  /*14070*/  MOV R140, R178 ;  /* 0x000000b2008c7202 */ /* 0x000fce0000000f00 */
.L_x_10053:
[----:B------:R-:W-:Y:S05]  /*14080*/  BSYNC.RECONVERGENT B0 ;  /* 0x0000000000007941 */ /* 0x000fea0003800200 */
.L_x_10052:
        /* <DEDUP_REMOVED lines=23> */
.L_x_10059:
        /* <DEDUP_REMOVED lines=13> */
.L_x_10061:
[----:B------:R-:W-:Y:S05]  /*142d0*/  BSYNC.RECONVERGENT B1 ;  /* 0x0000000000017941 */ /* 0x000fea0003800200 */
.L_x_10060:
        /* <DEDUP_REMOVED lines=39> */
[----:B------:R-:W-:Y:S02]  /*14550*/  LOP3.LUT R172, R12, R172, R145, 0x96, !PT ;  /* 0x000000ac0cac7212 */ /* 0x000fe400078e9691 */
[----:B------:R-:W-:Y:S01]  /*14560*/  MOV R145, R140 ;  /* 0x0000008c00917202 */ /* 0x000fe20000000f00 */
[----:B------:R-:W-:-:S07]  /*14570*/  IMAD.MOV.U32 R140, RZ, RZ, R144 ;  /* 0x000000ffff8c7224 */ /* 0x000fce00078e0090 */
.L_x_10058:
[----:B------:R-:W-:Y:S05]  /*14580*/  BSYNC.RECONVERGENT B0 ;  /* 0x0000000000007941 */ /* 0x000fea0003800200 */
.L_x_10057:
        /* <DEDUP_REMOVED lines=22> */
.L_x_10064:
        /* <DEDUP_REMOVED lines=13> */
.L_x_10066:
[----:B------:R-:W-:Y:S05]  /*147c0*/  BSYNC.RECONVERGENT B1 ;  /* 0x0000000000017941 */ /* 0x000fea0003800200 */
.L_x_10065:
        /* <DEDUP_REMOVED lines=42> */
.L_x_10063:
[----:B------:R-:W-:Y:S05]  /*14a70*/  BSYNC.RECONVERGENT B0 ;  /* 0x0000000000007941 */ /* 0x000fea0003800200 */
.L_x_10062:
        /* <DEDUP_REMOVED lines=9> */
[----:B------:R-:W-:-:S05]  /*14b10*/  FMUL.FTZ R174, R174, R33 ;  /* 0x00000021aeae7220 */ /* 0x000fca0000410000 */
        /* <DEDUP_REMOVED lines=13> */
.L_x_10069:
        /* <DEDUP_REMOVED lines=13> */
.L_x_10071:
[----:B------:R-:W-:Y:S05]  /*14cc0*/  BSYNC.RECONVERGENT B1 ;  /* 0x0000000000017941 */ /* 0x000fea0003800200 */
.L_x_10070:
        /* <DEDUP_REMOVED lines=40> */
[----:B------:R-:W-:Y:S01]  /*14f50*/  IMAD.MOV.U32 R175, RZ, RZ, R140 ;  /* 0x000000ffffaf7224 */ /* 0x000fe200078e008c */
[----:B------:R-:W-:Y:S01]  /*14f60*/  MOV R140, R174 ;  /* 0x000000ae008c7202 */ /* 0x000fe20000000f00 */
[----:B------:R-:W-:-:S07]  /*14f70*/  IMAD.MOV.U32 R174, RZ, RZ, RZ ;  /* 0x000000ffffae7224 */ /* 0x000fce00078e00ff */
.L_x_10068:
[----:B------:R-:W-:Y:S05]  /*14f80*/  BSYNC.RECONVERGENT B0 ;  /* 0x0000000000007941 */ /* 0x000fea0003800200 */
.L_x_10067:
        /* <DEDUP_REMOVED lines=22> */
.L_x_10074:
        /* <DEDUP_REMOVED lines=13> */
.L_x_10076:
[----:B------:R-:W-:Y:S05]  /*151c0*/  BSYNC.RECONVERGENT B1 ;  /* 0x0000000000017941 */ /* 0x000fea0003800200 */
.L_x_10075:
        /* <DEDUP_REMOVED lines=42> */
.L_x_10073:
[----:B------:R-:W-:Y:S05]  /*15470*/  BSYNC.RECONVERGENT B0 ;  /* 0x0000000000007941 */ /* 0x000fea0003800200 */
.L_x_10072:
        /* <DEDUP_REMOVED lines=10> */
[----:B------:R-:W-:Y:S02]  /*15520*/  FSEL R175, R146, RZ, !P5 ;  /* 0x000000ff92af7208 */ /* 0x000fe40006800000 */
[----:B------:R-:W-:Y:S02]  /*15530*/  MOV R146, 0x2 ;  /* 0x0000000200927802 */ /* 0x000fe40000000f00 */
        /* <DEDUP_REMOVED lines=11> */
.L_x_10079:
        /* <DEDUP_REMOVED lines=15> */
.L_x_10081:
[----:B------:R-:W-:Y:S05]  /*156e0*/  BSYNC.RECONVERGENT B1 ;  /* 0x0000000000017941 */ /* 0x000fea0003800200 */
.L_x_10080:
        /* <DEDUP_REMOVED lines=42> */
.L_x_10078:
[----:B------:R-:W-:Y:S05]  /*15990*/  BSYNC.RECONVERGENT B0 ;  /* 0x0000000000007941 */ /* 0x000fea0003800200 */
.L_x_10077:
        /* <DEDUP_REMOVED lines=9> */
[----:B------:R-:W-:-:S03]  /*15a30*/  PLOP3.LUT P6, PT, P6, PT, PT, 0x8, 0x80 ;  /* 0x000000000080781c */ /* 0x000fc600037ce170 */
[----:B------:R-:W-:Y:S01]  /*15a40*/  FMUL.FTZ R23, R24, R47 ;  /* 0x0000002f18177220 */ /* 0x000fe20000410000 */
[----:B------:R-:W-:-:S04]  /*15a50*/  F2FP.BF16.F32.PACK_AB R24, R142, R141 ;  /* 0x0000008d8e18723e */ /* 0x000fc800000010ff */
[----:B------:R-:W-:-:S07]  /*15a60*/  F2FP.BF16.F32.PACK_AB R27, R23, R178 ;  /* 0x000000b2171b723e */ /* 0x000fce00000010ff */
.L_x_10041:
[----:B------:R-:W-:Y:S01]  /*15a70*/  FADD.FTZ R29, RZ, R19 ;  /* 0x00000013ff1d7221 */ /* 0x000fe20000010000 */
[----:B------:R-:W-:Y:S01]  /*15a80*/  SEL R147, RZ, 0x1000000, !P6 ;  /* 0x01000000ff937807 */ /* 0x000fe20007000000 */
[----:B------:R-:W-:Y:S01]  /*15a90*/  IMAD.WIDE.U32 R170, R165, 0x10, R170 ;  /* 0x00000010a5aa7825 */ /* 0x000fe200078e00aa */
[----:B------:R-:W-:-:S03]  /*15aa0*/  SEL R33, RZ, 0x10000, !P5 ;  /* 0x00010000ff217807 */ /* 0x000fc60006800000 */
[----:B------:R-:W-:Y:S01]  /*15ab0*/  FADD.FTZ R28, R29, R20 ;  /* 0x000000141d1c7221 */ /* 0x000fe20000010000 */
[----:B------:R-:W-:Y:S01]  /*15ac0*/  SEL R34, RZ, 0x100, !P4 ;  /* 0x00000100ff227807 */ /* 0x000fe20006000000 */
[----:B------:R-:W-:Y:S01]  /*15ad0*/  IMAD.WIDE.U32 R168, R165, 0x8, R168 ;  /* 0x00000008a5a87825 */ /* 0x000fe200078e00a8 */
[----:B------:R-:W-:-:S03]  /*15ae0*/  LOP3.LUT P6, RZ, R16, 0x2, RZ, 0xc0, !PT ;  /* 0x0000000210ff7812 */ /* 0x000fc600078cc0ff */
        /* <DEDUP_REMOVED lines=129> */
.L_x_10095:
[C---:B------:R-:W-:Y:S01]  /*16300*/  FMUL.FTZ R17, R26.reuse, R26 ;  /* 0x0000001a1a117220 */ /* 0x040fe20000410000 */
[----:B------:R-:W-:Y:S01]  /*16310*/  ISETP.NE.AND P1, PT, RZ, UR12, PT ;  /* 0x0000000cff007c0c */ /* 0x000fe2000bf25270 */
[----:B01----:R-:W-:Y:S01]  /*16320*/  FADD.FTZ R27, R27, R32 ;  /* 0x000000201b1b7221 */ /* 0x003fe20000010000 */
[----:B------:R-:W0:Y:S02]  /*16330*/  @!P0 LDC.64 R28, c[0x0][0x3c0] ;  /* 0x0000f000ff1c8b82 */ /* 0x000e240000000a00 */
[----:B------:R-:W-:Y:S01]  /*16340*/  FSEL R17, R17, RZ, P1 ;  /* 0x000000ff11117208 */ /* 0x000fe20000800000 */
[----:B------:R-:W-:Y:S01]  /*16350*/  FFMA.FTZ R24, R27, R24, UR11 ;  /* 0x0000000b1b187e23 */ /* 0x000fe20008010018 */
[----:B------:R-:W-:-:S03]  /*16360*/  FSEL R27, R26, RZ, !P1 ;  /* 0x000000ff1a1b7208 */ /* 0x000fc60004800000 */
[----:B------:R-:W-:Y:S02]  /*16370*/  FADD.FTZ R17, R24, R17 ;  /* 0x0000001118117221 */ /* 0x000fe40000010000 */
[----:B------:R-:W1:Y:S01]  /*16380*/  LDC.64 R24, c[0x0][0x428] ;  /* 0x00010a00ff187b82 */ /* 0x000e620000000a00 */
[C---:B------:R-:W-:Y:S01]  /*16390*/  FADD.FTZ R168, -R27.reuse, R22 ;  /* 0x000000161ba87221 */ /* 0x040fe20000010100 */
[C---:B------:R-:W-:Y:S01]  /*163a0*/  FADD.FTZ R22, -R27.reuse, R35 ;  /* 0x000000231b167221 */ /* 0x040fe20000010100 */
[C---:B------:R-:W-:Y:S01]  /*163b0*/  FADD.FTZ R36, -R27.reuse, R36 ;  /* 0x000000241b247221 */ /* 0x040fe20000010100 */
        /* <DEDUP_REMOVED lines=14> */
[C---:B------:R-:W-:Y:S01]  /*164a0*/  FADD.FTZ R184, -R27.reuse, R155 ;  /* 0x0000009b1bb87221 */ /* 0x040fe20000010100 */
[C---:B------:R-:W-:Y:S01]  /*164b0*/  FADD.FTZ R186, -R27.reuse, R157 ;  /* 0x0000009d1bba7221 */ /* 0x040fe20000010100 */
[C---:B------:R-:W-:Y:S01]  /*164c0*/  FADD.FTZ R158, -R27.reuse, R158 ;  /* 0x0000009e1b9e7221 */ /* 0x040fe20000010100 */
[----:B------:R-:W-:Y:S01]  /*164d0*/  FADD.FTZ R188, -R27, R159 ;  /* 0x0000009f1bbc7221 */ /* 0x000fe20000010100 */
[C---:B--2---:R-:W-:Y:S01]  /*164e0*/  FMUL.FTZ R21, R17.reuse, R22 ;  /* 0x0000001611157220 */ /* 0x044fe20000410000 */
[----:B------:R-:W-:Y:S01]  /*164f0*/  FMUL.FTZ R36, R17, R36 ;  /* 0x0000002411247220 */ /* 0x000fe20000410000 */
[C---:B------:R-:W-:Y:S01]  /*16500*/  FADD.FTZ R160, -R27.reuse, R160 ;  /* 0x000000a01ba07221 */ /* 0x040fe20000010100 */
[----:B------:R-:W-:Y:S01]  /*16510*/  FADD.FTZ R190, -R27, R161 ;  /* 0x000000a11bbe7221 */ /* 0x000fe20000010100 */
[----:B------:R-:W-:Y:S01]  /*16520*/  FFMA.FTZ R21, R21, R132, R100 ;  /* 0x0000008415157223 */ /* 0x000fe20000010064 */
[----:B------:R-:W-:Y:S01]  /*16530*/  FFMA.FTZ R22, R36, R133, R101 ;  /* 0x0000008524167223 */ /* 0x000fe20000010065 */
[C---:B------:R-:W-:Y:S01]  /*16540*/  FADD.FTZ R162, -R27.reuse, R162 ;  /* 0x000000a21ba27221 */ /* 0x040fe20000010100 */
[C---:B------:R-:W-:Y:S01]  /*16550*/  FADD.FTZ R192, -R27.reuse, R163 ;  /* 0x000000a31bc07221 */ /* 0x040fe20000010100 */
[C---:B------:R-:W-:Y:S01]  /*16560*/  FADD.FTZ R164, -R27.reuse, R164 ;  /* 0x000000a41ba47221 */ /* 0x040fe20000010100 */
[C---:B------:R-:W-:Y:S01]  /*16570*/  FADD.FTZ R194, -R27.reuse, R141 ;  /* 0x0000008d1bc27221 */ /* 0x040fe20000010100 */
[----:B------:R-:W-:Y:S01]  /*16580*/  F2FP.BF16.F32.PACK_AB R22, R22, R21 ;  /* 0x000000151616723e */ /* 0x000fe200000010ff */
        /* <DEDUP_REMOVED lines=8> */
[----:B------:R0:W-:Y:S01]  /*16610*/  @!P0 STG.E desc[UR6][R28.64], R26 ;  /* 0x0000001a1c008986 */ /* 0x0001e2000c101906 */
[C---:B------:R-:W-:Y:S01]  /*16620*/  FMUL.FTZ R23, R17.reuse, R30 ;  /* 0x0000001e11177220 */ /* 0x040fe20000410000 */
[C---:B------:R-:W-:Y:S01]  /*16630*/  FMUL.FTZ R27, R17.reuse, R34 ;  /* 0x00000022111b7220 */ /* 0x040fe20000410000 */
[----:B------:R-:W-:Y:S01]  /*16640*/  FMUL.FTZ R37, R17, R154 ;  /* 0x0000009a11257220 */ /* 0x000fe20000410000 */
[----:B-1----:R-:W-:-:S04]  /*16650*/  IMAD.WIDE.U32 R18, R18, 0x10, R24 ;  /* 0x0000001012127825 */ /* 0x002fc800078e0018 */
[C---:B------:R-:W-:Y:S01]  /*16660*/  FMUL.FTZ R35, R17.reuse, R152 ;  /* 0x0000009811237220 */ /* 0x040fe20000410000 */
[C---:B------:R-:W-:Y:S01]  /*16670*/  FMUL.FTZ R182, R17.reuse, R182 ;  /* 0x000000b611b67220 */ /* 0x040fe20000410000 */
[----:B------:R-:W-:Y:S01]  /*16680*/  FMUL.FTZ R33, R17, R150 ;  /* 0x0000009611217220 */ /* 0x000fe20000410000 */
[----:B------:R-:W-:-:S04]  /*16690*/  IMAD.WIDE.U32 R30, R39, 0x10, R24 ;  /* 0x00000010271e7825 */ /* 0x000fc800078e0018 */
[C---:B------:R-:W-:Y:S01]  /*166a0*/  FMUL.FTZ R174, R17.reuse, R174 ;  /* 0x000000ae11ae7220 */ /* 0x040fe20000410000 */
[----:B------:R-:W-:Y:S01]  /*166b0*/  FMUL.FTZ R38, R17, R38 ;  /* 0x0000002611267220 */ /* 0x000fe20000410000 */
[----:B------:R-:W-:Y:S01]  /*166c0*/  FFMA.FTZ R33, R33, R130, R98 ;  /* 0x0000008221217223 */ /* 0x000fe20000010062 */
[----:B------:R-:W-:-:S04]  /*166d0*/  IMAD.WIDE.U32 R156, R156, 0x10, R24 ;  /* 0x000000109c9c7825 */ /* 0x000fc800078e0018 */
[----:B0-----:R-:W-:Y:S01]  /*166e0*/  FFMA.FTZ R26, R35, R124, R92 ;  /* 0x0000007c231a7223 */ /* 0x001fe2000001005c */
[----:B------:R-:W-:Y:S01]  /*166f0*/  FFMA.FTZ R35, R182, R125, R93 ;  /* 0x0000007db6237223 */ /* 0x000fe2000001005d */
[----:B------:R-:W-:Y:S01]  /*16700*/  FFMA.FTZ R174, R174, R131, R99 ;  /* 0x00000083aeae7223 */ /* 0x000fe20000010063 */
[----:B------:R-:W-:-:S04]  /*16710*/  IMAD.WIDE.U32 R28, R165, 0x10, R24 ;  /* 0x00000010a51c7825 */ /* 0x000fc800078e0018 */
[----:B------:R-:W-:Y:S01]  /*16720*/  FMUL.FTZ R24, R17, R20 ;  /* 0x0000001411187220 */ /* 0x000fe20000410000 */
[----:B------:R-:W-:Y:S01]  /*16730*/  FFMA.FTZ R20, R21, R136, R104 ;  /* 0x0000008815147223 */ /* 0x000fe20000010068 */
[----:B------:R-:W-:Y:S01]  /*16740*/  FFMA.FTZ R21, R27, R138, R106 ;  /* 0x0000008a1b157223 */ /* 0x000fe2000001006a */
[----:B------:R-:W-:Y:S01]  /*16750*/  FFMA.FTZ R27, R37, R126, R94 ;  /* 0x0000007e251b7223 */ /* 0x000fe2000001005e */
[----:B------:R-:W-:Y:S01]  /*16760*/  FFMA.FTZ R25, R24, R137, R105 ;  /* 0x0000008918197223 */ /* 0x000fe20000010069 */
[----:B------:R-:W0:Y:S01]  /*16770*/  @!P0 LDC.64 R36, c[0x0][0x3c8] ;  /* 0x0000f200ff248b82 */ /* 0x000e220000000a00 */
[----:B------:R-:W-:Y:S01]  /*16780*/  FFMA.FTZ R23, R23, R134, R102 ;  /* 0x0000008617177223 */ /* 0x000fe20000010066 */
[----:B------:R-:W-:Y:S01]  /*16790*/  FFMA.FTZ R38, R38, R135, R103 ;  /* 0x0000008726267223 */ /* 0x000fe20000010067 */
[----:B------:R-:W-:Y:S01]  /*167a0*/  F2FP.BF16.F32.PACK_AB R26, R35, R26 ;  /* 0x0000001a231a723e */ /* 0x000fe200000010ff */
[C---:B------:R-:W-:Y:S01]  /*167b0*/  FMUL.FTZ R35, R17.reuse, R186 ;  /* 0x000000ba11237220 */ /* 0x040fe20000410000 */
[----:B------:R-:W-:Y:S01]  /*167c0*/  FMUL.FTZ R39, R17, R188 ;  /* 0x000000bc11277220 */ /* 0x000fe20000410000 */
[----:B------:R-:W-:Y:S01]  /*167d0*/  F2FP.BF16.F32.PACK_AB R20, R25, R20 ;  /* 0x000000141914723e */ /* 0x000fe200000010ff */
[C---:B------:R-:W-:Y:S01]  /*167e0*/  FMUL.FTZ R158, R17.reuse, R158 ;  /* 0x0000009e119e7220 */ /* 0x040fe20000410000 */
[C---:B------:R-:W-:Y:S01]  /*167f0*/  FMUL.FTZ R143, R17.reuse, R192 ;  /* 0x000000c0118f7220 */ /* 0x040fe20000410000 */
[----:B------:R-:W-:Y:S01]  /*16800*/  F2FP.BF16.F32.PACK_AB R25, R174, R33 ;  /* 0x00000021ae19723e */ /* 0x000fe200000010ff */
[C---:B------:R-:W-:Y:S01]  /*16810*/  FMUL.FTZ R141, R17.reuse, R190 ;  /* 0x000000be118d7220 */ /* 0x040fe20000410000 */
[C---:B------:R-:W-:Y:S01]  /*16820*/  FMUL.FTZ R162, R17.reuse, R162 ;  /* 0x000000a211a27220 */ /* 0x040fe20000410000 */
[----:B------:R-:W1:Y:S01]  /*16830*/  LDC.64 R150, c[0x0][0x380] ;  /* 0x0000e000ff967b82 */ /* 0x000e620000000a00 */
[----:B------:R-:W-:Y:S01]  /*16840*/  F2FP.BF16.F32.PACK_AB R23, R38, R23 ;  /* 0x000000172617723e */ /* 0x000fe200000010ff */
        /* <DEDUP_REMOVED lines=11> */
[C---:B------:R-:W-:Y:S01]  /*16900*/  FMUL.FTZ R168, R17.reuse, R168 ;  /* 0x000000a811a87220 */ /* 0x040fe20000410000 */
[----:B------:R-:W-:Y:S01]  /*16910*/  FFMA.FTZ R141, R160, R123, R91 ;  /* 0x0000007ba08d7223 */ /* 0x000fe2000001005b */
[----:B------:R-:W-:Y:S01]  /*16920*/  FMUL.FTZ R184, R17, R184 ;  /* 0x000000b811b87220 */ /* 0x000fe20000410000 */
        /* <DEDUP_REMOVED lines=27> */
[----:B-1----:R-:W-:Y:S01]  /*16ae0*/  IMAD R2, R150, 0x4, R2 ;  /* 0x0000000496027824 */ /* 0x002fe200078e0202 */
[----:B------:R-:W-:Y:S01]  /*16af0*/  F2FP.BF16.F32.PACK_AB R35, R164, R35 ;  /* 0x00000023a423723e */ /* 0x000fe200000010ff */
[----:B------:R0:W-:Y:S01]  /*16b00*/  @!P0 STG.E desc[UR6][R142.64], R17 ;  /* 0x000000118e008986 */ /* 0x0001e2000c101906 */
[----:B------:R-:W-:Y:S02]  /*16b10*/  F2FP.BF16.F32.PACK_AB R39, R200, R39 ;  /* 0x00000027c827723e */ /* 0x000fe400000010ff */
[----:B------:R-:W-:Y:S01]  /*16b20*/  F2FP.BF16.F32.PACK_AB R38, R147, R38 ;  /* 0x000000269326723e */ /* 0x000fe200000010ff */
[----:B------:R0:W-:Y:S01]  /*16b30*/  STG.E.128 desc[UR6][R18.64], R20 ;  /* 0x0000001412007986 */ /* 0x0001e2000c101d06 */
[----:B------:R-:W-:Y:S02]  /*16b40*/  F2FP.BF16.F32.PACK_AB R37, R148, R145 ;  /* 0x000000919425723e */ /* 0x000fe400000010ff */
[----:B------:R-:W-:Y:S01]  /*16b50*/  F2FP.BF16.F32.PACK_AB R36, R144, R141 ;  /* 0x0000008d9024723e */ /* 0x000fe200000010ff */
[----:B------:R0:W-:Y:S01]  /*16b60*/  STG.E.128 desc[UR6][R30.64], R24 ;  /* 0x000000181e007986 */ /* 0x0001e2000c101d06 */
[----:B------:R-:W-:-:S03]  /*16b70*/  ISETP.GE.AND P0, PT, R2, R151, PT ;  /* 0x000000970200720c */ /* 0x000fc60003f06270 */
[----:B------:R0:W-:Y:S04]  /*16b80*/  STG.E.128 desc[UR6][R156.64], R32 ;  /* 0x000000209c007986 */ /* 0x0001e8000c101d06 */
[----:B------:R0:W-:Y:S06]  /*16b90*/  STG.E.128 desc[UR6][R28.64], R36 ;  /* 0x000000241c007986 */ /* 0x0001ec000c101d06 */
[----:B------:R-:W-:Y:S05]  /*16ba0*/  @!P0 BRA `(.L_x_10083) ;  /* 0xfffffea000108947 */ /* 0x000fea000383ffff */
[----:B------:R-:W-:Y:S05]  /*16bb0*/  EXIT ;  /* 0x000000000000794d */ /* 0x000fea0003800000 */
.L_x_10082:
        /* <DEDUP_REMOVED lines=8> */
.L_x_10085:
[----:B------:R-:W-:Y:S05]  /*16c40*/  BSYNC B0 ;  /* 0x0000000000007941 */ /* 0x000fea0003800000 */
.L_x_10084:
        /* <DEDUP_REMOVED lines=9> */
.L_x_10086:
[----:B------:R-:W-:Y:S02]  /*16ce0*/  IMAD.MOV.U32 R33, RZ, RZ, 0x4 ;  /* 0x00000004ff217424 */ /* 0x000fe400078e00ff */
[----:B------:R-:W-:-:S04]  /*16cf0*/  IMAD.MOV.U32 R24, RZ, RZ, R32 ;  /* 0x000000ffff187224 */ /* 0x000fc800078e0020 */
[----:B------:R-:W-:-:S05]  /*16d00*/  FADD.FTZ R27, R25, R24 ;  /* 0x00000018191b7221 */ /* 0x000fca0000010000 */
[----:B------:R-:W-:-:S07]  /*16d10*/  MOV R34, R27 ;  /* 0x0000001b00227202 */ /* 0x000fce0000000f00 */
[----:B------:R-:W-:Y:S05]  /*16d20*/  WARPSYNC.COLLECTIVE R31, `(.L_x_10087) ;  /* 0x000000001f087348 */ /* 0x000fea0003c00000 */
[----:B------:R0:W1:Y:S02]  /*16d30*/  SHFL.BFLY P1, R32, R34, R33, R168 ;  /* 0x0c00002122207389 */ /* 0x00006400000200a8 */
[----:B01----:R-:W-:Y:S05]  /*16d40*/  ENDCOLLECTIVE ;  /* 0x000000000000791b */ /* 0x003fea0003800000 */
.L_x_10087:
        /* <DEDUP_REMOVED lines=8> */
.L_x_10088:
[----:B------:R-:W-:Y:S02]  /*16dd0*/  IMAD.MOV.U32 R33, RZ, RZ, 0x10 ;  /* 0x00000010ff217424 */ /* 0x000fe400078e00ff */
[----:B------:R-:W-:-:S04]  /*16de0*/  IMAD.MOV.U32 R17, RZ, RZ, R32 ;  /* 0x000000ffff117224 */ /* 0x000fc800078e0020 */
[----:B------:R-:W-:-:S05]  /*16df0*/  FADD.FTZ R29, R28, R17 ;  /* 0x000000111c1d7221 */ /* 0x000fca0000010000 */
[----:B------:R-:W-:-:S07]  /*16e00*/  MOV R34, R29 ;  /* 0x0000001d00227202 */ /* 0x000fce0000000f00 */
[----:B------:R-:W-:Y:S05]  /*16e10*/  WARPSYNC.COLLECTIVE R31, `(.L_x_10089) ;  /* 0x000000001f087348 */ /* 0x000fea0003c00000 */
[----:B------:R0:W1:Y:S02]  /*16e20*/  SHFL.BFLY P1, R32, R34, R33, R168 ;  /* 0x0c00002122207389 */ /* 0x00006400000200a8 */
[----:B01----:R-:W-:Y:S05]  /*16e30*/  ENDCOLLECTIVE ;  /* 0x000000000000791b */ /* 0x003fea0003800000 */
.L_x_10089:
        /* <DEDUP_REMOVED lines=72> */
.L_x_10090:
[----:B------:R-:W-:Y:S02]  /*172c0*/  IMAD.MOV.U32 R33, RZ, RZ, 0x2 ;  /* 0x00000002ff217424 */ /* 0x000fe400078e00ff */
[----:B------:R-:W-:-:S04]  /*172d0*/  IMAD.MOV.U32 R28, RZ, RZ, R32 ;  /* 0x000000ffff1c7224 */ /* 0x000fc800078e0020 */
[----:B------:R-:W-:-:S05]  /*172e0*/  FADD.FTZ R28, R17, R28 ;  /* 0x0000001c111c7221 */ /* 0x000fca0000010000 */
[----:B------:R-:W-:-:S07]  /*172f0*/  MOV R34, R28 ;  /* 0x0000001c00227202 */ /* 0x000fce0000000f00 */
[----:B------:R-:W-:Y:S05]  /*17300*/  WARPSYNC.COLLECTIVE R31, `(.L_x_10091) ;  /* 0x000000001f087348 */ /* 0x000fea0003c00000 */
[----:B------:R0:W1:Y:S02]  /*17310*/  SHFL.BFLY P1, R32, R34, R33, R168 ;  /* 0x0c00002122207389 */ /* 0x00006400000200a8 */
[----:B01----:R-:W-:Y:S05]  /*17320*/  ENDCOLLECTIVE ;  /* 0x000000000000791b */ /* 0x003fea0003800000 */
.L_x_10091:
[----:B------:R-:W-:Y:S01]  /*17330*/  HFMA2 R33, -RZ, RZ, 0, 2.384185791015625e-07 ;  /* 0x00000004ff217431 */ /* 0x000fe200000001ff */
[----:B------:R-:W-:-:S05]  /*17340*/  MOV R25, R32 ;  /* 0x0000002000197202 */ /* 0x000fca0000000f00 */
[----:B------:R-:W-:-:S04]  /*17350*/  FADD.FTZ R25, R28, R25 ;  /* 0x000000191c197221 */ /* 0x000fc80000010000 */
[----:B------:R-:W-:-:S07]  /*17360*/  IMAD.MOV.U32 R34, RZ, RZ, R25 ;  /* 0x000000ffff227224 */ /* 0x000fce00078e0019 */
[----:B------:R-:W-:Y:S05]  /*17370*/  WARPSYNC.COLLECTIVE R31, `(.L_x_10092) ;  /* 0x000000001f087348 */ /* 0x000fea0003c00000 */
[----:B------:R0:W1:Y:S02]  /*17380*/  SHFL.BFLY P1, R32, R34, R33, R168 ;  /* 0x0c00002122207389 */ /* 0x00006400000200a8 */
[----:B01----:R-:W-:Y:S05]  /*17390*/  ENDCOLLECTIVE ;  /* 0x000000000000791b */ /* 0x003fea0003800000 */
.L_x_10092:
[----:B------:R-:W-:Y:S02]  /*173a0*/  IMAD.MOV.U32 R33, RZ, RZ, 0x8 ;  /* 0x00000008ff217424 */ /* 0x000fe400078e00ff */
[----:B------:R-:W-:-:S04]  /*173b0*/  IMAD.MOV.U32 R30, RZ, RZ, R32 ;  /* 0x000000ffff1e7224 */ /* 0x000fc800078e0020 */
[----:B------:R-:W-:-:S05]  /*173c0*/  FADD.FTZ R30, R25, R30 ;  /* 0x0000001e191e7221 */ /* 0x000fca0000010000 */
[----:B------:R-:W-:-:S07]  /*173d0*/  MOV R34, R30 ;  /* 0x0000001e00227202 */ /* 0x000fce0000000f00 */
[----:B------:R-:W-:Y:S05]  /*173e0*/  WARPSYNC.COLLECTIVE R31, `(.L_x_10093) ;  /* 0x000000001f087348 */ /* 0x000fea0003c00000 */
[----:B------:R0:W1:Y:S02]  /*173f0*/  SHFL.BFLY P1, R32, R34, R33, R168 ;  /* 0x0c00002122207389 */ /* 0x00006400000200a8 */
[----:B01----:R-:W-:Y:S05]  /*17400*/  ENDCOLLECTIVE ;  /* 0x000000000000791b */ /* 0x003fea0003800000 */
.L_x_10093:
[----:B------:R-:W-:Y:S01]  /*17410*/  HFMA2 R33, -RZ, RZ, 0, 9.5367431640625e-07 ;  /* 0x00000010ff217431 */ /* 0x000fe200000001ff */
[----:B------:R-:W-:-:S05]  /*17420*/  MOV R27, R32 ;  /* 0x00000020001b7202 */ /* 0x000fca0000000f00 */
[----:B------:R-:W-:-:S04]  /*17430*/  FADD.FTZ R27, R30, R27 ;  /* 0x0000001b1e1b7221 */ /* 0x000fc80000010000 */
[----:B------:R-:W-:-:S07]  /*17440*/  IMAD.MOV.U32 R34, RZ, RZ, R27 ;  /* 0x000000ffff227224 */ /* 0x000fce00078e001b */
[----:B------:R-:W-:Y:S05]  /*17450*/  WARPSYNC.COLLECTIVE R31, `(.L_x_10094) ;  /* 0x000000001f087348 */ /* 0x000fea0003c00000 */
[----:B------:R0:W1:Y:S02]  /*17460*/  SHFL.BFLY P1, R32, R34, R33, R168 ;  /* 0x0c00002122207389 */ /* 0x00006400000200a8 */
[----:B01----:R-:W-:Y:S05]  /*17470*/  ENDCOLLECTIVE ;  /* 0x000000000000791b */ /* 0x003fea0003800000 */
.L_x_10094:
[----:B------:R-:W-:Y:S05]  /*17480*/  BRA `(.L_x_10095) ;  /* 0xffffffec009c7947 */ /* 0x000fea000383ffff */
.L_x_10096:
        /* <DEDUP_REMOVED lines=15> */
.L_x_37273:


//--------------------- .text._ZN10layer_norm13ln_fwd_kernelINS_13Kernel_traitsIf13__nv_bfloat16S2_S2_fjLj1024ELj1ELj4ELj1ELj16ENS_18Kernel_traits_baseILj1024EfS2_S2_S2_fjLj128EEEEELb1ELb1ELb1ELb0EEEvNS_9FwdParamsE --------------------------
	.section	.text._ZN10layer_norm13ln_fwd_kernelINS_13Kernel_traitsIf13__nv_bfloat16S2_S2_fjLj1024ELj1ELj4ELj1ELj16ENS_18Kernel_traits_baseILj1024EfS2_S2_S2_fjLj128EEEEELb1ELb1ELb1ELb0EEEvNS_9FwdParamsE,"ax",@progbits
	.align	128
        .global         _ZN10layer_norm13ln_fwd_kernelINS_13Kernel_traitsIf13__nv_bfloat16S2_S2_fjLj1024ELj1ELj4ELj1ELj16ENS_18Kernel_traits_baseILj1024EfS2_S2_S2_fjLj128EEEEELb1ELb1ELb1ELb0EEEvNS_9FwdParamsE
        .type           _ZN10layer_norm13ln_fwd_kernelINS_13Kernel_traitsIf13__nv_bfloat16S2_S2_fjLj1024ELj1ELj4ELj1ELj16ENS_18Kernel_traits_baseILj1024EfS2_S2_S2_fjLj128EEEEELb1ELb1ELb1ELb0EEEvNS_9FwdParamsE,@function
        .size           _ZN10layer_norm13ln_fwd_kernelINS_13Kernel_traitsIf13__nv_bfloat16S2_S2_fjLj1024ELj1ELj4ELj1ELj16ENS_18Kernel_traits_baseILj1024EfS2_S2_S2_fjLj128EEEEELb1ELb1ELb1ELb0EEEvNS_9FwdParamsE,(.L_x_37274 - _ZN10layer_norm13ln_fwd_kernelINS_13Kernel_traitsIf13__nv_bfloat16S2_S2_fjLj1024ELj1ELj4ELj1ELj16ENS_18Kernel_traits_baseILj1024EfS2_S2_S2_fjLj128EEEEELb1ELb1ELb1ELb0EEEvNS_9FwdParamsE)
        .other          _ZN10layer_norm13ln_fwd_kernelINS_13Kernel_traitsIf13__nv_bfloat16S2_S2_fjLj1024ELj1ELj4ELj1ELj16ENS_18Kernel_traits_baseILj1024EfS2_S2_S2_fjLj128EEEEELb1ELb1ELb1ELb0EEEvNS_9FwdParamsE,@"STO_CUDA_ENTRY STV_DEFAULT"
_ZN10layer_norm13ln_fwd_kernelINS_13Kernel_traitsIf13__nv_bfloat16S2_S2_fjLj1024ELj1ELj4ELj1ELj16ENS_18Kernel_traits_baseILj1024EfS2_S2_S2_fjLj128EEEEELb1ELb1ELb1ELb0EEEvNS_9FwdParamsE:
.text._ZN10layer_norm13ln_fwd_kernelINS_13Kernel_traitsIf13__nv_bfloat16S2_S2_fjLj1024ELj1ELj4ELj1ELj16ENS_18Kernel_traits_baseILj1024EfS2_S2_S2_fjLj128EEEEELb1ELb1ELb1ELb0EEEvNS_9FwdParamsE:
[----:B------:R-:W-:Y:S01]  /*0000*/  LDC R1, c[0x0][0x37c] ;  /* 0x0000df00ff017b82 */ /* 0x000fe20000000800 */
[----:B------:R-:W0:Y:S07]  /*0010*/  LDCU.U8 UR4, c[0x0][0x464] ;  /* 0x00008c80ff0477ac */ /* 0x000e2e0008000000 */
[----:B------:R-:W1:Y:S01]  /*0020*/  LDC R0, c[0x0][0x458] ;  /* 0x00011600ff007b82 */ /* 0x000e620000000800 */
[----:B------:R-:W2:Y:S07]  /*0030*/  LDCU.64 UR6, c[0x0][0x358] ;  /* 0x00006b00ff0677ac */ /* 0x000eae0008000a00 */
[----:B------:R-:W3:Y:S01]  /*0040*/  LDC R117, c[0x0][0x45c] ;  /* 0x00011700ff757b82 */ /* 0x000ee20000000800 */
[----:B------:R-:W4:Y:S01]  /*0050*/  S2R R115, SR_TID.X ;  /* 0x0000000000737919 */ /* 0x000f220000002100 */
[----:B------:R-:W5:Y:S06]  /*0060*/  LDCU.64 UR8, c[0x0][0x438] ;  /* 0x00008700ff0877ac */ /* 0x000f6c0008000a00 */
[----:B------:R-:W4:Y:S01]  /*0070*/  LDC R9, c[0x0][0x388] ;  /* 0x0000e200ff097b82 */ /* 0x000f220000000800 */
        /* <DEDUP_REMOVED lines=10> */
[----:B-----5:R-:W-:Y:S01]  /*0120*/  UISETP.NE.U32.AND UP0, UPT, UR8, URZ, UPT ;  /* 0x000000ff0800728c */ /* 0x020fe2000bf05070 */
[----:B----4-:R-:W-:Y:S01]  /*0130*/  LOP3.LUT R112, R115, 0x1f, RZ, 0xc0, !PT ;  /* 0x0000001f73707812 */ /* 0x010fe200078ec0ff */
[----:B------:R-:W-:Y:S01]  /*0140*/  BSSY.RECONVERGENT B0, `(.L_x_10097) ;  /* 0x0000093000007945 */ /* 0x000fe20003800200 */
[----:B------:R-:W-:Y:S01]  /*0150*/  SHF.R.S32.HI R6, RZ, 0x1f, R9 ;  /* 0x0000001fff067819 */ /* 0x000fe20000011409 */
[----:B------:R-:W-:Y:S02]  /*0160*/  UISETP.NE.AND.EX UP0, UPT, UR9, URZ, UPT, UP0 ;  /* 0x000000ff0900728c */ /* 0x000fe4000bf05300 */
[----:B------:R-:W-:Y:S01]  /*0170*/  IMAD.MOV.U32 R109, RZ, RZ, R112 ;  /* 0x000000ffff6d7224 */ /* 0x000fe200078e0070 */
[----:B------:R-:W3:Y:S01]  /*0180*/  LDC R8, c[0x0][0x360] ;  /* 0x0000d800ff087b82 */ /* 0x000ee20000000800 */
[----:B------:R-:W-:Y:S01]  /*0190*/  LEA.HI R6, R6, R9, RZ, 0x3 ;  /* 0x0000000906067211 */ /* 0x000fe200078f18ff */
[----:B0-----:R-:W-:-:S02]  /*01a0*/  USHF.L.U32 UR4, UR5, 0x2, URZ ;  /* 0x0000000205047899 */ /* 0x001fc400080006ff */
[--C-:B---3--:R-:W-:Y:S01]  /*01b0*/  IMAD R113, R8, UR5, R115.reuse ;  /* 0x0000000508717c24 */ /* 0x108fe2000f8e0273 */
[----:B------:R-:W-:-:S04]  /*01c0*/  SHF.R.U32.HI R115, RZ, 0x5, R115 ;  /* 0x00000005ff737819 */ /* 0x000fc80000011673 */
[----:B------:R-:W-:Y:S02]  /*01d0*/  LOP3.LUT R115, R115, UR4, RZ, 0xfc, !PT ;  /* 0x0000000473737c12 */ /* 0x000fe4000f8efcff */
[----:B-1----:R-:W-:Y:S02]  /*01e0*/  @P0 IADD3 R0, P1, PT, R4, R7, RZ ;  /* 0x0000000704000210 */ /* 0x002fe40007f3e0ff */
[----:B------:R-:W-:Y:S02]  /*01f0*/  LOP3.LUT R7, R109, 0x1f, RZ, 0x3c, !PT ;  /* 0x0000001f6d077812 */ /* 0x000fe400078e3cff */
[----:B------:R-:W-:Y:S02]  /*0200*/  @P0 IADD3.X R117, PT, PT, RZ, R5, RZ, P1, !PT ;  /* 0x00000005ff750210 */ /* 0x000fe40000ffe4ff */
[----:B------:R-:W-:Y:S02]  /*0210*/  LEA.HI.SX32 R114, R6, R7, 0x1d ;  /* 0x0000000706727211 */ /* 0x000fe400078feaff */
[--C-:B------:R-:W-:Y:S01]  /*0220*/  SHF.R.U64 R169, R0, 0x2, R117.reuse ;  /* 0x0000000200a97819 */ /* 0x100fe20000001275 */
[C---:B--2---:R-:W-:Y:S01]  /*0230*/  VIADD R108, R2.reuse, 0x9e3779b9 ;  /* 0x9e3779b9026c7836 */ /* 0x044fe20000000000 */
        /* <DEDUP_REMOVED lines=52> */
[C---:B------:R-:W-:Y:S01]  /*0580*/  @P2 IMAD.WIDE.U32 R92, R109.reuse, 0x20, R92 ;  /* 0x000000206d5c2825 */ /* 0x040fe200078e005c */
        /* <DEDUP_REMOVED lines=23> */
.L_x_10098:
        /* <DEDUP_REMOVED lines=8> */
[----:B0-----:R-:W-:-:S07]  /*0780*/  @P0 IMAD.WIDE.U32 R16, R109, 0x20, R12 ;  /* 0x000000206d100825 */ /* 0x001fce00078e000c */
[----:B------:R-:W0:Y:S01]  /*0790*/  @P2 LDC.64 R40, c[0x0][0x3d0] ;  /* 0x0000f400ff282b82 */ /* 0x000e220000000a00 */
[C---:B-1----:R-:W-:Y:S01]  /*07a0*/  @P0 IMAD.WIDE.U32 R18, R109.reuse, 0x20, R14 ;  /* 0x000000206d120825 */ /* 0x042fe200078e000e */
[----:B------:R-:W-:Y:S01]  /*07b0*/  @P0 LOP3.LUT R109, R109, 0x20, RZ, 0xfc, !PT ;  /* 0x000000206d6d0812 */ /* 0x000fe200078efcff */
[----:B------:R-:W5:Y:S05]  /*07c0*/  @P0 LDG.E.128 R4, desc[UR6][R16.64] ;  /* 0x0000000610040981 */ /* 0x000f6a000c1e1d00 */
[----:B------:R-:W1:Y:S01]  /*07d0*/  @P2 LDC.64 R42, c[0x0][0x3e8] ;  /* 0x0000fa00ff2a2b82 */ /* 0x000e620000000a00 */
[----:B--2---:R-:W-:Y:S01]  /*07e0*/  @P1 IMAD.WIDE.U32 R36, R109, 0x20, R36 ;  /* 0x000000206d241825 */ /* 0x004fe200078e0024 */
[----:B------:R2:W5:Y:S01]  /*07f0*/  @P0 LDG.E.128 R8, desc[UR6][R16.64+0x10] ;  /* 0x0000100610080981 */ /* 0x000562000c1e1d00 */
[----:B------:R-:W-:-:S02]  /*0800*/  CS2R R66, SRZ ;  /* 0x0000000000427805 */ /* 0x000fc4000001ff00 */
[----:B------:R-:W-:Y:S02]  /*0810*/  CS2R R64, SRZ ;  /* 0x0000000000407805 */ /* 0x000fe4000001ff00 */
[----:B------:R-:W-:Y:S01]  /*0820*/  @P3 CS2R R90, SRZ ;  /* 0x00000000005a3805 */ /* 0x000fe2000001ff00 */
[----:B------:R-:W5:Y:S01]  /*0830*/  @P0 LDG.E.128 R20, desc[UR6][R18.64] ;  /* 0x0000000612140981 */ /* 0x000f62000c1e1d00 */
[----:B------:R-:W4:Y:S01]  /*0840*/  @P3 LDC.64 R60, c[0x0][0x3d0] ;  /* 0x0000f400ff3c3b82 */ /* 0x000f220000000a00 */
[C---:B---3--:R-:W-:Y:S01]  /*0850*/  @P1 IMAD.WIDE.U32 R38, R109.reuse, 0x20, R38 ;  /* 0x000000206d261825 */ /* 0x048fe200078e0026 */
[----:B------:R-:W-:Y:S01]  /*0860*/  @P1 IADD3 R109, PT, PT, R109, 0x20, RZ ;  /* 0x000000206d6d1810 */ /* 0x000fe20007ffe0ff */
[----:B------:R3:W5:Y:S05]  /*0870*/  @P0 LDG.E.128 R24, desc[UR6][R18.64+0x10] ;  /* 0x0000100612180981 */ /* 0x00076a000c1e1d00 */
[----:B------:R-:W4:Y:S01]  /*0880*/  @P3 LDC.64 R62, c[0x0][0x3e8] ;  /* 0x0000fa00ff3e3b82 */ /* 0x000f220000000a00 */
[----:B0-----:R-:W-:Y:S01]  /*0890*/  @P2 IMAD.WIDE.U32 R40, R109, 0x20, R40 ;  /* 0x000000206d282825 */ /* 0x001fe200078e0028 */
[----:B------:R-:W5:Y:S01]  /*08a0*/  @P1 LDG.E.128 R28, desc[UR6][R36.64] ;  /* 0x00000006241c1981 */ /* 0x000f62000c1e1d00 */
[----:B--2---:R-:W-:-:S02]  /*08b0*/  CS2R R16, SRZ ;  /* 0x0000000000107805 */ /* 0x004fc4000001ff00 */
[----:B------:R-:W-:Y:S02]  /*08c0*/  @P3 CS2R R88, SRZ ;  /* 0x0000000000583805 */ /* 0x000fe4000001ff00 */
[----:B------:R-:W-:Y:S01]  /*08d0*/  @P3 CS2R R86, SRZ ;  /* 0x0000000000563805 */ /* 0x000fe2000001ff00 */
[----:B------:R0:W5:Y:S01]  /*08e0*/  @P1 LDG.E.128 R32, desc[UR6][R36.64+0x10] ;  /* 0x0000100624201981 */ /* 0x000162000c1e1d00 */
[C---:B-1----:R-:W-:Y:S01]  /*08f0*/  @P2 IMAD.WIDE.U32 R42, R109.reuse, 0x20, R42 ;  /* 0x000000206d2a2825 */ /* 0x042fe200078e002a */
[----:B---3--:R-:W-:Y:S02]  /*0900*/  CS2R R18, SRZ ;  /* 0x0000000000127805 */ /* 0x008fe4000001ff00 */
[----:B------:R-:W5:Y:S01]  /*0910*/  @P1 LDG.E.128 R44, desc[UR6][R38.64] ;  /* 0x00000006262c1981 */ /* 0x000f62000c1e1d00 */
[----:B------:R-:W-:Y:S01]  /*0920*/  @P2 VIADD R109, R109, 0x20 ;  /* 0x000000206d6d2836 */ /* 0x000fe20000000000 */
[----:B------:R-:W-:Y:S02]  /*0930*/  @P3 CS2R R84, SRZ ;  /* 0x0000000000543805 */ /* 0x000fe4000001ff00 */
[----:B------:R1:W5:Y:S01]  /*0940*/  @P1 LDG.E.128 R48, desc[UR6][R38.64+0x10] ;  /* 0x0000100626301981 */ /* 0x000362000c1e1d00 */
[----:B----4-:R-:W-:Y:S01]  /*0950*/  @P3 IMAD.WIDE.U32 R12, R109, 0x20, R60 ;  /* 0x000000206d0c3825 */ /* 0x010fe200078e003c */
[----:B------:R-:W-:-:S02]  /*0960*/  CS2R R60, SRZ ;  /* 0x00000000003c7805 */ /* 0x000fc4000001ff00 */
[----:B------:R-:W5:Y:S01]  /*0970*/  @P2 LDG.E.128 R52, desc[UR6][R40.64] ;  /* 0x0000000628342981 */ /* 0x000f62000c1e1d00 */
[----:B0-----:R-:W-:-:S03]  /*0980*/  CS2R R36, SRZ ;  /* 0x0000000000247805 */ /* 0x001fc6000001ff00 */
[----:B------:R0:W5:Y:S01]  /*0990*/  @P2 LDG.E.128 R56, desc[UR6][R40.64+0x10] ;  /* 0x0000100628382981 */ /* 0x000162000c1e1d00 */
[----:B------:R-:W-:Y:S01]  /*09a0*/  @P3 IMAD.WIDE.U32 R14, R109, 0x20, R62 ;  /* 0x000000206d0e3825 */ /* 0x000fe200078e003e */
[----:B------:R-:W-:Y:S02]  /*09b0*/  CS2R R62, SRZ ;  /* 0x00000000003e7805 */ /* 0x000fe4000001ff00 */
[----:B------:R-:W5:Y:S01]  /*09c0*/  @P2 LDG.E.128 R68, desc[UR6][R42.64] ;  /* 0x000000062a442981 */ /* 0x000f62000c1e1d00 */
[----:B-1----:R-:W-:-:S03]  /*09d0*/  CS2R R38, SRZ ;  /* 0x0000000000267805 */ /* 0x002fc6000001ff00 */
[----:B------:R1:W5:Y:S01]  /*09e0*/  @P2 LDG.E.128 R72, desc[UR6][R42.64+0x10] ;  /* 0x000010062a482981 */ /* 0x000362000c1e1d00 */
[----:B0-----:R-:W-:-:S03]  /*09f0*/  CS2R R40, SRZ ;  /* 0x0000000000287805 */ /* 0x001fc6000001ff00 */
[----:B------:R-:W5:Y:S04]  /*0a00*/  @P3 LDG.E.128 R76, desc[UR6][R12.64] ;  /* 0x000000060c4c3981 */ /* 0x000f68000c1e1d00 */
[----:B------:R0:W5:Y:S01]  /*0a10*/  @P3 LDG.E.128 R80, desc[UR6][R12.64+0x10] ;  /* 0x000010060c503981 */ /* 0x000162000c1e1d00 */
[----:B-1----:R-:W-:-:S03]  /*0a20*/  CS2R R42, SRZ ;  /* 0x00000000002a7805 */ /* 0x002fc6000001ff00 */
[----:B------:R-:W5:Y:S04]  /*0a30*/  @P3 LDG.E.128 R92, desc[UR6][R14.64] ;  /* 0x000000060e5c3981 */ /* 0x000f68000c1e1d00 */
[----:B------:R1:W5:Y:S01]  /*0a40*/  @P3 LDG.E.128 R96, desc[UR6][R14.64+0x10] ;  /* 0x000010060e603981 */ /* 0x000362000c1e1d00 */
[----:B0-----:R-:W-:Y:S02]  /*0a50*/  CS2R R12, SRZ ;  /* 0x00000000000c7805 */ /* 0x001fe4000001ff00 */
[----:B-1----:R-:W-:-:S07]  /*0a60*/  CS2R R14, SRZ ;  /* 0x00000000000e7805 */ /* 0x002fce000001ff00 */
.L_x_10099:
[----:B------:R-:W-:Y:S05]  /*0a70*/  BSYNC.RECONVERGENT B0 ;  /* 0x0000000000007941 */ /* 0x000fea0003800200 */
.L_x_10097:
[----:B------:R-:W1:Y:S02]  /*0a80*/  LDCU UR4, c[0x0][0x384] ;  /* 0x00007080ff0477ac */ /* 0x000e640008000800 */
[----:B-1----:R-:W-:-:S13]  /*0a90*/  ISETP.GE.AND P0, PT, R115, UR4, PT ;  /* 0x0000000473007c0c */ /* 0x002fda000bf06270 */
[----:B------:R-:W-:Y:S05]  /*0aa0*/  @P0 EXIT ;  /* 0x000000000000094d */ /* 0x000fea0003800000 */
[----:B0-----:R-:W-:Y:S01]  /*0ab0*/  IMAD.HI.U32 R102, R113, -0x326172a9, RZ ;  /* 0xcd9e8d5771667827 */ /* 0x001fe200078e00ff */
[----:B------:R-:W0:Y:S03]  /*0ac0*/  LDCU UR8, c[0x0][0x404] ;  /* 0x00008080ff0877ac */ /* 0x000e260008000800 */
[----:B------:R-:W-:Y:S01]  /*0ad0*/  IMAD.HI.U32 R103, R169, -0x2daee0ad, RZ ;  /* 0xd2511f53a9677827 */ /* 0x000fe200078e00ff */
[----:B------:R-:W-:Y:S01]  /*0ae0*/  LOP3.LUT R102, R117, R102, R2, 0x96, !PT ;  /* 0x0000006675667212 */ /* 0x000fe200078e9602 */
[----:B------:R-:W1:Y:S02]  /*0af0*/  LDCU.U8 UR9, c[0x0][0x410] ;  /* 0x00008200ff0977ac */ /* 0x000e640008000000 */
[----:B------:R-:W-:Y:S01]  /*0b00*/  IMAD R107, R169, -0x2daee0ad, RZ ;  /* 0xd2511f53a96b7824 */ /* 0x000fe200078e02ff */
[----:B------:R-:W-:Y:S01]  /*0b10*/  LOP3.LUT R103, R103, R3, RZ, 0x3c, !PT ;  /* 0x0000000367677212 */ /* 0x000fe200078e3cff */
[----:B------:R-:W-:Y:S01]  /*0b20*/  IMAD R105, R113, -0x326172a9, RZ ;  /* 0xcd9e8d5771697824 */ /* 0x000fe200078e02ff */
[----:B------:R-:W2:Y:S01]  /*0b30*/  LDCU UR12, c[0x0][0x448] ;  /* 0x00008900ff0c77ac */ /* 0x000ea20008000800 */
[----:B------:R-:W-:Y:S01]  /*0b40*/  IMAD.HI.U32 R106, R102, -0x2daee0ad, RZ ;  /* 0xd2511f53666a7827 */ /* 0x000fe200078e00ff */
[----:B------:R-:W3:Y:S03]  /*0b50*/  LDCU.64 UR10, c[0x0][0x408] ;  /* 0x00008100ff0a77ac */ /* 0x000ee60008000a00 */
[C---:B------:R-:W-:Y:S01]  /*0b60*/  IMAD.HI.U32 R104, R103.reuse, -0x326172a9, RZ ;  /* 0xcd9e8d5767687827 */ /* 0x040fe200078e00ff */
[----:B------:R-:W-:Y:S01]  /*0b70*/  LOP3.LUT R106, R110, R107, R106, 0x96, !PT ;  /* 0x0000006b6e6a7212 */ /* 0x000fe200078e966a */
[----:B------:R-:W4:Y:S02]  /*0b80*/  LDCU.64 UR4, c[0x0][0x3a0] ;  /* 0x00007400ff0477ac */ /* 0x000f240008000a00 */
[----:B------:R-:W-:Y:S01]  /*0b90*/  IMAD R103, R103, -0x326172a9, RZ ;  /* 0xcd9e8d5767677824 */ /* 0x000fe200078e02ff */
[----:B------:R-:W-:Y:S01]  /*0ba0*/  LOP3.LUT R104, R108, R105, R104, 0x96, !PT ;  /* 0x000000696c687212 */ /* 0x000fe200078e9668 */
[----:B------:R-:W-:-:S02]  /*0bb0*/  IMAD R108, R102, -0x2daee0ad, RZ ;  /* 0xd2511f53666c7824 */ /* 0x000fc400078e02ff */
[----:B------:R-:W-:-:S04]  /*0bc0*/  IMAD.HI.U32 R102, R106, -0x326172a9, RZ ;  /* 0xcd9e8d576a667827 */ /* 0x000fc800078e00ff */
[----:B------:R-:W-:Y:S01]  /*0bd0*/  IMAD.HI.U32 R105, R104, -0x2daee0ad, RZ ;  /* 0xd2511f5368697827 */ /* 0x000fe200078e00ff */
[----:B------:R-:W-:-:S03]  /*0be0*/  LOP3.LUT R102, R111, R103, R102, 0x96, !PT ;  /* 0x000000676f667212 */ /* 0x000fc600078e9666 */
[----:B------:R-:W-:Y:S01]  /*0bf0*/  IMAD R107, R104, -0x2daee0ad, RZ ;  /* 0xd2511f53686b7824 */ /* 0x000fe200078e02ff */
[----:B------:R-:W-:Y:S01]  /*0c00*/  LOP3.LUT R105, R119, R108, R105, 0x96, !PT ;  /* 0x0000006c77697212 */ /* 0x000fe200078e9669 */
[----:B------:R-:W-:Y:S01]  /*0c10*/  IMAD R106, R106, -0x326172a9, RZ ;  /* 0xcd9e8d576a6a7824 */ /* 0x000fe200078e02ff */
[----:B------:R-:W-:Y:S01]  /*0c20*/  LOP3.LUT R119, R0, 0x3, RZ, 0xc0, !PT ;  /* 0x0000000300777812 */ /* 0x000fe200078ec0ff */
        /* <DEDUP_REMOVED lines=39> */
[----:B------:R-:W-:Y:S01]  /*0ea0*/  IMAD.MOV.U32 R121, RZ, RZ, RZ ;  /* 0x000000ffff797224 */ /* 0x000fe200078e00ff */
[----:B------:R-:W-:Y:S01]  /*0eb0*/  LOP3.LUT R118, R118, R104, R105, 0x96, !PT ;  /* 0x0000006876767212 */ /* 0x000fe200078e9669 */
[----:B------:R-:W-:Y:S02]  /*0ec0*/  IMAD R120, R100, -0x326172a9, RZ ;  /* 0xcd9e8d5764787824 */ /* 0x000fe400078e02ff */
[----:B01234-:R-:W-:-:S07]  /*0ed0*/  IMAD R166, R101, -0x2daee0ad, RZ ;  /* 0xd2511f5365a67824 */ /* 0x01ffce00078e02ff */
.L_x_10581:
[----:B0-----:R-:W0:Y:S08]  /*0ee0*/  LDC.64 R108, c[0x0][0x3f0] ;  /* 0x0000fc00ff6c7b82 */ /* 0x001e300000000a00 */
[----:B------:R-:W1:Y:S08]  /*0ef0*/  LDC.64 R110, c[0x0][0x3f8] ;  /* 0x0000fe00ff6e7b82 */ /* 0x000e700000000a00 */
[----:B------:R-:W2:Y:S01]  /*0f00*/  LDC R162, c[0x0][0x388] ;  /* 0x0000e200ffa27b82 */ /* 0x000ea20000000800 */
[----:B0-----:R-:W-:-:S05]  /*0f10*/  IMAD.WIDE R108, R115, 0x4, R108 ;  /* 0x00000004736c7825 */ /* 0x001fca00078e026c */
[----:B------:R-:W3:Y:S01]  /*0f20*/  LDG.E R165, desc[UR6][R108.64] ;  /* 0x000000066ca57981 */ /* 0x000ee2000c1e1900 */
[----:B-1----:R-:W-:-:S05]  /*0f30*/  IMAD.WIDE R110, R115, 0x4, R110 ;  /* 0x00000004736e7825 */ /* 0x002fca00078e026e */
[----:B-----5:R0:W5:Y:S01]  /*0f40*/  LDG.E R163, desc[UR6][R110.64] ;  /* 0x000000066ea37981 */ /* 0x020162000c1e1900 */
[----:B------:R-:W-:Y:S01]  /*0f50*/  ISETP.GE.U32.AND P5, PT, R114, 0x20, PT ;  /* 0x000000207200780c */ /* 0x000fe20003fa6070 */
[----:B------:R-:W-:Y:S01]  /*0f60*/  BSSY.RECONVERGENT B0, `(.L_x_10100) ;  /* 0x000070b000007945 */ /* 0x000fe20003800200 */
[----:B--2---:R-:W-:Y:S01]  /*0f70*/  IMAD R164, R115, R162, RZ ;  /* 0x000000a273a47224 */ /* 0x004fe200078e02ff */
[----:B---3--:R-:W-:-:S13]  /*0f80*/  ISETP.GE.AND P0, PT, R165, 0x1, PT ;  /* 0x00000001a500780c */ /* 0x008fda0003f06270 */
[----:B------:R-:W-:-:S05]  /*0f90*/  @P0 IADD3 R167, PT, PT, R165, -0x1, RZ ;  /* 0xffffffffa5a70810 */ /* 0x000fca0007ffe0ff */
[----:B------:R-:W-:Y:S01]  /*0fa0*/  @P0 IMAD R0, R167, R162, RZ ;  /* 0x000000a2a7000224 */ /* 0x000fe200078e02ff */
[----:B------:R-:W-:-:S04]  /*0fb0*/  SHF.R.S32.HI R167, RZ, 0x1f, R164 ;  /* 0x0000001fffa77819 */ /* 0x000fc800000114a4 */
[----:B------:R-:W-:Y:S02]  /*0fc0*/  @P0 SHF.R.S32.HI R171, RZ, 0x1f, R0 ;  /* 0x0000001fffab0819 */ /* 0x000fe40000011400 */
[----:B------:R-:W-:Y:S02]  /*0fd0*/  LEA.HI R167, R167, R164, RZ, 0x3 ;  /* 0x000000a4a7a77211 */ /* 0x000fe400078f18ff */
[----:B------:R-:W-:Y:S01]  /*0fe0*/  @P0 LEA.HI R171, R171, R0, RZ, 0x3 ;  /* 0x00000000abab0211 */ /* 0x000fe200078f18ff */
[----:B------:R-:W-:Y:S01]  /*0ff0*/  IMAD.MOV.U32 R0, RZ, RZ, RZ ;  /* 0x000000ffff007224 */ /* 0x000fe200078e00ff */
        /* <DEDUP_REMOVED lines=8> */
.L_x_10103:
[----:B------:R-:W-:Y:S05]  /*1080*/  BSYNC.RECONVERGENT B1 ;  /* 0x0000000000017941 */ /* 0x000fea0003800200 */
.L_x_10102:
        /* <DEDUP_REMOVED lines=28> */
.L_x_10109:
        /* <DEDUP_REMOVED lines=13> */
.L_x_10111:
[----:B------:R-:W-:Y:S05]  /*1320*/  BSYNC.RECONVERGENT B3 ;  /* 0x0000000000037941 */ /* 0x000fea0003800200 */
.L_x_10110:
[----:B------:R-:W-:Y:S01]  /*1330*/  IMAD.WIDE.U32 R110, R113, -0x326172a9, RZ ;  /* 0xcd9e8d57716e7825 */ /* 0x000fe200078e00ff */
[----:B------:R-:W-:Y:S02]  /*1340*/  LOP3.LUT R122, R121, R109, R3, 0x96, !PT ;  /* 0x0000006d797a7212 */ /* 0x000fe400078e9603 */
[----:B------:R-:W-:Y:S02]  /*1350*/  IADD3 R109, PT, PT, R2, -0x61c88647, RZ ;  /* 0x9e3779b9026d7810 */ /* 0x000fe40007ffe0ff */
[----:B------:R-:W-:Y:S01]  /*1360*/  LOP3.LUT R118, R117, R111, R2, 0x96, !PT ;  /* 0x0000006f75767212 */ /* 0x000fe200078e9602 */
[----:B------:R-:W-:-:S04]  /*1370*/  IMAD.WIDE.U32 R122, R122, -0x326172a9, RZ ;  /* 0xcd9e8d577a7a7825 */ /* 0x000fc800078e00ff */
[----:B------:R-:W-:Y:S01]  /*1380*/  IMAD.WIDE.U32 R118, R118, -0x2daee0ad, RZ ;  /* 0xd2511f5376767825 */ /* 0x000fe200078e00ff */
[----:B------:R-:W-:-:S03]  /*1390*/  LOP3.LUT R109, R109, R110, R123, 0x96, !PT ;  /* 0x0000006e6d6d7212 */ /* 0x000fc600078e967b */
[C---:B------:R-:W-:Y:S02]  /*13a0*/  VIADD R111, R3.reuse, 0xbb67ae85 ;  /* 0xbb67ae85036f7836 */ /* 0x040fe40000000000 */
[----:B------:R-:W-:-:S03]  /*13b0*/  VIADD R123, R3, 0x76cf5d0a ;  /* 0x76cf5d0a037b7836 */ /* 0x000fc60000000000 */
[----:B------:R-:W-:Y:S01]  /*13c0*/  LOP3.LUT R110, R111, R108, R119, 0x96, !PT ;  /* 0x0000006c6f6e7212 */ /* 0x000fe200078e9677 */
[----:B------:R-:W-:Y:S01]  /*13d0*/  IMAD.WIDE.U32 R108, R109, -0x2daee0ad, RZ ;  /* 0xd2511f536d6c7825 */ /* 0x000fe200078e00ff */
[----:B------:R-:W-:-:S03]  /*13e0*/  IADD3 R119, PT, PT, R2, 0x3c6ef372, RZ ;  /* 0x3c6ef37202777810 */ /* 0x000fc60007ffe0ff */
[----:B------:R-:W-:Y:S01]  /*13f0*/  IMAD.WIDE.U32 R110, R110, -0x326172a9, RZ ;  /* 0xcd9e8d576e6e7825 */ /* 0x000fe200078e00ff */
[----:B------:R-:W-:-:S03]  /*1400*/  LOP3.LUT R123, R123, R118, R109, 0x96, !PT ;  /* 0x000000767b7b7212 */ /* 0x000fc600078e966d */
[----:B------:R-:W-:Y:S01]  /*1410*/  VIADD R109, R2, 0xdaa66d2b ;  /* 0xdaa66d2b026d7836 */ /* 0x000fe20000000000 */
[----:B------:R-:W-:Y:S01]  /*1420*/  LOP3.LUT R118, R119, R122, R111, 0x96, !PT ;  /* 0x0000007a77767212 */ /* 0x000fe200078e966f */
[----:B------:R-:W-:-:S04]  /*1430*/  IMAD.WIDE.U32 R122, R123, -0x326172a9, RZ ;  /* 0xcd9e8d577b7a7825 */ /* 0x000fc800078e00ff */
[----:B------:R-:W-:Y:S01]  /*1440*/  IMAD.WIDE.U32 R118, R118, -0x2daee0ad, RZ ;  /* 0xd2511f5376767825 */ /* 0x000fe200078e00ff */
[----:B------:R-:W-:Y:S02]  /*1450*/  LOP3.LUT R109, R109, R110, R123, 0x96, !PT ;  /* 0x0000006e6d6d7212 */ /* 0x000fe400078e967b */
[C---:B------:R-:W-:Y:S01]  /*1460*/  IADD3 R123, PT, PT, R3.reuse, -0x126145ec, RZ ;  /* 0xed9eba14037b7810 */ /* 0x040fe20007ffe0ff */
[----:B------:R-:W-:-:S05]  /*1470*/  VIADD R111, R3, 0x32370b8f ;  /* 0x32370b8f036f7836 */ /* 0x000fca0000000000 */
        /* <DEDUP_REMOVED lines=8> */
[----:B------:R-:W-:-:S03]  /*1500*/  IADD3 R111, PT, PT, R3, -0x56f99767, RZ ;  /* 0xa9066899036f7810 */ /* 0x000fc60007ffe0ff */
[----:B------:R-:W-:Y:S01]  /*1510*/  IMAD.WIDE.U32 R118, R118, -0x2daee0ad, RZ ;  /* 0xd2511f5376767825 */ /* 0x000fe200078e00ff */
[----:B------:R-:W-:-:S03]  /*1520*/  LOP3.LUT R109, R109, R110, R123, 0x96, !PT ;  /* 0x0000006e6d6d7212 */ /* 0x000fc600078e967b */
[----:B------:R-:W-:Y:S01]  /*1530*/  VIADD R123, R3, 0x646e171e ;  /* 0x646e171e037b7836 */ /* 0x000fe20000000000 */
[----:B------:R-:W-:Y:S01]  /*1540*/  LOP3.LUT R110, R111, R108, R119, 0x96, !PT ;  /* 0x0000006c6f6e7212 */ /* 0x000fe200078e9677 */
[----:B------:R-:W-:-:S04]  /*1550*/  IMAD.WIDE.U32 R108, R109, -0x2daee0ad, RZ ;  /* 0xd2511f536d6c7825 */ /* 0x000fc800078e00ff */
[----:B------:R-:W-:Y:S01]  /*1560*/  IMAD.WIDE.U32 R110, R110, -0x326172a9, RZ ;  /* 0xcd9e8d576e6e7825 */ /* 0x000fe200078e00ff */
[----:B------:R-:W-:Y:S02]  /*1570*/  LOP3.LUT R123, R123, R118, R109, 0x96, !PT ;  /* 0x000000767b7b7212 */ /* 0x000fe400078e966d */
[C---:B------:R-:W-:Y:S01]  /*1580*/  IADD3 R109, PT, PT, R2.reuse, 0x5384540f, RZ ;  /* 0x5384540f026d7810 */ /* 0x040fe20007ffe0ff */
        /* <DEDUP_REMOVED lines=14> */
[----:B------:R-:W-:Y:S02]  /*1670*/  VIADD R111, R3, 0x96a522ad ;  /* 0x96a522ad036f7836 */ /* 0x000fe40000000000 */
[----:B------:R-:W-:-:S04]  /*1680*/  IMAD.WIDE.U32 R170, R170, -0x326172a9, RZ ;  /* 0xcd9e8d57aaaa7825 */ /* 0x000fc800078e00ff */
[----:B------:R-:W-:Y:S01]  /*1690*/  IMAD.WIDE.U32 R122, R122, -0x2daee0ad, RZ ;  /* 0xd2511f537a7a7825 */ /* 0x000fe200078e00ff */
[----:B------:R-:W-:Y:S02]  /*16a0*/  LOP3.LUT R118, R109, R110, R171, 0x96, !PT ;  /* 0x0000006e6d767212 */ /* 0x000fe400078e96ab */
[----:B------:R-:W-:Y:S01]  /*16b0*/  MOV R120, R170 ;  /* 0x000000aa00787202 */ /* 0x000fe20000000f00 */
[----:B------:R-:W-:Y:S01]  /*16c0*/  IMAD.MOV.U32 R109, RZ, RZ, R122 ;  /* 0x000000ffff6d7224 */ /* 0x000fe200078e007a */
[----:B------:R-:W-:Y:S01]  /*16d0*/  LOP3.LUT R116, R111, R108, R123, 0x96, !PT ;  /* 0x0000006c6f747212 */ /* 0x000fe200078e967b */
[----:B------:R-:W-:Y:S02]  /*16e0*/  HFMA2 R111, -RZ, RZ, 0, 0 ;  /* 0x00000000ff6f7431 */ /* 0x000fe400000001ff */
[----:B------:R-:W-:-:S07]  /*16f0*/  IMAD.MOV.U32 R108, RZ, RZ, R166 ;  /* 0x000000ffff6c7224 */ /* 0x000fce00078e00a6 */
.L_x_10108:
[----:B------:R-:W-:Y:S05]  /*1700*/  BSYNC.RECONVERGENT B2 ;  /* 0x0000000000027941 */ /* 0x000fea0003800200 */
.L_x_10107:
        /* <DEDUP_REMOVED lines=10> */
[----:B------:R-:W-:-:S07]  /*17b0*/  FFMA.FTZ R122, R119, R20, R122 ;  /* 0x00000014777a7223 */ /* 0x000fce000001007a */
.L_x_10106:
[----:B------:R-:W-:Y:S05]  /*17c0*/  BSYNC.RECONVERGENT B1 ;  /* 0x0000000000017941 */ /* 0x000fea0003800200 */
.L_x_10105:
        /* <DEDUP_REMOVED lines=23> */
.L_x_10116:
        /* <DEDUP_REMOVED lines=13> */
.L_x_10118:
[----:B------:R-:W-:Y:S05]  /*1a10*/  BSYNC.RECONVERGENT B3 ;  /* 0x0000000000037941 */ /* 0x000fea0003800200 */
.L_x_10117:
[----:B------:R-:W-:Y:S01]  /*1a20*/  IMAD.WIDE.U32 R118, R113, -0x326172a9, RZ ;  /* 0xcd9e8d5771767825 */ /* 0x000fe200078e00ff */
[----:B------:R-:W-:-:S03]  /*1a30*/  LOP3.LUT R166, R121, R111, R3, 0x96, !PT ;  /* 0x0000006f79a67212 */ /* 0x000fc600078e9603 */
[----:B------:R-:W-:Y:S01]  /*1a40*/  VIADD R111, R2, 0x9e3779b9 ;  /* 0x9e3779b9026f7836 */ /* 0x000fe20000000000 */
        /* <DEDUP_REMOVED lines=11> */
[----:B------:R-:W-:Y:S02]  /*1b00*/  IADD3 R111, PT, PT, R2, -0x255992d5, RZ ;  /* 0xdaa66d2b026f7810 */ /* 0x000fe40007ffe0ff */
[----:B------:R-:W-:Y:S01]  /*1b10*/  LOP3.LUT R125, R125, R166, R119, 0x96, !PT ;  /* 0x000000a67d7d7212 */ /* 0x000fe200078e9677 */
[----:B------:R-:W-:Y:S02]  /*1b20*/  VIADD R119, R3, 0x32370b8f ;  /* 0x32370b8f03777836 */ /* 0x000fe40000000000 */
[----:B------:R-:W-:-:S04]  /*1b30*/  IMAD.WIDE.U32 R166, R167, -0x326172a9, RZ ;  /* 0xcd9e8d57a7a67825 */ /* 0x000fc800078e00ff */
[----:B------:R-:W-:Y:S01]  /*1b40*/  IMAD.WIDE.U32 R124, R125, -0x2daee0ad, RZ ;  /* 0xd2511f537d7c7825 */ /* 0x000fe200078e00ff */
[----:B------:R-:W-:-:S03]  /*1b50*/  LOP3.LUT R111, R111, R118, R167, 0x96, !PT ;  /* 0x000000766f6f7212 */ /* 0x000fc600078e96a7 */
[----:B------:R-:W-:Y:S01]  /*1b60*/  VIADD R167, R3, 0xed9eba14 ;  /* 0xed9eba1403a77836 */ /* 0x000fe20000000000 */
[----:B------:R-:W-:Y:S01]  /*1b70*/  LOP3.LUT R119, R119, R110, R125, 0x96, !PT ;  /* 0x0000006e77777212 */ /* 0x000fe200078e967d */
[----:B------:R-:W-:Y:S01]  /*1b80*/  IMAD.WIDE.U32 R110, R111, -0x2daee0ad, RZ ;  /* 0xd2511f536f6e7825 */ /* 0x000fe200078e00ff */
[----:B------:R-:W-:-:S03]  /*1b90*/  IADD3 R125, PT, PT, R2, 0x78dde6e4, RZ ;  /* 0x78dde6e4027d7810 */ /* 0x000fc60007ffe0ff */
        /* <DEDUP_REMOVED lines=8> */
[----:B------:R-:W-:Y:S02]  /*1c20*/  IADD3 R167, PT, PT, R3, 0x646e171e, RZ ;  /* 0x646e171e03a77810 */ /* 0x000fe40007ffe0ff */
        /* <DEDUP_REMOVED lines=23> */
[----:B------:R-:W-:Y:S01]  /*1da0*/  IMAD.MOV.U32 R120, RZ, RZ, R166 ;  /* 0x000000ffff787224 */ /* 0x000fe200078e00a6 */
[----:B------:R-:W-:Y:S01]  /*1db0*/  LOP3.LUT R116, R119, R110, R125, 0x96, !PT ;  /* 0x0000006e77747212 */ /* 0x000fe200078e967d */
[----:B------:R-:W-:Y:S01]  /*1dc0*/  IMAD.MOV.U32 R119, RZ, RZ, RZ ;  /* 0x000000ffff777224 */ /* 0x000fe200078e00ff */
[----:B------:R-:W-:Y:S01]  /*1dd0*/  MOV R110, R124 ;  /* 0x0000007c006e7202 */ /* 0x000fe20000000f00 */
[----:B------:R-:W-:-:S07]  /*1de0*/  IMAD.MOV.U32 R124, RZ, RZ, R109 ;  /* 0x000000ffff7c7224 */ /* 0x000fce00078e006d */
.L_x_10115:
[----:B------:R-:W-:Y:S05]  /*1df0*/  BSYNC.RECONVERGENT B2 ;  /* 0x0000000000027941 */ /* 0x000fea0003800200 */
.L_x_10114:
[----:B-----5:R-:W-:Y:S02]  /*1e00*/  PRMT R111, R104, 0x7632, R111 ;  /* 0x00007632686f7816 */ /* 0x020fe4000000006f */
[----:B------:R-:W-:Y:S01]  /*1e10*/  I2FP.F32.U32 R109, R124 ;  /* 0x0000007c006d7245 */ /* 0x000fe20000201000 */
[----:B------:R-:W-:Y:S02]  /*1e20*/  HFMA2 R124, -RZ, RZ, 0.1171875, 0 ;  /* 0x2f800000ff7c7431 */ /* 0x000fe400000001ff */
[----:B------:R-:W-:-:S03]  /*1e30*/  IMAD.U32 R111, R111, 0x10000, RZ ;  /* 0x000100006f6f7824 */ /* 0x000fc600078e00ff */
[----:B------:R-:W-:Y:S01]  /*1e40*/  FFMA.FTZ R109, R109, R124, 1.1641532182693481445e-10 ;  /* 0x2f0000006d6d7423 */ /* 0x000fe2000001007c */
[----:B------:R-:W-:Y:S01]  /*1e50*/  FMUL.FTZ R111, R111, UR11 ;  /* 0x0000000b6f6f7c20 */ /* 0x000fe20008410000 */
[----:B------:R-:W-:-:S03]  /*1e60*/  PRMT R124, R100, 0x7632, R124 ;  /* 0x00007632647c7816 */ /* 0x000fc6000000007c */
[----:B------:R-:W-:Y:S01]  /*1e70*/  FMUL.FTZ R111, R111, UR10 ;  /* 0x0000000a6f6f7c20 */ /* 0x000fe20008410000 */
[----:B------:R-:W-:Y:S01]  /*1e80*/  FSETP.GTU.FTZ.AND P2, PT, R109, UR8, PT ;  /* 0x000000086d007c0b */ /* 0x000fe2000bf5c000 */
[----:B------:R-:W-:-:S03]  /*1e90*/  IMAD.U32 R109, R124, 0x10000, RZ ;  /* 0x000100007c6d7824 */ /* 0x000fc600078e00ff */
[----:B------:R-:W-:Y:S02]  /*1ea0*/  FSEL R124, R111, RZ, !P2 ;  /* 0x000000ff6f7c7208 */ /* 0x000fe40005000000 */
[----:B------:R-:W-:-:S03]  /*1eb0*/  SEL R125, RZ, 0x1, P2 ;  /* 0x00000001ff7d7807 */ /* 0x000fc60001000000 */
[----:B------:R-:W-:-:S07]  /*1ec0*/  FFMA.FTZ R124, R124, R21, R109 ;  /* 0x000000157c7c7223 */ /* 0x000fce000001006d */
.L_x_10113:
[----:B------:R-:W-:Y:S05]  /*1ed0*/  BSYNC.RECONVERGENT B1 ;  /* 0x0000000000017941 */ /* 0x000fea0003800200 */
.L_x_10112:
        /* <DEDUP_REMOVED lines=22> */
.L_x_10123:
        /* <DEDUP_REMOVED lines=13> */
.L_x_10125:
[----:B------:R-:W-:Y:S05]  /*2110*/  BSYNC.RECONVERGENT B3 ;  /* 0x0000000000037941 */ /* 0x000fea0003800200 */
.L_x_10124:
[----:B------:R-:W-:Y:S01]  /*2120*/  IMAD.WIDE.U32 R126, R113, -0x326172a9, RZ ;  /* 0xcd9e8d57717e7825 */ /* 0x000fe200078e00ff */
[----:B------:R-:W-:-:S03]  /*2130*/  LOP3.LUT R170, R121, R119, R3, 0x96, !PT ;  /* 0x0000007779aa7212 */ /* 0x000fc600078e9603 */
[----:B------:R-:W-:Y:S01]  /*2140*/  VIADD R109, R2, 0x9e3779b9 ;  /* 0x9e3779b9026d7836 */ /* 0x000fe20000000000 */
[----:B------:R-:W-:Y:S01]  /*2150*/  LOP3.LUT R166, R117, R127, R2, 0x96, !PT ;  /* 0x0000007f75a67212 */ /* 0x000fe200078e9602 */
[----:B------:R-:W-:-:S04]  /*2160*/  IMAD.WIDE.U32 R170, R170, -0x326172a9, RZ ;  /* 0xcd9e8d57aaaa7825 */ /* 0x000fc800078e00ff */
[----:B------:R-:W-:Y:S01]  /*2170*/  IMAD.WIDE.U32 R166, R166, -0x2daee0ad, RZ ;  /* 0xd2511f53a6a67825 */ /* 0x000fe200078e00ff */
[----:B------:R-:W-:-:S03]  /*2180*/  LOP3.LUT R109, R109, R126, R171, 0x96, !PT ;  /* 0x0000007e6d6d7212 */ /* 0x000fc600078e96ab */
[----:B------:R-:W-:Y:S02]  /*2190*/  VIADD R119, R3, 0xbb67ae85 ;  /* 0xbb67ae8503777836 */ /* 0x000fe40000000000 */
[----:B------:R-:W-:-:S03]  /*21a0*/  IMAD.MOV.U32 R132, RZ, RZ, RZ ;  /* 0x000000ffff847224 */ /* 0x000fc600078e00ff */
[----:B------:R-:W-:Y:S01]  /*21b0*/  LOP3.LUT R126, R119, R118, R167, 0x96, !PT ;  /* 0x00000076777e7212 */ /* 0x000fe200078e96a7 */
[----:B------:R-:W-:Y:S01]  /*21c0*/  IMAD.WIDE.U32 R118, R109, -0x2daee0ad, RZ ;  /* 0xd2511f536d767825 */ /* 0x000fe200078e00ff */
[----:B------:R-:W-:-:S03]  /*21d0*/  IADD3 R167, PT, PT, R3, 0x76cf5d0a, RZ ;  /* 0x76cf5d0a03a77810 */ /* 0x000fc60007ffe0ff */
[----:B------:R-:W-:Y:S01]  /*21e0*/  IMAD.WIDE.U32 R126, R126, -0x326172a9, RZ ;  /* 0xcd9e8d577e7e7825 */ /* 0x000fe200078e00ff */
[----:B------:R-:W-:-:S03]  /*21f0*/  LOP3.LUT R167, R167, R166, R119, 0x96, !PT ;  /* 0x000000a6a7a77212 */ /* 0x000fc600078e9677 */
[C---:B------:R-:W-:Y:S02]  /*2200*/  VIADD R109, R2.reuse, 0x3c6ef372 ;  /* 0x3c6ef372026d7836 */ /* 0x040fe40000000000 */
[----:B------:R-:W-:-:S03]  /*2210*/  VIADD R119, R2, 0xdaa66d2b ;  /* 0xdaa66d2b02777836 */ /* 0x000fc60000000000 */
[----:B------:R-:W-:Y:S01]  /*2220*/  LOP3.LUT R109, R109, R170, R127, 0x96, !PT ;  /* 0x000000aa6d6d7212 */ /* 0x000fe200078e967f */
[----:B------:R-:W-:-:S04]  /*2230*/  IMAD.WIDE.U32 R170, R167, -0x326172a9, RZ ;  /* 0xcd9e8d57a7aa7825 */ /* 0x000fc800078e00ff */
[----:B------:R-:W-:Y:S01]  /*2240*/  IMAD.WIDE.U32 R166, R109, -0x2daee0ad, RZ ;  /* 0xd2511f536da67825 */ /* 0x000fe200078e00ff */
[----:B------:R-:W-:Y:S02]  /*2250*/  IADD3 R109, PT, PT, R3, 0x32370b8f, RZ ;  /* 0x32370b8f036d7810 */ /* 0x000fe40007ffe0ff */
[----:B------:R-:W-:Y:S02]  /*2260*/  LOP3.LUT R119, R119, R126, R171, 0x96, !PT ;  /* 0x0000007e77777212 */ /* 0x000fe400078e96ab */
[----:B------:R-:W-:Y:S01]  /*2270*/  LOP3.LUT R109, R109, R118, R167, 0x96, !PT ;  /* 0x000000766d6d7212 */ /* 0x000fe200078e96a7 */
[----:B------:R-:W-:Y:S02]  /*2280*/  VIADD R167, R3, 0xed9eba14 ;  /* 0xed9eba1403a77836 */ /* 0x000fe40000000000 */
        /* <DEDUP_REMOVED lines=9> */
[----:B------:R-:W-:-:S05]  /*2320*/  VIADD R109, R3, 0xa9066899 ;  /* 0xa9066899036d7836 */ /* 0x000fca0000000000 */
[----:B------:R-:W-:Y:S01]  /*2330*/  LOP3.LUT R109, R109, R118, R167, 0x96, !PT ;  /* 0x000000766d6d7212 */ /* 0x000fe200078e96a7 */
[----:B------:R-:W-:-:S04]  /*2340*/  IMAD.WIDE.U32 R118, R119, -0x2daee0ad, RZ ;  /* 0xd2511f5377767825 */ /* 0x000fc800078e00ff */
[----:B------:R-:W-:Y:S02]  /*2350*/  VIADD R167, R3, 0x646e171e ;  /* 0x646e171e03a77836 */ /* 0x000fe40000000000 */
[----:B------:R-:W-:Y:S01]  /*2360*/  IMAD.WIDE.U32 R126, R109, -0x326172a9, RZ ;  /* 0xcd9e8d576d7e7825 */ /* 0x000fe200078e00ff */
[C---:B------:R-:W-:Y:S02]  /*2370*/  IADD3 R109, PT, PT, R2.reuse, -0x4ab325aa, RZ ;  /* 0xb54cda56026d7810 */ /* 0x040fe40007ffe0ff */
[----:B------:R-:W-:Y:S01]  /*2380*/  LOP3.LUT R167, R167, R166, R119, 0x96, !PT ;  /* 0x000000a6a7a77212 */ /* 0x000fe200078e9677 */
[----:B------:R-:W-:Y:S01]  /*2390*/  VIADD R119, R2, 0x5384540f ;  /* 0x5384540f02777836 */ /* 0x000fe20000000000 */
[----:B------:R-:W-:-:S03]  /*23a0*/  LOP3.LUT R109, R109, R170, R127, 0x96, !PT ;  /* 0x000000aa6d6d7212 */ /* 0x000fc600078e967f */
[----:B------:R-:W-:-:S04]  /*23b0*/  IMAD.WIDE.U32 R170, R167, -0x326172a9, RZ ;  /* 0xcd9e8d57a7aa7825 */ /* 0x000fc800078e00ff */
[----:B------:R-:W-:Y:S01]  /*23c0*/  IMAD.WIDE.U32 R166, R109, -0x2daee0ad, RZ ;  /* 0xd2511f536da67825 */ /* 0x000fe200078e00ff */
[----:B------:R-:W-:-:S03]  /*23d0*/  LOP3.LUT R126, R119, R126, R171, 0x96, !PT ;  /* 0x0000007e777e7212 */ /* 0x000fc600078e96ab */
[----:B------:R-:W-:Y:S02]  /*23e0*/  VIADD R109, R3, 0x1fd5c5a3 ;  /* 0x1fd5c5a3036d7836 */ /* 0x000fe40000000000 */
[----:B------:R-:W-:-:S03]  /*23f0*/  IMAD.WIDE.U32 R126, R126, -0x2daee0ad, RZ ;  /* 0xd2511f537e7e7825 */ /* 0x000fc600078e00ff */
[----:B------:R-:W-:Y:S01]  /*2400*/  LOP3.LUT R118, R109, R118, R167, 0x96, !PT ;  /* 0x000000766d767212 */ /* 0x000fe200078e96a7 */
[----:B------:R-:W-:Y:S01]  /*2410*/  VIADD R109, R2, 0xf1bbcdc8 ;  /* 0xf1bbcdc8026d7836 */ /* 0x000fe20000000000 */
[----:B------:R-:W-:-:S03]  /*2420*/  IADD3 R167, PT, PT, R3, -0x24c28bd8, RZ ;  /* 0xdb3d742803a77810 */ /* 0x000fc60007ffe0ff */
[----:B------:R-:W-:Y:S01]  /*2430*/  IMAD.WIDE.U32 R118, R118, -0x326172a9, RZ ;  /* 0xcd9e8d5776767825 */ /* 0x000fe200078e00ff */
[----:B------:R-:W-:-:S04]  /*2440*/  LOP3.LUT R167, R167, R166, R127, 0x96, !PT ;  /* 0x000000a6a7a77212 */ /* 0x000fc800078e967f */
[----:B------:R-:W-:Y:S01]  /*2450*/  LOP3.LUT R109, R109, R170, R119, 0x96, !PT ;  /* 0x000000aa6d6d7212 */ /* 0x000fe200078e9677 */
[----:B------:R-:W-:-:S04]  /*2460*/  IMAD.WIDE.U32 R170, R167, -0x326172a9, RZ ;  /* 0xcd9e8d57a7aa7825 */ /* 0x000fc800078e00ff */
[----:B------:R-:W-:Y:S01]  /*2470*/  IMAD.WIDE.U32 R166, R109, -0x2daee0ad, RZ ;  /* 0xd2511f536da67825 */ /* 0x000fe200078e00ff */
[----:B------:R-:W-:-:S03]  /*2480*/  IADD3 R109, PT, PT, R3, -0x695add53, RZ ;  /* 0x96a522ad036d7810 */ /* 0x000fc60007ffe0ff */
[----:B------:R-:W-:Y:S01]  /*2490*/  VIADD R119, R2, 0x8ff34781 ;  /* 0x8ff3478102777836 */ /* 0x000fe20000000000 */
[----:B------:R-:W-:Y:S01]  /*24a0*/  LOP3.LUT R116, R109, R126, R167, 0x96, !PT ;  /* 0x0000007e6d747212 */ /* 0x000fe200078e96a7 */
[----:B------:R-:W-:Y:S01]  /*24b0*/  IMAD.MOV.U32 R120, RZ, RZ, R170 ;  /* 0x000000ffff787224 */ /* 0x000fe200078e00aa */
[----:B------:R-:W-:Y:S01]  /*24c0*/  MOV R109, R110 ;  /* 0x0000006e006d7202 */ /* 0x000fe20000000f00 */
[----:B------:R-:W-:Y:S01]  /*24d0*/  IMAD.MOV.U32 R130, RZ, RZ, R166 ;  /* 0x000000ffff827224 */ /* 0x000fe200078e00a6 */
[----:B------:R-:W-:-:S07]  /*24e0*/  LOP3.LUT R118, R119, R118, R171, 0x96, !PT ;  /* 0x0000007677767212 */ /* 0x000fce00078e96ab */
.L_x_10122:
[----:B------:R-:W-:Y:S05]  /*24f0*/  BSYNC.RECONVERGENT B2 ;  /* 0x0000000000027941 */ /* 0x000fea0003800200 */
.L_x_10121:
        /* <DEDUP_REMOVED lines=10> */
[----:B------:R-:W-:-:S07]  /*25a0*/  FFMA.FTZ R126, R109, R22, R126 ;  /* 0x000000166d7e7223 */ /* 0x000fce000001007e */
.L_x_10120:
[----:B------:R-:W-:Y:S05]  /*25b0*/  BSYNC.RECONVERGENT B1 ;  /* 0x0000000000017941 */ /* 0x000fea0003800200 */
.L_x_10119:
        /* <DEDUP_REMOVED lines=23> */
.L_x_10130:
        /* <DEDUP_REMOVED lines=13> */
.L_x_10132:
[----:B------:R-:W-:Y:S05]  /*2800*/  BSYNC.RECONVERGENT B3 ;  /* 0x0000000000037941 */ /* 0x000fea0003800200 */
.L_x_10131:
        /* <DEDUP_REMOVED lines=53> */
[----:B------:R-:W-:Y:S01]  /*2b60*/  VIADD R119, R2, 0x8ff34781 ;  /* 0x8ff3478102777836 */ /* 0x000fe20000000000 */
[----:B------:R-:W-:Y:S01]  /*2b70*/  MOV R120, R170 ;  /* 0x000000aa00787202 */ /* 0x000fe20000000f00 */
[----:B------:R-:W-:-:S03]  /*2b80*/  IMAD.WIDE.U32 R166, R167, -0x2daee0ad, RZ ;  /* 0xd2511f53a7a67825 */ /* 0x000fc600078e00ff */
[----:B------:R-:W-:Y:S01]  /*2b90*/  LOP3.LUT R118, R119, R118, R171, 0x96, !PT ;  /* 0x0000007677767212 */ /* 0x000fe200078e96ab */
[----:B------:R-:W-:Y:S01]  /*2ba0*/  HFMA2 R119, -RZ, RZ, 0, 0 ;  /* 0x00000000ff777431 */ /* 0x000fe200000001ff */
[----:B------:R-:W-:Y:S01]  /*2bb0*/  LOP3.LUT R116, R129, R128, R167, 0x96, !PT ;  /* 0x0000008081747212 */ /* 0x000fe200078e96a7 */
[----:B------:R-:W-:Y:S02]  /*2bc0*/  IMAD.MOV.U32 R110, RZ, RZ, R166 ;  /* 0x000000ffff6e7224 */ /* 0x000fe400078e00a6 */
[----:B------:R-:W-:-:S07]  /*2bd0*/  IMAD.MOV.U32 R128, RZ, RZ, R130 ;  /* 0x000000ffff807224 */ /* 0x000fce00078e0082 */
.L_x_10129:
[----:B------:R-:W-:Y:S05]  /*2be0*/  BSYNC.RECONVERGENT B2 ;  /* 0x0000000000027941 */ /* 0x000fea0003800200 */
.L_x_10128:
        /* <DEDUP_REMOVED lines=12> */
[----:B------:R-:W-:-:S07]  /*2cb0*/  FFMA.FTZ R128, R128, R23, R167 ;  /* 0x0000001780807223 */ /* 0x000fce00000100a7 */
.L_x_10127:
[----:B------:R-:W-:Y:S05]  /*2cc0*/  BSYNC.RECONVERGENT B1 ;  /* 0x0000000000017941 */ /* 0x000fea0003800200 */
.L_x_10126:
        /* <DEDUP_REMOVED lines=22> */
.L_x_10137:
        /* <DEDUP_REMOVED lines=13> */
.L_x_10139:
[----:B------:R-:W-:Y:S05]  /*2f00*/  BSYNC.RECONVERGENT B3 ;  /* 0x0000000000037941 */ /* 0x000fea0003800200 */
.L_x_10138:
        /* <DEDUP_REMOVED lines=11> */
[----:B------:R-:W-:Y:S02]  /*2fc0*/  VIADD R171, R3, 0x76cf5d0a ;  /* 0x76cf5d0a03ab7836 */ /* 0x000fe40000000000 */
[----:B------:R-:W-:-:S03]  /*2fd0*/  IMAD.WIDE.U32 R130, R131, -0x326172a9, RZ ;  /* 0xcd9e8d5783827825 */ /* 0x000fc600078e00ff */
[----:B------:R-:W-:Y:S02]  /*2fe0*/  LOP3.LUT R171, R171, R170, R119, 0x96, !PT ;  /* 0x000000aaabab7212 */ /* 0x000fe400078e9677 */
[----:B------:R-:W-:Y:S01]  /*2ff0*/  LOP3.LUT R167, R167, R172, R131, 0x96, !PT ;  /* 0x000000aca7a77212 */ /* 0x000fe200078e9683 */
[----:B------:R-:W-:Y:S01]  /*3000*/  VIADD R131, R3, 0x32370b8f ;  /* 0x32370b8f03837836 */ /* 0x000fe20000000000 */
[----:B------:R-:W-:Y:S01]  /*3010*/  IADD3 R119, PT, PT, R2, -0x255992d5, RZ ;  /* 0xdaa66d2b02777810 */ /* 0x000fe20007ffe0ff */
[----:B------:R-:W-:-:S04]  /*3020*/  IMAD.WIDE.U32 R172, R171, -0x326172a9, RZ ;  /* 0xcd9e8d57abac7825 */ /* 0x000fc800078e00ff */
[----:B------:R-:W-:Y:S01]  /*3030*/  IMAD.WIDE.U32 R170, R167, -0x2daee0ad, RZ ;  /* 0xd2511f53a7aa7825 */ /* 0x000fe200078e00ff */
[----:B------:R-:W-:Y:S02]  /*3040*/  LOP3.LUT R119, R119, R130, R173, 0x96, !PT ;  /* 0x0000008277777212 */ /* 0x000fe400078e96ad */
[----:B------:R-:W-:Y:S02]  /*3050*/  IADD3 R167, PT, PT, R2, 0x78dde6e4, RZ ;  /* 0x78dde6e402a77810 */ /* 0x000fe40007ffe0ff */
[----:B------:R-:W-:Y:S01]  /*3060*/  LOP3.LUT R131, R131, R118, R171, 0x96, !PT ;  /* 0x0000007683837212 */ /* 0x000fe200078e96ab */
[----:B------:R-:W-:-:S04]  /*3070*/  IMAD.WIDE.U32 R118, R119, -0x2daee0ad, RZ ;  /* 0xd2511f5377767825 */ /* 0x000fc800078e00ff */
[----:B------:R-:W-:Y:S02]  /*3080*/  VIADD R171, R3, 0xed9eba14 ;  /* 0xed9eba1403ab7836 */ /* 0x000fe40000000000 */
[----:B------:R-:W-:-:S03]  /*3090*/  IMAD.WIDE.U32 R130, R131, -0x326172a9, RZ ;  /* 0xcd9e8d5783827825 */ /* 0x000fc600078e00ff */
[----:B------:R-:W-:Y:S01]  /*30a0*/  LOP3.LUT R171, R171, R170, R119, 0x96, !PT ;  /* 0x000000aaabab7212 */ /* 0x000fe200078e9677 */
[----:B------:R-:W-:Y:S01]  /*30b0*/  VIADD R119, R2, 0x1715609d ;  /* 0x1715609d02777836 */ /* 0x000fe20000000000 */
        /* <DEDUP_REMOVED lines=20> */
[----:B------:R-:W-:Y:S02]  /*3200*/  VIADD R171, R3, 0xdb3d7428 ;  /* 0xdb3d742803ab7836 */ /* 0x000fe40000000000 */
[----:B------:R-:W-:-:S03]  /*3210*/  IMAD.WIDE.U32 R118, R118, -0x326172a9, RZ ;  /* 0xcd9e8d5776767825 */ /* 0x000fc600078e00ff */
[----:B------:R-:W-:Y:S01]  /*3220*/  LOP3.LUT R171, R171, R170, R131, 0x96, !PT ;  /* 0x000000aaabab7212 */ /* 0x000fe200078e9683 */
[----:B------:R-:W-:Y:S01]  /*3230*/  VIADD R131, R3, 0x96a522ad ;  /* 0x96a522ad03837836 */ /* 0x000fe20000000000 */
[----:B------:R-:W-:Y:S02]  /*3240*/  LOP3.LUT R167, R167, R172, R119, 0x96, !PT ;  /* 0x000000aca7a77212 */ /* 0x000fe400078e9677 */
[----:B------:R-:W-:Y:S01]  /*3250*/  IADD3 R119, PT, PT, R2, -0x700cb87f, RZ ;  /* 0x8ff3478102777810 */ /* 0x000fe20007ffe0ff */
[----:B------:R-:W-:-:S04]  /*3260*/  IMAD.WIDE.U32 R172, R171, -0x326172a9, RZ ;  /* 0xcd9e8d57abac7825 */ /* 0x000fc800078e00ff */
[----:B------:R-:W-:Y:S01]  /*3270*/  IMAD.WIDE.U32 R170, R167, -0x2daee0ad, RZ ;  /* 0xd2511f53a7aa7825 */ /* 0x000fe200078e00ff */
[----:B------:R-:W-:-:S03]  /*3280*/  LOP3.LUT R118, R119, R118, R173, 0x96, !PT ;  /* 0x0000007677767212 */ /* 0x000fc600078e96ad */
[----:B------:R-:W-:Y:S01]  /*3290*/  IMAD.MOV.U32 R120, RZ, RZ, R172 ;  /* 0x000000ffff787224 */ /* 0x000fe200078e00ac */
[----:B------:R-:W-:Y:S01]  /*32a0*/  LOP3.LUT R116, R131, R130, R171, 0x96, !PT ;  /* 0x0000008283747212 */ /* 0x000fe200078e96ab */
[----:B------:R-:W-:Y:S01]  /*32b0*/  IMAD.MOV.U32 R130, RZ, RZ, R110 ;  /* 0x000000ffff827224 */ /* 0x000fe200078e006e */
[----:B------:R-:W-:Y:S01]  /*32c0*/  MOV R134, R170 ;  /* 0x000000aa00867202 */ /* 0x000fe20000000f00 */
[----:B------:R-:W-:-:S07]  /*32d0*/  IMAD.MOV.U32 R167, RZ, RZ, RZ ;  /* 0x000000ffffa77224 */ /* 0x000fce00078e00ff */
.L_x_10136:
[----:B------:R-:W-:Y:S05]  /*32e0*/  BSYNC.RECONVERGENT B2 ;  /* 0x0000000000027941 */ /* 0x000fea0003800200 */
.L_x_10135:
        /* <DEDUP_REMOVED lines=10> */
[----:B------:R-:W-:-:S07]  /*3390*/  FFMA.FTZ R130, R119, R24, R130 ;  /* 0x0000001877827223 */ /* 0x000fce0000010082 */
.L_x_10134:
[----:B------:R-:W-:Y:S05]  /*33a0*/  BSYNC.RECONVERGENT B1 ;  /* 0x0000000000017941 */ /* 0x000fea0003800200 */
.L_x_10133:
        /* <DEDUP_REMOVED lines=23> */
.L_x_10144:
        /* <DEDUP_REMOVED lines=13> */
.L_x_10146:
[----:B------:R-:W-:Y:S05]  /*35f0*/  BSYNC.RECONVERGENT B3 ;  /* 0x0000000000037941 */ /* 0x000fea0003800200 */
.L_x_10145:
        /* <DEDUP_REMOVED lines=28> */
[----:B------:R-:W-:Y:S01]  /*37c0*/  IADD3 R119, PT, PT, R2, 0x1715609d, RZ ;  /* 0x1715609d02777810 */ /* 0x000fe20007ffe0ff */
[----:B------:R-:W-:-:S04]  /*37d0*/  IMAD.WIDE.U32 R172, R171, -0x326172a9, RZ ;  /* 0xcd9e8d57abac7825 */ /* 0x000fc800078e00ff */
[----:B------:R-:W-:Y:S01]  /*37e0*/  IMAD.WIDE.U32 R170, R167, -0x2daee0ad, RZ ;  /* 0xd2511f53a7aa7825 */ /* 0x000fe200078e00ff */
[----:B------:R-:W-:Y:S02]  /*37f0*/  LOP3.LUT R119, R119, R132, R173, 0x96, !PT ;  /* 0x0000008477777212 */ /* 0x000fe400078e96ad */
[----:B------:R-:W-:Y:S02]  /*3800*/  IADD3 R167, PT, PT, R2, -0x4ab325aa, RZ ;  /* 0xb54cda5602a77810 */ /* 0x000fe40007ffe0ff */
        /* <DEDUP_REMOVED lines=14> */
[----:B------:R-:W-:-:S03]  /*38f0*/  IADD3 R171, PT, PT, R3, -0x24c28bd8, RZ ;  /* 0xdb3d742803ab7810 */ /* 0x000fc60007ffe0ff */
        /* <DEDUP_REMOVED lines=8> */
[----:B------:R-:W-:Y:S01]  /*3980*/  IMAD.MOV.U32 R120, RZ, RZ, R172 ;  /* 0x000000ffff787224 */ /* 0x000fe200078e00ac */
[----:B------:R-:W-:Y:S01]  /*3990*/  LOP3.LUT R116, R133, R132, R171, 0x96, !PT ;  /* 0x0000008485747212 */ /* 0x000fe200078e96ab */
[----:B------:R-:W-:Y:S01]  /*39a0*/  IMAD.MOV.U32 R136, RZ, RZ, R170 ;  /* 0x000000ffff887224 */ /* 0x000fe200078e00aa */
[----:B------:R-:W-:Y:S01]  /*39b0*/  MOV R132, R134 ;  /* 0x0000008600847202 */ /* 0x000fe20000000f00 */
[----:B------:R-:W-:-:S07]  /*39c0*/  IMAD.MOV.U32 R119, RZ, RZ, RZ ;  /* 0x000000ffff777224 */ /* 0x000fce00078e00ff */
.L_x_10143:
[----:B------:R-:W-:Y:S05]  /*39d0*/  BSYNC.RECONVERGENT B2 ;  /* 0x0000000000027941 */ /* 0x000fea0003800200 */
.L_x_10142:
        /* <DEDUP_REMOVED lines=13> */
.L_x_10141:
[----:B------:R-:W-:Y:S05]  /*3ab0*/  BSYNC.RECONVERGENT B1 ;  /* 0x0000000000017941 */ /* 0x000fea0003800200 */
.L_x_10140:
        /* <DEDUP_REMOVED lines=22> */
.L_x_10151:
        /* <DEDUP_REMOVED lines=13> */
.L_x_10153:
[----:B------:R-:W-:Y:S05]  /*3cf0*/  BSYNC.RECONVERGENT B3 ;  /* 0x0000000000037941 */ /* 0x000fea0003800200 */
.L_x_10152:
        /* <DEDUP_REMOVED lines=57> */
[----:B------:R-:W-:Y:S01]  /*4090*/  IMAD.MOV.U32 R171, RZ, RZ, RZ ;  /* 0x000000ffffab7224 */ /* 0x000fe200078e00ff */
[----:B------:R-:W-:Y:S01]  /*40a0*/  LOP3.LUT R116, R135, R134, R173, 0x96, !PT ;  /* 0x0000008687747212 */ /* 0x000fe200078e96ad */
[----:B------:R-:W-:-:S07]  /*40b0*/  IMAD.MOV.U32 R134, RZ, RZ, R136 ;  /* 0x000000ffff867224 */ /* 0x000fce00078e0088 */
.L_x_10150:
[----:B------:R-:W-:Y:S05]  /*40c0*/  BSYNC.RECONVERGENT B2 ;  /* 0x0000000000027941 */ /* 0x000fea0003800200 */
.L_x_10149:
        /* <DEDUP_REMOVED lines=11> */
.L_x_10148:
[----:B------:R-:W-:Y:S05]  /*4180*/  BSYNC.RECONVERGENT B1 ;  /* 0x0000000000017941 */ /* 0x000fea0003800200 */
.L_x_10147:
        /* <DEDUP_REMOVED lines=23> */
.L_x_10158:
        /* <DEDUP_REMOVED lines=13> */
.L_x_10160:
[----:B------:R-:W-:Y:S05]  /*43d0*/  BSYNC.RECONVERGENT B3 ;  /* 0x0000000000037941 */ /* 0x000fea0003800200 */
.L_x_10159:
[----:B------:R-:W-:Y:S01]  /*43e0*/  IMAD.WIDE.U32 R136, R113, -0x326172a9, RZ ;  /* 0xcd9e8d5771887825 */ /* 0x000fe200078e00ff */
[----:B------:R-:W-:Y:S02]  /*43f0*/  LOP3.LUT R176, R121, R119, R3, 0x96, !PT ;  /* 0x0000007779b07212 */ /* 0x000fe400078e9603 */
[----:B------:R-:W-:Y:S01]  /*4400*/  IADD3 R173, PT, PT, R3, 0x76cf5d0a, RZ ;  /* 0x76cf5d0a03ad7810 */ /* 0x000fe20007ffe0ff */
        /* <DEDUP_REMOVED lines=27> */
[----:B------:R-:W-:Y:S02]  /*45c0*/  LOP3.LUT R119, R119, R136, R177, 0x96, !PT ;  /* 0x0000008877777212 */ /* 0x000fe400078e96b1 */
[----:B------:R-:W-:Y:S01]  /*45d0*/  IADD3 R171, PT, PT, R2, -0x4ab325aa, RZ ;  /* 0xb54cda5602ab7810 */ /* 0x000fe20007ffe0ff */
[C---:B------:R-:W-:Y:S02]  /*45e0*/  VIADD R137, R3.reuse, 0xa9066899 ;  /* 0xa906689903897836 */ /* 0x040fe40000000000 */
        /* <DEDUP_REMOVED lines=11> */
[----:B------:R-:W-:Y:S02]  /*46a0*/  VIADD R137, R3, 0x1fd5c5a3 ;  /* 0x1fd5c5a303897836 */ /* 0x000fe40000000000 */
[----:B------:R-:W-:-:S03]  /*46b0*/  VIADD R171, R2, 0xf1bbcdc8 ;  /* 0xf1bbcdc802ab7836 */ /* 0x000fc60000000000 */
[----:B------:R-:W-:Y:S01]  /*46c0*/  LOP3.LUT R118, R137, R118, R175, 0x96, !PT ;  /* 0x0000007689767212 */ /* 0x000fe200078e96af */
        /* <DEDUP_REMOVED lines=14> */
.L_x_10157:
[----:B------:R-:W-:Y:S05]  /*47b0*/  BSYNC.RECONVERGENT B2 ;  /* 0x0000000000027941 */ /* 0x000fea0003800200 */
.L_x_10156:
[----:B-----5:R-:W-:Y:S01]  /*47c0*/  PRMT R137, R107, 0x7632, R137 ;  /* 0x000076326b897816 */ /* 0x020fe20000000089 */
[----:B------:R-:W-:Y:S01]  /*47d0*/  IMAD.MOV.U32 R171, RZ, RZ, 0x2f800000 ;  /* 0x2f800000ffab7424 */ /* 0x000fe200078e00ff */
[----:B------:R-:W-:Y:S02]  /*47e0*/  I2FP.F32.U32 R136, R136 ;  /* 0x0000008800887245 */ /* 0x000fe40000201000 */
        /* <DEDUP_REMOVED lines=10> */
.L_x_10155:
[----:B------:R-:W-:Y:S05]  /*4890*/  BSYNC.RECONVERGENT B1 ;  /* 0x0000000000017941 */ /* 0x000fea0003800200 */
.L_x_10154:
[----:B------:R-:W-:Y:S02]  /*48a0*/  F2FP.BF16.F32.PACK_AB R171, RZ, R136 ;  /* 0x00000088ffab723e */ /* 0x000fe400000010ff */
[----:B------:R-:W-:Y:S02]  /*48b0*/  PRMT R108, R108, 0x5410, R111 ;  /* 0x000054106c6c7816 */ /* 0x000fe4000000006f */
[----:B------:R-:W-:Y:S02]  /*48c0*/  PRMT R110, R110, 0x5410, R167 ;  /* 0x000054106e6e7816 */ /* 0x000fe400000000a7 */
[----:B------:R-:W-:Y:S02]  /*48d0*/  PRMT R109, R109, 0x5410, R166 ;  /* 0x000054106d6d7816 */ /* 0x000fe400000000a6 */
[----:B------:R-:W-:Y:S01]  /*48e0*/  PRMT R111, R170, 0x5410, R171 ;  /* 0x00005410aa6f7816 */ /* 0x000fe200000000ab */
[----:B------:R-:W-:Y:S06]  /*48f0*/  BRA `(.L_x_10161) ;  /* 0x0000003400507947 */ /* 0x000fec0003800000 */
.L_x_10104:
        /* <DEDUP_REMOVED lines=21> */
.L_x_10166:
        /* <DEDUP_REMOVED lines=13> */
.L_x_10168:
[----:B------:R-:W-:Y:S05]  /*4b20*/  BSYNC.RECONVERGENT B3 ;  /* 0x0000000000037941 */ /* 0x000fea0003800200 */
.L_x_10167:
        /* <DEDUP_REMOVED lines=54> */
[----:B------:R-:W-:-:S03]  /*4e90*/  LOP3.LUT R118, R109, R110, R171, 0x96, !PT ;  /* 0x0000006e6d767212 */ /* 0x000fc600078e96ab */
[----:B------:R-:W-:Y:S01]  /*4ea0*/  HFMA2 R109, -RZ, RZ, 0, 0 ;  /* 0x00000000ff6d7431 */ /* 0x000fe200000001ff */
[----:B------:R-:W-:Y:S01]  /*4eb0*/  MOV R120, R170 ;  /* 0x000000aa00787202 */ /* 0x000fe20000000f00 */
[----:B------:R-:W-:Y:S02]  /*4ec0*/  VIADD R111, R3, 0x96a522ad ;  /* 0x96a522ad036f7836 */ /* 0x000fe40000000000 */
[----:B------:R-:W-:-:S03]  /*4ed0*/  IMAD.MOV.U32 R168, RZ, RZ, R122 ;  /* 0x000000ffffa87224 */ /* 0x000fc600078e007a */
[----:B------:R-:W-:Y:S01]  /*4ee0*/  LOP3.LUT R116, R111, R108, R123, 0x96, !PT ;  /* 0x0000006c6f747212 */ /* 0x000fe200078e967b */
[----:B------:R-:W-:-:S07]  /*4ef0*/  IMAD.MOV.U32 R108, RZ, RZ, R166 ;  /* 0x000000ffff6c7224 */ /* 0x000fce00078e00a6 */
.L_x_10165:
[----:B------:R-:W-:Y:S05]  /*4f00*/  BSYNC.RECONVERGENT B2 ;  /* 0x0000000000027941 */ /* 0x000fea0003800200 */
.L_x_10164:
        /* <DEDUP_REMOVED lines=8> */
[----:B------:R-:W-:-:S05]  /*4f90*/  FSEL R111, R110, RZ, !P1 ;  /* 0x000000ff6e6f7208 */ /* 0x000fca0004800000 */
[----:B------:R-:W-:-:S07]  /*4fa0*/  FMUL.FTZ R122, R111, R20 ;  /* 0x000000146f7a7220 */ /* 0x000fce0000410000 */
.L_x_10163:
[----:B------:R-:W-:Y:S05]  /*4fb0*/  BSYNC.RECONVERGENT B1 ;  /* 0x0000000000017941 */ /* 0x000fea0003800200 */
.L_x_10162:
        /* <DEDUP_REMOVED lines=18> */
.L_x_10173:
        /* <DEDUP_REMOVED lines=13> */
.L_x_10175:
[----:B------:R-:W-:Y:S05]  /*51b0*/  BSYNC.RECONVERGENT B3 ;  /* 0x0000000000037941 */ /* 0x000fea0003800200 */
.L_x_10174:
[----:B------:R-:W-:Y:S01]  /*51c0*/  IMAD.WIDE.U32 R118, R113, -0x326172a9, RZ ;  /* 0xcd9e8d5771767825 */ /* 0x000fe200078e00ff */
[----:B------:R-:W-:Y:S02]  /*51d0*/  LOP3.LUT R166, R121, R111, R3, 0x96, !PT ;  /* 0x0000006f79a67212 */ /* 0x000fe400078e9603 */
[----:B------:R-:W-:Y:S01]  /*51e0*/  IADD3 R109, PT, PT, R2, -0x61c88647, RZ ;  /* 0x9e3779b9026d7810 */ /* 0x000fe20007ffe0ff */
[----:B------:R-:W-:Y:S01]  /*51f0*/  VIADD R111, R3, 0xbb67ae85 ;  /* 0xbb67ae85036f7836 */ /* 0x000fe20000000000 */
[----:B------:R-:W-:Y:S01]  /*5200*/  LOP3.LUT R124, R117, R119, R2, 0x96, !PT ;  /* 0x00000077757c7212 */ /* 0x000fe200078e9602 */
[----:B------:R-:W-:-:S04]  /*5210*/  IMAD.WIDE.U32 R166, R166, -0x326172a9, RZ ;  /* 0xcd9e8d57a6a67825 */ /* 0x000fc800078e00ff */
[----:B------:R-:W-:Y:S01]  /*5220*/  IMAD.WIDE.U32 R124, R124, -0x2daee0ad, RZ ;  /* 0xd2511f537c7c7825 */ /* 0x000fe200078e00ff */
[----:B------:R-:W-:-:S04]  /*5230*/  LOP3.LUT R109, R109, R118, R167, 0x96, !PT ;  /* 0x000000766d6d7212 */ /* 0x000fc800078e96a7 */
[----:B------:R-:W-:Y:S01]  /*5240*/  LOP3.LUT R118, R111, R110, R125, 0x96, !PT ;  /* 0x0000006e6f767212 */ /* 0x000fe200078e967d */
[----:B------:R-:W-:Y:S01]  /*5250*/  IMAD.WIDE.U32 R110, R109, -0x2daee0ad, RZ ;  /* 0xd2511f536d6e7825 */ /* 0x000fe200078e00ff */
[----:B------:R-:W-:-:S03]  /*5260*/  IADD3 R109, PT, PT, R2, 0x3c6ef372, RZ ;  /* 0x3c6ef372026d7810 */ /* 0x000fc60007ffe0ff */
[----:B------:R-:W-:Y:S02]  /*5270*/  VIADD R125, R3, 0x76cf5d0a ;  /* 0x76cf5d0a037d7836 */ /* 0x000fe40000000000 */
[----:B------:R-:W-:-:S03]  /*5280*/  IMAD.WIDE.U32 R118, R118, -0x326172a9, RZ ;  /* 0xcd9e8d5776767825 */ /* 0x000fc600078e00ff */
[----:B------:R-:W-:Y:S01]  /*5290*/  LOP3.LUT R125, R125, R124, R111, 0x96, !PT ;  /* 0x0000007c7d7d7212 */ /* 0x000fe200078e966f */
[----:B------:R-:W-:Y:S01]  /*52a0*/  VIADD R111, R2, 0xdaa66d2b ;  /* 0xdaa66d2b026f7836 */ /* 0x000fe20000000000 */
[----:B------:R-:W-:-:S03]  /*52b0*/  LOP3.LUT R109, R109, R166, R119, 0x96, !PT ;  /* 0x000000a66d6d7212 */ /* 0x000fc600078e9677 */
[----:B------:R-:W-:-:S04]  /*52c0*/  IMAD.WIDE.U32 R166, R125, -0x326172a9, RZ ;  /* 0xcd9e8d577da67825 */ /* 0x000fc800078e00ff */
[----:B------:R-:W-:Y:S01]  /*52d0*/  IMAD.WIDE.U32 R124, R109, -0x2daee0ad, RZ ;  /* 0xd2511f536d7c7825 */ /* 0x000fe200078e00ff */
[----:B------:R-:W-:-:S03]  /*52e0*/  LOP3.LUT R111, R111, R118, R167, 0x96, !PT ;  /* 0x000000766f6f7212 */ /* 0x000fc600078e96a7 */
[----:B------:R-:W-:-:S05]  /*52f0*/  VIADD R109, R3, 0x32370b8f ;  /* 0x32370b8f036d7836 */ /* 0x000fca0000000000 */
[----:B------:R-:W-:Y:S01]  /*5300*/  LOP3.LUT R109, R109, R110, R125, 0x96, !PT ;  /* 0x0000006e6d6d7212 */ /* 0x000fe200078e967d */
[----:B------:R-:W-:Y:S01]  /*5310*/  IMAD.WIDE.U32 R110, R111, -0x2daee0ad, RZ ;  /* 0xd2511f536f6e7825 */ /* 0x000fe200078e00ff */
[----:B------:R-:W-:-:S03]  /*5320*/  IADD3 R125, PT, PT, R3, -0x126145ec, RZ ;  /* 0xed9eba14037d7810 */ /* 0x000fc60007ffe0ff */
[----:B------:R-:W-:Y:S01]  /*5330*/  IMAD.WIDE.U32 R118, R109, -0x326172a9, RZ ;  /* 0xcd9e8d576d767825 */ /* 0x000fe200078e00ff */
[----:B------:R-:W-:-:S03]  /*5340*/  LOP3.LUT R125, R125, R124, R111, 0x96, !PT ;  /* 0x0000007c7d7d7212 */ /* 0x000fc600078e966f */
[C---:B------:R-:W-:Y:S02]  /*5350*/  VIADD R109, R2.reuse, 0x78dde6e4 ;  /* 0x78dde6e4026d7836 */ /* 0x040fe40000000000 */
[----:B------:R-:W-:-:S03]  /*5360*/  VIADD R111, R2, 0x1715609d ;  /* 0x1715609d026f7836 */ /* 0x000fc60000000000 */
[----:B------:R-:W-:Y:S01]  /*5370*/  LOP3.LUT R109, R109, R166, R119, 0x96, !PT ;  /* 0x000000a66d6d7212 */ /* 0x000fe200078e9677 */
[----:B------:R-:W-:-:S04]  /*5380*/  IMAD.WIDE.U32 R166, R125, -0x326172a9, RZ ;  /* 0xcd9e8d577da67825 */ /* 0x000fc800078e00ff */
[----:B------:R-:W-:Y:S01]  /*5390*/  IMAD.WIDE.U32 R124, R109, -0x2daee0ad, RZ ;  /* 0xd2511f536d7c7825 */ /* 0x000fe200078e00ff */
[----:B------:R-:W-:Y:S02]  /*53a0*/  IADD3 R109, PT, PT, R3, -0x56f99767, RZ ;  /* 0xa9066899036d7810 */ /* 0x000fe40007ffe0ff */
        /* <DEDUP_REMOVED lines=23> */
[----:B------:R-:W-:Y:S02]  /*5520*/  LOP3.LUT R118, R111, R118, R167, 0x96, !PT ;  /* 0x000000766f767212 */ /* 0x000fe400078e96a7 */
[----:B------:R-:W-:Y:S01]  /*5530*/  MOV R120, R166 ;  /* 0x000000a600787202 */ /* 0x000fe20000000f00 */
[----:B------:R-:W-:Y:S02]  /*5540*/  VIADD R109, R3, 0x96a522ad ;  /* 0x96a522ad036d7836 */ /* 0x000fe40000000000 */
[----:B------:R-:W-:Y:S02]  /*5550*/  IMAD.MOV.U32 R111, RZ, RZ, R168 ;  /* 0x000000ffff6f7224 */ /* 0x000fe400078e00a8 */
[----:B------:R-:W-:Y:S01]  /*5560*/  IMAD.MOV.U32 R168, RZ, RZ, R124 ;  /* 0x000000ffffa87224 */ /* 0x000fe200078e007c */
[----:B------:R-:W-:Y:S01]  /*5570*/  LOP3.LUT R116, R109, R110, R125, 0x96, !PT ;  /* 0x0000006e6d747212 */ /* 0x000fe200078e967d */
[----:B------:R-:W-:-:S07]  /*5580*/  HFMA2 R110, -RZ, RZ, 0, 0 ;  /* 0x00000000ff6e7431 */ /* 0x000fce00000001ff */
.L_x_10172:
[----:B------:R-:W-:Y:S05]  /*5590*/  BSYNC.RECONVERGENT B2 ;  /* 0x0000000000027941 */ /* 0x000fea0003800200 */
.L_x_10171:
        /* <DEDUP_REMOVED lines=11> */
.L_x_10170:
[----:B------:R-:W-:Y:S05]  /*5650*/  BSYNC.RECONVERGENT B1 ;  /* 0x0000000000017941 */ /* 0x000fea0003800200 */
.L_x_10169:
        /* <DEDUP_REMOVED lines=18> */
.L_x_10180:
        /* <DEDUP_REMOVED lines=13> */
.L_x_10182:
[----:B------:R-:W-:Y:S05]  /*5850*/  BSYNC.RECONVERGENT B3 ;  /* 0x0000000000037941 */ /* 0x000fea0003800200 */
.L_x_10181:
        /* <DEDUP_REMOVED lines=52> */
[----:B------:R-:W-:Y:S01]  /*5ba0*/  VIADD R119, R2, 0x8ff34781 ;  /* 0x8ff3478102777836 */ /* 0x000fe20000000000 */
[----:B------:R-:W-:Y:S01]  /*5bb0*/  MOV R120, R170 ;  /* 0x000000aa00787202 */ /* 0x000fe20000000f00 */
[----:B------:R-:W-:-:S03]  /*5bc0*/  IMAD.WIDE.U32 R166, R109, -0x2daee0ad, RZ ;  /* 0xd2511f536da67825 */ /* 0x000fc600078e00ff */
[----:B------:R-:W-:Y:S01]  /*5bd0*/  LOP3.LUT R118, R119, R118, R171, 0x96, !PT ;  /* 0x0000007677767212 */ /* 0x000fe200078e96ab */
[----:B------:R-:W-:Y:S02]  /*5be0*/  VIADD R109, R3, 0x96a522ad ;  /* 0x96a522ad036d7836 */ /* 0x000fe40000000000 */
[----:B------:R-:W-:-:S03]  /*5bf0*/  HFMA2 R119, -RZ, RZ, 0, 0 ;  /* 0x00000000ff777431 */ /* 0x000fc600000001ff */
[----:B------:R-:W-:Y:S01]  /*5c00*/  LOP3.LUT R116, R109, R126, R167, 0x96, !PT ;  /* 0x0000007e6d747212 */ /* 0x000fe200078e96a7 */
[----:B------:R-:W-:Y:S02]  /*5c10*/  IMAD.MOV.U32 R109, RZ, RZ, R168 ;  /* 0x000000ffff6d7224 */ /* 0x000fe400078e00a8 */
[----:B------:R-:W-:-:S07]  /*5c20*/  IMAD.MOV.U32 R168, RZ, RZ, R166 ;  /* 0x000000ffffa87224 */ /* 0x000fce00078e00a6 */
.L_x_10179:
[----:B------:R-:W-:Y:S05]  /*5c30*/  BSYNC.RECONVERGENT B2 ;  /* 0x0000000000027941 */ /* 0x000fea0003800200 */
.L_x_10178:
        /* <DEDUP_REMOVED lines=10> */
.L_x_10177:
[----:B------:R-:W-:Y:S05]  /*5ce0*/  BSYNC.RECONVERGENT B1 ;  /* 0x0000000000017941 */ /* 0x000fea0003800200 */
.L_x_10176:
        /* <DEDUP_REMOVED lines=18> */
.L_x_10187:
        /* <DEDUP_REMOVED lines=13> */
.L_x_10189:
[----:B------:R-:W-:Y:S05]  /*5ee0*/  BSYNC.RECONVERGENT B3 ;  /* 0x0000000000037941 */ /* 0x000fea0003800200 */
.L_x_10188:
[----:B------:R-:W-:Y:S01]  /*5ef0*/  IMAD.WIDE.U32 R128, R113, -0x326172a9, RZ ;  /* 0xcd9e8d5771807825 */ /* 0x000fe200078e00ff */
[----:B------:R-:W-:-:S03]  /*5f00*/  LOP3.LUT R170, R121, R119, R3, 0x96, !PT ;  /* 0x0000007779aa7212 */ /* 0x000fc600078e9603 */
[----:B------:R-:W-:Y:S01]  /*5f10*/  HFMA2 R110, -RZ, RZ, 0, 0 ;  /* 0x00000000ff6e7431 */ /* 0x000fe200000001ff */
        /* <DEDUP_REMOVED lines=52> */
[----:B------:R-:W-:-:S03]  /*6260*/  MOV R120, R170 ;  /* 0x000000aa00787202 */ /* 0x000fc60000000f00 */
[----:B------:R-:W-:Y:S01]  /*6270*/  VIADD R119, R2, 0x8ff34781 ;  /* 0x8ff3478102777836 */ /* 0x000fe20000000000 */
[----:B------:R-:W-:Y:S01]  /*6280*/  LOP3.LUT R116, R129, R128, R167, 0x96, !PT ;  /* 0x0000008081747212 */ /* 0x000fe200078e96a7 */
[----:B------:R-:W-:Y:S02]  /*6290*/  IMAD.MOV.U32 R128, RZ, RZ, R168 ;  /* 0x000000ffff807224 */ /* 0x000fe400078e00a8 */
[----:B------:R-:W-:Y:S01]  /*62a0*/  IMAD.MOV.U32 R168, RZ, RZ, R166 ;  /* 0x000000ffffa87224 */ /* 0x000fe200078e00a6 */
[----:B------:R-:W-:-:S07]  /*62b0*/  LOP3.LUT R118, R119, R118, R171, 0x96, !PT ;  /* 0x0000007677767212 */ /* 0x000fce00078e96ab */
.L_x_10186:
[----:B------:R-:W-:Y:S05]  /*62c0*/  BSYNC.RECONVERGENT B2 ;  /* 0x0000000000027941 */ /* 0x000fea0003800200 */
.L_x_10185:
[----:B-----5:R-:W-:Y:S02]  /*62d0*/  PRMT R129, R105, 0x7632, R129 ;  /* 0x0000763269817816 */ /* 0x020fe40000000081 */
        /* <DEDUP_REMOVED lines=10> */
.L_x_10184:
[----:B------:R-:W-:Y:S05]  /*6380*/  BSYNC.RECONVERGENT B1 ;  /* 0x0000000000017941 */ /* 0x000fea0003800200 */
.L_x_10183:
        /* <DEDUP_REMOVED lines=18> */
.L_x_10194:
        /* <DEDUP_REMOVED lines=13> */
.L_x_10196:
[----:B------:R-:W-:Y:S05]  /*6580*/  BSYNC.RECONVERGENT B3 ;  /* 0x0000000000037941 */ /* 0x000fea0003800200 */
.L_x_10195:
[----:B------:R-:W-:Y:S01]  /*6590*/  IMAD.WIDE.U32 R130, R113, -0x326172a9, RZ ;  /* 0xcd9e8d5771827825 */ /* 0x000fe200078e00ff */
[----:B------:R-:W-:Y:S02]  /*65a0*/  LOP3.LUT R172, R121, R119, R3, 0x96, !PT ;  /* 0x0000007779ac7212 */ /* 0x000fe400078e9603 */
[----:B------:R-:W-:Y:S02]  /*65b0*/  IADD3 R119, PT, PT, R2, -0x61c88647, RZ ;  /* 0x9e3779b902777810 */ /* 0x000fe40007ffe0ff */
[----:B------:R-:W-:Y:S01]  /*65c0*/  LOP3.LUT R170, R117, R131, R2, 0x96, !PT ;  /* 0x0000008375aa7212 */ /* 0x000fe200078e9602 */
[----:B------:R-:W-:Y:S01]  /*65d0*/  IMAD.WIDE.U32 R172, R172, -0x326172a9, RZ ;  /* 0xcd9e8d57acac7825 */ /* 0x000fe200078e00ff */
[----:B------:R-:W-:-:S03]  /*65e0*/  IADD3 R167, PT, PT, R2, 0x3c6ef372, RZ ;  /* 0x3c6ef37202a77810 */ /* 0x000fc60007ffe0ff */
[----:B------:R-:W-:Y:S01]  /*65f0*/  IMAD.WIDE.U32 R170, R170, -0x2daee0ad, RZ ;  /* 0xd2511f53aaaa7825 */ /* 0x000fe200078e00ff */
[----:B------:R-:W-:-:S03]  /*6600*/  LOP3.LUT R119, R119, R130, R173, 0x96, !PT ;  /* 0x0000008277777212 */ /* 0x000fc600078e96ad */
[----:B------:R-:W-:-:S05]  /*6610*/  VIADD R131, R3, 0xbb67ae85 ;  /* 0xbb67ae8503837836 */ /* 0x000fca0000000000 */
        /* <DEDUP_REMOVED lines=47> */
[----:B------:R-:W-:Y:S01]  /*6910*/  HFMA2 R119, -RZ, RZ, 0, 0 ;  /* 0x00000000ff777431 */ /* 0x000fe200000001ff */
[----:B------:R-:W-:Y:S02]  /*6920*/  MOV R120, R172 ;  /* 0x000000ac00787202 */ /* 0x000fe40000000f00 */
[----:B------:R-:W-:Y:S01]  /*6930*/  LOP3.LUT R116, R131, R130, R171, 0x96, !PT ;  /* 0x0000008283747212 */ /* 0x000fe200078e96ab */
[----:B------:R-:W-:Y:S02]  /*6940*/  IMAD.MOV.U32 R130, RZ, RZ, R168 ;  /* 0x000000ffff827224 */ /* 0x000fe400078e00a8 */
[----:B------:R-:W-:-:S07]  /*6950*/  IMAD.MOV.U32 R168, RZ, RZ, R170 ;  /* 0x000000ffffa87224 */ /* 0x000fce00078e00aa */
.L_x_10193:
[----:B------:R-:W-:Y:S05]  /*6960*/  BSYNC.RECONVERGENT B2 ;  /* 0x0000000000027941 */ /* 0x000fea0003800200 */
.L_x_10192:
        /* <DEDUP_REMOVED lines=10> */
.L_x_10191:
[----:B------:R-:W-:Y:S05]  /*6a10*/  BSYNC.RECONVERGENT B1 ;  /* 0x0000000000017941 */ /* 0x000fea0003800200 */
.L_x_10190:
        /* <DEDUP_REMOVED lines=18> */
.L_x_10201:
        /* <DEDUP_REMOVED lines=13> */
.L_x_10203:
[----:B------:R-:W-:Y:S05]  /*6c10*/  BSYNC.RECONVERGENT B3 ;  /* 0x0000000000037941 */ /* 0x000fea0003800200 */
.L_x_10202:
[----:B------:R-:W-:Y:S01]  /*6c20*/  IMAD.WIDE.U32 R132, R113, -0x326172a9, RZ ;  /* 0xcd9e8d5771847825 */ /* 0x000fe200078e00ff */
[----:B------:R-:W-:-:S03]  /*6c30*/  LOP3.LUT R172, R121, R119, R3, 0x96, !PT ;  /* 0x0000007779ac7212 */ /* 0x000fc600078e9603 */
[----:B------:R-:W-:Y:S01]  /*6c40*/  HFMA2 R136, -RZ, RZ, 0, 0 ;  /* 0x00000000ff887431 */ /* 0x000fe200000001ff */
        /* <DEDUP_REMOVED lines=53> */
[----:B------:R-:W-:Y:S02]  /*6fa0*/  LOP3.LUT R118, R119, R118, R173, 0x96, !PT ;  /* 0x0000007677767212 */ /* 0x000fe400078e96ad */
[----:B------:R-:W-:Y:S02]  /*6fb0*/  MOV R120, R172 ;  /* 0x000000ac00787202 */ /* 0x000fe40000000f00 */
[----:B------:R-:W-:Y:S01]  /*6fc0*/  LOP3.LUT R116, R133, R132, R171, 0x96, !PT ;  /* 0x0000008485747212 */ /* 0x000fe200078e96ab */
[----:B------:R-:W-:Y:S02]  /*6fd0*/  IMAD.MOV.U32 R132, RZ, RZ, R168 ;  /* 0x000000ffff847224 */ /* 0x000fe400078e00a8 */
[----:B------:R-:W-:-:S07]  /*6fe0*/  IMAD.MOV.U32 R168, RZ, RZ, R170 ;  /* 0x000000ffffa87224 */ /* 0x000fce00078e00aa */
.L_x_10200:
[----:B------:R-:W-:Y:S05]  /*6ff0*/  BSYNC.RECONVERGENT B2 ;  /* 0x0000000000027941 */ /* 0x000fea0003800200 */
.L_x_10199:
        /* <DEDUP_REMOVED lines=11> */
.L_x_10198:
[----:B------:R-:W-:Y:S05]  /*70b0*/  BSYNC.RECONVERGENT B1 ;  /* 0x0000000000017941 */ /* 0x000fea0003800200 */
.L_x_10197:
        /* <DEDUP_REMOVED lines=18> */
.L_x_10208:
        /* <DEDUP_REMOVED lines=13> */
.L_x_10210:
[----:B------:R-:W-:Y:S05]  /*72b0*/  BSYNC.RECONVERGENT B3 ;  /* 0x0000000000037941 */ /* 0x000fea0003800200 */
.L_x_10209:
        /* <DEDUP_REMOVED lines=57> */
[----:B------:R-:W-:-:S03]  /*7650*/  HFMA2 R171, -RZ, RZ, 0, 0 ;  /* 0x00000000ffab7431 */ /* 0x000fc600000001ff */
[----:B------:R-:W-:Y:S01]  /*7660*/  LOP3.LUT R118, R119, R118, R173, 0x96, !PT ;  /* 0x0000007677767212 */ /* 0x000fe200078e96ad */
[----:B------:R-:W-:Y:S02]  /*7670*/  IMAD.MOV.U32 R119, RZ, RZ, R168 ;  /* 0x000000ffff777224 */ /* 0x000fe400078e00a8 */
[----:B------:R-:W-:-:S07]  /*7680*/  IMAD.MOV.U32 R168, RZ, RZ, R170 ;  /* 0x000000ffffa87224 */ /* 0x000fce00078e00aa */
.L_x_10207:
[----:B------:R-:W-:Y:S05]  /*7690*/  BSYNC.RECONVERGENT B2 ;  /* 0x0000000000027941 */ /* 0x000fea0003800200 */
.L_x_10206:
[----:B------:R-:W-:Y:S01]  /*76a0*/  I2FP.F32.U32 R119, R119 ;  /* 0x0000007700777245 */ /* 0x000fe20000201000 */
[----:B------:R-:W-:Y:S02]  /*76b0*/  IMAD.MOV.U32 R134, RZ, RZ, 0x2f800000 ;  /* 0x2f800000ff867424 */ /* 0x000fe400078e00ff */
[----:B-----5:R-:W-:Y:S02]  /*76c0*/  IMAD.U32 R135, R107, 0x10000, RZ ;  /* 0x000100006b877824 */ /* 0x020fe400078e00ff */
[----:B------:R-:W-:Y:S02]  /*76d0*/  FFMA.FTZ R119, R119, R134, 1.1641532182693481445e-10 ;  /* 0x2f00000077777423 */ /* 0x000fe40000010086 */
[----:B------:R-:W-:-:S03]  /*76e0*/  FMUL.FTZ R135, R135, UR11 ;  /* 0x0000000b87877c20 */ /* 0x000fc60008410000 */
[----:B------:R-:W-:Y:S01]  /*76f0*/  FSETP.GTU.FTZ.AND P1, PT, R119, UR8, PT ;  /* 0x0000000877007c0b */ /* 0x000fe2000bf3c000 */
[----:B------:R-:W-:-:S05]  /*7700*/  FMUL.FTZ R135, R135, UR10 ;  /* 0x0000000a87877c20 */ /* 0x000fca0008410000 */
[----:B------:R-:W-:Y:S02]  /*7710*/  FSEL R119, R135, RZ, !P1 ;  /* 0x000000ff87777208 */ /* 0x000fe40004800000 */
[----:B------:R-:W-:-:S03]  /*7720*/  SEL R135, RZ, 0x1, P1 ;  /* 0x00000001ff877807 */ /* 0x000fc60000800000 */
[----:B------:R-:W-:-:S07]  /*7730*/  FMUL.FTZ R134, R119, R26 ;  /* 0x0000001a77867220 */ /* 0x000fce0000410000 */
.L_x_10205:
[----:B------:R-:W-:Y:S05]  /*7740*/  BSYNC.RECONVERGENT B1 ;  /* 0x0000000000017941 */ /* 0x000fea0003800200 */
.L_x_10204:
        /* <DEDUP_REMOVED lines=18> */
.L_x_10215:
        /* <DEDUP_REMOVED lines=13> */
.L_x_10217:
[----:B------:R-:W-:Y:S05]  /*7940*/  BSYNC.RECONVERGENT B3 ;  /* 0x0000000000037941 */ /* 0x000fea0003800200 */
.L_x_10216:
        /* <DEDUP_REMOVED lines=61> */
.L_x_10214:
[----:B------:R-:W-:Y:S05]  /*7d20*/  BSYNC.RECONVERGENT B2 ;  /* 0x0000000000027941 */ /* 0x000fea0003800200 */
.L_x_10213:
        /* <DEDUP_REMOVED lines=11> */
.L_x_10212:
[----:B------:R-:W-:Y:S05]  /*7de0*/  BSYNC.RECONVERGENT B1 ;  /* 0x0000000000017941 */ /* 0x000fea0003800200 */
.L_x_10211:
[----:B------:R-:W-:Y:S02]  /*7df0*/  F2FP.BF16.F32.PACK_AB R171, RZ, R136 ;  /* 0x00000088ffab723e */ /* 0x000fe400000010ff */
[----:B------:R-:W-:Y:S02]  /*7e00*/  PRMT R108, R108, 0x5410, R111 ;  /* 0x000054106c6c7816 */ /* 0x000fe4000000006f */
[----:B------:R-:W-:Y:S02]  /*7e10*/  PRMT R110, R110, 0x5410, R167 ;  /* 0x000054106e6e7816 */ /* 0x000fe400000000a7 */
[----:B------:R-:W-:Y:S02]  /*7e20*/  PRMT R109, R109, 0x5410, R166 ;  /* 0x000054106d6d7816 */ /* 0x000fe400000000a6 */
[----:B------:R-:W-:-:S07]  /*7e30*/  PRMT R111, R170, 0x5410, R171 ;  /* 0x00005410aa6f7816 */ /* 0x000fce00000000ab */
.L_x_10161:
        /* <DEDUP_REMOVED lines=26> */
.L_x_10219:
[----:B------:R-:W-:Y:S05]  /*7fe0*/  BSYNC.RECONVERGENT B1 ;  /* 0x0000000000017941 */ /* 0x000fea0003800200 */
.L_x_10218:
[----:B------:R-:W-:Y:S01]  /*7ff0*/  VIADD R164, R164, 0x20 ;  /* 0x00000020a4a47836 */ /* 0x000fe20000000000 */
[----:B------:R-:W-:-:S07]  /*8000*/  IADD3 R0, PT, PT, R0, 0x20, RZ ;  /* 0x0000002000007810 */ /* 0x000fce0007ffe0ff */
.L_x_10101:
[----:B------:R-:W-:Y:S05]  /*8010*/  BSYNC.RECONVERGENT B0 ;  /* 0x0000000000007941 */ /* 0x000fea0003800200 */
.L_x_10100:
        /* <DEDUP_REMOVED lines=35> */
.L_x_10227:
        /* <DEDUP_REMOVED lines=13> */
.L_x_10229:
[----:B------:R-:W-:Y:S05]  /*8320*/  BSYNC.RECONVERGENT B3 ;  /* 0x0000000000037941 */ /* 0x000fea0003800200 */
.L_x_10228:
        /* <DEDUP_REMOVED lines=50> */
[----:B------:R-:W-:Y:S02]  /*8650*/  VIADD R119, R2, 0xf1bbcdc8 ;  /* 0xf1bbcdc802777836 */ /* 0x000fe40000000000 */
[----:B------:R-:W-:-:S03]  /*8660*/  IMAD.WIDE.U32 R140, R123, -0x326172a9, RZ ;  /* 0xcd9e8d577b8c7825 */ /* 0x000fc600078e00ff */
[----:B------:R-:W-:Y:S01]  /*8670*/  LOP3.LUT R138, R119, R138, R111, 0x96, !PT ;  /* 0x0000008a778a7212 */ /* 0x000fe200078e966f */
[----:B------:R-:W-:Y:S01]  /*8680*/  VIADD R111, R3, 0x96a522ad ;  /* 0x96a522ad036f7836 */ /* 0x000fe20000000000 */
[----:B------:R-:W-:Y:S01]  /*8690*/  LOP3.LUT R118, R109, R110, R141, 0x96, !PT ;  /* 0x0000006e6d767212 */ /* 0x000fe200078e968d */
[----:B------:R-:W-:Y:S02]  /*86a0*/  IMAD.MOV.U32 R120, RZ, RZ, R140 ;  /* 0x000000ffff787224 */ /* 0x000fe400078e008c */
[----:B------:R-:W-:-:S05]  /*86b0*/  IMAD.WIDE.U32 R138, R138, -0x2daee0ad, RZ ;  /* 0xd2511f538a8a7825 */ /* 0x000fca00078e00ff */
[----:B------:R-:W-:Y:S01]  /*86c0*/  LOP3.LUT R116, R111, R108, R139, 0x96, !PT ;  /* 0x0000006c6f747212 */ /* 0x000fe200078e968b */
[----:B------:R-:W-:Y:S01]  /*86d0*/  IMAD.MOV.U32 R108, RZ, RZ, R166 ;  /* 0x000000ffff6c7224 */ /* 0x000fe200078e00a6 */
[----:B------:R-:W-:Y:S01]  /*86e0*/  MOV R109, R138 ;  /* 0x0000008a006d7202 */ /* 0x000fe20000000f00 */
[----:B------:R-:W-:-:S07]  /*86f0*/  IMAD.MOV.U32 R111, RZ, RZ, RZ ;  /* 0x000000ffff6f7224 */ /* 0x000fce00078e00ff */
.L_x_10226:
[----:B------:R-:W-:Y:S05]  /*8700*/  BSYNC.RECONVERGENT B2 ;  /* 0x0000000000027941 */ /* 0x000fea0003800200 */
.L_x_10225:
        /* <DEDUP_REMOVED lines=11> */
.L_x_10224:
[----:B------:R-:W-:Y:S05]  /*87c0*/  BSYNC.RECONVERGENT B1 ;  /* 0x0000000000017941 */ /* 0x000fea0003800200 */
.L_x_10223:
        /* <DEDUP_REMOVED lines=23> */
.L_x_10234:
        /* <DEDUP_REMOVED lines=13> */
.L_x_10236:
[----:B------:R-:W-:Y:S05]  /*8a10*/  BSYNC.RECONVERGENT B3 ;  /* 0x0000000000037941 */ /* 0x000fea0003800200 */
.L_x_10235:
[----:B------:R-:W-:Y:S01]  /*8a20*/  IMAD.WIDE.U32 R118, R113, -0x326172a9, RZ ;  /* 0xcd9e8d5771767825 */ /* 0x000fe200078e00ff */
[----:B------:R-:W-:Y:S02]  /*8a30*/  LOP3.LUT R142, R121, R111, R3, 0x96, !PT ;  /* 0x0000006f798e7212 */ /* 0x000fe400078e9603 */
[----:B------:R-:W-:Y:S01]  /*8a40*/  IADD3 R139, PT, PT, R3, 0x76cf5d0a, RZ ;  /* 0x76cf5d0a038b7810 */ /* 0x000fe20007ffe0ff */
        /* <DEDUP_REMOVED lines=20> */
[----:B------:R-:W-:-:S04]  /*8b90*/  IMAD.WIDE.U32 R118, R119, -0x326172a9, RZ ;  /* 0xcd9e8d5777767825 */ /* 0x000fc800078e00ff */
[----:B------:R-:W-:Y:S01]  /*8ba0*/  VIADD R139, R3, 0xed9eba14 ;  /* 0xed9eba14038b7836 */ /* 0x000fe20000000000 */
[----:B------:R-:W-:Y:S01]  /*8bb0*/  LOP3.LUT R125, R125, R142, R119, 0x96, !PT ;  /* 0x0000008e7d7d7212 */ /* 0x000fe200078e9677 */
[----:B------:R-:W-:-:S03]  /*8bc0*/  VIADD R119, R3, 0xa9066899 ;  /* 0xa906689903777836 */ /* 0x000fc60000000000 */
[----:B------:R-:W-:Y:S01]  /*8bd0*/  LOP3.LUT R139, R139, R140, R111, 0x96, !PT ;  /* 0x0000008c8b8b7212 */ /* 0x000fe200078e966f */
[----:B------:R-:W-:Y:S01]  /*8be0*/  IMAD.WIDE.U32 R140, R125, -0x2daee0ad, RZ ;  /* 0xd2511f537d8c7825 */ /* 0x000fe200078e00ff */
[C---:B------:R-:W-:Y:S02]  /*8bf0*/  IADD3 R111, PT, PT, R2.reuse, 0x1715609d, RZ ;  /* 0x1715609d026f7810 */ /* 0x040fe40007ffe0ff */
[----:B------:R-:W-:Y:S01]  /*8c00*/  IADD3 R125, PT, PT, R2, -0x4ab325aa, RZ ;  /* 0xb54cda56027d7810 */ /* 0x000fe20007ffe0ff */
        /* <DEDUP_REMOVED lines=18> */
[----:B------:R-:W-:Y:S02]  /*8d30*/  LOP3.LUT R125, R125, R142, R119, 0x96, !PT ;  /* 0x0000008e7d7d7212 */ /* 0x000fe400078e9677 */
[----:B------:R-:W-:Y:S02]  /*8d40*/  IADD3 R119, PT, PT, R3, -0x695add53, RZ ;  /* 0x96a522ad03777810 */ /* 0x000fe40007ffe0ff */
[----:B------:R-:W-:Y:S01]  /*8d50*/  LOP3.LUT R139, R139, R140, R111, 0x96, !PT ;  /* 0x0000008c8b8b7212 */ /* 0x000fe200078e966f */
[----:B------:R-:W-:Y:S01]  /*8d60*/  IMAD.WIDE.U32 R140, R125, -0x2daee0ad, RZ ;  /* 0xd2511f537d8c7825 */ /* 0x000fe200078e00ff */
[----:B------:R-:W-:-:S03]  /*8d70*/  MOV R125, R109 ;  /* 0x0000006d007d7202 */ /* 0x000fc60000000f00 */
[----:B------:R-:W-:Y:S01]  /*8d80*/  IMAD.WIDE.U32 R142, R139, -0x326172a9, RZ ;  /* 0xcd9e8d578b8e7825 */ /* 0x000fe200078e00ff */
[----:B------:R-:W-:-:S03]  /*8d90*/  LOP3.LUT R116, R119, R110, R141, 0x96, !PT ;  /* 0x0000006e77747212 */ /* 0x000fc600078e968d */
[----:B------:R-:W-:Y:S02]  /*8da0*/  VIADD R111, R2, 0x8ff34781 ;  /* 0x8ff34781026f7836 */ /* 0x000fe40000000000 */
[----:B------:R-:W-:Y:S02]  /*8db0*/  IMAD.MOV.U32 R120, RZ, RZ, R142 ;  /* 0x000000ffff787224 */ /* 0x000fe400078e008e */
[----:B------:R-:W-:Y:S01]  /*8dc0*/  IMAD.MOV.U32 R110, RZ, RZ, R140 ;  /* 0x000000ffff6e7224 */ /* 0x000fe200078e008c */
[----:B------:R-:W-:Y:S01]  /*8dd0*/  LOP3.LUT R118, R111, R118, R143, 0x96, !PT ;  /* 0x000000766f767212 */ /* 0x000fe200078e968f */
[----:B------:R-:W-:-:S07]  /*8de0*/  IMAD.MOV.U32 R119, RZ, RZ, RZ ;  /* 0x000000ffff777224 */ /* 0x000fce00078e00ff */
.L_x_10233:
[----:B------:R-:W-:Y:S05]  /*8df0*/  BSYNC.RECONVERGENT B2 ;  /* 0x0000000000027941 */ /* 0x000fea0003800200 */
.L_x_10232:
[----:B------:R-:W-:Y:S01]  /*8e00*/  PRMT R111, R104, 0x7632, R111 ;  /* 0x00007632686f7816 */ /* 0x000fe2000000006f */
        /* <DEDUP_REMOVED lines=12> */
.L_x_10231:
[----:B------:R-:W-:Y:S05]  /*8ed0*/  BSYNC.RECONVERGENT B1 ;  /* 0x0000000000017941 */ /* 0x000fea0003800200 */
.L_x_10230:
        /* <DEDUP_REMOVED lines=22> */
.L_x_10241:
        /* <DEDUP_REMOVED lines=13> */
.L_x_10243:
[----:B------:R-:W-:Y:S05]  /*9110*/  BSYNC.RECONVERGENT B3 ;  /* 0x0000000000037941 */ /* 0x000fea0003800200 */
.L_x_10242:
[----:B------:R-:W-:Y:S01]  /*9120*/  IMAD.WIDE.U32 R140, R113, -0x326172a9, RZ ;  /* 0xcd9e8d57718c7825 */ /* 0x000fe200078e00ff */
[----:B------:R-:W-:Y:S02]  /*9130*/  LOP3.LUT R144, R121, R119, R3, 0x96, !PT ;  /* 0x0000007779907212 */ /* 0x000fe400078e9603 */
[----:B------:R-:W-:Y:S01]  /*9140*/  IADD3 R109, PT, PT, R2, -0x61c88647, RZ ;  /* 0x9e3779b9026d7810 */ /* 0x000fe20007ffe0ff */
        /* <DEDUP_REMOVED lines=28> */
[----:B------:R-:W-:Y:S01]  /*9310*/  LOP3.LUT R119, R119, R140, R145, 0x96, !PT ;  /* 0x0000008c77777212 */ /* 0x000fe200078e9691 */
[----:B------:R-:W-:Y:S01]  /*9320*/  VIADD R127, R3, 0x646e171e ;  /* 0x646e171e037f7836 */ /* 0x000fe20000000000 */
[----:B------:R-:W-:-:S03]  /*9330*/  LOP3.LUT R109, R109, R118, R143, 0x96, !PT ;  /* 0x000000766d6d7212 */ /* 0x000fc600078e968f */
        /* <DEDUP_REMOVED lines=19> */
[----:B------:R-:W-:-:S03]  /*9470*/  MOV R120, R144 ;  /* 0x0000009000787202 */ /* 0x000fc60000000f00 */
[----:B------:R-:W-:Y:S02]  /*9480*/  VIADD R109, R3, 0x96a522ad ;  /* 0x96a522ad036d7836 */ /* 0x000fe40000000000 */
[----:B------:R-:W-:-:S03]  /*9490*/  VIADD R119, R2, 0x8ff34781 ;  /* 0x8ff3478102777836 */ /* 0x000fc60000000000 */
[----:B------:R-:W-:Y:S01]  /*94a0*/  LOP3.LUT R116, R109, R140, R143, 0x96, !PT ;  /* 0x0000008c6d747212 */ /* 0x000fe200078e968f */
[----:B------:R-:W-:Y:S01]  /*94b0*/  IMAD.MOV.U32 R109, RZ, RZ, R110 ;  /* 0x000000ffff6d7224 */ /* 0x000fe200078e006e */
[----:B------:R-:W-:Y:S01]  /*94c0*/  LOP3.LUT R118, R119, R118, R145, 0x96, !PT ;  /* 0x0000007677767212 */ /* 0x000fe200078e9691 */
[----:B------:R-:W-:-:S07]  /*94d0*/  IMAD.MOV.U32 R143, RZ, RZ, RZ ;  /* 0x000000ffff8f7224 */ /* 0x000fce00078e00ff */
.L_x_10240:
[----:B------:R-:W-:Y:S05]  /*94e0*/  BSYNC.RECONVERGENT B2 ;  /* 0x0000000000027941 */ /* 0x000fea0003800200 */
.L_x_10239:
        /* <DEDUP_REMOVED lines=11> */
.L_x_10238:
[----:B------:R-:W-:Y:S05]  /*95a0*/  BSYNC.RECONVERGENT B1 ;  /* 0x0000000000017941 */ /* 0x000fea0003800200 */
.L_x_10237:
        /* <DEDUP_REMOVED lines=23> */
.L_x_10248:
        /* <DEDUP_REMOVED lines=13> */
.L_x_10250:
[----:B------:R-:W-:Y:S05]  /*97f0*/  BSYNC.RECONVERGENT B3 ;  /* 0x0000000000037941 */ /* 0x000fea0003800200 */
.L_x_10249:
[----:B------:R-:W-:Y:S01]  /*9800*/  IMAD.WIDE.U32 R144, R113, -0x326172a9, RZ ;  /* 0xcd9e8d5771907825 */ /* 0x000fe200078e00ff */
[----:B------:R-:W-:Y:S02]  /*9810*/  LOP3.LUT R170, R121, R119, R3, 0x96, !PT ;  /* 0x0000007779aa7212 */ /* 0x000fe400078e9603 */
[C---:B------:R-:W-:Y:S01]  /*9820*/  IADD3 R141, PT, PT, R3.reuse, 0x76cf5d0a, RZ ;  /* 0x76cf5d0a038d7810 */ /* 0x040fe20007ffe0ff */
[----:B------:R-:W-:Y:S01]  /*9830*/  VIADD R129, R3, 0xbb67ae85 ;  /* 0xbb67ae8503817836 */ /* 0x000fe20000000000 */
[----:B------:R-:W-:Y:S01]  /*9840*/  LOP3.LUT R166, R117, R145, R2, 0x96, !PT ;  /* 0x0000009175a67212 */ /* 0x000fe200078e9602 */
[----:B------:R-:W-:-:S04]  /*9850*/  IMAD.WIDE.U32 R170, R170, -0x326172a9, RZ ;  /* 0xcd9e8d57aaaa7825 */ /* 0x000fc800078e00ff */
[----:B------:R-:W-:-:S04]  /*9860*/  IMAD.WIDE.U32 R166, R166, -0x2daee0ad, RZ ;  /* 0xd2511f53a6a67825 */ /* 0x000fc800078e00ff */
[----:B------:R-:W-:Y:S01]  /*9870*/  VIADD R119, R2, 0x9e3779b9 ;  /* 0x9e3779b902777836 */ /* 0x000fe20000000000 */
[----:B------:R-:W-:-:S04]  /*9880*/  LOP3.LUT R129, R129, R118, R167, 0x96, !PT ;  /* 0x0000007681817212 */ /* 0x000fc800078e96a7 */
[----:B------:R-:W-:Y:S01]  /*9890*/  LOP3.LUT R119, R119, R144, R171, 0x96, !PT ;  /* 0x0000009077777212 */ /* 0x000fe200078e96ab */
[----:B------:R-:W-:-:S04]  /*98a0*/  IMAD.WIDE.U32 R144, R129, -0x326172a9, RZ ;  /* 0xcd9e8d5781907825 */ /* 0x000fc800078e00ff */
[----:B------:R-:W-:Y:S02]  /*98b0*/  VIADD R129, R2, 0x3c6ef372 ;  /* 0x3c6ef37202817836 */ /* 0x000fe40000000000 */
[----:B------:R-:W-:-:S03]  /*98c0*/  IMAD.WIDE.U32 R118, R119, -0x2daee0ad, RZ ;  /* 0xd2511f5377767825 */ /* 0x000fc600078e00ff */
[----:B------:R-:W-:Y:S02]  /*98d0*/  LOP3.LUT R129, R129, R170, R145, 0x96, !PT ;  /* 0x000000aa81817212 */ /* 0x000fe400078e9691 */
[----:B------:R-:W-:Y:S01]  /*98e0*/  LOP3.LUT R141, R141, R166, R119, 0x96, !PT ;  /* 0x000000a68d8d7212 */ /* 0x000fe200078e9677 */
[----:B------:R-:W-:Y:S02]  /*98f0*/  VIADD R119, R2, 0xdaa66d2b ;  /* 0xdaa66d2b02777836 */ /* 0x000fe40000000000 */
        /* <DEDUP_REMOVED lines=10> */
[----:B------:R-:W-:Y:S02]  /*99a0*/  LOP3.LUT R141, R141, R166, R119, 0x96, !PT ;  /* 0x000000a68d8d7212 */ /* 0x000fe400078e9677 */
[----:B------:R-:W-:Y:S01]  /*99b0*/  IADD3 R119, PT, PT, R2, 0x1715609d, RZ ;  /* 0x1715609d02777810 */ /* 0x000fe20007ffe0ff */
[----:B------:R-:W-:-:S04]  /*99c0*/  IMAD.WIDE.U32 R166, R129, -0x2daee0ad, RZ ;  /* 0xd2511f5381a67825 */ /* 0x000fc800078e00ff */
[----:B------:R-:W-:Y:S02]  /*99d0*/  VIADD R129, R3, 0xa9066899 ;  /* 0xa906689903817836 */ /* 0x000fe40000000000 */
[----:B------:R-:W-:-:S03]  /*99e0*/  IMAD.WIDE.U32 R170, R141, -0x326172a9, RZ ;  /* 0xcd9e8d578daa7825 */ /* 0x000fc600078e00ff */
[----:B------:R-:W-:Y:S01]  /*99f0*/  LOP3.LUT R129, R129, R118, R167, 0x96, !PT ;  /* 0x0000007681817212 */ /* 0x000fe200078e96a7 */
[----:B------:R-:W-:Y:S01]  /*9a00*/  VIADD R141, R3, 0x646e171e ;  /* 0x646e171e038d7836 */ /* 0x000fe20000000000 */
[----:B------:R-:W-:-:S03]  /*9a10*/  LOP3.LUT R119, R119, R144, R171, 0x96, !PT ;  /* 0x0000009077777212 */ /* 0x000fc600078e96ab */
[----:B------:R-:W-:Y:S01]  /*9a20*/  IMAD.WIDE.U32 R144, R129, -0x326172a9, RZ ;  /* 0xcd9e8d5781907825 */ /* 0x000fe200078e00ff */
[----:B------:R-:W-:-:S03]  /*9a30*/  IADD3 R129, PT, PT, R2, -0x4ab325aa, RZ ;  /* 0xb54cda5602817810 */ /* 0x000fc60007ffe0ff */
[----:B------:R-:W-:Y:S01]  /*9a40*/  IMAD.WIDE.U32 R118, R119, -0x2daee0ad, RZ ;  /* 0xd2511f5377767825 */ /* 0x000fe200078e00ff */
[----:B------:R-:W-:-:S04]  /*9a50*/  LOP3.LUT R129, R129, R170, R145, 0x96, !PT ;  /* 0x000000aa81817212 */ /* 0x000fc800078e9691 */
[----:B------:R-:W-:Y:S01]  /*9a60*/  LOP3.LUT R141, R141, R166, R119, 0x96, !PT ;  /* 0x000000a68d8d7212 */ /* 0x000fe200078e9677 */
[----:B------:R-:W-:-:S04]  /*9a70*/  IMAD.WIDE.U32 R166, R129, -0x2daee0ad, RZ ;  /* 0xd2511f5381a67825 */ /* 0x000fc800078e00ff */
[----:B------:R-:W-:Y:S01]  /*9a80*/  IMAD.WIDE.U32 R170, R141, -0x326172a9, RZ ;  /* 0xcd9e8d578daa7825 */ /* 0x000fe200078e00ff */
[----:B------:R-:W-:-:S03]  /*9a90*/  IADD3 R141, PT, PT, R3, -0x24c28bd8, RZ ;  /* 0xdb3d7428038d7810 */ /* 0x000fc60007ffe0ff */
[----:B------:R-:W-:Y:S02]  /*9aa0*/  VIADD R119, R2, 0x5384540f ;  /* 0x5384540f02777836 */ /* 0x000fe40000000000 */
[----:B------:R-:W-:-:S03]  /*9ab0*/  VIADD R129, R3, 0x1fd5c5a3 ;  /* 0x1fd5c5a303817836 */ /* 0x000fc60000000000 */
[----:B------:R-:W-:Y:S02]  /*9ac0*/  LOP3.LUT R144, R119, R144, R171, 0x96, !PT ;  /* 0x0000009077907212 */ /* 0x000fe400078e96ab */
[----:B------:R-:W-:Y:S01]  /*9ad0*/  LOP3.LUT R118, R129, R118, R167, 0x96, !PT ;  /* 0x0000007681767212 */ /* 0x000fe200078e96a7 */
[----:B------:R-:W-:Y:S02]  /*9ae0*/  VIADD R129, R2, 0xf1bbcdc8 ;  /* 0xf1bbcdc802817836 */ /* 0x000fe40000000000 */
[----:B------:R-:W-:-:S04]  /*9af0*/  IMAD.WIDE.U32 R144, R144, -0x2daee0ad, RZ ;  /* 0xd2511f5390907825 */ /* 0x000fc800078e00ff */
[----:B------:R-:W-:Y:S01]  /*9b00*/  IMAD.WIDE.U32 R118, R118, -0x326172a9, RZ ;  /* 0xcd9e8d5776767825 */ /* 0x000fe200078e00ff */
[----:B------:R-:W-:-:S04]  /*9b10*/  LOP3.LUT R141, R141, R166, R145, 0x96, !PT ;  /* 0x000000a68d8d7212 */ /* 0x000fc800078e9691 */
[----:B------:R-:W-:Y:S01]  /*9b20*/  LOP3.LUT R129, R129, R170, R119, 0x96, !PT ;  /* 0x000000aa81817212 */ /* 0x000fe200078e9677 */
[----:B------:R-:W-:-:S04]  /*9b30*/  IMAD.WIDE.U32 R170, R141, -0x326172a9, RZ ;  /* 0xcd9e8d578daa7825 */ /* 0x000fc800078e00ff */
[----:B------:R-:W-:Y:S02]  /*9b40*/  VIADD R119, R2, 0x8ff34781 ;  /* 0x8ff3478102777836 */ /* 0x000fe40000000000 */
[----:B------:R-:W-:Y:S01]  /*9b50*/  IMAD.WIDE.U32 R166, R129, -0x2daee0ad, RZ ;  /* 0xd2511f5381a67825 */ /* 0x000fe200078e00ff */
[----:B------:R-:W-:Y:S02]  /*9b60*/  IADD3 R129, PT, PT, R3, -0x695add53, RZ ;  /* 0x96a522ad03817810 */ /* 0x000fe40007ffe0ff */
[----:B------:R-:W-:Y:S01]  /*9b70*/  LOP3.LUT R118, R119, R118, R171, 0x96, !PT ;  /* 0x0000007677767212 */ /* 0x000fe200078e96ab */
[----:B------:R-:W-:Y:S01]  /*9b80*/  IMAD.MOV.U32 R120, RZ, RZ, R170 ;  /* 0x000000ffff787224 */ /* 0x000fe200078e00aa */
[----:B------:R-:W-:Y:S01]  /*9b90*/  LOP3.LUT R116, R129, R144, R167, 0x96, !PT ;  /* 0x0000009081747212 */ /* 0x000fe200078e96a7 */
[----:B------:R-:W-:Y:S01]  /*9ba0*/  IMAD.MOV.U32 R110, RZ, RZ, R166 ;  /* 0x000000ffff6e7224 */ /* 0x000fe200078e00a6 */
[----:B------:R-:W-:Y:S01]  /*9bb0*/  MOV R129, R142 ;  /* 0x0000008e00817202 */ /* 0x000fe20000000f00 */
[----:B------:R-:W-:-:S07]  /*9bc0*/  IMAD.MOV.U32 R119, RZ, RZ, RZ ;  /* 0x000000ffff777224 */ /* 0x000fce00078e00ff */
.L_x_10247:
[----:B------:R-:W-:Y:S05]  /*9bd0*/  BSYNC.RECONVERGENT B2 ;  /* 0x0000000000027941 */ /* 0x000fea0003800200 */
.L_x_10246:
[----:B------:R-:W-:Y:S01]  /*9be0*/  PRMT R141, R105, 0x7632, R141 ;  /* 0x00007632698d7816 */ /* 0x000fe2000000008d */
        /* <DEDUP_REMOVED lines=12> */
.L_x_10245:
[----:B------:R-:W-:Y:S05]  /*9cb0*/  BSYNC.RECONVERGENT B1 ;  /* 0x0000000000017941 */ /* 0x000fea0003800200 */
.L_x_10244:
        /* <DEDUP_REMOVED lines=22> */
.L_x_10255:
        /* <DEDUP_REMOVED lines=13> */
.L_x_10257:
[----:B------:R-:W-:Y:S05]  /*9ef0*/  BSYNC.RECONVERGENT B3 ;  /* 0x0000000000037941 */ /* 0x000fea0003800200 */
.L_x_10256:
        /* <DEDUP_REMOVED lines=9> */
[----:B------:R-:W-:-:S04]  /*9f90*/  IMAD.WIDE.U32 R118, R119, -0x2daee0ad, RZ ;  /* 0xd2511f5377767825 */ /* 0x000fc800078e00ff */
[----:B------:R-:W-:Y:S02]  /*9fa0*/  VIADD R145, R3, 0x76cf5d0a ;  /* 0x76cf5d0a03917836 */ /* 0x000fe40000000000 */
[----:B------:R-:W-:Y:S01]  /*9fb0*/  IMAD.WIDE.U32 R142, R131, -0x326172a9, RZ ;  /* 0xcd9e8d57838e7825 */ /* 0x000fe200078e00ff */
[C---:B------:R-:W-:Y:S02]  /*9fc0*/  IADD3 R131, PT, PT, R2.reuse, 0x3c6ef372, RZ ;  /* 0x3c6ef37202837810 */ /* 0x040fe40007ffe0ff */
        /* <DEDUP_REMOVED lines=47> */
.L_x_10254:
[----:B------:R-:W-:Y:S05]  /*a2c0*/  BSYNC.RECONVERGENT B2 ;  /* 0x0000000000027941 */ /* 0x000fea0003800200 */
.L_x_10253:
        /* <DEDUP_REMOVED lines=11> */
.L_x_10252:
[----:B------:R-:W-:Y:S05]  /*a380*/  BSYNC.RECONVERGENT B1 ;  /* 0x0000000000017941 */ /* 0x000fea0003800200 */
.L_x_10251:
        /* <DEDUP_REMOVED lines=23> */
.L_x_10262:
        /* <DEDUP_REMOVED lines=13> */
.L_x_10264:
[----:B------:R-:W-:Y:S05]  /*a5d0*/  BSYNC.RECONVERGENT B3 ;  /* 0x0000000000037941 */ /* 0x000fea0003800200 */
.L_x_10263:
        /* <DEDUP_REMOVED lines=61> */
.L_x_10261:
[----:B------:R-:W-:Y:S05]  /*a9b0*/  BSYNC.RECONVERGENT B2 ;  /* 0x0000000000027941 */ /* 0x000fea0003800200 */
.L_x_10260:
        /* <DEDUP_REMOVED lines=13> */
.L_x_10259:
[----:B------:R-:W-:Y:S05]  /*aa90*/  BSYNC.RECONVERGENT B1 ;  /* 0x0000000000017941 */ /* 0x000fea0003800200 */
.L_x_10258:
        /* <DEDUP_REMOVED lines=22> */
.L_x_10269:
        /* <DEDUP_REMOVED lines=13> */
.L_x_10271:
[----:B------:R-:W-:Y:S05]  /*acd0*/  BSYNC.RECONVERGENT B3 ;  /* 0x0000000000037941 */ /* 0x000fea0003800200 */
.L_x_10270:
        /* <DEDUP_REMOVED lines=33> */
[----:B------:R-:W-:Y:S01]  /*aef0*/  IMAD.WIDE.U32 R118, R119, -0x2daee0ad, RZ ;  /* 0xd2511f5377767825 */ /* 0x000fe200078e00ff */
[----:B------:R-:W-:-:S03]  /*af00*/  IADD3 R171, PT, PT, R3, 0x646e171e, RZ ;  /* 0x646e171e03ab7810 */ /* 0x000fc60007ffe0ff */
        /* <DEDUP_REMOVED lines=16> */
[----:B------:R-:W-:Y:S01]  /*b010*/  IMAD.WIDE.U32 R170, R171, -0x326172a9, RZ ;  /* 0xcd9e8d57abaa7825 */ /* 0x000fe200078e00ff */
[----:B------:R-:W-:-:S03]  /*b020*/  IADD3 R119, PT, PT, R2, -0x700cb87f, RZ ;  /* 0x8ff3478102777810 */ /* 0x000fc60007ffe0ff */
[----:B------:R-:W-:Y:S01]  /*b030*/  IMAD.WIDE.U32 R174, R174, -0x2daee0ad, RZ ;  /* 0xd2511f53aeae7825 */ /* 0x000fe200078e00ff */
[----:B------:R-:W-:-:S03]  /*b040*/  MOV R120, R170 ;  /* 0x000000aa00787202 */ /* 0x000fc60000000f00 */
[----:B------:R-:W-:Y:S01]  /*b050*/  HFMA2 R170, -RZ, RZ, 0, 0 ;  /* 0x00000000ffaa7431 */ /* 0x000fe200000001ff */
[----:B------:R-:W-:Y:S01]  /*b060*/  LOP3.LUT R118, R119, R118, R171, 0x96, !PT ;  /* 0x0000007677767212 */ /* 0x000fe200078e96ab */
[----:B------:R-:W-:-:S05]  /*b070*/  VIADD R135, R3, 0x96a522ad ;  /* 0x96a522ad03877836 */ /* 0x000fca0000000000 */
[----:B------:R-:W-:Y:S01]  /*b080*/  LOP3.LUT R116, R135, R144, R175, 0x96, !PT ;  /* 0x0000009087747212 */ /* 0x000fe200078e96af */
[----:B------:R-:W-:-:S07]  /*b090*/  IMAD.MOV.U32 R135, RZ, RZ, R168 ;  /* 0x000000ffff877224 */ /* 0x000fce00078e00a8 */
.L_x_10268:
[----:B------:R-:W-:Y:S05]  /*b0a0*/  BSYNC.RECONVERGENT B2 ;  /* 0x0000000000027941 */ /* 0x000fea0003800200 */
.L_x_10267:
[----:B------:R-:W-:Y:S01]  /*b0b0*/  I2FP.F32.U32 R119, R135 ;  /* 0x0000008700777245 */ /* 0x000fe20000201000 */
[----:B------:R-:W-:Y:S01]  /*b0c0*/  IMAD.MOV.U32 R144, RZ, RZ, 0x2f800000 ;  /* 0x2f800000ff907424 */ /* 0x000fe200078e00ff */
[----:B------:R-:W-:-:S03]  /*b0d0*/  SHF.L.U32 R135, R107, 0x10, RZ ;  /* 0x000000106b877819 */ /* 0x000fc600000006ff */
[----:B------:R-:W-:Y:S01]  /*b0e0*/  FFMA.FTZ R119, R119, R144, 1.1641532182693481445e-10 ;  /* 0x2f00000077777423 */ /* 0x000fe20000010090 */
[----:B------:R-:W-:Y:S02]  /*b0f0*/  IMAD.U32 R144, R103, 0x10000, RZ ;  /* 0x0001000067907824 */ /* 0x000fe400078e00ff */
[----:B------:R-:W-:Y:S02]  /*b100*/  FMUL.FTZ R135, R135, UR11 ;  /* 0x0000000b87877c20 */ /* 0x000fe40008410000 */
[----:B------:R-:W-:Y:S02]  /*b110*/  FSETP.GTU.FTZ.AND P2, PT, R119, UR8, PT ;  /* 0x0000000877007c0b */ /* 0x000fe4000bf5c000 */
[----:B------:R-:W-:-:S05]  /*b120*/  FMUL.FTZ R135, R135, UR10 ;  /* 0x0000000a87877c20 */ /* 0x000fca0008410000 */
[----:B------:R-:W-:Y:S02]  /*b130*/  FSEL R119, R135, RZ, !P2 ;  /* 0x000000ff87777208 */ /* 0x000fe40005000000 */
[----:B------:R-:W-:-:S03]  /*b140*/  SEL R135, RZ, 0x1, P2 ;  /* 0x00000001ff877807 */ /* 0x000fc60001000000 */
[----:B------:R-:W-:-:S07]  /*b150*/  FFMA.FTZ R144, R119, R50, R144 ;  /* 0x0000003277907223 */ /* 0x000fce0000010090 */
.L_x_10266:
[----:B------:R-:W-:Y:S05]  /*b160*/  BSYNC.RECONVERGENT B1 ;  /* 0x0000000000017941 */ /* 0x000fea0003800200 */
.L_x_10265:
        /* <DEDUP_REMOVED lines=23> */
.L_x_10276:
        /* <DEDUP_REMOVED lines=13> */
.L_x_10278:
[----:B------:R-:W-:Y:S05]  /*b3b0*/  BSYNC.RECONVERGENT B3 ;  /* 0x0000000000037941 */ /* 0x000fea0003800200 */
.L_x_10277:
[----:B------:R-:W-:Y:S01]  /*b3c0*/  IMAD.WIDE.U32 R176, R113, -0x326172a9, RZ ;  /* 0xcd9e8d5771b07825 */ /* 0x000fe200078e00ff */
[----:B------:R-:W-:Y:S02]  /*b3d0*/  LOP3.LUT R118, R121, R171, R3, 0x96, !PT ;  /* 0x000000ab79767212 */ /* 0x000fe400078e9603 */
[----:B------:R-:W-:Y:S01]  /*b3e0*/  IADD3 R145, PT, PT, R3, -0x4498517b, RZ ;  /* 0xbb67ae8503917810 */ /* 0x000fe20007ffe0ff */
[----:B------:R-:W-:Y:S01]  /*b3f0*/  VIADD R137, R2, 0x9e3779b9 ;  /* 0x9e3779b902897836 */ /* 0x000fe20000000000 */
[----:B------:R-:W-:Y:S01]  /*b400*/  LOP3.LUT R178, R117, R177, R2, 0x96, !PT ;  /* 0x000000b175b27212 */ /* 0x000fe200078e9602 */
[----:B------:R-:W-:-:S04]  /*b410*/  IMAD.WIDE.U32 R118, R118, -0x326172a9, RZ ;  /* 0xcd9e8d5776767825 */ /* 0x000fc800078e00ff */
[----:B------:R-:W-:Y:S01]  /*b420*/  IMAD.WIDE.U32 R178, R178, -0x2daee0ad, RZ ;  /* 0xd2511f53b2b27825 */ /* 0x000fe200078e00ff */
[----:B------:R-:W-:Y:S02]  /*b430*/  LOP3.LUT R137, R137, R176, R119, 0x96, !PT ;  /* 0x000000b089897212 */ /* 0x000fe400078e9677 */
[----:B------:R-:W-:Y:S02]  /*b440*/  IADD3 R119, PT, PT, R2, 0x3c6ef372, RZ ;  /* 0x3c6ef37202777810 */ /* 0x000fe40007ffe0ff */
[----:B------:R-:W-:Y:S01]  /*b450*/  LOP3.LUT R145, R145, R170, R179, 0x96, !PT ;  /* 0x000000aa91917212 */ /* 0x000fe200078e96b3 */
[----:B------:R-:W-:-:S04]  /*b460*/  IMAD.WIDE.U32 R170, R137, -0x2daee0ad, RZ ;  /* 0xd2511f5389aa7825 */ /* 0x000fc800078e00ff */
[----:B------:R-:W-:Y:S02]  /*b470*/  VIADD R137, R3, 0x76cf5d0a ;  /* 0x76cf5d0a03897836 */ /* 0x000fe40000000000 */
[----:B------:R-:W-:Y:S01]  /*b480*/  IMAD.WIDE.U32 R176, R145, -0x326172a9, RZ ;  /* 0xcd9e8d5791b07825 */ /* 0x000fe200078e00ff */
[----:B------:R-:W-:Y:S02]  /*b490*/  IADD3 R145, PT, PT, R3, 0x32370b8f, RZ ;  /* 0x32370b8f03917810 */ /* 0x000fe40007ffe0ff */
[----:B------:R-:W-:Y:S02]  /*b4a0*/  LOP3.LUT R137, R137, R178, R171, 0x96, !PT ;  /* 0x000000b289897212 */ /* 0x000fe400078e96ab */
[----:B------:R-:W-:-:S03]  /*b4b0*/  LOP3.LUT R178, R119, R118, R177, 0x96, !PT ;  /* 0x0000007677b27212 */ /* 0x000fc600078e96b1 */
        /* <DEDUP_REMOVED lines=8> */
[----:B------:R-:W-:Y:S01]  /*b540*/  IMAD.WIDE.U32 R176, R145, -0x326172a9, RZ ;  /* 0xcd9e8d5791b07825 */ /* 0x000fe200078e00ff */
[----:B------:R-:W-:Y:S02]  /*b550*/  IADD3 R145, PT, PT, R3, -0x56f99767, RZ ;  /* 0xa906689903917810 */ /* 0x000fe40007ffe0ff */
[----:B------:R-:W-:Y:S02]  /*b560*/  LOP3.LUT R137, R137, R178, R171, 0x96, !PT ;  /* 0x000000b289897212 */ /* 0x000fe400078e96ab */
[----:B------:R-:W-:-:S03]  /*b570*/  LOP3.LUT R178, R119, R118, R177, 0x96, !PT ;  /* 0x0000007677b27212 */ /* 0x000fc600078e96b1 */
[----:B------:R-:W-:-:S04]  /*b580*/  IMAD.WIDE.U32 R118, R137, -0x326172a9, RZ ;  /* 0xcd9e8d5789767825 */ /* 0x000fc800078e00ff */
[----:B------:R-:W-:Y:S02]  /*b590*/  VIADD R137, R2, 0x1715609d ;  /* 0x1715609d02897836 */ /* 0x000fe40000000000 */
[----:B------:R-:W-:-:S03]  /*b5a0*/  IMAD.WIDE.U32 R178, R178, -0x2daee0ad, RZ ;  /* 0xd2511f53b2b27825 */ /* 0x000fc600078e00ff */
[----:B------:R-:W-:Y:S02]  /*b5b0*/  LOP3.LUT R137, R137, R176, R119, 0x96, !PT ;  /* 0x000000b089897212 */ /* 0x000fe400078e9677 */
[----:B------:R-:W-:Y:S02]  /*b5c0*/  LOP3.LUT R145, R145, R170, R179, 0x96, !PT ;  /* 0x000000aa91917212 */ /* 0x000fe400078e96b3 */
[----:B------:R-:W-:Y:S01]  /*b5d0*/  IADD3 R119, PT, PT, R2, -0x4ab325aa, RZ ;  /* 0xb54cda5602777810 */ /* 0x000fe20007ffe0ff */
        /* <DEDUP_REMOVED lines=13> */
[----:B------:R-:W-:-:S04]  /*b6b0*/  IMAD.WIDE.U32 R176, R145, -0x326172a9, RZ ;  /* 0xcd9e8d5791b07825 */ /* 0x000fc800078e00ff */
[----:B------:R-:W-:Y:S01]  /*b6c0*/  VIADD R137, R3, 0xdb3d7428 ;  /* 0xdb3d742803897836 */ /* 0x000fe20000000000 */
[----:B------:R-:W-:-:S04]  /*b6d0*/  LOP3.LUT R119, R119, R118, R177, 0x96, !PT ;  /* 0x0000007677777212 */ /* 0x000fc800078e96b1 */
[----:B------:R-:W-:Y:S01]  /*b6e0*/  LOP3.LUT R137, R137, R178, R171, 0x96, !PT ;  /* 0x000000b289897212 */ /* 0x000fe200078e96ab */
[----:B------:R-:W-:Y:S01]  /*b6f0*/  IMAD.WIDE.U32 R178, R119, -0x2daee0ad, RZ ;  /* 0xd2511f5377b27825 */ /* 0x000fe200078e00ff */
[----:B------:R-:W-:-:S03]  /*b700*/  IADD3 R119, PT, PT, R3, -0x695add53, RZ ;  /* 0x96a522ad03777810 */ /* 0x000fc60007ffe0ff */
        /* <DEDUP_REMOVED lines=8> */
.L_x_10275:
[----:B------:R-:W-:Y:S05]  /*b790*/  BSYNC.RECONVERGENT B2 ;  /* 0x0000000000027941 */ /* 0x000fea0003800200 */
.L_x_10274:
        /* <DEDUP_REMOVED lines=13> */
.L_x_10273:
[----:B------:R-:W-:Y:S05]  /*b870*/  BSYNC.RECONVERGENT B1 ;  /* 0x0000000000017941 */ /* 0x000fea0003800200 */
.L_x_10272:
[----:B------:R-:W-:Y:S02]  /*b880*/  F2FP.BF16.F32.PACK_AB R170, RZ, R145 ;  /* 0x00000091ffaa723e */ /* 0x000fe400000010ff */
[----:B------:R-:W-:Y:S02]  /*b890*/  PRMT R108, R108, 0x5410, R111 ;  /* 0x000054106c6c7816 */ /* 0x000fe4000000006f */
[----:B------:R-:W-:Y:S02]  /*b8a0*/  PRMT R110, R110, 0x5410, R167 ;  /* 0x000054106e6e7816 */ /* 0x000fe400000000a7 */
[----:B------:R-:W-:Y:S02]  /*b8b0*/  PRMT R109, R109, 0x5410, R166 ;  /* 0x000054106d6d7816 */ /* 0x000fe400000000a6 */
[----:B------:R-:W-:Y:S01]  /*b8c0*/  PRMT R111, R172, 0x5410, R170 ;  /* 0x00005410ac6f7816 */ /* 0x000fe200000000aa */
[----:B------:R-:W-:Y:S06]  /*b8d0*/  BRA `(.L_x_10279) ;  /* 0x0000003400507947 */ /* 0x000fec0003800000 */
.L_x_10222:
        /* <DEDUP_REMOVED lines=21> */
.L_x_10284:
        /* <DEDUP_REMOVED lines=13> */
.L_x_10286:
[----:B------:R-:W-:Y:S05]  /*bb00*/  BSYNC.RECONVERGENT B3 ;  /* 0x0000000000037941 */ /* 0x000fea0003800200 */
.L_x_10285:
        /* <DEDUP_REMOVED lines=56> */
[----:B------:R-:W-:Y:S02]  /*be90*/  HFMA2 R109, -RZ, RZ, 0, 0 ;  /* 0x00000000ff6d7431 */ /* 0x000fe400000001ff */
[----:B------:R-:W-:Y:S01]  /*bea0*/  IMAD.MOV.U32 R120, RZ, RZ, R140 ;  /* 0x000000ffff787224 */ /* 0x000fe200078e008c */
[----:B------:R-:W-:Y:S01]  /*beb0*/  LOP3.LUT R116, R111, R108, R139, 0x96, !PT ;  /* 0x0000006c6f747212 */ /* 0x000fe200078e968b */
[----:B------:R-:W-:Y:S01]  /*bec0*/  IMAD.MOV.U32 R108, RZ, RZ, R166 ;  /* 0x000000ffff6c7224 */ /* 0x000fe200078e00a6 */
[----:B------:R-:W-:-:S07]  /*bed0*/  MOV R168, R138 ;  /* 0x0000008a00a87202 */ /* 0x000fce0000000f00 */
.L_x_10283:
[----:B------:R-:W-:Y:S05]  /*bee0*/  BSYNC.RECONVERGENT B2 ;  /* 0x0000000000027941 */ /* 0x000fea0003800200 */
.L_x_10282:
        /* <DEDUP_REMOVED lines=8> */
[----:B------:R-:W-:-:S05]  /*bf70*/  FSEL R111, R110, RZ, !P1 ;  /* 0x000000ff6e6f7208 */ /* 0x000fca0004800000 */
[----:B------:R-:W-:-:S07]  /*bf80*/  FMUL.FTZ R138, R111, R44 ;  /* 0x0000002c6f8a7220 */ /* 0x000fce0000410000 */
.L_x_10281:
[----:B------:R-:W-:Y:S05]  /*bf90*/  BSYNC.RECONVERGENT B1 ;  /* 0x0000000000017941 */ /* 0x000fea0003800200 */
.L_x_10280:
        /* <DEDUP_REMOVED lines=18> */
.L_x_10291:
        /* <DEDUP_REMOVED lines=13> */
.L_x_10293:
[----:B------:R-:W-:Y:S05]  /*c190*/  BSYNC.RECONVERGENT B3 ;  /* 0x0000000000037941 */ /* 0x000fea0003800200 */
.L_x_10292:
[----:B------:R-:W-:Y:S01]  /*c1a0*/  IMAD.WIDE.U32 R118, R113, -0x326172a9, RZ ;  /* 0xcd9e8d5771767825 */ /* 0x000fe200078e00ff */
[----:B------:R-:W-:Y:S02]  /*c1b0*/  LOP3.LUT R142, R121, R111, R3, 0x96, !PT ;  /* 0x0000006f798e7212 */ /* 0x000fe400078e9603 */
[----:B------:R-:W-:Y:S01]  /*c1c0*/  IADD3 R109, PT, PT, R2, -0x61c88647, RZ ;  /* 0x9e3779b9026d7810 */ /* 0x000fe20007ffe0ff */
[----:B------:R-:W-:Y:S01]  /*c1d0*/  VIADD R111, R3, 0xbb67ae85 ;  /* 0xbb67ae85036f7836 */ /* 0x000fe20000000000 */
[----:B------:R-:W-:Y:S01]  /*c1e0*/  LOP3.LUT R140, R117, R119, R2, 0x96, !PT ;  /* 0x00000077758c7212 */ /* 0x000fe200078e9602 */
[----:B------:R-:W-:Y:S01]  /*c1f0*/  IMAD.WIDE.U32 R142, R142, -0x326172a9, RZ ;  /* 0xcd9e8d578e8e7825 */ /* 0x000fe200078e00ff */
[----:B------:R-:W-:-:S03]  /*c200*/  IADD3 R125, PT, PT, R3, 0x76cf5d0a, RZ ;  /* 0x76cf5d0a037d7810 */ /* 0x000fc60007ffe0ff */
[----:B------:R-:W-:Y:S01]  /*c210*/  IMAD.WIDE.U32 R140, R140, -0x2daee0ad, RZ ;  /* 0xd2511f538c8c7825 */ /* 0x000fe200078e00ff */
[----:B------:R-:W-:-:S04]  /*c220*/  LOP3.LUT R109, R109, R118, R143, 0x96, !PT ;  /* 0x000000766d6d7212 */ /* 0x000fc800078e968f */
[----:B------:R-:W-:Y:S01]  /*c230*/  LOP3.LUT R118, R111, R110, R141, 0x96, !PT ;  /* 0x0000006e6f767212 */ /* 0x000fe200078e968d */
[----:B------:R-:W-:-:S04]  /*c240*/  IMAD.WIDE.U32 R110, R109, -0x2daee0ad, RZ ;  /* 0xd2511f536d6e7825 */ /* 0x000fc800078e00ff */
[----:B------:R-:W-:Y:S01]  /*c250*/  IMAD.WIDE.U32 R118, R118, -0x326172a9, RZ ;  /* 0xcd9e8d5776767825 */ /* 0x000fe200078e00ff */
[----:B------:R-:W-:Y:S02]  /*c260*/  LOP3.LUT R125, R125, R140, R111, 0x96, !PT ;  /* 0x0000008c7d7d7212 */ /* 0x000fe400078e966f */
[C---:B------:R-:W-:Y:S01]  /*c270*/  IADD3 R111, PT, PT, R2.reuse, -0x255992d5, RZ ;  /* 0xdaa66d2b026f7810 */ /* 0x040fe20007ffe0ff */
[----:B------:R-:W-:-:S05]  /*c280*/  VIADD R109, R2, 0x3c6ef372 ;  /* 0x3c6ef372026d7836 */ /* 0x000fca0000000000 */
        /* <DEDUP_REMOVED lines=9> */
[----:B------:R-:W-:Y:S02]  /*c320*/  LOP3.LUT R125, R125, R140, R111, 0x96, !PT ;  /* 0x0000008c7d7d7212 */ /* 0x000fe400078e966f */
[C---:B------:R-:W-:Y:S01]  /*c330*/  IADD3 R111, PT, PT, R2.reuse, 0x1715609d, RZ ;  /* 0x1715609d026f7810 */ /* 0x040fe20007ffe0ff */
[----:B------:R-:W-:-:S05]  /*c340*/  VIADD R109, R2, 0x78dde6e4 ;  /* 0x78dde6e4026d7836 */ /* 0x000fca0000000000 */
        /* <DEDUP_REMOVED lines=27> */
[----:B------:R-:W-:Y:S02]  /*c500*/  LOP3.LUT R118, R111, R118, R143, 0x96, !PT ;  /* 0x000000766f767212 */ /* 0x000fe400078e968f */
[----:B------:R-:W-:Y:S01]  /*c510*/  MOV R120, R142 ;  /* 0x0000008e00787202 */ /* 0x000fe20000000f00 */
[----:B------:R-:W-:Y:S02]  /*c520*/  VIADD R109, R3, 0x96a522ad ;  /* 0x96a522ad036d7836 */ /* 0x000fe40000000000 */
[----:B------:R-:W-:Y:S01]  /*c530*/  IMAD.MOV.U32 R111, RZ, RZ, R168 ;  /* 0x000000ffff6f7224 */ /* 0x000fe200078e00a8 */
[----:B------:R-:W-:Y:S02]  /*c540*/  MOV R168, R140 ;  /* 0x0000008c00a87202 */ /* 0x000fe40000000f00 */
[----:B------:R-:W-:Y:S01]  /*c550*/  LOP3.LUT R116, R109, R110, R141, 0x96, !PT ;  /* 0x0000006e6d747212 */ /* 0x000fe200078e968d */
[----:B------:R-:W-:-:S07]  /*c560*/  IMAD.MOV.U32 R110, RZ, RZ, RZ ;  /* 0x000000ffff6e7224 */ /* 0x000fce00078e00ff */
.L_x_10290:
[----:B------:R-:W-:Y:S05]  /*c570*/  BSYNC.RECONVERGENT B2 ;  /* 0x0000000000027941 */ /* 0x000fea0003800200 */
.L_x_10289:
        /* <DEDUP_REMOVED lines=11> */
.L_x_10288:
[----:B------:R-:W-:Y:S05]  /*c630*/  BSYNC.RECONVERGENT B1 ;  /* 0x0000000000017941 */ /* 0x000fea0003800200 */
.L_x_10287:
        /* <DEDUP_REMOVED lines=18> */
.L_x_10298:
        /* <DEDUP_REMOVED lines=13> */
.L_x_10300:
[----:B------:R-:W-:Y:S05]  /*c830*/  BSYNC.RECONVERGENT B3 ;  /* 0x0000000000037941 */ /* 0x000fea0003800200 */
.L_x_10299:
        /* <DEDUP_REMOVED lines=18> */
[----:B------:R-:W-:Y:S02]  /*c960*/  IADD3 R109, PT, PT, R3, 0x32370b8f, RZ ;  /* 0x32370b8f036d7810 */ /* 0x000fe40007ffe0ff */
[----:B------:R-:W-:Y:S01]  /*c970*/  LOP3.LUT R119, R119, R140, R145, 0x96, !PT ;  /* 0x0000008c77777212 */ /* 0x000fe200078e9691 */
[----:B------:R-:W-:Y:S01]  /*c980*/  VIADD R127, R3, 0xed9eba14 ;  /* 0xed9eba14037f7836 */ /* 0x000fe20000000000 */
[----:B------:R-:W-:-:S03]  /*c990*/  LOP3.LUT R109, R109, R118, R143, 0x96, !PT ;  /* 0x000000766d6d7212 */ /* 0x000fc600078e968f */
[----:B------:R-:W-:-:S04]  /*c9a0*/  IMAD.WIDE.U32 R118, R119, -0x2daee0ad, RZ ;  /* 0xd2511f5377767825 */ /* 0x000fc800078e00ff */
[----:B------:R-:W-:Y:S01]  /*c9b0*/  IMAD.WIDE.U32 R140, R109, -0x326172a9, RZ ;  /* 0xcd9e8d576d8c7825 */ /* 0x000fe200078e00ff */
[C---:B------:R-:W-:Y:S02]  /*c9c0*/  IADD3 R109, PT, PT, R2.reuse, 0x78dde6e4, RZ ;  /* 0x78dde6e4026d7810 */ /* 0x040fe40007ffe0ff */
[----:B------:R-:W-:Y:S01]  /*c9d0*/  LOP3.LUT R127, R127, R142, R119, 0x96, !PT ;  /* 0x0000008e7f7f7212 */ /* 0x000fe200078e9677 */
[----:B------:R-:W-:Y:S01]  /*c9e0*/  VIADD R119, R2, 0x1715609d ;  /* 0x1715609d02777836 */ /* 0x000fe20000000000 */
[----:B------:R-:W-:-:S03]  /*c9f0*/  LOP3.LUT R109, R109, R144, R141, 0x96, !PT ;  /* 0x000000906d6d7212 */ /* 0x000fc600078e968d */
        /* <DEDUP_REMOVED lines=8> */
[C---:B------:R-:W-:Y:S02]  /*ca80*/  IADD3 R109, PT, PT, R2.reuse, -0x4ab325aa, RZ ;  /* 0xb54cda56026d7810 */ /* 0x040fe40007ffe0ff */
[----:B------:R-:W-:Y:S01]  /*ca90*/  LOP3.LUT R127, R127, R142, R119, 0x96, !PT ;  /* 0x0000008e7f7f7212 */ /* 0x000fe200078e9677 */
[----:B------:R-:W-:Y:S01]  /*caa0*/  VIADD R119, R2, 0x5384540f ;  /* 0x5384540f02777836 */ /* 0x000fe20000000000 */
[----:B------:R-:W-:-:S03]  /*cab0*/  LOP3.LUT R109, R109, R144, R141, 0x96, !PT ;  /* 0x000000906d6d7212 */ /* 0x000fc600078e968d */
[----:B------:R-:W-:-:S04]  /*cac0*/  IMAD.WIDE.U32 R144, R127, -0x326172a9, RZ ;  /* 0xcd9e8d577f907825 */ /* 0x000fc800078e00ff */
[----:B------:R-:W-:Y:S01]  /*cad0*/  IMAD.WIDE.U32 R142, R109, -0x2daee0ad, RZ ;  /* 0xd2511f536d8e7825 */ /* 0x000fe200078e00ff */
[----:B------:R-:W-:Y:S02]  /*cae0*/  IADD3 R109, PT, PT, R3, 0x1fd5c5a3, RZ ;  /* 0x1fd5c5a3036d7810 */ /* 0x000fe40007ffe0ff */
[----:B------:R-:W-:Y:S01]  /*caf0*/  LOP3.LUT R140, R119, R140, R145, 0x96, !PT ;  /* 0x0000008c778c7212 */ /* 0x000fe200078e9691 */
[----:B------:R-:W-:Y:S01]  /*cb00*/  VIADD R127, R3, 0xdb3d7428 ;  /* 0xdb3d7428037f7836 */ /* 0x000fe20000000000 */
[----:B------:R-:W-:Y:S02]  /*cb10*/  LOP3.LUT R118, R109, R118, R143, 0x96, !PT ;  /* 0x000000766d767212 */ /* 0x000fe400078e968f */
[----:B------:R-:W-:Y:S01]  /*cb20*/  IADD3 R109, PT, PT, R2, -0xe443238, RZ ;  /* 0xf1bbcdc8026d7810 */ /* 0x000fe20007ffe0ff */
        /* <DEDUP_REMOVED lines=9> */
[----:B------:R-:W-:Y:S01]  /*cbc0*/  HFMA2 R119, -RZ, RZ, 0, 0 ;  /* 0x00000000ff777431 */ /* 0x000fe200000001ff */
[----:B------:R-:W-:Y:S01]  /*cbd0*/  LOP3.LUT R116, R109, R140, R143, 0x96, !PT ;  /* 0x0000008c6d747212 */ /* 0x000fe200078e968f */
[----:B------:R-:W-:Y:S01]  /*cbe0*/  IMAD.MOV.U32 R120, RZ, RZ, R144 ;  /* 0x000000ffff787224 */ /* 0x000fe200078e0090 */
[----:B------:R-:W-:Y:S01]  /*cbf0*/  MOV R109, R168 ;  /* 0x000000a8006d7202 */ /* 0x000fe20000000f00 */
[----:B------:R-:W-:-:S07]  /*cc00*/  IMAD.MOV.U32 R168, RZ, RZ, R142 ;  /* 0x000000ffffa87224 */ /* 0x000fce00078e008e */
.L_x_10297:
[----:B------:R-:W-:Y:S05]  /*cc10*/  BSYNC.RECONVERGENT B2 ;  /* 0x0000000000027941 */ /* 0x000fea0003800200 */
.L_x_10296:
[----:B------:R-:W-:Y:S01]  /*cc20*/  I2FP.F32.U32 R109, R109 ;  /* 0x0000006d006d7245 */ /* 0x000fe20000201000 */
[----:B------:R-:W-:Y:S01]  /*cc30*/  IMAD.MOV.U32 R110, RZ, RZ, 0x2f800000 ;  /* 0x2f800000ff6e7424 */ /* 0x000fe200078e00ff */
[----:B-----5:R-:W-:-:S03]  /*cc40*/  SHF.L.U32 R127, R105, 0x10, RZ ;  /* 0x00000010697f7819 */ /* 0x020fc600000006ff */
[----:B------:R-:W-:Y:S02]  /*cc50*/  FFMA.FTZ R109, R109, R110, 1.1641532182693481445e-10 ;  /* 0x2f0000006d6d7423 */ /* 0x000fe4000001006e */
[----:B------:R-:W-:-:S03]  /*cc60*/  FMUL.FTZ R127, R127, UR11 ;  /* 0x0000000b7f7f7c20 */ /* 0x000fc60008410000 */
[----:B------:R-:W-:Y:S01]  /*cc70*/  FSETP.GTU.FTZ.AND P1, PT, R109, UR8, PT ;  /* 0x000000086d007c0b */ /* 0x000fe2000bf3c000 */
[----:B------:R-:W-:-:S05]  /*cc80*/  FMUL.FTZ R127, R127, UR10 ;  /* 0x0000000a7f7f7c20 */ /* 0x000fca0008410000 */
[----:B------:R-:W-:Y:S02]  /*cc90*/  FSEL R109, R127, RZ, !P1 ;  /* 0x000000ff7f6d7208 */ /* 0x000fe40004800000 */
[----:B------:R-:W-:-:S03]  /*cca0*/  SEL R127, RZ, 0x1, P1 ;  /* 0x00000001ff7f7807 */ /* 0x000fc60000800000 */
[----:B------:R-:W-:-:S07]  /*ccb0*/  FMUL.FTZ R140, R109, R46 ;  /* 0x0000002e6d8c7220 */ /* 0x000fce0000410000 */
.L_x_10295:
[----:B------:R-:W-:Y:S05]  /*ccc0*/  BSYNC.RECONVERGENT B1 ;  /* 0x0000000000017941 */ /* 0x000fea0003800200 */
.L_x_10294:
        /* <DEDUP_REMOVED lines=18> */
.L_x_10305:
        /* <DEDUP_REMOVED lines=13> */
.L_x_10307:
[----:B------:R-:W-:Y:S05]  /*cec0*/  BSYNC.RECONVERGENT B3 ;  /* 0x0000000000037941 */ /* 0x000fea0003800200 */
.L_x_10306:
        /* <DEDUP_REMOVED lines=8> */
[----:B------:R-:W-:-:S03]  /*cf50*/  LOP3.LUT R119, R119, R142, R167, 0x96, !PT ;  /* 0x0000008e77777212 */ /* 0x000fc600078e96a7 */
[----:B------:R-:W-:Y:S01]  /*cf60*/  IMAD.MOV.U32 R110, RZ, RZ, RZ ;  /* 0x000000ffff6e7224 */ /* 0x000fe200078e00ff */
        /* <DEDUP_REMOVED lines=35> */
[----:B------:R-:W-:Y:S02]  /*d1a0*/  VIADD R129, R3, 0x1fd5c5a3 ;  /* 0x1fd5c5a303817836 */ /* 0x000fe40000000000 */
[----:B------:R-:W-:-:S03]  /*d1b0*/  IMAD.WIDE.U32 R142, R142, -0x2daee0ad, RZ ;  /* 0xd2511f538e8e7825 */ /* 0x000fc600078e00ff */
[----:B------:R-:W-:Y:S01]  /*d1c0*/  LOP3.LUT R118, R129, R118, R145, 0x96, !PT ;  /* 0x0000007681767212 */ /* 0x000fe200078e9691 */
[----:B------:R-:W-:Y:S01]  /*d1d0*/  VIADD R129, R2, 0xf1bbcdc8 ;  /* 0xf1bbcdc802817836 */ /* 0x000fe20000000000 */
[----:B------:R-:W-:-:S03]  /*d1e0*/  LOP3.LUT R141, R141, R144, R143, 0x96, !PT ;  /* 0x000000908d8d7212 */ /* 0x000fc600078e968f */
[----:B------:R-:W-:-:S05]  /*d1f0*/  IMAD.WIDE.U32 R118, R118, -0x326172a9, RZ ;  /* 0xcd9e8d5776767825 */ /* 0x000fca00078e00ff */
[----:B------:R-:W-:Y:S01]  /*d200*/  LOP3.LUT R129, R129, R166, R119, 0x96, !PT ;  /* 0x000000a681817212 */ /* 0x000fe200078e9677 */
[----:B------:R-:W-:Y:S01]  /*d210*/  IMAD.WIDE.U32 R166, R141, -0x326172a9, RZ ;  /* 0xcd9e8d578da67825 */ /* 0x000fe200078e00ff */
[----:B------:R-:W-:-:S03]  /*d220*/  IADD3 R119, PT, PT, R2, -0x700cb87f, RZ ;  /* 0x8ff3478102777810 */ /* 0x000fc60007ffe0ff */
[----:B------:R-:W-:Y:S01]  /*d230*/  IMAD.WIDE.U32 R144, R129, -0x2daee0ad, RZ ;  /* 0xd2511f5381907825 */ /* 0x000fe200078e00ff */
[----:B------:R-:W-:Y:S02]  /*d240*/  LOP3.LUT R118, R119, R118, R167, 0x96, !PT ;  /* 0x0000007677767212 */ /* 0x000fe400078e96a7 */
[----:B------:R-:W-:Y:S01]  /*d250*/  MOV R120, R166 ;  /* 0x000000a600787202 */ /* 0x000fe20000000f00 */
[----:B------:R-:W-:-:S05]  /*d260*/  VIADD R129, R3, 0x96a522ad ;  /* 0x96a522ad03817836 */ /* 0x000fca0000000000 */
[----:B------:R-:W-:Y:S01]  /*d270*/  LOP3.LUT R116, R129, R142, R145, 0x96, !PT ;  /* 0x0000008e81747212 */ /* 0x000fe200078e9691 */
[----:B------:R-:W-:Y:S01]  /*d280*/  IMAD.MOV.U32 R129, RZ, RZ, R168 ;  /* 0x000000ffff817224 */ /* 0x000fe200078e00a8 */
[----:B------:R-:W-:-:S07]  /*d290*/  MOV R168, R144 ;  /* 0x0000009000a87202 */ /* 0x000fce0000000f00 */
.L_x_10304:
[----:B------:R-:W-:Y:S05]  /*d2a0*/  BSYNC.RECONVERGENT B2 ;  /* 0x0000000000027941 */ /* 0x000fea0003800200 */
.L_x_10303:
        /* <DEDUP_REMOVED lines=11> */
.L_x_10302:
[----:B------:R-:W-:Y:S05]  /*d360*/  BSYNC.RECONVERGENT B1 ;  /* 0x0000000000017941 */ /* 0x000fea0003800200 */
.L_x_10301:
        /* <DEDUP_REMOVED lines=18> */
.L_x_10312:
        /* <DEDUP_REMOVED lines=13> */
.L_x_10314:
[----:B------:R-:W-:Y:S05]  /*d560*/  BSYNC.RECONVERGENT B3 ;  /* 0x0000000000037941 */ /* 0x000fea0003800200 */
.L_x_10313:
        /* <DEDUP_REMOVED lines=45> */
[----:B------:R-:W-:Y:S01]  /*d840*/  VIADD R145, R3, 0xdb3d7428 ;  /* 0xdb3d742803917836 */ /* 0x000fe20000000000 */
        /* <DEDUP_REMOVED lines=15> */
.L_x_10311:
[----:B------:R-:W-:Y:S05]  /*d940*/  BSYNC.RECONVERGENT B2 ;  /* 0x0000000000027941 */ /* 0x000fea0003800200 */
.L_x_10310:
        /* <DEDUP_REMOVED lines=10> */
.L_x_10309:
[----:B------:R-:W-:Y:S05]  /*d9f0*/  BSYNC.RECONVERGENT B1 ;  /* 0x0000000000017941 */ /* 0x000fea0003800200 */
.L_x_10308:
        /* <DEDUP_REMOVED lines=18> */
.L_x_10319:
        /* <DEDUP_REMOVED lines=13> */
.L_x_10321:
[----:B------:R-:W-:Y:S05]  /*dbf0*/  BSYNC.RECONVERGENT B3 ;  /* 0x0000000000037941 */ /* 0x000fea0003800200 */
.L_x_10320:
        /* <DEDUP_REMOVED lines=48> */
[----:B------:R-:W-:Y:S01]  /*df00*/  LOP3.LUT R143, R143, R170, R145, 0x96, !PT ;  /* 0x000000aa8f8f7212 */ /* 0x000fe200078e9691 */
[----:B------:R-:W-:Y:S02]  /*df10*/  IMAD.MOV.U32 R145, RZ, RZ, RZ ;  /* 0x000000ffff917224 */ /* 0x000fe400078e00ff */
        /* <DEDUP_REMOVED lines=11> */
.L_x_10318:
[----:B------:R-:W-:Y:S05]  /*dfd0*/  BSYNC.RECONVERGENT B2 ;  /* 0x0000000000027941 */ /* 0x000fea0003800200 */
.L_x_10317:
        /* <DEDUP_REMOVED lines=11> */
.L_x_10316:
[----:B------:R-:W-:Y:S05]  /*e090*/  BSYNC.RECONVERGENT B1 ;  /* 0x0000000000017941 */ /* 0x000fea0003800200 */
.L_x_10315:
        /* <DEDUP_REMOVED lines=18> */
.L_x_10326:
        /* <DEDUP_REMOVED lines=13> */
.L_x_10328:
[----:B------:R-:W-:Y:S05]  /*e290*/  BSYNC.RECONVERGENT B3 ;  /* 0x0000000000037941 */ /* 0x000fea0003800200 */
.L_x_10327:
        /* <DEDUP_REMOVED lines=57> */
[----:B------:R-:W-:Y:S01]  /*e630*/  MOV R119, R168 ;  /* 0x000000a800777202 */ /* 0x000fe20000000f00 */
[----:B------:R-:W-:Y:S02]  /*e640*/  IMAD.MOV.U32 R168, RZ, RZ, R170 ;  /* 0x000000ffffa87224 */ /* 0x000fe400078e00aa */
[----:B------:R-:W-:Y:S01]  /*e650*/  HFMA2 R170, -RZ, RZ, 0, 0 ;  /* 0x00000000ffaa7431 */ /* 0x000fe200000001ff */
[----:B------:R-:W-:-:S07]  /*e660*/  LOP3.LUT R116, R135, R144, R171, 0x96, !PT ;  /* 0x0000009087747212 */ /* 0x000fce00078e96ab */
.L_x_10325:
[----:B------:R-:W-:Y:S05]  /*e670*/  BSYNC.RECONVERGENT B2 ;  /* 0x0000000000027941 */ /* 0x000fea0003800200 */
.L_x_10324:
        /* <DEDUP_REMOVED lines=10> */
.L_x_10323:
[----:B------:R-:W-:Y:S05]  /*e720*/  BSYNC.RECONVERGENT B1 ;  /* 0x0000000000017941 */ /* 0x000fea0003800200 */
.L_x_10322:
        /* <DEDUP_REMOVED lines=18> */
.L_x_10333:
        /* <DEDUP_REMOVED lines=13> */
.L_x_10335:
[----:B------:R-:W-:Y:S05]  /*e920*/  BSYNC.RECONVERGENT B3 ;  /* 0x0000000000037941 */ /* 0x000fea0003800200 */
.L_x_10334:
        /* <DEDUP_REMOVED lines=49> */
[----:B------:R-:W-:-:S04]  /*ec40*/  LOP3.LUT R137, R137, R176, R171, 0x96, !PT ;  /* 0x000000b089897212 */ /* 0x000fc800078e96ab */
[----:B------:R-:W-:Y:S01]  /*ec50*/  LOP3.LUT R119, R119, R118, R175, 0x96, !PT ;  /* 0x0000007677777212 */ /* 0x000fe200078e96af */
[----:B------:R-:W-:Y:S01]  /*ec60*/  IMAD.WIDE.U32 R178, R137, -0x326172a9, RZ ;  /* 0xcd9e8d5789b27825 */ /* 0x000fe200078e00ff */
[----:B------:R-:W-:-:S03]  /*ec70*/  IADD3 R137, PT, PT, R2, -0x700cb87f, RZ ;  /* 0x8ff3478102897810 */ /* 0x000fc60007ffe0ff */
        /* <DEDUP_REMOVED lines=8> */
.L_x_10332:
[----:B------:R-:W-:Y:S05]  /*ed00*/  BSYNC.RECONVERGENT B2 ;  /* 0x0000000000027941 */ /* 0x000fea0003800200 */
.L_x_10331:
        /* <DEDUP_REMOVED lines=11> */
.L_x_10330:
[----:B------:R-:W-:Y:S05]  /*edc0*/  BSYNC.RECONVERGENT B1 ;  /* 0x0000000000017941 */ /* 0x000fea0003800200 */
.L_x_10329:
[----:B------:R-:W-:Y:S02]  /*edd0*/  F2FP.BF16.F32.PACK_AB R170, RZ, R145 ;  /* 0x00000091ffaa723e */ /* 0x000fe400000010ff */
[----:B------:R-:W-:Y:S02]  /*ede0*/  PRMT R108, R108, 0x5410, R111 ;  /* 0x000054106c6c7816 */ /* 0x000fe4000000006f */
[----:B------:R-:W-:Y:S02]  /*edf0*/  PRMT R110, R110, 0x5410, R167 ;  /* 0x000054106e6e7816 */ /* 0x000fe400000000a7 */
[----:B------:R-:W-:Y:S02]  /*ee00*/  PRMT R109, R109, 0x5410, R166 ;  /* 0x000054106d6d7816 */ /* 0x000fe400000000a6 */
[----:B------:R-:W-:-:S07]  /*ee10*/  PRMT R111, R172, 0x5410, R170 ;  /* 0x00005410ac6f7816 */ /* 0x000fce00000000aa */
.L_x_10279:
        /* <DEDUP_REMOVED lines=26> */
.L_x_10337:
[----:B------:R-:W-:Y:S05]  /*efc0*/  BSYNC.RECONVERGENT B1 ;  /* 0x0000000000017941 */ /* 0x000fea0003800200 */
.L_x_10336:
[----:B------:R-:W-:Y:S01]  /*efd0*/  IADD3 R164, PT, PT, R164, 0x20, RZ ;  /* 0x00000020a4a47810 */ /* 0x000fe20007ffe0ff */
[----:B------:R-:W-:-:S07]  /*efe0*/  VIADD R0, R0, 0x20 ;  /* 0x0000002000007836 */ /* 0x000fce0000000000 */
.L_x_10221:
[----:B------:R-:W-:Y:S05]  /*eff0*/  BSYNC.RECONVERGENT B0 ;  /* 0x0000000000007941 */ /* 0x000fea0003800200 */
.L_x_10220:
        /* <DEDUP_REMOVED lines=34> */
.L_x_10345:
        /* <DEDUP_REMOVED lines=13> */
.L_x_10347:
[----:B------:R-:W-:Y:S05]  /*f2f0*/  BSYNC.RECONVERGENT B3 ;  /* 0x0000000000037941 */ /* 0x000fea0003800200 */
.L_x_10346:
        /* <DEDUP_REMOVED lines=56> */
[----:B------:R-:W-:Y:S01]  /*f680*/  IMAD.MOV.U32 R120, RZ, RZ, R148 ;  /* 0x000000ffff787224 */ /* 0x000fe200078e0094 */
[----:B------:R-:W-:Y:S01]  /*f690*/  LOP3.LUT R116, R111, R108, R147, 0x96, !PT ;  /* 0x0000006c6f747212 */ /* 0x000fe200078e9693 */
[----:B------:R-:W-:Y:S01]  /*f6a0*/  HFMA2 R111, -RZ, RZ, 0, 0 ;  /* 0x00000000ff6f7431 */ /* 0x000fe200000001ff */
[----:B------:R-:W-:Y:S01]  /*f6b0*/  MOV R109, R146 ;  /* 0x00000092006d7202 */ /* 0x000fe20000000f00 */
[----:B------:R-:W-:-:S07]  /*f6c0*/  IMAD.MOV.U32 R108, RZ, RZ, R166 ;  /* 0x000000ffff6c7224 */ /* 0x000fce00078e00a6 */
.L_x_10344:
[----:B------:R-:W-:Y:S05]  /*f6d0*/  BSYNC.RECONVERGENT B2 ;  /* 0x0000000000027941 */ /* 0x000fea0003800200 */
.L_x_10343:
        /* <DEDUP_REMOVED lines=10> */
[----:B------:R-:W-:-:S07]  /*f780*/  FFMA.FTZ R146, R119, R68, R146 ;  /* 0x0000004477927223 */ /* 0x000fce0000010092 */
.L_x_10342:
[----:B------:R-:W-:Y:S05]  /*f790*/  BSYNC.RECONVERGENT B1 ;  /* 0x0000000000017941 */ /* 0x000fea0003800200 */
.L_x_10341:
        /* <DEDUP_REMOVED lines=23> */
.L_x_10352:
        /* <DEDUP_REMOVED lines=13> */
.L_x_10354:
[----:B------:R-:W-:Y:S05]  /*f9e0*/  BSYNC.RECONVERGENT B3 ;  /* 0x0000000000037941 */ /* 0x000fea0003800200 */
.L_x_10353:
[----:B------:R-:W-:Y:S01]  /*f9f0*/  IMAD.WIDE.U32 R118, R113, -0x326172a9, RZ ;  /* 0xcd9e8d5771767825 */ /* 0x000fe200078e00ff */
[----:B------:R-:W-:Y:S02]  /*fa00*/  LOP3.LUT R150, R121, R111, R3, 0x96, !PT ;  /* 0x0000006f79967212 */ /* 0x000fe400078e9603 */
[C---:B------:R-:W-:Y:S01]  /*fa10*/  IADD3 R125, PT, PT, R2.reuse, 0x3c6ef372, RZ ;  /* 0x3c6ef372027d7810 */ /* 0x040fe20007ffe0ff */
        /* <DEDUP_REMOVED lines=58> */
.L_x_10351:
[----:B------:R-:W-:Y:S05]  /*fdc0*/  BSYNC.RECONVERGENT B2 ;  /* 0x0000000000027941 */ /* 0x000fea0003800200 */
.L_x_10350:
        /* <DEDUP_REMOVED lines=13> */
.L_x_10349:
[----:B------:R-:W-:Y:S05]  /*fea0*/  BSYNC.RECONVERGENT B1 ;  /* 0x0000000000017941 */ /* 0x000fea0003800200 */
.L_x_10348:
        /* <DEDUP_REMOVED lines=22> */
.L_x_10359:
        /* <DEDUP_REMOVED lines=13> */
.L_x_10361:
[----:B------:R-:W-:Y:S05]  /*100e0*/  BSYNC.RECONVERGENT B3 ;  /* 0x0000000000037941 */ /* 0x000fea0003800200 */
.L_x_10360:
        /* <DEDUP_REMOVED lines=58> */
[----:B------:R-:W-:Y:S01]  /*10490*/  IMAD.MOV.U32 R151, RZ, RZ, RZ ;  /* 0x000000ffff977224 */ /* 0x000fe200078e00ff */
[----:B------:R-:W-:-:S07]  /*104a0*/  LOP3.LUT R118, R119, R118, R153, 0x96, !PT ;  /* 0x0000007677767212 */ /* 0x000fce00078e9699 */
.L_x_10358:
[----:B------:R-:W-:Y:S05]  /*104b0*/  BSYNC.RECONVERGENT B2 ;  /* 0x0000000000027941 */ /* 0x000fea0003800200 */
.L_x_10357:
[----:B------:R-:W-:Y:S01]  /*104c0*/  I2FP.F32.U32 R109, R109 ;  /* 0x0000006d006d7245 */ /* 0x000fe20000201000 */
[----:B------:R-:W-:Y:S02]  /*104d0*/  HFMA2 R110, -RZ, RZ, 0.1171875, 0 ;  /* 0x2f800000ff6e7431 */ /* 0x000fe400000001ff */
[----:B------:R-:W-:Y:S01]  /*104e0*/  IMAD.U32 R119, R105, 0x10000, RZ ;  /* 0x0001000069777824 */ /* 0x000fe200078e00ff */
[----:B------:R-:W-:Y:S02]  /*104f0*/  SHF.L.U32 R148, R101, 0x10, RZ ;  /* 0x0000001065947819 */ /* 0x000fe400000006ff */
[----:B------:R-:W-:Y:S01]  /*10500*/  FFMA.FTZ R109, R109, R110, 1.1641532182693481445e-10 ;  /* 0x2f0000006d6d7423 */ /* 0x000fe2000001006e */
[----:B------:R-:W-:-:S04]  /*10510*/  FMUL.FTZ R119, R119, UR11 ;  /* 0x0000000b77777c20 */ /* 0x000fc80008410000 */
[----:B------:R-:W-:Y:S01]  /*10520*/  FMUL.FTZ R119, R119, UR10 ;  /* 0x0000000a77777c20 */ /* 0x000fe20008410000 */
[----:B------:R-:W-:-:S04]  /*10530*/  FSETP.GTU.FTZ.AND P2, PT, R109, UR8, PT ;  /* 0x000000086d007c0b */ /* 0x000fc8000bf5c000 */
[----:B------:R-:W-:Y:S02]  /*10540*/  FSEL R109, R119, RZ, !P2 ;  /* 0x000000ff776d7208 */ /* 0x000fe40005000000 */
[----:B------:R-:W-:-:S03]  /*10550*/  SEL R127, RZ, 0x1, P2 ;  /* 0x00000001ff7f7807 */ /* 0x000fc60001000000 */
[----:B------:R-:W-:-:S07]  /*10560*/  FFMA.FTZ R148, R109, R70, R148 ;  /* 0x000000466d947223 */ /* 0x000fce0000010094 */
.L_x_10356:
[----:B------:R-:W-:Y:S05]  /*10570*/  BSYNC.RECONVERGENT B1 ;  /* 0x0000000000017941 */ /* 0x000fea0003800200 */
.L_x_10355:
        /* <DEDUP_REMOVED lines=23> */
.L_x_10366:
        /* <DEDUP_REMOVED lines=13> */
.L_x_10368:
[----:B------:R-:W-:Y:S05]  /*107c0*/  BSYNC.RECONVERGENT B3 ;  /* 0x0000000000037941 */ /* 0x000fea0003800200 */
.L_x_10367:
        /* <DEDUP_REMOVED lines=56> */
[----:B------:R-:W-:Y:S02]  /*10b50*/  VIADD R129, R3, 0x96a522ad ;  /* 0x96a522ad03817836 */ /* 0x000fe40000000000 */
[----:B------:R-:W-:Y:S02]  /*10b60*/  IMAD.MOV.U32 R110, RZ, RZ, R166 ;  /* 0x000000ffff6e7224 */ /* 0x000fe400078e00a6 */
[----:B------:R-:W-:Y:S01]  /*10b70*/  IMAD.MOV.U32 R119, RZ, RZ, RZ ;  /* 0x000000ffff777224 */ /* 0x000fe200078e00ff */
[----:B------:R-:W-:Y:S02]  /*10b80*/  LOP3.LUT R116, R129, R152, R167, 0x96, !PT ;  /* 0x0000009881747212 */ /* 0x000fe400078e96a7 */
[----:B------:R-:W-:-:S07]  /*10b90*/  MOV R129, R150 ;  /* 0x0000009600817202 */ /* 0x000fce0000000f00 */
.L_x_10365:
[----:B------:R-:W-:Y:S05]  /*10ba0*/  BSYNC.RECONVERGENT B2 ;  /* 0x0000000000027941 */ /* 0x000fea0003800200 */
.L_x_10364:
[----:B------:R-:W-:Y:S01]  /*10bb0*/  PRMT R149, R105, 0x7632, R149 ;  /* 0x0000763269957816 */ /* 0x000fe20000000095 */
[----:B------:R-:W-:Y:S01]  /*10bc0*/  HFMA2 R150, -RZ, RZ, 0.1171875, 0 ;  /* 0x2f800000ff967431 */ /* 0x000fe200000001ff */
[----:B------:R-:W-:-:S03]  /*10bd0*/  I2FP.F32.U32 R129, R129 ;  /* 0x0000008100817245 */ /* 0x000fc60000201000 */
        /* <DEDUP_REMOVED lines=10> */
.L_x_10363:
[----:B------:R-:W-:Y:S05]  /*10c80*/  BSYNC.RECONVERGENT B1 ;  /* 0x0000000000017941 */ /* 0x000fea0003800200 */
.L_x_10362:
        /* <DEDUP_REMOVED lines=22> */
.L_x_10373:
        /* <DEDUP_REMOVED lines=13> */
.L_x_10375:
[----:B------:R-:W-:Y:S05]  /*10ec0*/  BSYNC.RECONVERGENT B3 ;  /* 0x0000000000037941 */ /* 0x000fea0003800200 */
.L_x_10374:
        /* <DEDUP_REMOVED lines=58> */
[----:B------:R-:W-:Y:S02]  /*11270*/  HFMA2 R153, -RZ, RZ, 0, 0 ;  /* 0x00000000ff997431 */ /* 0x000fe400000001ff */
[----:B------:R-:W-:-:S07]  /*11280*/  IMAD.MOV.U32 R131, RZ, RZ, R110 ;  /* 0x000000ffff837224 */ /* 0x000fce00078e006e */
.L_x_10372:
[----:B------:R-:W-:Y:S05]  /*11290*/  BSYNC.RECONVERGENT B2 ;  /* 0x0000000000027941 */ /* 0x000fea0003800200 */
.L_x_10371:
        /* <DEDUP_REMOVED lines=11> */
.L_x_10370:
[----:B------:R-:W-:Y:S05]  /*11350*/  BSYNC.RECONVERGENT B1 ;  /* 0x0000000000017941 */ /* 0x000fea0003800200 */
.L_x_10369:
        /* <DEDUP_REMOVED lines=23> */
.L_x_10380:
        /* <DEDUP_REMOVED lines=13> */
.L_x_10382:
[----:B------:R-:W-:Y:S05]  /*115a0*/  BSYNC.RECONVERGENT B3 ;  /* 0x0000000000037941 */ /* 0x000fea0003800200 */
.L_x_10381:
        /* <DEDUP_REMOVED lines=61> */
.L_x_10379:
[----:B------:R-:W-:Y:S05]  /*11980*/  BSYNC.RECONVERGENT B2 ;  /* 0x0000000000027941 */ /* 0x000fea0003800200 */
.L_x_10378:
        /* <DEDUP_REMOVED lines=13> */
.L_x_10377:
[----:B------:R-:W-:Y:S05]  /*11a60*/  BSYNC.RECONVERGENT B1 ;  /* 0x0000000000017941 */ /* 0x000fea0003800200 */
.L_x_10376:
        /* <DEDUP_REMOVED lines=22> */
.L_x_10387:
        /* <DEDUP_REMOVED lines=13> */
.L_x_10389:
[----:B------:R-:W-:Y:S05]  /*11ca0*/  BSYNC.RECONVERGENT B3 ;  /* 0x0000000000037941 */ /* 0x000fea0003800200 */
.L_x_10388:
        /* <DEDUP_REMOVED lines=51> */
[----:B------:R-:W-:Y:S01]  /*11fe0*/  IMAD.WIDE.U32 R170, R171, -0x326172a9, RZ ;  /* 0xcd9e8d57abaa7825 */ /* 0x000fe200078e00ff */
[----:B------:R-:W-:-:S03]  /*11ff0*/  IADD3 R135, PT, PT, R3, -0x695add53, RZ ;  /* 0x96a522ad03877810 */ /* 0x000fc60007ffe0ff */
[----:B------:R-:W-:-:S04]  /*12000*/  IMAD.WIDE.U32 R174, R174, -0x2daee0ad, RZ ;  /* 0xd2511f53aeae7825 */ /* 0x000fc800078e00ff */
[----:B------:R-:W-:Y:S01]  /*12010*/  VIADD R119, R2, 0x8ff34781 ;  /* 0x8ff3478102777836 */ /* 0x000fe20000000000 */
[----:B------:R-:W-:Y:S01]  /*12020*/  LOP3.LUT R116, R135, R152, R175, 0x96, !PT ;  /* 0x0000009887747212 */ /* 0x000fe200078e96af */
[----:B------:R-:W-:Y:S01]  /*12030*/  IMAD.MOV.U32 R120, RZ, RZ, R170 ;  /* 0x000000ffff787224 */ /* 0x000fe200078e00aa */
[----:B------:R-:W-:Y:S01]  /*12040*/  MOV R135, R168 ;  /* 0x000000a800877202 */ /* 0x000fe20000000f00 */
[----:B------:R-:W-:Y:S01]  /*12050*/  IMAD.MOV.U32 R170, RZ, RZ, RZ ;  /* 0x000000ffffaa7224 */ /* 0x000fe200078e00ff */
[----:B------:R-:W-:-:S07]  /*12060*/  LOP3.LUT R118, R119, R118, R171, 0x96, !PT ;  /* 0x0000007677767212 */ /* 0x000fce00078e96ab */
.L_x_10386:
[----:B------:R-:W-:Y:S05]  /*12070*/  BSYNC.RECONVERGENT B2 ;  /* 0x0000000000027941 */ /* 0x000fea0003800200 */
.L_x_10385:
[----:B------:R-:W-:Y:S01]  /*12080*/  I2FP.F32.U32 R119, R135 ;  /* 0x0000008700777245 */ /* 0x000fe20000201000 */
[----:B------:R-:W-:Y:S02]  /*12090*/  HFMA2 R152, -RZ, RZ, 0.1171875, 0 ;  /* 0x2f800000ff987431 */ /* 0x000fe400000001ff */
        /* <DEDUP_REMOVED lines=9> */
.L_x_10384:
[----:B------:R-:W-:Y:S05]  /*12130*/  BSYNC.RECONVERGENT B1 ;  /* 0x0000000000017941 */ /* 0x000fea0003800200 */
.L_x_10383:
        /* <DEDUP_REMOVED lines=23> */
.L_x_10394:
        /* <DEDUP_REMOVED lines=13> */
.L_x_10396:
[----:B------:R-:W-:Y:S05]  /*12380*/  BSYNC.RECONVERGENT B3 ;  /* 0x0000000000037941 */ /* 0x000fea0003800200 */
.L_x_10395:
        /* <DEDUP_REMOVED lines=56> */
[----:B------:R-:W-:Y:S01]  /*12710*/  VIADD R119, R3, 0x96a522ad ;  /* 0x96a522ad03777836 */ /* 0x000fe20000000000 */
[----:B------:R-:W-:Y:S01]  /*12720*/  MOV R137, R174 ;  /* 0x000000ae00897202 */ /* 0x000fe20000000f00 */
[----:B------:R-:W-:-:S03]  /*12730*/  IMAD.MOV.U32 R168, RZ, RZ, R178 ;  /* 0x000000ffffa87224 */ /* 0x000fc600078e00b2 */
[----:B------:R-:W-:Y:S01]  /*12740*/  LOP3.LUT R116, R119, R170, R179, 0x96, !PT ;  /* 0x000000aa77747212 */ /* 0x000fe200078e96b3 */
[----:B------:R-:W-:-:S07]  /*12750*/  IMAD.MOV.U32 R119, RZ, RZ, RZ ;  /* 0x000000ffff777224 */ /* 0x000fce00078e00ff */
.L_x_10393:
[----:B------:R-:W-:Y:S05]  /*12760*/  BSYNC.RECONVERGENT B2 ;  /* 0x0000000000027941 */ /* 0x000fea0003800200 */
.L_x_10392:
        /* <DEDUP_REMOVED lines=13> */
.L_x_10391:
[----:B------:R-:W-:Y:S05]  /*12840*/  BSYNC.RECONVERGENT B1 ;  /* 0x0000000000017941 */ /* 0x000fea0003800200 */
.L_x_10390:
[----:B------:R-:W-:Y:S02]  /*12850*/  F2FP.BF16.F32.PACK_AB R170, RZ, R153 ;  /* 0x00000099ffaa723e */ /* 0x000fe400000010ff */
[----:B------:R-:W-:Y:S02]  /*12860*/  PRMT R108, R108, 0x5410, R111 ;  /* 0x000054106c6c7816 */ /* 0x000fe4000000006f */
[----:B------:R-:W-:Y:S02]  /*12870*/  PRMT R110, R110, 0x5410, R167 ;  /* 0x000054106e6e7816 */ /* 0x000fe400000000a7 */
[----:B------:R-:W-:Y:S02]  /*12880*/  PRMT R109, R109, 0x5410, R166 ;  /* 0x000054106d6d7816 */ /* 0x000fe400000000a6 */
[----:B------:R-:W-:Y:S01]  /*12890*/  PRMT R111, R172, 0x5410, R170 ;  /* 0x00005410ac6f7816 */ /* 0x000fe200000000aa */
[----:B------:R-:W-:Y:S06]  /*128a0*/  BRA `(.L_x_10397) ;  /* 0x0000003400507947 */ /* 0x000fec0003800000 */
.L_x_10340:
        /* <DEDUP_REMOVED lines=21> */
.L_x_10402:
        /* <DEDUP_REMOVED lines=13> */
.L_x_10404:
[----:B------:R-:W-:Y:S05]  /*12ad0*/  BSYNC.RECONVERGENT B3 ;  /* 0x0000000000037941 */ /* 0x000fea0003800200 */
.L_x_10403:
        /* <DEDUP_REMOVED lines=55> */
[----:B------:R-:W-:Y:S01]  /*12e50*/  IMAD.MOV.U32 R109, RZ, RZ, RZ ;  /* 0x000000ffff6d7224 */ /* 0x000fe200078e00ff */
[----:B------:R-:W-:Y:S01]  /*12e60*/  MOV R120, R148 ;  /* 0x0000009400787202 */ /* 0x000fe20000000f00 */
[----:B------:R-:W-:-:S04]  /*12e70*/  IMAD.WIDE.U32 R146, R146, -0x2daee0ad, RZ ;  /* 0xd2511f5392927825 */ /* 0x000fc800078e00ff */
[----:B------:R-:W-:Y:S01]  /*12e80*/  IMAD.MOV.U32 R168, RZ, RZ, R146 ;  /* 0x000000ffffa87224 */ /* 0x000fe200078e0092 */
[----:B------:R-:W-:Y:S02]  /*12e90*/  LOP3.LUT R116, R111, R108, R147, 0x96, !PT ;  /* 0x0000006c6f747212 */ /* 0x000fe400078e9693 */
[----:B------:R-:W-:-:S07]  /*12ea0*/  MOV R108, R166 ;  /* 0x000000a6006c7202 */ /* 0x000fce0000000f00 */
.L_x_10401:
[----:B------:R-:W-:Y:S05]  /*12eb0*/  BSYNC.RECONVERGENT B2 ;  /* 0x0000000000027941 */ /* 0x000fea0003800200 */
.L_x_10400:
[----:B------:R-:W-:Y:S01]  /*12ec0*/  I2FP.F32.U32 R108, R108 ;  /* 0x0000006c006c7245 */ /* 0x000fe20000201000 */
[----:B------:R-:W-:Y:S02]  /*12ed0*/  HFMA2 R111, -RZ, RZ, 0.1171875, 0 ;  /* 0x2f800000ff6f7431 */ /* 0x000fe400000001ff */
[----:B-----5:R-:W-:-:S03]  /*12ee0*/  IMAD.U32 R110, R104, 0x10000, RZ ;  /* 0x00010000686e7824 */ /* 0x020fc600078e00ff */
[----:B------:R-:W-:Y:S01]  /*12ef0*/  FFMA.FTZ R108, R108, R111, 1.1641532182693481445e-10 ;  /* 0x2f0000006c6c7423 */ /* 0x000fe2000001006f */
[----:B------:R-:W-:-:S04]  /*12f00*/  FMUL.FTZ R110, R110, UR11 ;  /* 0x0000000b6e6e7c20 */ /* 0x000fc80008410000 */
[----:B------:R-:W-:Y:S01]  /*12f10*/  FMUL.FTZ R110, R110, UR10 ;  /* 0x0000000a6e6e7c20 */ /* 0x000fe20008410000 */
[----:B------:R-:W-:-:S04]  /*12f20*/  FSETP.GTU.FTZ.AND P1, PT, R108, UR8, PT ;  /* 0x000000086c007c0b */ /* 0x000fc8000bf3c000 */
[----:B------:R-:W-:Y:S02]  /*12f30*/  FSEL R111, R110, RZ, !P1 ;  /* 0x000000ff6e6f7208 */ /* 0x000fe40004800000 */
[----:B------:R-:W-:-:S03]  /*12f40*/  SEL R123, RZ, 0x1, P1 ;  /* 0x00000001ff7b7807 */ /* 0x000fc60000800000 */
[----:B------:R-:W-:-:S07]  /*12f50*/  FMUL.FTZ R146, R111, R68 ;  /* 0x000000446f927220 */ /* 0x000fce0000410000 */
.L_x_10399:
[----:B------:R-:W-:Y:S05]  /*12f60*/  BSYNC.RECONVERGENT B1 ;  /* 0x0000000000017941 */ /* 0x000fea0003800200 */
.L_x_10398:
        /* <DEDUP_REMOVED lines=18> */
.L_x_10409:
        /* <DEDUP_REMOVED lines=13> */
.L_x_10411:
[----:B------:R-:W-:Y:S05]  /*13160*/  BSYNC.RECONVERGENT B3 ;  /* 0x0000000000037941 */ /* 0x000fea0003800200 */
.L_x_10410:
        /* <DEDUP_REMOVED lines=54> */
[----:B------:R-:W-:Y:S02]  /*134d0*/  IADD3 R109, PT, PT, R3, -0x695add53, RZ ;  /* 0x96a522ad036d7810 */ /* 0x000fe40007ffe0ff */
[----:B------:R-:W-:Y:S01]  /*134e0*/  LOP3.LUT R118, R111, R118, R151, 0x96, !PT ;  /* 0x000000766f767212 */ /* 0x000fe200078e9697 */
[----:B------:R-:W-:Y:S01]  /*134f0*/  IMAD.MOV.U32 R120, RZ, RZ, R150 ;  /* 0x000000ffff787224 */ /* 0x000fe200078e0096 */
[----:B------:R-:W-:Y:S01]  /*13500*/  LOP3.LUT R116, R109, R110, R149, 0x96, !PT ;  /* 0x0000006e6d747212 */ /* 0x000fe200078e9695 */
[----:B------:R-:W-:Y:S01]  /*13510*/  HFMA2 R110, -RZ, RZ, 0, 0 ;  /* 0x00000000ff6e7431 */ /* 0x000fe200000001ff */
[----:B------:R-:W-:Y:S01]  /*13520*/  MOV R111, R168 ;  /* 0x000000a8006f7202 */ /* 0x000fe20000000f00 */
[----:B------:R-:W-:-:S07]  /*13530*/  IMAD.MOV.U32 R168, RZ, RZ, R148 ;  /* 0x000000ffffa87224 */ /* 0x000fce00078e0094 */
.L_x_10408:
[----:B------:R-:W-:Y:S05]  /*13540*/  BSYNC.RECONVERGENT B2 ;  /* 0x0000000000027941 */ /* 0x000fea0003800200 */
.L_x_10407:
        /* <DEDUP_REMOVED lines=11> */
.L_x_10406:
[----:B------:R-:W-:Y:S05]  /*13600*/  BSYNC.RECONVERGENT B1 ;  /* 0x0000000000017941 */ /* 0x000fea0003800200 */
.L_x_10405:
        /* <DEDUP_REMOVED lines=18> */
.L_x_10416:
        /* <DEDUP_REMOVED lines=13> */
.L_x_10418:
[----:B------:R-:W-:Y:S05]  /*13800*/  BSYNC.RECONVERGENT B3 ;  /* 0x0000000000037941 */ /* 0x000fea0003800200 */
.L_x_10417:
        /* <DEDUP_REMOVED lines=57> */
[----:B------:R-:W-:-:S03]  /*13ba0*/  IMAD.MOV.U32 R119, RZ, RZ, RZ ;  /* 0x000000ffff777224 */ /* 0x000fc600078e00ff */
[----:B------:R-:W-:Y:S01]  /*13bb0*/  LOP3.LUT R116, R109, R148, R151, 0x96, !PT ;  /* 0x000000946d747212 */ /* 0x000fe200078e9697 */
[----:B------:R-:W-:Y:S01]  /*13bc0*/  IMAD.MOV.U32 R109, RZ, RZ, R168 ;  /* 0x000000ffff6d7224 */ /* 0x000fe200078e00a8 */
[----:B------:R-:W-:-:S07]  /*13bd0*/  MOV R168, R150 ;  /* 0x0000009600a87202 */ /* 0x000fce0000000f00 */
.L_x_10415:
[----:B------:R-:W-:Y:S05]  /*13be0*/  BSYNC.RECONVERGENT B2 ;  /* 0x0000000000027941 */ /* 0x000fea0003800200 */
.L_x_10414:
        /* <DEDUP_REMOVED lines=10> */
.L_x_10413:
[----:B------:R-:W-:Y:S05]  /*13c90*/  BSYNC.RECONVERGENT B1 ;  /* 0x0000000000017941 */ /* 0x000fea0003800200 */
.L_x_10412:
        /* <DEDUP_REMOVED lines=18> */
.L_x_10423:
        /* <DEDUP_REMOVED lines=13> */
.L_x_10425:
[----:B------:R-:W-:Y:S05]  /*13e90*/  BSYNC.RECONVERGENT B3 ;  /* 0x0000000000037941 */ /* 0x000fea0003800200 */
.L_x_10424:
[----:B------:R-:W-:Y:S01]  /*13ea0*/  IMAD.WIDE.U32 R150, R113, -0x326172a9, RZ ;  /* 0xcd9e8d5771967825 */ /* 0x000fe200078e00ff */
[----:B------:R-:W-:-:S03]  /*13eb0*/  LOP3.LUT R166, R121, R119, R3, 0x96, !PT ;  /* 0x0000007779a67212 */ /* 0x000fc600078e9603 */
[----:B------:R-:W-:Y:S01]  /*13ec0*/  HFMA2 R110, -RZ, RZ, 0, 0 ;  /* 0x00000000ff6e7431 */ /* 0x000fe200000001ff */
        /* <DEDUP_REMOVED lines=58> */
.L_x_10422:
[----:B------:R-:W-:Y:S05]  /*14270*/  BSYNC.RECONVERGENT B2 ;  /* 0x0000000000027941 */ /* 0x000fea0003800200 */
.L_x_10421:
        /* <DEDUP_REMOVED lines=11> */
.L_x_10420:
[----:B------:R-:W-:Y:S05]  /*14330*/  BSYNC.RECONVERGENT B1 ;  /* 0x0000000000017941 */ /* 0x000fea0003800200 */
.L_x_10419:
        /* <DEDUP_REMOVED lines=18> */
.L_x_10430:
        /* <DEDUP_REMOVED lines=13> */
.L_x_10432:
[----:B------:R-:W-:Y:S05]  /*14530*/  BSYNC.RECONVERGENT B3 ;  /* 0x0000000000037941 */ /* 0x000fea0003800200 */
.L_x_10431:
        /* <DEDUP_REMOVED lines=61> */
.L_x_10429:
[----:B------:R-:W-:Y:S05]  /*14910*/  BSYNC.RECONVERGENT B2 ;  /* 0x0000000000027941 */ /* 0x000fea0003800200 */
.L_x_10428:
        /* <DEDUP_REMOVED lines=10> */
.L_x_10427:
[----:B------:R-:W-:Y:S05]  /*149c0*/  BSYNC.RECONVERGENT B1 ;  /* 0x0000000000017941 */ /* 0x000fea0003800200 */
.L_x_10426:
        /* <DEDUP_REMOVED lines=18> */
.L_x_10437:
        /* <DEDUP_REMOVED lines=13> */
.L_x_10439:
[----:B------:R-:W-:Y:S05]  /*14bc0*/  BSYNC.RECONVERGENT B3 ;  /* 0x0000000000037941 */ /* 0x000fea0003800200 */
.L_x_10438:
        /* <DEDUP_REMOVED lines=49> */
[----:B------:R-:W-:-:S03]  /*14ee0*/  LOP3.LUT R151, R151, R170, R153, 0x96, !PT ;  /* 0x000000aa97977212 */ /* 0x000fc600078e9699 */
[----:B------:R-:W-:Y:S01]  /*14ef0*/  HFMA2 R153, -RZ, RZ, 0, 0 ;  /* 0x00000000ff997431 */ /* 0x000fe200000001ff */
        /* <DEDUP_REMOVED lines=10> */
.L_x_10436:
[----:B------:R-:W-:Y:S05]  /*14fa0*/  BSYNC.RECONVERGENT B2 ;  /* 0x0000000000027941 */ /* 0x000fea0003800200 */
.L_x_10435:
        /* <DEDUP_REMOVED lines=11> */
.L_x_10434:
[----:B------:R-:W-:Y:S05]  /*15060*/  BSYNC.RECONVERGENT B1 ;  /* 0x0000000000017941 */ /* 0x000fea0003800200 */
.L_x_10433:
        /* <DEDUP_REMOVED lines=18> */
.L_x_10444:
        /* <DEDUP_REMOVED lines=13> */
.L_x_10446:
[----:B------:R-:W-:Y:S05]  /*15260*/  BSYNC.RECONVERGENT B3 ;  /* 0x0000000000037941 */ /* 0x000fea0003800200 */
.L_x_10445:
        /* <DEDUP_REMOVED lines=58> */
[----:B------:R-:W-:Y:S01]  /*15610*/  MOV R168, R170 ;  /* 0x000000aa00a87202 */ /* 0x000fe20000000f00 */
[----:B------:R-:W-:Y:S01]  /*15620*/  IMAD.MOV.U32 R170, RZ, RZ, RZ ;  /* 0x000000ffffaa7224 */ /* 0x000fe200078e00ff */
[----:B------:R-:W-:-:S07]  /*15630*/  LOP3.LUT R116, R135, R152, R171, 0x96, !PT ;  /* 0x0000009887747212 */ /* 0x000fce00078e96ab */
.L_x_10443:
[----:B------:R-:W-:Y:S05]  /*15640*/  BSYNC.RECONVERGENT B2 ;  /* 0x0000000000027941 */ /* 0x000fea0003800200 */
.L_x_10442:
        /* <DEDUP_REMOVED lines=10> */
.L_x_10441:
[----:B------:R-:W-:Y:S05]  /*156f0*/  BSYNC.RECONVERGENT B1 ;  /* 0x0000000000017941 */ /* 0x000fea0003800200 */
.L_x_10440:
        /* <DEDUP_REMOVED lines=18> */
.L_x_10451:
        /* <DEDUP_REMOVED lines=13> */
.L_x_10453:
[----:B------:R-:W-:Y:S05]  /*158f0*/  BSYNC.RECONVERGENT B3 ;  /* 0x0000000000037941 */ /* 0x000fea0003800200 */
.L_x_10452:
        /* <DEDUP_REMOVED lines=48> */
[----:B------:R-:W-:-:S03]  /*15c00*/  IMAD.WIDE.U32 R174, R153, -0x326172a9, RZ ;  /* 0xcd9e8d5799ae7825 */ /* 0x000fc600078e00ff */
[----:B------:R-:W-:Y:S02]  /*15c10*/  LOP3.LUT R137, R137, R176, R171, 0x96, !PT ;  /* 0x000000b089897212 */ /* 0x000fe400078e96ab */
[----:B------:R-:W-:-:S03]  /*15c20*/  LOP3.LUT R119, R119, R118, R175, 0x96, !PT ;  /* 0x0000007677777212 */ /* 0x000fc600078e96af */
[----:B------:R-:W-:-:S04]  /*15c30*/  IMAD.WIDE.U32 R178, R137, -0x326172a9, RZ ;  /* 0xcd9e8d5789b27825 */ /* 0x000fc800078e00ff */
[----:B------:R-:W-:Y:S01]  /*15c40*/  IMAD.WIDE.U32 R176, R119, -0x2daee0ad, RZ ;  /* 0xd2511f5377b07825 */ /* 0x000fe200078e00ff */
[----:B------:R-:W-:-:S03]  /*15c50*/  IADD3 R119, PT, PT, R3, -0x695add53, RZ ;  /* 0x96a522ad03777810 */ /* 0x000fc60007ffe0ff */
[----:B------:R-:W-:Y:S01]  /*15c60*/  VIADD R137, R2, 0x8ff34781 ;  /* 0x8ff3478102897836 */ /* 0x000fe20000000000 */
[----:B------:R-:W-:Y:S01]  /*15c70*/  LOP3.LUT R116, R119, R170, R177, 0x96, !PT ;  /* 0x000000aa77747212 */ /* 0x000fe200078e96b1 */
[----:B------:R-:W-:Y:S02]  /*15c80*/  HFMA2 R119, -RZ, RZ, 0, 0 ;  /* 0x00000000ff777431 */ /* 0x000fe400000001ff */
[----:B------:R-:W-:Y:S01]  /*15c90*/  IMAD.MOV.U32 R120, RZ, RZ, R178 ;  /* 0x000000ffff787224 */ /* 0x000fe200078e00b2 */
[----:B------:R-:W-:Y:S02]  /*15ca0*/  LOP3.LUT R118, R137, R174, R179, 0x96, !PT ;  /* 0x000000ae89767212 */ /* 0x000fe400078e96b3 */
[----:B------:R-:W-:Y:S01]  /*15cb0*/  MOV R137, R168 ;  /* 0x000000a800897202 */ /* 0x000fe20000000f00 */
[----:B------:R-:W-:-:S07]  /*15cc0*/  IMAD.MOV.U32 R168, RZ, RZ, R176 ;  /* 0x000000ffffa87224 */ /* 0x000fce00078e00b0 */
.L_x_10450:
[----:B------:R-:W-:Y:S05]  /*15cd0*/  BSYNC.RECONVERGENT B2 ;  /* 0x0000000000027941 */ /* 0x000fea0003800200 */
.L_x_10449:
        /* <DEDUP_REMOVED lines=11> */
.L_x_10448:
[----:B------:R-:W-:Y:S05]  /*15d90*/  BSYNC.RECONVERGENT B1 ;  /* 0x0000000000017941 */ /* 0x000fea0003800200 */
.L_x_10447:
[----:B------:R-:W-:Y:S02]  /*15da0*/  F2FP.BF16.F32.PACK_AB R170, RZ, R153 ;  /* 0x00000099ffaa723e */ /* 0x000fe400000010ff */
[----:B------:R-:W-:Y:S02]  /*15db0*/  PRMT R108, R108, 0x5410, R111 ;  /* 0x000054106c6c7816 */ /* 0x000fe4000000006f */
[----:B------:R-:W-:Y:S02]  /*15dc0*/  PRMT R110, R110, 0x5410, R167 ;  /* 0x000054106e6e7816 */ /* 0x000fe400000000a7 */
[----:B------:R-:W-:Y:S02]  /*15dd0*/  PRMT R109, R109, 0x5410, R166 ;  /* 0x000054106d6d7816 */ /* 0x000fe400000000a6 */
[----:B------:R-:W-:-:S07]  /*15de0*/  PRMT R111, R172, 0x5410, R170 ;  /* 0x00005410ac6f7816 */ /* 0x000fce00000000aa */
.L_x_10397:
[----:B------:R-:W0:Y:S01]  /*15df0*/  LDC.64 R166, c[0x0][0x3a8] ;  /* 0x0000ea00ffa67b82 */ /* 0x000e220000000a00 */
[----:B------:R-:W-:Y:S01]  /*15e00*/  BSSY.RECONVERGENT B1, `(.L_x_10454) ;  /* 0x0000019000017945 */ /* 0x000fe20003800200 */
[----:B0-----:R-:W-:-:S04]  /*15e10*/  IMAD.WIDE.U32 R170, R164, 0x10, R166 ;  /* 0x00000010a4aa7825 */ /* 0x001fc800078e00a6 */
[----:B------:R-:W-:Y:S01]  /*15e20*/  IMAD.MOV.U32 R166, RZ, RZ, R168 ;  /* 0x000000ffffa67224 */ /* 0x000fe200078e00a8 */
        /* <DEDUP_REMOVED lines=22> */
.L_x_10455:
[----:B------:R-:W-:Y:S05]  /*15f90*/  BSYNC.RECONVERGENT B1 ;  /* 0x0000000000017941 */ /* 0x000fea0003800200 */
.L_x_10454:
[----:B------:R-:W-:Y:S01]  /*15fa0*/  VIADD R164, R164, 0x20 ;  /* 0x00000020a4a47836 */ /* 0x000fe20000000000 */
[----:B------:R-:W-:-:S07]  /*15fb0*/  IADD3 R0, PT, PT, R0, 0x20, RZ ;  /* 0x0000002000007810 */ /* 0x000fce0007ffe0ff */
.L_x_10339:
[----:B------:R-:W-:Y:S05]  /*15fc0*/  BSYNC.RECONVERGENT B0 ;  /* 0x0000000000007941 */ /* 0x000fea0003800200 */
.L_x_10338:
        /* <DEDUP_REMOVED lines=34> */
.L_x_10463:
        /* <DEDUP_REMOVED lines=13> */
.L_x_10465:
[----:B------:R-:W-:Y:S05]  /*162c0*/  BSYNC.RECONVERGENT B3 ;  /* 0x0000000000037941 */ /* 0x000fea0003800200 */
.L_x_10464:
        /* <DEDUP_REMOVED lines=54> */
[----:B------:R-:W-:Y:S02]  /*16630*/  LOP3.LUT R118, R109, R110, R157, 0x96, !PT ;  /* 0x0000006e6d767212 */ /* 0x000fe400078e969d */
[----:B------:R-:W-:Y:S01]  /*16640*/  MOV R120, R156 ;  /* 0x0000009c00787202 */ /* 0x000fe20000000f00 */
[----:B------:R-:W-:-:S04]  /*16650*/  IMAD.WIDE.U32 R154, R154, -0x2daee0ad, RZ ;  /* 0xd2511f539a9a7825 */ /* 0x000fc800078e00ff */
[----:B------:R-:W-:Y:S01]  /*16660*/  IMAD.MOV.U32 R109, RZ, RZ, R154 ;  /* 0x000000ffff6d7224 */ /* 0x000fe200078e009a */
[----:B------:R-:W-:Y:S01]  /*16670*/  LOP3.LUT R116, R111, R108, R155, 0x96, !PT ;  /* 0x0000006c6f747212 */ /* 0x000fe200078e969b */
[----:B------:R-:W-:Y:S01]  /*16680*/  IMAD.MOV.U32 R111, RZ, RZ, RZ ;  /* 0x000000ffff6f7224 */ /* 0x000fe200078e00ff */
[----:B------:R-:W-:-:S07]  /*16690*/  MOV R108, R166 ;  /* 0x000000a6006c7202 */ /* 0x000fce0000000f00 */
.L_x_10462:
[----:B------:R-:W-:Y:S05]  /*166a0*/  BSYNC.RECONVERGENT B2 ;  /* 0x0000000000027941 */ /* 0x000fea0003800200 */
.L_x_10461:
        /* <DEDUP_REMOVED lines=11> */
.L_x_10460:
[----:B------:R-:W-:Y:S05]  /*16760*/  BSYNC.RECONVERGENT B1 ;  /* 0x0000000000017941 */ /* 0x000fea0003800200 */
.L_x_10459:
        /* <DEDUP_REMOVED lines=23> */
.L_x_10470:
        /* <DEDUP_REMOVED lines=13> */
.L_x_10472:
[----:B------:R-:W-:Y:S05]  /*169b0*/  BSYNC.RECONVERGENT B3 ;  /* 0x0000000000037941 */ /* 0x000fea0003800200 */
.L_x_10471:
[----:B------:R-:W-:Y:S01]  /*169c0*/  IMAD.WIDE.U32 R118, R113, -0x326172a9, RZ ;  /* 0xcd9e8d5771767825 */ /* 0x000fe200078e00ff */
[----:B------:R-:W-:Y:S02]  /*169d0*/  LOP3.LUT R158, R121, R111, R3, 0x96, !PT ;  /* 0x0000006f799e7212 */ /* 0x000fe400078e9603 */
[C---:B------:R-:W-:Y:S01]  /*169e0*/  IADD3 R111, PT, PT, R2.reuse, -0x61c88647, RZ ;  /* 0x9e3779b9026f7810 */ /* 0x040fe20007ffe0ff */
[----:B------:R-:W-:Y:S01]  /*169f0*/  VIADD R125, R2, 0x3c6ef372 ;  /* 0x3c6ef372027d7836 */ /* 0x000fe20000000000 */
[----:B------:R-:W-:Y:S01]  /*16a00*/  LOP3.LUT R156, R117, R119, R2, 0x96, !PT ;  /* 0x00000077759c7212 */ /* 0x000fe200078e9602 */
[C---:B------:R-:W-:Y:S01]  /*16a10*/  VIADD R119, R3.reuse, 0xbb67ae85 ;  /* 0xbb67ae8503777836 */ /* 0x040fe20000000000 */
[----:B------:R-:W-:Y:S01]  /*16a20*/  IADD3 R155, PT, PT, R3, 0x76cf5d0a, RZ ;  /* 0x76cf5d0a039b7810 */ /* 0x000fe20007ffe0ff */
[----:B------:R-:W-:-:S04]  /*16a30*/  IMAD.WIDE.U32 R158, R158, -0x326172a9, RZ ;  /* 0xcd9e8d579e9e7825 */ /* 0x000fc800078e00ff */
[----:B------:R-:W-:Y:S01]  /*16a40*/  IMAD.WIDE.U32 R156, R156, -0x2daee0ad, RZ ;  /* 0xd2511f539c9c7825 */ /* 0x000fe200078e00ff */
[----:B------:R-:W-:-:S04]  /*16a50*/  LOP3.LUT R111, R111, R118, R159, 0x96, !PT ;  /* 0x000000766f6f7212 */ /* 0x000fc800078e969f */
[----:B------:R-:W-:Y:S01]  /*16a60*/  LOP3.LUT R119, R119, R110, R157, 0x96, !PT ;  /* 0x0000006e77777212 */ /* 0x000fe200078e969d */
[----:B------:R-:W-:-:S04]  /*16a70*/  IMAD.WIDE.U32 R110, R111, -0x2daee0ad, RZ ;  /* 0xd2511f536f6e7825 */ /* 0x000fc800078e00ff */
[----:B------:R-:W-:Y:S01]  /*16a80*/  IMAD.WIDE.U32 R118, R119, -0x326172a9, RZ ;  /* 0xcd9e8d5777767825 */ /* 0x000fe200078e00ff */
[----:B------:R-:W-:Y:S02]  /*16a90*/  LOP3.LUT R155, R155, R156, R111, 0x96, !PT ;  /* 0x0000009c9b9b7212 */ /* 0x000fe400078e966f */
[----:B------:R-:W-:Y:S02]  /*16aa0*/  IADD3 R111, PT, PT, R2, -0x255992d5, RZ ;  /* 0xdaa66d2b026f7810 */ /* 0x000fe40007ffe0ff */
[----:B------:R-:W-:Y:S01]  /*16ab0*/  LOP3.LUT R125, R125, R158, R119, 0x96, !PT ;  /* 0x0000009e7d7d7212 */ /* 0x000fe200078e9677 */
[----:B------:R-:W-:Y:S02]  /*16ac0*/  VIADD R119, R3, 0x32370b8f ;  /* 0x32370b8f03777836 */ /* 0x000fe40000000000 */
        /* <DEDUP_REMOVED lines=9> */
[----:B------:R-:W-:Y:S02]  /*16b60*/  IADD3 R111, PT, PT, R2, 0x1715609d, RZ ;  /* 0x1715609d026f7810 */ /* 0x000fe40007ffe0ff */
        /* <DEDUP_REMOVED lines=34> */
.L_x_10469:
[----:B------:R-:W-:Y:S05]  /*16d90*/  BSYNC.RECONVERGENT B2 ;  /* 0x0000000000027941 */ /* 0x000fea0003800200 */
.L_x_10468:
[----:B------:R-:W-:Y:S01]  /*16da0*/  PRMT R111, R104, 0x7632, R111 ;  /* 0x00007632686f7816 */ /* 0x000fe2000000006f */
        /* <DEDUP_REMOVED lines=12> */
.L_x_10467:
[----:B------:R-:W-:Y:S05]  /*16e70*/  BSYNC.RECONVERGENT B1 ;  /* 0x0000000000017941 */ /* 0x000fea0003800200 */
.L_x_10466:
        /* <DEDUP_REMOVED lines=22> */
.L_x_10477:
        /* <DEDUP_REMOVED lines=13> */
.L_x_10479:
[----:B------:R-:W-:Y:S05]  /*170b0*/  BSYNC.RECONVERGENT B3 ;  /* 0x0000000000037941 */ /* 0x000fea0003800200 */
.L_x_10478:
        /* <DEDUP_REMOVED lines=60> */
.L_x_10476:
[----:B------:R-:W-:Y:S05]  /*17480*/  BSYNC.RECONVERGENT B2 ;  /* 0x0000000000027941 */ /* 0x000fea0003800200 */
.L_x_10475:
        /* <DEDUP_REMOVED lines=11> */
.L_x_10474:
[----:B------:R-:W-:Y:S05]  /*17540*/  BSYNC.RECONVERGENT B1 ;  /* 0x0000000000017941 */ /* 0x000fea0003800200 */
.L_x_10473:
        /* <DEDUP_REMOVED lines=23> */
.L_x_10484:
        /* <DEDUP_REMOVED lines=13> */
.L_x_10486:
[----:B------:R-:W-:Y:S05]  /*17790*/  BSYNC.RECONVERGENT B3 ;  /* 0x0000000000037941 */ /* 0x000fea0003800200 */
.L_x_10485:
        /* <DEDUP_REMOVED lines=61> */
.L_x_10483:
[----:B------:R-:W-:Y:S05]  /*17b70*/  BSYNC.RECONVERGENT B2 ;  /* 0x0000000000027941 */ /* 0x000fea0003800200 */
.L_x_10482:
        /* <DEDUP_REMOVED lines=13> */
.L_x_10481:
[----:B------:R-:W-:Y:S05]  /*17c50*/  BSYNC.RECONVERGENT B1 ;  /* 0x0000000000017941 */ /* 0x000fea0003800200 */
.L_x_10480:
        /* <DEDUP_REMOVED lines=22> */
.L_x_10491:
        /* <DEDUP_REMOVED lines=13> */
.L_x_10493:
[----:B------:R-:W-:Y:S05]  /*17e90*/  BSYNC.RECONVERGENT B3 ;  /* 0x0000000000037941 */ /* 0x000fea0003800200 */
.L_x_10492:
        /* <DEDUP_REMOVED lines=60> */
.L_x_10490:
[----:B------:R-:W-:Y:S05]  /*18260*/  BSYNC.RECONVERGENT B2 ;  /* 0x0000000000027941 */ /* 0x000fea0003800200 */
.L_x_10489:
        /* <DEDUP_REMOVED lines=11> */
.L_x_10488:
[----:B------:R-:W-:Y:S05]  /*18320*/  BSYNC.RECONVERGENT B1 ;  /* 0x0000000000017941 */ /* 0x000fea0003800200 */
.L_x_10487:
        /* <DEDUP_REMOVED lines=23> */
.L_x_10498:
        /* <DEDUP_REMOVED lines=13> */
.L_x_10500:
[----:B------:R-:W-:Y:S05]  /*18570*/  BSYNC.RECONVERGENT B3 ;  /* 0x0000000000037941 */ /* 0x000fea0003800200 */
.L_x_10499:
        /* <DEDUP_REMOVED lines=61> */
.L_x_10497:
[----:B------:R-:W-:Y:S05]  /*18950*/  BSYNC.RECONVERGENT B2 ;  /* 0x0000000000027941 */ /* 0x000fea0003800200 */
.L_x_10496:
        /* <DEDUP_REMOVED lines=13> */
.L_x_10495:
[----:B------:R-:W-:Y:S05]  /*18a30*/  BSYNC.RECONVERGENT B1 ;  /* 0x0000000000017941 */ /* 0x000fea0003800200 */
.L_x_10494:
        /* <DEDUP_REMOVED lines=22> */
.L_x_10505:
        /* <DEDUP_REMOVED lines=13> */
.L_x_10507:
[----:B------:R-:W-:Y:S05]  /*18c70*/  BSYNC.RECONVERGENT B3 ;  /* 0x0000000000037941 */ /* 0x000fea0003800200 */
.L_x_10506:
        /* <DEDUP_REMOVED lines=60> */
.L_x_10504:
[----:B------:R-:W-:Y:S05]  /*19040*/  BSYNC.RECONVERGENT B2 ;  /* 0x0000000000027941 */ /* 0x000fea0003800200 */
.L_x_10503:
        /* <DEDUP_REMOVED lines=11> */
.L_x_10502:
[----:B------:R-:W-:Y:S05]  /*19100*/  BSYNC.RECONVERGENT B1 ;  /* 0x0000000000017941 */ /* 0x000fea0003800200 */
.L_x_10501:
        /* <DEDUP_REMOVED lines=23> */
.L_x_10512:
        /* <DEDUP_REMOVED lines=13> */
.L_x_10514:
[----:B------:R-:W-:Y:S05]  /*19350*/  BSYNC.RECONVERGENT B3 ;  /* 0x0000000000037941 */ /* 0x000fea0003800200 */
.L_x_10513:
        /* <DEDUP_REMOVED lines=61> */
.L_x_10511:
[----:B------:R-:W-:Y:S05]  /*19730*/  BSYNC.RECONVERGENT B2 ;  /* 0x0000000000027941 */ /* 0x000fea0003800200 */
.L_x_10510:
        /* <DEDUP_REMOVED lines=13> */
.L_x_10509:
[----:B------:R-:W-:Y:S05]  /*19810*/  BSYNC.RECONVERGENT B1 ;  /* 0x0000000000017941 */ /* 0x000fea0003800200 */
.L_x_10508:
[----:B------:R-:W-:Y:S02]  /*19820*/  F2FP.BF16.F32.PACK_AB R170, RZ, R161 ;  /* 0x000000a1ffaa723e */ /* 0x000fe400000010ff */
[----:B------:R-:W-:Y:S02]  /*19830*/  PRMT R108, R108, 0x5410, R111 ;  /* 0x000054106c6c7816 */ /* 0x000fe4000000006f */
[----:B------:R-:W-:Y:S02]  /*19840*/  PRMT R110, R110, 0x5410, R167 ;  /* 0x000054106e6e7816 */ /* 0x000fe400000000a7 */
[----:B------:R-:W-:Y:S02]  /*19850*/  PRMT R109, R109, 0x5410, R165 ;  /* 0x000054106d6d7816 */ /* 0x000fe400000000a5 */
[----:B------:R-:W-:Y:S01]  /*19860*/  PRMT R111, R168, 0x5410, R170 ;  /* 0x00005410a86f7816 */ /* 0x000fe200000000aa */
[----:B------:R-:W-:Y:S06]  /*19870*/  BRA `(.L_x_10515) ;  /* 0x0000003400547947 */ /* 0x000fec0003800000 */
.L_x_10458:
        /* <DEDUP_REMOVED lines=21> */
.L_x_10520:
        /* <DEDUP_REMOVED lines=13> */
.L_x_10522:
[----:B------:R-:W-:Y:S05]  /*19aa0*/  BSYNC.RECONVERGENT B3 ;  /* 0x0000000000037941 */ /* 0x000fea0003800200 */
.L_x_10521:
        /* <DEDUP_REMOVED lines=61> */
.L_x_10519:
[----:B------:R-:W-:Y:S05]  /*19e80*/  BSYNC.RECONVERGENT B2 ;  /* 0x0000000000027941 */ /* 0x000fea0003800200 */
.L_x_10518:
        /* <DEDUP_REMOVED lines=10> */
.L_x_10517:
[----:B------:R-:W-:Y:S05]  /*19f30*/  BSYNC.RECONVERGENT B1 ;  /* 0x0000000000017941 */ /* 0x000fea0003800200 */
.L_x_10516:
        /* <DEDUP_REMOVED lines=18> */
.L_x_10527:
        /* <DEDUP_REMOVED lines=13> */
.L_x_10529:
[----:B------:R-:W-:Y:S05]  /*1a130*/  BSYNC.RECONVERGENT B3 ;  /* 0x0000000000037941 */ /* 0x000fea0003800200 */
.L_x_10528:
        /* <DEDUP_REMOVED lines=43> */
[C---:B------:R-:W-:Y:S01]  /*1a3f0*/  IADD3 R111, PT, PT, R3.reuse, -0x24c28bd8, RZ ;  /* 0xdb3d7428036f7810 */ /* 0x040fe20007ffe0ff */
        /* <DEDUP_REMOVED lines=17> */
.L_x_10526:
[----:B------:R-:W-:Y:S05]  /*1a510*/  BSYNC.RECONVERGENT B2 ;  /* 0x0000000000027941 */ /* 0x000fea0003800200 */
.L_x_10525:
        /* <DEDUP_REMOVED lines=11> */
.L_x_10524:
[----:B------:R-:W-:Y:S05]  /*1a5d0*/  BSYNC.RECONVERGENT B1 ;  /* 0x0000000000017941 */ /* 0x000fea0003800200 */
.L_x_10523:
        /* <DEDUP_REMOVED lines=18> */
.L_x_10534:
        /* <DEDUP_REMOVED lines=13> */
.L_x_10536:
[----:B------:R-:W-:Y:S05]  /*1a7d0*/  BSYNC.RECONVERGENT B3 ;  /* 0x0000000000037941 */ /* 0x000fea0003800200 */
.L_x_10535:
        /* <DEDUP_REMOVED lines=58> */
[----:B------:R-:W-:Y:S02]  /*1ab80*/  IMAD.MOV.U32 R110, RZ, RZ, R158 ;  /* 0x000000ffff6e7224 */ /* 0x000fe400078e009e */
[----:B------:R-:W-:Y:S01]  /*1ab90*/  HFMA2 R158, -RZ, RZ, 0, 0 ;  /* 0x00000000ff9e7431 */ /* 0x000fe200000001ff */
[----:B------:R-:W-:-:S07]  /*1aba0*/  LOP3.LUT R118, R119, R118, R161, 0x96, !PT ;  /* 0x0000007677767212 */ /* 0x000fce00078e96a1 */
.L_x_10533:
[----:B------:R-:W-:Y:S05]  /*1abb0*/  BSYNC.RECONVERGENT B2 ;  /* 0x0000000000027941 */ /* 0x000fea0003800200 */
.L_x_10532:
        /* <DEDUP_REMOVED lines=10> */
.L_x_10531:
[----:B------:R-:W-:Y:S05]  /*1ac60*/  BSYNC.RECONVERGENT B1 ;  /* 0x0000000000017941 */ /* 0x000fea0003800200 */
.L_x_10530:
        /* <DEDUP_REMOVED lines=18> */
.L_x_10541:
        /* <DEDUP_REMOVED lines=13> */
.L_x_10543:
[----:B------:R-:W-:Y:S05]  /*1ae60*/  BSYNC.RECONVERGENT B3 ;  /* 0x0000000000037941 */ /* 0x000fea0003800200 */
.L_x_10542:
        /* <DEDUP_REMOVED lines=61> */
.L_x_10540:
[----:B------:R-:W-:Y:S05]  /*1b240*/  BSYNC.RECONVERGENT B2 ;  /* 0x0000000000027941 */ /* 0x000fea0003800200 */
.L_x_10539:
        /* <DEDUP_REMOVED lines=11> */
.L_x_10538:
[----:B------:R-:W-:Y:S05]  /*1b300*/  BSYNC.RECONVERGENT B1 ;  /* 0x0000000000017941 */ /* 0x000fea0003800200 */
.L_x_10537:
        /* <DEDUP_REMOVED lines=18> */
.L_x_10548:
        /* <DEDUP_REMOVED lines=13> */
.L_x_10550:
[----:B------:R-:W-:Y:S05]  /*1b500*/  BSYNC.RECONVERGENT B3 ;  /* 0x0000000000037941 */ /* 0x000fea0003800200 */
.L_x_10549:
        /* <DEDUP_REMOVED lines=61> */
.L_x_10547:
[----:B------:R-:W-:Y:S05]  /*1b8e0*/  BSYNC.RECONVERGENT B2 ;  /* 0x0000000000027941 */ /* 0x000fea0003800200 */
.L_x_10546:
        /* <DEDUP_REMOVED lines=10> */
.L_x_10545:
[----:B------:R-:W-:Y:S05]  /*1b990*/  BSYNC.RECONVERGENT B1 ;  /* 0x0000000000017941 */ /* 0x000fea0003800200 */
.L_x_10544:
        /* <DEDUP_REMOVED lines=18> */
.L_x_10555:
        /* <DEDUP_REMOVED lines=13> */
.L_x_10557:
[----:B------:R-:W-:Y:S05]  /*1bb90*/  BSYNC.RECONVERGENT B3 ;  /* 0x0000000000037941 */ /* 0x000fea0003800200 */
.L_x_10556:
        /* <DEDUP_REMOVED lines=61> */
.L_x_10554:
[----:B------:R-:W-:Y:S05]  /*1bf70*/  BSYNC.RECONVERGENT B2 ;  /* 0x0000000000027941 */ /* 0x000fea0003800200 */
.L_x_10553:
        /* <DEDUP_REMOVED lines=11> */
.L_x_10552:
[----:B------:R-:W-:Y:S05]  /*1c030*/  BSYNC.RECONVERGENT B1 ;  /* 0x0000000000017941 */ /* 0x000fea0003800200 */
.L_x_10551:
        /* <DEDUP_REMOVED lines=18> */
.L_x_10562:
        /* <DEDUP_REMOVED lines=13> */
.L_x_10564:
[----:B------:R-:W-:Y:S05]  /*1c230*/  BSYNC.RECONVERGENT B3 ;  /* 0x0000000000037941 */ /* 0x000fea0003800200 */
.L_x_10563:
        /* <DEDUP_REMOVED lines=61> */
.L_x_10561:
[----:B------:R-:W-:Y:S05]  /*1c610*/  BSYNC.RECONVERGENT B2 ;  /* 0x0000000000027941 */ /* 0x000fea0003800200 */
.L_x_10560:
        /* <DEDUP_REMOVED lines=10> */
.L_x_10559:
[----:B------:R-:W-:Y:S05]  /*1c6c0*/  BSYNC.RECONVERGENT B1 ;  /* 0x0000000000017941 */ /* 0x000fea0003800200 */
.L_x_10558:
        /* <DEDUP_REMOVED lines=18> */
.L_x_10569:
        /* <DEDUP_REMOVED lines=13> */
.L_x_10571:
[----:B------:R-:W-:Y:S05]  /*1c8c0*/  BSYNC.RECONVERGENT B3 ;  /* 0x0000000000037941 */ /* 0x000fea0003800200 */
.L_x_10570:
        /* <DEDUP_REMOVED lines=61> */
.L_x_10568:
[----:B------:R-:W-:Y:S05]  /*1cca0*/  BSYNC.RECONVERGENT B2 ;  /* 0x0000000000027941 */ /* 0x000fea0003800200 */
.L_x_10567:
        /* <DEDUP_REMOVED lines=11> */
.L_x_10566:
[----:B------:R-:W-:Y:S05]  /*1cd60*/  BSYNC.RECONVERGENT B1 ;  /* 0x0000000000017941 */ /* 0x000fea0003800200 */
.L_x_10565:
[----:B------:R-:W-:Y:S02]  /*1cd70*/  F2FP.BF16.F32.PACK_AB R171, RZ, R161 ;  /* 0x000000a1ffab723e */ /* 0x000fe400000010ff */
[----:B------:R-:W-:Y:S02]  /*1cd80*/  MOV R166, R110 ;  /* 0x0000006e00a67202 */ /* 0x000fe40000000f00 */
[----:B------:R-:W-:Y:S02]  /*1cd90*/  PRMT R108, R108, 0x5410, R111 ;  /* 0x000054106c6c7816 */ /* 0x000fe4000000006f */
[----:B------:R-:W-:Y:S02]  /*1cda0*/  PRMT R110, R167, 0x5410, R168 ;  /* 0x00005410a76e7816 */ /* 0x000fe400000000a8 */
[----:B------:R-:W-:Y:S02]  /*1cdb0*/  PRMT R109, R109, 0x5410, R165 ;  /* 0x000054106d6d7816 */ /* 0x000fe400000000a5 */
[----:B------:R-:W-:-:S07]  /*1cdc0*/  PRMT R111, R170, 0x5410, R171 ;  /* 0x00005410aa6f7816 */ /* 0x000fce00000000ab */
.L_x_10515:
        /* <DEDUP_REMOVED lines=24> */
.L_x_10457:
[----:B------:R-:W-:Y:S05]  /*1cf50*/  BSYNC.RECONVERGENT B0 ;  /* 0x0000000000007941 */ /* 0x000fea0003800200 */
.L_x_10456:
        /* <DEDUP_REMOVED lines=127> */
.L_x_10593:
[----:B------:R-:W-:Y:S01]  /*1d750*/  LOP3.LUT P1, RZ, R108, 0x1f, RZ, 0xc0, !PT ;  /* 0x0000001f6cff7812 */ /* 0x000fe2000782c0ff */
[----:B------:R-:W-:Y:S01]  /*1d760*/  FMUL.FTZ R0, R109, R109 ;  /* 0x0000006d6d007220 */ /* 0x000fe20000410000 */
[----:B------:R-:W-:Y:S01]  /*1d770*/  ISETP.NE.AND P0, PT, RZ, UR9, PT ;  /* 0x00000009ff007c0c */ /* 0x000fe2000bf05270 */
[----:B-1----:R-:W-:Y:S01]  /*1d780*/  FADD.FTZ R167, R168, R167 ;  /* 0x000000a7a8a77221 */ /* 0x002fe20000010000 */
[----:B------:R-:W-:Y:S02]  /*1d790*/  BSSY.RECONVERGENT B0, `(.L_x_10573) ;  /* 0x000009e000007945 */ /* 0x000fe40003800200 */
[----:B------:R-:W-:Y:S01]  /*1d7a0*/  FSEL R111, R0, RZ, P0 ;  /* 0x000000ff006f7208 */ /* 0x000fe20000000000 */
[----:B------:R-:W-:-:S04]  /*1d7b0*/  FFMA.FTZ R110, R167, R110, UR12 ;  /* 0x0000000ca76e7e23 */ /* 0x000fc8000801006e */
[----:B------:R-:W-:Y:S02]  /*1d7c0*/  FADD.FTZ R0, R110, R111 ;  /* 0x0000006f6e007221 */ /* 0x000fe40000010000 */
[----:B------:R-:W1:Y:S04]  /*1d7d0*/  @!P1 LDC.64 R164, c[0x0][0x3c0] ;  /* 0x0000f000ffa49b82 */ /* 0x000e680000000a00 */
[----:B------:R-:W2:Y:S04]  /*1d7e0*/  MUFU.RSQ R0, R0 ;  /* 0x0000000000007308 */ /* 0x000ea80000001400 */
[----:B------:R-:W3:Y:S01]  /*1d7f0*/  @!P1 LDC.64 R170, c[0x0][0x3c8] ;  /* 0x0000f200ffaa9b82 */ /* 0x000ee20000000a00 */
[----:B-1----:R-:W-:-:S05]  /*1d800*/  @!P1 IMAD.WIDE R110, R115, 0x4, R164 ;  /* 0x00000004736e9825 */ /* 0x002fca00078e02a4 */
[----:B------:R1:W-:Y:S01]  /*1d810*/  @!P1 STG.E desc[UR6][R110.64], R109 ;  /* 0x0000006d6e009986 */ /* 0x0003e2000c101906 */
[----:B---3--:R-:W-:-:S05]  /*1d820*/  @!P1 IMAD.WIDE R164, R115, 0x4, R170 ;  /* 0x0000000473a49825 */ /* 0x008fca00078e02aa */
[----:B--2---:R1:W-:Y:S01]  /*1d830*/  @!P1 STG.E desc[UR6][R164.64], R0 ;  /* 0x00000000a4009986 */ /* 0x0043e2000c101906 */
[----:B-----5:R-:W-:-:S13]  /*1d840*/  ISETP.GE.AND P1, PT, R163, 0x1, PT ;  /* 0x00000001a300780c */ /* 0x020fda0003f26270 */
[----:B-1----:R-:W-:Y:S05]  /*1d850*/  @!P1 BRA `(.L_x_10574) ;  /* 0x0000000800449947 */ /* 0x002fea0003800000 */
        /* <DEDUP_REMOVED lines=21> */
[C---:B0-----:R-:W-:Y:S01]  /*1d9b0*/  FMUL.FTZ R168, R0.reuse, R179 ;  /* 0x000000b300a87220 */ /* 0x041fe20000410000 */
        /* <DEDUP_REMOVED lines=19> */
.L_x_10576:
[----:B------:R-:W-:Y:S05]  /*1daf0*/  BSYNC.RECONVERGENT B1 ;  /* 0x0000000000017941 */ /* 0x000fea0003800200 */
.L_x_10575:
[----:B------:R-:W-:Y:S01]  /*1db00*/  ISETP.NE.AND P0, PT, R173, RZ, PT ;  /* 0x000000ffad00720c */ /* 0x000fe20003f05270 */
[----:B------:R-:W-:-:S12]  /*1db10*/  BSSY.RECONVERGENT B1, `(.L_x_10577) ;  /* 0x0000022000017945 */ /* 0x000fd80003800200 */
[----:B------:R-:W-:Y:S05]  /*1db20*/  @!P0 BRA `(.L_x_10578) ;  /* 0x0000000000808947 */ /* 0x000fea0003800000 */
[----:B-1----:R-:W1:Y:S01]  /*1db30*/  LDC.64 R162, c[0x0][0x428] ;  /* 0x00010a00ffa27b82 */ /* 0x002e620000000a00 */
        /* <DEDUP_REMOVED lines=31> */
.L_x_10578:
[----:B------:R-:W-:Y:S05]  /*1dd30*/  BSYNC.RECONVERGENT B1 ;  /* 0x0000000000017941 */ /* 0x000fea0003800200 */
.L_x_10577:
[----:B------:R-:W-:Y:S04]  /*1dd40*/  BSSY.RECONVERGENT B1, `(.L_x_10579) ;  /* 0x0000022000017945 */ /* 0x000fe80003800200 */
[----:B------:R-:W-:Y:S05]  /*1dd50*/  @!P4 BRA `(.L_x_10580) ;  /* 0x000000000080c947 */ /* 0x000fea0003800000 */
[----:B-12---:R-:W1:Y:S01]  /*1dd60*/  LDC.64 R162, c[0x0][0x428] ;  /* 0x00010a00ffa27b82 */ /* 0x006e620000000a00 */
        /* <DEDUP_REMOVED lines=31> */
.L_x_10580:
[----:B------:R-:W-:Y:S05]  /*1df60*/  BSYNC.RECONVERGENT B1 ;  /* 0x0000000000017941 */ /* 0x000fea0003800200 */
.L_x_10579:
        /* <DEDUP_REMOVED lines=32> */
.L_x_10574:
[----:B------:R-:W-:Y:S05]  /*1e170*/  BSYNC.RECONVERGENT B0 ;  /* 0x0000000000007941 */ /* 0x000fea0003800200 */
.L_x_10573:
[----:B-1234-:R-:W1:Y:S02]  /*1e180*/  LDC.64 R108, c[0x0][0x380] ;  /* 0x0000e000ff6c7b82 */ /* 0x01ee640000000a00 */
[----:B-1----:R-:W-:-:S04]  /*1e190*/  LEA R115, R108, R115, 0x2 ;  /* 0x000000736c737211 */ /* 0x002fc800078e10ff */
[----:B------:R-:W-:-:S13]  /*1e1a0*/  ISETP.GE.AND P0, PT, R115, R109, PT ;  /* 0x0000006d7300720c */ /* 0x000fda0003f06270 */
[----:B------:R-:W-:Y:S05]  /*1e1b0*/  @!P0 BRA `(.L_x_10581) ;  /* 0xfffffe2c00488947 */ /* 0x000fea000383ffff */
[----:B------:R-:W-:Y:S05]  /*1e1c0*/  EXIT ;  /* 0x000000000000794d */ /* 0x000fea0003800000 */
.L_x_10572:
        /* <DEDUP_REMOVED lines=8> */
.L_x_10583:
[----:B------:R-:W-:Y:S05]  /*1e250*/  BSYNC B0 ;  /* 0x0000000000007941 */ /* 0x000fea0003800000 */
.L_x_10582:
        /* <DEDUP_REMOVED lines=10> */
.L_x_10584:
[----:B------:R-:W-:Y:S01]  /*1e300*/  HFMA2 R172, -RZ, RZ, 0, 2.384185791015625e-07 ;  /* 0x00000004ffac7431 */ /* 0x000fe200000001ff */
[----:B------:R-:W-:-:S05]  /*1e310*/  MOV R0, R171 ;  /* 0x000000ab00007202 */ /* 0x000fca0000000f00 */
[----:B------:R-:W-:-:S04]  /*1e320*/  FADD.FTZ R164, R111, R0 ;  /* 0x000000006fa47221 */ /* 0x000fc80000010000 */
[----:B------:R-:W-:-:S07]  /*1e330*/  IMAD.MOV.U32 R175, RZ, RZ, R164 ;  /* 0x000000ffffaf7224 */ /* 0x000fce00078e00a4 */
[----:B------:R-:W-:Y:S05]  /*1e340*/  WARPSYNC.COLLECTIVE R170, `(.L_x_10585) ;  /* 0x00000000aa087348 */ /* 0x000fea0003c00000 */
[----:B------:R0:W1:Y:S02]  /*1e350*/  SHFL.BFLY P6, R171, R175, R172, R177 ;  /* 0x0c0000acafab7389 */ /* 0x00006400000c00b1 */
[----:B01----:R-:W-:Y:S05]  /*1e360*/  ENDCOLLECTIVE ;  /* 0x000000000000791b */ /* 0x003fea0003800000 */
.L_x_10585:
[----:B------:R-:W-:Y:S02]  /*1e370*/  IMAD.MOV.U32 R172, RZ, RZ, 0x8 ;  /* 0x00000008ffac7424 */ /* 0x000fe400078e00ff */
[----:B------:R-:W-:-:S04]  /*1e380*/  IMAD.MOV.U32 R165, RZ, RZ, R171 ;  /* 0x000000ffffa57224 */ /* 0x000fc800078e00ab */
[----:B------:R-:W-:-:S05]  /*1e390*/  FADD.FTZ R165, R164, R165 ;  /* 0x000000a5a4a57221 */ /* 0x000fca0000010000 */
[----:B------:R-:W-:-:S07]  /*1e3a0*/  MOV R175, R165 ;  /* 0x000000a500af7202 */ /* 0x000fce0000000f00 */
[----:B------:R-:W-:Y:S05]  /*1e3b0*/  WARPSYNC.COLLECTIVE R170, `(.L_x_10586) ;  /* 0x00000000aa087348 */ /* 0x000fea0003c00000 */
[----:B------:R0:W1:Y:S02]  /*1e3c0*/  SHFL.BFLY P6, R171, R175, R172, R177 ;  /* 0x0c0000acafab7389 */ /* 0x00006400000c00b1 */
[----:B01----:R-:W-:Y:S05]  /*1e3d0*/  ENDCOLLECTIVE ;  /* 0x000000000000791b */ /* 0x003fea0003800000 */
.L_x_10586:
[----:B------:R-:W-:Y:S01]  /*1e3e0*/  HFMA2 R172, -RZ, RZ, 0, 9.5367431640625e-07 ;  /* 0x00000010ffac7431 */ /* 0x000fe200000001ff */
[----:B------:R-:W-:-:S05]  /*1e3f0*/  MOV R0, R171 ;  /* 0x000000ab00007202 */ /* 0x000fca0000000f00 */
[----:B------:R-:W-:-:S04]  /*1e400*/  FADD.FTZ R167, R165, R0 ;  /* 0x00000000a5a77221 */ /* 0x000fc80000010000 */
[----:B------:R-:W-:-:S07]  /*1e410*/  IMAD.MOV.U32 R175, RZ, RZ, R167 ;  /* 0x000000ffffaf7224 */ /* 0x000fce00078e00a7 */
[----:B------:R-:W-:Y:S05]  /*1e420*/  WARPSYNC.COLLECTIVE R170, `(.L_x_10587) ;  /* 0x00000000aa087348 */ /* 0x000fea0003c00000 */
[----:B------:R0:W1:Y:S02]  /*1e430*/  SHFL.BFLY P6, R171, R175, R172, R177 ;  /* 0x0c0000acafab7389 */ /* 0x00006400000c00b1 */
[----:B01----:R-:W-:Y:S05]  /*1e440*/  ENDCOLLECTIVE ;  /* 0x000000000000791b */ /* 0x003fea0003800000 */
.L_x_10587:
[----:B------:R-:W-:Y:S02]  /*1e450*/  IMAD.MOV.U32 R172, RZ, RZ, 0x1 ;  /* 0x00000001ffac7424 */ /* 0x000fe400078e00ff */
[----:B------:R-:W-:-:S04]  /*1e460*/  IMAD.MOV.U32 R0, RZ, RZ, R171 ;  /* 0x000000ffff007224 */ /* 0x000fc800078e00ab */
        /* <DEDUP_REMOVED lines=71> */
.L_x_10588:
[----:B------:R-:W-:Y:S01]  /*1e8e0*/  HFMA2 R172, -RZ, RZ, 0, 1.1920928955078125e-07 ;  /* 0x00000002ffac7431 */ /* 0x000fe200000001ff */
[----:B------:R-:W-:-:S05]  /*1e8f0*/  MOV R111, R171 ;  /* 0x000000ab006f7202 */ /* 0x000fca0000000f00 */
[----:B------:R-:W-:-:S04]  /*1e900*/  FADD.FTZ R111, R0, R111 ;  /* 0x0000006f006f7221 */ /* 0x000fc80000010000 */
[----:B------:R-:W-:-:S07]  /*1e910*/  IMAD.MOV.U32 R175, RZ, RZ, R111 ;  /* 0x000000ffffaf7224 */ /* 0x000fce00078e006f */
[----:B------:R-:W-:Y:S05]  /*1e920*/  WARPSYNC.COLLECTIVE R170, `(.L_x_10589) ;  /* 0x00000000aa087348 */ /* 0x000fea0003c00000 */
[----:B------:R0:W1:Y:S02]  /*1e930*/  SHFL.BFLY P6, R171, R175, R172, R177 ;  /* 0x0c0000acafab7389 */ /* 0x00006400000c00b1 */
[----:B01----:R-:W-:Y:S05]  /*1e940*/  ENDCOLLECTIVE ;  /* 0x000000000000791b */ /* 0x003fea0003800000 */
.L_x_10589:
[----:B------:R-:W-:Y:S02]  /*1e950*/  IMAD.MOV.U32 R172, RZ, RZ, 0x4 ;  /* 0x00000004ffac7424 */ /* 0x000fe400078e00ff */
[----:B------:R-:W-:-:S04]  /*1e960*/  IMAD.MOV.U32 R164, RZ, RZ, R171 ;  /* 0x000000ffffa47224 */ /* 0x000fc800078e00ab */
[----:B------:R-:W-:-:S05]  /*1e970*/  FADD.FTZ R164, R111, R164 ;  /* 0x000000a46fa47221 */ /* 0x000fca0000010000 */
[----:B------:R-:W-:-:S07]  /*1e980*/  MOV R175, R164 ;  /* 0x000000a400af7202 */ /* 0x000fce0000000f00 */
[----:B------:R-:W-:Y:S05]  /*1e990*/  WARPSYNC.COLLECTIVE R170, `(.L_x_10590) ;  /* 0x00000000aa087348 */ /* 0x000fea0003c00000 */
[----:B------:R0:W1:Y:S02]  /*1e9a0*/  SHFL.BFLY P6, R171, R175, R172, R177 ;  /* 0x0c0000acafab7389 */ /* 0x00006400000c00b1 */
[----:B01----:R-:W-:Y:S05]  /*1e9b0*/  ENDCOLLECTIVE ;  /* 0x000000000000791b */ /* 0x003fea0003800000 */
.L_x_10590:
[----:B------:R-:W-:Y:S01]  /*1e9c0*/  HFMA2 R172, -RZ, RZ, 0, 4.76837158203125e-07 ;  /* 0x00000008ffac7431 */ /* 0x000fe200000001ff */
[----:B------:R-:W-:-:S05]  /*1e9d0*/  MOV R165, R171 ;  /* 0x000000ab00a57202 */ /* 0x000fca0000000f00 */
[----:B------:R-:W-:-:S04]  /*1e9e0*/  FADD.FTZ R165, R164, R165 ;  /* 0x000000a5a4a57221 */ /* 0x000fc80000010000 */
[----:B------:R-:W-:-:S07]  /*1e9f0*/  IMAD.MOV.U32 R175, RZ, RZ, R165 ;  /* 0x000000ffffaf7224 */ /* 0x000fce00078e00a5 */
[----:B------:R-:W-:Y:S05]  /*1ea00*/  WARPSYNC.COLLECTIVE R170, `(.L_x_10591) ;  /* 0x00000000aa087348 */ /* 0x000fea0003c00000 */
[----:B------:R0:W1:Y:S02]  /*1ea10*/  SHFL.BFLY P6, R171, R175, R172, R177 ;  /* 0x0c0000acafab7389 */ /* 0x00006400000c00b1 */
[----:B01----:R-:W-:Y:S05]  /*1ea20*/  ENDCOLLECTIVE ;  /* 0x000000000000791b */ /* 0x003fea0003800000 */
.L_x_10591:
[----:B------:R-:W-:Y:S02]  /*1ea30*/  IMAD.MOV.U32 R172, RZ, RZ, 0x10 ;  /* 0x00000010ffac7424 */ /* 0x000fe400078e00ff */
[----:B------:R-:W-:-:S04]  /*1ea40*/  IMAD.MOV.U32 R168, RZ, RZ, R171 ;  /* 0x000000ffffa87224 */ /* 0x000fc800078e00ab */
[----:B------:R-:W-:-:S05]  /*1ea50*/  FADD.FTZ R168, R165, R168 ;  /* 0x000000a8a5a87221 */ /* 0x000fca0000010000 */
[----:B------:R-:W-:-:S07]  /*1ea60*/  MOV R175, R168 ;  /* 0x000000a800af7202 */ /* 0x000fce0000000f00 */
[----:B------:R-:W-:Y:S05]  /*1ea70*/  WARPSYNC.COLLECTIVE R170, `(.L_x_10592) ;  /* 0x00000000aa087348 */ /* 0x000fea0003c00000 */
[----:B------:R0:W1:Y:S02]  /*1ea80*/  SHFL.BFLY P6, R171, R175, R172, R177 ;  /* 0x0c0000acafab7389 */ /* 0x00006400000c00b1 */
[----:B01----:R-:W-:Y:S05]  /*1ea90*/  ENDCOLLECTIVE ;  /* 0x000000000000791b */ /* 0x003fea0003800000 */
.L_x_10592:
[----:B------:R-:W-:Y:S01]  /*1eaa0*/  MOV R167, R171 ;  /* 0x000000ab00a77202 */ /* 0x000fe20000000f00 */
[----:B------:R-:W-:Y:S06]  /*1eab0*/  BRA `(.L_x_10593) ;  /* 0xffffffec00247947 */ /* 0x000fec000383ffff */
.L_x_10594:
        /* <DEDUP_REMOVED lines=12> */
.L_x_37274:


//--------------------- .text._ZN10layer_norm13ln_fwd_kernelINS_13Kernel_traitsIf13__nv_bfloat16S2_S2_fjLj1024ELj1ELj4ELj1ELj16ENS_18Kernel_traits_baseILj1024EfS2_S2_S2_fjLj128EEEEELb1ELb1ELb1ELb1EEEvNS_9FwdParamsE --------------------------
	.section	.text._ZN10layer_norm13ln_fwd_kernelINS_13Kernel_traitsIf13__nv_bfloat16S2_S2_fjLj1024ELj1ELj4ELj1ELj16ENS_18Kernel_traits_baseILj1024EfS2_S2_S2_fjLj128EEEEELb1ELb1ELb1ELb1EEEvNS_9FwdParamsE,"ax",@progbits
	.align	128
        .global         _ZN10layer_norm13ln_fwd_kernelINS_13Kernel_traitsIf13__nv_bfloat16S2_S2_fjLj1024ELj1ELj4ELj1ELj16ENS_18Kernel_traits_baseILj1024EfS2_S2_S2_fjLj128EEEEELb1ELb1ELb1ELb1EEEvNS_9FwdParamsE
        .type           _ZN10layer_norm13ln_fwd_kernelINS_13Kernel_traitsIf13__nv_bfloat16S2_S2_fjLj1024ELj1ELj4ELj1ELj16ENS_18Kernel_traits_baseILj1024EfS2_S2_S2_fjLj128EEEEELb1ELb1ELb1ELb1EEEvNS_9FwdParamsE,@function
        .size           _ZN10layer_norm13ln_fwd_kernelINS_13Kernel_traitsIf13__nv_bfloat16S2_S2_fjLj1024ELj1ELj4ELj1ELj16ENS_18Kernel_traits_baseILj1024EfS2_S2_S2_fjLj128EEEEELb1ELb1ELb1ELb1EEEvNS_9FwdParamsE,(.L_x_37275 - _ZN10layer_norm13ln_fwd_kernelINS_13Kernel_traitsIf13__nv_bfloat16S2_S2_fjLj1024ELj1ELj4ELj1ELj16ENS_18Kernel_traits_baseILj1024EfS2_S2_S2_fjLj128EEEEELb1ELb1ELb1ELb1EEEvNS_9FwdParamsE)
        .other          _ZN10layer_norm13ln_fwd_kernelINS_13Kernel_traitsIf13__nv_bfloat16S2_S2_fjLj1024ELj1ELj4ELj1ELj16ENS_18Kernel_traits_baseILj1024EfS2_S2_S2_fjLj128EEEEELb1ELb1ELb1ELb1EEEvNS_9FwdParamsE,@"STO_CUDA_ENTRY STV_DEFAULT"
_ZN10layer_norm13ln_fwd_kernelINS_13Kernel_traitsIf13__nv_bfloat16S2_S2_fjLj1024ELj1ELj4ELj1ELj16ENS_18Kernel_traits_baseILj1024EfS2_S2_S2_fjLj128EEEEELb1ELb1ELb1ELb1EEEvNS_9FwdParamsE:
.text._ZN10layer_norm13ln_fwd_kernelINS_13Kernel_traitsIf13__nv_bfloat16S2_S2_fjLj1024ELj1ELj4ELj1ELj16ENS_18Kernel_traits_baseILj1024EfS2_S2_S2_fjLj128EEEEELb1ELb1ELb1ELb1EEEvNS_9FwdParamsE:
        /* <DEDUP_REMOVED lines=21> */
[----:B----4-:R-:W-:Y:S01]  /*0150*/  IMAD R0, R5, UR5, R4 ;  /* 0x0000000505007c24 */ /* 0x010fe2000f8e0204 */
[----:B-1----:R-:W-:Y:S02]  /*0160*/  @P0 IADD3 R178, P1, PT, R2, R7, RZ ;  /* 0x0000000702b20210 */ /* 0x002fe40007f3e0ff */
[----:B------:R-:W-:-:S03]  /*0170*/  LOP3.LUT R2, R4, 0x1f, RZ, 0xc0, !PT ;  /* 0x0000001f04027812 */ /* 0x000fc600078ec0ff */
[----:B------:R-:W-:Y:S01]  /*0180*/  @P0 IMAD.X R179, RZ, RZ, R3, P1 ;  /* 0x000000ffffb30224 */ /* 0x000fe200008e0603 */
[----:B------:R-:W-:Y:S02]  /*0190*/  SHF.R.U32.HI R3, RZ, 0x5, R4 ;  /* 0x00000005ff037819 */ /* 0x000fe40000011604 */
[C---:B--2---:R-:W-:Y:S01]  /*01a0*/  IADD3 R12, PT, PT, R170.reuse, -0x61c88647, RZ ;  /* 0x9e3779b9aa0c7810 */ /* 0x044fe20007ffe0ff */
[----:B------:R-:W-:Y:S01]  /*01b0*/  VIADD R13, R171, 0xbb67ae85 ;  /* 0xbb67ae85ab0d7836 */ /* 0x000fe20000000000 */
[----:B------:R-:W-:Y:S01]  /*01c0*/  LOP3.LUT R3, R3, UR4, RZ, 0xfc, !PT ;  /* 0x0000000403037c12 */ /* 0x000fe2000f8efcff */
        /* <DEDUP_REMOVED lines=12> */
[C---:B------:R-:W-:Y:S01]  /*0290*/  VIADD R23, R171.reuse, 0x646e171e ;  /* 0x646e171eab177836 */ /* 0x040fe20000000000 */
[----:B------:R-:W-:Y:S01]  /*02a0*/  SHF.R.U32.HI R5, RZ, 0x2, R179 ;  /* 0x00000002ff057819 */ /* 0x000fe200000116b3 */
[----:B------:R-:W-:-:S02]  /*02b0*/  VIADD R25, R171, 0x1fd5c5a3 ;  /* 0x1fd5c5a3ab197836 */ /* 0x000fc40000000000 */
        /* <DEDUP_REMOVED lines=35> */
.L_x_10595:
        /* <DEDUP_REMOVED lines=36> */
.L_x_10596:
[----:B------:R-:W1:Y:S02]  /*0730*/  LDCU UR4, c[0x0][0x384] ;  /* 0x00007080ff0477ac */ /* 0x000e640008000800 */
[----:B-1----:R-:W-:-:S13]  /*0740*/  ISETP.GE.AND P0, PT, R3, UR4, PT ;  /* 0x0000000403007c0c */ /* 0x002fda000bf06270 */
[----:B------:R-:W-:Y:S05]  /*0750*/  @P0 EXIT ;  /* 0x000000000000094d */ /* 0x000fea0003800000 */
[----:B0-----:R-:W-:Y:S01]  /*0760*/  IMAD.HI.U32 R6, R0, -0x326172a9, RZ ;  /* 0xcd9e8d5700067827 */ /* 0x001fe200078e00ff */
[----:B------:R-:W-:Y:S01]  /*0770*/  LOP3.LUT R178, R178, 0x3, RZ, 0xc0, !PT ;  /* 0x00000003b2b27812 */ /* 0x000fe200078ec0ff */
[----:B------:R-:W0:Y:S02]  /*0780*/  LDCU UR8, c[0x0][0x404] ;  /* 0x00008080ff0877ac */ /* 0x000e240008000800 */
[C---:B------:R-:W-:Y:S01]  /*0790*/  IMAD.HI.U32 R7, R4.reuse, -0x2daee0ad, RZ ;  /* 0xd2511f5304077827 */ /* 0x040fe200078e00ff */
[----:B------:R-:W-:Y:S01]  /*07a0*/  LOP3.LUT R6, R5, R6, R170, 0x96, !PT ;  /* 0x0000000605067212 */ /* 0x000fe200078e96aa */
[----:B------:R-:W1:Y:S02]  /*07b0*/  LDCU.U8 UR9, c[0x0][0x410] ;  /* 0x00008200ff0977ac */ /* 0x000e640008000000 */
[----:B------:R-:W-:Y:S01]  /*07c0*/  IMAD R11, R4, -0x2daee0ad, RZ ;  /* 0xd2511f53040b7824 */ /* 0x000fe200078e02ff */
[----:B------:R-:W-:Y:S01]  /*07d0*/  LOP3.LUT R7, R7, R171, RZ, 0x3c, !PT ;  /* 0x000000ab07077212 */ /* 0x000fe200078e3cff */
[----:B------:R-:W-:Y:S01]  /*07e0*/  IMAD.HI.U32 R10, R6, -0x2daee0ad, RZ ;  /* 0xd2511f53060a7827 */ /* 0x000fe200078e00ff */
[----:B------:R-:W2:Y:S03]  /*07f0*/  LDCU UR12, c[0x0][0x448] ;  /* 0x00008900ff0c77ac */ /* 0x000ea60008000800 */
[----:B------:R-:W-:Y:S01]  /*0800*/  IMAD R9, R0, -0x326172a9, RZ ;  /* 0xcd9e8d5700097824 */ /* 0x000fe200078e02ff */
[----:B------:R-:W-:Y:S01]  /*0810*/  LOP3.LUT R10, R13, R11, R10, 0x96, !PT ;  /* 0x0000000b0d0a7212 */ /* 0x000fe200078e960a */
[C---:B------:R-:W-:Y:S01]  /*0820*/  IMAD.HI.U32 R8, R7.reuse, -0x326172a9, RZ ;  /* 0xcd9e8d5707087827 */ /* 0x040fe200078e00ff */
[----:B------:R-:W3:Y:S03]  /*0830*/  LDCU.64 UR10, c[0x0][0x408] ;  /* 0x00008100ff0a77ac */ /* 0x000ee60008000a00 */
[----:B------:R-:W-:Y:S01]  /*0840*/  IMAD R7, R7, -0x326172a9, RZ ;  /* 0xcd9e8d5707077824 */ /* 0x000fe200078e02ff */
[----:B------:R-:W-:Y:S01]  /*0850*/  LOP3.LUT R8, R12, R9, R8, 0x96, !PT ;  /* 0x000000090c087212 */ /* 0x000fe200078e9608 */
[----:B------:R-:W-:Y:S01]  /*0860*/  IMAD R12, R6, -0x2daee0ad, RZ ;  /* 0xd2511f53060c7824 */ /* 0x000fe200078e02ff */
[----:B------:R-:W4:Y:S01]  /*0870*/  LDCU.64 UR4, c[0x0][0x3a0] ;  /* 0x00007400ff0477ac */ /* 0x000f220008000a00 */
        /* <DEDUP_REMOVED lines=49> */
.L_x_11064:
[----:B0-----:R-:W0:Y:S08]  /*0b90*/  LDC.64 R20, c[0x0][0x3f0] ;  /* 0x0000fc00ff147b82 */ /* 0x001e300000000a00 */
[----:B------:R-:W1:Y:S08]  /*0ba0*/  LDC R8, c[0x0][0x388] ;  /* 0x0000e200ff087b82 */ /* 0x000e700000000800 */
[----:B------:R-:W2:Y:S01]  /*0bb0*/  LDC.64 R24, c[0x0][0x3f8] ;  /* 0x0000fe00ff187b82 */ /* 0x000ea20000000a00 */
[----:B0-----:R-:W-:-:S05]  /*0bc0*/  IMAD.WIDE R20, R3, 0x4, R20 ;  /* 0x0000000403147825 */ /* 0x001fca00078e0214 */
[----:B------:R2:W3:Y:S01]  /*0bd0*/  LDG.E R167, desc[UR6][R20.64] ;  /* 0x0000000614a77981 */ /* 0x0004e2000c1e1900 */
[----:B------:R-:W-:Y:S02]  /*0be0*/  IMAD.MOV.U32 R176, RZ, RZ, RZ ;  /* 0x000000ffffb07224 */ /* 0x000fe400078e00ff */
[----:B--2---:R-:W-:Y:S01]  /*0bf0*/  IMAD.WIDE R20, R3, 0x4, R24 ;  /* 0x0000000403147825 */ /* 0x004fe200078e0218 */
[----:B---3--:R-:W-:-:S13]  /*0c00*/  ISETP.GE.AND P1, PT, R167, 0x1, PT ;  /* 0x00000001a700780c */ /* 0x008fda0003f26270 */
[----:B------:R-:W-:Y:S01]  /*0c10*/  @P1 VIADD R7, R167, 0xffffffff ;  /* 0xffffffffa7071836 */ /* 0x000fe20000000000 */
[----:B------:R-:W0:Y:S03]  /*0c20*/  @P1 LDC.64 R26, c[0x0][0x390] ;  /* 0x0000e400ff1a1b82 */ /* 0x000e260000000a00 */
[----:B-1----:R-:W-:-:S05]  /*0c30*/  @P1 IMAD R7, R7, R8, RZ ;  /* 0x0000000807071224 */ /* 0x002fca00078e02ff */
[----:B------:R-:W-:-:S04]  /*0c40*/  @P1 SHF.R.S32.HI R28, RZ, 0x1f, R7 ;  /* 0x0000001fff1c1819 */ /* 0x000fc80000011407 */
[----:B------:R-:W-:-:S04]  /*0c50*/  @P1 LEA.HI R7, R28, R7, RZ, 0x3 ;  /* 0x000000071c071211 */ /* 0x000fc800078f18ff */
[----:B------:R-:W-:Y:S02]  /*0c60*/  @P1 LEA.HI.SX32 R176, R7, R2, 0x1d ;  /* 0x0000000207b01211 */ /* 0x000fe400078feaff */
[----:B-----5:R-:W5:Y:S01]  /*0c70*/  LDG.E R7, desc[UR6][R20.64] ;  /* 0x0000000614077981 */ /* 0x020f62000c1e1900 */
[----:B------:R-:W-:Y:S01]  /*0c80*/  ISETP.NE.U32.AND P0, PT, RZ, UR4, PT ;  /* 0x00000004ff007c0c */ /* 0x000fe2000bf05070 */
[----:B------:R-:W-:-:S03]  /*0c90*/  IMAD R9, R3, R8, RZ ;  /* 0x0000000803097224 */ /* 0x000fc600078e02ff */
[----:B------:R-:W-:Y:S01]  /*0ca0*/  ISETP.NE.AND.EX P0, PT, RZ, UR5, PT, P0 ;  /* 0x00000005ff007c0c */ /* 0x000fe2000bf05300 */
[----:B0-----:R-:W-:Y:S01]  /*0cb0*/  @P1 IMAD.WIDE.U32 R24, R176, 0x10, R26 ;  /* 0x00000010b0181825 */ /* 0x001fe200078e001a */
[----:B------:R-:W-:-:S04]  /*0cc0*/  SHF.R.S32.HI R26, RZ, 0x1f, R9 ;  /* 0x0000001fff1a7819 */ /* 0x000fc80000011409 */
[----:B------:R-:W-:Y:S01]  /*0cd0*/  LEA.HI R179, R26, R9, RZ, 0x3 ;  /* 0x000000091ab37211 */ /* 0x000fe200078f18ff */
[----:B------:R0:W5:Y:S01]  /*0ce0*/  @P1 LDG.E.128 R40, desc[UR6][R24.64] ;  /* 0x0000000618281981 */ /* 0x000162000c1e1d00 */
[C---:B------:R-:W-:Y:S01]  /*0cf0*/  IADD3 R148, PT, PT, R171.reuse, -0x24c28bd8, RZ ;  /* 0xdb3d7428ab947810 */ /* 0x040fe20007ffe0ff */
[C---:B------:R-:W-:Y:S01]  /*0d00*/  VIADD R147, R170.reuse, 0xdaa66d2b ;  /* 0xdaa66d2baa937836 */ /* 0x040fe20000000000 */
[C---:B------:R-:W-:Y:S01]  /*0d10*/  IADD3 R145, PT, PT, R170.reuse, -0x61c88647, RZ ;  /* 0x9e3779b9aa917810 */ /* 0x040fe20007ffe0ff */
[C---:B------:R-:W-:Y:S01]  /*0d20*/  VIADD R146, R171.reuse, 0x76cf5d0a ;  /* 0x76cf5d0aab927836 */ /* 0x040fe20000000000 */
[C---:B------:R-:W-:Y:S01]  /*0d30*/  IADD3 R34, PT, PT, R170.reuse, 0x3c6ef372, RZ ;  /* 0x3c6ef372aa227810 */ /* 0x040fe20007ffe0ff */
[C---:B------:R-:W-:Y:S01]  /*0d40*/  VIADD R144, R170.reuse, 0x8ff34781 ;  /* 0x8ff34781aa907836 */ /* 0x040fe20000000000 */
[C---:B------:R-:W-:Y:S01]  /*0d50*/  IADD3 R31, PT, PT, R171.reuse, 0x646e171e, RZ ;  /* 0x646e171eab1f7810 */ /* 0x040fe20007ffe0ff */
[----:B------:R-:W-:Y:S01]  /*0d60*/  VIADD R35, R170, 0xb54cda56 ;  /* 0xb54cda56aa237836 */ /* 0x000fe20000000000 */
[C---:B------:R-:W-:Y:S01]  /*0d70*/  IADD3 R28, PT, PT, R171.reuse, -0x4498517b, RZ ;  /* 0xbb67ae85ab1c7810 */ /* 0x040fe20007ffe0ff */
[C---:B------:R-:W-:Y:S01]  /*0d80*/  VIADD R33, R171.reuse, 0x96a522ad ;  /* 0x96a522adab217836 */ /* 0x040fe20000000000 */
[C---:B0-----:R-:W-:Y:S01]  /*0d90*/  IADD3 R25, PT, PT, R171.reuse, 0x1fd5c5a3, RZ ;  /* 0x1fd5c5a3ab197810 */ /* 0x041fe20007ffe0ff */
[----:B------:R-:W-:Y:S01]  /*0da0*/  VIADD R32, R171, 0xa9066899 ;  /* 0xa9066899ab207836 */ /* 0x000fe20000000000 */
[----:B------:R-:W-:Y:S01]  /*0db0*/  LEA.HI.SX32 R179, R179, R2, 0x1d ;  /* 0x00000002b3b37211 */ /* 0x000fe200078feaff */
[----:B------:R-:W-:-:S02]  /*0dc0*/  VIADD R30, R171, 0x32370b8f ;  /* 0x32370b8fab1e7836 */ /* 0x000fc40000000000 */
[C---:B------:R-:W-:Y:S02]  /*0dd0*/  VIADD R29, R170.reuse, 0x1715609d ;  /* 0x1715609daa1d7836 */ /* 0x040fe40000000000 */
[C---:B------:R-:W-:Y:S02]  /*0de0*/  VIADD R27, R170.reuse, 0x78dde6e4 ;  /* 0x78dde6e4aa1b7836 */ /* 0x040fe40000000000 */
[----:B------:R-:W-:Y:S02]  /*0df0*/  VIADD R26, R171, 0xed9eba14 ;  /* 0xed9eba14ab1a7836 */ /* 0x000fe40000000000 */
[C---:B------:R-:W-:Y:S02]  /*0e00*/  VIADD R24, R170.reuse, 0x5384540f ;  /* 0x5384540faa187836 */ /* 0x040fe40000000000 */
[----:B------:R-:W-:Y:S01]  /*0e10*/  VIADD R23, R170, 0xf1bbcdc8 ;  /* 0xf1bbcdc8aa177836 */ /* 0x000fe20000000000 */
[----:B------:R-:W-:Y:S06]  /*0e20*/  @!P0 BRA `(.L_x_10597) ;  /* 0x0000002c00b08947 */ /* 0x000fec0003800000 */
        /* <DEDUP_REMOVED lines=25> */
.L_x_10602:
        /* <DEDUP_REMOVED lines=13> */
.L_x_10604:
[----:B------:R-:W-:Y:S05]  /*1090*/  BSYNC.RECONVERGENT B2 ;  /* 0x0000000000027941 */ /* 0x000fea0003800200 */
.L_x_10603:
[----:B------:R-:W-:Y:S01]  /*10a0*/  IMAD.WIDE.U32 R20, R0, -0x326172a9, RZ ;  /* 0xcd9e8d5700147825 */ /* 0x000fe200078e00ff */
[----:B------:R-:W-:-:S03]  /*10b0*/  LOP3.LUT R150, R6, R11, R171, 0x96, !PT ;  /* 0x0000000b06967212 */ /* 0x000fc600078e96ab */
[----:B------:R-:W-:Y:S02]  /*10c0*/  HFMA2 R13, -RZ, RZ, 0, 0 ;  /* 0x00000000ff0d7431 */ /* 0x000fe400000001ff */
        /* <DEDUP_REMOVED lines=39> */
.L_x_10601:
[----:B------:R-:W-:Y:S05]  /*1340*/  BSYNC.RECONVERGENT B1 ;  /* 0x0000000000017941 */ /* 0x000fea0003800200 */
.L_x_10600:
        /* <DEDUP_REMOVED lines=10> */
[----:B------:R-:W-:-:S07]  /*13f0*/  FFMA.FTZ R9, R9, R72, R20 ;  /* 0x0000004809097223 */ /* 0x000fce0000010014 */
.L_x_10599:
[----:B------:R-:W-:Y:S05]  /*1400*/  BSYNC.RECONVERGENT B0 ;  /* 0x0000000000007941 */ /* 0x000fea0003800200 */
.L_x_10598:
        /* <DEDUP_REMOVED lines=23> */
.L_x_10609:
        /* <DEDUP_REMOVED lines=13> */
.L_x_10611:
[----:B------:R-:W-:Y:S05]  /*1650*/  BSYNC.RECONVERGENT B2 ;  /* 0x0000000000027941 */ /* 0x000fea0003800200 */
.L_x_10610:
        /* <DEDUP_REMOVED lines=40> */
[----:B------:R-:W-:-:S07]  /*18e0*/  LOP3.LUT R183, R33, R12, R143, 0x96, !PT ;  /* 0x0000000c21b77212 */ /* 0x000fce00078e968f */
.L_x_10608:
[----:B------:R-:W-:Y:S05]  /*18f0*/  BSYNC.RECONVERGENT B1 ;  /* 0x0000000000017941 */ /* 0x000fea0003800200 */
.L_x_10607:
        /* <DEDUP_REMOVED lines=13> */
.L_x_10606:
[----:B------:R-:W-:Y:S05]  /*19d0*/  BSYNC.RECONVERGENT B0 ;  /* 0x0000000000007941 */ /* 0x000fea0003800200 */
.L_x_10605:
        /* <DEDUP_REMOVED lines=22> */
.L_x_10616:
        /* <DEDUP_REMOVED lines=13> */
.L_x_10618:
[----:B------:R-:W-:Y:S05]  /*1c10*/  BSYNC.RECONVERGENT B2 ;  /* 0x0000000000027941 */ /* 0x000fea0003800200 */
.L_x_10617:
        /* <DEDUP_REMOVED lines=42> */
.L_x_10615:
[----:B------:R-:W-:Y:S05]  /*1ec0*/  BSYNC.RECONVERGENT B1 ;  /* 0x0000000000017941 */ /* 0x000fea0003800200 */
.L_x_10614:
[----:B------:R-:W-:Y:S01]  /*1ed0*/  I2FP.F32.U32 R13, R13 ;  /* 0x0000000d000d7245 */ /* 0x000fe20000201000 */
[----:B------:R-:W-:Y:S01]  /*1ee0*/  IMAD.MOV.U32 R142, RZ, RZ, 0x2f800000 ;  /* 0x2f800000ff8e7424 */ /* 0x000fe200078e00ff */
[----:B-----5:R-:W-:-:S03]  /*1ef0*/  SHF.L.U32 R14, R41, 0x10, RZ ;  /* 0x00000010290e7819 */ /* 0x020fc600000006ff */
        /* <DEDUP_REMOVED lines=8> */
.L_x_10613:
[----:B------:R-:W-:Y:S05]  /*1f80*/  BSYNC.RECONVERGENT B0 ;  /* 0x0000000000007941 */ /* 0x000fea0003800200 */
.L_x_10612:
        /* <DEDUP_REMOVED lines=23> */
.L_x_10623:
        /* <DEDUP_REMOVED lines=13> */
.L_x_10625:
[----:B------:R-:W-:Y:S05]  /*21d0*/  BSYNC.RECONVERGENT B2 ;  /* 0x0000000000027941 */ /* 0x000fea0003800200 */
.L_x_10624:
        /* <DEDUP_REMOVED lines=42> */
.L_x_10622:
[----:B------:R-:W-:Y:S05]  /*2480*/  BSYNC.RECONVERGENT B1 ;  /* 0x0000000000017941 */ /* 0x000fea0003800200 */
.L_x_10621:
        /* <DEDUP_REMOVED lines=13> */
.L_x_10620:
[----:B------:R-:W-:Y:S05]  /*2560*/  BSYNC.RECONVERGENT B0 ;  /* 0x0000000000007941 */ /* 0x000fea0003800200 */
.L_x_10619:
        /* <DEDUP_REMOVED lines=22> */
.L_x_10630:
        /* <DEDUP_REMOVED lines=13> */
.L_x_10632:
[----:B------:R-:W-:Y:S05]  /*27a0*/  BSYNC.RECONVERGENT B2 ;  /* 0x0000000000027941 */ /* 0x000fea0003800200 */
.L_x_10631:
        /* <DEDUP_REMOVED lines=42> */
.L_x_10629:
[----:B------:R-:W-:Y:S05]  /*2a50*/  BSYNC.RECONVERGENT B1 ;  /* 0x0000000000017941 */ /* 0x000fea0003800200 */
.L_x_10628:
        /* <DEDUP_REMOVED lines=11> */
.L_x_10627:
[----:B------:R-:W-:Y:S05]  /*2b10*/  BSYNC.RECONVERGENT B0 ;  /* 0x0000000000007941 */ /* 0x000fea0003800200 */
.L_x_10626:
        /* <DEDUP_REMOVED lines=23> */
.L_x_10637:
        /* <DEDUP_REMOVED lines=13> */
.L_x_10639:
[----:B------:R-:W-:Y:S05]  /*2d60*/  BSYNC.RECONVERGENT B2 ;  /* 0x0000000000027941 */ /* 0x000fea0003800200 */
.L_x_10638:
        /* <DEDUP_REMOVED lines=39> */
[----:B------:R-:W-:-:S03]  /*2fe0*/  LOP3.LUT R177, R144, R150, R191, 0x96, !PT ;  /* 0x0000009690b17212 */ /* 0x000fc600078e96bf */
[----:B------:R-:W-:Y:S01]  /*2ff0*/  IMAD.MOV.U32 R150, RZ, RZ, R152 ;  /* 0x000000ffff967224 */ /* 0x000fe200078e0098 */
[----:B------:R-:W-:-:S07]  /*3000*/  LOP3.LUT R183, R33, R20, R153, 0x96, !PT ;  /* 0x0000001421b77212 */ /* 0x000fce00078e9699 */
.L_x_10636:
[----:B------:R-:W-:Y:S05]  /*3010*/  BSYNC.RECONVERGENT B1 ;  /* 0x0000000000017941 */ /* 0x000fea0003800200 */
.L_x_10635:
        /* <DEDUP_REMOVED lines=13> */
.L_x_10634:
[----:B------:R-:W-:Y:S05]  /*30f0*/  BSYNC.RECONVERGENT B0 ;  /* 0x0000000000007941 */ /* 0x000fea0003800200 */
.L_x_10633:
        /* <DEDUP_REMOVED lines=22> */
.L_x_10644:
        /* <DEDUP_REMOVED lines=13> */
.L_x_10646:
[----:B------:R-:W-:Y:S05]  /*3330*/  BSYNC.RECONVERGENT B2 ;  /* 0x0000000000027941 */ /* 0x000fea0003800200 */
.L_x_10645:
        /* <DEDUP_REMOVED lines=42> */
.L_x_10643:
[----:B------:R-:W-:Y:S05]  /*35e0*/  BSYNC.RECONVERGENT B1 ;  /* 0x0000000000017941 */ /* 0x000fea0003800200 */
.L_x_10642:
        /* <DEDUP_REMOVED lines=11> */
.L_x_10641:
[----:B------:R-:W-:Y:S05]  /*36a0*/  BSYNC.RECONVERGENT B0 ;  /* 0x0000000000007941 */ /* 0x000fea0003800200 */
.L_x_10640:
        /* <DEDUP_REMOVED lines=23> */
.L_x_10651:
        /* <DEDUP_REMOVED lines=13> */
.L_x_10653:
[----:B------:R-:W-:Y:S05]  /*38f0*/  BSYNC.RECONVERGENT B2 ;  /* 0x0000000000027941 */ /* 0x000fea0003800200 */
.L_x_10652:
        /* <DEDUP_REMOVED lines=42> */
.L_x_10650:
[----:B------:R-:W-:Y:S05]  /*3ba0*/  BSYNC.RECONVERGENT B1 ;  /* 0x0000000000017941 */ /* 0x000fea0003800200 */
.L_x_10649:
[----:B-----5:R-:W-:Y:S01]  /*3bb0*/  PRMT R22, R43, 0x7632, R22 ;  /* 0x000076322b167816 */ /* 0x020fe20000000016 */
[----:B------:R-:W-:Y:S01]  /*3bc0*/  IMAD.MOV.U32 R152, RZ, RZ, 0x2f800000 ;  /* 0x2f800000ff987424 */ /* 0x000fe200078e00ff */
        /* <DEDUP_REMOVED lines=11> */
.L_x_10648:
[----:B------:R-:W-:Y:S05]  /*3c80*/  BSYNC.RECONVERGENT B0 ;  /* 0x0000000000007941 */ /* 0x000fea0003800200 */
.L_x_10647:
[----:B------:R-:W-:Y:S02]  /*3c90*/  F2FP.BF16.F32.PACK_AB R152, RZ, R21 ;  /* 0x00000015ff98723e */ /* 0x000fe400000010ff */
[----:B------:R-:W-:Y:S02]  /*3ca0*/  PRMT R140, R140, 0x5410, R143 ;  /* 0x000054108c8c7816 */ /* 0x000fe4000000008f */
[----:B------:R-:W-:Y:S02]  /*3cb0*/  PRMT R142, R142, 0x5410, R151 ;  /* 0x000054108e8e7816 */ /* 0x000fe40000000097 */
[----:B------:R-:W-:Y:S02]  /*3cc0*/  PRMT R141, R141, 0x5410, R149 ;  /* 0x000054108d8d7816 */ /* 0x000fe40000000095 */
[----:B------:R-:W-:Y:S01]  /*3cd0*/  PRMT R143, R162, 0x5410, R152 ;  /* 0x00005410a28f7816 */ /* 0x000fe20000000098 */
[----:B------:R-:W-:Y:S06]  /*3ce0*/  BRA `(.L_x_10654) ;  /* 0x0000002800ec7947 */ /* 0x000fec0003800000 */
.L_x_10597:
        /* <DEDUP_REMOVED lines=21> */
.L_x_10659:
        /* <DEDUP_REMOVED lines=13> */
.L_x_10661:
[----:B------:R-:W-:Y:S05]  /*3f10*/  BSYNC.RECONVERGENT B2 ;  /* 0x0000000000027941 */ /* 0x000fea0003800200 */
.L_x_10660:
        /* <DEDUP_REMOVED lines=41> */
.L_x_10658:
[----:B------:R-:W-:Y:S05]  /*41b0*/  BSYNC.RECONVERGENT B1 ;  /* 0x0000000000017941 */ /* 0x000fea0003800200 */
.L_x_10657:
        /* <DEDUP_REMOVED lines=10> */
.L_x_10656:
[----:B------:R-:W-:Y:S05]  /*4260*/  BSYNC.RECONVERGENT B0 ;  /* 0x0000000000007941 */ /* 0x000fea0003800200 */
.L_x_10655:
        /* <DEDUP_REMOVED lines=18> */
.L_x_10666:
        /* <DEDUP_REMOVED lines=13> */
.L_x_10668:
[----:B------:R-:W-:Y:S05]  /*4460*/  BSYNC.RECONVERGENT B2 ;  /* 0x0000000000027941 */ /* 0x000fea0003800200 */
.L_x_10667:
        /* <DEDUP_REMOVED lines=42> */
.L_x_10665:
[----:B------:R-:W-:Y:S05]  /*4710*/  BSYNC.RECONVERGENT B1 ;  /* 0x0000000000017941 */ /* 0x000fea0003800200 */
.L_x_10664:
        /* <DEDUP_REMOVED lines=11> */
.L_x_10663:
[----:B------:R-:W-:Y:S05]  /*47d0*/  BSYNC.RECONVERGENT B0 ;  /* 0x0000000000007941 */ /* 0x000fea0003800200 */
.L_x_10662:
        /* <DEDUP_REMOVED lines=18> */
.L_x_10673:
        /* <DEDUP_REMOVED lines=13> */
.L_x_10675:
[----:B------:R-:W-:Y:S05]  /*49d0*/  BSYNC.RECONVERGENT B2 ;  /* 0x0000000000027941 */ /* 0x000fea0003800200 */
.L_x_10674:
        /* <DEDUP_REMOVED lines=42> */
.L_x_10672:
[----:B------:R-:W-:Y:S05]  /*4c80*/  BSYNC.RECONVERGENT B1 ;  /* 0x0000000000017941 */ /* 0x000fea0003800200 */
.L_x_10671:
        /* <DEDUP_REMOVED lines=10> */
.L_x_10670:
[----:B------:R-:W-:Y:S05]  /*4d30*/  BSYNC.RECONVERGENT B0 ;  /* 0x0000000000007941 */ /* 0x000fea0003800200 */
.L_x_10669:
        /* <DEDUP_REMOVED lines=18> */
.L_x_10680:
        /* <DEDUP_REMOVED lines=13> */
.L_x_10682:
[----:B------:R-:W-:Y:S05]  /*4f30*/  BSYNC.RECONVERGENT B2 ;  /* 0x0000000000027941 */ /* 0x000fea0003800200 */
.L_x_10681:
        /* <DEDUP_REMOVED lines=42> */
.L_x_10679:
[----:B------:R-:W-:Y:S05]  /*51e0*/  BSYNC.RECONVERGENT B1 ;  /* 0x0000000000017941 */ /* 0x000fea0003800200 */
.L_x_10678:
        /* <DEDUP_REMOVED lines=11> */
.L_x_10677:
[----:B------:R-:W-:Y:S05]  /*52a0*/  BSYNC.RECONVERGENT B0 ;  /* 0x0000000000007941 */ /* 0x000fea0003800200 */
.L_x_10676:
        /* <DEDUP_REMOVED lines=18> */
.L_x_10687:
        /* <DEDUP_REMOVED lines=13> */
.L_x_10689:
[----:B------:R-:W-:Y:S05]  /*54a0*/  BSYNC.RECONVERGENT B2 ;  /* 0x0000000000027941 */ /* 0x000fea0003800200 */
.L_x_10688:
        /* <DEDUP_REMOVED lines=42> */
.L_x_10686:
[----:B------:R-:W-:Y:S05]  /*5750*/  BSYNC.RECONVERGENT B1 ;  /* 0x0000000000017941 */ /* 0x000fea0003800200 */
.L_x_10685:
        /* <DEDUP_REMOVED lines=10> */
.L_x_10684:
[----:B------:R-:W-:Y:S05]  /*5800*/  BSYNC.RECONVERGENT B0 ;  /* 0x0000000000007941 */ /* 0x000fea0003800200 */
.L_x_10683:
        /* <DEDUP_REMOVED lines=18> */
.L_x_10694:
        /* <DEDUP_REMOVED lines=13> */
.L_x_10696:
[----:B------:R-:W-:Y:S05]  /*5a00*/  BSYNC.RECONVERGENT B2 ;  /* 0x0000000000027941 */ /* 0x000fea0003800200 */
.L_x_10695:
        /* <DEDUP_REMOVED lines=40> */
[----:B------:R-:W-:Y:S02]  /*5c90*/  LOP3.LUT R183, R33, R20, R155, 0x96, !PT ;  /* 0x0000001421b77212 */ /* 0x000fe400078e969b */
[----:B------:R-:W-:-:S07]  /*5ca0*/  MOV R150, R154 ;  /* 0x0000009a00967202 */ /* 0x000fce0000000f00 */
.L_x_10693:
[----:B------:R-:W-:Y:S05]  /*5cb0*/  BSYNC.RECONVERGENT B1 ;  /* 0x0000000000017941 */ /* 0x000fea0003800200 */
.L_x_10692:
        /* <DEDUP_REMOVED lines=11> */
.L_x_10691:
[----:B------:R-:W-:Y:S05]  /*5d70*/  BSYNC.RECONVERGENT B0 ;  /* 0x0000000000007941 */ /* 0x000fea0003800200 */
.L_x_10690:
        /* <DEDUP_REMOVED lines=18> */
.L_x_10701:
        /* <DEDUP_REMOVED lines=13> */
.L_x_10703:
[----:B------:R-:W-:Y:S05]  /*5f70*/  BSYNC.RECONVERGENT B2 ;  /* 0x0000000000027941 */ /* 0x000fea0003800200 */
.L_x_10702:
        /* <DEDUP_REMOVED lines=40> */
[----:B------:R-:W-:Y:S02]  /*6200*/  IMAD.MOV.U32 R20, RZ, RZ, R150 ;  /* 0x000000ffff147224 */ /* 0x000fe400078e0096 */
[----:B------:R-:W-:-:S07]  /*6210*/  IMAD.MOV.U32 R150, RZ, RZ, R154 ;  /* 0x000000ffff967224 */ /* 0x000fce00078e009a */
.L_x_10700:
[----:B------:R-:W-:Y:S05]  /*6220*/  BSYNC.RECONVERGENT B1 ;  /* 0x0000000000017941 */ /* 0x000fea0003800200 */
.L_x_10699:
        /* <DEDUP_REMOVED lines=10> */
.L_x_10698:
[----:B------:R-:W-:Y:S05]  /*62d0*/  BSYNC.RECONVERGENT B0 ;  /* 0x0000000000007941 */ /* 0x000fea0003800200 */
.L_x_10697:
        /* <DEDUP_REMOVED lines=18> */
.L_x_10708:
        /* <DEDUP_REMOVED lines=13> */
.L_x_10710:
[----:B------:R-:W-:Y:S05]  /*64d0*/  BSYNC.RECONVERGENT B2 ;  /* 0x0000000000027941 */ /* 0x000fea0003800200 */
.L_x_10709:
        /* <DEDUP_REMOVED lines=42> */
.L_x_10707:
[----:B------:R-:W-:Y:S05]  /*6780*/  BSYNC.RECONVERGENT B1 ;  /* 0x0000000000017941 */ /* 0x000fea0003800200 */
.L_x_10706:
        /* <DEDUP_REMOVED lines=11> */
.L_x_10705:
[----:B------:R-:W-:Y:S05]  /*6840*/  BSYNC.RECONVERGENT B0 ;  /* 0x0000000000007941 */ /* 0x000fea0003800200 */
.L_x_10704:
[----:B------:R-:W-:Y:S02]  /*6850*/  F2FP.BF16.F32.PACK_AB R152, RZ, R21 ;  /* 0x00000015ff98723e */ /* 0x000fe400000010ff */
[----:B------:R-:W-:Y:S02]  /*6860*/  PRMT R140, R140, 0x5410, R143 ;  /* 0x000054108c8c7816 */ /* 0x000fe4000000008f */
[----:B------:R-:W-:Y:S02]  /*6870*/  PRMT R142, R142, 0x5410, R151 ;  /* 0x000054108e8e7816 */ /* 0x000fe40000000097 */
[----:B------:R-:W-:Y:S02]  /*6880*/  PRMT R141, R141, 0x5410, R149 ;  /* 0x000054108d8d7816 */ /* 0x000fe40000000095 */
[----:B------:R-:W-:-:S07]  /*6890*/  PRMT R143, R160, 0x5410, R152 ;  /* 0x00005410a08f7816 */ /* 0x000fce0000000098 */
.L_x_10654:
        /* <DEDUP_REMOVED lines=26> */
[----:B------:R-:W-:Y:S02]  /*6a40*/  LOP3.LUT R149, R156, R140, R142, 0xfe, !PT ;  /* 0x0000008c9c957212 */ /* 0x000fe400078efe8e */
[----:B------:R-:W-:Y:S01]  /*6a50*/  LOP3.LUT R143, R141, R157, RZ, 0xfc, !PT ;  /* 0x0000009d8d8f7212 */ /* 0x000fe200078efcff */
[----:B0-----:R-:W-:Y:S01]  /*6a60*/  IMAD.WIDE.U32 R140, R176, 0x8, R158 ;  /* 0x00000008b08c7825 */ /* 0x001fe200078e009e */
[----:B------:R-:W-:-:S05]  /*6a70*/  LOP3.LUT R142, R149, 0xff, R10, 0xf8, !PT ;  /* 0x000000ff958e7812 */ /* 0x000fca00078ef80a */
[----:B------:R1:W-:Y:S02]  /*6a80*/  STG.E.64 desc[UR6][R140.64], R142 ;  /* 0x0000008e8c007986 */ /* 0x0003e4000c101b06 */
.L_x_10712:
[----:B------:R-:W-:Y:S05]  /*6a90*/  BSYNC.RECONVERGENT B0 ;  /* 0x0000000000007941 */ /* 0x000fea0003800200 */
.L_x_10711:
[----:B-----5:R2:W5:Y:S04]  /*6aa0*/  @P1 LDG.E.128 R40, desc[UR6][R152.64] ;  /* 0x0000000698281981 */ /* 0x020568000c1e1d00 */
[----:B------:R2:W5:Y:S01]  /*6ab0*/  @P0 LDG.E.128 R36, desc[UR6][R154.64] ;  /* 0x000000069a240981 */ /* 0x000562000c1e1d00 */
[----:B------:R-:W-:Y:S05]  /*6ac0*/  @!P0 BRA `(.L_x_10713) ;  /* 0x0000002c00a88947 */ /* 0x000fea0003800000 */
[----:B------:R-:W-:Y:S01]  /*6ad0*/  ISETP.GT.AND P2, PT, R167, RZ, PT ;  /* 0x000000ffa700720c */ /* 0x000fe20003f44270 */
[----:B------:R-:W-:-:S12]  /*6ae0*/  BSSY.RECONVERGENT B0, `(.L_x_10714) ;  /* 0x0000059000007945 */ /* 0x000fd80003800200 */
[----:B0----5:R-:W-:Y:S01]  /*6af0*/  @!P2 IMAD.U32 R156, R36, 0x10000, RZ ;  /* 0x00010000249ca824 */ /* 0x021fe200078e00ff */
[----:B-1----:R-:W-:Y:S01]  /*6b00*/  @!P2 MOV R141, R150 ;  /* 0x00000096008da202 */ /* 0x002fe20000000f00 */
        /* <DEDUP_REMOVED lines=18> */
.L_x_10718:
        /* <DEDUP_REMOVED lines=13> */
.L_x_10720:
[----:B------:R-:W-:Y:S05]  /*6d00*/  BSYNC.RECONVERGENT B2 ;  /* 0x0000000000027941 */ /* 0x000fea0003800200 */
.L_x_10719:
[----:B------:R-:W-:Y:S01]  /*6d10*/  IMAD.WIDE.U32 R142, R0, -0x326172a9, RZ ;  /* 0xcd9e8d57008e7825 */ /* 0x000fe200078e00ff */
[----:B--2---:R-:W-:-:S03]  /*6d20*/  LOP3.LUT R154, R6, R141, R171, 0x96, !PT ;  /* 0x0000008d069a7212 */ /* 0x004fc600078e96ab */
        /* <DEDUP_REMOVED lines=40> */
.L_x_10717:
[----:B------:R-:W-:Y:S05]  /*6fb0*/  BSYNC.RECONVERGENT B1 ;  /* 0x0000000000017941 */ /* 0x000fea0003800200 */
.L_x_10716:
        /* <DEDUP_REMOVED lines=11> */
.L_x_10715:
[----:B------:R-:W-:Y:S05]  /*7070*/  BSYNC.RECONVERGENT B0 ;  /* 0x0000000000007941 */ /* 0x000fea0003800200 */
.L_x_10714:
[----:B--2---:R-:W-:Y:S01]  /*7080*/  @!P2 PRMT R155, R36, 0x7632, R155 ;  /* 0x00007632249ba816 */ /* 0x004fe2000000009b */
        /* <DEDUP_REMOVED lines=22> */
.L_x_10725:
        /* <DEDUP_REMOVED lines=13> */
.L_x_10727:
[----:B------:R-:W-:Y:S05]  /*72c0*/  BSYNC.RECONVERGENT B2 ;  /* 0x0000000000027941 */ /* 0x000fea0003800200 */
.L_x_10726:
        /* <DEDUP_REMOVED lines=42> */
.L_x_10724:
[----:B------:R-:W-:Y:S05]  /*7570*/  BSYNC.RECONVERGENT B1 ;  /* 0x0000000000017941 */ /* 0x000fea0003800200 */
.L_x_10723:
[----:B------:R-:W-:Y:S01]  /*7580*/  PRMT R141, R40, 0x7632, R141 ;  /* 0x00007632288d7816 */ /* 0x000fe2000000008d */
        /* <DEDUP_REMOVED lines=12> */
.L_x_10722:
[----:B------:R-:W-:Y:S05]  /*7650*/  BSYNC.RECONVERGENT B0 ;  /* 0x0000000000007941 */ /* 0x000fea0003800200 */
.L_x_10721:
        /* <DEDUP_REMOVED lines=22> */
.L_x_10732:
        /* <DEDUP_REMOVED lines=13> */
.L_x_10734:
[----:B------:R-:W-:Y:S05]  /*7890*/  BSYNC.RECONVERGENT B2 ;  /* 0x0000000000027941 */ /* 0x000fea0003800200 */
.L_x_10733:
        /* <DEDUP_REMOVED lines=42> */
.L_x_10731:
[----:B------:R-:W-:Y:S05]  /*7b40*/  BSYNC.RECONVERGENT B1 ;  /* 0x0000000000017941 */ /* 0x000fea0003800200 */
.L_x_10730:
        /* <DEDUP_REMOVED lines=11> */
.L_x_10729:
[----:B------:R-:W-:Y:S05]  /*7c00*/  BSYNC.RECONVERGENT B0 ;  /* 0x0000000000007941 */ /* 0x000fea0003800200 */
.L_x_10728:
        /* <DEDUP_REMOVED lines=23> */
.L_x_10739:
        /* <DEDUP_REMOVED lines=13> */
.L_x_10741:
[----:B------:R-:W-:Y:S05]  /*7e50*/  BSYNC.RECONVERGENT B2 ;  /* 0x0000000000027941 */ /* 0x000fea0003800200 */
.L_x_10740:
        /* <DEDUP_REMOVED lines=42> */
.L_x_10738:
[----:B------:R-:W-:Y:S05]  /*8100*/  BSYNC.RECONVERGENT B1 ;  /* 0x0000000000017941 */ /* 0x000fea0003800200 */
.L_x_10737:
        /* <DEDUP_REMOVED lines=13> */
.L_x_10736:
[----:B------:R-:W-:Y:S05]  /*81e0*/  BSYNC.RECONVERGENT B0 ;  /* 0x0000000000007941 */ /* 0x000fea0003800200 */
.L_x_10735:
        /* <DEDUP_REMOVED lines=22> */
.L_x_10746:
        /* <DEDUP_REMOVED lines=13> */
.L_x_10748:
[----:B------:R-:W-:Y:S05]  /*8420*/  BSYNC.RECONVERGENT B2 ;  /* 0x0000000000027941 */ /* 0x000fea0003800200 */
.L_x_10747:
        /* <DEDUP_REMOVED lines=42> */
.L_x_10745:
[----:B------:R-:W-:Y:S05]  /*86d0*/  BSYNC.RECONVERGENT B1 ;  /* 0x0000000000017941 */ /* 0x000fea0003800200 */
.L_x_10744:
        /* <DEDUP_REMOVED lines=11> */
.L_x_10743:
[----:B------:R-:W-:Y:S05]  /*8790*/  BSYNC.RECONVERGENT B0 ;  /* 0x0000000000007941 */ /* 0x000fea0003800200 */
.L_x_10742:
        /* <DEDUP_REMOVED lines=23> */
.L_x_10753:
        /* <DEDUP_REMOVED lines=13> */
.L_x_10755:
[----:B------:R-:W-:Y:S05]  /*89e0*/  BSYNC.RECONVERGENT B2 ;  /* 0x0000000000027941 */ /* 0x000fea0003800200 */
.L_x_10754:
        /* <DEDUP_REMOVED lines=40> */
[----:B------:R-:W-:Y:S02]  /*8c70*/  LOP3.LUT R183, R33, R160, R151, 0x96, !PT ;  /* 0x000000a021b77212 */ /* 0x000fe400078e9697 */
[----:B------:R-:W-:-:S07]  /*8c80*/  MOV R150, R166 ;  /* 0x000000a600967202 */ /* 0x000fce0000000f00 */
.L_x_10752:
[----:B------:R-:W-:Y:S05]  /*8c90*/  BSYNC.RECONVERGENT B1 ;  /* 0x0000000000017941 */ /* 0x000fea0003800200 */
.L_x_10751:
        /* <DEDUP_REMOVED lines=13> */
.L_x_10750:
[----:B------:R-:W-:Y:S05]  /*8d70*/  BSYNC.RECONVERGENT B0 ;  /* 0x0000000000007941 */ /* 0x000fea0003800200 */
.L_x_10749:
        /* <DEDUP_REMOVED lines=22> */
.L_x_10760:
        /* <DEDUP_REMOVED lines=13> */
.L_x_10762:
[----:B------:R-:W-:Y:S05]  /*8fb0*/  BSYNC.RECONVERGENT B2 ;  /* 0x0000000000027941 */ /* 0x000fea0003800200 */
.L_x_10761:
        /* <DEDUP_REMOVED lines=42> */
.L_x_10759:
[----:B------:R-:W-:Y:S05]  /*9260*/  BSYNC.RECONVERGENT B1 ;  /* 0x0000000000017941 */ /* 0x000fea0003800200 */
.L_x_10758:
        /* <DEDUP_REMOVED lines=11> */
.L_x_10757:
[----:B------:R-:W-:Y:S05]  /*9320*/  BSYNC.RECONVERGENT B0 ;  /* 0x0000000000007941 */ /* 0x000fea0003800200 */
.L_x_10756:
        /* <DEDUP_REMOVED lines=23> */
.L_x_10767:
        /* <DEDUP_REMOVED lines=13> */
.L_x_10769:
[----:B------:R-:W-:Y:S05]  /*9570*/  BSYNC.RECONVERGENT B2 ;  /* 0x0000000000027941 */ /* 0x000fea0003800200 */
.L_x_10768:
        /* <DEDUP_REMOVED lines=41> */
[----:B------:R-:W-:-:S07]  /*9810*/  IMAD.MOV.U32 R160, RZ, RZ, R164 ;  /* 0x000000ffffa07224 */ /* 0x000fce00078e00a4 */
.L_x_10766:
[----:B------:R-:W-:Y:S05]  /*9820*/  BSYNC.RECONVERGENT B1 ;  /* 0x0000000000017941 */ /* 0x000fea0003800200 */
.L_x_10765:
[----:B------:R-:W-:Y:S01]  /*9830*/  PRMT R149, R43, 0x7632, R149 ;  /* 0x000076322b957816 */ /* 0x000fe20000000095 */
        /* <DEDUP_REMOVED lines=12> */
.L_x_10764:
[----:B------:R-:W-:Y:S05]  /*9900*/  BSYNC.RECONVERGENT B0 ;  /* 0x0000000000007941 */ /* 0x000fea0003800200 */
.L_x_10763:
[----:B------:R-:W-:Y:S02]  /*9910*/  F2FP.BF16.F32.PACK_AB R159, RZ, R149 ;  /* 0x00000095ff9f723e */ /* 0x000fe400000010ff */
[----:B------:R-:W-:Y:S02]  /*9920*/  PRMT R140, R140, 0x5410, R143 ;  /* 0x000054108c8c7816 */ /* 0x000fe4000000008f */
[----:B------:R-:W-:Y:S02]  /*9930*/  PRMT R142, R142, 0x5410, R158 ;  /* 0x000054108e8e7816 */ /* 0x000fe4000000009e */
[----:B------:R-:W-:Y:S02]  /*9940*/  PRMT R141, R141, 0x5410, R157 ;  /* 0x000054108d8d7816 */ /* 0x000fe4000000009d */
[----:B------:R-:W-:Y:S01]  /*9950*/  PRMT R143, R174, 0x5410, R159 ;  /* 0x00005410ae8f7816 */ /* 0x000fe2000000009f */
[----:B------:R-:W-:Y:S06]  /*9960*/  BRA `(.L_x_10770) ;  /* 0x0000002800ec7947 */ /* 0x000fec0003800000 */
.L_x_10713:
[----:B------:R-:W-:Y:S01]  /*9970*/  BSSY.RECONVERGENT B0, `(.L_x_10771) ;  /* 0x0000057000007945 */ /* 0x000fe20003800200 */
[----:B0-----:R-:W-:Y:S01]  /*9980*/  IMAD.MOV.U32 R156, RZ, RZ, RZ ;  /* 0x000000ffff9c7224 */ /* 0x001fe200078e00ff */
[----:B-1----:R-:W-:Y:S01]  /*9990*/  MOV R141, R161 ;  /* 0x000000a1008d7202 */ /* 0x002fe20000000f00 */
        /* <DEDUP_REMOVED lines=18> */
.L_x_10775:
        /* <DEDUP_REMOVED lines=13> */
.L_x_10777:
[----:B------:R-:W-:Y:S05]  /*9b90*/  BSYNC.RECONVERGENT B2 ;  /* 0x0000000000027941 */ /* 0x000fea0003800200 */
.L_x_10776:
        /* <DEDUP_REMOVED lines=41> */
.L_x_10774:
[----:B------:R-:W-:Y:S05]  /*9e30*/  BSYNC.RECONVERGENT B1 ;  /* 0x0000000000017941 */ /* 0x000fea0003800200 */
.L_x_10773:
        /* <DEDUP_REMOVED lines=10> */
.L_x_10772:
[----:B------:R-:W-:Y:S05]  /*9ee0*/  BSYNC.RECONVERGENT B0 ;  /* 0x0000000000007941 */ /* 0x000fea0003800200 */
.L_x_10771:
        /* <DEDUP_REMOVED lines=18> */
.L_x_10782:
        /* <DEDUP_REMOVED lines=13> */
.L_x_10784:
[----:B------:R-:W-:Y:S05]  /*a0e0*/  BSYNC.RECONVERGENT B2 ;  /* 0x0000000000027941 */ /* 0x000fea0003800200 */
.L_x_10783:
        /* <DEDUP_REMOVED lines=42> */
.L_x_10781:
[----:B------:R-:W-:Y:S05]  /*a390*/  BSYNC.RECONVERGENT B1 ;  /* 0x0000000000017941 */ /* 0x000fea0003800200 */
.L_x_10780:
        /* <DEDUP_REMOVED lines=11> */
.L_x_10779:
[----:B------:R-:W-:Y:S05]  /*a450*/  BSYNC.RECONVERGENT B0 ;  /* 0x0000000000007941 */ /* 0x000fea0003800200 */
.L_x_10778:
        /* <DEDUP_REMOVED lines=18> */
.L_x_10789:
        /* <DEDUP_REMOVED lines=13> */
.L_x_10791:
[----:B------:R-:W-:Y:S05]  /*a650*/  BSYNC.RECONVERGENT B2 ;  /* 0x0000000000027941 */ /* 0x000fea0003800200 */
.L_x_10790:
        /* <DEDUP_REMOVED lines=42> */
.L_x_10788:
[----:B------:R-:W-:Y:S05]  /*a900*/  BSYNC.RECONVERGENT B1 ;  /* 0x0000000000017941 */ /* 0x000fea0003800200 */
.L_x_10787:
        /* <DEDUP_REMOVED lines=10> */
.L_x_10786:
[----:B------:R-:W-:Y:S05]  /*a9b0*/  BSYNC.RECONVERGENT B0 ;  /* 0x0000000000007941 */ /* 0x000fea0003800200 */
.L_x_10785:
        /* <DEDUP_REMOVED lines=18> */
.L_x_10796:
        /* <DEDUP_REMOVED lines=13> */
.L_x_10798:
[----:B------:R-:W-:Y:S05]  /*abb0*/  BSYNC.RECONVERGENT B2 ;  /* 0x0000000000027941 */ /* 0x000fea0003800200 */
.L_x_10797:
        /* <DEDUP_REMOVED lines=42> */
.L_x_10795:
[----:B------:R-:W-:Y:S05]  /*ae60*/  BSYNC.RECONVERGENT B1 ;  /* 0x0000000000017941 */ /* 0x000fea0003800200 */
.L_x_10794:
        /* <DEDUP_REMOVED lines=11> */
.L_x_10793:
[----:B------:R-:W-:Y:S05]  /*af20*/  BSYNC.RECONVERGENT B0 ;  /* 0x0000000000007941 */ /* 0x000fea0003800200 */
.L_x_10792:
        /* <DEDUP_REMOVED lines=18> */
.L_x_10803:
        /* <DEDUP_REMOVED lines=13> */
.L_x_10805:
[----:B------:R-:W-:Y:S05]  /*b120*/  BSYNC.RECONVERGENT B2 ;  /* 0x0000000000027941 */ /* 0x000fea0003800200 */
.L_x_10804:
        /* <DEDUP_REMOVED lines=42> */
.L_x_10802:
[----:B------:R-:W-:Y:S05]  /*b3d0*/  BSYNC.RECONVERGENT B1 ;  /* 0x0000000000017941 */ /* 0x000fea0003800200 */
.L_x_10801:
        /* <DEDUP_REMOVED lines=10> */
.L_x_10800:
[----:B------:R-:W-:Y:S05]  /*b480*/  BSYNC.RECONVERGENT B0 ;  /* 0x0000000000007941 */ /* 0x000fea0003800200 */
.L_x_10799:
        /* <DEDUP_REMOVED lines=18> */
.L_x_10810:
        /* <DEDUP_REMOVED lines=13> */
.L_x_10812:
[----:B------:R-:W-:Y:S05]  /*b680*/  BSYNC.RECONVERGENT B2 ;  /* 0x0000000000027941 */ /* 0x000fea0003800200 */
.L_x_10811:
        /* <DEDUP_REMOVED lines=40> */
[----:B------:R-:W-:Y:S01]  /*b910*/  IMAD.MOV.U32 R151, RZ, RZ, R160 ;  /* 0x000000ffff977224 */ /* 0x000fe200078e00a0 */
[----:B------:R-:W-:-:S07]  /*b920*/  MOV R160, R150 ;  /* 0x0000009600a07202 */ /* 0x000fce0000000f00 */
.L_x_10809:
[----:B------:R-:W-:Y:S05]  /*b930*/  BSYNC.RECONVERGENT B1 ;  /* 0x0000000000017941 */ /* 0x000fea0003800200 */
.L_x_10808:
        /* <DEDUP_REMOVED lines=11> */
.L_x_10807:
[----:B------:R-:W-:Y:S05]  /*b9f0*/  BSYNC.RECONVERGENT B0 ;  /* 0x0000000000007941 */ /* 0x000fea0003800200 */
.L_x_10806:
        /* <DEDUP_REMOVED lines=18> */
.L_x_10817:
        /* <DEDUP_REMOVED lines=13> */
.L_x_10819:
[----:B------:R-:W-:Y:S05]  /*bbf0*/  BSYNC.RECONVERGENT B2 ;  /* 0x0000000000027941 */ /* 0x000fea0003800200 */
.L_x_10818:
        /* <DEDUP_REMOVED lines=42> */
.L_x_10816:
[----:B------:R-:W-:Y:S05]  /*bea0*/  BSYNC.RECONVERGENT B1 ;  /* 0x0000000000017941 */ /* 0x000fea0003800200 */
.L_x_10815:
        /* <DEDUP_REMOVED lines=10> */
.L_x_10814:
[----:B------:R-:W-:Y:S05]  /*bf50*/  BSYNC.RECONVERGENT B0 ;  /* 0x0000000000007941 */ /* 0x000fea0003800200 */
.L_x_10813:
        /* <DEDUP_REMOVED lines=18> */
.L_x_10824:
        /* <DEDUP_REMOVED lines=13> */
.L_x_10826:
[----:B------:R-:W-:Y:S05]  /*c150*/  BSYNC.RECONVERGENT B2 ;  /* 0x0000000000027941 */ /* 0x000fea0003800200 */
.L_x_10825:
        /* <DEDUP_REMOVED lines=42> */
.L_x_10823:
[----:B------:R-:W-:Y:S05]  /*c400*/  BSYNC.RECONVERGENT B1 ;  /* 0x0000000000017941 */ /* 0x000fea0003800200 */
.L_x_10822:
        /* <DEDUP_REMOVED lines=11> */
.L_x_10821:
[----:B------:R-:W-:Y:S05]  /*c4c0*/  BSYNC.RECONVERGENT B0 ;  /* 0x0000000000007941 */ /* 0x000fea0003800200 */
.L_x_10820:
[----:B------:R-:W-:Y:S02]  /*c4d0*/  F2FP.BF16.F32.PACK_AB R162, RZ, R149 ;  /* 0x00000095ffa2723e */ /* 0x000fe400000010ff */
[----:B------:R-:W-:Y:S02]  /*c4e0*/  PRMT R140, R140, 0x5410, R143 ;  /* 0x000054108c8c7816 */ /* 0x000fe4000000008f */
[----:B------:R-:W-:Y:S02]  /*c4f0*/  PRMT R142, R142, 0x5410, R158 ;  /* 0x000054108e8e7816 */ /* 0x000fe4000000009e */
[----:B------:R-:W-:Y:S02]  /*c500*/  PRMT R141, R141, 0x5410, R157 ;  /* 0x000054108d8d7816 */ /* 0x000fe4000000009d */
[----:B------:R-:W-:-:S07]  /*c510*/  PRMT R143, R159, 0x5410, R162 ;  /* 0x000054109f8f7816 */ /* 0x000fce00000000a2 */
.L_x_10770:
[C---:B------:R-:W-:Y:S01]  /*c520*/  VIADD R165, R179.reuse, 0x20 ;  /* 0x00000020b3a57836 */ /* 0x040fe20000000000 */
        /* <DEDUP_REMOVED lines=25> */
[----:B------:R-:W-:Y:S02]  /*c6c0*/  IADD3 R143, PT, PT, R176, 0x20, RZ ;  /* 0x00000020b08f7810 */ /* 0x000fe40007ffe0ff */
[----:B------:R-:W-:Y:S02]  /*c6d0*/  LOP3.LUT R175, R172, R142, R164, 0xfe, !PT ;  /* 0x0000008eacaf7212 */ /* 0x000fe400078efea4 */
[----:B------:R-:W-:Y:S01]  /*c6e0*/  LOP3.LUT R173, R157, R173, RZ, 0xfc, !PT ;  /* 0x000000ad9dad7212 */ /* 0x000fe200078efcff */
[----:B0-----:R-:W-:Y:S01]  /*c6f0*/  IMAD.WIDE.U32 R140, R143, 0x8, R140 ;  /* 0x000000088f8c7825 */ /* 0x001fe200078e008c */
[----:B------:R-:W-:-:S05]  /*c700*/  LOP3.LUT R172, R175, 0xff, R10, 0xf8, !PT ;  /* 0x000000ffafac7812 */ /* 0x000fca00078ef80a */
[----:B------:R0:W-:Y:S02]  /*c710*/  STG.E.64 desc[UR6][R140.64], R172 ;  /* 0x000000ac8c007986 */ /* 0x0001e4000c101b06 */
.L_x_10828:
[----:B------:R-:W-:Y:S05]  /*c720*/  BSYNC.RECONVERGENT B0 ;  /* 0x0000000000007941 */ /* 0x000fea0003800200 */
.L_x_10827:
        /* <DEDUP_REMOVED lines=25> */
.L_x_10834:
        /* <DEDUP_REMOVED lines=13> */
.L_x_10836:
[----:B------:R-:W-:Y:S05]  /*c990*/  BSYNC.RECONVERGENT B2 ;  /* 0x0000000000027941 */ /* 0x000fea0003800200 */
.L_x_10835:
[----:B------:R-:W-:Y:S01]  /*c9a0*/  IMAD.WIDE.U32 R142, R0, -0x326172a9, RZ ;  /* 0xcd9e8d57008e7825 */ /* 0x000fe200078e00ff */
[----:B-1----:R-:W-:Y:S02]  /*c9b0*/  LOP3.LUT R162, R6, R141, R171, 0x96, !PT ;  /* 0x0000008d06a27212 */ /* 0x002fe400078e96ab */
        /* <DEDUP_REMOVED lines=40> */
.L_x_10833:
[----:B------:R-:W-:Y:S05]  /*cc40*/  BSYNC.RECONVERGENT B1 ;  /* 0x0000000000017941 */ /* 0x000fea0003800200 */
.L_x_10832:
[----:B------:R-:W-:Y:S01]  /*cc50*/  I2FP.F32.U32 R10, R10 ;  /* 0x0000000a000a7245 */ /* 0x000fe20000201000 */
[----:B------:R-:W-:Y:S01]  /*cc60*/  IMAD.MOV.U32 R141, RZ, RZ, 0x2f800000 ;  /* 0x2f800000ff8d7424 */ /* 0x000fe200078e00ff */
[----:B------:R-:W-:Y:S01]  /*cc70*/  SHF.L.U32 R142, R40, 0x10, RZ ;  /* 0x00000010288e7819 */ /* 0x000fe200000006ff */
[----:B-1----:R-:W-:Y:S02]  /*cc80*/  IMAD.U32 R158, R36, 0x10000, RZ ;  /* 0x00010000249e7824 */ /* 0x002fe400078e00ff */
[----:B------:R-:W-:Y:S02]  /*cc90*/  FFMA.FTZ R10, R10, R141, 1.1641532182693481445e-10 ;  /* 0x2f0000000a0a7423 */ /* 0x000fe4000001008d */
[----:B------:R-:W-:-:S03]  /*cca0*/  FMUL.FTZ R142, R142, UR11 ;  /* 0x0000000b8e8e7c20 */ /* 0x000fc60008410000 */
[----:B------:R-:W-:Y:S01]  /*ccb0*/  FSETP.GTU.FTZ.AND P3, PT, R10, UR8, PT ;  /* 0x000000080a007c0b */ /* 0x000fe2000bf7c000 */
[----:B------:R-:W-:-:S03]  /*ccc0*/  FMUL.FTZ R142, R142, UR10 ;  /* 0x0000000a8e8e7c20 */ /* 0x000fc60008410000 */
[----:B------:R-:W-:Y:S02]  /*ccd0*/  SEL R10, RZ, 0x1, P3 ;  /* 0x00000001ff0a7807 */ /* 0x000fe40001800000 */
[----:B------:R-:W-:-:S05]  /*cce0*/  FSEL R157, R142, RZ, !P3 ;  /* 0x000000ff8e9d7208 */ /* 0x000fca0005800000 */
[----:B------:R-:W-:-:S07]  /*ccf0*/  FFMA.FTZ R157, R157, R56, R158 ;  /* 0x000000389d9d7223 */ /* 0x000fce000001009e */
.L_x_10831:
[----:B------:R-:W-:Y:S05]  /*cd00*/  BSYNC.RECONVERGENT B0 ;  /* 0x0000000000007941 */ /* 0x000fea0003800200 */
.L_x_10830:
[----:B-1----:R-:W-:Y:S01]  /*cd10*/  @!P2 PRMT R158, R36, 0x7632, R158 ;  /* 0x00007632249ea816 */ /* 0x002fe2000000009e */
        /* <DEDUP_REMOVED lines=22> */
.L_x_10841:
        /* <DEDUP_REMOVED lines=13> */
.L_x_10843:
[----:B------:R-:W-:Y:S05]  /*cf50*/  BSYNC.RECONVERGENT B2 ;  /* 0x0000000000027941 */ /* 0x000fea0003800200 */
.L_x_10842:
        /* <DEDUP_REMOVED lines=42> */
.L_x_10840:
[----:B------:R-:W-:Y:S05]  /*d200*/  BSYNC.RECONVERGENT B1 ;  /* 0x0000000000017941 */ /* 0x000fea0003800200 */
.L_x_10839:
[----:B------:R-:W-:Y:S01]  /*d210*/  PRMT R140, R40, 0x7632, R140 ;  /* 0x00007632288c7816 */ /* 0x000fe2000000008c */
        /* <DEDUP_REMOVED lines=12> */
.L_x_10838:
[----:B------:R-:W-:Y:S05]  /*d2e0*/  BSYNC.RECONVERGENT B0 ;  /* 0x0000000000007941 */ /* 0x000fea0003800200 */
.L_x_10837:
        /* <DEDUP_REMOVED lines=22> */
.L_x_10848:
        /* <DEDUP_REMOVED lines=13> */
.L_x_10850:
[----:B------:R-:W-:Y:S05]  /*d520*/  BSYNC.RECONVERGENT B2 ;  /* 0x0000000000027941 */ /* 0x000fea0003800200 */
.L_x_10849:
        /* <DEDUP_REMOVED lines=42> */
.L_x_10847:
[----:B------:R-:W-:Y:S05]  /*d7d0*/  BSYNC.RECONVERGENT B1 ;  /* 0x0000000000017941 */ /* 0x000fea0003800200 */
.L_x_10846:
        /* <DEDUP_REMOVED lines=11> */
.L_x_10845:
[----:B------:R-:W-:Y:S05]  /*d890*/  BSYNC.RECONVERGENT B0 ;  /* 0x0000000000007941 */ /* 0x000fea0003800200 */
.L_x_10844:
        /* <DEDUP_REMOVED lines=23> */
.L_x_10855:
        /* <DEDUP_REMOVED lines=13> */
.L_x_10857:
[----:B------:R-:W-:Y:S05]  /*dae0*/  BSYNC.RECONVERGENT B2 ;  /* 0x0000000000027941 */ /* 0x000fea0003800200 */
.L_x_10856:
        /* <DEDUP_REMOVED lines=42> */
.L_x_10854:
[----:B------:R-:W-:Y:S05]  /*dd90*/  BSYNC.RECONVERGENT B1 ;  /* 0x0000000000017941 */ /* 0x000fea0003800200 */
.L_x_10853:
        /* <DEDUP_REMOVED lines=13> */
.L_x_10852:
[----:B------:R-:W-:Y:S05]  /*de70*/  BSYNC.RECONVERGENT B0 ;  /* 0x0000000000007941 */ /* 0x000fea0003800200 */
.L_x_10851:
        /* <DEDUP_REMOVED lines=22> */
.L_x_10862:
        /* <DEDUP_REMOVED lines=13> */
.L_x_10864:
[----:B------:R-:W-:Y:S05]  /*e0b0*/  BSYNC.RECONVERGENT B2 ;  /* 0x0000000000027941 */ /* 0x000fea0003800200 */
.L_x_10863:
        /* <DEDUP_REMOVED lines=42> */
.L_x_10861:
[----:B------:R-:W-:Y:S05]  /*e360*/  BSYNC.RECONVERGENT B1 ;  /* 0x0000000000017941 */ /* 0x000fea0003800200 */
.L_x_10860:
        /* <DEDUP_REMOVED lines=11> */
.L_x_10859:
[----:B------:R-:W-:Y:S05]  /*e420*/  BSYNC.RECONVERGENT B0 ;  /* 0x0000000000007941 */ /* 0x000fea0003800200 */
.L_x_10858:
        /* <DEDUP_REMOVED lines=23> */
.L_x_10869:
        /* <DEDUP_REMOVED lines=13> */
.L_x_10871:
[----:B------:R-:W-:Y:S05]  /*e670*/  BSYNC.RECONVERGENT B2 ;  /* 0x0000000000027941 */ /* 0x000fea0003800200 */
.L_x_10870:
        /* <DEDUP_REMOVED lines=42> */
.L_x_10868:
[----:B------:R-:W-:Y:S05]  /*e920*/  BSYNC.RECONVERGENT B1 ;  /* 0x0000000000017941 */ /* 0x000fea0003800200 */
.L_x_10867:
        /* <DEDUP_REMOVED lines=13> */
.L_x_10866:
[----:B------:R-:W-:Y:S05]  /*ea00*/  BSYNC.RECONVERGENT B0 ;  /* 0x0000000000007941 */ /* 0x000fea0003800200 */
.L_x_10865:
        /* <DEDUP_REMOVED lines=22> */
.L_x_10876:
        /* <DEDUP_REMOVED lines=13> */
.L_x_10878:
[----:B------:R-:W-:Y:S05]  /*ec40*/  BSYNC.RECONVERGENT B2 ;  /* 0x0000000000027941 */ /* 0x000fea0003800200 */
.L_x_10877:
        /* <DEDUP_REMOVED lines=42> */
.L_x_10875:
[----:B------:R-:W-:Y:S05]  /*eef0*/  BSYNC.RECONVERGENT B1 ;  /* 0x0000000000017941 */ /* 0x000fea0003800200 */
.L_x_10874:
        /* <DEDUP_REMOVED lines=11> */
.L_x_10873:
[----:B------:R-:W-:Y:S05]  /*efb0*/  BSYNC.RECONVERGENT B0 ;  /* 0x0000000000007941 */ /* 0x000fea0003800200 */
.L_x_10872:
        /* <DEDUP_REMOVED lines=23> */
.L_x_10883:
        /* <DEDUP_REMOVED lines=13> */
.L_x_10885:
[----:B------:R-:W-:Y:S05]  /*f200*/  BSYNC.RECONVERGENT B2 ;  /* 0x0000000000027941 */ /* 0x000fea0003800200 */
.L_x_10884:
        /* <DEDUP_REMOVED lines=42> */
.L_x_10882:
[----:B------:R-:W-:Y:S05]  /*f4b0*/  BSYNC.RECONVERGENT B1 ;  /* 0x0000000000017941 */ /* 0x000fea0003800200 */
.L_x_10881:
        /* <DEDUP_REMOVED lines=13> */
.L_x_10880:
[----:B------:R-:W-:Y:S05]  /*f590*/  BSYNC.RECONVERGENT B0 ;  /* 0x0000000000007941 */ /* 0x000fea0003800200 */
.L_x_10879:
[----:B------:R-:W-:Y:S02]  /*f5a0*/  F2FP.BF16.F32.PACK_AB R143, RZ, R164 ;  /* 0x000000a4ff8f723e */ /* 0x000fe400000010ff */
[----:B------:R-:W-:Y:S02]  /*f5b0*/  PRMT R142, R174, 0x5410, R175 ;  /* 0x00005410ae8e7816 */ /* 0x000fe400000000af */
[----:B------:R-:W-:Y:S02]  /*f5c0*/  PRMT R141, R172, 0x5410, R173 ;  /* 0x00005410ac8d7816 */ /* 0x000fe400000000ad */
[----:B------:R-:W-:Y:S02]  /*f5d0*/  PRMT R140, R165, 0x5410, R166 ;  /* 0x00005410a58c7816 */ /* 0x000fe400000000a6 */
[----:B------:R-:W-:Y:S01]  /*f5e0*/  PRMT R143, R178, 0x5410, R143 ;  /* 0x00005410b28f7816 */ /* 0x000fe2000000008f */
[----:B------:R-:W-:Y:S06]  /*f5f0*/  BRA `(.L_x_10886) ;  /* 0x0000002800ec7947 */ /* 0x000fec0003800000 */
.L_x_10829:
        /* <DEDUP_REMOVED lines=21> */
.L_x_10891:
        /* <DEDUP_REMOVED lines=13> */
.L_x_10893:
[----:B------:R-:W-:Y:S05]  /*f820*/  BSYNC.RECONVERGENT B2 ;  /* 0x0000000000027941 */ /* 0x000fea0003800200 */
.L_x_10892:
[----:B------:R-:W-:Y:S01]  /*f830*/  IMAD.WIDE.U32 R142, R0, -0x326172a9, RZ ;  /* 0xcd9e8d57008e7825 */ /* 0x000fe200078e00ff */
[----:B-1----:R-:W-:-:S03]  /*f840*/  LOP3.LUT R162, R6, R141, R171, 0x96, !PT ;  /* 0x0000008d06a27212 */ /* 0x002fc600078e96ab */
        /* <DEDUP_REMOVED lines=38> */
[----:B------:R-:W-:-:S07]  /*fab0*/  HFMA2 R140, -RZ, RZ, 0, 0 ;  /* 0x00000000ff8c7431 */ /* 0x000fce00000001ff */
.L_x_10890:
[----:B------:R-:W-:Y:S05]  /*fac0*/  BSYNC.RECONVERGENT B1 ;  /* 0x0000000000017941 */ /* 0x000fea0003800200 */
.L_x_10889:
        /* <DEDUP_REMOVED lines=10> */
.L_x_10888:
[----:B------:R-:W-:Y:S05]  /*fb70*/  BSYNC.RECONVERGENT B0 ;  /* 0x0000000000007941 */ /* 0x000fea0003800200 */
.L_x_10887:
[----:B------:R-:W-:Y:S01]  /*fb80*/  BSSY.RECONVERGENT B0, `(.L_x_10894) ;  /* 0x0000056000007945 */ /* 0x000fe20003800200 */
[----:B------:R-:W-:Y:S01]  /*fb90*/  F2FP.BF16.F32.PACK_AB R166, RZ, R157 ;  /* 0x0000009dffa6723e */ /* 0x000fe200000010ff */
        /* <DEDUP_REMOVED lines=16> */
.L_x_10898:
        /* <DEDUP_REMOVED lines=13> */
.L_x_10900:
[----:B------:R-:W-:Y:S05]  /*fd70*/  BSYNC.RECONVERGENT B2 ;  /* 0x0000000000027941 */ /* 0x000fea0003800200 */
.L_x_10899:
        /* <DEDUP_REMOVED lines=39> */
[----:B------:R-:W-:-:S03]  /*fff0*/  LOP3.LUT R177, R144, R142, R191, 0x96, !PT ;  /* 0x0000008e90b17212 */ /* 0x000fc600078e96bf */
[----:B------:R-:W-:Y:S01]  /*10000*/  IMAD.MOV.U32 R182, RZ, RZ, R158 ;  /* 0x000000ffffb67224 */ /* 0x000fe200078e009e */
[----:B------:R-:W-:-:S07]  /*10010*/  LOP3.LUT R183, R33, R140, R159, 0x96, !PT ;  /* 0x0000008c21b77212 */ /* 0x000fce00078e969f */
.L_x_10897:
[----:B------:R-:W-:Y:S05]  /*10020*/  BSYNC.RECONVERGENT B1 ;  /* 0x0000000000017941 */ /* 0x000fea0003800200 */
.L_x_10896:
        /* <DEDUP_REMOVED lines=11> */
.L_x_10895:
[----:B------:R-:W-:Y:S05]  /*100e0*/  BSYNC.RECONVERGENT B0 ;  /* 0x0000000000007941 */ /* 0x000fea0003800200 */
.L_x_10894:
        /* <DEDUP_REMOVED lines=18> */
.L_x_10905:
        /* <DEDUP_REMOVED lines=13> */
.L_x_10907:
[----:B------:R-:W-:Y:S05]  /*102e0*/  BSYNC.RECONVERGENT B2 ;  /* 0x0000000000027941 */ /* 0x000fea0003800200 */
.L_x_10906:
        /* <DEDUP_REMOVED lines=42> */
.L_x_10904:
[----:B------:R-:W-:Y:S05]  /*10590*/  BSYNC.RECONVERGENT B1 ;  /* 0x0000000000017941 */ /* 0x000fea0003800200 */
.L_x_10903:
        /* <DEDUP_REMOVED lines=10> */
.L_x_10902:
[----:B------:R-:W-:Y:S05]  /*10640*/  BSYNC.RECONVERGENT B0 ;  /* 0x0000000000007941 */ /* 0x000fea0003800200 */
.L_x_10901:
        /* <DEDUP_REMOVED lines=18> */
.L_x_10912:
        /* <DEDUP_REMOVED lines=13> */
.L_x_10914:
[----:B------:R-:W-:Y:S05]  /*10840*/  BSYNC.RECONVERGENT B2 ;  /* 0x0000000000027941 */ /* 0x000fea0003800200 */
.L_x_10913:
        /* <DEDUP_REMOVED lines=42> */
.L_x_10911:
[----:B------:R-:W-:Y:S05]  /*10af0*/  BSYNC.RECONVERGENT B1 ;  /* 0x0000000000017941 */ /* 0x000fea0003800200 */
.L_x_10910:
        /* <DEDUP_REMOVED lines=11> */
.L_x_10909:
[----:B------:R-:W-:Y:S05]  /*10bb0*/  BSYNC.RECONVERGENT B0 ;  /* 0x0000000000007941 */ /* 0x000fea0003800200 */
.L_x_10908:
        /* <DEDUP_REMOVED lines=18> */
.L_x_10919:
        /* <DEDUP_REMOVED lines=13> */
.L_x_10921:
[----:B------:R-:W-:Y:S05]  /*10db0*/  BSYNC.RECONVERGENT B2 ;  /* 0x0000000000027941 */ /* 0x000fea0003800200 */
.L_x_10920:
        /* <DEDUP_REMOVED lines=42> */
.L_x_10918:
[----:B------:R-:W-:Y:S05]  /*11060*/  BSYNC.RECONVERGENT B1 ;  /* 0x0000000000017941 */ /* 0x000fea0003800200 */
.L_x_10917:
        /* <DEDUP_REMOVED lines=10> */
.L_x_10916:
[----:B------:R-:W-:Y:S05]  /*11110*/  BSYNC.RECONVERGENT B0 ;  /* 0x0000000000007941 */ /* 0x000fea0003800200 */
.L_x_10915:
        /* <DEDUP_REMOVED lines=18> */
.L_x_10926:
        /* <DEDUP_REMOVED lines=13> */
.L_x_10928:
[----:B------:R-:W-:Y:S05]  /*11310*/  BSYNC.RECONVERGENT B2 ;  /* 0x0000000000027941 */ /* 0x000fea0003800200 */
.L_x_10927:
        /* <DEDUP_REMOVED lines=39> */
[----:B------:R-:W-:Y:S01]  /*11590*/  HFMA2 R141, -RZ, RZ, 0, 0 ;  /* 0x00000000ff8d7431 */ /* 0x000fe200000001ff */
[----:B------:R-:W-:Y:S01]  /*115a0*/  MOV R142, R182 ;  /* 0x000000b6008e7202 */ /* 0x000fe20000000f00 */
[----:B------:R-:W-:-:S07]  /*115b0*/  IMAD.MOV.U32 R182, RZ, RZ, R140 ;  /* 0x000000ffffb67224 */ /* 0x000fce00078e008c */
.L_x_10925:
[----:B------:R-:W-:Y:S05]  /*115c0*/  BSYNC.RECONVERGENT B1 ;  /* 0x0000000000017941 */ /* 0x000fea0003800200 */
.L_x_10924:
        /* <DEDUP_REMOVED lines=11> */
.L_x_10923:
[----:B------:R-:W-:Y:S05]  /*11680*/  BSYNC.RECONVERGENT B0 ;  /* 0x0000000000007941 */ /* 0x000fea0003800200 */
.L_x_10922:
        /* <DEDUP_REMOVED lines=18> */
.L_x_10933:
        /* <DEDUP_REMOVED lines=13> */
.L_x_10935:
[----:B------:R-:W-:Y:S05]  /*11880*/  BSYNC.RECONVERGENT B2 ;  /* 0x0000000000027941 */ /* 0x000fea0003800200 */
.L_x_10934:
        /* <DEDUP_REMOVED lines=42> */
.L_x_10932:
[----:B------:R-:W-:Y:S05]  /*11b30*/  BSYNC.RECONVERGENT B1 ;  /* 0x0000000000017941 */ /* 0x000fea0003800200 */
.L_x_10931:
        /* <DEDUP_REMOVED lines=10> */
.L_x_10930:
[----:B------:R-:W-:Y:S05]  /*11be0*/  BSYNC.RECONVERGENT B0 ;  /* 0x0000000000007941 */ /* 0x000fea0003800200 */
.L_x_10929:
        /* <DEDUP_REMOVED lines=18> */
.L_x_10940:
        /* <DEDUP_REMOVED lines=13> */
.L_x_10942:
[----:B------:R-:W-:Y:S05]  /*11de0*/  BSYNC.RECONVERGENT B2 ;  /* 0x0000000000027941 */ /* 0x000fea0003800200 */
.L_x_10941:
[----:B------:R-:W-:Y:S01]  /*11df0*/  IMAD.WIDE.U32 R172, R0, -0x326172a9, RZ ;  /* 0xcd9e8d5700ac7825 */ /* 0x000fe200078e00ff */
[----:B------:R-:W-:-:S03]  /*11e00*/  LOP3.LUT R140, R6, R165, R171, 0x96, !PT ;  /* 0x000000a5068c7212 */ /* 0x000fc600078e96ab */
[----:B------:R-:W-:Y:S01]  /*11e10*/  HFMA2 R189, -RZ, RZ, 0, 0 ;  /* 0x00000000ffbd7431 */ /* 0x000fe200000001ff */
        /* <DEDUP_REMOVED lines=39> */
.L_x_10939:
[----:B------:R-:W-:Y:S05]  /*12090*/  BSYNC.RECONVERGENT B1 ;  /* 0x0000000000017941 */ /* 0x000fea0003800200 */
.L_x_10938:
        /* <DEDUP_REMOVED lines=11> */
.L_x_10937:
[----:B------:R-:W-:Y:S05]  /*12150*/  BSYNC.RECONVERGENT B0 ;  /* 0x0000000000007941 */ /* 0x000fea0003800200 */
.L_x_10936:
[----:B------:R-:W-:Y:S02]  /*12160*/  F2FP.BF16.F32.PACK_AB R143, RZ, R164 ;  /* 0x000000a4ff8f723e */ /* 0x000fe400000010ff */
[----:B------:R-:W-:Y:S02]  /*12170*/  PRMT R142, R184, 0x5410, R185 ;  /* 0x00005410b88e7816 */ /* 0x000fe400000000b9 */
[----:B------:R-:W-:Y:S02]  /*12180*/  PRMT R141, R180, 0x5410, R181 ;  /* 0x00005410b48d7816 */ /* 0x000fe400000000b5 */
[----:B------:R-:W-:Y:S02]  /*12190*/  PRMT R140, R166, 0x5410, R178 ;  /* 0x00005410a68c7816 */ /* 0x000fe400000000b2 */
[----:B------:R-:W-:-:S07]  /*121a0*/  PRMT R143, R188, 0x5410, R143 ;  /* 0x00005410bc8f7816 */ /* 0x000fce000000008f */
.L_x_10886:
[C---:B------:R-:W-:Y:S01]  /*121b0*/  VIADD R181, R179.reuse, 0x40 ;  /* 0x00000040b3b57836 */ /* 0x040fe20000000000 */
[----:B------:R-:W0:Y:S01]  /*121c0*/  @P1 LDC.64 R172, c[0x0][0x390] ;  /* 0x0000e400ffac1b82 */ /* 0x000e220000000a00 */
[----:B------:R-:W-:Y:S01]  /*121d0*/  VIADD R166, R179, 0x60 ;  /* 0x00000060b3a67836 */ /* 0x000fe20000000000 */
[----:B------:R-:W-:Y:S01]  /*121e0*/  IADD3 R165, PT, PT, R176, 0x60, RZ ;  /* 0x00000060b0a57810 */ /* 0x000fe20007ffe0ff */
[----:B------:R-:W-:Y:S01]  /*121f0*/  IMAD.WIDE.U32 R178, R181, 0x10, R168 ;  /* 0x00000010b5b27825 */ /* 0x000fe200078e00a8 */
[----:B------:R-:W-:Y:S04]  /*12200*/  BSSY.RECONVERGENT B0, `(.L_x_10943) ;  /* 0x000001b000007945 */ /* 0x000fe80003800200 */
[----:B------:R-:W1:Y:S01]  /*12210*/  @P0 LDC.64 R174, c[0x0][0x3a0] ;  /* 0x0000e800ffae0b82 */ /* 0x000e620000000a00 */
        /* <DEDUP_REMOVED lines=19> */
[----:B------:R-:W-:Y:S01]  /*12350*/  VIADD R143, R176, 0x40 ;  /* 0x00000040b08f7836 */ /* 0x000fe20000000000 */
[----:B------:R-:W-:Y:S02]  /*12360*/  LOP3.LUT R191, R180, R142, R178, 0xfe, !PT ;  /* 0x0000008eb4bf7212 */ /* 0x000fe400078efeb2 */
[----:B------:R-:W-:Y:S01]  /*12370*/  LOP3.LUT R181, R185, R181, RZ, 0xfc, !PT ;  /* 0x000000b5b9b57212 */ /* 0x000fe200078efcff */
[----:B0-----:R-:W-:Y:S01]  /*12380*/  IMAD.WIDE.U32 R140, R143, 0x8, R140 ;  /* 0x000000088f8c7825 */ /* 0x001fe200078e008c */
[----:B------:R-:W-:-:S05]  /*12390*/  LOP3.LUT R180, R191, 0xff, R10, 0xf8, !PT ;  /* 0x000000ffbfb47812 */ /* 0x000fca00078ef80a */
[----:B------:R0:W-:Y:S02]  /*123a0*/  STG.E.64 desc[UR6][R140.64], R180 ;  /* 0x000000b48c007986 */ /* 0x0001e4000c101b06 */
.L_x_10944:
[----:B------:R-:W-:Y:S05]  /*123b0*/  BSYNC.RECONVERGENT B0 ;  /* 0x0000000000007941 */ /* 0x000fea0003800200 */
.L_x_10943:
[----:B-----5:R1:W5:Y:S04]  /*123c0*/  @P1 LDG.E.128 R40, desc[UR6][R172.64] ;  /* 0x00000006ac281981 */ /* 0x020368000c1e1d00 */
[----:B------:R1:W5:Y:S01]  /*123d0*/  @P0 LDG.E.128 R36, desc[UR6][R174.64] ;  /* 0x00000006ae240981 */ /* 0x000362000c1e1d00 */
[----:B------:R-:W-:Y:S05]  /*123e0*/  @!P0 BRA `(.L_x_10945) ;  /* 0x0000002c00b88947 */ /* 0x000fea0003800000 */
[----:B------:R-:W-:Y:S01]  /*123f0*/  ISETP.GT.AND P0, PT, R167, RZ, PT ;  /* 0x000000ffa700720c */ /* 0x000fe20003f04270 */
[----:B------:R-:W-:-:S12]  /*12400*/  BSSY.RECONVERGENT B0, `(.L_x_10946) ;  /* 0x0000059000007945 */ /* 0x000fd80003800200 */
[----:B0----5:R-:W-:Y:S01]  /*12410*/  @!P0 SHF.L.U32 R141, R36, 0x10, RZ ;  /* 0x00000010248d8819 */ /* 0x021fe200000006ff */
[----:B------:R-:W-:Y:S01]  /*12420*/  @!P0 IMAD.MOV.U32 R167, RZ, RZ, R182 ;  /* 0x000000ffffa78224 */ /* 0x000fe200078e00b6 */
        /* <DEDUP_REMOVED lines=18> */
.L_x_10950:
        /* <DEDUP_REMOVED lines=13> */
.L_x_10952:
[----:B------:R-:W-:Y:S05]  /*12620*/  BSYNC.RECONVERGENT B2 ;  /* 0x0000000000027941 */ /* 0x000fea0003800200 */
.L_x_10951:
        /* <DEDUP_REMOVED lines=42> */
.L_x_10949:
[----:B------:R-:W-:Y:S05]  /*128d0*/  BSYNC.RECONVERGENT B1 ;  /* 0x0000000000017941 */ /* 0x000fea0003800200 */
.L_x_10948:
        /* <DEDUP_REMOVED lines=11> */
.L_x_10947:
[----:B------:R-:W-:Y:S05]  /*12990*/  BSYNC.RECONVERGENT B0 ;  /* 0x0000000000007941 */ /* 0x000fea0003800200 */
.L_x_10946:
[----:B------:R-:W-:Y:S01]  /*129a0*/  @!P0 PRMT R142, R36, 0x7632, R142 ;  /* 0x00007632248e8816 */ /* 0x000fe2000000008e */
[----:B------:R-:W-:Y:S01]  /*129b0*/  BSSY.RECONVERGENT B0, `(.L_x_10953) ;  /* 0x000005c000007945 */ /* 0x000fe20003800200 */
[----:B-1----:R-:W-:Y:S01]  /*129c0*/  F2FP.BF16.F32.PACK_AB R174, RZ, R141 ;  /* 0x0000008dffae723e */ /* 0x002fe200000010ff */
        /* <DEDUP_REMOVED lines=20> */
.L_x_10957:
        /* <DEDUP_REMOVED lines=13> */
.L_x_10959:
[----:B------:R-:W-:Y:S05]  /*12be0*/  BSYNC.RECONVERGENT B2 ;  /* 0x0000000000027941 */ /* 0x000fea0003800200 */
.L_x_10958:
        /* <DEDUP_REMOVED lines=42> */
.L_x_10956:
[----:B------:R-:W-:Y:S05]  /*12e90*/  BSYNC.RECONVERGENT B1 ;  /* 0x0000000000017941 */ /* 0x000fea0003800200 */
.L_x_10955:
        /* <DEDUP_REMOVED lines=13> */
.L_x_10954:
[----:B------:R-:W-:Y:S05]  /*12f70*/  BSYNC.RECONVERGENT B0 ;  /* 0x0000000000007941 */ /* 0x000fea0003800200 */
.L_x_10953:
        /* <DEDUP_REMOVED lines=22> */
.L_x_10964:
        /* <DEDUP_REMOVED lines=13> */
.L_x_10966:
[----:B------:R-:W-:Y:S05]  /*131b0*/  BSYNC.RECONVERGENT B2 ;  /* 0x0000000000027941 */ /* 0x000fea0003800200 */
.L_x_10965:
        /* <DEDUP_REMOVED lines=42> */
.L_x_10963:
[----:B------:R-:W-:Y:S05]  /*13460*/  BSYNC.RECONVERGENT B1 ;  /* 0x0000000000017941 */ /* 0x000fea0003800200 */
.L_x_10962:
        /* <DEDUP_REMOVED lines=11> */
.L_x_10961:
[----:B------:R-:W-:Y:S05]  /*13520*/  BSYNC.RECONVERGENT B0 ;  /* 0x0000000000007941 */ /* 0x000fea0003800200 */
.L_x_10960:
        /* <DEDUP_REMOVED lines=23> */
.L_x_10971:
        /* <DEDUP_REMOVED lines=13> */
.L_x_10973:
[----:B------:R-:W-:Y:S05]  /*13770*/  BSYNC.RECONVERGENT B2 ;  /* 0x0000000000027941 */ /* 0x000fea0003800200 */
.L_x_10972:
        /* <DEDUP_REMOVED lines=40> */
[----:B------:R-:W-:Y:S01]  /*13a00*/  HFMA2 R178, -RZ, RZ, 0, 0 ;  /* 0x00000000ffb27431 */ /* 0x000fe200000001ff */
[----:B------:R-:W-:-:S07]  /*13a10*/  LOP3.LUT R183, R33, R176, R179, 0x96, !PT ;  /* 0x000000b021b77212 */ /* 0x000fce00078e96b3 */
.L_x_10970:
[----:B------:R-:W-:Y:S05]  /*13a20*/  BSYNC.RECONVERGENT B1 ;  /* 0x0000000000017941 */ /* 0x000fea0003800200 */
.L_x_10969:
        /* <DEDUP_REMOVED lines=13> */
.L_x_10968:
[----:B------:R-:W-:Y:S05]  /*13b00*/  BSYNC.RECONVERGENT B0 ;  /* 0x0000000000007941 */ /* 0x000fea0003800200 */
.L_x_10967:
        /* <DEDUP_REMOVED lines=22> */
.L_x_10978:
        /* <DEDUP_REMOVED lines=13> */
.L_x_10980:
[----:B------:R-:W-:Y:S05]  /*13d40*/  BSYNC.RECONVERGENT B2 ;  /* 0x0000000000027941 */ /* 0x000fea0003800200 */
.L_x_10979:
        /* <DEDUP_REMOVED lines=41> */
[----:B------:R-:W-:Y:S02]  /*13fe0*/  LOP3.LUT R183, R33, R178, R183, 0x96, !PT ;  /* 0x000000b221b77212 */ /* 0x000fe400078e96b7 */
[----:B------:R-:W-:-:S07]  /*13ff0*/  MOV R189, R182 ;  /* 0x000000b600bd7202 */ /* 0x000fce0000000f00 */
.L_x_10977:
[----:B------:R-:W-:Y:S05]  /*14000*/  BSYNC.RECONVERGENT B1 ;  /* 0x0000000000017941 */ /* 0x000fea0003800200 */
.L_x_10976:
        /* <DEDUP_REMOVED lines=11> */
.L_x_10975:
[----:B------:R-:W-:Y:S05]  /*140c0*/  BSYNC.RECONVERGENT B0 ;  /* 0x0000000000007941 */ /* 0x000fea0003800200 */
.L_x_10974:
        /* <DEDUP_REMOVED lines=23> */
.L_x_10985:
        /* <DEDUP_REMOVED lines=13> */
.L_x_10987:
[----:B------:R-:W-:Y:S05]  /*14310*/  BSYNC.RECONVERGENT B2 ;  /* 0x0000000000027941 */ /* 0x000fea0003800200 */
.L_x_10986:
        /* <DEDUP_REMOVED lines=39> */
[----:B------:R-:W-:Y:S01]  /*14590*/  IMAD.MOV.U32 R190, RZ, RZ, R180 ;  /* 0x000000ffffbe7224 */ /* 0x000fe200078e00b4 */
[----:B------:R-:W-:Y:S01]  /*145a0*/  LOP3.LUT R183, R33, R178, R183, 0x96, !PT ;  /* 0x000000b221b77212 */ /* 0x000fe200078e96b7 */
[----:B------:R-:W-:Y:S01]  /*145b0*/  HFMA2 R178, -RZ, RZ, 0, 0 ;  /* 0x00000000ffb27431 */ /* 0x000fe200000001ff */
[----:B------:R-:W-:-:S07]  /*145c0*/  MOV R140, R182 ;  /* 0x000000b6008c7202 */ /* 0x000fce0000000f00 */
.L_x_10984:
[----:B------:R-:W-:Y:S05]  /*145d0*/  BSYNC.RECONVERGENT B1 ;  /* 0x0000000000017941 */ /* 0x000fea0003800200 */
.L_x_10983:
[----:B------:R-:W-:Y:S02]  /*145e0*/  PRMT R180, R42, 0x7632, R180 ;  /* 0x000076322ab47816 */ /* 0x000fe400000000b4 */
        /* <DEDUP_REMOVED lines=12> */
.L_x_10982:
[----:B------:R-:W-:Y:S05]  /*146b0*/  BSYNC.RECONVERGENT B0 ;  /* 0x0000000000007941 */ /* 0x000fea0003800200 */
.L_x_10981:
        /* <DEDUP_REMOVED lines=22> */
.L_x_10992:
        /* <DEDUP_REMOVED lines=13> */
.L_x_10994:
[----:B------:R-:W-:Y:S05]  /*148f0*/  BSYNC.RECONVERGENT B2 ;  /* 0x0000000000027941 */ /* 0x000fea0003800200 */
.L_x_10993:
        /* <DEDUP_REMOVED lines=40> */
[----:B------:R-:W-:Y:S01]  /*14b80*/  LOP3.LUT R183, R33, R178, R183, 0x96, !PT ;  /* 0x000000b221b77212 */ /* 0x000fe200078e96b7 */
[----:B------:R-:W-:Y:S01]  /*14b90*/  IMAD.MOV.U32 R176, RZ, RZ, R140 ;  /* 0x000000ffffb07224 */ /* 0x000fe200078e008c */
[----:B------:R-:W-:-:S07]  /*14ba0*/  MOV R193, R182 ;  /* 0x000000b600c17202 */ /* 0x000fce0000000f00 */
.L_x_10991:
[----:B------:R-:W-:Y:S05]  /*14bb0*/  BSYNC.RECONVERGENT B1 ;  /* 0x0000000000017941 */ /* 0x000fea0003800200 */
.L_x_10990:
        /* <DEDUP_REMOVED lines=11> */
.L_x_10989:
[----:B------:R-:W-:Y:S05]  /*14c70*/  BSYNC.RECONVERGENT B0 ;  /* 0x0000000000007941 */ /* 0x000fea0003800200 */
.L_x_10988:
        /* <DEDUP_REMOVED lines=23> */
.L_x_10999:
        /* <DEDUP_REMOVED lines=13> */
.L_x_11001:
[----:B------:R-:W-:Y:S05]  /*14ec0*/  BSYNC.RECONVERGENT B2 ;  /* 0x0000000000027941 */ /* 0x000fea0003800200 */
.L_x_11000:
        /* <DEDUP_REMOVED lines=41> */
[----:B------:R-:W-:Y:S01]  /*15160*/  IMAD.MOV.U32 R22, RZ, RZ, R193 ;  /* 0x000000ffff167224 */ /* 0x000fe200078e00c1 */
[----:B------:R-:W-:-:S07]  /*15170*/  LOP3.LUT R183, R33, R24, R23, 0x96, !PT ;  /* 0x0000001821b77212 */ /* 0x000fce00078e9617 */
.L_x_10998:
[----:B------:R-:W-:Y:S05]  /*15180*/  BSYNC.RECONVERGENT B1 ;  /* 0x0000000000017941 */ /* 0x000fea0003800200 */
.L_x_10997:
        /* <DEDUP_REMOVED lines=13> */
.L_x_10996:
[----:B------:R-:W-:Y:S05]  /*15260*/  BSYNC.RECONVERGENT B0 ;  /* 0x0000000000007941 */ /* 0x000fea0003800200 */
.L_x_10995:
[----:B------:R-:W-:Y:S02]  /*15270*/  F2FP.BF16.F32.PACK_AB R27, RZ, R176 ;  /* 0x000000b0ff1b723e */ /* 0x000fe400000010ff */
[----:B------:R-:W-:Y:S02]  /*15280*/  PRMT R26, R185, 0x5410, R189 ;  /* 0x00005410b91a7816 */ /* 0x000fe400000000bd */
[----:B------:R-:W-:Y:S02]  /*15290*/  PRMT R25, R175, 0x5410, R184 ;  /* 0x00005410af197816 */ /* 0x000fe400000000b8 */
[----:B------:R-:W-:Y:S02]  /*152a0*/  PRMT R24, R174, 0x5410, R173 ;  /* 0x00005410ae187816 */ /* 0x000fe400000000ad */
[----:B------:R-:W-:Y:S01]  /*152b0*/  PRMT R27, R192, 0x5410, R27 ;  /* 0x00005410c01b7816 */ /* 0x000fe2000000001b */
[----:B------:R-:W-:Y:S06]  /*152c0*/  BRA `(.L_x_11002) ;  /* 0x0000002c00007947 */ /* 0x000fec0003800000 */
.L_x_10945:
[----:B------:R-:W-:Y:S01]  /*152d0*/  BSSY.RECONVERGENT B0, `(.L_x_11003) ;  /* 0x0000058000007945 */ /* 0x000fe20003800200 */
[----:B0-----:R-:W-:Y:S01]  /*152e0*/  MOV R141, RZ ;  /* 0x000000ff008d7202 */ /* 0x001fe20000000f00 */
        /* <DEDUP_REMOVED lines=19> */
.L_x_11007:
        /* <DEDUP_REMOVED lines=13> */
.L_x_11009:
[----:B------:R-:W-:Y:S05]  /*154f0*/  BSYNC.RECONVERGENT B2 ;  /* 0x0000000000027941 */ /* 0x000fea0003800200 */
.L_x_11008:
        /* <DEDUP_REMOVED lines=41> */
[----:B------:R-:W-:-:S07]  /*15790*/  IMAD.MOV.U32 R140, RZ, RZ, R172 ;  /* 0x000000ffff8c7224 */ /* 0x000fce00078e00ac */
.L_x_11006:
[----:B------:R-:W-:Y:S05]  /*157a0*/  BSYNC.RECONVERGENT B1 ;  /* 0x0000000000017941 */ /* 0x000fea0003800200 */
.L_x_11005:
        /* <DEDUP_REMOVED lines=10> */
.L_x_11004:
[----:B------:R-:W-:Y:S05]  /*15850*/  BSYNC.RECONVERGENT B0 ;  /* 0x0000000000007941 */ /* 0x000fea0003800200 */
.L_x_11003:
[----:B------:R-:W-:Y:S01]  /*15860*/  BSSY.RECONVERGENT B0, `(.L_x_11010) ;  /* 0x0000056000007945 */ /* 0x000fe20003800200 */
[----:B-1----:R-:W-:Y:S01]  /*15870*/  F2FP.BF16.F32.PACK_AB R173, RZ, R141 ;  /* 0x0000008dffad723e */ /* 0x002fe200000010ff */
        /* <DEDUP_REMOVED lines=16> */
.L_x_11014:
        /* <DEDUP_REMOVED lines=13> */
.L_x_11016:
[----:B------:R-:W-:Y:S05]  /*15a50*/  BSYNC.RECONVERGENT B2 ;  /* 0x0000000000027941 */ /* 0x000fea0003800200 */
.L_x_11015:
        /* <DEDUP_REMOVED lines=42> */
.L_x_11013:
[----:B------:R-:W-:Y:S05]  /*15d00*/  BSYNC.RECONVERGENT B1 ;  /* 0x0000000000017941 */ /* 0x000fea0003800200 */
.L_x_11012:
        /* <DEDUP_REMOVED lines=11> */
.L_x_11011:
[----:B------:R-:W-:Y:S05]  /*15dc0*/  BSYNC.RECONVERGENT B0 ;  /* 0x0000000000007941 */ /* 0x000fea0003800200 */
.L_x_11010:
        /* <DEDUP_REMOVED lines=18> */
.L_x_11021:
        /* <DEDUP_REMOVED lines=13> */
.L_x_11023:
[----:B------:R-:W-:Y:S05]  /*15fc0*/  BSYNC.RECONVERGENT B2 ;  /* 0x0000000000027941 */ /* 0x000fea0003800200 */
.L_x_11022:
        /* <DEDUP_REMOVED lines=42> */
.L_x_11020:
[----:B------:R-:W-:Y:S05]  /*16270*/  BSYNC.RECONVERGENT B1 ;  /* 0x0000000000017941 */ /* 0x000fea0003800200 */
.L_x_11019:
        /* <DEDUP_REMOVED lines=10> */
.L_x_11018:
[----:B------:R-:W-:Y:S05]  /*16320*/  BSYNC.RECONVERGENT B0 ;  /* 0x0000000000007941 */ /* 0x000fea0003800200 */
.L_x_11017:
        /* <DEDUP_REMOVED lines=18> */
.L_x_11028:
        /* <DEDUP_REMOVED lines=13> */
.L_x_11030:
[----:B------:R-:W-:Y:S05]  /*16520*/  BSYNC.RECONVERGENT B2 ;  /* 0x0000000000027941 */ /* 0x000fea0003800200 */
.L_x_11029:
        /* <DEDUP_REMOVED lines=42> */
.L_x_11027:
[----:B------:R-:W-:Y:S05]  /*167d0*/  BSYNC.RECONVERGENT B1 ;  /* 0x0000000000017941 */ /* 0x000fea0003800200 */
.L_x_11026:
        /* <DEDUP_REMOVED lines=11> */
.L_x_11025:
[----:B------:R-:W-:Y:S05]  /*16890*/  BSYNC.RECONVERGENT B0 ;  /* 0x0000000000007941 */ /* 0x000fea0003800200 */
.L_x_11024:
        /* <DEDUP_REMOVED lines=18> */
.L_x_11035:
        /* <DEDUP_REMOVED lines=13> */
.L_x_11037:
[----:B------:R-:W-:Y:S05]  /*16a90*/  BSYNC.RECONVERGENT B2 ;  /* 0x0000000000027941 */ /* 0x000fea0003800200 */
.L_x_11036:
        /* <DEDUP_REMOVED lines=41> */
[----:B------:R-:W-:Y:S01]  /*16d30*/  LOP3.LUT R183, R33, R182, R181, 0x96, !PT ;  /* 0x000000b621b77212 */ /* 0x000fe200078e96b5 */
[----:B------:R-:W-:-:S07]  /*16d40*/  IMAD.MOV.U32 R140, RZ, RZ, R180 ;  /* 0x000000ffff8c7224 */ /* 0x000fce00078e00b4 */
.L_x_11034:
[----:B------:R-:W-:Y:S05]  /*16d50*/  BSYNC.RECONVERGENT B1 ;  /* 0x0000000000017941 */ /* 0x000fea0003800200 */
.L_x_11033:
        /* <DEDUP_REMOVED lines=10> */
.L_x_11032:
[----:B------:R-:W-:Y:S05]  /*16e00*/  BSYNC.RECONVERGENT B0 ;  /* 0x0000000000007941 */ /* 0x000fea0003800200 */
.L_x_11031:
        /* <DEDUP_REMOVED lines=18> */
.L_x_11042:
        /* <DEDUP_REMOVED lines=13> */
.L_x_11044:
[----:B------:R-:W-:Y:S05]  /*17000*/  BSYNC.RECONVERGENT B2 ;  /* 0x0000000000027941 */ /* 0x000fea0003800200 */
.L_x_11043:
        /* <DEDUP_REMOVED lines=43> */
.L_x_11041:
[----:B------:R-:W-:Y:S05]  /*172c0*/  BSYNC.RECONVERGENT B1 ;  /* 0x0000000000017941 */ /* 0x000fea0003800200 */
.L_x_11040:
[----:B-----5:R-:W-:Y:S02]  /*172d0*/  PRMT R180, R42, 0x7632, R180 ;  /* 0x000076322ab47816 */ /* 0x020fe400000000b4 */
        /* <DEDUP_REMOVED lines=10> */
.L_x_11039:
[----:B------:R-:W-:Y:S05]  /*17380*/  BSYNC.RECONVERGENT B0 ;  /* 0x0000000000007941 */ /* 0x000fea0003800200 */
.L_x_11038:
        /* <DEDUP_REMOVED lines=18> */
.L_x_11049:
        /* <DEDUP_REMOVED lines=13> */
.L_x_11051:
[----:B------:R-:W-:Y:S05]  /*17580*/  BSYNC.RECONVERGENT B2 ;  /* 0x0000000000027941 */ /* 0x000fea0003800200 */
.L_x_11050:
        /* <DEDUP_REMOVED lines=38> */
[----:B------:R-:W-:Y:S02]  /*177f0*/  LOP3.LUT R177, R144, R178, R181, 0x96, !PT ;  /* 0x000000b290b17212 */ /* 0x000fe400078e96b5 */
[----:B------:R-:W-:Y:S01]  /*17800*/  MOV R178, R140 ;  /* 0x0000008c00b27202 */ /* 0x000fe20000000f00 */
[----:B------:R-:W-:Y:S01]  /*17810*/  IMAD.MOV.U32 R190, RZ, RZ, R180 ;  /* 0x000000ffffbe7224 */ /* 0x000fe200078e00b4 */
[----:B------:R-:W-:Y:S01]  /*17820*/  LOP3.LUT R183, R33, R176, R183, 0x96, !PT ;  /* 0x000000b021b77212 */ /* 0x000fe200078e96b7 */
[----:B------:R-:W-:-:S07]  /*17830*/  IMAD.MOV.U32 R140, RZ, RZ, R182 ;  /* 0x000000ffff8c7224 */ /* 0x000fce00078e00b6 */
.L_x_11048:
[----:B------:R-:W-:Y:S05]  /*17840*/  BSYNC.RECONVERGENT B1 ;  /* 0x0000000000017941 */ /* 0x000fea0003800200 */
.L_x_11047:
        /* <DEDUP_REMOVED lines=10> */
.L_x_11046:
[----:B------:R-:W-:Y:S05]  /*178f0*/  BSYNC.RECONVERGENT B0 ;  /* 0x0000000000007941 */ /* 0x000fea0003800200 */
.L_x_11045:
        /* <DEDUP_REMOVED lines=18> */
.L_x_11056:
        /* <DEDUP_REMOVED lines=13> */
.L_x_11058:
[----:B------:R-:W-:Y:S05]  /*17af0*/  BSYNC.RECONVERGENT B2 ;  /* 0x0000000000027941 */ /* 0x000fea0003800200 */
.L_x_11057:
        /* <DEDUP_REMOVED lines=41> */
[----:B------:R-:W-:Y:S02]  /*17d90*/  LOP3.LUT R183, R33, R24, R23, 0x96, !PT ;  /* 0x0000001821b77212 */ /* 0x000fe400078e9617 */
[----:B------:R-:W-:-:S07]  /*17da0*/  MOV R140, R22 ;  /* 0x00000016008c7202 */ /* 0x000fce0000000f00 */
.L_x_11055:
[----:B------:R-:W-:Y:S05]  /*17db0*/  BSYNC.RECONVERGENT B1 ;  /* 0x0000000000017941 */ /* 0x000fea0003800200 */
.L_x_11054:
        /* <DEDUP_REMOVED lines=11> */
.L_x_11053:
[----:B------:R-:W-:Y:S05]  /*17e70*/  BSYNC.RECONVERGENT B0 ;  /* 0x0000000000007941 */ /* 0x000fea0003800200 */
.L_x_11052:
[----:B------:R-:W-:Y:S02]  /*17e80*/  F2FP.BF16.F32.PACK_AB R27, RZ, R176 ;  /* 0x000000b0ff1b723e */ /* 0x000fe400000010ff */
[----:B------:R-:W-:Y:S02]  /*17e90*/  PRMT R26, R185, 0x5410, R189 ;  /* 0x00005410b91a7816 */ /* 0x000fe400000000bd */
[----:B------:R-:W-:Y:S02]  /*17ea0*/  PRMT R25, R184, 0x5410, R175 ;  /* 0x00005410b8197816 */ /* 0x000fe400000000af */
[----:B------:R-:W-:Y:S02]  /*17eb0*/  PRMT R24, R173, 0x5410, R174 ;  /* 0x00005410ad187816 */ /* 0x000fe400000000ae */
[----:B------:R-:W-:-:S07]  /*17ec0*/  PRMT R27, R192, 0x5410, R27 ;  /* 0x00005410c01b7816 */ /* 0x000fce000000001b */
.L_x_11002:
        /* <DEDUP_REMOVED lines=57> */
.L_x_11060:
[----:B------:R-:W-:Y:S05]  /*18260*/  BSYNC.RECONVERGENT B0 ;  /* 0x0000000000007941 */ /* 0x000fea0003800200 */
.L_x_11059:
[----:B------:R-:W-:Y:S01]  /*18270*/  UMOV UR13, 0xffffffff ;  /* 0xffffffff000d7882 */ /* 0x000fe20000000000 */
[----:B------:R-:W-:Y:S02]  /*18280*/  FADD.FTZ R23, R23, R176 ;  /* 0x000000b017177221 */ /* 0x000fe40000010000 */
[----:B------:R-:W-:Y:S05]  /*18290*/  BRA.DIV UR13, `(.L_x_11061) ;  /* 0x0000000e0db47947 */ /* 0x000fea000b800000 */
[----:B0-----:R-:W0:Y:S02]  /*182a0*/  SHFL.BFLY PT, R24, R23, 0x1, 0x1f ;  /* 0x0c201f0017187f89 */ /* 0x001e2400000e0000 */
        /* <DEDUP_REMOVED lines=84> */
.L_x_11076:
[----:B------:R-:W-:Y:S01]  /*187f0*/  FMUL.FTZ R23, R24, R24 ;  /* 0x0000001818177220 */ /* 0x000fe20000410000 */
[----:B------:R-:W-:Y:S01]  /*18800*/  ISETP.NE.AND P1, PT, RZ, UR9, PT ;  /* 0x00000009ff007c0c */ /* 0x000fe2000bf25270 */
[----:B-1----:R-:W-:Y:S01]  /*18810*/  FADD.FTZ R34, R29, R32 ;  /* 0x000000201d227221 */ /* 0x002fe20000010000 */
[----:B------:R-:W1:Y:S01]  /*18820*/  @!P0 LDC.64 R26, c[0x0][0x3c0] ;  /* 0x0000f000ff1a8b82 */ /* 0x000e620000000a00 */
[----:B------:R-:W-:Y:S01]  /*18830*/  BSSY.RECONVERGENT B0, `(.L_x_11062) ;  /* 0x000008e000007945 */ /* 0x000fe20003800200 */
[----:B------:R-:W-:Y:S01]  /*18840*/  FSEL R32, R23, RZ, P1 ;  /* 0x000000ff17207208 */ /* 0x000fe20000800000 */
[----:B------:R-:W-:-:S04]  /*18850*/  FFMA.FTZ R25, R34, R25, UR12 ;  /* 0x0000000c22197e23 */ /* 0x000fc80008010019 */
[----:B------:R-:W-:Y:S01]  /*18860*/  FADD.FTZ R25, R25, R32 ;  /* 0x0000002019197221 */ /* 0x000fe20000010000 */
[----:B------:R-:W2:Y:S03]  /*18870*/  @!P0 LDC.64 R30, c[0x0][0x3c8] ;  /* 0x0000f200ff1e8b82 */ /* 0x000ea60000000a00 */
        /* <DEDUP_REMOVED lines=42> */
[----:B------:R-:W1:Y:S01]  /*18b20*/  LDC.64 R24, c[0x0][0x428] ;  /* 0x00010a00ff187b82 */ /* 0x000e620000000a00 */
[C---:B------:R-:W-:Y:S01]  /*18b30*/  FMUL.FTZ R13, R32.reuse, R13 ;  /* 0x0000000d200d7220 */ /* 0x040fe20000410000 */
[C---:B------:R-:W-:Y:S01]  /*18b40*/  FMUL.FTZ R11, R32.reuse, R9 ;  /* 0x00000009200b7220 */ /* 0x040fe20000410000 */
[C---:B------:R-:W-:Y:S01]  /*18b50*/  FMUL.FTZ R9, R32.reuse, R20 ;  /* 0x0000001420097220 */ /* 0x040fe20000410000 */
[----:B------:R-:W-:Y:S01]  /*18b60*/  SHF.R.S32.HI R8, RZ, 0x1f, R7 ;  /* 0x0000001fff087819 */ /* 0x000fe20000011407 */
[C---:B------:R-:W-:Y:S01]  /*18b70*/  FMUL.FTZ R26, R32.reuse, R23 ;  /* 0x00000017201a7220 */ /* 0x040fe20000410000 */
[C---:B------:R-:W-:Y:S01]  /*18b80*/  FMUL.FTZ R30, R32.reuse, R19 ;  /* 0x00000013201e7220 */ /* 0x040fe20000410000 */
[----:B------:R-:W-:Y:S01]  /*18b90*/  FMUL.FTZ R23, R32, R152 ;  /* 0x0000009820177220 */ /* 0x000fe20000410000 */
[----:B------:R-:W-:Y:S01]  /*18ba0*/  LEA.HI R7, R8, R7, RZ, 0x3 ;  /* 0x0000000708077211 */ /* 0x000fe200078f18ff */
[C---:B------:R-:W-:Y:S01]  /*18bb0*/  FMUL.FTZ R8, R32.reuse, R21 ;  /* 0x0000001520087220 */ /* 0x040fe20000410000 */
[C---:B0-----:R-:W-:Y:S01]  /*18bc0*/  FMUL.FTZ R29, R32.reuse, R150 ;  /* 0x00000096201d7220 */ /* 0x041fe20000410000 */
[----:B------:R-:W-:Y:S01]  /*18bd0*/  FFMA.FTZ R13, R13, R138, R106 ;  /* 0x0000008a0d0d7223 */ /* 0x000fe2000001006a */
[----:B------:R-:W-:Y:S01]  /*18be0*/  LEA.HI.SX32 R7, R7, R28, 0x1d ;  /* 0x0000001c07077211 */ /* 0x000fe200078feaff */
[C---:B------:R-:W-:Y:S01]  /*18bf0*/  FMUL.FTZ R28, R32.reuse, R15 ;  /* 0x0000000f201c7220 */ /* 0x040fe20000410000 */
[C---:B------:R-:W-:Y:S01]  /*18c00*/  FMUL.FTZ R17, R32.reuse, R17 ;  /* 0x0000001120117220 */ /* 0x040fe20000410000 */
[----:B------:R-:W-:Y:S01]  /*18c10*/  FMUL.FTZ R19, R32, R154 ;  /* 0x0000009a20137220 */ /* 0x000fe20000410000 */
[C---:B------:R-:W-:Y:S01]  /*18c20*/  IADD3 R21, PT, PT, R7.reuse, 0x20, RZ ;  /* 0x0000002007157810 */ /* 0x040fe20007ffe0ff */
[C---:B------:R-:W-:Y:S01]  /*18c30*/  VIADD R33, R7.reuse, 0x40 ;  /* 0x0000004007217836 */ /* 0x040fe20000000000 */
[----:B------:R-:W-:Y:S01]  /*18c40*/  IADD3 R35, PT, PT, R7, 0x60, RZ ;  /* 0x0000006007237810 */ /* 0x000fe20007ffe0ff */
        /* <DEDUP_REMOVED lines=24> */
[----:B-1----:R-:W-:-:S04]  /*18dd0*/  IMAD.WIDE.U32 R8, R7, 0x10, R24 ;  /* 0x0000001007087825 */ /* 0x002fc800078e0018 */
        /* <DEDUP_REMOVED lines=51> */
.L_x_11063:
[----:B------:R-:W-:Y:S05]  /*19110*/  BSYNC.RECONVERGENT B0 ;  /* 0x0000000000007941 */ /* 0x000fea0003800200 */
.L_x_11062:
[----:B-1----:R-:W1:Y:S02]  /*19120*/  LDC.64 R8, c[0x0][0x380] ;  /* 0x0000e000ff087b82 */ /* 0x002e640000000a00 */
[----:B-1----:R-:W-:-:S05]  /*19130*/  IMAD R3, R8, 0x4, R3 ;  /* 0x0000000408037824 */ /* 0x002fca00078e0203 */
[----:B------:R-:W-:-:S13]  /*19140*/  ISETP.GE.AND P0, PT, R3, R9, PT ;  /* 0x000000090300720c */ /* 0x000fda0003f06270 */
[----:B------:R-:W-:Y:S05]  /*19150*/  @!P0 BRA `(.L_x_11064) ;  /* 0xfffffe78008c8947 */ /* 0x000fea000383ffff */
[----:B------:R-:W-:Y:S05]  /*19160*/  EXIT ;  /* 0x000000000000794d */ /* 0x000fea0003800000 */
.L_x_11061:
[----:B------:R-:W-:Y:S01]  /*19170*/  HFMA2 R144, -RZ, RZ, 0, 1.847743988037109375e-06 ;  /* 0x0000001fff907431 */ /* 0x000fe200000001ff */
[----:B------:R-:W-:Y:S01]  /*19180*/  BSSY B0, `(.L_x_11065) ;  /* 0x0000007000007945 */ /* 0x000fe20003800000 */
[----:B------:R-:W-:Y:S01]  /*19190*/  MOV R34, R23 ;  /* 0x0000001700227202 */ /* 0x000fe20000000f00 */
[----:B------:R-:W-:Y:S02]  /*191a0*/  IMAD.MOV.U32 R35, RZ, RZ, 0x1 ;  /* 0x00000001ff237424 */ /* 0x000fe400078e00ff */
[----:B------:R-:W-:-:S07]  /*191b0*/  IMAD.MOV.U32 R33, RZ, RZ, -0x1 ;  /* 0xffffffffff217424 */ /* 0x000fce00078e00ff */
[----:B0----5:R-:W-:Y:S05]  /*191c0*/  WARPSYNC.COLLECTIVE R33, `(.L_x_11066) ;  /* 0x0000000021087348 */ /* 0x021fea0003c00000 */
[----:B------:R1:W2:Y:S02]  /*191d0*/  SHFL.BFLY P1, R31, R34, R35, R144 ;  /* 0x0c000023221f7389 */ /* 0x0002a40000020090 */
[----:B012--5:R-:W-:Y:S05]  /*191e0*/  ENDCOLLECTIVE ;  /* 0x000000000000791b */ /* 0x027fea0003800000 */
.L_x_11066:
[----:B------:R-:W-:Y:S05]  /*191f0*/  BSYNC B0 ;  /* 0x0000000000007941 */ /* 0x000fea0003800000 */
.L_x_11065:
        /* <DEDUP_REMOVED lines=9> */
.L_x_11067:
        /* <DEDUP_REMOVED lines=8> */
.L_x_11068:
[----:B------:R-:W-:Y:S01]  /*19310*/  HFMA2 R35, -RZ, RZ, 0, 4.76837158203125e-07 ;  /* 0x00000008ff237431 */ /* 0x000fe200000001ff */
[----:B------:R-:W-:-:S05]  /*19320*/  MOV R24, R31 ;  /* 0x0000001f00187202 */ /* 0x000fca0000000f00 */
[----:B------:R-:W-:-:S04]  /*19330*/  FADD.FTZ R29, R27, R24 ;  /* 0x000000181b1d7221 */ /* 0x000fc80000010000 */
[----:B------:R-:W-:-:S07]  /*19340*/  IMAD.MOV.U32 R34, RZ, RZ, R29 ;  /* 0x000000ffff227224 */ /* 0x000fce00078e001d */
[----:B------:R-:W-:Y:S05]  /*19350*/  WARPSYNC.COLLECTIVE R33, `(.L_x_11069) ;  /* 0x0000000021087348 */ /* 0x000fea0003c00000 */
[----:B------:R0:W1:Y:S02]  /*19360*/  SHFL.BFLY P1, R31, R34, R35, R144 ;  /* 0x0c000023221f7389 */ /* 0x0000640000020090 */
[----:B01----:R-:W-:Y:S05]  /*19370*/  ENDCOLLECTIVE ;  /* 0x000000000000791b */ /* 0x003fea0003800000 */
.L_x_11069:
[----:B------:R-:W-:Y:S02]  /*19380*/  IMAD.MOV.U32 R35, RZ, RZ, 0x10 ;  /* 0x00000010ff237424 */ /* 0x000fe400078e00ff */
[----:B------:R-:W-:-:S04]  /*19390*/  IMAD.MOV.U32 R24, RZ, RZ, R31 ;  /* 0x000000ffff187224 */ /* 0x000fc800078e001f */
[----:B------:R-:W-:-:S05]  /*193a0*/  FADD.FTZ R30, R29, R24 ;  /* 0x000000181d1e7221 */ /* 0x000fca0000010000 */
[----:B------:R-:W-:-:S07]  /*193b0*/  MOV R34, R30 ;  /* 0x0000001e00227202 */ /* 0x000fce0000000f00 */
[----:B------:R-:W-:Y:S05]  /*193c0*/  WARPSYNC.COLLECTIVE R33, `(.L_x_11070) ;  /* 0x0000000021087348 */ /* 0x000fea0003c00000 */
[----:B------:R0:W1:Y:S02]  /*193d0*/  SHFL.BFLY P1, R31, R34, R35, R144 ;  /* 0x0c000023221f7389 */ /* 0x0000640000020090 */
[----:B01----:R-:W-:Y:S05]  /*193e0*/  ENDCOLLECTIVE ;  /* 0x000000000000791b */ /* 0x003fea0003800000 */
.L_x_11070:
[----:B------:R-:W-:Y:S02]  /*193f0*/  IMAD.MOV.U32 R35, RZ, RZ, 0x1 ;  /* 0x00000001ff237424 */ /* 0x000fe400078e00ff */
        /* <DEDUP_REMOVED lines=70> */
.L_x_11071:
[----:B------:R-:W-:Y:S01]  /*19860*/  HFMA2 R35, -RZ, RZ, 0, 1.1920928955078125e-07 ;  /* 0x00000002ff237431 */ /* 0x000fe200000001ff */
[----:B------:R-:W-:-:S05]  /*19870*/  MOV R26, R31 ;  /* 0x0000001f001a7202 */ /* 0x000fca0000000f00 */
[----:B------:R-:W-:-:S04]  /*19880*/  FADD.FTZ R26, R23, R26 ;  /* 0x0000001a171a7221 */ /* 0x000fc80000010000 */
[----:B------:R-:W-:-:S07]  /*19890*/  IMAD.MOV.U32 R34, RZ, RZ, R26 ;  /* 0x000000ffff227224 */ /* 0x000fce00078e001a */
[----:B------:R-:W-:Y:S05]  /*198a0*/  WARPSYNC.COLLECTIVE R33, `(.L_x_11072) ;  /* 0x0000000021087348 */ /* 0x000fea0003c00000 */
[----:B------:R0:W1:Y:S02]  /*198b0*/  SHFL.BFLY P1, R31, R34, R35, R144 ;  /* 0x0c000023221f7389 */ /* 0x0000640000020090 */
[----:B01----:R-:W-:Y:S05]  /*198c0*/  ENDCOLLECTIVE ;  /* 0x000000000000791b */ /* 0x003fea0003800000 */
.L_x_11072:
[----:B------:R-:W-:Y:S02]  /*198d0*/  IMAD.MOV.U32 R35, RZ, RZ, 0x4 ;  /* 0x00000004ff237424 */ /* 0x000fe400078e00ff */
[----:B------:R-:W-:-:S04]  /*198e0*/  IMAD.MOV.U32 R27, RZ, RZ, R31 ;  /* 0x000000ffff1b7224 */ /* 0x000fc800078e001f */
[----:B------:R-:W-:-:S05]  /*198f0*/  FADD.FTZ R27, R26, R27 ;  /* 0x0000001b1a1b7221 */ /* 0x000fca0000010000 */
[----:B------:R-:W-:-:S07]  /*19900*/  MOV R34, R27 ;  /* 0x0000001b00227202 */ /* 0x000fce0000000f00 */
[----:B------:R-:W-:Y:S05]  /*19910*/  WARPSYNC.COLLECTIVE R33, `(.L_x_11073) ;  /* 0x0000000021087348 */ /* 0x000fea0003c00000 */
[----:B------:R0:W1:Y:S02]  /*19920*/  SHFL.BFLY P1, R31, R34, R35, R144 ;  /* 0x0c000023221f7389 */ /* 0x0000640000020090 */
[----:B01----:R-:W-:Y:S05]  /*19930*/  ENDCOLLECTIVE ;  /* 0x000000000000791b */ /* 0x003fea0003800000 */
.L_x_11073:
[----:B------:R-:W-:Y:S01]  /*19940*/  HFMA2 R35, -RZ, RZ, 0, 4.76837158203125e-07 ;  /* 0x00000008ff237431 */ /* 0x000fe200000001ff */
[----:B------:R-:W-:-:S05]  /*19950*/  MOV R30, R31 ;  /* 0x0000001f001e7202 */ /* 0x000fca0000000f00 */
[----:B------:R-:W-:-:S04]  /*19960*/  FADD.FTZ R30, R27, R30 ;  /* 0x0000001e1b1e7221 */ /* 0x000fc80000010000 */
[----:B------:R-:W-:-:S07]  /*19970*/  IMAD.MOV.U32 R34, RZ, RZ, R30 ;  /* 0x000000ffff227224 */ /* 0x000fce00078e001e */
[----:B------:R-:W-:Y:S05]  /*19980*/  WARPSYNC.COLLECTIVE R33, `(.L_x_11074) ;  /* 0x0000000021087348 */ /* 0x000fea0003c00000 */
[----:B------:R0:W1:Y:S02]  /*19990*/  SHFL.BFLY P1, R31, R34, R35, R144 ;  /* 0x0c000023221f7389 */ /* 0x0000640000020090 */
[----:B01----:R-:W-:Y:S05]  /*199a0*/  ENDCOLLECTIVE ;  /* 0x000000000000791b */ /* 0x003fea0003800000 */
.L_x_11074:
[----:B------:R-:W-:Y:S02]  /*199b0*/  IMAD.MOV.U32 R35, RZ, RZ, 0x10 ;  /* 0x00000010ff237424 */ /* 0x000fe400078e00ff */
[----:B------:R-:W-:-:S04]  /*199c0*/  IMAD.MOV.U32 R29, RZ, RZ, R31 ;  /* 0x000000ffff1d7224 */ /* 0x000fc800078e001f */
[----:B------:R-:W-:-:S05]  /*199d0*/  FADD.FTZ R29, R30, R29 ;  /* 0x0000001d1e1d7221 */ /* 0x000fca0000010000 */
[----:B------:R-:W-:-:S07]  /*199e0*/  MOV R34, R29 ;  /* 0x0000001d00227202 */ /* 0x000fce0000000f00 */
[----:B------:R-:W-:Y:S05]  /*199f0*/  WARPSYNC.COLLECTIVE R33, `(.L_x_11075) ;  /* 0x0000000021087348 */ /* 0x000fea0003c00000 */
[----:B------:R0:W1:Y:S02]  /*19a00*/  SHFL.BFLY P1, R31, R34, R35, R144 ;  /* 0x0c000023221f7389 */ /* 0x0000640000020090 */
[----:B01----:R-:W-:Y:S05]  /*19a10*/  ENDCOLLECTIVE ;  /* 0x000000000000791b */ /* 0x003fea0003800000 */
.L_x_11075:
[----:B------:R-:W-:Y:S01]  /*19a20*/  MOV R32, R31 ;  /* 0x0000001f00207202 */ /* 0x000fe20000000f00 */
[----:B------:R-:W-:Y:S06]  /*19a30*/  BRA `(.L_x_11076) ;  /* 0xffffffec006c7947 */ /* 0x000fec000383ffff */
.L_x_11077:
        /* <DEDUP_REMOVED lines=12> */
.L_x_37275:


//--------------------- .text._ZN10layer_norm13ln_fwd_kernelINS_13Kernel_traitsI13__nv_bfloat16S2_fS2_fjLj1024ELj1ELj4ELj1ELj16ENS_18Kernel_traits_baseILj1024ES2_S2_fS2_fjLj128EEEEELb0ELb0ELb0ELb0EEEvNS_9FwdParamsE --------------------------
	.section	.text._ZN10layer_norm13ln_fwd_kernelINS_13Kernel_traitsI13__nv_bfloat16S2_fS2_fjLj1024ELj1ELj4ELj1ELj16ENS_18Kernel_traits_baseILj1024ES2_S2_fS2_fjLj128EEEEELb0ELb0ELb0ELb0EEEvNS_9FwdParamsE,"ax",@progbits
	.align	128
        .global         _ZN10layer_norm13ln_fwd_kernelINS_13Kernel_traitsI13__nv_bfloat16S2_fS2_fjLj1024ELj1ELj4ELj1ELj16ENS_18Kernel_traits_baseILj1024ES2_S2_fS2_fjLj128EEEEELb0ELb0ELb0ELb0EEEvNS_9FwdParamsE
        .type           _ZN10layer_norm13ln_fwd_kernelINS_13Kernel_traitsI13__nv_bfloat16S2_fS2_fjLj1024ELj1ELj4ELj1ELj16ENS_18Kernel_traits_baseILj1024ES2_S2_fS2_fjLj128EEEEELb0ELb0ELb0ELb0EEEvNS_9FwdParamsE,@function
        .size           _ZN10layer_norm13ln_fwd_kernelINS_13Kernel_traitsI13__nv_bfloat16S2_fS2_fjLj1024ELj1ELj4ELj1ELj16ENS_18Kernel_traits_baseILj1024ES2_S2_fS2_fjLj128EEEEELb0ELb0ELb0ELb0EEEvNS_9FwdParamsE,(.L_x_37276 - _ZN10layer_norm13ln_fwd_kernelINS_13Kernel_traitsI13__nv_bfloat16S2_fS2_fjLj1024ELj1ELj4ELj1ELj16ENS_18Kernel_traits_baseILj1024ES2_S2_fS2_fjLj128EEEEELb0ELb0ELb0ELb0EEEvNS_9FwdParamsE)
        .other          _ZN10layer_norm13ln_fwd_kernelINS_13Kernel_traitsI13__nv_bfloat16S2_fS2_fjLj1024ELj1ELj4ELj1ELj16ENS_18Kernel_traits_baseILj1024ES2_S2_fS2_fjLj128EEEEELb0ELb0ELb0ELb0EEEvNS_9FwdParamsE,@"STO_CUDA_ENTRY STV_DEFAULT"
_ZN10layer_norm13ln_fwd_kernelINS_13Kernel_traitsI13__nv_bfloat16S2_fS2_fjLj1024ELj1ELj4ELj1ELj16ENS_18Kernel_traits_baseILj1024ES2_S2_fS2_fjLj128EEEEELb0ELb0ELb0ELb0EEEvNS_9FwdParamsE:
.text._ZN10layer_norm13ln_fwd_kernelINS_13Kernel_traitsI13__nv_bfloat16S2_fS2_fjLj1024ELj1ELj4ELj1ELj16ENS_18Kernel_traits_baseILj1024ES2_S2_fS2_fjLj128EEEEELb0ELb0ELb0ELb0EEEvNS_9FwdParamsE:
        /* <DEDUP_REMOVED lines=52> */
.L_x_11079:
        /* <DEDUP_REMOVED lines=31> */
.L_x_11080:
[----:B------:R-:W-:Y:S05]  /*0530*/  BSYNC.RECONVERGENT B0 ;  /* 0x0000000000007941 */ /* 0x000fea0003800200 */
.L_x_11078:
        /* <DEDUP_REMOVED lines=37> */
[----:B------:R-:W-:-:S02]  /*0790*/  P2R R104, PR, RZ, 0x1 ;  /* 0x00000001ff687803 */ /* 0x000fc40000000000 */
[----:B------:R-:W-:Y:S02]  /*07a0*/  PRMT R10, R41, 0x7632, R10 ;  /* 0x00007632290a7816 */ /* 0x000fe4000000000a */
[----:B------:R-:W-:Y:S02]  /*07b0*/  PRMT R11, R45, 0x7632, R11 ;  /* 0x000076322d0b7816 */ /* 0x000fe4000000000b */
[----:B------:R-:W-:Y:S02]  /*07c0*/  PRMT R12, R40, 0x7632, R12 ;  /* 0x00007632280c7816 */ /* 0x000fe4000000000c */
[----:B------:R-:W-:Y:S02]  /*07d0*/  PRMT R13, R44, 0x7632, R13 ;  /* 0x000076322c0d7816 */ /* 0x000fe4000000000d */
[----:B------:R-:W-:Y:S01]  /*07e0*/  ISETP.NE.AND.EX P1, PT, RZ, UR9, PT, P1 ;  /* 0x00000009ff007c0c */ /* 0x000fe2000bf25310 */
[----:B--23--:R-:W0:-:S12]  /*07f0*/  LDCU.64 UR8, c[0x0][0x3a0] ;  /* 0x00007400ff0877ac */ /* 0x00ce180008000a00 */
.L_x_11106:
        /* <DEDUP_REMOVED lines=14> */
[----:B-1----:R-:W-:-:S05]  /*08e0*/  IMAD.WIDE.U32 R72, R105, 0x10, R72 ;  /* 0x0000001069487825 */ /* 0x002fca00078e0048 */
[----:B------:R1:W5:Y:S01]  /*08f0*/  LDG.E.128 R76, desc[UR6][R72.64] ;  /* 0x00000006484c7981 */ /* 0x000362000c1e1d00 */
[----:B0-----:R-:W-:-:S04]  /*0900*/  UISETP.NE.U32.AND UP0, UPT, UR8, URZ, UPT ;  /* 0x000000ff0800728c */ /* 0x001fc8000bf05070 */
[----:B------:R-:W-:-:S09]  /*0910*/  UISETP.NE.AND.EX UP0, UPT, UR9, URZ, UPT, UP0 ;  /* 0x000000ff0900728c */ /* 0x000fd2000bf05300 */
[----:B-1----:R-:W-:Y:S05]  /*0920*/  BRA.U !UP0, `(.L_x_11083) ;  /* 0x0000000108647547 */ /* 0x002fea000b800000 */
[----:B------:R-:W0:Y:S02]  /*0930*/  LDC.64 R108, c[0x0][0x3a0] ;  /* 0x0000e800ff6c7b82 */ /* 0x000e240000000a00 */
[----:B0-----:R-:W-:-:S05]  /*0940*/  IMAD.WIDE.U32 R108, R105, 0x20, R108 ;  /* 0x00000020696c7825 */ /* 0x001fca00078e006c */
[----:B------:R-:W2:Y:S04]  /*0950*/  LDG.E.128 R80, desc[UR6][R108.64] ;  /* 0x000000066c507981 */ /* 0x000ea8000c1e1d00 */
[----:B------:R-:W3:Y:S01]  /*0960*/  LDG.E.128 R72, desc[UR6][R108.64+0x10] ;  /* 0x000010066c487981 */ /* 0x000ee2000c1e1d00 */
[C---:B-----5:R-:W-:Y:S02]  /*0970*/  PRMT R112, R78.reuse, 0x7632, R112 ;  /* 0x000076324e707816 */ /* 0x060fe40000000070 */
[----:B------:R-:W-:Y:S02]  /*0980*/  SHF.L.U32 R113, R78, 0x10, RZ ;  /* 0x000000104e717819 */ /* 0x000fe400000006ff */
[----:B------:R-:W-:Y:S02]  /*0990*/  PRMT R107, R76, 0x7632, R107 ;  /* 0x000076324c6b7816 */ /* 0x000fe4000000006b */
        /* <DEDUP_REMOVED lines=9> */
[-C--:B--2---:R-:W-:Y:S01]  /*0a30*/  FFMA.FTZ R80, R111, R106.reuse, R80 ;  /* 0x0000006a6f507223 */ /* 0x084fe20000010050 */
[-C--:B------:R-:W-:Y:S01]  /*0a40*/  FFMA.FTZ R81, R76, R106.reuse, R81 ;  /* 0x0000006a4c517223 */ /* 0x080fe20000010051 */
[-C--:B------:R-:W-:Y:S01]  /*0a50*/  FFMA.FTZ R82, R77, R106.reuse, R82 ;  /* 0x0000006a4d527223 */ /* 0x080fe20000010052 */
[-C--:B------:R-:W-:Y:S01]  /*0a60*/  FFMA.FTZ R83, R110, R106.reuse, R83 ;  /* 0x0000006a6e537223 */ /* 0x080fe20000010053 */
[-C--:B---3--:R-:W-:Y:S01]  /*0a70*/  FFMA.FTZ R72, R113, R106.reuse, R72 ;  /* 0x0000006a71487223 */ /* 0x088fe20000010048 */
[-C--:B------:R-:W-:Y:S01]  /*0a80*/  FFMA.FTZ R73, R112, R106.reuse, R73 ;  /* 0x0000006a70497223 */ /* 0x080fe20000010049 */
[-C--:B------:R-:W-:Y:S01]  /*0a90*/  FFMA.FTZ R74, R79, R106.reuse, R74 ;  /* 0x0000006a4f4a7223 */ /* 0x080fe2000001004a */
[----:B------:R-:W-:Y:S01]  /*0aa0*/  FFMA.FTZ R75, R78, R106, R75 ;  /* 0x0000006a4e4b7223 */ /* 0x000fe2000001004b */
[----:B------:R-:W-:Y:S06]  /*0ab0*/  BRA `(.L_x_11084) ;  /* 0x0000000000507947 */ /* 0x000fec0003800000 */
.L_x_11083:
[C---:B-----5:R-:W-:Y:S02]  /*0ac0*/  PRMT R72, R76.reuse, 0x7632, R72 ;  /* 0x000076324c487816 */ /* 0x060fe40000000048 */
[----:B------:R-:W-:Y:S02]  /*0ad0*/  SHF.L.U32 R73, R76, 0x10, RZ ;  /* 0x000000104c497819 */ /* 0x000fe400000006ff */
[----:B------:R-:W-:Y:S02]  /*0ae0*/  PRMT R75, R78, 0x7632, R75 ;  /* 0x000076324e4b7816 */ /* 0x000fe4000000004b */
[----:B------:R-:W-:Y:S01]  /*0af0*/  PRMT R74, R77, 0x7632, R74 ;  /* 0x000076324d4a7816 */ /* 0x000fe2000000004a */
[----:B------:R-:W-:Y:S01]  /*0b00*/  FMUL.FTZ R80, R73, R106 ;  /* 0x0000006a49507220 */ /* 0x000fe20000410000 */
        /* <DEDUP_REMOVED lines=15> */
.L_x_11084:
[----:B------:R-:W0:Y:S01]  /*0c00*/  LDC.64 R76, c[0x0][0x3a8] ;  /* 0x0000ea00ff4c7b82 */ /* 0x000e220000000a00 */
[C---:B------:R-:W-:Y:S01]  /*0c10*/  IADD3 R107, PT, PT, R105.reuse, 0x20, RZ ;  /* 0x00000020696b7810 */ /* 0x040fe20007ffe0ff */
[----:B0-----:R-:W-:-:S05]  /*0c20*/  IMAD.WIDE.U32 R76, R105, 0x20, R76 ;  /* 0x00000020694c7825 */ /* 0x001fca00078e004c */
[----:B------:R1:W-:Y:S04]  /*0c30*/  STG.E.128 desc[UR6][R76.64], R80 ;  /* 0x000000504c007986 */ /* 0x0003e8000c101d06 */
[----:B------:R1:W-:Y:S02]  /*0c40*/  STG.E.128 desc[UR6][R76.64+0x10], R72 ;  /* 0x000010484c007986 */ /* 0x0003e4000c101d06 */
.L_x_11082:
[----:B0-----:R-:W-:Y:S05]  /*0c50*/  BSYNC.RECONVERGENT B0 ;  /* 0x0000000000007941 */ /* 0x001fea0003800200 */
.L_x_11081:
        /* <DEDUP_REMOVED lines=11> */
[----:B0-----:R-:W-:-:S05]  /*0d10*/  IMAD.WIDE.U32 R108, R107, 0x20, R108 ;  /* 0x000000206b6c7825 */ /* 0x001fca00078e006c */
[----:B------:R-:W2:Y:S04]  /*0d20*/  LDG.E.128 R76, desc[UR6][R108.64] ;  /* 0x000000066c4c7981 */ /* 0x000ea8000c1e1d00 */
[----:B------:R-:W3:Y:S01]  /*0d30*/  LDG.E.128 R52, desc[UR6][R108.64+0x10] ;  /* 0x000010066c347981 */ /* 0x000ee2000c1e1d00 */
[----:B-----5:R-:W-:Y:S02]  /*0d40*/  PRMT R110, R48, 0x7632, R110 ;  /* 0x00007632306e7816 */ /* 0x020fe4000000006e */
[----:B------:R-:W-:Y:S02]  /*0d50*/  PRMT R112, R49, 0x7632, R112 ;  /* 0x0000763231707816 */ /* 0x000fe40000000070 */
[----:B------:R-:W-:Y:S02]  /*0d60*/  PRMT R114, R50, 0x7632, R114 ;  /* 0x0000763232727816 */ /* 0x000fe40000000072 */
[----:B------:R-:W-:-:S02]  /*0d70*/  PRMT R116, R51, 0x7632, R116 ;  /* 0x0000763233747816 */ /* 0x000fc40000000074 */
[----:B------:R-:W-:Y:S02]  /*0d80*/  SHF.L.U32 R111, R48, 0x10, RZ ;  /* 0x00000010306f7819 */ /* 0x000fe400000006ff */
        /* <DEDUP_REMOVED lines=16> */
.L_x_11087:
        /* <DEDUP_REMOVED lines=17> */
[-C--:B------:R-:W-:Y:S01]  /*0fa0*/  FMUL.FTZ R51, R51, R106.reuse ;  /* 0x0000006a33337220 */ /* 0x080fe20000410000 */
[-C--:B------:R-:W-:Y:S01]  /*0fb0*/  FMUL.FTZ R53, R79, R106.reuse ;  /* 0x0000006a4f357220 */ /* 0x080fe20000410000 */
[----:B------:R-:W-:-:S07]  /*0fc0*/  FMUL.FTZ R55, R111, R106 ;  /* 0x0000006a6f377220 */ /* 0x000fce0000410000 */
.L_x_11088:
[----:B------:R-:W0:Y:S02]  /*0fd0*/  LDC.64 R76, c[0x0][0x3a8] ;  /* 0x0000ea00ff4c7b82 */ /* 0x000e240000000a00 */
[C---:B0-----:R-:W-:Y:S01]  /*0fe0*/  IMAD.WIDE.U32 R76, R107.reuse, 0x20, R76 ;  /* 0x000000206b4c7825 */ /* 0x041fe200078e004c */
[----:B------:R-:W-:-:S04]  /*0ff0*/  IADD3 R107, PT, PT, R107, 0x20, RZ ;  /* 0x000000206b6b7810 */ /* 0x000fc80007ffe0ff */
[----:B------:R0:W-:Y:S04]  /*1000*/  STG.E.128 desc[UR6][R76.64], R48 ;  /* 0x000000304c007986 */ /* 0x0001e8000c101d06 */
[----:B------:R0:W-:Y:S02]  /*1010*/  STG.E.128 desc[UR6][R76.64+0x10], R52 ;  /* 0x000010344c007986 */ /* 0x0001e4000c101d06 */
.L_x_11086:
[----:B------:R-:W-:Y:S05]  /*1020*/  BSYNC.RECONVERGENT B0 ;  /* 0x0000000000007941 */ /* 0x000fea0003800200 */
.L_x_11085:
        /* <DEDUP_REMOVED lines=35> */
.L_x_11091:
        /* <DEDUP_REMOVED lines=20> */
.L_x_11092:
[----:B------:R-:W0:Y:S02]  /*13a0*/  LDC.64 R76, c[0x0][0x3a8] ;  /* 0x0000ea00ff4c7b82 */ /* 0x000e240000000a00 */
[C---:B0-----:R-:W-:Y:S01]  /*13b0*/  IMAD.WIDE.U32 R76, R107.reuse, 0x20, R76 ;  /* 0x000000206b4c7825 */ /* 0x041fe200078e004c */
[----:B------:R-:W-:-:S04]  /*13c0*/  IADD3 R107, PT, PT, R107, 0x20, RZ ;  /* 0x000000206b6b7810 */ /* 0x000fc80007ffe0ff */
[----:B------:R0:W-:Y:S04]  /*13d0*/  STG.E.128 desc[UR6][R76.64], R56 ;  /* 0x000000384c007986 */ /* 0x0001e8000c101d06 */
[----:B------:R0:W-:Y:S02]  /*13e0*/  STG.E.128 desc[UR6][R76.64+0x10], R60 ;  /* 0x0000103c4c007986 */ /* 0x0001e4000c101d06 */
.L_x_11090:
[----:B------:R-:W-:Y:S05]  /*13f0*/  BSYNC.RECONVERGENT B0 ;  /* 0x0000000000007941 */ /* 0x000fea0003800200 */
.L_x_11089:
        /* <DEDUP_REMOVED lines=35> */
.L_x_11095:
        /* <DEDUP_REMOVED lines=20> */
.L_x_11096:
[----:B------:R-:W0:Y:S02]  /*1770*/  LDC.64 R76, c[0x0][0x3a8] ;  /* 0x0000ea00ff4c7b82 */ /* 0x000e240000000a00 */
[----:B0-----:R-:W-:-:S05]  /*1780*/  IMAD.WIDE.U32 R76, R107, 0x20, R76 ;  /* 0x000000206b4c7825 */ /* 0x001fca00078e004c */
[----:B------:R0:W-:Y:S04]  /*1790*/  STG.E.128 desc[UR6][R76.64], R64 ;  /* 0x000000404c007986 */ /* 0x0001e8000c101d06 */
[----:B------:R0:W-:Y:S02]  /*17a0*/  STG.E.128 desc[UR6][R76.64+0x10], R68 ;  /* 0x000010444c007986 */ /* 0x0001e4000c101d06 */
.L_x_11094:
[----:B------:R-:W-:Y:S05]  /*17b0*/  BSYNC.RECONVERGENT B0 ;  /* 0x0000000000007941 */ /* 0x000fea0003800200 */
.L_x_11093:
        /* <DEDUP_REMOVED lines=125> */
.L_x_11118:
        /* <DEDUP_REMOVED lines=61> */
[C---:B0-----:R-:W-:Y:S01]  /*2360*/  IMAD.WIDE.U32 R106, R105.reuse, 0x10, R106 ;  /* 0x00000010696a7825 */ /* 0x041fe200078e006a */
[----:B------:R-:W-:-:S04]  /*2370*/  IADD3 R105, PT, PT, R105, 0x20, RZ ;  /* 0x0000002069697810 */ /* 0x000fc80007ffe0ff */
[----:B------:R0:W-:Y:S03]  /*2380*/  STG.E.128 desc[UR6][R106.64], R76 ;  /* 0x0000004c6a007986 */ /* 0x0001e6000c101d06 */
.L_x_11099:
[----:B------:R-:W-:Y:S05]  /*2390*/  BSYNC.RECONVERGENT B0 ;  /* 0x0000000000007941 */ /* 0x000fea0003800200 */
.L_x_11098:
        /* <DEDUP_REMOVED lines=51> */
.L_x_11101:
[----:B------:R-:W-:Y:S05]  /*26d0*/  BSYNC.RECONVERGENT B0 ;  /* 0x0000000000007941 */ /* 0x000fea0003800200 */
.L_x_11100:
        /* <DEDUP_REMOVED lines=51> */
.L_x_11103:
[----:B------:R-:W-:Y:S05]  /*2a10*/  BSYNC.RECONVERGENT B0 ;  /* 0x0000000000007941 */ /* 0x000fea0003800200 */
.L_x_11102:
[----:B------:R-:W-:Y:S01]  /*2a20*/  ISETP.GE.U32.AND P0, PT, R102, 0x80, PT ;  /* 0x000000806600780c */ /* 0x000fe20003f06070 */
[----:B------:R-:W-:-:S12]  /*2a30*/  BSSY.RECONVERGENT B0, `(.L_x_11104) ;  /* 0x0000031000007945 */ /* 0x000fd80003800200 */
[----:B------:R-:W-:Y:S05]  /*2a40*/  @!P0 BRA `(.L_x_11105) ;  /* 0x0000000000bc8947 */ /* 0x000fea0003800000 */
[--C-:B0123--:R-:W-:Y:S01]  /*2a50*/  FADD.FTZ R78, R66, -R108.reuse ;  /* 0x8000006c424e7221 */ /* 0x10ffe20000010000 */
[--C-:B------:R-:W-:Y:S01]  /*2a60*/  FADD.FTZ R106, R68, -R108.reuse ;  /* 0x8000006c446a7221 */ /* 0x100fe20000010000 */
[----:B------:R-:W-:Y:S01]  /*2a70*/  SHF.L.U32 R111, R21, 0x10, RZ ;  /* 0x00000010156f7819 */ /* 0x000fe200000006ff */
[--C-:B------:R-:W-:Y:S01]  /*2a80*/  FADD.FTZ R76, R64, -R108.reuse ;  /* 0x8000006c404c7221 */ /* 0x100fe20000010000 */
        /* <DEDUP_REMOVED lines=10> */
[--C-:B------:R-:W-:Y:S01]  /*2b30*/  FADD.FTZ R106, R69, -R108.reuse ;  /* 0x8000006c456a7221 */ /* 0x100fe20000010000 */
[--C-:B------:R-:W-:Y:S01]  /*2b40*/  FADD.FTZ R112, R70, -R108.reuse ;  /* 0x8000006c46707221 */ /* 0x100fe20000010000 */
[----:B------:R-:W-:Y:S01]  /*2b50*/  SHF.L.U32 R113, R97, 0x10, RZ ;  /* 0x0000001061717819 */ /* 0x000fe200000006ff */
[----:B------:R-:W-:Y:S01]  /*2b60*/  FFMA.FTZ R110, R76, R77, R79 ;  /* 0x0000004d4c6e7223 */ /* 0x000fe2000001004f */
[----:B------:R-:W-:Y:S01]  /*2b70*/  SHF.L.U32 R79, R98, 0x10, RZ ;  /* 0x00000010624f7819 */ /* 0x000fe200000006ff */
[----:B------:R-:W0:Y:S01]  /*2b80*/  LDC.64 R76, c[0x0][0x428] ;  /* 0x00010a00ff4c7b82 */ /* 0x000e220000000a00 */
[----:B------:R-:W-:Y:S01]  /*2b90*/  SHF.L.U32 R107, R23, 0x10, RZ ;  /* 0x00000010176b7819 */ /* 0x000fe200000006ff */
[----:B------:R-:W-:Y:S01]  /*2ba0*/  FMUL.FTZ R106, R109, R106 ;  /* 0x0000006a6d6a7220 */ /* 0x000fe20000410000 */
[----:B------:R-:W-:Y:S01]  /*2bb0*/  SHF.L.U32 R115, R19, 0x10, RZ ;  /* 0x0000001013737819 */ /* 0x000fe200000006ff */
[----:B------:R-:W-:Y:S01]  /*2bc0*/  FMUL.FTZ R112, R109, R112 ;  /* 0x000000706d707220 */ /* 0x000fe20000410000 */
[----:B------:R-:W-:Y:S01]  /*2bd0*/  SHF.L.U32 R117, R96, 0x10, RZ ;  /* 0x0000001060757819 */ /* 0x000fe200000006ff */
[----:B------:R-:W-:Y:S01]  /*2be0*/  FFMA.FTZ R113, R106, R113, R79 ;  /* 0x000000716a717223 */ /* 0x000fe2000001004f */
[--C-:B------:R-:W-:Y:S01]  /*2bf0*/  FADD.FTZ R106, R65, -R108.reuse ;  /* 0x8000006c416a7221 */ /* 0x100fe20000010000 */
[----:B------:R-:W-:Y:S01]  /*2c00*/  FFMA.FTZ R79, R112, R107, R115 ;  /* 0x0000006b704f7223 */ /* 0x000fe20000010073 */
[--C-:B------:R-:W-:Y:S01]  /*2c10*/  FADD.FTZ R112, R71, -R108.reuse ;  /* 0x8000006c47707221 */ /* 0x100fe20000010000 */
[----:B------:R-:W-:Y:S01]  /*2c20*/  SHF.L.U32 R107, R99, 0x10, RZ ;  /* 0x00000010636b7819 */ /* 0x000fe200000006ff */
[----:B------:R-:W-:Y:S01]  /*2c30*/  FADD.FTZ R108, R67, -R108 ;  /* 0x8000006c436c7221 */ /* 0x000fe20000010000 */
[----:B------:R-:W-:Y:S01]  /*2c40*/  SHF.L.U32 R115, R100, 0x10, RZ ;  /* 0x0000001064737819 */ /* 0x000fe200000006ff */
[C---:B------:R-:W-:Y:S01]  /*2c50*/  FMUL.FTZ R112, R109.reuse, R112 ;  /* 0x000000706d707220 */ /* 0x040fe20000410000 */
[C---:B------:R-:W-:Y:S01]  /*2c60*/  FMUL.FTZ R106, R109.reuse, R106 ;  /* 0x0000006a6d6a7220 */ /* 0x040fe20000410000 */
[----:B------:R-:W-:Y:S01]  /*2c70*/  FMUL.FTZ R108, R109, R108 ;  /* 0x0000006c6d6c7220 */ /* 0x000fe20000410000 */
[----:B------:R-:W-:Y:S01]  /*2c80*/  SHF.L.U32 R109, R94, 0x10, RZ ;  /* 0x000000105e6d7819 */ /* 0x000fe200000006ff */
[----:B------:R-:W-:Y:S01]  /*2c90*/  FFMA.FTZ R112, R112, R107, R115 ;  /* 0x0000006b70707223 */ /* 0x000fe20000010073 */
[----:B------:R-:W-:-:S02]  /*2ca0*/  SHF.L.U32 R107, R93, 0x10, RZ ;  /* 0x000000105d6b7819 */ /* 0x000fc400000006ff */
[----:B------:R-:W-:Y:S02]  /*2cb0*/  SHF.L.U32 R115, R95, 0x10, RZ ;  /* 0x000000105f737819 */ /* 0x000fe400000006ff */
[----:B------:R-:W-:Y:S01]  /*2cc0*/  F2FP.BF16.F32.PACK_AB R79, R112, R79 ;  /* 0x0000004f704f723e */ /* 0x000fe200000010ff */
[----:B------:R-:W-:Y:S01]  /*2cd0*/  FFMA.FTZ R109, R106, R107, R109 ;  /* 0x0000006b6a6d7223 */ /* 0x000fe2000001006d */
[----:B0-----:R-:W-:-:S04]  /*2ce0*/  IMAD.WIDE.U32 R106, R105, 0x10, R76 ;  /* 0x00000010696a7825 */ /* 0x001fc800078e004c */
[----:B------:R-:W-:Y:S01]  /*2cf0*/  FFMA.FTZ R108, R108, R115, R117 ;  /* 0x000000736c6c7223 */ /* 0x000fe20000010075 */
[----:B------:R-:W-:Y:S02]  /*2d00*/  F2FP.BF16.F32.PACK_AB R78, R113, R78 ;  /* 0x0000004e714e723e */ /* 0x000fe400000010ff */
[----:B------:R-:W-:Y:S02]  /*2d10*/  F2FP.BF16.F32.PACK_AB R76, R109, R110 ;  /* 0x0000006e6d4c723e */ /* 0x000fe400000010ff */
[----:B------:R-:W-:-:S05]  /*2d20*/  F2FP.BF16.F32.PACK_AB R77, R108, R111 ;  /* 0x0000006f6c4d723e */ /* 0x000fca00000010ff */
[----:B------:R4:W-:Y:S02]  /*2d30*/  STG.E.128 desc[UR6][R106.64], R76 ;  /* 0x0000004c6a007986 */ /* 0x0009e4000c101d06 */
.L_x_11105:
[----:B------:R-:W-:Y:S05]  /*2d40*/  BSYNC.RECONVERGENT B0 ;  /* 0x0000000000007941 */ /* 0x000fea0003800200 */
.L_x_11104:
[----:B01234-:R-:W0:Y:S02]  /*2d50*/  LDC.64 R76, c[0x0][0x380] ;  /* 0x0000e000ff4c7b82 */ /* 0x01fe240000000a00 */
[----:B0-----:R-:W-:-:S04]  /*2d60*/  LEA R101, R76, R101, 0x2 ;  /* 0x000000654c657211 */ /* 0x001fc800078e10ff */
[----:B------:R-:W-:-:S13]  /*2d70*/  ISETP.GE.AND P0, PT, R101, R77, PT ;  /* 0x0000004d6500720c */ /* 0x000fda0003f06270 */
[----:B------:R-:W-:Y:S05]  /*2d80*/  @!P0 BRA `(.L_x_11106) ;  /* 0xffffffd8009c8947 */ /* 0x000fea000383ffff */
[----:B------:R-:W-:Y:S05]  /*2d90*/  EXIT ;  /* 0x000000000000794d */ /* 0x000fea0003800000 */
.L_x_11097:
        /* <DEDUP_REMOVED lines=8> */
.L_x_11108:
[----:B------:R-:W-:Y:S05]  /*2e20*/  BSYNC B0 ;  /* 0x0000000000007941 */ /* 0x000fea0003800000 */
.L_x_11107:
        /* <DEDUP_REMOVED lines=10> */
.L_x_11109:
[----:B------:R-:W-:Y:S01]  /*2ed0*/  HFMA2 R112, -RZ, RZ, 0, 2.384185791015625e-07 ;  /* 0x00000004ff707431 */ /* 0x000fe200000001ff */
[----:B------:R-:W-:-:S05]  /*2ee0*/  MOV R79, R111 ;  /* 0x0000006f004f7202 */ /* 0x000fca0000000f00 */
[----:B------:R-:W-:-:S05]  /*2ef0*/  FADD.FTZ R79, R78, R79 ;  /* 0x0000004f4e4f7221 */ /* 0x000fca0000010000 */
[----:B------:R-:W-:-:S07]  /*2f00*/  MOV R113, R79 ;  /* 0x0000004f00717202 */ /* 0x000fce0000000f00 */
[----:B------:R-:W-:Y:S05]  /*2f10*/  WARPSYNC.COLLECTIVE R110, `(.L_x_11110) ;  /* 0x000000006e087348 */ /* 0x000fea0003c00000 */
[----:B------:R0:W1:Y:S02]  /*2f20*/  SHFL.BFLY P6, R111, R113, R112, R115 ;  /* 0x0c000070716f7389 */ /* 0x00006400000c0073 */
[----:B01----:R-:W-:Y:S05]  /*2f30*/  ENDCOLLECTIVE ;  /* 0x000000000000791b */ /* 0x003fea0003800000 */
.L_x_11110:
[----:B------:R-:W-:Y:S01]  /*2f40*/  HFMA2 R112, -RZ, RZ, 0, 4.76837158203125e-07 ;  /* 0x00000008ff707431 */ /* 0x000fe200000001ff */
[----:B------:R-:W-:-:S05]  /*2f50*/  MOV R76, R111 ;  /* 0x0000006f004c7202 */ /* 0x000fca0000000f00 */
[----:B------:R-:W-:-:S05]  /*2f60*/  FADD.FTZ R108, R79, R76 ;  /* 0x0000004c4f6c7221 */ /* 0x000fca0000010000 */
[----:B------:R-:W-:-:S07]  /*2f70*/  MOV R113, R108 ;  /* 0x0000006c00717202 */ /* 0x000fce0000000f00 */
[----:B------:R-:W-:Y:S05]  /*2f80*/  WARPSYNC.COLLECTIVE R110, `(.L_x_11111) ;  /* 0x000000006e087348 */ /* 0x000fea0003c00000 */
[----:B------:R0:W1:Y:S02]  /*2f90*/  SHFL.BFLY P6, R111, R113, R112, R115 ;  /* 0x0c000070716f7389 */ /* 0x00006400000c0073 */
[----:B01----:R-:W-:Y:S05]  /*2fa0*/  ENDCOLLECTIVE ;  /* 0x000000000000791b */ /* 0x003fea0003800000 */
.L_x_11111:
[----:B------:R-:W-:Y:S01]  /*2fb0*/  HFMA2 R112, -RZ, RZ, 0, 9.5367431640625e-07 ;  /* 0x00000010ff707431 */ /* 0x000fe200000001ff */
[----:B------:R-:W-:-:S05]  /*2fc0*/  MOV R107, R111 ;  /* 0x0000006f006b7202 */ /* 0x000fca0000000f00 */
[----:B------:R-:W-:-:S05]  /*2fd0*/  FADD.FTZ R109, R108, R107 ;  /* 0x0000006b6c6d7221 */ /* 0x000fca0000010000 */
[----:B------:R-:W-:-:S07]  /*2fe0*/  MOV R113, R109 ;  /* 0x0000006d00717202 */ /* 0x000fce0000000f00 */
[----:B------:R-:W-:Y:S05]  /*2ff0*/  WARPSYNC.COLLECTIVE R110, `(.L_x_11112) ;  /* 0x000000006e087348 */ /* 0x000fea0003c00000 */
[----:B------:R0:W1:Y:S02]  /*3000*/  SHFL.BFLY P6, R111, R113, R112, R115 ;  /* 0x0c000070716f7389 */ /* 0x00006400000c0073 */
[----:B01----:R-:W-:Y:S05]  /*3010*/  ENDCOLLECTIVE ;  /* 0x000000000000791b */ /* 0x003fea0003800000 */
.L_x_11112:
        /* <DEDUP_REMOVED lines=73> */
.L_x_11113:
[----:B------:R-:W-:Y:S01]  /*34b0*/  HFMA2 R112, -RZ, RZ, 0, 1.1920928955078125e-07 ;  /* 0x00000002ff707431 */ /* 0x000fe200000001ff */
[----:B------:R-:W-:-:S05]  /*34c0*/  MOV R77, R111 ;  /* 0x0000006f004d7202 */ /* 0x000fca0000000f00 */
[----:B------:R-:W-:-:S05]  /*34d0*/  FADD.FTZ R77, R76, R77 ;  /* 0x0000004d4c4d7221 */ /* 0x000fca0000010000 */
[----:B------:R-:W-:-:S07]  /*34e0*/  MOV R113, R77 ;  /* 0x0000004d00717202 */ /* 0x000fce0000000f00 */
[----:B------:R-:W-:Y:S05]  /*34f0*/  WARPSYNC.COLLECTIVE R110, `(.L_x_11114) ;  /* 0x000000006e087348 */ /* 0x000fea0003c00000 */
[----:B------:R0:W1:Y:S02]  /*3500*/  SHFL.BFLY P6, R111, R113, R112, R115 ;  /* 0x0c000070716f7389 */ /* 0x00006400000c0073 */
[----:B01----:R-:W-:Y:S05]  /*3510*/  ENDCOLLECTIVE ;  /* 0x000000000000791b */ /* 0x003fea0003800000 */
.L_x_11114:
[----:B------:R-:W-:Y:S01]  /*3520*/  HFMA2 R112, -RZ, RZ, 0, 2.384185791015625e-07 ;  /* 0x00000004ff707431 */ /* 0x000fe200000001ff */
[----:B------:R-:W-:-:S05]  /*3530*/  MOV R78, R111 ;  /* 0x0000006f004e7202 */ /* 0x000fca0000000f00 */
[----:B------:R-:W-:-:S05]  /*3540*/  FADD.FTZ R78, R77, R78 ;  /* 0x0000004e4d4e7221 */ /* 0x000fca0000010000 */
[----:B------:R-:W-:-:S07]  /*3550*/  MOV R113, R78 ;  /* 0x0000004e00717202 */ /* 0x000fce0000000f00 */
[----:B------:R-:W-:Y:S05]  /*3560*/  WARPSYNC.COLLECTIVE R110, `(.L_x_11115) ;  /* 0x000000006e087348 */ /* 0x000fea0003c00000 */
[----:B------:R0:W1:Y:S02]  /*3570*/  SHFL.BFLY P6, R111, R113, R112, R115 ;  /* 0x0c000070716f7389 */ /* 0x00006400000c0073 */
[----:B01----:R-:W-:Y:S05]  /*3580*/  ENDCOLLECTIVE ;  /* 0x000000000000791b */ /* 0x003fea0003800000 */
.L_x_11115:
[----:B------:R-:W-:Y:S01]  /*3590*/  HFMA2 R112, -RZ, RZ, 0, 4.76837158203125e-07 ;  /* 0x00000008ff707431 */ /* 0x000fe200000001ff */
[----:B------:R-:W-:-:S05]  /*35a0*/  MOV R79, R111 ;  /* 0x0000006f004f7202 */ /* 0x000fca0000000f00 */
[----:B------:R-:W-:-:S05]  /*35b0*/  FADD.FTZ R79, R78, R79 ;  /* 0x0000004f4e4f7221 */ /* 0x000fca0000010000 */
[----:B------:R-:W-:-:S07]  /*35c0*/  MOV R113, R79 ;  /* 0x0000004f00717202 */ /* 0x000fce0000000f00 */
[----:B------:R-:W-:Y:S05]  /*35d0*/  WARPSYNC.COLLECTIVE R110, `(.L_x_11116) ;  /* 0x000000006e087348 */ /* 0x000fea0003c00000 */
[----:B------:R0:W1:Y:S02]  /*35e0*/  SHFL.BFLY P6, R111, R113, R112, R115 ;  /* 0x0c000070716f7389 */ /* 0x00006400000c0073 */
[----:B01----:R-:W-:Y:S05]  /*35f0*/  ENDCOLLECTIVE ;  /* 0x000000000000791b */ /* 0x003fea0003800000 */
.L_x_11116:
[----:B------:R-:W-:Y:S01]  /*3600*/  HFMA2 R112, -RZ, RZ, 0, 9.5367431640625e-07 ;  /* 0x00000010ff707431 */ /* 0x000fe200000001ff */
[----:B------:R-:W-:-:S05]  /*3610*/  MOV R108, R111 ;  /* 0x0000006f006c7202 */ /* 0x000fca0000000f00 */
[----:B------:R-:W-:-:S05]  /*3620*/  FADD.FTZ R108, R79, R108 ;  /* 0x0000006c4f6c7221 */ /* 0x000fca0000010000 */
[----:B------:R-:W-:-:S07]  /*3630*/  MOV R113, R108 ;  /* 0x0000006c00717202 */ /* 0x000fce0000000f00 */
[----:B------:R-:W-:Y:S05]  /*3640*/  WARPSYNC.COLLECTIVE R110, `(.L_x_11117) ;  /* 0x000000006e087348 */ /* 0x000fea0003c00000 */
[----:B------:R0:W1:Y:S02]  /*3650*/  SHFL.BFLY P6, R111, R113, R112, R115 ;  /* 0x0c000070716f7389 */ /* 0x00006400000c0073 */
[----:B01----:R-:W-:Y:S05]  /*3660*/  ENDCOLLECTIVE ;  /* 0x000000000000791b */ /* 0x003fea0003800000 */
.L_x_11117:
[----:B------:R-:W-:Y:S01]  /*3670*/  MOV R109, R111 ;  /* 0x0000006f006d7202 */ /* 0x000fe20000000f00 */
[----:B------:R-:W-:Y:S06]  /*3680*/  BRA `(.L_x_11118) ;  /* 0xffffffe800407947 */ /* 0x000fec000383ffff */
.L_x_11119:
        /* <DEDUP_REMOVED lines=15> */
.L_x_37276:


//--------------------- .text._ZN10layer_norm13ln_fwd_kernelINS_13Kernel_traitsI13__nv_bfloat16S2_fS2_fjLj1024ELj1ELj4ELj1ELj16ENS_18Kernel_traits_baseILj1024ES2_S2_fS2_fjLj128EEEEELb0ELb0ELb0ELb1EEEvNS_9FwdParamsE --------------------------
	.section	.text._ZN10layer_norm13ln_fwd_kernelINS_13Kernel_traitsI13__nv_bfloat16S2_fS2_fjLj1024ELj1ELj4ELj1ELj16ENS_18Kernel_traits_baseILj1024ES2_S2_fS2_fjLj128EEEEELb0ELb0ELb0ELb1EEEvNS_9FwdParamsE,"ax",@progbits
	.align	128
        .global         _ZN10layer_norm13ln_fwd_kernelINS_13Kernel_traitsI13__nv_bfloat16S2_fS2_fjLj1024ELj1ELj4ELj1ELj16ENS_18Kernel_traits_baseILj1024ES2_S2_fS2_fjLj128EEEEELb0ELb0ELb0ELb1EEEvNS_9FwdParamsE
        .type           _ZN10layer_norm13ln_fwd_kernelINS_13Kernel_traitsI13__nv_bfloat16S2_fS2_fjLj1024ELj1ELj4ELj1ELj16ENS_18Kernel_traits_baseILj1024ES2_S2_fS2_fjLj128EEEEELb0ELb0ELb0ELb1EEEvNS_9FwdParamsE,@function
        .size           _ZN10layer_norm13ln_fwd_kernelINS_13Kernel_traitsI13__nv_bfloat16S2_fS2_fjLj1024ELj1ELj4ELj1ELj16ENS_18Kernel_traits_baseILj1024ES2_S2_fS2_fjLj128EEEEELb0ELb0ELb0ELb1EEEvNS_9FwdParamsE,(.L_x_37277 - _ZN10layer_norm13ln_fwd_kernelINS_13Kernel_traitsI13__nv_bfloat16S2_fS2_fjLj1024ELj1ELj4ELj1ELj16ENS_18Kernel_traits_baseILj1024ES2_S2_fS2_fjLj128EEEEELb0ELb0ELb0ELb1EEEvNS_9FwdParamsE)
        .other          _ZN10layer_norm13ln_fwd_kernelINS_13Kernel_traitsI13__nv_bfloat16S2_fS2_fjLj1024ELj1ELj4ELj1ELj16ENS_18Kernel_traits_baseILj1024ES2_S2_fS2_fjLj128EEEEELb0ELb0ELb0ELb1EEEvNS_9FwdParamsE,@"STO_CUDA_ENTRY STV_DEFAULT"
_ZN10layer_norm13ln_fwd_kernelINS_13Kernel_traitsI13__nv_bfloat16S2_fS2_fjLj1024ELj1ELj4ELj1ELj16ENS_18Kernel_traits_baseILj1024ES2_S2_fS2_fjLj128EEEEELb0ELb0ELb0ELb1EEEvNS_9FwdParamsE:
.text._ZN10layer_norm13ln_fwd_kernelINS_13Kernel_traitsI13__nv_bfloat16S2_fS2_fjLj1024ELj1ELj4ELj1ELj16ENS_18Kernel_traits_baseILj1024ES2_S2_fS2_fjLj128EEEEELb0ELb0ELb0ELb1EEEvNS_9FwdParamsE:
[----:B------:R-:W-:Y:S01]  /*0000*/  LDC R1, c[0x0][0x37c] ;  /* 0x0000df00ff017b82 */ /* 0x000fe20000000800 */
[----:B------:R-:W0:Y:S01]  /*0010*/  LDCU.64 UR4, c[0x0][0x438] ;  /* 0x00008700ff0477ac */ /* 0x000e220008000a00 */
[----:B------:R-:W1:Y:S06]  /*0020*/  S2R R0, SR_TID.X ;  /* 0x0000000000007919 */ /* 0x000e6c0000002100 */
[----:B------:R-:W2:Y:S01]  /*0030*/  LDC.64 R2, c[0x0][0x3d0] ;  /* 0x0000f400ff027b82 */ /* 0x000ea20000000a00 */
[----:B------:R-:W3:Y:S01]  /*0040*/  LDCU.64 UR6, c[0x0][0x358] ;  /* 0x00006b00ff0677ac */ /* 0x000ee20008000a00 */
        /* <DEDUP_REMOVED lines=8> */
[----:B------:R-:W4:Y:S04]  /*00d0*/  LDG.E.128 R12, desc[UR6][R2.64+0x200] ;  /* 0x00020006020c7981 */ /* 0x000f28000c1e1d00 */
[----:B------:R0:W5:Y:S04]  /*00e0*/  LDG.E.128 R36, desc[UR6][R2.64+0x400] ;  /* 0x0004000602247981 */ /* 0x000168000c1e1d00 */
[----:B------:R0:W5:Y:S01]  /*00f0*/  LDG.E.128 R40, desc[UR6][R2.64+0x600] ;  /* 0x0006000602287981 */ /* 0x000162000c1e1d00 */
[----:B--2---:R-:W-:-:S05]  /*0100*/  @P0 IMAD.WIDE.U32 R4, R102, 0x10, R4 ;  /* 0x0000001066040825 */ /* 0x004fca00078e0004 */
[----:B------:R2:W5:Y:S04]  /*0110*/  @P0 LDG.E.128 R20, desc[UR6][R4.64] ;  /* 0x0000000604140981 */ /* 0x000568000c1e1d00 */
[----:B------:R2:W5:Y:S04]  /*0120*/  @P0 LDG.E.128 R24, desc[UR6][R4.64+0x200] ;  /* 0x0002000604180981 */ /* 0x000568000c1e1d00 */
[----:B------:R2:W5:Y:S04]  /*0130*/  @P0 LDG.E.128 R28, desc[UR6][R4.64+0x400] ;  /* 0x00040006041c0981 */ /* 0x000568000c1e1d00 */
[----:B------:R2:W5:Y:S01]  /*0140*/  @P0 LDG.E.128 R32, desc[UR6][R4.64+0x600] ;  /* 0x0006000604200981 */ /* 0x000562000c1e1d00 */
[----:B0-----:R-:W-:Y:S01]  /*0150*/  USHF.L.U32 UR4, UR4, 0x2, URZ ;  /* 0x0000000204047899 */ /* 0x001fe200080006ff */
[----:B------:R-:W-:-:S05]  /*0160*/  SHF.R.U32.HI R0, RZ, 0x5, R0 ;  /* 0x00000005ff007819 */ /* 0x000fca0000011600 */
[----:B------:R-:W-:-:S04]  /*0170*/  LOP3.LUT R19, R0, UR4, RZ, 0xfc, !PT ;  /* 0x0000000400137c12 */ /* 0x000fc8000f8efcff */
[----:B-1----:R-:W-:Y:S02]  /*0180*/  ISETP.GE.AND P1, PT, R19, UR5, PT ;  /* 0x0000000513007c0c */ /* 0x002fe4000bf26270 */
[----:B---3--:R-:W-:Y:S02]  /*0190*/  @P0 MOV R101, R8 ;  /* 0x0000000800650202 */ /* 0x008fe40000000f00 */
[----:B------:R-:W-:Y:S02]  /*01a0*/  @P0 MOV R100, R9 ;  /* 0x0000000900640202 */ /* 0x000fe40000000f00 */
[----:B------:R-:W-:Y:S02]  /*01b0*/  @P0 MOV R99, R10 ;  /* 0x0000000a00630202 */ /* 0x000fe40000000f00 */
[----:B------:R-:W-:Y:S02]  /*01c0*/  @P0 MOV R98, R11 ;  /* 0x0000000b00620202 */ /* 0x000fe40000000f00 */
[----:B----4-:R-:W-:-:S02]  /*01d0*/  @P0 MOV R97, R12 ;  /* 0x0000000c00610202 */ /* 0x010fc40000000f00 */
[----:B------:R-:W-:Y:S02]  /*01e0*/  @!P0 MOV R101, R8 ;  /* 0x0000000800658202 */ /* 0x000fe40000000f00 */
[----:B------:R-:W-:Y:S02]  /*01f0*/  @!P0 MOV R100, R9 ;  /* 0x0000000900648202 */ /* 0x000fe40000000f00 */
[----:B------:R-:W-:Y:S02]  /*0200*/  @!P0 MOV R99, R10 ;  /* 0x0000000a00638202 */ /* 0x000fe40000000f00 */
[----:B------:R-:W-:Y:S02]  /*0210*/  @!P0 MOV R98, R11 ;  /* 0x0000000b00628202 */ /* 0x000fe40000000f00 */
[----:B------:R-:W-:Y:S02]  /*0220*/  @!P0 MOV R97, R12 ;  /* 0x0000000c00618202 */ /* 0x000fe40000000f00 */
[----:B------:R-:W-:-:S02]  /*0230*/  @P0 MOV R96, R13 ;  /* 0x0000000d00600202 */ /* 0x000fc40000000f00 */
[----:B------:R-:W-:Y:S01]  /*0240*/  @P0 MOV R95, R14 ;  /* 0x0000000e005f0202 */ /* 0x000fe20000000f00 */
[----:B--2---:R-:W-:Y:S06]  /*0250*/  @P1 EXIT ;  /* 0x000000000000194d */ /* 0x004fec0003800000 */
[----:B------:R-:W0:Y:S01]  /*0260*/  LDCU.64 UR4, c[0x0][0x3e0] ;  /* 0x00007c00ff0477ac */ /* 0x000e220008000a00 */
        /* <DEDUP_REMOVED lines=8> */
[----:B------:R-:W-:Y:S02]  /*02f0*/  @P0 MOV R94, R15 ;  /* 0x0000000f005e0202 */ /* 0x000fe40000000f00 */
[----:B------:R-:W-:Y:S02]  /*0300*/  @P0 MOV R93, R36 ;  /* 0x00000024005d0202 */ /* 0x000fe40000000f00 */
[----:B------:R-:W-:Y:S02]  /*0310*/  @P0 MOV R92, R37 ;  /* 0x00000025005c0202 */ /* 0x000fe40000000f00 */
[----:B------:R-:W-:-:S02]  /*0320*/  @P0 MOV R91, R38 ;  /* 0x00000026005b0202 */ /* 0x000fc40000000f00 */
[----:B------:R-:W-:Y:S01]  /*0330*/  @P0 MOV R90, R39 ;  /* 0x00000027005a0202 */ /* 0x000fe20000000f00 */
[----:B0-----:R-:W-:Y:S01]  /*0340*/  UISETP.NE.U32.AND UP0, UPT, UR4, URZ, UPT ;  /* 0x000000ff0400728c */ /* 0x001fe2000bf05070 */
[----:B------:R-:W-:Y:S02]  /*0350*/  @P0 MOV R89, R40 ;  /* 0x0000002800590202 */ /* 0x000fe40000000f00 */
[----:B------:R-:W-:Y:S01]  /*0360*/  @P0 MOV R88, R41 ;  /* 0x0000002900580202 */ /* 0x000fe20000000f00 */
[----:B------:R-:W-:Y:S01]  /*0370*/  UISETP.NE.AND.EX UP0, UPT, UR5, URZ, UPT, UP0 ;  /* 0x000000ff0500728c */ /* 0x000fe2000bf05300 */
        /* <DEDUP_REMOVED lines=50> */
[----:B0-----:R-:W-:-:S04]  /*06a0*/  UISETP.NE.U32.AND UP0, UPT, UR4, URZ, UPT ;  /* 0x000000ff0400728c */ /* 0x001fc8000bf05070 */
[----:B-123--:R-:W-:-:S11]  /*06b0*/  UISETP.NE.AND.EX UP0, UPT, UR5, URZ, UPT, UP0 ;  /* 0x000000ff0500728c */ /* 0x00efd6000bf05300 */
.L_x_11130:
[----:B------:R-:W0:Y:S01]  /*06c0*/  LDC.64 R64, c[0x0][0x390] ;  /* 0x0000e400ff407b82 */ /* 0x000e220000000a00 */
[----:B---3--:R-:W-:-:S05]  /*06d0*/  IMAD R36, R19, UR8, RZ ;  /* 0x0000000813247c24 */ /* 0x008fca000f8e02ff */
[----:B------:R-:W-:-:S04]  /*06e0*/  SHF.R.S32.HI R37, RZ, 0x1f, R36 ;  /* 0x0000001fff257819 */ /* 0x000fc80000011424 */
[----:B------:R-:W-:-:S04]  /*06f0*/  LEA.HI R37, R37, R36, RZ, 0x3 ;  /* 0x0000002425257211 */ /* 0x000fc800078f18ff */
[----:B------:R-:W-:-:S05]  /*0700*/  LEA.HI.SX32 R103, R37, R102, 0x1d ;  /* 0x0000006625677211 */ /* 0x000fca00078feaff */
[----:B0-----:R-:W-:-:S06]  /*0710*/  IMAD.WIDE.U32 R40, R103, 0x10, R64 ;  /* 0x0000001067287825 */ /* 0x001fcc00078e0040 */
[----:B------:R-:W5:Y:S01]  /*0720*/  LDG.E.128 R40, desc[UR6][R40.64] ;  /* 0x0000000628287981 */ /* 0x000f62000c1e1d00 */
[----:B------:R-:W-:Y:S05]  /*0730*/  BRA.U !UP0, `(.L_x_11121) ;  /* 0x0000000108647547 */ /* 0x000fea000b800000 */
[----:B------:R-:W0:Y:S02]  /*0740*/  LDC.64 R48, c[0x0][0x3a0] ;  /* 0x0000e800ff307b82 */ /* 0x000e240000000a00 */
[----:B0-----:R-:W-:-:S05]  /*0750*/  IMAD.WIDE.U32 R48, R103, 0x20, R48 ;  /* 0x0000002067307825 */ /* 0x001fca00078e0030 */
[----:B------:R-:W2:Y:S04]  /*0760*/  LDG.E.128 R36, desc[UR6][R48.64] ;  /* 0x0000000630247981 */ /* 0x000ea8000c1e1d00 */
[----:B------:R0:W3:Y:S01]  /*0770*/  LDG.E.128 R44, desc[UR6][R48.64+0x10] ;  /* 0x00001006302c7981 */ /* 0x0000e2000c1e1d00 */
[C---:B-----5:R-:W-:Y:S02]  /*0780*/  PRMT R50, R40.reuse, 0x7632, R50 ;  /* 0x0000763228327816 */ /* 0x060fe40000000032 */
[----:B------:R-:W-:Y:S02]  /*0790*/  SHF.L.U32 R51, R40, 0x10, RZ ;  /* 0x0000001028337819 */ /* 0x000fe400000006ff */
[----:B------:R-:W-:Y:S02]  /*07a0*/  PRMT R40, R41, 0x7632, R40 ;  /* 0x0000763229287816 */ /* 0x000fe40000000028 */
[----:B------:R-:W-:-:S02]  /*07b0*/  PRMT R52, R42, 0x7632, R52 ;  /* 0x000076322a347816 */ /* 0x000fc40000000034 */
[----:B------:R-:W-:Y:S02]  /*07c0*/  SHF.L.U32 R53, R42, 0x10, RZ ;  /* 0x000000102a357819 */ /* 0x000fe400000006ff */
[----:B------:R-:W-:Y:S02]  /*07d0*/  PRMT R42, R43, 0x7632, R42 ;  /* 0x000076322b2a7816 */ /* 0x000fe4000000002a */
[----:B------:R-:W-:Y:S02]  /*07e0*/  SHF.L.U32 R41, R41, 0x10, RZ ;  /* 0x0000001029297819 */ /* 0x000fe400000006ff */
[----:B------:R-:W-:Y:S02]  /*07f0*/  SHF.L.U32 R43, R43, 0x10, RZ ;  /* 0x000000102b2b7819 */ /* 0x000fe400000006ff */
[----:B------:R-:W-:Y:S02]  /*0800*/  SHF.L.U32 R40, R40, 0x10, RZ ;  /* 0x0000001028287819 */ /* 0x000fe400000006ff */
[----:B------:R-:W-:-:S02]  /*0810*/  SHF.L.U32 R50, R50, 0x10, RZ ;  /* 0x0000001032327819 */ /* 0x000fc400000006ff */
[----:B------:R-:W-:Y:S02]  /*0820*/  SHF.L.U32 R52, R52, 0x10, RZ ;  /* 0x0000001034347819 */ /* 0x000fe400000006ff */
[----:B0-----:R-:W-:Y:S01]  /*0830*/  SHF.L.U32 R48, R42, 0x10, RZ ;  /* 0x000000102a307819 */ /* 0x001fe200000006ff */
[----:B--2---:R-:W-:Y:S01]  /*0840*/  FADD.FTZ R38, R38, R41 ;  /* 0x0000002926267221 */ /* 0x004fe20000010000 */
[----:B------:R-:W-:Y:S01]  /*0850*/  FADD.FTZ R39, R39, R40 ;  /* 0x0000002827277221 */ /* 0x000fe20000010000 */
[----:B------:R-:W-:Y:S01]  /*0860*/  FADD.FTZ R36, R36, R51 ;  /* 0x0000003324247221 */ /* 0x000fe20000010000 */
[----:B------:R-:W-:Y:S01]  /*0870*/  FADD.FTZ R37, R37, R50 ;  /* 0x0000003225257221 */ /* 0x000fe20000010000 */
[----:B---3--:R-:W-:Y:S01]  /*0880*/  FADD.FTZ R42, R46, R43 ;  /* 0x0000002b2e2a7221 */ /* 0x008fe20000010000 */
[----:B------:R-:W-:Y:S01]  /*0890*/  FADD.FTZ R40, R44, R53 ;  /* 0x000000352c287221 */ /* 0x000fe20000010000 */
[----:B------:R-:W-:Y:S01]  /*08a0*/  FADD.FTZ R41, R45, R52 ;  /* 0x000000342d297221 */ /* 0x000fe20000010000 */
[----:B------:R-:W-:Y:S01]  /*08b0*/  FADD.FTZ R43, R47, R48 ;  /* 0x000000302f2b7221 */ /* 0x000fe20000010000 */
[----:B------:R-:W-:Y:S06]  /*08c0*/  BRA `(.L_x_11122) ;  /* 0x0000000000307947 */ /* 0x000fec0003800000 */
.L_x_11121:
[----:B-----5:R-:W-:Y:S02]  /*08d0*/  PRMT R37, R40, 0x7632, R37 ;  /* 0x0000763228257816 */ /* 0x020fe40000000025 */
[----:B------:R-:W-:Y:S02]  /*08e0*/  PRMT R39, R41, 0x7632, R39 ;  /* 0x0000763229277816 */ /* 0x000fe40000000027 */
[----:B------:R-:W-:Y:S02]  /*08f0*/  PRMT R44, R42, 0x7632, R44 ;  /* 0x000076322a2c7816 */ /* 0x000fe4000000002c */
[----:B------:R-:W-:Y:S02]  /*0900*/  PRMT R45, R43, 0x7632, R45 ;  /* 0x000076322b2d7816 */ /* 0x000fe4000000002d */
[----:B------:R-:W-:Y:S02]  /*0910*/  SHF.L.U32 R36, R40, 0x10, RZ ;  /* 0x0000001028247819 */ /* 0x000fe400000006ff */
[----:B------:R-:W-:-:S02]  /*0920*/  SHF.L.U32 R40, R42, 0x10, RZ ;  /* 0x000000102a287819 */ /* 0x000fc400000006ff */
[----:B------:R-:W-:Y:S02]  /*0930*/  SHF.L.U32 R38, R41, 0x10, RZ ;  /* 0x0000001029267819 */ /* 0x000fe400000006ff */
[----:B------:R-:W-:Y:S02]  /*0940*/  SHF.L.U32 R42, R43, 0x10, RZ ;  /* 0x000000102b2a7819 */ /* 0x000fe400000006ff */
[----:B------:R-:W-:Y:S02]  /*0950*/  SHF.L.U32 R37, R37, 0x10, RZ ;  /* 0x0000001025257819 */ /* 0x000fe400000006ff */
[----:B------:R-:W-:Y:S02]  /*0960*/  SHF.L.U32 R39, R39, 0x10, RZ ;  /* 0x0000001027277819 */ /* 0x000fe400000006ff */
[----:B------:R-:W-:Y:S02]  /*0970*/  SHF.L.U32 R41, R44, 0x10, RZ ;  /* 0x000000102c297819 */ /* 0x000fe400000006ff */
[----:B------:R-:W-:-:S07]  /*0980*/  SHF.L.U32 R43, R45, 0x10, RZ ;  /* 0x000000102d2b7819 */ /* 0x000fce00000006ff */
.L_x_11122:
[----:B------:R-:W0:Y:S01]  /*0990*/  LDC.64 R108, c[0x0][0x3a8] ;  /* 0x0000ea00ff6c7b82 */ /* 0x000e220000000a00 */
[----:B------:R-:W-:-:S05]  /*09a0*/  IADD3 R104, PT, PT, R103, 0x20, RZ ;  /* 0x0000002067687810 */ /* 0x000fca0007ffe0ff */
[----:B------:R-:W-:-:S04]  /*09b0*/  IMAD.WIDE.U32 R48, R104, 0x10, R64 ;  /* 0x0000001068307825 */ /* 0x000fc800078e0040 */
[----:B0-----:R-:W-:-:S05]  /*09c0*/  IMAD.WIDE.U32 R44, R103, 0x20, R108 ;  /* 0x00000020672c7825 */ /* 0x001fca00078e006c */
[----:B------:R0:W-:Y:S04]  /*09d0*/  STG.E.128 desc[UR6][R44.64], R36 ;  /* 0x000000242c007986 */ /* 0x0001e8000c101d06 */
[----:B------:R0:W-:Y:S04]  /*09e0*/  STG.E.128 desc[UR6][R44.64+0x10], R40 ;  /* 0x000010282c007986 */ /* 0x0001e8000c101d06 */
[----:B------:R-:W5:Y:S01]  /*09f0*/  LDG.E.128 R48, desc[UR6][R48.64] ;  /* 0x0000000630307981 */ /* 0x000f62000c1e1d00 */
[----:B------:R-:W-:Y:S05]  /*0a00*/  BRA.U !UP0, `(.L_x_11123) ;  /* 0x0000000108647547 */ /* 0x000fea000b800000 */
[----:B------:R-:W1:Y:S02]  /*0a10*/  LDC.64 R56, c[0x0][0x3a0] ;  /* 0x0000e800ff387b82 */ /* 0x000e640000000a00 */
[----:B-1----:R-:W-:-:S05]  /*0a20*/  IMAD.WIDE.U32 R56, R104, 0x20, R56 ;  /* 0x0000002068387825 */ /* 0x002fca00078e0038 */
[----:B0-----:R-:W2:Y:S04]  /*0a30*/  LDG.E.128 R44, desc[UR6][R56.64] ;  /* 0x00000006382c7981 */ /* 0x001ea8000c1e1d00 */
        /* <DEDUP_REMOVED lines=22> */
.L_x_11123:
[----:B0----5:R-:W-:Y:S02]  /*0ba0*/  PRMT R45, R48, 0x7632, R45 ;  /* 0x00007632302d7816 */ /* 0x021fe4000000002d */
        /* <DEDUP_REMOVED lines=11> */
.L_x_11124:
[----:B------:R-:W-:Y:S01]  /*0c60*/  IADD3 R106, PT, PT, R103, 0x40, RZ ;  /* 0x00000040676a7810 */ /* 0x000fe20007ffe0ff */
[----:B------:R-:W-:-:S04]  /*0c70*/  IMAD.WIDE.U32 R52, R104, 0x20, R108 ;  /* 0x0000002068347825 */ /* 0x000fc800078e006c */
[----:B------:R-:W-:Y:S01]  /*0c80*/  IMAD.WIDE.U32 R56, R106, 0x10, R64 ;  /* 0x000000106a387825 */ /* 0x000fe200078e0040 */
        /* <DEDUP_REMOVED lines=29> */
.L_x_11125:
        /* <DEDUP_REMOVED lines=12> */
.L_x_11126:
        /* <DEDUP_REMOVED lines=9> */
[----:B------:R-:W2:Y:S04]  /*0fb0*/  LDG.E.128 R68, desc[UR6][R110.64] ;  /* 0x000000066e447981 */ /* 0x000ea8000c1e1d00 */
[----:B0-----:R-:W3:Y:S01]  /*0fc0*/  LDG.E.128 R64, desc[UR6][R110.64+0x10] ;  /* 0x000010066e407981 */ /* 0x001ee2000c1e1d00 */
        /* <DEDUP_REMOVED lines=21> */
.L_x_11127:
[----:B-----5:R-:W-:Y:S02]  /*1120*/  PRMT R69, R60, 0x7632, R69 ;  /* 0x000076323c457816 */ /* 0x020fe40000000045 */
[----:B------:R-:W-:Y:S02]  /*1130*/  PRMT R71, R61, 0x7632, R71 ;  /* 0x000076323d477816 */ /* 0x000fe40000000047 */
[----:B------:R-:W-:Y:S02]  /*1140*/  PRMT R65, R62, 0x7632, R65 ;  /* 0x000076323e417816 */ /* 0x000fe40000000041 */
[----:B0-----:R-:W-:Y:S02]  /*1150*/  PRMT R67, R63, 0x7632, R67 ;  /* 0x000076323f437816 */ /* 0x001fe40000000043 */
        /* <DEDUP_REMOVED lines=8> */
.L_x_11128:
[----:B------:R-:W-:Y:S01]  /*11e0*/  FADD.FTZ R60, RZ, R36 ;  /* 0x00000024ff3c7221 */ /* 0x000fe20000010000 */
[----:B------:R-:W-:Y:S01]  /*11f0*/  IMAD.WIDE.U32 R108, R107, 0x20, R108 ;  /* 0x000000206b6c7825 */ /* 0x000fe200078e006c */
[----:B------:R-:W-:Y:S01]  /*1200*/  UMOV UR4, 0xffffffff ;  /* 0xffffffff00047882 */ /* 0x000fe20000000000 */
[----:B------:R-:W-:Y:S02]  /*1210*/  ISETP.NE.AND P1, PT, R102, RZ, PT ;  /* 0x000000ff6600720c */ /* 0x000fe40003f25270 */
[----:B------:R-:W-:Y:S01]  /*1220*/  FADD.FTZ R61, R60, R37 ;  /* 0x000000253c3d7221 */ /* 0x000fe20000010000 */
[----:B------:R0:W-:Y:S03]  /*1230*/  STG.E.128 desc[UR6][R108.64], R68 ;  /* 0x000000446c007986 */ /* 0x0001e6000c101d06 */
        /* <DEDUP_REMOVED lines=117> */
.L_x_11152:
[----:B------:R-:W-:Y:S01]  /*1990*/  FMUL.FTZ R60, R108, R108 ;  /* 0x0000006c6c3c7220 */ /* 0x000fe20000410000 */
[----:B------:R-:W-:Y:S01]  /*19a0*/  ISETP.NE.AND P0, PT, RZ, UR9, PT ;  /* 0x00000009ff007c0c */ /* 0x000fe2000bf05270 */
[----:B-1----:R-:W-:Y:S01]  /*19b0*/  FADD.FTZ R62, R113, R105 ;  /* 0x00000069713e7221 */ /* 0x002fe20000010000 */
[----:B------:R-:W-:Y:S02]  /*19c0*/  SHF.L.U32 R114, R7, 0x10, RZ ;  /* 0x0000001007727819 */ /* 0x000fe400000006ff */
[----:B------:R-:W-:Y:S01]  /*19d0*/  FSEL R60, R60, RZ, P0 ;  /* 0x000000ff3c3c7208 */ /* 0x000fe20000000000 */
[----:B------:R-:W-:Y:S01]  /*19e0*/  FFMA.FTZ R109, R62, R109, UR10 ;  /* 0x0000000a3e6d7e23 */ /* 0x000fe2000801006d */
[----:B------:R-:W-:Y:S02]  /*19f0*/  FSEL R61, R108, RZ, !P0 ;  /* 0x000000ff6c3d7208 */ /* 0x000fe40004000000 */
[----:B------:R-:W-:Y:S01]  /*1a00*/  SHF.L.U32 R62, R14, 0x10, RZ ;  /* 0x000000100e3e7819 */ /* 0x000fe200000006ff */
[----:B------:R-:W-:Y:S01]  /*1a10*/  FADD.FTZ R60, R109, R60 ;  /* 0x0000003c6d3c7221 */ /* 0x000fe20000010000 */
[----:B------:R-:W-:Y:S01]  /*1a20*/  SHF.L.U32 R110, R94, 0x10, RZ ;  /* 0x000000105e6e7819 */ /* 0x000fe200000006ff */
[C---:B------:R-:W-:Y:S01]  /*1a30*/  FADD.FTZ R109, -R61.reuse, R36 ;  /* 0x000000243d6d7221 */ /* 0x040fe20000010100 */
[C---:B------:R-:W-:Y:S01]  /*1a40*/  FADD.FTZ R111, -R61.reuse, R37 ;  /* 0x000000253d6f7221 */ /* 0x040fe20000010100 */
[C---:B------:R-:W-:Y:S01]  /*1a50*/  FADD.FTZ R121, -R61.reuse, R38 ;  /* 0x000000263d797221 */ /* 0x040fe20000010100 */
[C---:B------:R-:W-:Y:S01]  /*1a60*/  FADD.FTZ R37, -R61.reuse, R40 ;  /* 0x000000283d257221 */ /* 0x040fe20000010100 */
[----:B------:R-:W1:Y:S01]  /*1a70*/  MUFU.RSQ R60, R60 ;  /* 0x0000003c003c7308 */ /* 0x000e620000001400 */
[C---:B------:R-:W-:Y:S01]  /*1a80*/  FADD.FTZ R63, -R61.reuse, R41 ;  /* 0x000000293d3f7221 */ /* 0x040fe20000010100 */
[----:B0-----:R-:W-:Y:S01]  /*1a90*/  FADD.FTZ R113, -R61, R42 ;  /* 0x0000002a3d717221 */ /* 0x001fe20000010100 */
[----:B------:R-:W-:Y:S01]  /*1aa0*/  SHF.L.U32 R36, R101, 0x10, RZ ;  /* 0x0000001065247819 */ /* 0x000fe200000006ff */
[C---:B------:R-:W-:Y:S01]  /*1ab0*/  FADD.FTZ R119, -R61.reuse, R53 ;  /* 0x000000353d777221 */ /* 0x040fe20000010100 */
[----:B------:R-:W-:Y:S01]  /*1ac0*/  SHF.L.U32 R38, R20, 0x10, RZ ;  /* 0x0000001014267819 */ /* 0x000fe200000006ff */
[C---:B------:R-:W-:Y:S01]  /*1ad0*/  FADD.FTZ R105, -R61.reuse, R44 ;  /* 0x0000002c3d697221 */ /* 0x040fe20000010100 */
[C---:B------:R-:W-:Y:S01]  /*1ae0*/  FADD.FTZ R41, -R61.reuse, R47 ;  /* 0x0000002f3d297221 */ /* 0x040fe20000010100 */
[----:B------:R-:W-:Y:S01]  /*1af0*/  SHF.L.U32 R40, R0, 0x10, RZ ;  /* 0x0000001000287819 */ /* 0x000fe200000006ff */
[C---:B------:R-:W-:Y:S01]  /*1b00*/  FADD.FTZ R39, -R61.reuse, R39 ;  /* 0x000000273d277221 */ /* 0x040fe20000010100 */
[----:B------:R-:W-:Y:S01]  /*1b10*/  SHF.L.U32 R42, R2, 0x10, RZ ;  /* 0x00000010022a7819 */ /* 0x000fe200000006ff */
[C---:B------:R-:W-:Y:S01]  /*1b20*/  FADD.FTZ R115, -R61.reuse, R45 ;  /* 0x0000002d3d737221 */ /* 0x040fe20000010100 */
[----:B------:R-:W-:Y:S01]  /*1b30*/  SHF.L.U32 R47, R100, 0x10, RZ ;  /* 0x00000010642f7819 */ /* 0x000fe200000006ff */
[----:B------:R-:W-:Y:S01]  /*1b40*/  FADD.FTZ R125, -R61, R46 ;  /* 0x0000002e3d7d7221 */ /* 0x000fe20000010100 */
[----:B------:R-:W-:Y:S01]  /*1b50*/  SHF.L.U32 R44, R21, 0x10, RZ ;  /* 0x00000010152c7819 */ /* 0x000fe200000006ff */
[C---:B------:R-:W-:Y:S01]  /*1b60*/  FADD.FTZ R45, -R61.reuse, R48 ;  /* 0x000000303d2d7221 */ /* 0x040fe20000010100 */
[----:B------:R-:W-:Y:S01]  /*1b70*/  SHF.L.U32 R46, R6, 0x10, RZ ;  /* 0x00000010062e7819 */ /* 0x000fe200000006ff */
[----:B------:R-:W-:Y:S01]  /*1b80*/  FADD.FTZ R43, -R61, R43 ;  /* 0x0000002b3d2b7221 */ /* 0x000fe20000010100 */
[C---:B-1----:R-:W-:Y:S01]  /*1b90*/  FMUL.FTZ R53, R60.reuse, R109 ;  /* 0x0000006d3c357220 */ /* 0x042fe20000410000 */
[C---:B------:R-:W-:Y:S01]  /*1ba0*/  FMUL.FTZ R111, R60.reuse, R111 ;  /* 0x0000006f3c6f7220 */ /* 0x040fe20000410000 */
[----:B------:R-:W-:Y:S01]  /*1bb0*/  FMUL.FTZ R112, R60, R121 ;  /* 0x000000793c707220 */ /* 0x000fe20000410000 */
[----:B------:R-:W-:Y:S01]  /*1bc0*/  SHF.L.U32 R109, R22, 0x10, RZ ;  /* 0x00000010166d7819 */ /* 0x000fe200000006ff */
[----:B------:R-:W-:Y:S01]  /*1bd0*/  FFMA.FTZ R53, R53, R36, R38 ;  /* 0x0000002435357223 */ /* 0x000fe20000010026 */
[----:B------:R-:W-:Y:S01]  /*1be0*/  FFMA.FTZ R36, R111, R40, R42 ;  /* 0x000000286f247223 */ /* 0x000fe2000001002a */
        /* <DEDUP_REMOVED lines=12> */
[----:B------:R-:W-:Y:S01]  /*1cb0*/  FADD.FTZ R117, -R61, R49 ;  /* 0x000000313d757221 */ /* 0x000fe20000010100 */
[----:B------:R-:W-:Y:S01]  /*1cc0*/  FFMA.FTZ R113, R42, R47, R109 ;  /* 0x0000002f2a717223 */ /* 0x000fe2000001006d */
[----:B------:R-:W-:Y:S01]  /*1cd0*/  FFMA.FTZ R38, R63, R44, R46 ;  /* 0x0000002c3f267223 */ /* 0x000fe2000001002e */
[----:B------:R-:W-:Y:S01]  /*1ce0*/  SHF.L.U32 R40, R8, 0x10, RZ ;  /* 0x0000001008287819 */ /* 0x000fe200000006ff */
[----:B------:R-:W-:Y:S01]  /*1cf0*/  FFMA.FTZ R39, R48, R111, R121 ;  /* 0x0000006f30277223 */ /* 0x000fe20000010079 */
[C---:B------:R-:W-:Y:S01]  /*1d00*/  FADD.FTZ R123, -R61.reuse, R50 ;  /* 0x000000323d7b7221 */ /* 0x040fe20000010100 */
[----:B------:R-:W-:Y:S01]  /*1d10*/  FADD.FTZ R49, -R61, R52 ;  /* 0x000000343d317221 */ /* 0x000fe20000010100 */
        /* <DEDUP_REMOVED lines=14> */
[----:B------:R-:W-:Y:S01]  /*1e00*/  FMUL.FTZ R41, R60, R41 ;  /* 0x000000293c297220 */ /* 0x000fe20000410000 */
[----:B------:R-:W-:Y:S01]  /*1e10*/  FFMA.FTZ R46, R125, R50, R52 ;  /* 0x000000327d2e7223 */ /* 0x000fe20000010034 */
[----:B------:R-:W-:Y:S01]  /*1e20*/  SHF.L.U32 R44, R12, 0x10, RZ ;  /* 0x000000100c2c7819 */ /* 0x000fe200000006ff */
[C---:B------:R-:W-:Y:S01]  /*1e30*/  FMUL.FTZ R45, R60.reuse, R45 ;  /* 0x0000002d3c2d7220 */ /* 0x040fe20000410000 */
        /* <DEDUP_REMOVED lines=13> */
[C---:B------:R-:W-:Y:S01]  /*1f10*/  FMUL.FTZ R49, R60.reuse, R49 ;  /* 0x000000313c317220 */ /* 0x040fe20000410000 */
[----:B------:R-:W-:Y:S01]  /*1f20*/  FADD.FTZ R54, -R61, R54 ;  /* 0x000000363d367221 */ /* 0x000fe20000010100 */
[----:B------:R-:W-:Y:S01]  /*1f30*/  FFMA.FTZ R43, R43, R44, R48 ;  /* 0x0000002c2b2b7223 */ /* 0x000fe20000010030 */
[----:B------:R-:W-:Y:S01]  /*1f40*/  FADD.FTZ R111, -R61, R56 ;  /* 0x000000383d6f7221 */ /* 0x000fe20000010100 */
[----:B------:R-:W-:Y:S01]  /*1f50*/  FFMA.FTZ R44, R49, R50, R62 ;  /* 0x00000032312c7223 */ /* 0x000fe2000001003e */
[----:B------:R-:W-:Y:S01]  /*1f60*/  FMUL.FTZ R45, R60, R54 ;  /* 0x000000363c2d7220 */ /* 0x000fe20000410000 */
[----:B------:R-:W0:Y:S01]  /*1f70*/  S2R R62, SR_TID.X ;  /* 0x00000000003e7919 */ /* 0x000e220000002100 */
[----:B------:R-:W-:Y:S01]  /*1f80*/  SHF.L.U32 R48, R91, 0x10, RZ ;  /* 0x000000105b307819 */ /* 0x000fe200000006ff */
[C---:B------:R-:W-:Y:S01]  /*1f90*/  FADD.FTZ R55, -R61.reuse, R55 ;  /* 0x000000373d377221 */ /* 0x040fe20000010100 */
[----:B------:R-:W-:Y:S01]  /*1fa0*/  SHF.L.U32 R54, R30, 0x10, RZ ;  /* 0x000000101e367819 */ /* 0x000fe200000006ff */
[----:B------:R-:W-:Y:S01]  /*1fb0*/  FMUL.FTZ R111, R60, R111 ;  /* 0x0000006f3c6f7220 */ /* 0x000fe20000410000 */
[----:B------:R-:W-:Y:S01]  /*1fc0*/  FADD.FTZ R49, -R61, R58 ;  /* 0x0000003a3d317221 */ /* 0x000fe20000010100 */
[----:B------:R-:W-:Y:S01]  /*1fd0*/  SHF.L.U32 R63, R72, 0x10, RZ ;  /* 0x00000010483f7819 */ /* 0x000fe200000006ff */
[C---:B------:R-:W-:Y:S01]  /*1fe0*/  FMUL.FTZ R50, R60.reuse, R55 ;  /* 0x000000373c327220 */ /* 0x040fe20000410000 */
[----:B------:R-:W-:Y:S01]  /*1ff0*/  SHF.L.U32 R105, R73, 0x10, RZ ;  /* 0x0000001049697819 */ /* 0x000fe200000006ff */
[----:B------:R-:W-:Y:S01]  /*2000*/  FFMA.FTZ R111, R111, R48, R54 ;  /* 0x000000306f6f7223 */ /* 0x000fe20000010036 */
[----:B------:R-:W-:Y:S01]  /*2010*/  SHF.L.U32 R116, R27, 0x10, RZ ;  /* 0x000000101b747819 */ /* 0x000fe200000006ff */
[----:B------:R-:W-:Y:S01]  /*2020*/  FMUL.FTZ R49, R60, R49 ;  /* 0x000000313c317220 */ /* 0x000fe20000410000 */
[----:B------:R-:W-:Y:S01]  /*2030*/  SHF.L.U32 R48, R90, 0x10, RZ ;  /* 0x000000105a307819 */ /* 0x000fe200000006ff */
[----:B------:R-:W-:Y:S01]  /*2040*/  FMUL.FTZ R123, R60, R123 ;  /* 0x0000007b3c7b7220 */ /* 0x000fe20000410000 */
[----:B------:R-:W-:Y:S01]  /*2050*/  SHF.L.U32 R54, R31, 0x10, RZ ;  /* 0x000000101f367819 */ /* 0x000fe200000006ff */
[----:B------:R-:W-:Y:S01]  /*2060*/  FFMA.FTZ R50, R50, R63, R105 ;  /* 0x0000003f32327223 */ /* 0x000fe20000010069 */
[----:B------:R-:W-:Y:S01]  /*2070*/  FADD.FTZ R63, -R61, R68 ;  /* 0x000000443d3f7221 */ /* 0x000fe20000010100 */
[----:B------:R-:W-:Y:S01]  /*2080*/  FFMA.FTZ R52, R123, R110, R116 ;  /* 0x0000006e7b347223 */ /* 0x000fe20000010074 */
[----:B------:R-:W-:Y:S01]  /*2090*/  SHF.L.U32 R110, R17, 0x10, RZ ;  /* 0x00000010116e7819 */ /* 0x000fe200000006ff */
[----:B------:R-:W-:Y:S01]  /*20a0*/  FFMA.FTZ R68, R49, R48, R54 ;  /* 0x0000003031447223 */ /* 0x000fe20000010036 */
[----:B------:R-:W-:Y:S01]  /*20b0*/  SHF.L.U32 R116, R18, 0x10, RZ ;  /* 0x0000001012747819 */ /* 0x000fe200000006ff */
[----:B------:R-:W1:Y:S01]  /*20c0*/  @!P1 LDC.64 R48, c[0x0][0x3c0] ;  /* 0x0000f000ff309b82 */ /* 0x000e620000000a00 */
[----:B------:R-:W-:Y:S01]  /*20d0*/  FMUL.FTZ R51, R60, R119 ;  /* 0x000000773c337220 */ /* 0x000fe20000410000 */
[C---:B------:R-:W-:Y:S01]  /*20e0*/  FADD.FTZ R57, -R61.reuse, R57 ;  /* 0x000000393d397221 */ /* 0x040fe20000010100 */
[----:B------:R-:W-:Y:S01]  /*20f0*/  SHF.L.U32 R118, R92, 0x10, RZ ;  /* 0x000000105c767819 */ /* 0x000fe200000006ff */
[----:B------:R-:W-:Y:S01]  /*2100*/  FADD.FTZ R59, -R61, R59 ;  /* 0x0000003b3d3b7221 */ /* 0x000fe20000010100 */
[----:B------:R-:W-:Y:S01]  /*2110*/  FFMA.FTZ R51, R51, R110, R116 ;  /* 0x0000006e33337223 */ /* 0x000fe20000010074 */
[----:B------:R-:W-:Y:S01]  /*2120*/  SHF.L.U32 R120, R29, 0x10, RZ ;  /* 0x000000101d787819 */ /* 0x000fe200000006ff */
[----:B------:R-:W-:Y:S01]  /*2130*/  FMUL.FTZ R57, R60, R57 ;  /* 0x000000393c397220 */ /* 0x000fe20000410000 */
        /* <DEDUP_REMOVED lines=8> */
[----:B------:R-:W-:Y:S01]  /*21c0*/  SHF.L.U32 R116, R89, 0x10, RZ ;  /* 0x0000001059747819 */ /* 0x000fe200000006ff */
[C---:B------:R-:W-:Y:S01]  /*21d0*/  FADD.FTZ R57, -R61.reuse, R69 ;  /* 0x000000453d397221 */ /* 0x040fe20000010100 */
[----:B------:R-:W-:Y:S01]  /*21e0*/  SHF.L.U32 R118, R32, 0x10, RZ ;  /* 0x0000001020767819 */ /* 0x000fe200000006ff */
[C---:B------:R-:W-:Y:S01]  /*21f0*/  FADD.FTZ R55, -R61.reuse, R70 ;  /* 0x000000463d377221 */ /* 0x040fe20000010100 */
[----:B0-----:R-:W-:Y:S01]  /*2200*/  LOP3.LUT P0, RZ, R62, 0x1f, RZ, 0xc0, !PT ;  /* 0x0000001f3eff7812 */ /* 0x001fe2000780c0ff */
        /* <DEDUP_REMOVED lines=11> */
[----:B-1----:R-:W-:Y:S01]  /*22c0*/  @!P1 IMAD.WIDE R116, R19, 0x4, R48 ;  /* 0x0000000413749825 */ /* 0x002fe200078e0230 */
[----:B------:R-:W-:Y:S01]  /*22d0*/  SHF.L.U32 R54, R78, 0x10, RZ ;  /* 0x000000104e367819 */ /* 0x000fe200000006ff */
[----:B------:R-:W0:Y:S02]  /*22e0*/  @!P0 LDC.64 R48, c[0x0][0x3c8] ;  /* 0x0000f200ff308b82 */ /* 0x000e240000000a00 */
[----:B------:R-:W-:Y:S01]  /*22f0*/  FFMA.FTZ R62, R71, R118, R120 ;  /* 0x00000076473e7223 */ /* 0x000fe20000010078 */
[----:B------:R-:W-:Y:S01]  /*2300*/  SHF.L.U32 R56, R79, 0x10, RZ ;  /* 0x000000104f387819 */ /* 0x000fe200000006ff */
[C---:B------:R-:W-:Y:S01]  /*2310*/  FADD.FTZ R55, -R61.reuse, R64 ;  /* 0x000000403d377221 */ /* 0x040fe20000010100 */
[C---:B------:R-:W-:Y:S01]  /*2320*/  FADD.FTZ R65, -R61.reuse, R65 ;  /* 0x000000413d417221 */ /* 0x040fe20000010100 */
[----:B------:R-:W-:Y:S01]  /*2330*/  F2FP.BF16.F32.PACK_AB R36, R36, R53 ;  /* 0x000000352424723e */ /* 0x000fe200000010ff */
[----:B------:R-:W-:Y:S01]  /*2340*/  FADD.FTZ R67, -R61, R67 ;  /* 0x000000433d437221 */ /* 0x000fe20000010100 */
[----:B------:R-:W-:Y:S01]  /*2350*/  F2FP.BF16.F32.PACK_AB R43, R43, R52 ;  /* 0x000000342b2b723e */ /* 0x000fe200000010ff */
[----:B------:R-:W1:Y:S01]  /*2360*/  LDC.64 R70, c[0x0][0x428] ;  /* 0x00010a00ff467b82 */ /* 0x000e620000000a00 */
[----:B------:R-:W-:Y:S01]  /*2370*/  FFMA.FTZ R59, R57, R54, R56 ;  /* 0x00000036393b7223 */ /* 0x000fe20000010038 */
[----:B------:R-:W-:Y:S01]  /*2380*/  SHF.L.U32 R54, R87, 0x10, RZ ;  /* 0x0000001057367819 */ /* 0x000fe200000006ff */
[----:B------:R-:W-:Y:S01]  /*2390*/  FMUL.FTZ R55, R60, R55 ;  /* 0x000000373c377220 */ /* 0x000fe20000410000 */
[----:B------:R-:W-:Y:S01]  /*23a0*/  SHF.L.U32 R56, R34, 0x10, RZ ;  /* 0x0000001022387819 */ /* 0x000fe200000006ff */
[----:B------:R-:W-:Y:S01]  /*23b0*/  FMUL.FTZ R64, R60, R65 ;  /* 0x000000413c407220 */ /* 0x000fe20000410000 */
[----:B------:R-:W-:Y:S01]  /*23c0*/  SHF.L.U32 R57, R82, 0x10, RZ ;  /* 0x0000001052397819 */ /* 0x000fe200000006ff */
[----:B------:R-:W-:Y:S01]  /*23d0*/  FADD.FTZ R65, -R61, R66 ;  /* 0x000000423d417221 */ /* 0x000fe20000010100 */
[----:B------:R-:W2:Y:S01]  /*23e0*/  LDC.64 R52, c[0x0][0x380] ;  /* 0x0000e000ff347b82 */ /* 0x000ea20000000a00 */
        /* <DEDUP_REMOVED lines=10> */
[----:B------:R-:W-:Y:S01]  /*2490*/  F2FP.BF16.F32.PACK_AB R40, R40, R47 ;  /* 0x0000002f2828723e */ /* 0x000fe200000010ff */
[----:B------:R3:W-:Y:S01]  /*24a0*/  @!P1 STG.E desc[UR6][R116.64], R108 ;  /* 0x0000006c74009986 */ /* 0x0007e2000c101906 */
[----:B------:R-:W-:Y:S01]  /*24b0*/  F2FP.BF16.F32.PACK_AB R47, R69, R68 ;  /* 0x00000044452f723e */ /* 0x000fe200000010ff */
[----:B------:R-:W-:Y:S01]  /*24c0*/  FFMA.FTZ R66, R66, R55, R57 ;  /* 0x0000003742427223 */ /* 0x000fe20000010039 */
[----:B0-----:R-:W-:Y:S01]  /*24d0*/  @!P0 IMAD.WIDE R68, R19, 0x4, R48 ;  /* 0x0000000413448825 */ /* 0x001fe200078e0230 */
[----:B------:R-:W-:-:S02]  /*24e0*/  F2FP.BF16.F32.PACK_AB R39, R114, R39 ;  /* 0x000000277227723e */ /* 0x000fc400000010ff */
[----:B------:R-:W-:Y:S01]  /*24f0*/  F2FP.BF16.F32.PACK_AB R38, R38, R113 ;  /* 0x000000712626723e */ /* 0x000fe200000010ff */
[--C-:B-1----:R-:W-:Y:S01]  /*2500*/  IMAD.WIDE.U32 R54, R103, 0x10, R70.reuse ;  /* 0x0000001067367825 */ /* 0x102fe200078e0046 */
[----:B------:R-:W-:Y:S01]  /*2510*/  F2FP.BF16.F32.PACK_AB R37, R37, R112 ;  /* 0x000000702525723e */ /* 0x000fe200000010ff */
[----:B------:R3:W-:Y:S01]  /*2520*/  @!P0 STG.E desc[UR6][R68.64], R60 ;  /* 0x0000003c44008986 */ /* 0x0007e2000c101906 */
[----:B------:R-:W-:Y:S01]  /*2530*/  F2FP.BF16.F32.PACK_AB R42, R109, R42 ;  /* 0x0000002a6d2a723e */ /* 0x000fe200000010ff */
[--C-:B------:R-:W-:Y:S01]  /*2540*/  IMAD.WIDE.U32 R104, R104, 0x10, R70.reuse ;  /* 0x0000001068687825 */ /* 0x100fe200078e0046 */
[----:B------:R-:W-:Y:S01]  /*2550*/  F2FP.BF16.F32.PACK_AB R41, R41, R46 ;  /* 0x0000002e2929723e */ /* 0x000fe200000010ff */
[----:B------:R3:W-:Y:S01]  /*2560*/  STG.E.128 desc[UR6][R54.64], R36 ;  /* 0x0000002436007986 */ /* 0x0007e2000c101d06 */
        /* <DEDUP_REMOVED lines=11> */
[----:B--2---:R-:W-:-:S03]  /*2620*/  LEA R19, R52, R19, 0x2 ;  /* 0x0000001334137211 */ /* 0x004fc600078e10ff */
[----:B------:R3:W-:Y:S01]  /*2630*/  STG.E.128 desc[UR6][R70.64], R48 ;  /* 0x0000003046007986 */ /* 0x0007e2000c101d06 */
[----:B------:R-:W-:-:S13]  /*2640*/  ISETP.GE.AND P0, PT, R19, R53, PT ;  /* 0x000000351300720c */ /* 0x000fda0003f06270 */
[----:B------:R-:W-:Y:S05]  /*2650*/  @!P0 BRA `(.L_x_11130) ;  /* 0xffffffe000188947 */ /* 0x000fea000383ffff */
[----:B------:R-:W-:Y:S05]  /*2660*/  EXIT ;  /* 0x000000000000794d */ /* 0x000fea0003800000 */
.L_x_11120:
[----:B------:R-:W0:Y:S01]  /*2670*/  LDCU.64 UR4, c[0x0][0x3a0] ;  /* 0x00007400ff0477ac */ /* 0x000e220008000a00 */
[----:B------:R-:W1:Y:S01]  /*2680*/  LDCU UR8, c[0x0][0x388] ;  /* 0x00007100ff0877ac */ /* 0x000e620008000800 */
[----:B------:R-:W2:Y:S01]  /*2690*/  LDCU.U8 UR9, c[0x0][0x410] ;  /* 0x00008200ff0977ac */ /* 0x000ea20008000000 */
[----:B------:R-:W3:Y:S01]  /*26a0*/  LDCU UR10, c[0x0][0x448] ;  /* 0x00008900ff0a77ac */ /* 0x000ee20008000800 */
[----:B0-----:R-:W-:-:S04]  /*26b0*/  UISETP.NE.U32.AND UP0, UPT, UR4, URZ, UPT ;  /* 0x000000ff0400728c */ /* 0x001fc8000bf05070 */
[----:B-123--:R-:W-:-:S11]  /*26c0*/  UISETP.NE.AND.EX UP0, UPT, UR5, URZ, UPT, UP0 ;  /* 0x000000ff0500728c */ /* 0x00efd6000bf05300 */
.L_x_11140:
[----:B---3--:R-:W0:Y:S01]  /*26d0*/  LDC.64 R36, c[0x0][0x3e0] ;  /* 0x0000f800ff247b82 */ /* 0x008e220000000a00 */
        /* <DEDUP_REMOVED lines=10> */
[----:B------:R-:W-:Y:S06]  /*2780*/  BRA.U !UP0, `(.L_x_11131) ;  /* 0x0000000108647547 */ /* 0x000fec000b800000 */
        /* <DEDUP_REMOVED lines=14> */
[----:B------:R-:W-:Y:S01]  /*2870*/  SHF.L.U32 R54, R54, 0x10, RZ ;  /* 0x0000001036367819 */ /* 0x000fe200000006ff */
[----:B--2---:R-:W-:Y:S01]  /*2880*/  FFMA.FTZ R36, R105, R36, R44 ;  /* 0x0000002469247223 */ /* 0x004fe2000001002c */
[----:B------:R-:W-:Y:S01]  /*2890*/  SHF.L.U32 R44, R51, 0x10, RZ ;  /* 0x00000010332c7819 */ /* 0x000fe200000006ff */
[C---:B------:R-:W-:Y:S01]  /*28a0*/  FFMA.FTZ R37, R105.reuse, R50, R45 ;  /* 0x0000003269257223 */ /* 0x040fe2000001002d */
[C---:B------:R-:W-:Y:S01]  /*28b0*/  FFMA.FTZ R38, R105.reuse, R53, R46 ;  /* 0x0000003569267223 */ /* 0x040fe2000001002e */
[C---:B---3--:R-:W-:Y:S01]  /*28c0*/  FFMA.FTZ R40, R105.reuse, R55, R40 ;  /* 0x0000003769287223 */ /* 0x048fe20000010028 */
[C---:B------:R-:W-:Y:S01]  /*28d0*/  FFMA.FTZ R41, R105.reuse, R52, R41 ;  /* 0x0000003469297223 */ /* 0x040fe20000010029 */
[C---:B------:R-:W-:Y:S01]  /*28e0*/  FFMA.FTZ R39, R105.reuse, R44, R47 ;  /* 0x0000002c69277223 */ /* 0x040fe2000001002f */
[C---:B------:R-:W-:Y:S01]  /*28f0*/  FFMA.FTZ R42, R105.reuse, R57, R42 ;  /* 0x00000039692a7223 */ /* 0x040fe2000001002a */
[----:B------:R-:W-:Y:S01]  /*2900*/  FFMA.FTZ R43, R105, R54, R43 ;  /* 0x00000036692b7223 */ /* 0x000fe2000001002b */
[----:B------:R-:W-:Y:S06]  /*2910*/  BRA `(.L_x_11132) ;  /* 0x0000000000507947 */ /* 0x000fec0003800000 */
.L_x_11131:
        /* <DEDUP_REMOVED lines=11> */
[----:B------:R-:W-:Y:S01]  /*29d0*/  FMUL.FTZ R40, R105, R48 ;  /* 0x0000003069287220 */ /* 0x000fe20000410000 */
[----:B------:R-:W-:Y:S01]  /*29e0*/  SHF.L.U32 R50, R37, 0x10, RZ ;  /* 0x0000001025327819 */ /* 0x000fe200000006ff */
[C---:B------:R-:W-:Y:S01]  /*29f0*/  FMUL.FTZ R37, R105.reuse, R44 ;  /* 0x0000002c69257220 */ /* 0x040fe20000410000 */
[----:B------:R-:W-:Y:S01]  /*2a00*/  SHF.L.U32 R54, R38, 0x10, RZ ;  /* 0x0000001026367819 */ /* 0x000fe200000006ff */
[C---:B------:R-:W-:Y:S01]  /*2a10*/  FMUL.FTZ R38, R105.reuse, R42 ;  /* 0x0000002a69267220 */ /* 0x040fe20000410000 */
[C---:B------:R-:W-:Y:S01]  /*2a20*/  FMUL.FTZ R42, R105.reuse, R52 ;  /* 0x00000034692a7220 */ /* 0x040fe20000410000 */
[C---:B------:R-:W-:Y:S01]  /*2a30*/  FMUL.FTZ R39, R105.reuse, R46 ;  /* 0x0000002e69277220 */ /* 0x040fe20000410000 */
[C---:B------:R-:W-:Y:S01]  /*2a40*/  FMUL.FTZ R41, R105.reuse, R50 ;  /* 0x0000003269297220 */ /* 0x040fe20000410000 */
[----:B------:R-:W-:-:S07]  /*2a50*/  FMUL.FTZ R43, R105, R54 ;  /* 0x00000036692b7220 */ /* 0x000fce0000410000 */
.L_x_11132:
        /* <DEDUP_REMOVED lines=33> */
.L_x_11133:
[C---:B0----5:R-:W-:Y:S02]  /*2c70*/  PRMT R49, R45.reuse, 0x7632, R49 ;  /* 0x000076322d317816 */ /* 0x061fe40000000031 */
        /* <DEDUP_REMOVED lines=19> */
.L_x_11134:
        /* <DEDUP_REMOVED lines=32> */
.L_x_11135:
        /* <DEDUP_REMOVED lines=20> */
.L_x_11136:
        /* <DEDUP_REMOVED lines=10> */
[----:B------:R-:W3:Y:S01]  /*3190*/  LDG.E.128 R68, desc[UR6][R110.64+0x10] ;  /* 0x000010066e447981 */ /* 0x000ee2000c1e1d00 */
[C---:B-----5:R-:W-:Y:S02]  /*31a0*/  PRMT R112, R60.reuse, 0x7632, R112 ;  /* 0x000076323c707816 */ /* 0x060fe40000000070 */
[----:B------:R-:W-:Y:S02]  /*31b0*/  SHF.L.U32 R60, R60, 0x10, RZ ;  /* 0x000000103c3c7819 */ /* 0x000fe400000006ff */
[C---:B------:R-:W-:Y:S02]  /*31c0*/  PRMT R114, R62.reuse, 0x7632, R114 ;  /* 0x000076323e727816 */ /* 0x040fe40000000072 */
[----:B------:R-:W-:-:S02]  /*31d0*/  SHF.L.U32 R115, R62, 0x10, RZ ;  /* 0x000000103e737819 */ /* 0x000fc400000006ff */
[----:B------:R-:W-:Y:S02]  /*31e0*/  PRMT R113, R61, 0x7632, R113 ;  /* 0x000076323d717816 */ /* 0x000fe40000000071 */
[----:B------:R-:W-:Y:S02]  /*31f0*/  PRMT R62, R63, 0x7632, R62 ;  /* 0x000076323f3e7816 */ /* 0x000fe4000000003e */
        /* <DEDUP_REMOVED lines=15> */
.L_x_11137:
[C---:B-----5:R-:W-:Y:S02]  /*32f0*/  PRMT R65, R61.reuse, 0x7632, R65 ;  /* 0x000076323d417816 */ /* 0x060fe40000000041 */
[----:B0-----:R-:W-:Y:S02]  /*3300*/  SHF.L.U32 R66, R61, 0x10, RZ ;  /* 0x000000103d427819 */ /* 0x001fe400000006ff */
[----:B------:R-:W-:Y:S02]  /*3310*/  PRMT R64, R60, 0x7632, R64 ;  /* 0x000076323c407816 */ /* 0x000fe40000000040 */
[C---:B------:R-:W-:Y:S01]  /*3320*/  PRMT R61, R62.reuse, 0x7632, R61 ;  /* 0x000076323e3d7816 */ /* 0x040fe2000000003d */
[----:B------:R-:W-:Y:S01]  /*3330*/  FMUL.FTZ R66, R105, R66 ;  /* 0x0000004269427220 */ /* 0x000fe20000410000 */
[----:B------:R-:W-:Y:S02]  /*3340*/  PRMT R67, R63, 0x7632, R67 ;  /* 0x000076323f437816 */ /* 0x000fe40000000043 */
[----:B------:R-:W-:-:S02]  /*3350*/  SHF.L.U32 R68, R62, 0x10, RZ ;  /* 0x000000103e447819 */ /* 0x000fc400000006ff */
        /* <DEDUP_REMOVED lines=11> */
[C---:B------:R-:W-:Y:S02]  /*3410*/  FMUL.FTZ R69, R105.reuse, R112 ;  /* 0x0000007069457220 */ /* 0x040fe40000410000 */
[----:B------:R-:W-:-:S07]  /*3420*/  FMUL.FTZ R71, R105, R114 ;  /* 0x0000007269477220 */ /* 0x000fce0000410000 */
.L_x_11138:
[----:B------:R-:W-:Y:S01]  /*3430*/  FADD.FTZ R60, RZ, R36 ;  /* 0x00000024ff3c7221 */ /* 0x000fe20000010000 */
[----:B------:R-:W0:Y:S01]  /*3440*/  S2R R62, SR_TID.X ;  /* 0x00000000003e7919 */ /* 0x000e220000002100 */
[----:B------:R-:W-:Y:S01]  /*3450*/  IMAD.WIDE.U32 R108, R107, 0x20, R108 ;  /* 0x000000206b6c7825 */ /* 0x000fe200078e006c */
[----:B------:R-:W-:-:S03]  /*3460*/  UMOV UR4, 0xffffffff ;  /* 0xffffffff00047882 */ /* 0x000fc60000000000 */
        /* <DEDUP_REMOVED lines=120> */
.L_x_11164:
        /* <DEDUP_REMOVED lines=13> */
[----:B------:R-:W-:Y:S01]  /*3cc0*/  FADD.FTZ R38, -R61, R59 ;  /* 0x0000003b3d267221 */ /* 0x000fe20000010100 */
[----:B------:R-:W1:Y:S01]  /*3cd0*/  MUFU.RSQ R60, R60 ;  /* 0x0000003c003c7308 */ /* 0x000e620000001400 */
[----:B------:R-:W-:Y:S01]  /*3ce0*/  SHF.L.U32 R59, R101, 0x10, RZ ;  /* 0x00000010653b7819 */ /* 0x000fe200000006ff */
[C---:B------:R-:W-:Y:S01]  /*3cf0*/  FADD.FTZ R37, -R61.reuse, R37 ;  /* 0x000000253d257221 */ /* 0x040fe20000010100 */
        /* <DEDUP_REMOVED lines=9> */
[C---:B0-----:R-:W-:Y:S01]  /*3d90*/  FADD.FTZ R113, -R61.reuse, R44 ;  /* 0x0000002c3d717221 */ /* 0x041fe20000010100 */
[----:B------:R-:W-:Y:S01]  /*3da0*/  SHF.L.U32 R46, R100, 0x10, RZ ;  /* 0x00000010642e7819 */ /* 0x000fe200000006ff */
[----:B------:R-:W-:Y:S01]  /*3db0*/  FADD.FTZ R41, -R61, R41 ;  /* 0x000000293d297221 */ /* 0x000fe20000010100 */
[----:B------:R-:W-:Y:S01]  /*3dc0*/  SHF.L.U32 R48, R21, 0x10, RZ ;  /* 0x0000001015307819 */ /* 0x000fe200000006ff */
[----:B------:R-:W-:Y:S01]  /*3dd0*/  FADD.FTZ R43, -R61, R43 ;  /* 0x0000002b3d2b7221 */ /* 0x000fe20000010100 */
[----:B------:R-:W-:Y:S01]  /*3de0*/  SHF.L.U32 R50, R3, 0x10, RZ ;  /* 0x0000001003327819 */ /* 0x000fe200000006ff */
[----:B-1----:R-:W-:Y:S01]  /*3df0*/  FMUL.FTZ R36, R60, R63 ;  /* 0x0000003f3c247220 */ /* 0x002fe20000410000 */
[----:B------:R-:W-:Y:S01]  /*3e00*/  SHF.L.U32 R52, R4, 0x10, RZ ;  /* 0x0000001004347819 */ /* 0x000fe200000006ff */
[----:B------:R-:W-:Y:S01]  /*3e10*/  FMUL.FTZ R37, R60, R37 ;  /* 0x000000253c257220 */ /* 0x000fe20000410000 */
[----:B------:R-:W-:Y:S01]  /*3e20*/  SHF.L.U32 R54, R99, 0x10, RZ ;  /* 0x0000001063367819 */ /* 0x000fe200000006ff */
[----:B------:R-:W-:Y:S01]  /*3e30*/  FFMA.FTZ R36, R59, R36, R40 ;  /* 0x000000243b247223 */ /* 0x000fe20000010028 */
[----:B------:R-:W-:Y:S01]  /*3e40*/  SHF.L.U32 R40, R0, 0x10, RZ ;  /* 0x0000001000287819 */ /* 0x000fe200000006ff */
[----:B------:R-:W-:Y:S01]  /*3e50*/  FMUL.FTZ R42, R60, R105 ;  /* 0x000000693c2a7220 */ /* 0x000fe20000410000 */
[----:B------:R-:W-:Y:S01]  /*3e60*/  SHF.L.U32 R59, R2, 0x10, RZ ;  /* 0x00000010023b7819 */ /* 0x000fe200000006ff */
[----:B------:R-:W-:Y:S01]  /*3e70*/  FMUL.FTZ R39, R60, R39 ;  /* 0x000000273c277220 */ /* 0x000fe20000410000 */
[----:B------:R-:W-:Y:S01]  /*3e80*/  SHF.L.U32 R56, R22, 0x10, RZ ;  /* 0x0000001016387819 */ /* 0x000fe200000006ff */
[----:B------:R-:W-:Y:S01]  /*3e90*/  FMUL.FTZ R44, R60, R109 ;  /* 0x0000006d3c2c7220 */ /* 0x000fe20000410000 */
[----:B------:R-:W-:Y:S01]  /*3ea0*/  FFMA.FTZ R42, R46, R42, R48 ;  /* 0x0000002a2e2a7223 */ /* 0x000fe20000010030 */
[----:B------:R-:W-:Y:S01]  /*3eb0*/  FFMA.FTZ R59, R40, R37, R59 ;  /* 0x00000025283b7223 */ /* 0x000fe2000001003b */
[----:B------:R-:W-:Y:S01]  /*3ec0*/  FFMA.FTZ R37, R50, R39, R52 ;  /* 0x0000002732257223 */ /* 0x000fe20000010034 */
[----:B------:R-:W-:Y:S01]  /*3ed0*/  FFMA.FTZ R44, R54, R44, R56 ;  /* 0x0000002c362c7223 */ /* 0x000fe20000010038 */
        /* <DEDUP_REMOVED lines=11> */
[----:B------:R-:W-:Y:S01]  /*3f90*/  FADD.FTZ R45, -R61, R45 ;  /* 0x0000002d3d2d7221 */ /* 0x000fe20000010100 */
        /* <DEDUP_REMOVED lines=15> */
[----:B------:R-:W-:Y:S01]  /*4090*/  FADD.FTZ R49, -R61, R49 ;  /* 0x000000313d317221 */ /* 0x000fe20000010100 */
[----:B------:R-:W-:Y:S01]  /*40a0*/  SHF.L.U32 R54, R11, 0x10, RZ ;  /* 0x000000100b367819 */ /* 0x000fe200000006ff */
[C---:B------:R-:W-:Y:S01]  /*40b0*/  FADD.FTZ R51, -R61.reuse, R51 ;  /* 0x000000333d337221 */ /* 0x040fe20000010100 */
[----:B------:R-:W-:Y:S01]  /*40c0*/  SHF.L.U32 R111, R12, 0x10, RZ ;  /* 0x000000100c6f7819 */ /* 0x000fe200000006ff */
[----:B------:R-:W-:Y:S01]  /*40d0*/  FADD.FTZ R63, -R61, R66 ;  /* 0x000000423d3f7221 */ /* 0x000fe20000010100 */
        /* <DEDUP_REMOVED lines=25> */
[C---:B------:R-:W-:Y:S01]  /*4270*/  FMUL.FTZ R51, R60.reuse, R53 ;  /* 0x000000353c337220 */ /* 0x040fe20000410000 */
[----:B------:R-:W-:Y:S01]  /*4280*/  FMUL.FTZ R110, R60, R125 ;  /* 0x0000007d3c6e7220 */ /* 0x000fe20000410000 */
[----:B------:R-:W-:Y:S01]  /*4290*/  FADD.FTZ R57, -R61, R57 ;  /* 0x000000393d397221 */ /* 0x000fe20000010100 */
[----:B------:R-:W-:Y:S01]  /*42a0*/  SHF.L.U32 R56, R72, 0x10, RZ ;  /* 0x0000001048387819 */ /* 0x000fe200000006ff */
[----:B------:R-:W-:Y:S01]  /*42b0*/  FMUL.FTZ R55, R60, R55 ;  /* 0x000000373c377220 */ /* 0x000fe20000410000 */
[----:B------:R-:W-:Y:S01]  /*42c0*/  SHF.L.U32 R109, R73, 0x10, RZ ;  /* 0x00000010496d7819 */ /* 0x000fe200000006ff */
[----:B------:R-:W-:Y:S01]  /*42d0*/  FFMA.FTZ R51, R48, R51, R49 ;  /* 0x0000003330337223 */ /* 0x000fe20000010031 */
[----:B------:R-:W-:Y:S01]  /*42e0*/  FFMA.FTZ R110, R113, R110, R114 ;  /* 0x0000006e716e7223 */ /* 0x000fe20000010072 */
[----:B------:R-:W-:Y:S01]  /*42f0*/  FADD.FTZ R64, -R61, R64 ;  /* 0x000000403d407221 */ /* 0x000fe20000010100 */
[----:B------:R-:W-:Y:S01]  /*4300*/  SHF.L.U32 R48, R74, 0x10, RZ ;  /* 0x000000104a307819 */ /* 0x000fe200000006ff */
[C---:B------:R-:W-:Y:S01]  /*4310*/  FMUL.FTZ R57, R60.reuse, R57 ;  /* 0x000000393c397220 */ /* 0x040fe20000410000 */
[----:B------:R-:W-:Y:S01]  /*4320*/  SHF.L.U32 R113, R75, 0x10, RZ ;  /* 0x000000104b717819 */ /* 0x000fe200000006ff */
[----:B------:R-:W-:Y:S01]  /*4330*/  FMUL.FTZ R38, R60, R38 ;  /* 0x000000263c267220 */ /* 0x000fe20000410000 */
[----:B------:R-:W-:Y:S01]  /*4340*/  SHF.L.U32 R49, R76, 0x10, RZ ;  /* 0x000000104c317819 */ /* 0x000fe200000006ff */
[----:B------:R-:W-:Y:S01]  /*4350*/  FFMA.FTZ R109, R56, R55, R109 ;  /* 0x00000037386d7223 */ /* 0x000fe2000001006d */
[----:B------:R-:W-:Y:S01]  /*4360*/  SHF.L.U32 R114, R77, 0x10, RZ ;  /* 0x000000104d727819 */ /* 0x000fe200000006ff */
[----:B------:R-:W-:Y:S01]  /*4370*/  FMUL.FTZ R56, R60, R64 ;  /* 0x000000403c387220 */ /* 0x000fe20000410000 */
[----:B------:R-:W-:Y:S01]  /*4380*/  FFMA.FTZ R113, R48, R57, R113 ;  /* 0x0000003930717223 */ /* 0x000fe20000010071 */
[----:B------:R-:W-:Y:S01]  /*4390*/  SHF.L.U32 R105, R92, 0x10, RZ ;  /* 0x000000105c697819 */ /* 0x000fe200000006ff */
[----:B------:R-:W-:Y:S01]  /*43a0*/  FMUL.FTZ R62, R60, R123 ;  /* 0x0000007b3c3e7220 */ /* 0x000fe20000410000 */
[----:B------:R-:W-:Y:S01]  /*43b0*/  FFMA.FTZ R64, R49, R38, R114 ;  /* 0x0000002631407223 */ /* 0x000fe20000010072 */
[----:B------:R-:W-:Y:S01]  /*43c0*/  SHF.L.U32 R54, R29, 0x10, RZ ;  /* 0x000000101d367819 */ /* 0x000fe200000006ff */
[----:B------:R-:W0:Y:S01]  /*43d0*/  @!P1 LDC.64 R48, c[0x0][0x3c0] ;  /* 0x0000f000ff309b82 */ /* 0x000e220000000a00 */
[----:B------:R-:W-:Y:S01]  /*43e0*/  SHF.L.U32 R53, R89, 0x10, RZ ;  /* 0x0000001059357819 */ /* 0x000fe200000006ff */
[C---:B------:R-:W-:Y:S01]  /*43f0*/  FADD.FTZ R58, -R61.reuse, R58 ;  /* 0x0000003a3d3a7221 */ /* 0x040fe20000010100 */
[----:B------:R-:W-:Y:S01]  /*4400*/  FADD.FTZ R65, -R61, R65 ;  /* 0x000000413d417221 */ /* 0x000fe20000010100 */
[----:B------:R-:W-:Y:S01]  /*4410*/  FFMA.FTZ R62, R105, R62, R54 ;  /* 0x0000003e693e7223 */ /* 0x000fe20000010036 */
        /* <DEDUP_REMOVED lines=12> */
[----:B------:R-:W-:Y:S01]  /*44e0*/  FADD.FTZ R53, -R61, R68 ;  /* 0x000000443d357221 */ /* 0x000fe20000010100 */
[----:B------:R-:W-:Y:S01]  /*44f0*/  SHF.L.U32 R38, R87, 0x10, RZ ;  /* 0x0000001057267819 */ /* 0x000fe200000006ff */
[----:B------:R-:W1:Y:S01]  /*4500*/  LDC.64 R118, c[0x0][0x428] ;  /* 0x00010a00ff767b82 */ /* 0x000e620000000a00 */
[----:B------:R-:W-:Y:S01]  /*4510*/  SHF.L.U32 R65, R34, 0x10, RZ ;  /* 0x0000001022417819 */ /* 0x000fe200000006ff */
[----:B------:R-:W-:Y:S01]  /*4520*/  FMUL.FTZ R53, R60, R53 ;  /* 0x000000353c357220 */ /* 0x000fe20000410000 */
[----:B------:R-:W-:Y:S01]  /*4530*/  FFMA.FTZ R58, R55, R58, R54 ;  /* 0x0000003a373a7223 */ /* 0x000fe20000010036 */
[----:B------:R-:W-:Y:S01]  /*4540*/  FADD.FTZ R55, -R61, R70 ;  /* 0x000000463d377221 */ /* 0x000fe20000010100 */
[----:B0-----:R-:W-:-:S04]  /*4550*/  @!P1 IMAD.WIDE R120, R19, 0x4, R48 ;  /* 0x0000000413789825 */ /* 0x001fc800078e0230 */
[----:B------:R-:W-:Y:S01]  /*4560*/  FFMA.FTZ R68, R38, R53, R65 ;  /* 0x0000003526447223 */ /* 0x000fe20000010041 */
[----:B------:R-:W-:Y:S01]  /*4570*/  SHF.L.U32 R70, R86, 0x10, RZ ;  /* 0x0000001056467819 */ /* 0x000fe200000006ff */
[----:B------:R-:W0:Y:S01]  /*4580*/  @!P1 LDC.64 R48, c[0x0][0x3c8] ;  /* 0x0000f200ff309b82 */ /* 0x000e220000000a00 */
[----:B------:R-:W-:Y:S01]  /*4590*/  SHF.L.U32 R53, R35, 0x10, RZ ;  /* 0x0000001023357819 */ /* 0x000fe200000006ff */
[----:B------:R-:W-:Y:S01]  /*45a0*/  FMUL.FTZ R55, R60, R55 ;  /* 0x000000373c377220 */ /* 0x000fe20000410000 */
[C---:B------:R-:W-:Y:S01]  /*45b0*/  FADD.FTZ R67, -R61.reuse, R67 ;  /* 0x000000433d437221 */ /* 0x040fe20000010100 */
[----:B------:R-:W-:Y:S01]  /*45c0*/  FADD.FTZ R69, -R61, R69 ;  /* 0x000000453d457221 */ /* 0x000fe20000010100 */
[----:B------:R-:W-:Y:S01]  /*45d0*/  F2FP.BF16.F32.PACK_AB R39, R39, R52 ;  /* 0x000000342727723e */ /* 0x000fe200000010ff */
[----:B------:R-:W-:Y:S01]  /*45e0*/  FFMA.FTZ R70, R70, R55, R53 ;  /* 0x0000003746467223 */ /* 0x000fe20000010035 */
[----:B------:R-:W-:Y:S01]  /*45f0*/  FMUL.FTZ R63, R60, R67 ;  /* 0x000000433c3f7220 */ /* 0x000fe20000410000 */
[----:B------:R-:W2:Y:S01]  /*4600*/  LDC.64 R52, c[0x0][0x380] ;  /* 0x0000e000ff347b82 */ /* 0x000ea20000000a00 */
[----:B------:R-:W-:Y:S01]  /*4610*/  SHF.L.U32 R54, R82, 0x10, RZ ;  /* 0x0000001052367819 */ /* 0x000fe200000006ff */
[----:B------:R-:W-:Y:S01]  /*4620*/  FMUL.FTZ R69, R60, R69 ;  /* 0x000000453c457220 */ /* 0x000fe20000410000 */
[----:B------:R-:W-:Y:S01]  /*4630*/  SHF.L.U32 R67, R83, 0x10, RZ ;  /* 0x0000001053437819 */ /* 0x000fe200000006ff */
[----:B------:R-:W-:Y:S01]  /*4640*/  FADD.FTZ R71, -R61, R71 ;  /* 0x000000473d477221 */ /* 0x000fe20000010100 */
[----:B------:R-:W-:Y:S01]  /*4650*/  SHF.L.U32 R114, R80, 0x10, RZ ;  /* 0x0000001050727819 */ /* 0x000fe200000006ff */
[----:B------:R3:W-:Y:S01]  /*4660*/  @!P1 STG.E desc[UR6][R120.64], R108 ;  /* 0x0000006c78009986 */ /* 0x0007e2000c101906 */
[----:B------:R-:W-:Y:S01]  /*4670*/  SHF.L.U32 R105, R81, 0x10, RZ ;  /* 0x0000001051697819 */ /* 0x000fe200000006ff */
[----:B------:R-:W-:Y:S01]  /*4680*/  FFMA.FTZ R61, R54, R69, R67 ;  /* 0x00000045363d7223 */ /* 0x000fe20000010043 */
[----:B------:R-:W-:Y:S01]  /*4690*/  SHF.L.U32 R38, R84, 0x10, RZ ;  /* 0x0000001054267819 */ /* 0x000fe200000006ff */
[----:B------:R-:W-:Y:S01]  /*46a0*/  FMUL.FTZ R65, R60, R71 ;  /* 0x000000473c417220 */ /* 0x000fe20000410000 */
[----:B------:R-:W-:Y:S01]  /*46b0*/  SHF.L.U32 R67, R85, 0x10, RZ ;  /* 0x0000001055437819 */ /* 0x000fe200000006ff */
[----:B------:R-:W-:Y:S01]  /*46c0*/  FFMA.FTZ R63, R114, R63, R105 ;  /* 0x0000003f723f7223 */ /* 0x000fe20000010069 */
[----:B------:R-:W-:Y:S01]  /*46d0*/  F2FP.BF16.F32.PACK_AB R37, R37, R42 ;  /* 0x0000002a2525723e */ /* 0x000fe200000010ff */
[----:B-1----:R-:W-:Y:S01]  /*46e0*/  IMAD.WIDE.U32 R54, R103, 0x10, R118 ;  /* 0x0000001067367825 */ /* 0x002fe200078e0076 */
[----:B------:R-:W-:-:S03]  /*46f0*/  F2FP.BF16.F32.PACK_AB R42, R66, R47 ;  /* 0x0000002f422a723e */ /* 0x000fc600000010ff */
[----:B------:R-:W-:Y:S01]  /*4700*/  FFMA.FTZ R65, R38, R65, R67 ;  /* 0x0000004126417223 */ /* 0x000fe20000010043 */
[----:B------:R-:W-:Y:S01]  /*4710*/  F2FP.BF16.F32.PACK_AB R38, R43, R44 ;  /* 0x0000002c2b26723e */ /* 0x000fe200000010ff */
[----:B0-----:R-:W-:Y:S01]  /*4720*/  @!P1 IMAD.WIDE R66, R19, 0x4, R48 ;  /* 0x0000000413429825 */ /* 0x001fe200078e0230 */
[----:B------:R-:W-:Y:S02]  /*4730*/  F2FP.BF16.F32.PACK_AB R36, R59, R36 ;  /* 0x000000243b24723e */ /* 0x000fe400000010ff */
[----:B------:R-:W-:Y:S01]  /*4740*/  F2FP.BF16.F32.PACK_AB R43, R111, R112 ;  /* 0x000000706f2b723e */ /* 0x000fe200000010ff */
[--C-:B------:R-:W-:Y:S01]  /*4750*/  IMAD.WIDE.U32 R104, R104, 0x10, R118.reuse ;  /* 0x0000001068687825 */ /* 0x100fe200078e0076 */
[----:B------:R-:W-:Y:S01]  /*4760*/  F2FP.BF16.F32.PACK_AB R41, R41, R46 ;  /* 0x0000002e2929723e */ /* 0x000fe200000010ff */
[----:B------:R3:W-:Y:S01]  /*4770*/  @!P1 STG.E desc[UR6][R66.64], R60 ;  /* 0x0000003c42009986 */ /* 0x0007e2000c101906 */
[----:B------:R-:W-:Y:S01]  /*4780*/  F2FP.BF16.F32.PACK_AB R40, R45, R40 ;  /* 0x000000282d28723e */ /* 0x000fe200000010ff */
[--C-:B------:R-:W-:Y:S01]  /*4790*/  IMAD.WIDE.U32 R116, R106, 0x10, R118.reuse ;  /* 0x000000106a747825 */ /* 0x100fe200078e0076 */
[----:B------:R-:W-:Y:S01]  /*47a0*/  F2FP.BF16.F32.PACK_AB R47, R64, R115 ;  /* 0x00000073402f723e */ /* 0x000fe200000010ff */
[----:B------:R3:W-:Y:S01]  /*47b0*/  STG.E.128 desc[UR6][R54.64], R36 ;  /* 0x0000002436007986 */ /* 0x0007e2000c101d06 */
        /* <DEDUP_REMOVED lines=15> */
.L_x_11129:
[----:B------:R-:W-:Y:S01]  /*48b0*/  HFMA2 R61, -RZ, RZ, 0, 5.9604644775390625e-08 ;  /* 0x00000001ff3d7431 */ /* 0x000fe200000001ff */
[----:B------:R-:W-:Y:S01]  /*48c0*/  BSSY B0, `(.L_x_11141) ;  /* 0x0000006000007945 */ /* 0x000fe20003800000 */
[----:B------:R-:W-:Y:S02]  /*48d0*/  MOV R60, 0x1f ;  /* 0x0000001f003c7802 */ /* 0x000fe40000000f00 */
[----:B------:R-:W-:-:S07]  /*48e0*/  MOV R63, 0xffffffff ;  /* 0xffffffff003f7802 */ /* 0x000fce0000000f00 */
[----:B------:R-:W-:Y:S05]  /*48f0*/  WARPSYNC.COLLECTIVE R63, `(.L_x_11142) ;  /* 0x000000003f087348 */ /* 0x000fea0003c00000 */
[----:B------:R0:W1:Y:S02]  /*4900*/  SHFL.BFLY P0, R105, R62, R61, R60 ;  /* 0x0c00003d3e697389 */ /* 0x000064000000003c */
[----:B01----:R-:W-:Y:S05]  /*4910*/  ENDCOLLECTIVE ;  /* 0x000000000000791b */ /* 0x003fea0003800000 */
.L_x_11142:
[----:B------:R-:W-:Y:S05]  /*4920*/  BSYNC B0 ;  /* 0x0000000000007941 */ /* 0x000fea0003800000 */
.L_x_11141:
        /* <DEDUP_REMOVED lines=8> */
.L_x_11143:
[----:B------:R-:W-:Y:S02]  /*49b0*/  HFMA2 R61, -RZ, RZ, 0, 2.384185791015625e-07 ;  /* 0x00000004ff3d7431 */ /* 0x000fe400000001ff */
[----:B------:R-:W-:-:S05]  /*49c0*/  FADD.FTZ R110, R62, R105 ;  /* 0x000000693e6e7221 */ /* 0x000fca0000010000 */
[----:B------:R-:W-:-:S07]  /*49d0*/  MOV R62, R110 ;  /* 0x0000006e003e7202 */ /* 0x000fce0000000f00 */
[----:B------:R-:W-:Y:S05]  /*49e0*/  WARPSYNC.COLLECTIVE R63, `(.L_x_11144) ;  /* 0x000000003f087348 */ /* 0x000fea0003c00000 */
[----:B------:R0:W1:Y:S02]  /*49f0*/  SHFL.BFLY P0, R105, R62, R61, R60 ;  /* 0x0c00003d3e697389 */ /* 0x000064000000003c */
[----:B01----:R-:W-:Y:S05]  /*4a00*/  ENDCOLLECTIVE ;  /* 0x000000000000791b */ /* 0x003fea0003800000 */
.L_x_11144:
[----:B------:R-:W-:Y:S02]  /*4a10*/  HFMA2 R61, -RZ, RZ, 0, 4.76837158203125e-07 ;  /* 0x00000008ff3d7431 */ /* 0x000fe400000001ff */
[----:B------:R-:W-:-:S05]  /*4a20*/  FADD.FTZ R111, R110, R105 ;  /* 0x000000696e6f7221 */ /* 0x000fca0000010000 */
[----:B------:R-:W-:-:S07]  /*4a30*/  MOV R62, R111 ;  /* 0x0000006f003e7202 */ /* 0x000fce0000000f00 */
[----:B------:R-:W-:Y:S05]  /*4a40*/  WARPSYNC.COLLECTIVE R63, `(.L_x_11145) ;  /* 0x000000003f087348 */ /* 0x000fea0003c00000 */
[----:B------:R0:W1:Y:S02]  /*4a50*/  SHFL.BFLY P0, R105, R62, R61, R60 ;  /* 0x0c00003d3e697389 */ /* 0x000064000000003c */
[----:B01----:R-:W-:Y:S05]  /*4a60*/  ENDCOLLECTIVE ;  /* 0x000000000000791b */ /* 0x003fea0003800000 */
.L_x_11145:
[----:B------:R-:W-:Y:S02]  /*4a70*/  HFMA2 R61, -RZ, RZ, 0, 9.5367431640625e-07 ;  /* 0x00000010ff3d7431 */ /* 0x000fe400000001ff */
[----:B------:R-:W-:-:S05]  /*4a80*/  FADD.FTZ R112, R111, R105 ;  /* 0x000000696f707221 */ /* 0x000fca0000010000 */
[----:B------:R-:W-:-:S07]  /*4a90*/  MOV R62, R112 ;  /* 0x00000070003e7202 */ /* 0x000fce0000000f00 */
[----:B------:R-:W-:Y:S05]  /*4aa0*/  WARPSYNC.COLLECTIVE R63, `(.L_x_11146) ;  /* 0x000000003f087348 */ /* 0x000fea0003c00000 */
[----:B------:R0:W1:Y:S02]  /*4ab0*/  SHFL.BFLY P0, R105, R62, R61, R60 ;  /* 0x0c00003d3e697389 */ /* 0x000064000000003c */
[----:B01----:R-:W-:Y:S05]  /*4ac0*/  ENDCOLLECTIVE ;  /* 0x000000000000791b */ /* 0x003fea0003800000 */
.L_x_11146:
[----:B------:R-:W-:Y:S01]  /*4ad0*/  MOV R61, 0x1 ;  /* 0x00000001003d7802 */ /* 0x000fe20000000f00 */
[----:B------:R-:W-:-:S04]  /*4ae0*/  FADD.FTZ R108, R112, R105 ;  /* 0x00000069706c7221 */ /* 0x000fc80000010000 */
[----:B------:R-:W-:-:S04]  /*4af0*/  FMUL.FTZ R108, R108, R109 ;  /* 0x0000006d6c6c7220 */ /* 0x000fc80000410000 */
[C---:B------:R-:W-:Y:S01]  /*4b00*/  FADD.FTZ R105, -R108.reuse, R36 ;  /* 0x000000246c697221 */ /* 0x040fe20000010100 */
[C---:B------:R-:W-:Y:S01]  /*4b10*/  FADD.FTZ R110, -R108.reuse, R37 ;  /* 0x000000256c6e7221 */ /* 0x040fe20000010100 */
[C---:B------:R-:W-:Y:S01]  /*4b20*/  FADD.FTZ R60, -R108.reuse, R39 ;  /* 0x000000276c3c7221 */ /* 0x040fe20000010100 */
[----:B------:R-:W-:Y:S01]  /*4b30*/  FADD.FTZ R62, -R108, R67 ;  /* 0x000000436c3e7221 */ /* 0x000fe20000010100 */
        /* <DEDUP_REMOVED lines=59> */
[----:B------:R-:W-:-:S03]  /*4ef0*/  HFMA2 R60, -RZ, RZ, 0, 1.847743988037109375e-06 ;  /* 0x0000001fff3c7431 */ /* 0x000fc600000001ff */
[----:B------:R-:W-:-:S07]  /*4f00*/  FFMA.FTZ R62, R62, R62, R105 ;  /* 0x0000003e3e3e7223 */ /* 0x000fce0000010069 */
[----:B------:R-:W-:Y:S05]  /*4f10*/  WARPSYNC.COLLECTIVE R63, `(.L_x_11147) ;  /* 0x000000003f087348 */ /* 0x000fea0003c00000 */
[----:B------:R0:W1:Y:S02]  /*4f20*/  SHFL.BFLY P0, R105, R62, R61, R60 ;  /* 0x0c00003d3e697389 */ /* 0x000064000000003c */
[----:B01----:R-:W-:Y:S05]  /*4f30*/  ENDCOLLECTIVE ;  /* 0x000000000000791b */ /* 0x003fea0003800000 */
.L_x_11147:
[----:B------:R-:W-:Y:S02]  /*4f40*/  HFMA2 R61, -RZ, RZ, 0, 1.1920928955078125e-07 ;  /* 0x00000002ff3d7431 */ /* 0x000fe400000001ff */
[----:B------:R-:W-:-:S05]  /*4f50*/  FADD.FTZ R110, R62, R105 ;  /* 0x000000693e6e7221 */ /* 0x000fca0000010000 */
[----:B------:R-:W-:-:S07]  /*4f60*/  MOV R62, R110 ;  /* 0x0000006e003e7202 */ /* 0x000fce0000000f00 */
[----:B------:R-:W-:Y:S05]  /*4f70*/  WARPSYNC.COLLECTIVE R63, `(.L_x_11148) ;  /* 0x000000003f087348 */ /* 0x000fea0003c00000 */
[----:B------:R0:W1:Y:S02]  /*4f80*/  SHFL.BFLY P0, R105, R62, R61, R60 ;  /* 0x0c00003d3e697389 */ /* 0x000064000000003c */
[----:B01----:R-:W-:Y:S05]  /*4f90*/  ENDCOLLECTIVE ;  /* 0x000000000000791b */ /* 0x003fea0003800000 */
.L_x_11148:
[----:B------:R-:W-:Y:S02]  /*4fa0*/  HFMA2 R61, -RZ, RZ, 0, 2.384185791015625e-07 ;  /* 0x00000004ff3d7431 */ /* 0x000fe400000001ff */
[----:B------:R-:W-:-:S05]  /*4fb0*/  FADD.FTZ R111, R110, R105 ;  /* 0x000000696e6f7221 */ /* 0x000fca0000010000 */
[----:B------:R-:W-:-:S07]  /*4fc0*/  MOV R62, R111 ;  /* 0x0000006f003e7202 */ /* 0x000fce0000000f00 */
[----:B------:R-:W-:Y:S05]  /*4fd0*/  WARPSYNC.COLLECTIVE R63, `(.L_x_11149) ;  /* 0x000000003f087348 */ /* 0x000fea0003c00000 */
[----:B------:R0:W1:Y:S02]  /*4fe0*/  SHFL.BFLY P0, R105, R62, R61, R60 ;  /* 0x0c00003d3e697389 */ /* 0x000064000000003c */
[----:B01----:R-:W-:Y:S05]  /*4ff0*/  ENDCOLLECTIVE ;  /* 0x000000000000791b */ /* 0x003fea0003800000 */
.L_x_11149:
[----:B------:R-:W-:Y:S02]  /*5000*/  HFMA2 R61, -RZ, RZ, 0, 4.76837158203125e-07 ;  /* 0x00000008ff3d7431 */ /* 0x000fe400000001ff */
[----:B------:R-:W-:-:S05]  /*5010*/  FADD.FTZ R112, R111, R105 ;  /* 0x000000696f707221 */ /* 0x000fca0000010000 */
[----:B------:R-:W-:-:S07]  /*5020*/  MOV R62, R112 ;  /* 0x00000070003e7202 */ /* 0x000fce0000000f00 */
[----:B------:R-:W-:Y:S05]  /*5030*/  WARPSYNC.COLLECTIVE R63, `(.L_x_11150) ;  /* 0x000000003f087348 */ /* 0x000fea0003c00000 */
[----:B------:R0:W1:Y:S02]  /*5040*/  SHFL.BFLY P0, R105, R62, R61, R60 ;  /* 0x0c00003d3e697389 */ /* 0x000064000000003c */
[----:B01----:R-:W-:Y:S05]  /*5050*/  ENDCOLLECTIVE ;  /* 0x000000000000791b */ /* 0x003fea0003800000 */
.L_x_11150:
[----:B------:R-:W-:Y:S02]  /*5060*/  HFMA2 R61, -RZ, RZ, 0, 9.5367431640625e-07 ;  /* 0x00000010ff3d7431 */ /* 0x000fe400000001ff */
[----:B------:R-:W-:-:S05]  /*5070*/  FADD.FTZ R113, R112, R105 ;  /* 0x0000006970717221 */ /* 0x000fca0000010000 */
[----:B------:R-:W-:-:S07]  /*5080*/  MOV R62, R113 ;  /* 0x00000071003e7202 */ /* 0x000fce0000000f00 */
[----:B------:R-:W-:Y:S05]  /*5090*/  WARPSYNC.COLLECTIVE R63, `(.L_x_11151) ;  /* 0x000000003f087348 */ /* 0x000fea0003c00000 */
[----:B------:R0:W1:Y:S02]  /*50a0*/  SHFL.BFLY P0, R105, R62, R61, R60 ;  /* 0x0c00003d3e697389 */ /* 0x000064000000003c */
[----:B01----:R-:W-:Y:S05]  /*50b0*/  ENDCOLLECTIVE ;  /* 0x000000000000791b */ /* 0x003fea0003800000 */
.L_x_11151:
[----:B------:R-:W-:Y:S05]  /*50c0*/  BRA `(.L_x_11152) ;  /* 0xffffffc800307947 */ /* 0x000fea000383ffff */
.L_x_11139:
[----:B------:R-:W-:Y:S01]  /*50d0*/  HFMA2 R60, -RZ, RZ, 0, 1.847743988037109375e-06 ;  /* 0x0000001fff3c7431 */ /* 0x000fe200000001ff */
[----:B------:R-:W-:Y:S01]  /*50e0*/  BSSY B0, `(.L_x_11153) ;  /* 0x0000006000007945 */ /* 0x000fe20003800000 */
[----:B------:R-:W-:Y:S02]  /*50f0*/  MOV R61, 0x1 ;  /* 0x00000001003d7802 */ /* 0x000fe40000000f00 */
[----:B------:R-:W-:-:S07]  /*5100*/  MOV R63, 0xffffffff ;  /* 0xffffffff003f7802 */ /* 0x000fce0000000f00 */
[----:B------:R-:W-:Y:S05]  /*5110*/  WARPSYNC.COLLECTIVE R63, `(.L_x_11154) ;  /* 0x000000003f087348 */ /* 0x000fea0003c00000 */
[----:B------:R0:W1:Y:S02]  /*5120*/  SHFL.BFLY P0, R105, R62, R61, R60 ;  /* 0x0c00003d3e697389 */ /* 0x000064000000003c */
[----:B01----:R-:W-:Y:S05]  /*5130*/  ENDCOLLECTIVE ;  /* 0x000000000000791b */ /* 0x003fea0003800000 */
.L_x_11154:
[----:B------:R-:W-:Y:S05]  /*5140*/  BSYNC B0 ;  /* 0x0000000000007941 */ /* 0x000fea0003800000 */
.L_x_11153:
        /* <DEDUP_REMOVED lines=8> */
.L_x_11155:
[----:B------:R-:W-:Y:S02]  /*51d0*/  HFMA2 R61, -RZ, RZ, 0, 2.384185791015625e-07 ;  /* 0x00000004ff3d7431 */ /* 0x000fe400000001ff */
[----:B------:R-:W-:-:S05]  /*51e0*/  FADD.FTZ R110, R62, R105 ;  /* 0x000000693e6e7221 */ /* 0x000fca0000010000 */
[----:B------:R-:W-:-:S07]  /*51f0*/  MOV R62, R110 ;  /* 0x0000006e003e7202 */ /* 0x000fce0000000f00 */
[----:B------:R-:W-:Y:S05]  /*5200*/  WARPSYNC.COLLECTIVE R63, `(.L_x_11156) ;  /* 0x000000003f087348 */ /* 0x000fea0003c00000 */
[----:B------:R0:W1:Y:S02]  /*5210*/  SHFL.BFLY P0, R105, R62, R61, R60 ;  /* 0x0c00003d3e697389 */ /* 0x000064000000003c */
[----:B01----:R-:W-:Y:S05]  /*5220*/  ENDCOLLECTIVE ;  /* 0x000000000000791b */ /* 0x003fea0003800000 */
.L_x_11156:
[----:B------:R-:W-:Y:S02]  /*5230*/  HFMA2 R61, -RZ, RZ, 0, 4.76837158203125e-07 ;  /* 0x00000008ff3d7431 */ /* 0x000fe400000001ff */
[----:B------:R-:W-:-:S05]  /*5240*/  FADD.FTZ R111, R110, R105 ;  /* 0x000000696e6f7221 */ /* 0x000fca0000010000 */
[----:B------:R-:W-:-:S07]  /*5250*/  MOV R62, R111 ;  /* 0x0000006f003e7202 */ /* 0x000fce0000000f00 */
[----:B------:R-:W-:Y:S05]  /*5260*/  WARPSYNC.COLLECTIVE R63, `(.L_x_11157) ;  /* 0x000000003f087348 */ /* 0x000fea0003c00000 */
[----:B------:R0:W1:Y:S02]  /*5270*/  SHFL.BFLY P0, R105, R62, R61, R60 ;  /* 0x0c00003d3e697389 */ /* 0x000064000000003c */
[----:B01----:R-:W-:Y:S05]  /*5280*/  ENDCOLLECTIVE ;  /* 0x000000000000791b */ /* 0x003fea0003800000 */
.L_x_11157:
[----:B------:R-:W-:Y:S02]  /*5290*/  HFMA2 R61, -RZ, RZ, 0, 9.5367431640625e-07 ;  /* 0x00000010ff3d7431 */ /* 0x000fe400000001ff */
[----:B------:R-:W-:-:S05]  /*52a0*/  FADD.FTZ R112, R111, R105 ;  /* 0x000000696f707221 */ /* 0x000fca0000010000 */
[----:B------:R-:W-:-:S07]  /*52b0*/  MOV R62, R112 ;  /* 0x00000070003e7202 */ /* 0x000fce0000000f00 */
[----:B------:R-:W-:Y:S05]  /*52c0*/  WARPSYNC.COLLECTIVE R63, `(.L_x_11158) ;  /* 0x000000003f087348 */ /* 0x000fea0003c00000 */
[----:B------:R0:W1:Y:S02]  /*52d0*/  SHFL.BFLY P0, R105, R62, R61, R60 ;  /* 0x0c00003d3e697389 */ /* 0x000064000000003c */
[----:B01----:R-:W-:Y:S05]  /*52e0*/  ENDCOLLECTIVE ;  /* 0x000000000000791b */ /* 0x003fea0003800000 */
.L_x_11158:
        /* <DEDUP_REMOVED lines=71> */
.L_x_11159:
[----:B------:R-:W-:Y:S02]  /*5760*/  HFMA2 R61, -RZ, RZ, 0, 1.1920928955078125e-07 ;  /* 0x00000002ff3d7431 */ /* 0x000fe400000001ff */
[----:B------:R-:W-:-:S05]  /*5770*/  FADD.FTZ R110, R62, R105 ;  /* 0x000000693e6e7221 */ /* 0x000fca0000010000 */
[----:B------:R-:W-:-:S07]  /*5780*/  MOV R62, R110 ;  /* 0x0000006e003e7202 */ /* 0x000fce0000000f00 */
[----:B------:R-:W-:Y:S05]  /*5790*/  WARPSYNC.COLLECTIVE R63, `(.L_x_11160) ;  /* 0x000000003f087348 */ /* 0x000fea0003c00000 */
[----:B------:R0:W1:Y:S02]  /*57a0*/  SHFL.BFLY P0, R105, R62, R61, R60 ;  /* 0x0c00003d3e697389 */ /* 0x000064000000003c */
[----:B01----:R-:W-:Y:S05]  /*57b0*/  ENDCOLLECTIVE ;  /* 0x000000000000791b */ /* 0x003fea0003800000 */
.L_x_11160:
[----:B------:R-:W-:Y:S02]  /*57c0*/  HFMA2 R61, -RZ, RZ, 0, 2.384185791015625e-07 ;  /* 0x00000004ff3d7431 */ /* 0x000fe400000001ff */
[----:B------:R-:W-:-:S05]  /*57d0*/  FADD.FTZ R111, R110, R105 ;  /* 0x000000696e6f7221 */ /* 0x000fca0000010000 */
[----:B------:R-:W-:-:S07]  /*57e0*/  MOV R62, R111 ;  /* 0x0000006f003e7202 */ /* 0x000fce0000000f00 */
[----:B------:R-:W-:Y:S05]  /*57f0*/  WARPSYNC.COLLECTIVE R63, `(.L_x_11161) ;  /* 0x000000003f087348 */ /* 0x000fea0003c00000 */
[----:B------:R0:W1:Y:S02]  /*5800*/  SHFL.BFLY P0, R105, R62, R61, R60 ;  /* 0x0c00003d3e697389 */ /* 0x000064000000003c */
[----:B01----:R-:W-:Y:S05]  /*5810*/  ENDCOLLECTIVE ;  /* 0x000000000000791b */ /* 0x003fea0003800000 */
.L_x_11161:
[----:B------:R-:W-:Y:S02]  /*5820*/  HFMA2 R61, -RZ, RZ, 0, 4.76837158203125e-07 ;  /* 0x00000008ff3d7431 */ /* 0x000fe400000001ff */
[----:B------:R-:W-:-:S05]  /*5830*/  FADD.FTZ R112, R111, R105 ;  /* 0x000000696f707221 */ /* 0x000fca0000010000 */
[----:B------:R-:W-:-:S07]  /*5840*/  MOV R62, R112 ;  /* 0x00000070003e7202 */ /* 0x000fce0000000f00 */
[----:B------:R-:W-:Y:S05]  /*5850*/  WARPSYNC.COLLECTIVE R63, `(.L_x_11162) ;  /* 0x000000003f087348 */ /* 0x000fea0003c00000 */
[----:B------:R0:W1:Y:S02]  /*5860*/  SHFL.BFLY P0, R105, R62, R61, R60 ;  /* 0x0c00003d3e697389 */ /* 0x000064000000003c */
[----:B01----:R-:W-:Y:S05]  /*5870*/  ENDCOLLECTIVE ;  /* 0x000000000000791b */ /* 0x003fea0003800000 */
.L_x_11162:
[----:B------:R-:W-:Y:S02]  /*5880*/  HFMA2 R61, -RZ, RZ, 0, 9.5367431640625e-07 ;  /* 0x00000010ff3d7431 */ /* 0x000fe400000001ff */
[----:B------:R-:W-:-:S05]  /*5890*/  FADD.FTZ R113, R112, R105 ;  /* 0x0000006970717221 */ /* 0x000fca0000010000 */
[----:B------:R-:W-:-:S07]  /*58a0*/  MOV R62, R113 ;  /* 0x00000071003e7202 */ /* 0x000fce0000000f00 */
[----:B------:R-:W-:Y:S05]  /*58b0*/  WARPSYNC.COLLECTIVE R63, `(.L_x_11163) ;  /* 0x000000003f087348 */ /* 0x000fea0003c00000 */
[----:B------:R0:W1:Y:S02]  /*58c0*/  SHFL.BFLY P0, R105, R62, R61, R60 ;  /* 0x0c00003d3e697389 */ /* 0x000064000000003c */
[----:B01----:R-:W-:Y:S05]  /*58d0*/  ENDCOLLECTIVE ;  /* 0x000000000000791b */ /* 0x003fea0003800000 */
.L_x_11163:
[----:B------:R-:W-:Y:S05]  /*58e0*/  BRA `(.L_x_11164) ;  /* 0xffffffe000c07947 */ /* 0x000fea000383ffff */
.L_x_11165:
        /* <DEDUP_REMOVED lines=9> */
.L_x_37277:


//--------------------- .text._ZN10layer_norm13ln_fwd_kernelINS_13Kernel_traitsI13__nv_bfloat16S2_fS2_fjLj1024ELj1ELj4ELj1ELj16ENS_18Kernel_traits_baseILj1024ES2_S2_fS2_fjLj128EEEEELb0ELb0ELb1ELb0EEEvNS_9FwdParamsE --------------------------
	.section	.text._ZN10layer_norm13ln_fwd_kernelINS_13Kernel_traitsI13__nv_bfloat16S2_fS2_fjLj1024ELj1ELj4ELj1ELj16ENS_18Kernel_traits_baseILj1024ES2_S2_fS2_fjLj128EEEEELb0ELb0ELb1ELb0EEEvNS_9FwdParamsE,"ax",@progbits
	.align	128
        .global         _ZN10layer_norm13ln_fwd_kernelINS_13Kernel_traitsI13__nv_bfloat16S2_fS2_fjLj1024ELj1ELj4ELj1ELj16ENS_18Kernel_traits_baseILj1024ES2_S2_fS2_fjLj128EEEEELb0ELb0ELb1ELb0EEEvNS_9FwdParamsE
        .type           _ZN10layer_norm13ln_fwd_kernelINS_13Kernel_traitsI13__nv_bfloat16S2_fS2_fjLj1024ELj1ELj4ELj1ELj16ENS_18Kernel_traits_baseILj1024ES2_S2_fS2_fjLj128EEEEELb0ELb0ELb1ELb0EEEvNS_9FwdParamsE,@function
        .size           _ZN10layer_norm13ln_fwd_kernelINS_13Kernel_traitsI13__nv_bfloat16S2_fS2_fjLj1024ELj1ELj4ELj1ELj16ENS_18Kernel_traits_baseILj1024ES2_S2_fS2_fjLj128EEEEELb0ELb0ELb1ELb0EEEvNS_9FwdParamsE,(.L_x_37278 - _ZN10layer_norm13ln_fwd_kernelINS_13Kernel_traitsI13__nv_bfloat16S2_fS2_fjLj1024ELj1ELj4ELj1ELj16ENS_18Kernel_traits_baseILj1024ES2_S2_fS2_fjLj128EEEEELb0ELb0ELb1ELb0EEEvNS_9FwdParamsE)
        .other          _ZN10layer_norm13ln_fwd_kernelINS_13Kernel_traitsI13__nv_bfloat16S2_fS2_fjLj1024ELj1ELj4ELj1ELj16ENS_18Kernel_traits_baseILj1024ES2_S2_fS2_fjLj128EEEEELb0ELb0ELb1ELb0EEEvNS_9FwdParamsE,@"STO_CUDA_ENTRY STV_DEFAULT"
_ZN10layer_norm13ln_fwd_kernelINS_13Kernel_traitsI13__nv_bfloat16S2_fS2_fjLj1024ELj1ELj4ELj1ELj16ENS_18Kernel_traits_baseILj1024ES2_S2_fS2_fjLj128EEEEELb0ELb0ELb1ELb0EEEvNS_9FwdParamsE:
.text._ZN10layer_norm13ln_fwd_kernelINS_13Kernel_traitsI13__nv_bfloat16S2_fS2_fjLj1024ELj1ELj4ELj1ELj16ENS_18Kernel_traits_baseILj1024ES2_S2_fS2_fjLj128EEEEELb0ELb0ELb1ELb0EEEvNS_9FwdParamsE:
        /* <DEDUP_REMOVED lines=52> */
.L_x_11167:
        /* <DEDUP_REMOVED lines=31> */
.L_x_11168:
[----:B------:R-:W-:Y:S05]  /*0530*/  BSYNC.RECONVERGENT B0 ;  /* 0x0000000000007941 */ /* 0x000fea0003800200 */
.L_x_11166:
        /* <DEDUP_REMOVED lines=38> */
[----:B-12---:R-:W-:-:S07]  /*07a0*/  PRMT R13, R16, 0x7632, R13 ;  /* 0x00007632100d7816 */ /* 0x006fce000000000d */
.L_x_11202:
[----:B------:R-:W0:Y:S02]  /*07b0*/  LDC.64 R84, c[0x0][0x3f0] ;  /* 0x0000fc00ff547b82 */ /* 0x000e240000000a00 */
[----:B0-----:R-:W-:-:S06]  /*07c0*/  IMAD.WIDE R86, R105, 0x4, R84 ;  /* 0x0000000469567825 */ /* 0x001fcc00078e0254 */
[----:B------:R-:W0:Y:S01]  /*07d0*/  LDC.64 R84, c[0x0][0x3f8] ;  /* 0x0000fe00ff547b82 */ /* 0x000e220000000a00 */
[----:B------:R-:W2:Y:S01]  /*07e0*/  LDG.E R86, desc[UR6][R86.64] ;  /* 0x0000000656567981 */ /* 0x000ea2000c1e1900 */
[----:B0-----:R-:W-:-:S06]  /*07f0*/  IMAD.WIDE R110, R105, 0x4, R84 ;  /* 0x00000004696e7825 */ /* 0x001fcc00078e0254 */
[----:B------:R-:W0:Y:S01]  /*0800*/  LDC R84, c[0x0][0x388] ;  /* 0x0000e200ff547b82 */ /* 0x000e220000000800 */
[----:B------:R1:W5:Y:S01]  /*0810*/  LDG.E R85, desc[UR6][R110.64] ;  /* 0x000000066e557981 */ /* 0x000362000c1e1900 */
[----:B------:R-:W-:Y:S01]  /*0820*/  ISETP.GE.U32.AND P0, PT, R106, 0x20, PT ;  /* 0x000000206a00780c */ /* 0x000fe20003f06070 */
[----:B------:R-:W-:Y:S01]  /*0830*/  BSSY.RECONVERGENT B0, `(.L_x_11169) ;  /* 0x0000062000007945 */ /* 0x000fe20003800200 */
[----:B--2---:R-:W-:-:S13]  /*0840*/  ISETP.GE.AND P2, PT, R86, 0x1, PT ;  /* 0x000000015600780c */ /* 0x004fda0003f46270 */
[----:B------:R-:W-:-:S05]  /*0850*/  @P2 IADD3 R109, PT, PT, R86, -0x1, RZ ;  /* 0xffffffff566d2810 */ /* 0x000fca0007ffe0ff */
[-C--:B0-----:R-:W-:Y:S02]  /*0860*/  @P2 IMAD R108, R109, R84.reuse, RZ ;  /* 0x000000546d6c2224 */ /* 0x081fe400078e02ff */
        /* <DEDUP_REMOVED lines=8> */
[----:B-1----:R-:W-:Y:S06]  /*08f0*/  @!P0 BRA `(.L_x_11170) ;  /* 0x0000000400548947 */ /* 0x002fec0003800000 */
[----:B------:R-:W-:Y:S04]  /*0900*/  BSSY.RECONVERGENT B1, `(.L_x_11171) ;  /* 0x0000005000017945 */ /* 0x000fe80003800200 */
[----:B------:R-:W-:Y:S05]  /*0910*/  @!P2 BRA `(.L_x_11172) ;  /* 0x00000000000ca947 */ /* 0x000fea0003800000 */
[----:B------:R-:W0:Y:S02]  /*0920*/  LDC.64 R48, c[0x0][0x390] ;  /* 0x0000e400ff307b82 */ /* 0x000e240000000a00 */
[----:B0-----:R-:W-:-:S06]  /*0930*/  IMAD.WIDE.U32 R48, R108, 0x10, R48 ;  /* 0x000000106c307825 */ /* 0x001fcc00078e0030 */
[----:B------:R-:W5:Y:S02]  /*0940*/  LDG.E.128 R48, desc[UR6][R48.64] ;  /* 0x0000000630307981 */ /* 0x000f64000c1e1d00 */
.L_x_11172:
[----:B------:R-:W-:Y:S05]  /*0950*/  BSYNC.RECONVERGENT B1 ;  /* 0x0000000000017941 */ /* 0x000fea0003800200 */
.L_x_11171:
[----:B------:R-:W-:-:S04]  /*0960*/  UISETP.NE.U32.AND UP0, UPT, UR8, URZ, UPT ;  /* 0x000000ff0800728c */ /* 0x000fc8000bf05070 */
[----:B------:R-:W-:-:S09]  /*0970*/  UISETP.NE.AND.EX UP0, UPT, UR9, URZ, UPT, UP0 ;  /* 0x000000ff0900728c */ /* 0x000fd2000bf05300 */
[----:B------:R-:W-:Y:S05]  /*0980*/  BRA.U !UP0, `(.L_x_11173) ;  /* 0x0000000108887547 */ /* 0x000fea000b800000 */
[----:B------:R-:W0:Y:S02]  /*0990*/  LDC.64 R110, c[0x0][0x3a0] ;  /* 0x0000e800ff6e7b82 */ /* 0x000e240000000a00 */
[----:B0-----:R-:W-:-:S05]  /*09a0*/  IMAD.WIDE.U32 R110, R87, 0x20, R110 ;  /* 0x00000020576e7825 */ /* 0x001fca00078e006e */
[----:B------:R-:W2:Y:S04]  /*09b0*/  LDG.E.128 R52, desc[UR6][R110.64] ;  /* 0x000000066e347981 */ /* 0x000ea8000c1e1d00 */
[----:B------:R0:W3:Y:S01]  /*09c0*/  LDG.E.128 R56, desc[UR6][R110.64+0x10] ;  /* 0x000010066e387981 */ /* 0x0000e2000c1e1d00 */
[----:B------:R-:W-:-:S13]  /*09d0*/  ISETP.GT.AND P1, PT, R86, RZ, PT ;  /* 0x000000ff5600720c */ /* 0x000fda0003f24270 */
[----:B------:R-:W2:Y:S01]  /*09e0*/  @P1 LDC R113, c[0x0][0x40c] ;  /* 0x00010300ff711b82 */ /* 0x000ea20000000800 */
[C---:B-----5:R-:W-:Y:S02]  /*09f0*/  @P1 SHF.L.U32 R109, R48.reuse, 0x10, RZ ;  /* 0x00000010306d1819 */ /* 0x060fe400000006ff */
[----:B------:R-:W-:Y:S02]  /*0a00*/  @P1 PRMT R112, R48, 0x7632, R112 ;  /* 0x0000763230701816 */ /* 0x000fe40000000070 */
[----:B0-----:R-:W-:Y:S02]  /*0a10*/  @P1 PRMT R110, R49, 0x7632, R110 ;  /* 0x00007632316e1816 */ /* 0x001fe4000000006e */
[----:B------:R-:W-:Y:S01]  /*0a20*/  @P1 SHF.L.U32 R112, R112, 0x10, RZ ;  /* 0x0000001070701819 */ /* 0x000fe200000006ff */
[----:B------:R-:W0:Y:S01]  /*0a30*/  @P1 LDC R114, c[0x0][0x40c] ;  /* 0x00010300ff721b82 */ /* 0x000e220000000800 */
[----:B------:R-:W-:-:S07]  /*0a40*/  @P1 SHF.L.U32 R110, R110, 0x10, RZ ;  /* 0x000000106e6e1819 */ /* 0x000fce00000006ff */
[----:B------:R-:W1:Y:S08]  /*0a50*/  @P1 LDC R115, c[0x0][0x40c] ;  /* 0x00010300ff731b82 */ /* 0x000e700000000800 */
[----:B------:R-:W3:Y:S01]  /*0a60*/  @P1 LDC R111, c[0x0][0x40c] ;  /* 0x00010300ff6f1b82 */ /* 0x000ee20000000800 */
[----:B--2---:R-:W-:Y:S01]  /*0a70*/  @P1 FFMA.FTZ R52, R109, R113, R52 ;  /* 0x000000716d341223 */ /* 0x004fe20000010034 */
[----:B0-----:R-:W-:-:S06]  /*0a80*/  @P1 FFMA.FTZ R53, R112, R114, R53 ;  /* 0x0000007270351223 */ /* 0x001fcc0000010035 */
[----:B------:R-:W0:Y:S01]  /*0a90*/  @P1 LDC R113, c[0x0][0x40c] ;  /* 0x00010300ff711b82 */ /* 0x000e220000000800 */
[----:B------:R-:W-:-:S05]  /*0aa0*/  @P1 SHF.L.U32 R109, R49, 0x10, RZ ;  /* 0x00000010316d1819 */ /* 0x000fca00000006ff */
[----:B-1----:R-:W-:Y:S01]  /*0ab0*/  @P1 FFMA.FTZ R54, R109, R115, R54 ;  /* 0x000000736d361223 */ /* 0x002fe20000010036 */
[C---:B------:R-:W-:Y:S01]  /*0ac0*/  @P1 SHF.L.U32 R109, R50.reuse, 0x10, RZ ;  /* 0x00000010326d1819 */ /* 0x040fe200000006ff */
[----:B------:R-:W1:Y:S04]  /*0ad0*/  @P1 LDC R112, c[0x0][0x40c] ;  /* 0x00010300ff701b82 */ /* 0x000e680000000800 */
[----:B---3--:R-:W-:Y:S01]  /*0ae0*/  @P1 FFMA.FTZ R56, R109, R111, R56 ;  /* 0x0000006f6d381223 */ /* 0x008fe20000010038 */
[----:B------:R-:W-:Y:S02]  /*0af0*/  @P1 PRMT R109, R50, 0x7632, R109 ;  /* 0x00007632326d1816 */ /* 0x000fe4000000006d */
[----:B------:R-:W-:Y:S01]  /*0b00*/  @P1 PRMT R111, R51, 0x7632, R111 ;  /* 0x00007632336f1816 */ /* 0x000fe2000000006f */
[----:B------:R-:W2:Y:S01]  /*0b10*/  @P1 LDC R114, c[0x0][0x40c] ;  /* 0x00010300ff721b82 */ /* 0x000ea20000000800 */
[----:B0-----:R-:W-:Y:S01]  /*0b20*/  @P1 FFMA.FTZ R55, R110, R113, R55 ;  /* 0x000000716e371223 */ /* 0x001fe20000010037 */
[----:B------:R-:W-:-:S06]  /*0b30*/  @P1 SHF.L.U32 R110, R109, 0x10, RZ ;  /* 0x000000106d6e1819 */ /* 0x000fcc00000006ff */
[----:B------:R-:W0:Y:S01]  /*0b40*/  @P1 LDC R113, c[0x0][0x40c] ;  /* 0x00010300ff711b82 */ /* 0x000e220000000800 */
[----:B------:R-:W-:Y:S01]  /*0b50*/  @P1 SHF.L.U32 R109, R51, 0x10, RZ ;  /* 0x00000010336d1819 */ /* 0x000fe200000006ff */
[----:B-1----:R-:W-:Y:S01]  /*0b60*/  @P1 FFMA.FTZ R57, R110, R112, R57 ;  /* 0x000000706e391223 */ /* 0x002fe20000010039 */
[----:B------:R-:W-:-:S05]  /*0b70*/  @P1 SHF.L.U32 R110, R111, 0x10, RZ ;  /* 0x000000106f6e1819 */ /* 0x000fca00000006ff */
[----:B--2---:R-:W-:Y:S01]  /*0b80*/  @P1 FFMA.FTZ R59, R110, R114, R59 ;  /* 0x000000726e3b1223 */ /* 0x004fe2000001003b */
[----:B0-----:R-:W-:Y:S01]  /*0b90*/  @P1 FFMA.FTZ R58, R109, R113, R58 ;  /* 0x000000716d3a1223 */ /* 0x001fe2000001003a */
[----:B------:R-:W-:Y:S06]  /*0ba0*/  BRA `(.L_x_11174) ;  /* 0x0000000000907947 */ /* 0x000fec0003800000 */
.L_x_11173:
[----:B------:R-:W0:Y:S01]  /*0bb0*/  @P2 LDC R57, c[0x0][0x40c] ;  /* 0x00010300ff392b82 */ /* 0x000e220000000800 */
[----:B-----5:R-:W-:Y:S01]  /*0bc0*/  @P2 PRMT R52, R48, 0x7632, R52 ;  /* 0x0000763230342816 */ /* 0x020fe20000000034 */
[----:B------:R-:W-:Y:S01]  /*0bd0*/  HFMA2 R55, -RZ, RZ, 0, 0 ;  /* 0x00000000ff377431 */ /* 0x000fe200000001ff */
[----:B------:R-:W-:Y:S02]  /*0be0*/  @P2 PRMT R54, R49, 0x7632, R54 ;  /* 0x0000763231362816 */ /* 0x000fe40000000036 */
[----:B------:R-:W-:Y:S02]  /*0bf0*/  @P2 SHF.L.U32 R52, R52, 0x10, RZ ;  /* 0x0000001034342819 */ /* 0x000fe400000006ff */
[----:B------:R-:W-:Y:S01]  /*0c00*/  MOV R53, RZ ;  /* 0x000000ff00357202 */ /* 0x000fe20000000f00 */
[----:B------:R-:W1:Y:S01]  /*0c10*/  @P2 LDC R59, c[0x0][0x40c] ;  /* 0x00010300ff3b2b82 */ /* 0x000e620000000800 */
[----:B------:R-:W-:Y:S02]  /*0c20*/  @P2 SHF.L.U32 R54, R54, 0x10, RZ ;  /* 0x0000001036362819 */ /* 0x000fe400000006ff */
[----:B------:R-:W-:-:S02]  /*0c30*/  @P2 PRMT R56, R51, 0x7632, R56 ;  /* 0x0000763233382816 */ /* 0x000fc40000000038 */
[----:B------:R-:W-:Y:S02]  /*0c40*/  @P2 SHF.L.U32 R58, R48, 0x10, RZ ;  /* 0x00000010303a2819 */ /* 0x000fe400000006ff */
[----:B------:R-:W-:Y:S01]  /*0c50*/  @P2 SHF.L.U32 R56, R56, 0x10, RZ ;  /* 0x0000001038382819 */ /* 0x000fe200000006ff */
[----:B------:R-:W2:Y:S08]  /*0c60*/  @P2 LDC R111, c[0x0][0x40c] ;  /* 0x00010300ff6f2b82 */ /* 0x000eb00000000800 */
[----:B------:R-:W3:Y:S01]  /*0c70*/  @P2 LDC R113, c[0x0][0x40c] ;  /* 0x00010300ff712b82 */ /* 0x000ee20000000800 */
[----:B0-----:R-:W-:Y:S01]  /*0c80*/  @P2 FMUL.FTZ R53, R52, R57 ;  /* 0x0000003934352220 */ /* 0x001fe20000410000 */
[----:B------:R-:W-:-:S02]  /*0c90*/  @P2 PRMT R52, R50, 0x7632, R52 ;  /* 0x0000763232342816 */ /* 0x000fc40000000034 */
[----:B------:R-:W-:-:S04]  /*0ca0*/  MOV R57, RZ ;  /* 0x000000ff00397202 */ /* 0x000fc80000000f00 */
[----:B------:R-:W0:Y:S01]  /*0cb0*/  @P2 LDC R109, c[0x0][0x40c] ;  /* 0x00010300ff6d2b82 */ /* 0x000e220000000800 */
[----:B-1----:R-:W-:Y:S01]  /*0cc0*/  @P2 FMUL.FTZ R55, R54, R59 ;  /* 0x0000003b36372220 */ /* 0x002fe20000410000 */
[----:B------:R-:W-:Y:S01]  /*0cd0*/  @P2 SHF.L.U32 R54, R52, 0x10, RZ ;  /* 0x0000001034362819 */ /* 0x000fe200000006ff */
[----:B------:R-:W-:Y:S01]  /*0ce0*/  HFMA2 R59, -RZ, RZ, 0, 0 ;  /* 0x00000000ff3b7431 */ /* 0x000fe200000001ff */
[----:B------:R-:W-:-:S04]  /*0cf0*/  MOV R52, RZ ;  /* 0x000000ff00347202 */ /* 0x000fc80000000f00 */
[----:B------:R-:W1:Y:S01]  /*0d00*/  @P2 LDC R110, c[0x0][0x40c] ;  /* 0x00010300ff6e2b82 */ /* 0x000e620000000800 */
[----:B--2---:R-:W-:Y:S01]  /*0d10*/  @P2 FMUL.FTZ R57, R54, R111 ;  /* 0x0000006f36392220 */ /* 0x004fe20000410000 */
[----:B------:R-:W-:Y:S01]  /*0d20*/  @P2 SHF.L.U32 R111, R50, 0x10, RZ ;  /* 0x00000010326f2819 */ /* 0x000fe200000006ff */
[----:B------:R-:W-:-:S05]  /*0d30*/  HFMA2 R54, -RZ, RZ, 0, 0 ;  /* 0x00000000ff367431 */ /* 0x000fca00000001ff */
[----:B------:R-:W2:Y:S01]  /*0d40*/  @P2 LDC R112, c[0x0][0x40c] ;  /* 0x00010300ff702b82 */ /* 0x000ea20000000800 */
[----:B---3--:R-:W-:Y:S01]  /*0d50*/  @P2 FMUL.FTZ R59, R56, R113 ;  /* 0x00000071383b2220 */ /* 0x008fe20000410000 */
[----:B------:R-:W-:Y:S02]  /*0d60*/  @P2 SHF.L.U32 R113, R51, 0x10, RZ ;  /* 0x0000001033712819 */ /* 0x000fe400000006ff */
[----:B------:R-:W-:-:S04]  /*0d70*/  MOV R56, RZ ;  /* 0x000000ff00387202 */ /* 0x000fc80000000f00 */
[----:B------:R-:W3:Y:S01]  /*0d80*/  @P2 LDC R114, c[0x0][0x40c] ;  /* 0x00010300ff722b82 */ /* 0x000ee20000000800 */
[----:B0-----:R-:W-:Y:S01]  /*0d90*/  @P2 FMUL.FTZ R52, R58, R109 ;  /* 0x0000006d3a342220 */ /* 0x001fe20000410000 */
[----:B------:R-:W-:Y:S01]  /*0da0*/  @P2 SHF.L.U32 R109, R49, 0x10, RZ ;  /* 0x00000010316d2819 */ /* 0x000fe200000006ff */
[----:B------:R-:W-:-:S04]  /*0db0*/  HFMA2 R58, -RZ, RZ, 0, 0 ;  /* 0x00000000ff3a7431 */ /* 0x000fc800000001ff */
[----:B-1----:R-:W-:Y:S01]  /*0dc0*/  @P2 FMUL.FTZ R54, R109, R110 ;  /* 0x0000006e6d362220 */ /* 0x002fe20000410000 */
[----:B--2---:R-:W-:Y:S01]  /*0dd0*/  @P2 FMUL.FTZ R56, R111, R112 ;  /* 0x000000706f382220 */ /* 0x004fe20000410000 */
[----:B---3--:R-:W-:-:S07]  /*0de0*/  @P2 FMUL.FTZ R58, R113, R114 ;  /* 0x00000072713a2220 */ /* 0x008fce0000410000 */
.L_x_11174:
[----:B------:R-:W0:Y:S01]  /*0df0*/  LDC.64 R110, c[0x0][0x3a8] ;  /* 0x0000ea00ff6e7b82 */ /* 0x000e220000000a00 */
[----:B------:R-:W-:Y:S01]  /*0e00*/  IADD3 R108, PT, PT, R108, 0x20, RZ ;  /* 0x000000206c6c7810 */ /* 0x000fe20007ffe0ff */
[C---:B0-----:R-:W-:Y:S01]  /*0e10*/  IMAD.WIDE.U32 R110, R87.reuse, 0x20, R110 ;  /* 0x00000020576e7825 */ /* 0x041fe200078e006e */
[----:B------:R-:W-:-:S04]  /*0e20*/  IADD3 R87, PT, PT, R87, 0x20, RZ ;  /* 0x0000002057577810 */ /* 0x000fc80007ffe0ff */
[----:B------:R0:W-:Y:S04]  /*0e30*/  STG.E.128 desc[UR6][R110.64], R52 ;  /* 0x000000346e007986 */ /* 0x0001e8000c101d06 */
[----:B------:R0:W-:Y:S02]  /*0e40*/  STG.E.128 desc[UR6][R110.64+0x10], R56 ;  /* 0x000010386e007986 */ /* 0x0001e4000c101d06 */
.L_x_11170:
[----:B------:R-:W-:Y:S05]  /*0e50*/  BSYNC.RECONVERGENT B0 ;  /* 0x0000000000007941 */ /* 0x000fea0003800200 */
.L_x_11169:
[----:B------:R-:W-:Y:S01]  /*0e60*/  ISETP.GE.U32.AND P1, PT, R106, 0x40, PT ;  /* 0x000000406a00780c */ /* 0x000fe20003f26070 */
[----:B------:R-:W-:Y:S03]  /*0e70*/  BSSY.RECONVERGENT B0, `(.L_x_11175) ;  /* 0x0000058000007945 */ /* 0x000fe60003800200 */
[----:B------:R-:W-:-:S09]  /*0e80*/  P2R R109, PR, RZ, 0x2 ;  /* 0x00000002ff6d7803 */ /* 0x000fd20000000000 */
[----:B------:R-:W-:Y:S05]  /*0e90*/  @!P1 BRA `(.L_x_11176) ;  /* 0x0000000400549947 */ /* 0x000fea0003800000 */
[----:B------:R-:W-:Y:S04]  /*0ea0*/  BSSY.RECONVERGENT B1, `(.L_x_11177) ;  /* 0x0000005000017945 */ /* 0x000fe80003800200 */
[----:B------:R-:W-:Y:S05]  /*0eb0*/  @!P2 BRA `(.L_x_11178) ;  /* 0x00000000000ca947 */ /* 0x000fea0003800000 */
[----:B------:R-:W1:Y:S02]  /*0ec0*/  LDC.64 R48, c[0x0][0x390] ;  /* 0x0000e400ff307b82 */ /* 0x000e640000000a00 */
[----:B-1----:R-:W-:-:S06]  /*0ed0*/  IMAD.WIDE.U32 R48, R108, 0x10, R48 ;  /* 0x000000106c307825 */ /* 0x002fcc00078e0030 */
[----:B------:R-:W5:Y:S02]  /*0ee0*/  LDG.E.128 R48, desc[UR6][R48.64] ;  /* 0x0000000630307981 */ /* 0x000f64000c1e1d00 */
.L_x_11178:
[----:B------:R-:W-:Y:S05]  /*0ef0*/  BSYNC.RECONVERGENT B1 ;  /* 0x0000000000017941 */ /* 0x000fea0003800200 */
.L_x_11177:
[----:B------:R-:W-:-:S04]  /*0f00*/  UISETP.NE.U32.AND UP0, UPT, UR8, URZ, UPT ;  /* 0x000000ff0800728c */ /* 0x000fc8000bf05070 */
[----:B------:R-:W-:-:S09]  /*0f10*/  UISETP.NE.AND.EX UP0, UPT, UR9, URZ, UPT, UP0 ;  /* 0x000000ff0900728c */ /* 0x000fd2000bf05300 */
[----:B------:R-:W-:Y:S05]  /*0f20*/  BRA.U !UP0, `(.L_x_11179) ;  /* 0x0000000108887547 */ /* 0x000fea000b800000 */
[----:B0-----:R-:W0:Y:S02]  /*0f30*/  LDC.64 R110, c[0x0][0x3a0] ;  /* 0x0000e800ff6e7b82 */ /* 0x001e240000000a00 */
[----:B0-----:R-:W-:-:S05]  /*0f40*/  IMAD.WIDE.U32 R110, R87, 0x20, R110 ;  /* 0x00000020576e7825 */ /* 0x001fca00078e006e */
[----:B------:R-:W2:Y:S04]  /*0f50*/  LDG.E.128 R60, desc[UR6][R110.64] ;  /* 0x000000066e3c7981 */ /* 0x000ea8000c1e1d00 */
[----:B------:R0:W3:Y:S01]  /*0f60*/  LDG.E.128 R64, desc[UR6][R110.64+0x10] ;  /* 0x000010066e407981 */ /* 0x0000e2000c1e1d00 */
[----:B------:R-:W-:-:S13]  /*0f70*/  ISETP.GT.AND P1, PT, R86, RZ, PT ;  /* 0x000000ff5600720c */ /* 0x000fda0003f24270 */
[----:B------:R-:W2:Y:S01]  /*0f80*/  @P1 LDC R112, c[0x0][0x40c] ;  /* 0x00010300ff701b82 */ /* 0x000ea20000000800 */
[C---:B-----5:R-:W-:Y:S02]  /*0f90*/  @P1 SHF.L.U32 R113, R48.reuse, 0x10, RZ ;  /* 0x0000001030711819 */ /* 0x060fe400000006ff */
[----:B------:R-:W-:Y:S02]  /*0fa0*/  @P1 PRMT R109, R48, 0x7632, R109 ;  /* 0x00007632306d1816 */ /* 0x000fe4000000006d */
[----:B0-----:R-:W-:-:S03]  /*0fb0*/  @P1 SHF.L.U32 R111, R49, 0x10, RZ ;  /* 0x00000010316f1819 */ /* 0x001fc600000006ff */
[----:B------:R-:W0:Y:S08]  /*0fc0*/  @P1 LDC R114, c[0x0][0x40c] ;  /* 0x00010300ff721b82 */ /* 0x000e300000000800 */
[----:B------:R-:W1:Y:S01]  /*0fd0*/  @P1 LDC R115, c[0x0][0x40c] ;  /* 0x00010300ff731b82 */ /* 0x000e620000000800 */
[----:B--2---:R-:W-:Y:S01]  /*0fe0*/  @P1 FFMA.FTZ R60, R113, R112, R60 ;  /* 0x00000070713c1223 */ /* 0x004fe2000001003c */
[----:B------:R-:W-:-:S06]  /*0ff0*/  @P1 SHF.L.U32 R112, R109, 0x10, RZ ;  /* 0x000000106d701819 */ /* 0x000fcc00000006ff */
[----:B------:R-:W2:Y:S01]  /*1000*/  @P1 LDC R113, c[0x0][0x40c] ;  /* 0x00010300ff711b82 */ /* 0x000ea20000000800 */
[----:B------:R-:W-:Y:S01]  /*1010*/  @P1 PRMT R109, R49, 0x7632, R109 ;  /* 0x00007632316d1816 */ /* 0x000fe2000000006d */
[----:B-1----:R-:W-:Y:S01]  /*1020*/  @P1 FFMA.FTZ R62, R111, R115, R62 ;  /* 0x000000736f3e1223 */ /* 0x002fe2000001003e */
[----:B0-----:R-:W-:Y:S02]  /*1030*/  @P1 FFMA.FTZ R61, R112, R114, R61 ;  /* 0x00000072703d1223 */ /* 0x001fe4000001003d */
[----:B------:R-:W-:Y:S02]  /*1040*/  @P1 SHF.L.U32 R110, R109, 0x10, RZ ;  /* 0x000000106d6e1819 */ /* 0x000fe400000006ff */
[----:B------:R-:W-:Y:S01]  /*1050*/  @P1 SHF.L.U32 R109, R50, 0x10, RZ ;  /* 0x00000010326d1819 */ /* 0x000fe200000006ff */
[----:B------:R-:W3:Y:S08]  /*1060*/  @P1 LDC R112, c[0x0][0x40c] ;  /* 0x00010300ff701b82 */ /* 0x000ef00000000800 */
[----:B------:R-:W0:Y:S01]  /*1070*/  @P1 LDC R111, c[0x0][0x40c] ;  /* 0x00010300ff6f1b82 */ /* 0x000e220000000800 */
[----:B--2---:R-:W-:-:S07]  /*1080*/  @P1 FFMA.FTZ R63, R110, R113, R63 ;  /* 0x000000716e3f1223 */ /* 0x004fce000001003f */
[----:B------:R-:W1:Y:S01]  /*1090*/  @P1 LDC R114, c[0x0][0x40c] ;  /* 0x00010300ff721b82 */ /* 0x000e620000000800 */
[----:B---3--:R-:W-:-:S07]  /*10a0*/  @P1 FFMA.FTZ R64, R109, R112, R64 ;  /* 0x000000706d401223 */ /* 0x008fce0000010040 */
[----:B------:R-:W2:Y:S01]  /*10b0*/  @P1 LDC R113, c[0x0][0x40c] ;  /* 0x00010300ff711b82 */ /* 0x000ea20000000800 */
[----:B------:R-:W-:-:S04]  /*10c0*/  @P1 PRMT R109, R50, 0x7632, R109 ;  /* 0x00007632326d1816 */ /* 0x000fc8000000006d */
[----:B------:R-:W-:Y:S02]  /*10d0*/  @P1 SHF.L.U32 R110, R109, 0x10, RZ ;  /* 0x000000106d6e1819 */ /* 0x000fe400000006ff */
[----:B------:R-:W-:-:S03]  /*10e0*/  @P1 PRMT R109, R51, 0x7632, R109 ;  /* 0x00007632336d1816 */ /* 0x000fc6000000006d */
[----:B0-----:R-:W-:Y:S01]  /*10f0*/  @P1 FFMA.FTZ R65, R110, R111, R65 ;  /* 0x0000006f6e411223 */ /* 0x001fe20000010041 */
[----:B------:R-:W-:Y:S02]  /*1100*/  @P1 SHF.L.U32 R111, R51, 0x10, RZ ;  /* 0x00000010336f1819 */ /* 0x000fe400000006ff */
[----:B------:R-:W-:-:S05]  /*1110*/  @P1 SHF.L.U32 R110, R109, 0x10, RZ ;  /* 0x000000106d6e1819 */ /* 0x000fca00000006ff */
[----:B-1----:R-:W-:Y:S01]  /*1120*/  @P1 FFMA.FTZ R67, R110, R114, R67 ;  /* 0x000000726e431223 */ /* 0x002fe20000010043 */
[----:B--2---:R-:W-:Y:S01]  /*1130*/  @P1 FFMA.FTZ R66, R111, R113, R66 ;  /* 0x000000716f421223 */ /* 0x004fe20000010042 */
[----:B------:R-:W-:Y:S06]  /*1140*/  BRA `(.L_x_11180) ;  /* 0x0000000000907947 */ /* 0x000fec0003800000 */
.L_x_11179:
[----:B------:R-:W1:Y:S01]  /*1150*/  @P2 LDC R65, c[0x0][0x40c] ;  /* 0x00010300ff412b82 */ /* 0x000e620000000800 */
[----:B-----5:R-:W-:Y:S01]  /*1160*/  @P2 PRMT R60, R48, 0x7632, R60 ;  /* 0x00007632303c2816 */ /* 0x020fe2000000003c */
[----:B------:R-:W-:Y:S01]  /*1170*/  HFMA2 R63, -RZ, RZ, 0, 0 ;  /* 0x00000000ff3f7431 */ /* 0x000fe200000001ff */
[----:B------:R-:W-:Y:S02]  /*1180*/  @P2 PRMT R62, R49, 0x7632, R62 ;  /* 0x00007632313e2816 */ /* 0x000fe4000000003e */
[----:B------:R-:W-:Y:S02]  /*1190*/  @P2 SHF.L.U32 R60, R60, 0x10, RZ ;  /* 0x000000103c3c2819 */ /* 0x000fe400000006ff */
[----:B------:R-:W-:Y:S01]  /*11a0*/  MOV R61, RZ ;  /* 0x000000ff003d7202 */ /* 0x000fe20000000f00 */
[----:B------:R-:W2:Y:S01]  /*11b0*/  @P2 LDC R67, c[0x0][0x40c] ;  /* 0x00010300ff432b82 */ /* 0x000ea20000000800 */
[----:B------:R-:W-:Y:S02]  /*11c0*/  @P2 SHF.L.U32 R62, R62, 0x10, RZ ;  /* 0x000000103e3e2819 */ /* 0x000fe400000006ff */
[----:B------:R-:W-:-:S02]  /*11d0*/  @P2 PRMT R64, R51, 0x7632, R64 ;  /* 0x0000763233402816 */ /* 0x000fc40000000040 */
[----:B------:R-:W-:Y:S02]  /*11e0*/  @P2 SHF.L.U32 R66, R48, 0x10, RZ ;  /* 0x0000001030422819 */ /* 0x000fe400000006ff */
[----:B------:R-:W-:Y:S01]  /*11f0*/  @P2 SHF.L.U32 R64, R64, 0x10, RZ ;  /* 0x0000001040402819 */ /* 0x000fe200000006ff */
[----:B0-----:R-:W0:Y:S08]  /*1200*/  @P2 LDC R111, c[0x0][0x40c] ;  /* 0x00010300ff6f2b82 */ /* 0x001e300000000800 */
[----:B------:R-:W3:Y:S01]  /*1210*/  @P2 LDC R113, c[0x0][0x40c] ;  /* 0x00010300ff712b82 */ /* 0x000ee20000000800 */
[----:B-1----:R-:W-:Y:S01]  /*1220*/  @P2 FMUL.FTZ R61, R60, R65 ;  /* 0x000000413c3d2220 */ /* 0x002fe20000410000 */
[----:B------:R-:W-:-:S02]  /*1230*/  @P2 PRMT R60, R50, 0x7632, R60 ;  /* 0x00007632323c2816 */ /* 0x000fc4000000003c */
[----:B------:R-:W-:-:S04]  /*1240*/  MOV R65, RZ ;  /* 0x000000ff00417202 */ /* 0x000fc80000000f00 */
[----:B------:R-:W1:Y:S01]  /*1250*/  @P2 LDC R109, c[0x0][0x40c] ;  /* 0x00010300ff6d2b82 */ /* 0x000e620000000800 */
[----:B--2---:R-:W-:Y:S01]  /*1260*/  @P2 FMUL.FTZ R63, R62, R67 ;  /* 0x000000433e3f2220 */ /* 0x004fe20000410000 */
[----:B------:R-:W-:Y:S01]  /*1270*/  @P2 SHF.L.U32 R62, R60, 0x10, RZ ;  /* 0x000000103c3e2819 */ /* 0x000fe200000006ff */
[----:B------:R-:W-:Y:S01]  /*1280*/  HFMA2 R67, -RZ, RZ, 0, 0 ;  /* 0x00000000ff437431 */ /* 0x000fe200000001ff */
[----:B------:R-:W-:-:S04]  /*1290*/  MOV R60, RZ ;  /* 0x000000ff003c7202 */ /* 0x000fc80000000f00 */
[----:B------:R-:W2:Y:S01]  /*12a0*/  @P2 LDC R110, c[0x0][0x40c] ;  /* 0x00010300ff6e2b82 */ /* 0x000ea20000000800 */
[----:B0-----:R-:W-:Y:S01]  /*12b0*/  @P2 FMUL.FTZ R65, R62, R111 ;  /* 0x0000006f3e412220 */ /* 0x001fe20000410000 */
[----:B------:R-:W-:Y:S01]  /*12c0*/  @P2 SHF.L.U32 R111, R50, 0x10, RZ ;  /* 0x00000010326f2819 */ /* 0x000fe200000006ff */
[----:B------:R-:W-:-:S05]  /*12d0*/  HFMA2 R62, -RZ, RZ, 0, 0 ;  /* 0x00000000ff3e7431 */ /* 0x000fca00000001ff */
[----:B------:R-:W0:Y:S01]  /*12e0*/  @P2 LDC R112, c[0x0][0x40c] ;  /* 0x00010300ff702b82 */ /* 0x000e220000000800 */
[----:B---3--:R-:W-:Y:S01]  /*12f0*/  @P2 FMUL.FTZ R67, R64, R113 ;  /* 0x0000007140432220 */ /* 0x008fe20000410000 */
[----:B------:R-:W-:Y:S02]  /*1300*/  @P2 SHF.L.U32 R113, R51, 0x10, RZ ;  /* 0x0000001033712819 */ /* 0x000fe400000006ff */
[----:B------:R-:W-:-:S04]  /*1310*/  MOV R64, RZ ;  /* 0x000000ff00407202 */ /* 0x000fc80000000f00 */
[----:B------:R-:W3:Y:S01]  /*1320*/  @P2 LDC R114, c[0x0][0x40c] ;  /* 0x00010300ff722b82 */ /* 0x000ee20000000800 */
[----:B-1----:R-:W-:Y:S01]  /*1330*/  @P2 FMUL.FTZ R60, R66, R109 ;  /* 0x0000006d423c2220 */ /* 0x002fe20000410000 */
[----:B------:R-:W-:Y:S01]  /*1340*/  @P2 SHF.L.U32 R109, R49, 0x10, RZ ;  /* 0x00000010316d2819 */ /* 0x000fe200000006ff */
[----:B------:R-:W-:-:S04]  /*1350*/  HFMA2 R66, -RZ, RZ, 0, 0 ;  /* 0x00000000ff427431 */ /* 0x000fc800000001ff */
[----:B--2---:R-:W-:Y:S01]  /*1360*/  @P2 FMUL.FTZ R62, R109, R110 ;  /* 0x0000006e6d3e2220 */ /* 0x004fe20000410000 */
[----:B0-----:R-:W-:Y:S01]  /*1370*/  @P2 FMUL.FTZ R64, R111, R112 ;  /* 0x000000706f402220 */ /* 0x001fe20000410000 */
[----:B---3--:R-:W-:-:S07]  /*1380*/  @P2 FMUL.FTZ R66, R113, R114 ;  /* 0x0000007271422220 */ /* 0x008fce0000410000 */
.L_x_11180:
[----:B------:R-:W0:Y:S01]  /*1390*/  LDC.64 R110, c[0x0][0x3a8] ;  /* 0x0000ea00ff6e7b82 */ /* 0x000e220000000a00 */
[----:B------:R-:W-:Y:S01]  /*13a0*/  IADD3 R108, PT, PT, R108, 0x20, RZ ;  /* 0x000000206c6c7810 */ /* 0x000fe20007ffe0ff */
[C---:B0-----:R-:W-:Y:S01]  /*13b0*/  IMAD.WIDE.U32 R110, R87.reuse, 0x20, R110 ;  /* 0x00000020576e7825 */ /* 0x041fe200078e006e */
[----:B------:R-:W-:-:S04]  /*13c0*/  IADD3 R87, PT, PT, R87, 0x20, RZ ;  /* 0x0000002057577810 */ /* 0x000fc80007ffe0ff */
[----:B------:R1:W-:Y:S04]  /*13d0*/  STG.E.128 desc[UR6][R110.64], R60 ;  /* 0x0000003c6e007986 */ /* 0x0003e8000c101d06 */
[----:B------:R1:W-:Y:S02]  /*13e0*/  STG.E.128 desc[UR6][R110.64+0x10], R64 ;  /* 0x000010406e007986 */ /* 0x0003e4000c101d06 */
.L_x_11176:
[----:B------:R-:W-:Y:S05]  /*13f0*/  BSYNC.RECONVERGENT B0 ;  /* 0x0000000000007941 */ /* 0x000fea0003800200 */
.L_x_11175:
[----:B------:R-:W-:Y:S01]  /*1400*/  ISETP.GE.U32.AND P1, PT, R106, 0x60, PT ;  /* 0x000000606a00780c */ /* 0x000fe20003f26070 */
[----:B------:R-:W-:Y:S03]  /*1410*/  BSSY.RECONVERGENT B0, `(.L_x_11181) ;  /* 0x0000058000007945 */ /* 0x000fe60003800200 */
[----:B------:R-:W-:-:S09]  /*1420*/  P2R R109, PR, RZ, 0x2 ;  /* 0x00000002ff6d7803 */ /* 0x000fd20000000000 */
[----:B------:R-:W-:Y:S05]  /*1430*/  @!P1 BRA `(.L_x_11182) ;  /* 0x0000000400549947 */ /* 0x000fea0003800000 */
[----:B------:R-:W-:Y:S04]  /*1440*/  BSSY.RECONVERGENT B1, `(.L_x_11183) ;  /* 0x0000005000017945 */ /* 0x000fe80003800200 */
[----:B------:R-:W-:Y:S05]  /*1450*/  @!P2 BRA `(.L_x_11184) ;  /* 0x00000000000ca947 */ /* 0x000fea0003800000 */
[----:B------:R-:W2:Y:S02]  /*1460*/  LDC.64 R48, c[0x0][0x390] ;  /* 0x0000e400ff307b82 */ /* 0x000ea40000000a00 */
[----:B--2---:R-:W-:-:S06]  /*1470*/  IMAD.WIDE.U32 R48, R108, 0x10, R48 ;  /* 0x000000106c307825 */ /* 0x004fcc00078e0030 */
[----:B------:R-:W5:Y:S02]  /*1480*/  LDG.E.128 R48, desc[UR6][R48.64] ;  /* 0x0000000630307981 */ /* 0x000f64000c1e1d00 */
.L_x_11184:
[----:B------:R-:W-:Y:S05]  /*1490*/  BSYNC.RECONVERGENT B1 ;  /* 0x0000000000017941 */ /* 0x000fea0003800200 */
.L_x_11183:
[----:B------:R-:W-:-:S04]  /*14a0*/  UISETP.NE.U32.AND UP0, UPT, UR8, URZ, UPT ;  /* 0x000000ff0800728c */ /* 0x000fc8000bf05070 */
[----:B------:R-:W-:-:S09]  /*14b0*/  UISETP.NE.AND.EX UP0, UPT, UR9, URZ, UPT, UP0 ;  /* 0x000000ff0900728c */ /* 0x000fd2000bf05300 */
[----:B------:R-:W-:Y:S05]  /*14c0*/  BRA.U !UP0, `(.L_x_11185) ;  /* 0x0000000108887547 */ /* 0x000fea000b800000 */
[----:B01----:R-:W0:Y:S02]  /*14d0*/  LDC.64 R110, c[0x0][0x3a0] ;  /* 0x0000e800ff6e7b82 */ /* 0x003e240000000a00 */
        /* <DEDUP_REMOVED lines=33> */
.L_x_11185:
[----:B------:R-:W2:Y:S01]  /*16f0*/  @P2 LDC R73, c[0x0][0x40c] ;  /* 0x00010300ff492b82 */ /* 0x000ea20000000800 */
[----:B-----5:R-:W-:Y:S01]  /*1700*/  @P2 PRMT R68, R48, 0x7632, R68 ;  /* 0x0000763230442816 */ /* 0x020fe20000000044 */
[----:B------:R-:W-:Y:S01]  /*1710*/  HFMA2 R71, -RZ, RZ, 0, 0 ;  /* 0x00000000ff477431 */ /* 0x000fe200000001ff */
[----:B------:R-:W-:Y:S02]  /*1720*/  @P2 PRMT R70, R49, 0x7632, R70 ;  /* 0x0000763231462816 */ /* 0x000fe40000000046 */
[----:B------:R-:W-:Y:S02]  /*1730*/  @P2 SHF.L.U32 R68, R68, 0x10, RZ ;  /* 0x0000001044442819 */ /* 0x000fe400000006ff */
[----:B------:R-:W-:Y:S01]  /*1740*/  MOV R69, RZ ;  /* 0x000000ff00457202 */ /* 0x000fe20000000f00 */
[----:B------:R-:W3:Y:S01]  /*1750*/  @P2 LDC R75, c[0x0][0x40c] ;  /* 0x00010300ff4b2b82 */ /* 0x000ee20000000800 */
[----:B------:R-:W-:Y:S02]  /*1760*/  @P2 SHF.L.U32 R70, R70, 0x10, RZ ;  /* 0x0000001046462819 */ /* 0x000fe400000006ff */
[----:B------:R-:W-:-:S02]  /*1770*/  @P2 PRMT R72, R51, 0x7632, R72 ;  /* 0x0000763233482816 */ /* 0x000fc40000000048 */
[----:B------:R-:W-:Y:S02]  /*1780*/  @P2 SHF.L.U32 R74, R48, 0x10, RZ ;  /* 0x00000010304a2819 */ /* 0x000fe400000006ff */
[----:B------:R-:W-:Y:S01]  /*1790*/  @P2 SHF.L.U32 R72, R72, 0x10, RZ ;  /* 0x0000001048482819 */ /* 0x000fe200000006ff */
[----:B01----:R-:W0:Y:S08]  /*17a0*/  @P2 LDC R111, c[0x0][0x40c] ;  /* 0x00010300ff6f2b82 */ /* 0x003e300000000800 */
[----:B------:R-:W1:Y:S01]  /*17b0*/  @P2 LDC R113, c[0x0][0x40c] ;  /* 0x00010300ff712b82 */ /* 0x000e620000000800 */
[----:B--2---:R-:W-:Y:S01]  /*17c0*/  @P2 FMUL.FTZ R69, R68, R73 ;  /* 0x0000004944452220 */ /* 0x004fe20000410000 */
[----:B------:R-:W-:-:S02]  /*17d0*/  @P2 PRMT R68, R50, 0x7632, R68 ;  /* 0x0000763232442816 */ /* 0x000fc40000000044 */
[----:B------:R-:W-:-:S04]  /*17e0*/  MOV R73, RZ ;  /* 0x000000ff00497202 */ /* 0x000fc80000000f00 */
[----:B------:R-:W2:Y:S01]  /*17f0*/  @P2 LDC R109, c[0x0][0x40c] ;  /* 0x00010300ff6d2b82 */ /* 0x000ea20000000800 */
[----:B---3--:R-:W-:Y:S01]  /*1800*/  @P2 FMUL.FTZ R71, R70, R75 ;  /* 0x0000004b46472220 */ /* 0x008fe20000410000 */
[----:B------:R-:W-:Y:S01]  /*1810*/  @P2 SHF.L.U32 R70, R68, 0x10, RZ ;  /* 0x0000001044462819 */ /* 0x000fe200000006ff */
[----:B------:R-:W-:Y:S01]  /*1820*/  HFMA2 R75, -RZ, RZ, 0, 0 ;  /* 0x00000000ff4b7431 */ /* 0x000fe200000001ff */
[----:B------:R-:W-:-:S04]  /*1830*/  MOV R68, RZ ;  /* 0x000000ff00447202 */ /* 0x000fc80000000f00 */
[----:B------:R-:W3:Y:S01]  /*1840*/  @P2 LDC R110, c[0x0][0x40c] ;  /* 0x00010300ff6e2b82 */ /* 0x000ee20000000800 */
[----:B0-----:R-:W-:Y:S01]  /*1850*/  @P2 FMUL.FTZ R73, R70, R111 ;  /* 0x0000006f46492220 */ /* 0x001fe20000410000 */
[----:B------:R-:W-:Y:S01]  /*1860*/  @P2 SHF.L.U32 R111, R50, 0x10, RZ ;  /* 0x00000010326f2819 */ /* 0x000fe200000006ff */
[----:B------:R-:W-:-:S05]  /*1870*/  HFMA2 R70, -RZ, RZ, 0, 0 ;  /* 0x00000000ff467431 */ /* 0x000fca00000001ff */
[----:B------:R-:W0:Y:S01]  /*1880*/  @P2 LDC R112, c[0x0][0x40c] ;  /* 0x00010300ff702b82 */ /* 0x000e220000000800 */
[----:B-1----:R-:W-:Y:S01]  /*1890*/  @P2 FMUL.FTZ R75, R72, R113 ;  /* 0x00000071484b2220 */ /* 0x002fe20000410000 */
[----:B------:R-:W-:Y:S02]  /*18a0*/  @P2 SHF.L.U32 R113, R51, 0x10, RZ ;  /* 0x0000001033712819 */ /* 0x000fe400000006ff */
[----:B------:R-:W-:-:S04]  /*18b0*/  MOV R72, RZ ;  /* 0x000000ff00487202 */ /* 0x000fc80000000f00 */
[----:B------:R-:W1:Y:S01]  /*18c0*/  @P2 LDC R114, c[0x0][0x40c] ;  /* 0x00010300ff722b82 */ /* 0x000e620000000800 */
[----:B--2---:R-:W-:Y:S01]  /*18d0*/  @P2 FMUL.FTZ R68, R74, R109 ;  /* 0x0000006d4a442220 */ /* 0x004fe20000410000 */
[----:B------:R-:W-:Y:S01]  /*18e0*/  @P2 SHF.L.U32 R109, R49, 0x10, RZ ;  /* 0x00000010316d2819 */ /* 0x000fe200000006ff */
[----:B------:R-:W-:-:S04]  /*18f0*/  HFMA2 R74, -RZ, RZ, 0, 0 ;  /* 0x00000000ff4a7431 */ /* 0x000fc800000001ff */
[----:B---3--:R-:W-:Y:S01]  /*1900*/  @P2 FMUL.FTZ R70, R109, R110 ;  /* 0x0000006e6d462220 */ /* 0x008fe20000410000 */
[----:B0-----:R-:W-:Y:S01]  /*1910*/  @P2 FMUL.FTZ R72, R111, R112 ;  /* 0x000000706f482220 */ /* 0x001fe20000410000 */
[----:B-1----:R-:W-:-:S07]  /*1920*/  @P2 FMUL.FTZ R74, R113, R114 ;  /* 0x00000072714a2220 */ /* 0x002fce0000410000 */
.L_x_11186:
[----:B------:R-:W0:Y:S01]  /*1930*/  LDC.64 R110, c[0x0][0x3a8] ;  /* 0x0000ea00ff6e7b82 */ /* 0x000e220000000a00 */
[----:B------:R-:W-:Y:S01]  /*1940*/  IADD3 R108, PT, PT, R108, 0x20, RZ ;  /* 0x000000206c6c7810 */ /* 0x000fe20007ffe0ff */
[C---:B0-----:R-:W-:Y:S01]  /*1950*/  IMAD.WIDE.U32 R110, R87.reuse, 0x20, R110 ;  /* 0x00000020576e7825 */ /* 0x041fe200078e006e */
[----:B------:R-:W-:-:S04]  /*1960*/  IADD3 R87, PT, PT, R87, 0x20, RZ ;  /* 0x0000002057577810 */ /* 0x000fc80007ffe0ff */
[----:B------:R2:W-:Y:S04]  /*1970*/  STG.E.128 desc[UR6][R110.64], R68 ;  /* 0x000000446e007986 */ /* 0x0005e8000c101d06 */
[----:B------:R2:W-:Y:S02]  /*1980*/  STG.E.128 desc[UR6][R110.64+0x10], R72 ;  /* 0x000010486e007986 */ /* 0x0005e4000c101d06 */
.L_x_11182:
[----:B------:R-:W-:Y:S05]  /*1990*/  BSYNC.RECONVERGENT B0 ;  /* 0x0000000000007941 */ /* 0x000fea0003800200 */
.L_x_11181:
[----:B------:R-:W-:Y:S01]  /*19a0*/  ISETP.GE.U32.AND P1, PT, R106, 0x80, PT ;  /* 0x000000806a00780c */ /* 0x000fe20003f26070 */
[----:B------:R-:W-:-:S12]  /*19b0*/  BSSY.RECONVERGENT B0, `(.L_x_11187) ;  /* 0x0000055000007945 */ /* 0x000fd80003800200 */
[----:B------:R-:W-:Y:S05]  /*19c0*/  @!P1 BRA `(.L_x_11188) ;  /* 0x00000004004c9947 */ /* 0x000fea0003800000 */
[----:B------:R-:W-:Y:S04]  /*19d0*/  BSSY.RECONVERGENT B1, `(.L_x_11189) ;  /* 0x0000005000017945 */ /* 0x000fe80003800200 */
[----:B------:R-:W-:Y:S05]  /*19e0*/  @!P2 BRA `(.L_x_11190) ;  /* 0x00000000000ca947 */ /* 0x000fea0003800000 */
[----:B------:R-:W3:Y:S02]  /*19f0*/  LDC.64 R48, c[0x0][0x390] ;  /* 0x0000e400ff307b82 */ /* 0x000ee40000000a00 */
[----:B---3--:R-:W-:-:S06]  /*1a00*/  IMAD.WIDE.U32 R48, R108, 0x10, R48 ;  /* 0x000000106c307825 */ /* 0x008fcc00078e0030 */
[----:B------:R-:W5:Y:S02]  /*1a10*/  LDG.E.128 R48, desc[UR6][R48.64] ;  /* 0x0000000630307981 */ /* 0x000f64000c1e1d00 */
.L_x_11190:
[----:B------:R-:W-:Y:S05]  /*1a20*/  BSYNC.RECONVERGENT B1 ;  /* 0x0000000000017941 */ /* 0x000fea0003800200 */
.L_x_11189:
[----:B------:R-:W-:-:S04]  /*1a30*/  UISETP.NE.U32.AND UP0, UPT, UR8, URZ, UPT ;  /* 0x000000ff0800728c */ /* 0x000fc8000bf05070 */
[----:B------:R-:W-:-:S09]  /*1a40*/  UISETP.NE.AND.EX UP0, UPT, UR9, URZ, UPT, UP0 ;  /* 0x000000ff0900728c */ /* 0x000fd2000bf05300 */
[----:B------:R-:W-:Y:S05]  /*1a50*/  BRA.U !UP0, `(.L_x_11191) ;  /* 0x0000000108887547 */ /* 0x000fea000b800000 */
[----:B------:R-:W3:Y:S02]  /*1a60*/  LDC.64 R108, c[0x0][0x3a0] ;  /* 0x0000e800ff6c7b82 */ /* 0x000ee40000000a00 */
[----:B---3--:R-:W-:-:S05]  /*1a70*/  IMAD.WIDE.U32 R108, R87, 0x20, R108 ;  /* 0x00000020576c7825 */ /* 0x008fca00078e006c */
[----:B------:R-:W3:Y:S04]  /*1a80*/  LDG.E.128 R76, desc[UR6][R108.64] ;  /* 0x000000066c4c7981 */ /* 0x000ee8000c1e1d00 */
[----:B------:R4:W3:Y:S01]  /*1a90*/  LDG.E.128 R80, desc[UR6][R108.64+0x10] ;  /* 0x000010066c507981 */ /* 0x0008e2000c1e1d00 */
[----:B------:R-:W-:-:S13]  /*1aa0*/  ISETP.GT.AND P2, PT, R86, RZ, PT ;  /* 0x000000ff5600720c */ /* 0x000fda0003f44270 */
[----:B012---:R-:W3:Y:S01]  /*1ab0*/  @P2 LDC R110, c[0x0][0x40c] ;  /* 0x00010300ff6e2b82 */ /* 0x007ee20000000800 */
[C---:B-----5:R-:W-:Y:S02]  /*1ac0*/  @P2 PRMT R86, R48.reuse, 0x7632, R86 ;  /* 0x0000763230562816 */ /* 0x060fe40000000056 */
[----:B------:R-:W-:Y:S02]  /*1ad0*/  @P2 SHF.L.U32 R111, R48, 0x10, RZ ;  /* 0x00000010306f2819 */ /* 0x000fe400000006ff */
[----:B------:R-:W-:Y:S02]  /*1ae0*/  @P2 SHF.L.U32 R86, R86, 0x10, RZ ;  /* 0x0000001056562819 */ /* 0x000fe400000006ff */
[----:B----4-:R-:W-:Y:S01]  /*1af0*/  @P2 SHF.L.U32 R109, R49, 0x10, RZ ;  /* 0x00000010316d2819 */ /* 0x010fe200000006ff */
[----:B------:R-:W0:Y:S08]  /*1b00*/  @P2 LDC R112, c[0x0][0x40c] ;  /* 0x00010300ff702b82 */ /* 0x000e300000000800 */
[----:B------:R-:W1:Y:S08]  /*1b10*/  @P2 LDC R113, c[0x0][0x40c] ;  /* 0x00010300ff712b82 */ /* 0x000e700000000800 */
[----:B------:R-:W2:Y:S08]  /*1b20*/  @P2 LDC R114, c[0x0][0x40c] ;  /* 0x00010300ff722b82 */ /* 0x000eb00000000800 */
[----:B------:R-:W4:Y:S01]  /*1b30*/  @P2 LDC R108, c[0x0][0x40c] ;  /* 0x00010300ff6c2b82 */ /* 0x000f220000000800 */
[----:B---3--:R-:W-:Y:S01]  /*1b40*/  @P2 FFMA.FTZ R76, R111, R110, R76 ;  /* 0x0000006e6f4c2223 */ /* 0x008fe2000001004c */
[----:B0-----:R-:W-:-:S06]  /*1b50*/  @P2 FFMA.FTZ R77, R86, R112, R77 ;  /* 0x00000070564d2223 */ /* 0x001fcc000001004d */
[----:B------:R-:W0:Y:S01]  /*1b60*/  @P2 LDC R110, c[0x0][0x40c] ;  /* 0x00010300ff6e2b82 */ /* 0x000e220000000800 */
[----:B------:R-:W-:Y:S01]  /*1b70*/  @P2 PRMT R86, R49, 0x7632, R86 ;  /* 0x0000763231562816 */ /* 0x000fe20000000056 */
[----:B-1----:R-:W-:Y:S01]  /*1b80*/  @P2 FFMA.FTZ R78, R109, R113, R78 ;  /* 0x000000716d4e2223 */ /* 0x002fe2000001004e */
[----:B------:R-:W-:Y:S02]  /*1b90*/  @P2 SHF.L.U32 R109, R50, 0x10, RZ ;  /* 0x00000010326d2819 */ /* 0x000fe400000006ff */
[----:B------:R-:W-:-:S03]  /*1ba0*/  @P2 SHF.L.U32 R86, R86, 0x10, RZ ;  /* 0x0000001056562819 */ /* 0x000fc600000006ff */
[----:B------:R-:W1:Y:S01]  /*1bb0*/  @P2 LDC R111, c[0x0][0x40c] ;  /* 0x00010300ff6f2b82 */ /* 0x000e620000000800 */
[----:B----4-:R-:W-:Y:S01]  /*1bc0*/  @P2 FFMA.FTZ R80, R109, R108, R80 ;  /* 0x0000006c6d502223 */ /* 0x010fe20000010050 */
[----:B--2---:R-:W-:Y:S01]  /*1bd0*/  @P2 FFMA.FTZ R79, R86, R114, R79 ;  /* 0x00000072564f2223 */ /* 0x004fe2000001004f */
[----:B------:R-:W-:Y:S02]  /*1be0*/  @P2 PRMT R86, R50, 0x7632, R86 ;  /* 0x0000763232562816 */ /* 0x000fe40000000056 */
[C---:B------:R-:W-:Y:S02]  /*1bf0*/  @P2 PRMT R108, R51.reuse, 0x7632, R108 ;  /* 0x00007632336c2816 */ /* 0x040fe4000000006c */
[----:B------:R-:W-:Y:S01]  /*1c00*/  @P2 SHF.L.U32 R86, R86, 0x10, RZ ;  /* 0x0000001056562819 */ /* 0x000fe200000006ff */
[----:B------:R-:W2:Y:S01]  /*1c10*/  @P2 LDC R112, c[0x0][0x40c] ;  /* 0x00010300ff702b82 */ /* 0x000ea20000000800 */
[----:B------:R-:W-:Y:S02]  /*1c20*/  @P2 SHF.L.U32 R109, R51, 0x10, RZ ;  /* 0x00000010336d2819 */ /* 0x000fe400000006ff */
[----:B------:R-:W-:Y:S01]  /*1c30*/  @P2 SHF.L.U32 R108, R108, 0x10, RZ ;  /* 0x000000106c6c2819 */ /* 0x000fe200000006ff */
[----:B0-----:R-:W-:-:S02]  /*1c40*/  @P2 FFMA.FTZ R81, R86, R110, R81 ;  /* 0x0000006e56512223 */ /* 0x001fc40000010051 */
[----:B-1----:R-:W-:Y:S02]  /*1c50*/  @P2 FFMA.FTZ R82, R109, R111, R82 ;  /* 0x0000006f6d522223 */ /* 0x002fe40000010052 */
[----:B--2---:R-:W-:Y:S01]  /*1c60*/  @P2 FFMA.FTZ R83, R108, R112, R83 ;  /* 0x000000706c532223 */ /* 0x004fe20000010053 */
[----:B------:R-:W-:Y:S06]  /*1c70*/  BRA `(.L_x_11192) ;  /* 0x0000000000907947 */ /* 0x000fec0003800000 */
.L_x_11191:
[----:B012---:R-:W0:Y:S01]  /*1c80*/  @P2 LDC R111, c[0x0][0x40c] ;  /* 0x00010300ff6f2b82 */ /* 0x007e220000000800 */
[----:B-----5:R-:W-:Y:S01]  /*1c90*/  @P2 PRMT R76, R48, 0x7632, R76 ;  /* 0x00007632304c2816 */ /* 0x020fe2000000004c */
[----:B------:R-:W-:Y:S01]  /*1ca0*/  HFMA2 R79, -RZ, RZ, 0, 0 ;  /* 0x00000000ff4f7431 */ /* 0x000fe200000001ff */
[----:B------:R-:W-:Y:S01]  /*1cb0*/  @P2 PRMT R78, R49, 0x7632, R78 ;  /* 0x00007632314e2816 */ /* 0x000fe2000000004e */
[----:B------:R-:W-:Y:S01]  /*1cc0*/  HFMA2 R83, -RZ, RZ, 0, 0 ;  /* 0x00000000ff537431 */ /* 0x000fe200000001ff */
[----:B------:R-:W-:Y:S02]  /*1cd0*/  @P2 PRMT R80, R50, 0x7632, R80 ;  /* 0x0000763232502816 */ /* 0x000fe40000000050 */
[----:B------:R-:W-:Y:S01]  /*1ce0*/  @P2 PRMT R82, R51, 0x7632, R82 ;  /* 0x0000763233522816 */ /* 0x000fe20000000052 */
[----:B------:R-:W1:Y:S01]  /*1cf0*/  @P2 LDC R113, c[0x0][0x40c] ;  /* 0x00010300ff712b82 */ /* 0x000e620000000800 */
[----:B------:R-:W-:Y:S02]  /*1d00*/  @P2 SHF.L.U32 R76, R76, 0x10, RZ ;  /* 0x000000104c4c2819 */ /* 0x000fe400000006ff */
[----:B------:R-:W-:-:S02]  /*1d10*/  @P2 SHF.L.U32 R78, R78, 0x10, RZ ;  /* 0x000000104e4e2819 */ /* 0x000fc400000006ff */
[----:B------:R-:W-:Y:S02]  /*1d20*/  @P2 SHF.L.U32 R80, R80, 0x10, RZ ;  /* 0x0000001050502819 */ /* 0x000fe400000006ff */
[----:B------:R-:W-:Y:S01]  /*1d30*/  MOV R77, RZ ;  /* 0x000000ff004d7202 */ /* 0x000fe20000000f00 */
[----:B------:R-:W2:Y:S01]  /*1d40*/  @P2 LDC R115, c[0x0][0x40c] ;  /* 0x00010300ff732b82 */ /* 0x000ea20000000800 */
[----:B------:R-:W-:Y:S02]  /*1d50*/  MOV R81, RZ ;  /* 0x000000ff00517202 */ /* 0x000fe40000000f00 */
[----:B------:R-:W-:Y:S02]  /*1d60*/  @P2 SHF.L.U32 R82, R82, 0x10, RZ ;  /* 0x0000001052522819 */ /* 0x000fe400000006ff */
[----:B------:R-:W-:-:S03]  /*1d70*/  @P2 SHF.L.U32 R112, R50, 0x10, RZ ;  /* 0x0000001032702819 */ /* 0x000fc600000006ff */
[----:B------:R-:W3:Y:S01]  /*1d80*/  @P2 LDC R117, c[0x0][0x40c] ;  /* 0x00010300ff752b82 */ /* 0x000ee20000000800 */
[----:B0-----:R-:W-:Y:S01]  /*1d90*/  @P2 FMUL.FTZ R77, R76, R111 ;  /* 0x0000006f4c4d2220 */ /* 0x001fe20000410000 */
[----:B------:R-:W-:Y:S02]  /*1da0*/  @P2 SHF.L.U32 R111, R48, 0x10, RZ ;  /* 0x00000010306f2819 */ /* 0x000fe400000006ff */
[----:B------:R-:W-:-:S04]  /*1db0*/  MOV R76, RZ ;  /* 0x000000ff004c7202 */ /* 0x000fc80000000f00 */
[----:B------:R-:W0:Y:S01]  /*1dc0*/  @P2 LDC R86, c[0x0][0x40c] ;  /* 0x00010300ff562b82 */ /* 0x000e220000000800 */
[----:B-1----:R-:W-:Y:S01]  /*1dd0*/  @P2 FMUL.FTZ R79, R78, R113 ;  /* 0x000000714e4f2220 */ /* 0x002fe20000410000 */
[----:B------:R-:W-:Y:S01]  /*1de0*/  @P2 SHF.L.U32 R113, R49, 0x10, RZ ;  /* 0x0000001031712819 */ /* 0x000fe200000006ff */
[----:B------:R-:W-:-:S05]  /*1df0*/  HFMA2 R78, -RZ, RZ, 0, 0 ;  /* 0x00000000ff4e7431 */ /* 0x000fca00000001ff */
[----:B------:R-:W1:Y:S01]  /*1e00*/  @P2 LDC R108, c[0x0][0x40c] ;  /* 0x00010300ff6c2b82 */ /* 0x000e620000000800 */
[----:B--2---:R-:W-:Y:S01]  /*1e10*/  @P2 FMUL.FTZ R81, R80, R115 ;  /* 0x0000007350512220 */ /* 0x004fe20000410000 */
[----:B------:R-:W-:Y:S02]  /*1e20*/  @P2 SHF.L.U32 R115, R51, 0x10, RZ ;  /* 0x0000001033732819 */ /* 0x000fe400000006ff */
[----:B------:R-:W-:-:S04]  /*1e30*/  MOV R80, RZ ;  /* 0x000000ff00507202 */ /* 0x000fc80000000f00 */
[----:B------:R-:W2:Y:S01]  /*1e40*/  @P2 LDC R109, c[0x0][0x40c] ;  /* 0x00010300ff6d2b82 */ /* 0x000ea20000000800 */
[----:B---3--:R-:W-:Y:S01]  /*1e50*/  @P2 FMUL.FTZ R83, R82, R117 ;  /* 0x0000007552532220 */ /* 0x008fe20000410000 */
[----:B------:R-:W-:-:S06]  /*1e60*/  HFMA2 R82, -RZ, RZ, 0, 0 ;  /* 0x00000000ff527431 */ /* 0x000fcc00000001ff */
[----:B------:R-:W3:Y:S01]  /*1e70*/  @P2 LDC R110, c[0x0][0x40c] ;  /* 0x00010300ff6e2b82 */ /* 0x000ee20000000800 */
[----:B0-----:R-:W-:Y:S01]  /*1e80*/  @P2 FMUL.FTZ R76, R111, R86 ;  /* 0x000000566f4c2220 */ /* 0x001fe20000410000 */
[----:B-1----:R-:W-:Y:S01]  /*1e90*/  @P2 FMUL.FTZ R78, R113, R108 ;  /* 0x0000006c714e2220 */ /* 0x002fe20000410000 */
[----:B--2---:R-:W-:Y:S01]  /*1ea0*/  @P2 FMUL.FTZ R80, R112, R109 ;  /* 0x0000006d70502220 */ /* 0x004fe20000410000 */
[----:B---3--:R-:W-:-:S07]  /*1eb0*/  @P2 FMUL.FTZ R82, R115, R110 ;  /* 0x0000006e73522220 */ /* 0x008fce0000410000 */
.L_x_11192:
[----:B------:R-:W0:Y:S02]  /*1ec0*/  LDC.64 R108, c[0x0][0x3a8] ;  /* 0x0000ea00ff6c7b82 */ /* 0x000e240000000a00 */
[----:B0-----:R-:W-:-:S05]  /*1ed0*/  IMAD.WIDE.U32 R108, R87, 0x20, R108 ;  /* 0x00000020576c7825 */ /* 0x001fca00078e006c */
[----:B------:R3:W-:Y:S04]  /*1ee0*/  STG.E.128 desc[UR6][R108.64], R76 ;  /* 0x0000004c6c007986 */ /* 0x0007e8000c101d06 */
[----:B------:R3:W-:Y:S02]  /*1ef0*/  STG.E.128 desc[UR6][R108.64+0x10], R80 ;  /* 0x000010506c007986 */ /* 0x0007e4000c101d06 */
.L_x_11188:
[----:B------:R-:W-:Y:S05]  /*1f00*/  BSYNC.RECONVERGENT B0 ;  /* 0x0000000000007941 */ /* 0x000fea0003800200 */
.L_x_11187:
[----:B------:R-:W-:Y:S01]  /*1f10*/  FADD.FTZ R86, RZ, R52 ;  /* 0x00000034ff567221 */ /* 0x000fe20000010000 */
        /* <DEDUP_REMOVED lines=14> */
[----:B---3--:R-:W-:-:S04]  /*2000*/  FADD.FTZ R109, R61, R86 ;  /* 0x000000563d6d7221 */ /* 0x008fc80000010000 */
        /* <DEDUP_REMOVED lines=23> */
[----:B------:R-:W3:Y:S01]  /*2180*/  SHFL.BFLY PT, R86, R87, 0x1, 0x1f ;  /* 0x0c201f0057567f89 */ /* 0x000ee200000e0000 */
[----:B012---:R-:W0:Y:S01]  /*2190*/  LDC R110, c[0x0][0x400] ;  /* 0x00010000ff6e7b82 */ /* 0x007e220000000800 */
[----:B---3--:R-:W-:-:S05]  /*21a0*/  FADD.FTZ R108, R87, R86 ;  /* 0x00000056576c7221 */ /* 0x008fca0000010000 */
        /* <DEDUP_REMOVED lines=83> */
.L_x_11214:
[----:B-1----:R-:W-:Y:S01]  /*26e0*/  FADD.FTZ R115, R112, R113 ;  /* 0x0000007170737221 */ /* 0x002fe20000010000 */
[----:B0-----:R-:W-:Y:S01]  /*26f0*/  FMUL.FTZ R112, R111, R111 ;  /* 0x0000006f6f707220 */ /* 0x001fe20000410000 */
[----:B------:R-:W-:Y:S01]  /*2700*/  PLOP3.LUT P2, PT, PT, PT, UP1, 0x40, 0x4 ;  /* 0x000000000004781c */ /* 0x000fe20003f4e818 */
[----:B------:R-:W0:Y:S01]  /*2710*/  @!P5 LDC.64 R108, c[0x0][0x3c0] ;  /* 0x0000f000ff6cdb82 */ /* 0x000e220000000a00 */
[----:B------:R-:W-:Y:S01]  /*2720*/  FFMA.FTZ R110, R115, R110, UR5 ;  /* 0x00000005736e7e23 */ /* 0x000fe2000801006e */
[----:B------:R-:W-:Y:S01]  /*2730*/  BSSY.RECONVERGENT B0, `(.L_x_11194) ;  /* 0x00000dd000007945 */ /* 0x000fe20003800200 */
[----:B------:R-:W-:Y:S02]  /*2740*/  FSEL R113, R112, RZ, !P2 ;  /* 0x000000ff70717208 */ /* 0x000fe40005000000 */
[----:B-----5:R-:W-:-:S03]  /*2750*/  ISETP.GE.AND P2, PT, R85, 0x1, PT ;  /* 0x000000015500780c */ /* 0x020fc60003f46270 */
        /* <DEDUP_REMOVED lines=10> */
[----:B------:R-:W-:-:S03]  /*2800*/  PLOP3.LUT P2, PT, PT, PT, UP1, 0x40, 0x4 ;  /* 0x000000000004781c */ /* 0x000fc60003f4e818 */
[----:B------:R-:W-:Y:S01]  /*2810*/  IMAD R85, R85, R84, RZ ;  /* 0x0000005455557224 */ /* 0x000fe200078e02ff */
[----:B0-----:R-:W-:-:S04]  /*2820*/  FSEL R111, R111, RZ, P2 ;  /* 0x000000ff6f6f7208 */ /* 0x001fc80001000000 */
        /* <DEDUP_REMOVED lines=52> */
.L_x_11197:
[----:B------:R-:W-:Y:S05]  /*2b70*/  BSYNC.RECONVERGENT B1 ;  /* 0x0000000000017941 */ /* 0x000fea0003800200 */
.L_x_11196:
        /* <DEDUP_REMOVED lines=51> */
.L_x_11199:
[----:B------:R-:W-:Y:S05]  /*2eb0*/  BSYNC.RECONVERGENT B1 ;  /* 0x0000000000017941 */ /* 0x000fea0003800200 */
.L_x_11198:
        /* <DEDUP_REMOVED lines=51> */
.L_x_11201:
[----:B------:R-:W-:Y:S05]  /*31f0*/  BSYNC.RECONVERGENT B1 ;  /* 0x0000000000017941 */ /* 0x000fea0003800200 */
.L_x_11200:
[----:B------:R-:W-:Y:S05]  /*3200*/  @!P1 BRA `(.L_x_11195) ;  /* 0x0000000000bc9947 */ /* 0x000fea0003800000 */
[--C-:B012---:R-:W-:Y:S01]  /*3210*/  FADD.FTZ R85, R76, -R111.reuse ;  /* 0x8000006f4c557221 */ /* 0x107fe20000010000 */
        /* <DEDUP_REMOVED lines=13> */
[--C-:B------:R-:W-:Y:S01]  /*32f0*/  FADD.FTZ R87, R80, -R111.reuse ;  /* 0x8000006f50577221 */ /* 0x100fe20000010000 */
[----:B------:R-:W-:Y:S01]  /*3300*/  FMUL.FTZ R85, R110, R85 ;  /* 0x000000556e557220 */ /* 0x000fe20000410000 */
[----:B------:R-:W-:Y:S01]  /*3310*/  SHF.L.U32 R108, R42, 0x10, RZ ;  /* 0x000000102a6c7819 */ /* 0x000fe200000006ff */
[----:B------:R-:W-:Y:S01]  /*3320*/  FMUL.FTZ R109, R110, R109 ;  /* 0x0000006d6e6d7220 */ /* 0x000fe20000410000 */
        /* <DEDUP_REMOVED lines=10> */
[----:B------:R-:W-:Y:S01]  /*33d0*/  FADD.FTZ R111, R77, -R111 ;  /* 0x8000006f4d6f7221 */ /* 0x000fe20000010000 */
[----:B------:R-:W-:Y:S01]  /*33e0*/  FFMA.FTZ R117, R85, R84, R108 ;  /* 0x0000005455757223 */ /* 0x000fe2000001006c */
[----:B------:R-:W-:Y:S01]  /*33f0*/  SHF.L.U32 R84, R43, 0x10, RZ ;  /* 0x000000102b547819 */ /* 0x000fe200000006ff */
[C---:B------:R-:W-:Y:S01]  /*3400*/  FMUL.FTZ R87, R110.reuse, R87 ;  /* 0x000000576e577220 */ /* 0x040fe20000410000 */
[----:B------:R-:W-:Y:S01]  /*3410*/  SHF.L.U32 R108, R47, 0x10, RZ ;  /* 0x000000102f6c7819 */ /* 0x000fe200000006ff */
[----:B------:R-:W-:Y:S01]  /*3420*/  FMUL.FTZ R111, R110, R111 ;  /* 0x0000006f6e6f7220 */ /* 0x000fe20000410000 */
[----:B------:R-:W-:-:S02]  /*3430*/  SHF.L.U32 R110, R98, 0x10, RZ ;  /* 0x00000010626e7819 */ /* 0x000fc400000006ff */
[----:B------:R-:W-:Y:S01]  /*3440*/  F2FP.BF16.F32.PACK_AB R86, R117, R86 ;  /* 0x000000567556723e */ /* 0x000fe200000010ff */
[----:B------:R-:W-:Y:S01]  /*3450*/  FFMA.FTZ R87, R87, R84, R108 ;  /* 0x0000005457577223 */ /* 0x000fe2000001006c */
[----:B------:R-:W-:Y:S01]  /*3460*/  SHF.L.U32 R108, R103, 0x10, RZ ;  /* 0x00000010676c7819 */ /* 0x000fe200000006ff */
[----:B------:R-:W0:Y:S04]  /*3470*/  LDC.64 R84, c[0x0][0x428] ;  /* 0x00010a00ff547b82 */ /* 0x000e280000000a00 */
        /* <DEDUP_REMOVED lines=8> */
.L_x_11195:
[----:B------:R-:W-:Y:S05]  /*3500*/  BSYNC.RECONVERGENT B0 ;  /* 0x0000000000007941 */ /* 0x000fea0003800200 */
.L_x_11194:
[----:B0123--:R-:W0:Y:S02]  /*3510*/  LDC.64 R84, c[0x0][0x380] ;  /* 0x0000e000ff547b82 */ /* 0x00fe240000000a00 */
[----:B0-----:R-:W-:-:S04]  /*3520*/  LEA R105, R84, R105, 0x2 ;  /* 0x0000006954697211 */ /* 0x001fc800078e10ff */
[----:B------:R-:W-:-:S13]  /*3530*/  ISETP.GE.AND P0, PT, R105, R85, PT ;  /* 0x000000556900720c */ /* 0x000fda0003f06270 */
[----:B------:R-:W-:Y:S05]  /*3540*/  @!P0 BRA `(.L_x_11202) ;  /* 0xffffffd000988947 */ /* 0x000fea000383ffff */
[----:B------:R-:W-:Y:S05]  /*3550*/  EXIT ;  /* 0x000000000000794d */ /* 0x000fea0003800000 */
.L_x_11193:
[----:B------:R-:W-:Y:S01]  /*3560*/  HFMA2 R116, -RZ, RZ, 0, 5.9604644775390625e-08 ;  /* 0x00000001ff747431 */ /* 0x000fe200000001ff */
[----:B------:R-:W-:Y:S01]  /*3570*/  BSSY B0, `(.L_x_11203) ;  /* 0x0000007000007945 */ /* 0x000fe20003800000 */
[----:B------:R-:W-:Y:S02]  /*3580*/  MOV R117, R87 ;  /* 0x0000005700757202 */ /* 0x000fe40000000f00 */
[----:B------:R-:W-:Y:S02]  /*3590*/  MOV R119, 0x1f ;  /* 0x0000001f00777802 */ /* 0x000fe40000000f00 */
[----:B------:R-:W-:-:S07]  /*35a0*/  MOV R114, 0xffffffff ;  /* 0xffffffff00727802 */ /* 0x000fce0000000f00 */
[----:B012--5:R-:W-:Y:S05]  /*35b0*/  WARPSYNC.COLLECTIVE R114, `(.L_x_11204) ;  /* 0x0000000072087348 */ /* 0x027fea0003c00000 */
[----:B------:R3:W4:Y:S02]  /*35c0*/  SHFL.BFLY P6, R115, R117, R116, R119 ;  /* 0x0c00007475737389 */ /* 0x00072400000c0077 */
[----:B012345:R-:W-:Y:S05]  /*35d0*/  ENDCOLLECTIVE ;  /* 0x000000000000791b */ /* 0x03ffea0003800000 */
.L_x_11204:
[----:B------:R-:W-:Y:S05]  /*35e0*/  BSYNC B0 ;  /* 0x0000000000007941 */ /* 0x000fea0003800000 */
.L_x_11203:
        /* <DEDUP_REMOVED lines=10> */
.L_x_11205:
[----:B------:R-:W-:Y:S01]  /*3690*/  HFMA2 R116, -RZ, RZ, 0, 2.384185791015625e-07 ;  /* 0x00000004ff747431 */ /* 0x000fe200000001ff */
[----:B------:R-:W-:-:S05]  /*36a0*/  MOV R109, R115 ;  /* 0x00000073006d7202 */ /* 0x000fca0000000f00 */
[----:B------:R-:W-:-:S05]  /*36b0*/  FADD.FTZ R109, R108, R109 ;  /* 0x0000006d6c6d7221 */ /* 0x000fca0000010000 */
[----:B------:R-:W-:-:S07]  /*36c0*/  MOV R117, R109 ;  /* 0x0000006d00757202 */ /* 0x000fce0000000f00 */
[----:B------:R-:W-:Y:S05]  /*36d0*/  WARPSYNC.COLLECTIVE R114, `(.L_x_11206) ;  /* 0x0000000072087348 */ /* 0x000fea0003c00000 */
[----:B------:R0:W1:Y:S02]  /*36e0*/  SHFL.BFLY P6, R115, R117, R116, R119 ;  /* 0x0c00007475737389 */ /* 0x00006400000c0077 */
[----:B01----:R-:W-:Y:S05]  /*36f0*/  ENDCOLLECTIVE ;  /* 0x000000000000791b */ /* 0x003fea0003800000 */
.L_x_11206:
[----:B------:R-:W-:Y:S01]  /*3700*/  HFMA2 R116, -RZ, RZ, 0, 4.76837158203125e-07 ;  /* 0x00000008ff747431 */ /* 0x000fe200000001ff */
[----:B------:R-:W-:-:S05]  /*3710*/  MOV R86, R115 ;  /* 0x0000007300567202 */ /* 0x000fca0000000f00 */
[----:B------:R-:W-:-:S05]  /*3720*/  FADD.FTZ R112, R109, R86 ;  /* 0x000000566d707221 */ /* 0x000fca0000010000 */
[----:B------:R-:W-:-:S07]  /*3730*/  MOV R117, R112 ;  /* 0x0000007000757202 */ /* 0x000fce0000000f00 */
[----:B------:R-:W-:Y:S05]  /*3740*/  WARPSYNC.COLLECTIVE R114, `(.L_x_11207) ;  /* 0x0000000072087348 */ /* 0x000fea0003c00000 */
[----:B------:R0:W1:Y:S02]  /*3750*/  SHFL.BFLY P6, R115, R117, R116, R119 ;  /* 0x0c00007475737389 */ /* 0x00006400000c0077 */
[----:B01----:R-:W-:Y:S05]  /*3760*/  ENDCOLLECTIVE ;  /* 0x000000000000791b */ /* 0x003fea0003800000 */
.L_x_11207:
[----:B------:R-:W-:Y:S01]  /*3770*/  HFMA2 R116, -RZ, RZ, 0, 9.5367431640625e-07 ;  /* 0x00000010ff747431 */ /* 0x000fe200000001ff */
[----:B------:R-:W-:-:S05]  /*3780*/  MOV R111, R115 ;  /* 0x00000073006f7202 */ /* 0x000fca0000000f00 */
[----:B------:R-:W-:-:S05]  /*3790*/  FADD.FTZ R113, R112, R111 ;  /* 0x0000006f70717221 */ /* 0x000fca0000010000 */
[----:B------:R-:W-:-:S07]  /*37a0*/  MOV R117, R113 ;  /* 0x0000007100757202 */ /* 0x000fce0000000f00 */
[----:B------:R-:W-:Y:S05]  /*37b0*/  WARPSYNC.COLLECTIVE R114, `(.L_x_11208) ;  /* 0x0000000072087348 */ /* 0x000fea0003c00000 */
[----:B------:R0:W1:Y:S02]  /*37c0*/  SHFL.BFLY P6, R115, R117, R116, R119 ;  /* 0x0c00007475737389 */ /* 0x00006400000c0077 */
[----:B01----:R-:W-:Y:S05]  /*37d0*/  ENDCOLLECTIVE ;  /* 0x000000000000791b */ /* 0x003fea0003800000 */
.L_x_11208:
        /* <DEDUP_REMOVED lines=73> */
.L_x_11209:
[----:B------:R-:W-:Y:S01]  /*3c70*/  HFMA2 R116, -RZ, RZ, 0, 1.1920928955078125e-07 ;  /* 0x00000002ff747431 */ /* 0x000fe200000001ff */
[----:B------:R-:W-:-:S05]  /*3c80*/  MOV R87, R115 ;  /* 0x0000007300577202 */ /* 0x000fca0000000f00 */
[----:B------:R-:W-:-:S05]  /*3c90*/  FADD.FTZ R87, R86, R87 ;  /* 0x0000005756577221 */ /* 0x000fca0000010000 */
[----:B------:R-:W-:-:S07]  /*3ca0*/  MOV R117, R87 ;  /* 0x0000005700757202 */ /* 0x000fce0000000f00 */
[----:B------:R-:W-:Y:S05]  /*3cb0*/  WARPSYNC.COLLECTIVE R114, `(.L_x_11210) ;  /* 0x0000000072087348 */ /* 0x000fea0003c00000 */
[----:B------:R0:W1:Y:S02]  /*3cc0*/  SHFL.BFLY P6, R115, R117, R116, R119 ;  /* 0x0c00007475737389 */ /* 0x00006400000c0077 */
[----:B01----:R-:W-:Y:S05]  /*3cd0*/  ENDCOLLECTIVE ;  /* 0x000000000000791b */ /* 0x003fea0003800000 */
.L_x_11210:
[----:B------:R-:W-:Y:S01]  /*3ce0*/  HFMA2 R116, -RZ, RZ, 0, 2.384185791015625e-07 ;  /* 0x00000004ff747431 */ /* 0x000fe200000001ff */
[----:B------:R-:W-:-:S05]  /*3cf0*/  MOV R108, R115 ;  /* 0x00000073006c7202 */ /* 0x000fca0000000f00 */
[----:B------:R-:W-:-:S05]  /*3d00*/  FADD.FTZ R108, R87, R108 ;  /* 0x0000006c576c7221 */ /* 0x000fca0000010000 */
[----:B------:R-:W-:-:S07]  /*3d10*/  MOV R117, R108 ;  /* 0x0000006c00757202 */ /* 0x000fce0000000f00 */
[----:B------:R-:W-:Y:S05]  /*3d20*/  WARPSYNC.COLLECTIVE R114, `(.L_x_11211) ;  /* 0x0000000072087348 */ /* 0x000fea0003c00000 */
[----:B------:R0:W1:Y:S02]  /*3d30*/  SHFL.BFLY P6, R115, R117, R116, R119 ;  /* 0x0c00007475737389 */ /* 0x00006400000c0077 */
[----:B01----:R-:W-:Y:S05]  /*3d40*/  ENDCOLLECTIVE ;  /* 0x000000000000791b */ /* 0x003fea0003800000 */
.L_x_11211:
[----:B------:R-:W-:Y:S01]  /*3d50*/  HFMA2 R116, -RZ, RZ, 0, 4.76837158203125e-07 ;  /* 0x00000008ff747431 */ /* 0x000fe200000001ff */
[----:B------:R-:W-:-:S05]  /*3d60*/  MOV R109, R115 ;  /* 0x00000073006d7202 */ /* 0x000fca0000000f00 */
[----:B------:R-:W-:-:S05]  /*3d70*/  FADD.FTZ R109, R108, R109 ;  /* 0x0000006d6c6d7221 */ /* 0x000fca0000010000 */
[----:B------:R-:W-:-:S07]  /*3d80*/  MOV R117, R109 ;  /* 0x0000006d00757202 */ /* 0x000fce0000000f00 */
[----:B------:R-:W-:Y:S05]  /*3d90*/  WARPSYNC.COLLECTIVE R114, `(.L_x_11212) ;  /* 0x0000000072087348 */ /* 0x000fea0003c00000 */
[----:B------:R0:W1:Y:S02]  /*3da0*/  SHFL.BFLY P6, R115, R117, R116, R119 ;  /* 0x0c00007475737389 */ /* 0x00006400000c0077 */
[----:B01----:R-:W-:Y:S05]  /*3db0*/  ENDCOLLECTIVE ;  /* 0x000000000000791b */ /* 0x003fea0003800000 */
.L_x_11212:
[----:B------:R-:W-:Y:S01]  /*3dc0*/  HFMA2 R116, -RZ, RZ, 0, 9.5367431640625e-07 ;  /* 0x00000010ff747431 */ /* 0x000fe200000001ff */
[----:B------:R-:W-:-:S05]  /*3dd0*/  MOV R112, R115 ;  /* 0x0000007300707202 */ /* 0x000fca0000000f00 */
[----:B------:R-:W-:-:S05]  /*3de0*/  FADD.FTZ R112, R109, R112 ;  /* 0x000000706d707221 */ /* 0x000fca0000010000 */
[----:B------:R-:W-:-:S07]  /*3df0*/  MOV R117, R112 ;  /* 0x0000007000757202 */ /* 0x000fce0000000f00 */
[----:B------:R-:W-:Y:S05]  /*3e00*/  WARPSYNC.COLLECTIVE R114, `(.L_x_11213) ;  /* 0x0000000072087348 */ /* 0x000fea0003c00000 */
[----:B------:R0:W1:Y:S02]  /*3e10*/  SHFL.BFLY P6, R115, R117, R116, R119 ;  /* 0x0c00007475737389 */ /* 0x00006400000c0077 */
[----:B01----:R-:W-:Y:S05]  /*3e20*/  ENDCOLLECTIVE ;  /* 0x000000000000791b */ /* 0x003fea0003800000 */
.L_x_11213:
[----:B------:R-:W-:Y:S01]  /*3e30*/  MOV R113, R115 ;  /* 0x0000007300717202 */ /* 0x000fe20000000f00 */
[----:B------:R-:W-:Y:S06]  /*3e40*/  BRA `(.L_x_11214) ;  /* 0xffffffe800247947 */ /* 0x000fec000383ffff */
.L_x_11215:
        /* <DEDUP_REMOVED lines=11> */
.L_x_37278:


//--------------------- .text._ZN10layer_norm13ln_fwd_kernelINS_13Kernel_traitsI13__nv_bfloat16S2_fS2_fjLj1024ELj1ELj4ELj1ELj16ENS_18Kernel_traits_baseILj1024ES2_S2_fS2_fjLj128EEEEELb0ELb0ELb1ELb1EEEvNS_9FwdParamsE --------------------------
	.section	.text._ZN10layer_norm13ln_fwd_kernelINS_13Kernel_traitsI13__nv_bfloat16S2_fS2_fjLj1024ELj1ELj4ELj1ELj16ENS_18Kernel_traits_baseILj1024ES2_S2_fS2_fjLj128EEEEELb0ELb0ELb1ELb1EEEvNS_9FwdParamsE,"ax",@progbits
	.align	128
        .global         _ZN10layer_norm13ln_fwd_kernelINS_13Kernel_traitsI13__nv_bfloat16S2_fS2_fjLj1024ELj1ELj4ELj1ELj16ENS_18Kernel_traits_baseILj1024ES2_S2_fS2_fjLj128EEEEELb0ELb0ELb1ELb1EEEvNS_9FwdParamsE
        .type           _ZN10layer_norm13ln_fwd_kernelINS_13Kernel_traitsI13__nv_bfloat16S2_fS2_fjLj1024ELj1ELj4ELj1ELj16ENS_18Kernel_traits_baseILj1024ES2_S2_fS2_fjLj128EEEEELb0ELb0ELb1ELb1EEEvNS_9FwdParamsE,@function
        .size           _ZN10layer_norm13ln_fwd_kernelINS_13Kernel_traitsI13__nv_bfloat16S2_fS2_fjLj1024ELj1ELj4ELj1ELj16ENS_18Kernel_traits_baseILj1024ES2_S2_fS2_fjLj128EEEEELb0ELb0ELb1ELb1EEEvNS_9FwdParamsE,(.L_x_37279 - _ZN10layer_norm13ln_fwd_kernelINS_13Kernel_traitsI13__nv_bfloat16S2_fS2_fjLj1024ELj1ELj4ELj1ELj16ENS_18Kernel_traits_baseILj1024ES2_S2_fS2_fjLj128EEEEELb0ELb0ELb1ELb1EEEvNS_9FwdParamsE)
        .other          _ZN10layer_norm13ln_fwd_kernelINS_13Kernel_traitsI13__nv_bfloat16S2_fS2_fjLj1024ELj1ELj4ELj1ELj16ENS_18Kernel_traits_baseILj1024ES2_S2_fS2_fjLj128EEEEELb0ELb0ELb1ELb1EEEvNS_9FwdParamsE,@"STO_CUDA_ENTRY STV_DEFAULT"
_ZN10layer_norm13ln_fwd_kernelINS_13Kernel_traitsI13__nv_bfloat16S2_fS2_fjLj1024ELj1ELj4ELj1ELj16ENS_18Kernel_traits_baseILj1024ES2_S2_fS2_fjLj128EEEEELb0ELb0ELb1ELb1EEEvNS_9FwdParamsE:
.text._ZN10layer_norm13ln_fwd_kernelINS_13Kernel_traitsI13__nv_bfloat16S2_fS2_fjLj1024ELj1ELj4ELj1ELj16ENS_18Kernel_traits_baseILj1024ES2_S2_fS2_fjLj128EEEEELb0ELb0ELb1ELb1EEEvNS_9FwdParamsE:
        /* <DEDUP_REMOVED lines=14> */
[----:B------:R-:W4:Y:S04]  /*00e0*/  LDG.E.128 R16, desc[UR6][R2.64+0x400] ;  /* 0x0004000602107981 */ /* 0x000f28000c1e1d00 */
[----:B------:R4:W4:Y:S01]  /*00f0*/  LDG.E.128 R36, desc[UR6][R2.64+0x600] ;  /* 0x0006000602247981 */ /* 0x000922000c1e1d00 */
[----:B--2---:R-:W-:-:S05]  /*0100*/  @P0 IMAD.WIDE.U32 R4, R86, 0x10, R4 ;  /* 0x0000001056040825 */ /* 0x004fca00078e0004 */
[----:B------:R-:W5:Y:S04]  /*0110*/  @P0 LDG.E.128 R20, desc[UR6][R4.64] ;  /* 0x0000000604140981 */ /* 0x000f68000c1e1d00 */
[----:B------:R-:W5:Y:S04]  /*0120*/  @P0 LDG.E.128 R24, desc[UR6][R4.64+0x200] ;  /* 0x0002000604180981 */ /* 0x000f68000c1e1d00 */
[----:B------:R-:W5:Y:S01]  /*0130*/  @P0 LDG.E.128 R28, desc[UR6][R4.64+0x400] ;  /* 0x00040006041c0981 */ /* 0x000f62000c1e1d00 */
[----:B0-----:R-:W-:Y:S01]  /*0140*/  USHF.L.U32 UR4, UR4, 0x2, URZ ;  /* 0x0000000204047899 */ /* 0x001fe200080006ff */
[----:B------:R-:W-:-:S02]  /*0150*/  SHF.R.U32.HI R85, RZ, 0x5, R85 ;  /* 0x00000005ff557819 */ /* 0x000fc40000011655 */
[----:B------:R0:W5:Y:S03]  /*0160*/  @P0 LDG.E.128 R32, desc[UR6][R4.64+0x600] ;  /* 0x0006000604200981 */ /* 0x000166000c1e1d00 */
[----:B------:R-:W-:-:S04]  /*0170*/  LOP3.LUT R85, R85, UR4, RZ, 0xfc, !PT ;  /* 0x0000000455557c12 */ /* 0x000fc8000f8efcff */
[----:B-1----:R-:W-:Y:S02]  /*0180*/  ISETP.GE.AND P1, PT, R85, UR5, PT ;  /* 0x0000000555007c0c */ /* 0x002fe4000bf26270 */
[-C--:B---3--:R-:W-:Y:S02]  /*0190*/  @P0 MOV R84, R8.reuse ;  /* 0x0000000800540202 */ /* 0x088fe40000000f00 */
[-C--:B------:R-:W-:Y:S02]  /*01a0*/  @P0 MOV R83, R9.reuse ;  /* 0x0000000900530202 */ /* 0x080fe40000000f00 */
[----:B------:R-:W-:Y:S02]  /*01b0*/  @!P0 MOV R84, R8 ;  /* 0x0000000800548202 */ /* 0x000fe40000000f00 */
[----:B------:R-:W-:Y:S02]  /*01c0*/  @!P0 MOV R83, R9 ;  /* 0x0000000900538202 */ /* 0x000fe40000000f00 */
[----:B------:R-:W-:-:S02]  /*01d0*/  @P0 MOV R82, R10 ;  /* 0x0000000a00520202 */ /* 0x000fc40000000f00 */
[----:B------:R-:W-:Y:S02]  /*01e0*/  @P0 MOV R81, R11 ;  /* 0x0000000b00510202 */ /* 0x000fe40000000f00 */
[----:B----4-:R-:W-:Y:S02]  /*01f0*/  @P0 MOV R80, R12 ;  /* 0x0000000c00500202 */ /* 0x010fe40000000f00 */
[----:B------:R-:W-:Y:S02]  /*0200*/  @P0 MOV R79, R13 ;  /* 0x0000000d004f0202 */ /* 0x000fe40000000f00 */
[----:B------:R-:W-:Y:S02]  /*0210*/  @P0 MOV R78, R14 ;  /* 0x0000000e004e0202 */ /* 0x000fe40000000f00 */
[----:B------:R-:W-:Y:S02]  /*0220*/  @P0 MOV R0, R15 ;  /* 0x0000000f00000202 */ /* 0x000fe40000000f00 */
[----:B------:R-:W-:-:S02]  /*0230*/  @P0 MOV R2, R16 ;  /* 0x0000001000020202 */ /* 0x000fc40000000f00 */
[----:B------:R-:W-:Y:S02]  /*0240*/  @P0 MOV R3, R17 ;  /* 0x0000001100030202 */ /* 0x000fe40000000f00 */
[----:B0-----:R-:W-:Y:S02]  /*0250*/  @P0 MOV R4, R18 ;  /* 0x0000001200040202 */ /* 0x001fe40000000f00 */
[----:B------:R-:W-:Y:S02]  /*0260*/  @P0 MOV R5, R19 ;  /* 0x0000001300050202 */ /* 0x000fe40000000f00 */
        /* <DEDUP_REMOVED lines=26> */
[----:B-----5:R-:W-:Y:S02]  /*0410*/  @!P0 MOV R28, RZ ;  /* 0x000000ff001c8202 */ /* 0x020fe40000000f00 */
[----:B------:R-:W-:Y:S02]  /*0420*/  @!P0 CS2R R34, SRZ ;  /* 0x0000000000228805 */ /* 0x000fe4000001ff00 */
[----:B------:R-:W-:Y:S02]  /*0430*/  @!P0 CS2R R32, SRZ ;  /* 0x0000000000208805 */ /* 0x000fe4000001ff00 */
        /* <DEDUP_REMOVED lines=12> */
[----:B0-----:R-:W-:Y:S02]  /*0500*/  ISETP.NE.AND P1, PT, RZ, UR4, PT ;  /* 0x00000004ff007c0c */ /* 0x001fe4000bf25270 */
[----:B------:R-:W-:Y:S02]  /*0510*/  PRMT R72, R22, 0x7632, R72 ;  /* 0x0000763216487816 */ /* 0x000fe40000000048 */
[----:B------:R-:W-:Y:S02]  /*0520*/  PRMT R73, R82, 0x7632, R73 ;  /* 0x0000763252497816 */ /* 0x000fe40000000049 */
[----:B------:R-:W-:Y:S02]  /*0530*/  PRMT R74, R21, 0x7632, R74 ;  /* 0x00007632154a7816 */ /* 0x000fe4000000004a */
[----:B------:R-:W-:Y:S02]  /*0540*/  PRMT R75, R83, 0x7632, R75 ;  /* 0x00007632534b7816 */ /* 0x000fe4000000004b */
[----:B------:R-:W-:-:S02]  /*0550*/  PRMT R76, R20, 0x7632, R76 ;  /* 0x00007632144c7816 */ /* 0x000fc4000000004c */
[----:B-12---:R-:W-:-:S07]  /*0560*/  PRMT R77, R84, 0x7632, R77 ;  /* 0x00007632544d7816 */ /* 0x006fce000000004d */
.L_x_11233:
[----:B------:R-:W0:Y:S08]  /*0570*/  LDC.64 R40, c[0x0][0x3f0] ;  /* 0x0000fc00ff287b82 */ /* 0x000e300000000a00 */
[----:B------:R-:W1:Y:S01]  /*0580*/  LDC R90, c[0x0][0x388] ;  /* 0x0000e200ff5a7b82 */ /* 0x000e620000000800 */
[----:B0-----:R-:W-:-:S05]  /*0590*/  IMAD.WIDE R40, R85, 0x4, R40 ;  /* 0x0000000455287825 */ /* 0x001fca00078e0228 */
[----:B------:R-:W2:Y:S01]  /*05a0*/  LDG.E R91, desc[UR6][R40.64] ;  /* 0x00000006285b7981 */ /* 0x000ea2000c1e1900 */
[----:B------:R-:W-:Y:S01]  /*05b0*/  HFMA2 R66, -RZ, RZ, 0, 0 ;  /* 0x00000000ff427431 */ /* 0x000fe200000001ff */
        /* <DEDUP_REMOVED lines=24> */
[----:B0-----:R-:W-:-:S05]  /*0740*/  IMAD.WIDE.U32 R48, R67, 0x20, R48 ;  /* 0x0000002043307825 */ /* 0x001fca00078e0030 */
[----:B------:R-:W2:Y:S04]  /*0750*/  LDG.E.128 R40, desc[UR6][R48.64] ;  /* 0x0000000630287981 */ /* 0x000ea8000c1e1d00 */
[----:B------:R0:W3:Y:S01]  /*0760*/  LDG.E.128 R44, desc[UR6][R48.64+0x10] ;  /* 0x00001006302c7981 */ /* 0x0000e2000c1e1d00 */
[----:B------:R-:W-:-:S13]  /*0770*/  ISETP.GT.AND P3, PT, R91, RZ, PT ;  /* 0x000000ff5b00720c */ /* 0x000fda0003f64270 */
[----:B------:R-:W2:Y:S01]  /*0780*/  @P3 LDC R57, c[0x0][0x40c] ;  /* 0x00010300ff393b82 */ /* 0x000ea20000000800 */
[----:B0-----:R-:W-:Y:S02]  /*0790*/  @P3 SHF.L.U32 R49, R37, 0x10, RZ ;  /* 0x0000001025313819 */ /* 0x001fe400000006ff */
[----:B------:R-:W-:Y:S02]  /*07a0*/  @P3 SHF.L.U32 R54, R53, 0x10, RZ ;  /* 0x0000001035363819 */ /* 0x000fe400000006ff */
[----:B------:R-:W-:Y:S02]  /*07b0*/  @P3 SHF.L.U32 R48, R51, 0x10, RZ ;  /* 0x0000001033303819 */ /* 0x000fe400000006ff */
[----:B------:R-:W-:Y:S01]  /*07c0*/  @P3 SHF.L.U32 R53, R36, 0x10, RZ ;  /* 0x0000001024353819 */ /* 0x000fe200000006ff */
[----:B------:R-:W0:Y:S01]  /*07d0*/  @P3 LDC R55, c[0x0][0x40c] ;  /* 0x00010300ff373b82 */ /* 0x000e220000000800 */
[----:B------:R-:W-:Y:S02]  /*07e0*/  @P3 SHF.L.U32 R52, R52, 0x10, RZ ;  /* 0x0000001034343819 */ /* 0x000fe400000006ff */
[----:B------:R-:W-:-:S02]  /*07f0*/  @P3 SHF.L.U32 R50, R50, 0x10, RZ ;  /* 0x0000001032323819 */ /* 0x000fc400000006ff */
[----:B------:R-:W-:-:S03]  /*0800*/  @P3 SHF.L.U32 R51, R39, 0x10, RZ ;  /* 0x0000001027333819 */ /* 0x000fc600000006ff */
[----:B------:R-:W1:Y:S08]  /*0810*/  @P3 LDC R56, c[0x0][0x40c] ;  /* 0x00010300ff383b82 */ /* 0x000e700000000800 */
[----:B------:R-:W4:Y:S08]  /*0820*/  @P3 LDC R58, c[0x0][0x40c] ;  /* 0x00010300ff3a3b82 */ /* 0x000f300000000800 */
[----:B------:R-:W3:Y:S08]  /*0830*/  @P3 LDC R59, c[0x0][0x40c] ;  /* 0x00010300ff3b3b82 */ /* 0x000ef00000000800 */
[----:B------:R-:W3:Y:S08]  /*0840*/  @P3 LDC R60, c[0x0][0x40c] ;  /* 0x00010300ff3c3b82 */ /* 0x000ef00000000800 */
[----:B------:R-:W3:Y:S08]  /*0850*/  @P3 LDC R61, c[0x0][0x40c] ;  /* 0x00010300ff3d3b82 */ /* 0x000ef00000000800 */
[----:B------:R-:W3:Y:S01]  /*0860*/  @P3 LDC R62, c[0x0][0x40c] ;  /* 0x00010300ff3e3b82 */ /* 0x000ee20000000800 */
[----:B--2---:R-:W-:Y:S01]  /*0870*/  @P3 FFMA.FTZ R42, R49, R57, R42 ;  /* 0x00000039312a3223 */ /* 0x004fe2000001002a */
[----:B------:R-:W-:Y:S01]  /*0880*/  @P3 SHF.L.U32 R49, R38, 0x10, RZ ;  /* 0x0000001026313819 */ /* 0x000fe200000006ff */
[----:B0-----:R-:W-:Y:S01]  /*0890*/  @P3 FFMA.FTZ R40, R53, R55, R40 ;  /* 0x0000003735283223 */ /* 0x001fe20000010028 */
[----:B-1----:R-:W-:Y:S01]  /*08a0*/  @P3 FFMA.FTZ R41, R54, R56, R41 ;  /* 0x0000003836293223 */ /* 0x002fe20000010029 */
[----:B----4-:R-:W-:Y:S01]  /*08b0*/  @P3 FFMA.FTZ R43, R52, R58, R43 ;  /* 0x0000003a342b3223 */ /* 0x010fe2000001002b */
[----:B---3--:R-:W-:Y:S01]  /*08c0*/  @P3 FFMA.FTZ R45, R48, R60, R45 ;  /* 0x0000003c302d3223 */ /* 0x008fe2000001002d */
[----:B------:R-:W-:Y:S01]  /*08d0*/  @P3 FFMA.FTZ R44, R49, R59, R44 ;  /* 0x0000003b312c3223 */ /* 0x000fe2000001002c */
[----:B------:R-:W-:Y:S01]  /*08e0*/  @P3 FFMA.FTZ R46, R51, R61, R46 ;  /* 0x0000003d332e3223 */ /* 0x000fe2000001002e */
[----:B------:R-:W-:Y:S01]  /*08f0*/  @P3 FFMA.FTZ R47, R50, R62, R47 ;  /* 0x0000003e322f3223 */ /* 0x000fe2000001002f */
[----:B------:R-:W-:Y:S06]  /*0900*/  BRA `(.L_x_11217) ;  /* 0x0000000000787947 */ /* 0x000fec0003800000 */
.L_x_11216:
[----:B------:R-:W0:Y:S01]  /*0910*/  @P2 LDC R40, c[0x0][0x40c] ;  /* 0x00010300ff282b82 */ /* 0x000e220000000800 */
[----:B------:R-:W-:Y:S02]  /*0920*/  @P2 SHF.L.U32 R53, R53, 0x10, RZ ;  /* 0x0000001035352819 */ /* 0x000fe400000006ff */
[----:B------:R-:W-:Y:S02]  /*0930*/  CS2R R44, SRZ ;  /* 0x00000000002c7805 */ /* 0x000fe4000001ff00 */
[----:B------:R-:W-:Y:S02]  /*0940*/  @P2 SHF.L.U32 R52, R52, 0x10, RZ ;  /* 0x0000001034342819 */ /* 0x000fe400000006ff */
[----:B------:R-:W-:Y:S02]  /*0950*/  @P2 SHF.L.U32 R51, R51, 0x10, RZ ;  /* 0x0000001033332819 */ /* 0x000fe400000006ff */
[----:B------:R-:W-:Y:S01]  /*0960*/  MOV R41, RZ ;  /* 0x000000ff00297202 */ /* 0x000fe20000000f00 */
[----:B------:R-:W1:Y:S01]  /*0970*/  @P2 LDC R47, c[0x0][0x40c] ;  /* 0x00010300ff2f2b82 */ /* 0x000e620000000800 */
[----:B------:R-:W-:-:S02]  /*0980*/  MOV R43, RZ ;  /* 0x000000ff002b7202 */ /* 0x000fc40000000f00 */
[----:B------:R-:W-:-:S05]  /*0990*/  @P2 SHF.L.U32 R48, R36, 0x10, RZ ;  /* 0x0000001024302819 */ /* 0x000fca00000006ff */
[----:B------:R-:W2:Y:S08]  /*09a0*/  @P2 LDC R42, c[0x0][0x40c] ;  /* 0x00010300ff2a2b82 */ /* 0x000eb00000000800 */
[----:B------:R-:W3:Y:S01]  /*09b0*/  @P2 LDC R56, c[0x0][0x40c] ;  /* 0x00010300ff382b82 */ /* 0x000ee20000000800 */
[----:B0-----:R-:W-:Y:S01]  /*09c0*/  @P2 FMUL.FTZ R41, R53, R40 ;  /* 0x0000002835292220 */ /* 0x001fe20000410000 */
[----:B------:R-:W-:-:S02]  /*09d0*/  @P2 SHF.L.U32 R53, R50, 0x10, RZ ;  /* 0x0000001032352819 */ /* 0x000fc400000006ff */
[----:B------:R-:W-:Y:S02]  /*09e0*/  @P2 SHF.L.U32 R50, R37, 0x10, RZ ;  /* 0x0000001025322819 */ /* 0x000fe400000006ff */
[----:B------:R-:W-:Y:S02]  /*09f0*/  MOV R40, RZ ;  /* 0x000000ff00287202 */ /* 0x000fe40000000f00 */
[----:B------:R-:W0:Y:S01]  /*0a00*/  @P2 LDC R49, c[0x0][0x40c] ;  /* 0x00010300ff312b82 */ /* 0x000e220000000800 */
[----:B-1----:R-:W-:Y:S01]  /*0a10*/  @P2 FMUL.FTZ R43, R52, R47 ;  /* 0x0000002f342b2220 */ /* 0x002fe20000410000 */
[----:B------:R-:W-:Y:S02]  /*0a20*/  @P2 SHF.L.U32 R52, R39, 0x10, RZ ;  /* 0x0000001027342819 */ /* 0x000fe400000006ff */
[----:B------:R-:W-:-:S04]  /*0a30*/  CS2R R46, SRZ ;  /* 0x00000000002e7805 */ /* 0x000fc8000001ff00 */
[----:B------:R-:W1:Y:S01]  /*0a40*/  @P2 LDC R55, c[0x0][0x40c] ;  /* 0x00010300ff372b82 */ /* 0x000e620000000800 */
[----:B--2---:R-:W-:Y:S01]  /*0a50*/  @P2 FMUL.FTZ R45, R51, R42 ;  /* 0x0000002a332d2220 */ /* 0x004fe20000410000 */
[----:B------:R-:W-:Y:S02]  /*0a60*/  @P2 SHF.L.U32 R51, R38, 0x10, RZ ;  /* 0x0000001026332819 */ /* 0x000fe400000006ff */
[----:B------:R-:W-:-:S04]  /*0a70*/  MOV R42, RZ ;  /* 0x000000ff002a7202 */ /* 0x000fc80000000f00 */
[----:B------:R-:W2:Y:S01]  /*0a80*/  @P2 LDC R54, c[0x0][0x40c] ;  /* 0x00010300ff362b82 */ /* 0x000ea20000000800 */
[----:B---3--:R-:W-:-:S07]  /*0a90*/  @P2 FMUL.FTZ R47, R53, R56 ;  /* 0x00000038352f2220 */ /* 0x008fce0000410000 */
[----:B------:R-:W3:Y:S01]  /*0aa0*/  @P2 LDC R57, c[0x0][0x40c] ;  /* 0x00010300ff392b82 */ /* 0x000ee20000000800 */
[----:B0-----:R-:W-:Y:S01]  /*0ab0*/  @P2 FMUL.FTZ R40, R48, R49 ;  /* 0x0000003130282220 */ /* 0x001fe20000410000 */
[----:B-1----:R-:W-:Y:S01]  /*0ac0*/  @P2 FMUL.FTZ R42, R50, R55 ;  /* 0x00000037322a2220 */ /* 0x002fe20000410000 */
[----:B--2---:R-:W-:Y:S01]  /*0ad0*/  @P2 FMUL.FTZ R44, R51, R54 ;  /* 0x00000036332c2220 */ /* 0x004fe20000410000 */
[----:B---3--:R-:W-:-:S07]  /*0ae0*/  @P2 FMUL.FTZ R46, R52, R57 ;  /* 0x00000039342e2220 */ /* 0x008fce0000410000 */
.L_x_11217:
[----:B------:R-:W0:Y:S01]  /*0af0*/  LDC.64 R88, c[0x0][0x3a8] ;  /* 0x0000ea00ff587b82 */ /* 0x000e220000000a00 */
[----:B------:R-:W-:Y:S01]  /*0b00*/  BSSY.RECONVERGENT B0, `(.L_x_11218) ;  /* 0x000000a000007945 */ /* 0x000fe20003800200 */
[C---:B------:R-:W-:Y:S01]  /*0b10*/  IADD3 R57, PT, PT, R67.reuse, 0x20, RZ ;  /* 0x0000002043397810 */ /* 0x040fe20007ffe0ff */
[----:B0-----:R-:W-:-:S05]  /*0b20*/  IMAD.WIDE.U32 R48, R67, 0x20, R88 ;  /* 0x0000002043307825 */ /* 0x001fca00078e0058 */
[----:B------:R0:W-:Y:S04]  /*0b30*/  STG.E.128 desc[UR6][R48.64], R40 ;  /* 0x0000002830007986 */ /* 0x0001e8000c101d06 */
[----:B------:R0:W-:Y:S01]  /*0b40*/  STG.E.128 desc[UR6][R48.64+0x10], R44 ;  /* 0x0000102c30007986 */ /* 0x0001e2000c101d06 */
[----:B------:R-:W-:Y:S05]  /*0b50*/  @!P2 BRA `(.L_x_11219) ;  /* 0x000000000010a947 */ /* 0x000fea0003800000 */
[----:B------:R-:W1:Y:S01]  /*0b60*/  LDC.64 R36, c[0x0][0x390] ;  /* 0x0000e400ff247b82 */ /* 0x000e620000000a00 */
[----:B------:R-:W-:-:S05]  /*0b70*/  IADD3 R39, PT, PT, R66, 0x20, RZ ;  /* 0x0000002042277810 */ /* 0x000fca0007ffe0ff */
[----:B-1----:R-:W-:-:S06]  /*0b80*/  IMAD.WIDE.U32 R36, R39, 0x10, R36 ;  /* 0x0000001027247825 */ /* 0x002fcc00078e0024 */
[----:B------:R-:W5:Y:S02]  /*0b90*/  LDG.E.128 R36, desc[UR6][R36.64] ;  /* 0x0000000624247981 */ /* 0x000f64000c1e1d00 */
.L_x_11219:
[----:B------:R-:W-:Y:S05]  /*0ba0*/  BSYNC.RECONVERGENT B0 ;  /* 0x0000000000007941 */ /* 0x000fea0003800200 */
.L_x_11218:
[----:B-----5:R-:W-:Y:S02]  /*0bb0*/  PRMT R56, R39, 0x7632, R56 ;  /* 0x0000763227387816 */ /* 0x020fe40000000038 */
[----:B------:R-:W-:Y:S02]  /*0bc0*/  PRMT R60, R38, 0x7632, R60 ;  /* 0x00007632263c7816 */ /* 0x000fe4000000003c */
[----:B------:R-:W-:Y:S02]  /*0bd0*/  PRMT R61, R37, 0x7632, R61 ;  /* 0x00007632253d7816 */ /* 0x000fe4000000003d */
[----:B------:R-:W-:Y:S01]  /*0be0*/  PRMT R62, R36, 0x7632, R62 ;  /* 0x00007632243e7816 */ /* 0x000fe2000000003e */
[----:B------:R-:W-:Y:S06]  /*0bf0*/  @!P0 BRA `(.L_x_11220) ;  /* 0x0000000000788947 */ /* 0x000fec0003800000 */
[----:B------:R-:W1:Y:S02]  /*0c00*/  LDC.64 R58, c[0x0][0x3a0] ;  /* 0x0000e800ff3a7b82 */ /* 0x000e640000000a00 */
[----:B-1----:R-:W-:-:S05]  /*0c10*/  IMAD.WIDE.U32 R58, R57, 0x20, R58 ;  /* 0x00000020393a7825 */ /* 0x002fca00078e003a */
[----:B0-----:R-:W2:Y:S04]  /*0c20*/  LDG.E.128 R48, desc[UR6][R58.64] ;  /* 0x000000063a307981 */ /* 0x001ea8000c1e1d00 */
        /* <DEDUP_REMOVED lines=13> */
[----:B------:R-:W5:Y:S08]  /*0d00*/  @P3 LDC R70, c[0x0][0x40c] ;  /* 0x00010300ff463b82 */ /* 0x000f700000000800 */
[----:B------:R-:W3:Y:S08]  /*0d10*/  @P3 LDC R71, c[0x0][0x40c] ;  /* 0x00010300ff473b82 */ /* 0x000ef00000000800 */
[----:B------:R-:W5:Y:S08]  /*0d20*/  @P3 LDC R92, c[0x0][0x40c] ;  /* 0x00010300ff5c3b82 */ /* 0x000f700000000800 */
[----:B------:R-:W5:Y:S01]  /*0d30*/  @P3 LDC R93, c[0x0][0x40c] ;  /* 0x00010300ff5d3b82 */ /* 0x000f620000000800 */
[----:B--2---:R-:W-:Y:S01]  /*0d40*/  @P3 FFMA.FTZ R50, R59, R68, R50 ;  /* 0x000000443b323223 */ /* 0x004fe20000010032 */
[----:B------:R-:W-:Y:S01]  /*0d50*/  @P3 SHF.L.U32 R59, R38, 0x10, RZ ;  /* 0x00000010263b3819 */ /* 0x000fe200000006ff */
[----:B0-----:R-:W-:Y:S01]  /*0d60*/  @P3 FFMA.FTZ R48, R63, R64, R48 ;  /* 0x000000403f303223 */ /* 0x001fe20000010030 */
[----:B-1----:R-:W-:Y:S01]  /*0d70*/  @P3 FFMA.FTZ R49, R62, R65, R49 ;  /* 0x000000413e313223 */ /* 0x002fe20000010031 */
[----:B----4-:R-:W-:Y:S01]  /*0d80*/  @P3 FFMA.FTZ R51, R58, R69, R51 ;  /* 0x000000453a333223 */ /* 0x010fe20000010033 */
[----:B---3--:R-:W-:Y:S01]  /*0d90*/  @P3 FFMA.FTZ R53, R60, R71, R53 ;  /* 0x000000473c353223 */ /* 0x008fe20000010035 */
[----:B-----5:R-:W-:Y:S01]  /*0da0*/  @P3 FFMA.FTZ R52, R59, R70, R52 ;  /* 0x000000463b343223 */ /* 0x020fe20000010034 */
[----:B------:R-:W-:Y:S01]  /*0db0*/  @P3 FFMA.FTZ R54, R61, R92, R54 ;  /* 0x0000005c3d363223 */ /* 0x000fe20000010036 */
[----:B------:R-:W-:Y:S01]  /*0dc0*/  @P3 FFMA.FTZ R55, R56, R93, R55 ;  /* 0x0000005d38373223 */ /* 0x000fe20000010037 */
[----:B------:R-:W-:Y:S06]  /*0dd0*/  BRA `(.L_x_11221) ;  /* 0x0000000000747947 */ /* 0x000fec0003800000 */
.L_x_11220:
[----:B------:R-:W1:Y:S01]  /*0de0*/  @P2 LDC R63, c[0x0][0x40c] ;  /* 0x00010300ff3f2b82 */ /* 0x000e620000000800 */
[----:B0-----:R-:W-:Y:S02]  /*0df0*/  @P2 SHF.L.U32 R48, R61, 0x10, RZ ;  /* 0x000000103d302819 */ /* 0x001fe400000006ff */
[----:B------:R-:W-:Y:S02]  /*0e00*/  CS2R R50, SRZ ;  /* 0x0000000000327805 */ /* 0x000fe4000001ff00 */
[----:B------:R-:W-:Y:S02]  /*0e10*/  @P2 SHF.L.U32 R62, R62, 0x10, RZ ;  /* 0x000000103e3e2819 */ /* 0x000fe400000006ff */
[----:B------:R-:W-:Y:S02]  /*0e20*/  CS2R R52, SRZ ;  /* 0x0000000000347805 */ /* 0x000fe4000001ff00 */
[----:B------:R-:W-:Y:S02]  /*0e30*/  @P2 SHF.L.U32 R60, R60, 0x10, RZ ;  /* 0x000000103c3c2819 */ /* 0x000fe400000006ff */
[----:B------:R-:W-:Y:S01]  /*0e40*/  MOV R49, RZ ;  /* 0x000000ff00317202 */ /* 0x000fe20000000f00 */
[----:B------:R-:W0:Y:S01]  /*0e50*/  @P2 LDC R55, c[0x0][0x40c] ;  /* 0x00010300ff372b82 */ /* 0x000e220000000800 */
[----:B------:R-:W-:-:S07]  /*0e60*/  @P2 SHF.L.U32 R58, R37, 0x10, RZ ;  /* 0x00000010253a2819 */ /* 0x000fce00000006ff */
[----:B------:R-:W2:Y:S08]  /*0e70*/  @P2 LDC R69, c[0x0][0x40c] ;  /* 0x00010300ff452b82 */ /* 0x000eb00000000800 */
[----:B------:R-:W3:Y:S01]  /*0e80*/  @P2 LDC R64, c[0x0][0x40c] ;  /* 0x00010300ff402b82 */ /* 0x000ee20000000800 */
[----:B-1----:R-:W-:Y:S01]  /*0e90*/  @P2 FMUL.FTZ R51, R48, R63 ;  /* 0x0000003f30332220 */ /* 0x002fe20000410000 */
[----:B------:R-:W-:Y:S01]  /*0ea0*/  @P2 SHF.L.U32 R63, R56, 0x10, RZ ;  /* 0x00000010383f2819 */ /* 0x000fe200000006ff */
[----:B------:R-:W-:Y:S01]  /*0eb0*/  HFMA2 R48, -RZ, RZ, 0, 0 ;  /* 0x00000000ff307431 */ /* 0x000fe200000001ff */
[----:B------:R-:W-:-:S04]  /*0ec0*/  @P2 SHF.L.U32 R56, R36, 0x10, RZ ;  /* 0x0000001024382819 */ /* 0x000fc800000006ff */
[----:B------:R-:W1:Y:S01]  /*0ed0*/  @P2 LDC R59, c[0x0][0x40c] ;  /* 0x00010300ff3b2b82 */ /* 0x000e620000000800 */
[----:B0-----:R-:W-:Y:S01]  /*0ee0*/  @P2 FMUL.FTZ R49, R62, R55 ;  /* 0x000000373e312220 */ /* 0x001fe20000410000 */
[----:B------:R-:W-:Y:S02]  /*0ef0*/  @P2 SHF.L.U32 R62, R39, 0x10, RZ ;  /* 0x00000010273e2819 */ /* 0x000fe400000006ff */
[----:B------:R-:W-:-:S04]  /*0f00*/  CS2R R54, SRZ ;  /* 0x0000000000367805 */ /* 0x000fc8000001ff00 */
[----:B------:R-:W0:Y:S01]  /*0f10*/  @P2 LDC R61, c[0x0][0x40c] ;  /* 0x00010300ff3d2b82 */ /* 0x000e220000000800 */
[----:B--2---:R-:W-:Y:S01]  /*0f20*/  @P2 FMUL.FTZ R53, R60, R69 ;  /* 0x000000453c352220 */ /* 0x004fe20000410000 */
[----:B------:R-:W-:-:S06]  /*0f30*/  @P2 SHF.L.U32 R60, R38, 0x10, RZ ;  /* 0x00000010263c2819 */ /* 0x000fcc00000006ff */
[----:B------:R-:W2:Y:S01]  /*0f40*/  @P2 LDC R65, c[0x0][0x40c] ;  /* 0x00010300ff412b82 */ /* 0x000ea20000000800 */
[----:B---3--:R-:W-:-:S07]  /*0f50*/  @P2 FMUL.FTZ R55, R63, R64 ;  /* 0x000000403f372220 */ /* 0x008fce0000410000 */
[----:B------:R-:W3:Y:S01]  /*0f60*/  @P2 LDC R71, c[0x0][0x40c] ;  /* 0x00010300ff472b82 */ /* 0x000ee20000000800 */
[----:B-1----:R-:W-:Y:S01]  /*0f70*/  @P2 FMUL.FTZ R48, R56, R59 ;  /* 0x0000003b38302220 */ /* 0x002fe20000410000 */
[----:B0-----:R-:W-:Y:S01]  /*0f80*/  @P2 FMUL.FTZ R50, R58, R61 ;  /* 0x0000003d3a322220 */ /* 0x001fe20000410000 */
[----:B--2---:R-:W-:Y:S01]  /*0f90*/  @P2 FMUL.FTZ R52, R60, R65 ;  /* 0x000000413c342220 */ /* 0x004fe20000410000 */
[----:B---3--:R-:W-:-:S07]  /*0fa0*/  @P2 FMUL.FTZ R54, R62, R71 ;  /* 0x000000473e362220 */ /* 0x008fce0000410000 */
.L_x_11221:
[----:B------:R-:W-:Y:S01]  /*0fb0*/  IMAD.WIDE.U32 R56, R57, 0x20, R88 ;  /* 0x0000002039387825 */ /* 0x000fe200078e0058 */
[----:B------:R-:W-:Y:S04]  /*0fc0*/  BSSY.RECONVERGENT B0, `(.L_x_11222) ;  /* 0x0000008000007945 */ /* 0x000fe80003800200 */
[----:B------:R0:W-:Y:S04]  /*0fd0*/  STG.E.128 desc[UR6][R56.64], R48 ;  /* 0x0000003038007986 */ /* 0x0001e8000c101d06 */
[----:B------:R0:W-:Y:S01]  /*0fe0*/  STG.E.128 desc[UR6][R56.64+0x10], R52 ;  /* 0x0000103438007986 */ /* 0x0001e2000c101d06 */
[----:B------:R-:W-:Y:S05]  /*0ff0*/  @!P2 BRA `(.L_x_11223) ;  /* 0x000000000010a947 */ /* 0x000fea0003800000 */
[----:B------:R-:W1:Y:S01]  /*1000*/  LDC.64 R36, c[0x0][0x390] ;  /* 0x0000e400ff247b82 */ /* 0x000e620000000a00 */
[----:B------:R-:W-:-:S05]  /*1010*/  IADD3 R39, PT, PT, R66, 0x40, RZ ;  /* 0x0000004042277810 */ /* 0x000fca0007ffe0ff */
[----:B-1----:R-:W-:-:S06]  /*1020*/  IMAD.WIDE.U32 R36, R39, 0x10, R36 ;  /* 0x0000001027247825 */ /* 0x002fcc00078e0024 */
[----:B------:R-:W5:Y:S02]  /*1030*/  LDG.E.128 R36, desc[UR6][R36.64] ;  /* 0x0000000624247981 */ /* 0x000f64000c1e1d00 */
.L_x_11223:
[----:B------:R-:W-:Y:S05]  /*1040*/  BSYNC.RECONVERGENT B0 ;  /* 0x0000000000007941 */ /* 0x000fea0003800200 */
.L_x_11222:
[----:B0----5:R-:W-:Y:S02]  /*1050*/  PRMT R56, R39, 0x7632, R56 ;  /* 0x0000763227387816 */ /* 0x021fe40000000038 */
[----:B------:R-:W-:Y:S02]  /*1060*/  PRMT R57, R38, 0x7632, R57 ;  /* 0x0000763226397816 */ /* 0x000fe40000000039 */
[----:B------:R-:W-:Y:S02]  /*1070*/  PRMT R58, R37, 0x7632, R58 ;  /* 0x00007632253a7816 */ /* 0x000fe4000000003a */
[----:B------:R-:W-:Y:S01]  /*1080*/  PRMT R59, R36, 0x7632, R59 ;  /* 0x00007632243b7816 */ /* 0x000fe2000000003b */
[----:B------:R-:W-:Y:S06]  /*1090*/  @!P0 BRA `(.L_x_11224) ;  /* 0x00000000008c8947 */ /* 0x000fec0003800000 */
[----:B------:R-:W0:Y:S01]  /*10a0*/  LDC.64 R64, c[0x0][0x3a0] ;  /* 0x0000e800ff407b82 */ /* 0x000e220000000a00 */
[----:B------:R-:W-:-:S05]  /*10b0*/  IADD3 R57, PT, PT, R67, 0x40, RZ ;  /* 0x0000004043397810 */ /* 0x000fca0007ffe0ff */
[----:B0-----:R-:W-:-:S05]  /*10c0*/  IMAD.WIDE.U32 R64, R57, 0x20, R64 ;  /* 0x0000002039407825 */ /* 0x001fca00078e0040 */
[----:B------:R-:W2:Y:S04]  /*10d0*/  LDG.E.128 R56, desc[UR6][R64.64] ;  /* 0x0000000640387981 */ /* 0x000ea8000c1e1d00 */
[----:B------:R0:W3:Y:S01]  /*10e0*/  LDG.E.128 R60, desc[UR6][R64.64+0x10] ;  /* 0x00001006403c7981 */ /* 0x0000e2000c1e1d00 */
[----:B------:R-:W-:-:S13]  /*10f0*/  ISETP.GT.AND P3, PT, R91, RZ, PT ;  /* 0x000000ff5b00720c */ /* 0x000fda0003f64270 */
[----:B------:R-:W2:Y:S01]  /*1100*/  @P3 LDC R70, c[0x0][0x40c] ;  /* 0x00010300ff463b82 */ /* 0x000ea20000000800 */
[C---:B------:R-:W-:Y:S02]  /*1110*/  @P3 SHF.L.U32 R69, R36.reuse, 0x10, RZ ;  /* 0x0000001024453819 */ /* 0x040fe400000006ff */
[----:B------:R-:W-:Y:S02]  /*1120*/  @P3 PRMT R68, R36, 0x7632, R68 ;  /* 0x0000763224443816 */ /* 0x000fe40000000044 */
[C---:B------:R-:W-:Y:S02]  /*1130*/  @P3 SHF.L.U32 R93, R37.reuse, 0x10, RZ ;  /* 0x00000010255d3819 */ /* 0x040fe400000006ff */
[----:B------:R-:W-:Y:S01]  /*1140*/  @P3 SHF.L.U32 R68, R68, 0x10, RZ ;  /* 0x0000001044443819 */ /* 0x000fe200000006ff */
[----:B------:R-:W1:Y:S01]  /*1150*/  @P3 LDC R71, c[0x0][0x40c] ;  /* 0x00010300ff473b82 */ /* 0x000e620000000800 */
[----:B0-----:R-:W-:Y:S02]  /*1160*/  @P3 PRMT R64, R37, 0x7632, R64 ;  /* 0x0000763225403816 */ /* 0x001fe40000000040 */
[----:B------:R-:W-:-:S02]  /*1170*/  @P3 PRMT R65, R38, 0x7632, R65 ;  /* 0x0000763226413816 */ /* 0x000fc40000000041 */
[----:B------:R-:W-:-:S03]  /*1180*/  @P3 SHF.L.U32 R64, R64, 0x10, RZ ;  /* 0x0000001040403819 */ /* 0x000fc600000006ff */
[----:B------:R-:W0:Y:S08]  /*1190*/  @P3 LDC R92, c[0x0][0x40c] ;  /* 0x00010300ff5c3b82 */ /* 0x000e300000000800 */
[----:B------:R-:W4:Y:S08]  /*11a0*/  @P3 LDC R94, c[0x0][0x40c] ;  /* 0x00010300ff5e3b82 */ /* 0x000f300000000800 */
[----:B------:R-:W3:Y:S08]  /*11b0*/  @P3 LDC R95, c[0x0][0x40c] ;  /* 0x00010300ff5f3b82 */ /* 0x000ef00000000800 */
[----:B------:R-:W5:Y:S08]  /*11c0*/  @P3 LDC R96, c[0x0][0x40c] ;  /* 0x00010300ff603b82 */ /* 0x000f700000000800 */
[----:B------:R-:W5:Y:S08]  /*11d0*/  @P3 LDC R97, c[0x0][0x40c] ;  /* 0x00010300ff613b82 */ /* 0x000f700000000800 */
[----:B------:R-:W5:Y:S01]  /*11e0*/  @P3 LDC R98, c[0x0][0x40c] ;  /* 0x00010300ff623b82 */ /* 0x000f620000000800 */
[----:B--2---:R-:W-:Y:S01]  /*11f0*/  @P3 FFMA.FTZ R56, R69, R70, R56 ;  /* 0x0000004645383223 */ /* 0x004fe20000010038 */
[----:B------:R-:W-:Y:S01]  /*1200*/  @P3 PRMT R69, R39, 0x7632, R69 ;  /* 0x0000763227453816 */ /* 0x000fe20000000045 */
[----:B-1----:R-:W-:Y:S01]  /*1210*/  @P3 FFMA.FTZ R57, R68, R71, R57 ;  /* 0x0000004744393223 */ /* 0x002fe20000010039 */
[----:B0-----:R-:W-:Y:S01]  /*1220*/  @P3 FFMA.FTZ R58, R93, R92, R58 ;  /* 0x0000005c5d3a3223 */ /* 0x001fe2000001003a */
[----:B------:R-:W-:Y:S01]  /*1230*/  @P3 SHF.L.U32 R71, R38, 0x10, RZ ;  /* 0x0000001026473819 */ /* 0x000fe200000006ff */
[----:B----4-:R-:W-:Y:S01]  /*1240*/  @P3 FFMA.FTZ R59, R64, R94, R59 ;  /* 0x0000005e403b3223 */ /* 0x010fe2000001003b */
[----:B------:R-:W-:-:S02]  /*1250*/  @P3 SHF.L.U32 R93, R39, 0x10, RZ ;  /* 0x00000010275d3819 */ /* 0x000fc400000006ff */
[----:B------:R-:W-:Y:S01]  /*1260*/  @P3 SHF.L.U32 R68, R65, 0x10, RZ ;  /* 0x0000001041443819 */ /* 0x000fe200000006ff */
[----:B---3--:R-:W-:Y:S01]  /*1270*/  @P3 FFMA.FTZ R60, R71, R95, R60 ;  /* 0x0000005f473c3223 */ /* 0x008fe2000001003c */
[----:B------:R-:W-:Y:S01]  /*1280*/  @P3 SHF.L.U32 R70, R69, 0x10, RZ ;  /* 0x0000001045463819 */ /* 0x000fe200000006ff */
[----:B-----5:R-:W-:Y:S02]  /*1290*/  @P3 FFMA.FTZ R62, R93, R97, R62 ;  /* 0x000000615d3e3223 */ /* 0x020fe4000001003e */
[----:B------:R-:W-:Y:S02]  /*12a0*/  @P3 FFMA.FTZ R61, R68, R96, R61 ;  /* 0x00000060443d3223 */ /* 0x000fe4000001003d */
[----:B------:R-:W-:Y:S01]  /*12b0*/  @P3 FFMA.FTZ R63, R70, R98, R63 ;  /* 0x00000062463f3223 */ /* 0x000fe2000001003f */
[----:B------:R-:W-:Y:S06]  /*12c0*/  BRA `(.L_x_11225) ;  /* 0x00000000007c7947 */ /* 0x000fec0003800000 */
.L_x_11224:
[----:B------:R-:W0:Y:S01]  /*12d0*/  @P2 LDC R65, c[0x0][0x40c] ;  /* 0x00010300ff412b82 */ /* 0x000e220000000800 */
[----:B------:R-:W-:Y:S02]  /*12e0*/  @P2 SHF.L.U32 R58, R58, 0x10, RZ ;  /* 0x000000103a3a2819 */ /* 0x000fe400000006ff */
        /* <DEDUP_REMOVED lines=8> */
[----:B------:R-:W-:Y:S02]  /*1370*/  @P2 SHF.L.U32 R93, R39, 0x10, RZ ;  /* 0x00000010275d2819 */ /* 0x000fe400000006ff */
[----:B------:R-:W-:Y:S01]  /*1380*/  MOV R57, RZ ;  /* 0x000000ff00397202 */ /* 0x000fe20000000f00 */
[----:B------:R-:W2:Y:S08]  /*1390*/  @P2 LDC R63, c[0x0][0x40c] ;  /* 0x00010300ff3f2b82 */ /* 0x000eb00000000800 */
[----:B------:R-:W3:Y:S01]  /*13a0*/  @P2 LDC R95, c[0x0][0x40c] ;  /* 0x00010300ff5f2b82 */ /* 0x000ee20000000800 */
[----:B0-----:R-:W-:Y:S01]  /*13b0*/  @P2 FMUL.FTZ R59, R58, R65 ;  /* 0x000000413a3b2220 */ /* 0x001fe20000410000 */
[----:B------:R-:W-:-:S02]  /*13c0*/  @P2 SHF.L.U32 R65, R36, 0x10, RZ ;  /* 0x0000001024412819 */ /* 0x000fc400000006ff */
[----:B------:R-:W-:-:S04]  /*13d0*/  MOV R58, RZ ;  /* 0x000000ff003a7202 */ /* 0x000fc80000000f00 */
        /* <DEDUP_REMOVED lines=8> */
[----:B---3--:R-:W-:-:S07]  /*1460*/  @P2 FMUL.FTZ R63, R64, R95 ;  /* 0x0000005f403f2220 */ /* 0x008fce0000410000 */
[----:B------:R-:W3:Y:S01]  /*1470*/  @P2 LDC R94, c[0x0][0x40c] ;  /* 0x00010300ff5e2b82 */ /* 0x000ee20000000800 */
[----:B0-----:R-:W-:Y:S01]  /*1480*/  @P2 FMUL.FTZ R56, R65, R68 ;  /* 0x0000004441382220 */ /* 0x001fe20000410000 */
[----:B-1----:R-:W-:Y:S01]  /*1490*/  @P2 FMUL.FTZ R58, R69, R70 ;  /* 0x00000046453a2220 */ /* 0x002fe20000410000 */
[----:B--2---:R-:W-:Y:S01]  /*14a0*/  @P2 FMUL.FTZ R60, R71, R92 ;  /* 0x0000005c473c2220 */ /* 0x004fe20000410000 */
[----:B---3--:R-:W-:-:S07]  /*14b0*/  @P2 FMUL.FTZ R62, R93, R94 ;  /* 0x0000005e5d3e2220 */ /* 0x008fce0000410000 */
.L_x_11225:
[----:B------:R-:W-:Y:S01]  /*14c0*/  IADD3 R65, PT, PT, R67, 0x40, RZ ;  /* 0x0000004043417810 */ /* 0x000fe20007ffe0ff */
[----:B------:R-:W-:Y:S04]  /*14d0*/  BSSY.RECONVERGENT B0, `(.L_x_11226) ;  /* 0x0000009000007945 */ /* 0x000fe80003800200 */
[----:B------:R-:W-:-:S05]  /*14e0*/  IMAD.WIDE.U32 R64, R65, 0x20, R88 ;  /* 0x0000002041407825 */ /* 0x000fca00078e0058 */
[----:B------:R0:W-:Y:S04]  /*14f0*/  STG.E.128 desc[UR6][R64.64], R56 ;  /* 0x0000003840007986 */ /* 0x0001e8000c101d06 */
[----:B------:R0:W-:Y:S01]  /*1500*/  STG.E.128 desc[UR6][R64.64+0x10], R60 ;  /* 0x0000103c40007986 */ /* 0x0001e2000c101d06 */
[----:B------:R-:W-:Y:S05]  /*1510*/  @!P2 BRA `(.L_x_11227) ;  /* 0x000000000010a947 */ /* 0x000fea0003800000 */
[----:B------:R-:W1:Y:S01]  /*1520*/  LDC.64 R36, c[0x0][0x390] ;  /* 0x0000e400ff247b82 */ /* 0x000e620000000a00 */
[----:B------:R-:W-:-:S05]  /*1530*/  IADD3 R39, PT, PT, R66, 0x60, RZ ;  /* 0x0000006042277810 */ /* 0x000fca0007ffe0ff */
[----:B-1----:R-:W-:-:S06]  /*1540*/  IMAD.WIDE.U32 R36, R39, 0x10, R36 ;  /* 0x0000001027247825 */ /* 0x002fcc00078e0024 */
[----:B------:R-:W5:Y:S02]  /*1550*/  LDG.E.128 R36, desc[UR6][R36.64] ;  /* 0x0000000624247981 */ /* 0x000f64000c1e1d00 */
.L_x_11227:
[----:B------:R-:W-:Y:S05]  /*1560*/  BSYNC.RECONVERGENT B0 ;  /* 0x0000000000007941 */ /* 0x000fea0003800200 */
.L_x_11226:
[----:B------:R-:W-:Y:S01]  /*1570*/  IADD3 R95, PT, PT, R67, 0x60, RZ ;  /* 0x00000060435f7810 */ /* 0x000fe20007ffe0ff */
[----:B------:R-:W-:Y:S06]  /*1580*/  @!P0 BRA `(.L_x_11228) ;  /* 0x0000000000888947 */ /* 0x000fec0003800000 */
[----:B------:R-:W1:Y:S02]  /*1590*/  LDC.64 R92, c[0x0][0x3a0] ;  /* 0x0000e800ff5c7b82 */ /* 0x000e640000000a00 */
[----:B-1----:R-:W-:-:S05]  /*15a0*/  IMAD.WIDE.U32 R92, R95, 0x20, R92 ;  /* 0x000000205f5c7825 */ /* 0x002fca00078e005c */
[----:B0-----:R-:W2:Y:S04]  /*15b0*/  LDG.E.128 R64, desc[UR6][R92.64] ;  /* 0x000000065c407981 */ /* 0x001ea8000c1e1d00 */
[----:B------:R0:W3:Y:S01]  /*15c0*/  LDG.E.128 R68, desc[UR6][R92.64+0x10] ;  /* 0x000010065c447981 */ /* 0x0000e2000c1e1d00 */
[----:B------:R-:W-:-:S13]  /*15d0*/  ISETP.GT.AND P0, PT, R91, RZ, PT ;  /* 0x000000ff5b00720c */ /* 0x000fda0003f04270 */
[----:B------:R-:W2:Y:S01]  /*15e0*/  @P0 LDC R96, c[0x0][0x40c] ;  /* 0x00010300ff600b82 */ /* 0x000ea20000000800 */
[C---:B-----5:R-:W-:Y:S02]  /*15f0*/  @P0 PRMT R91, R36.reuse, 0x7632, R91 ;  /* 0x00007632245b0816 */ /* 0x060fe4000000005b */
[----:B------:R-:W-:Y:S02]  /*1600*/  @P0 SHF.L.U32 R97, R36, 0x10, RZ ;  /* 0x0000001024610819 */ /* 0x000fe400000006ff */
[----:B0-----:R-:W-:Y:S02]  /*1610*/  @P0 SHF.L.U32 R92, R91, 0x10, RZ ;  /* 0x000000105b5c0819 */ /* 0x001fe400000006ff */
[C---:B------:R-:W-:Y:S01]  /*1620*/  @P0 SHF.L.U32 R99, R37.reuse, 0x10, RZ ;  /* 0x0000001025630819 */ /* 0x040fe200000006ff */
[----:B------:R-:W0:Y:S01]  /*1630*/  @P0 LDC R94, c[0x0][0x40c] ;  /* 0x00010300ff5e0b82 */ /* 0x000e220000000800 */
[----:B------:R-:W-:Y:S02]  /*1640*/  @P0 PRMT R91, R37, 0x7632, R91 ;  /* 0x00007632255b0816 */ /* 0x000fe4000000005b */
[----:B------:R-:W-:-:S05]  /*1650*/  @P0 PRMT R93, R38, 0x7632, R93 ;  /* 0x00007632265d0816 */ /* 0x000fca000000005d */
[----:B------:R-:W1:Y:S08]  /*1660*/  @P0 LDC R98, c[0x0][0x40c] ;  /* 0x00010300ff620b82 */ /* 0x000e700000000800 */
[----:B------:R-:W4:Y:S08]  /*1670*/  @P0 LDC R100, c[0x0][0x40c] ;  /* 0x00010300ff640b82 */ /* 0x000f300000000800 */
[----:B------:R-:W3:Y:S08]  /*1680*/  @P0 LDC R101, c[0x0][0x40c] ;  /* 0x00010300ff650b82 */ /* 0x000ef00000000800 */
[----:B------:R-:W4:Y:S08]  /*1690*/  @P0 LDC R102, c[0x0][0x40c] ;  /* 0x00010300ff660b82 */ /* 0x000f300000000800 */
[----:B------:R-:W4:Y:S08]  /*16a0*/  @P0 LDC R103, c[0x0][0x40c] ;  /* 0x00010300ff670b82 */ /* 0x000f300000000800 */
[----:B------:R-:W4:Y:S01]  /*16b0*/  @P0 LDC R104, c[0x0][0x40c] ;  /* 0x00010300ff680b82 */ /* 0x000f220000000800 */
[----:B--2---:R-:W-:Y:S01]  /*16c0*/  @P0 FFMA.FTZ R65, R92, R96, R65 ;  /* 0x000000605c410223 */ /* 0x004fe20000010041 */
[----:B------:R-:W-:Y:S01]  /*16d0*/  @P0 PRMT R96, R39, 0x7632, R96 ;  /* 0x0000763227600816 */ /* 0x000fe20000000060 */
[----:B0-----:R-:W-:Y:S01]  /*16e0*/  @P0 FFMA.FTZ R64, R97, R94, R64 ;  /* 0x0000005e61400223 */ /* 0x001fe20000010040 */
[----:B-1----:R-:W-:Y:S01]  /*16f0*/  @P0 FFMA.FTZ R66, R99, R98, R66 ;  /* 0x0000006263420223 */ /* 0x002fe20000010042 */
[----:B------:R-:W-:-:S02]  /*1700*/  @P0 SHF.L.U32 R97, R38, 0x10, RZ ;  /* 0x0000001026610819 */ /* 0x000fc400000006ff */
[----:B------:R-:W-:Y:S02]  /*1710*/  @P0 SHF.L.U32 R99, R39, 0x10, RZ ;  /* 0x0000001027630819 */ /* 0x000fe400000006ff */
[----:B------:R-:W-:Y:S01]  /*1720*/  @P0 SHF.L.U32 R92, R91, 0x10, RZ ;  /* 0x000000105b5c0819 */ /* 0x000fe200000006ff */
[----:B---3--:R-:W-:Y:S01]  /*1730*/  @P0 FFMA.FTZ R68, R97, R101, R68 ;  /* 0x0000006561440223 */ /* 0x008fe20000010044 */
[----:B------:R-:W-:Y:S01]  /*1740*/  @P0 SHF.L.U32 R94, R93, 0x10, RZ ;  /* 0x000000105d5e0819 */ /* 0x000fe200000006ff */
[----:B----4-:R-:W-:Y:S01]  /*1750*/  @P0 FFMA.FTZ R70, R99, R103, R70 ;  /* 0x0000006763460223 */ /* 0x010fe20000010046 */
[----:B------:R-:W-:Y:S01]  /*1760*/  @P0 SHF.L.U32 R96, R96, 0x10, RZ ;  /* 0x0000001060600819 */ /* 0x000fe200000006ff */
[----:B------:R-:W-:Y:S02]  /*1770*/  @P0 FFMA.FTZ R67, R92, R100, R67 ;  /* 0x000000645c430223 */ /* 0x000fe40000010043 */
[----:B------:R-:W-:Y:S02]  /*1780*/  @P0 FFMA.FTZ R69, R94, R102, R69 ;  /* 0x000000665e450223 */ /* 0x000fe40000010045 */
[----:B------:R-:W-:Y:S01]  /*1790*/  @P0 FFMA.FTZ R71, R96, R104, R71 ;  /* 0x0000006860470223 */ /* 0x000fe20000010047 */
[----:B------:R-:W-:Y:S06]  /*17a0*/  BRA `(.L_x_11229) ;  /* 0x00000000008c7947 */ /* 0x000fec0003800000 */
.L_x_11228:
[----:B------:R-:W1:Y:S01]  /*17b0*/  @P2 LDC R71, c[0x0][0x40c] ;  /* 0x00010300ff472b82 */ /* 0x000e620000000800 */
[----:B0----5:R-:W-:Y:S01]  /*17c0*/  @P2 PRMT R64, R36, 0x7632, R64 ;  /* 0x0000763224402816 */ /* 0x021fe20000000040 */
[----:B------:R-:W-:Y:S01]  /*17d0*/  HFMA2 R67, -RZ, RZ, 0, 0 ;  /* 0x00000000ff437431 */ /* 0x000fe200000001ff */
[----:B------:R-:W-:Y:S02]  /*17e0*/  @P2 PRMT R66, R37, 0x7632, R66 ;  /* 0x0000763225422816 */ /* 0x000fe40000000042 */
[----:B------:R-:W-:Y:S02]  /*17f0*/  @P2 SHF.L.U32 R64, R64, 0x10, RZ ;  /* 0x0000001040402819 */ /* 0x000fe400000006ff */
[----:B------:R-:W-:Y:S01]  /*1800*/  @P2 PRMT R68, R38, 0x7632, R68 ;  /* 0x0000763226442816 */ /* 0x000fe20000000044 */
[----:B------:R-:W0:Y:S01]  /*1810*/  @P2 LDC R91, c[0x0][0x40c] ;  /* 0x00010300ff5b2b82 */ /* 0x000e220000000800 */
[----:B------:R-:W-:Y:S02]  /*1820*/  MOV R65, RZ ;  /* 0x000000ff00417202 */ /* 0x000fe40000000f00 */
[----:B------:R-:W-:-:S02]  /*1830*/  @P2 SHF.L.U32 R66, R66, 0x10, RZ ;  /* 0x0000001042422819 */ /* 0x000fc400000006ff */
[----:B------:R-:W-:Y:S02]  /*1840*/  @P2 SHF.L.U32 R68, R68, 0x10, RZ ;  /* 0x0000001044442819 */ /* 0x000fe400000006ff */
[----:B------:R-:W-:Y:S01]  /*1850*/  @P2 SHF.L.U32 R92, R36, 0x10, RZ ;  /* 0x00000010245c2819 */ /* 0x000fe200000006ff */
[----:B------:R-:W2:Y:S01]  /*1860*/  @P2 LDC R101, c[0x0][0x40c] ;  /* 0x00010300ff652b82 */ /* 0x000ea20000000800 */
[----:B------:R-:W-:Y:S02]  /*1870*/  @P2 SHF.L.U32 R94, R37, 0x10, RZ ;  /* 0x00000010255e2819 */ /* 0x000fe400000006ff */
[----:B------:R-:W-:Y:S02]  /*1880*/  @P2 SHF.L.U32 R96, R38, 0x10, RZ ;  /* 0x0000001026602819 */ /* 0x000fe400000006ff */
[C---:B------:R-:W-:Y:S02]  /*1890*/  @P2 SHF.L.U32 R98, R39.reuse, 0x10, RZ ;  /* 0x0000001027622819 */ /* 0x040fe400000006ff */
[----:B------:R-:W-:Y:S01]  /*18a0*/  MOV R69, RZ ;  /* 0x000000ff00457202 */ /* 0x000fe20000000f00 */
[----:B------:R-:W3:Y:S01]  /*18b0*/  @P2 LDC R100, c[0x0][0x40c] ;  /* 0x00010300ff642b82 */ /* 0x000ee20000000800 */
[----:B-1----:R-:W-:Y:S01]  /*18c0*/  @P2 FMUL.FTZ R65, R64, R71 ;  /* 0x0000004740412220 */ /* 0x002fe20000410000 */
[----:B------:R-:W-:-:S02]  /*18d0*/  @P2 PRMT R64, R39, 0x7632, R64 ;  /* 0x0000763227402816 */ /* 0x000fc40000000040 */
[----:B------:R-:W-:-:S04]  /*18e0*/  CS2R R70, SRZ ;  /* 0x0000000000467805 */ /* 0x000fc8000001ff00 */
[----:B------:R-:W1:Y:S01]  /*18f0*/  @P2 LDC R93, c[0x0][0x40c] ;  /* 0x00010300ff5d2b82 */ /* 0x000e620000000800 */
[----:B0-----:R-:W-:Y:S01]  /*1900*/  @P2 FMUL.FTZ R67, R66, R91 ;  /* 0x0000005b42432220 */ /* 0x001fe20000410000 */
[----:B------:R-:W-:Y:S01]  /*1910*/  @P2 SHF.L.U32 R91, R64, 0x10, RZ ;  /* 0x00000010405b2819 */ /* 0x000fe200000006ff */
[----:B------:R-:W-:Y:S01]  /*1920*/  HFMA2 R64, -RZ, RZ, 0, 0 ;  /* 0x00000000ff407431 */ /* 0x000fe200000001ff */
[----:B------:R-:W-:-:S04]  /*1930*/  MOV R66, RZ ;  /* 0x000000ff00427202 */ /* 0x000fc80000000f00 */
[----:B------:R-:W0:Y:S01]  /*1940*/  @P2 LDC R97, c[0x0][0x40c] ;  /* 0x00010300ff612b82 */ /* 0x000e220000000800 */
[----:B--2---:R-:W-:Y:S01]  /*1950*/  @P2 FMUL.FTZ R69, R68, R101 ;  /* 0x0000006544452220 */ /* 0x004fe20000410000 */
[----:B------:R-:W-:-:S06]  /*1960*/  HFMA2 R68, -RZ, RZ, 0, 0 ;  /* 0x00000000ff447431 */ /* 0x000fcc00000001ff */
[----:B------:R-:W2:Y:S01]  /*1970*/  @P2 LDC R99, c[0x0][0x40c] ;  /* 0x00010300ff632b82 */ /* 0x000ea20000000800 */
[----:B---3--:R-:W-:-:S07]  /*1980*/  @P2 FMUL.FTZ R71, R91, R100 ;  /* 0x000000645b472220 */ /* 0x008fce0000410000 */
[----:B------:R-:W3:Y:S01]  /*1990*/  @P2 LDC R103, c[0x0][0x40c] ;  /* 0x00010300ff672b82 */ /* 0x000ee20000000800 */
[----:B-1----:R-:W-:Y:S01]  /*19a0*/  @P2 FMUL.FTZ R64, R92, R93 ;  /* 0x0000005d5c402220 */ /* 0x002fe20000410000 */
[----:B0-----:R-:W-:Y:S01]  /*19b0*/  @P2 FMUL.FTZ R66, R94, R97 ;  /* 0x000000615e422220 */ /* 0x001fe20000410000 */
[----:B--2---:R-:W-:Y:S01]  /*19c0*/  @P2 FMUL.FTZ R68, R96, R99 ;  /* 0x0000006360442220 */ /* 0x004fe20000410000 */
[----:B---3--:R-:W-:-:S07]  /*19d0*/  @P2 FMUL.FTZ R70, R98, R103 ;  /* 0x0000006762462220 */ /* 0x008fce0000410000 */
.L_x_11229:
        /* <DEDUP_REMOVED lines=123> */
.L_x_11245:
[----:B------:R-:W-:Y:S01]  /*2190*/  FMUL.FTZ R96, R95, R95 ;  /* 0x0000005f5f607220 */ /* 0x000fe20000410000 */
[----:B01----:R-:W-:Y:S01]  /*21a0*/  FADD.FTZ R94, R94, R97 ;  /* 0x000000615e5e7221 */ /* 0x003fe20000010000 */
[----:B------:R-:W0:Y:S01]  /*21b0*/  @!P0 LDC.64 R92, c[0x0][0x3c0] ;  /* 0x0000f000ff5c8b82 */ /* 0x000e220000000a00 */
[----:B------:R-:W-:Y:S02]  /*21c0*/  BSSY.RECONVERGENT B0, `(.L_x_11231) ;  /* 0x00000de000007945 */ /* 0x000fe40003800200 */
[----:B------:R-:W-:Y:S01]  /*21d0*/  FSEL R96, R96, RZ, P1 ;  /* 0x000000ff60607208 */ /* 0x000fe20000800000 */
[----:B------:R-:W-:-:S04]  /*21e0*/  FFMA.FTZ R91, R94, R91, UR5 ;  /* 0x000000055e5b7e23 */ /* 0x000fc8000801005b */
        /* <DEDUP_REMOVED lines=9> */
[----:B------:R-:W-:Y:S02]  /*2280*/  FSEL R95, R95, RZ, !P1 ;  /* 0x000000ff5f5f7208 */ /* 0x000fe40004800000 */
[----:B------:R-:W-:Y:S02]  /*2290*/  SHF.L.U32 R118, R83, 0x10, RZ ;  /* 0x0000001053767819 */ /* 0x000fe400000006ff */
[----:B------:R-:W-:Y:S01]  /*22a0*/  IADD3 R87, PT, PT, R87, -0x1, RZ ;  /* 0xffffffff57577810 */ /* 0x000fe20007ffe0ff */
[C---:B------:R-:W-:Y:S01]  /*22b0*/  FADD.FTZ R40, -R95.reuse, R40 ;  /* 0x000000285f287221 */ /* 0x040fe20000010100 */
[C---:B------:R-:W-:Y:S01]  /*22c0*/  FADD.FTZ R92, -R95.reuse, R42 ;  /* 0x0000002a5f5c7221 */ /* 0x040fe20000010100 */
[C---:B------:R-:W-:Y:S01]  /*22d0*/  FADD.FTZ R42, -R95.reuse, R43 ;  /* 0x0000002b5f2a7221 */ /* 0x040fe20000010100 */
[C---:B------:R-:W-:Y:S01]  /*22e0*/  FADD.FTZ R96, -R95.reuse, R47 ;  /* 0x0000002f5f607221 */ /* 0x040fe20000010100 */
[----:B------:R-:W-:Y:S01]  /*22f0*/  FADD.FTZ R98, -R95, R49 ;  /* 0x000000315f627221 */ /* 0x000fe20000010100 */
[----:B------:R-:W-:Y:S01]  /*2300*/  SHF.L.U32 R49, R84, 0x10, RZ ;  /* 0x0000001054317819 */ /* 0x000fe200000006ff */
[C---:B------:R-:W-:Y:S01]  /*2310*/  FMUL.FTZ R40, R91.reuse, R40 ;  /* 0x000000285b287220 */ /* 0x040fe20000410000 */
[----:B------:R-:W-:Y:S01]  /*2320*/  SHF.L.U32 R47, R20, 0x10, RZ ;  /* 0x00000010142f7819 */ /* 0x000fe200000006ff */
[----:B------:R-:W-:Y:S01]  /*2330*/  FMUL.FTZ R92, R91, R92 ;  /* 0x0000005c5b5c7220 */ /* 0x000fe20000410000 */
[----:B------:R-:W-:Y:S01]  /*2340*/  SHF.L.U32 R43, R21, 0x10, RZ ;  /* 0x00000010152b7819 */ /* 0x000fe200000006ff */
[C---:B------:R-:W-:Y:S01]  /*2350*/  FADD.FTZ R44, -R95.reuse, R44 ;  /* 0x0000002c5f2c7221 */ /* 0x040fe20000010100 */
[C---:B------:R-:W-:Y:S01]  /*2360*/  FADD.FTZ R88, -R95.reuse, R41 ;  /* 0x000000295f587221 */ /* 0x040fe20000010100 */
[C---:B------:R-:W-:Y:S01]  /*2370*/  FADD.FTZ R46, -R95.reuse, R46 ;  /* 0x0000002e5f2e7221 */ /* 0x040fe20000010100 */
[----:B------:R-:W-:Y:S01]  /*2380*/  FADD.FTZ R122, -R95, R70 ;  /* 0x000000465f7a7221 */ /* 0x000fe20000010100 */
[----:B------:R-:W-:Y:S01]  /*2390*/  SHF.L.U32 R70, R75, 0x10, RZ ;  /* 0x000000104b467819 */ /* 0x000fe200000006ff */
[----:B------:R-:W-:Y:S01]  /*23a0*/  FFMA.FTZ R40, R40, R49, R47 ;  /* 0x0000003128287223 */ /* 0x000fe2000001002f */
[----:B------:R-:W-:Y:S01]  /*23b0*/  SHF.L.U32 R41, R74, 0x10, RZ ;  /* 0x000000104a297819 */ /* 0x000fe200000006ff */
[----:B------:R-:W-:Y:S01]  /*23c0*/  FFMA.FTZ R92, R92, R118, R43 ;  /* 0x000000765c5c7223 */ /* 0x000fe2000001002b */
[C---:B------:R-:W-:Y:S01]  /*23d0*/  FADD.FTZ R102, -R95.reuse, R53 ;  /* 0x000000355f667221 */ /* 0x040fe20000010100 */
[----:B------:R-:W-:Y:S01]  /*23e0*/  FADD.FTZ R104, -R95, R55 ;  /* 0x000000375f687221 */ /* 0x000fe20000010100 */
[----:B------:R-:W-:Y:S01]  /*23f0*/  FMUL.FTZ R42, R91, R42 ;  /* 0x0000002a5b2a7220 */ /* 0x000fe20000410000 */
[----:B------:R-:W-:Y:S01]  /*2400*/  SHF.L.U32 R43, R82, 0x10, RZ ;  /* 0x00000010522b7819 */ /* 0x000fe200000006ff */
[C---:B------:R-:W-:Y:S01]  /*2410*/  FADD.FTZ R94, -R95.reuse, R45 ;  /* 0x0000002d5f5e7221 */ /* 0x040fe20000010100 */
[----:B------:R-:W-:Y:S01]  /*2420*/  SHF.L.U32 R47, R22, 0x10, RZ ;  /* 0x00000010162f7819 */ /* 0x000fe200000006ff */
[----:B------:R-:W-:Y:S01]  /*2430*/  FADD.FTZ R48, -R95, R48 ;  /* 0x000000305f307221 */ /* 0x000fe20000010100 */
[----:B------:R-:W-:Y:S01]  /*2440*/  FMUL.FTZ R44, R91, R44 ;  /* 0x0000002c5b2c7220 */ /* 0x000fe20000410000 */
[----:B------:R-:W-:Y:S01]  /*2450*/  SHF.L.U32 R53, R81, 0x10, RZ ;  /* 0x0000001051357819 */ /* 0x000fe200000006ff */
[----:B------:R-:W-:Y:S01]  /*2460*/  FMUL.FTZ R46, R91, R46 ;  /* 0x0000002e5b2e7220 */ /* 0x000fe20000410000 */
[----:B------:R-:W-:Y:S01]  /*2470*/  SHF.L.U32 R55, R23, 0x10, RZ ;  /* 0x0000001017377819 */ /* 0x000fe200000006ff */
[C---:B------:R-:W-:Y:S01]  /*2480*/  FADD.FTZ R100, -R95.reuse, R51 ;  /* 0x000000335f647221 */ /* 0x040fe20000010100 */
[C---:B------:R-:W-:Y:S01]  /*2490*/  FADD.FTZ R110, -R95.reuse, R61 ;  /* 0x0000003d5f6e7221 */ /* 0x040fe20000010100 */
[C---:B------:R-:W-:Y:S01]  /*24a0*/  FADD.FTZ R112, -R95.reuse, R63 ;  /* 0x0000003f5f707221 */ /* 0x040fe20000010100 */
[C---:B------:R-:W-:Y:S01]  /*24b0*/  FADD.FTZ R50, -R95.reuse, R50 ;  /* 0x000000325f327221 */ /* 0x040fe20000010100 */
[C---:B------:R-:W-:Y:S01]  /*24c0*/  FADD.FTZ R106, -R95.reuse, R57 ;  /* 0x000000395f6a7221 */ /* 0x040fe20000010100 */
[----:B------:R-:W-:Y:S01]  /*24d0*/  FADD.FTZ R108, -R95, R59 ;  /* 0x0000003b5f6c7221 */ /* 0x000fe20000010100 */
[----:B------:R-:W-:Y:S01]  /*24e0*/  FFMA.FTZ R41, R42, R70, R41 ;  /* 0x000000462a297223 */ /* 0x000fe20000010029 */
        /* <DEDUP_REMOVED lines=12> */
[C---:B------:R-:W-:Y:S01]  /*25b0*/  FADD.FTZ R114, -R95.reuse, R65 ;  /* 0x000000415f727221 */ /* 0x040fe20000010100 */
[----:B------:R-:W-:Y:S01]  /*25c0*/  FADD.FTZ R116, -R95, R67 ;  /* 0x000000435f747221 */ /* 0x000fe20000010100 */
        /* <DEDUP_REMOVED lines=21> */
[--C-:B------:R-:W-:Y:S01]  /*2720*/  FFMA.FTZ R53, R102, R65, R67.reuse ;  /* 0x0000004166357223 */ /* 0x100fe20000010043 */
[C---:B------:R-:W-:Y:S01]  /*2730*/  FADD.FTZ R54, -R95.reuse, R54 ;  /* 0x000000365f367221 */ /* 0x040fe20000010100 */
[----:B------:R-:W-:Y:S01]  /*2740*/  PRMT R67, R2, 0x7632, R67 ;  /* 0x0000763202437816 */ /* 0x000fe20000000043 */
[----:B------:R-:W-:Y:S01]  /*2750*/  FFMA.FTZ R49, R98, R49, R51 ;  /* 0x0000003162317223 */ /* 0x000fe20000010033 */
[----:B------:R-:W-:Y:S01]  /*2760*/  PRMT R69, R28, 0x7632, R69 ;  /* 0x000076321c457816 */ /* 0x000fe20000000045 */
[----:B------:R-:W-:Y:S01]  /*2770*/  FFMA.FTZ R46, R52, R61, R63 ;  /* 0x0000003d342e7223 */ /* 0x000fe2000001003f */
[C---:B------:R-:W-:Y:S01]  /*2780*/  FADD.FTZ R58, -R95.reuse, R58 ;  /* 0x0000003a5f3a7221 */ /* 0x040fe20000010100 */
[----:B------:R-:W-:Y:S01]  /*2790*/  FFMA.FTZ R51, R100, R57, R59 ;  /* 0x0000003964337223 */ /* 0x000fe2000001003b */
[----:B------:R-:W-:Y:S01]  /*27a0*/  SHF.L.U32 R61, R2, 0x10, RZ ;  /* 0x00000010023d7819 */ /* 0x000fe200000006ff */
[C---:B------:R-:W-:Y:S01]  /*27b0*/  FADD.FTZ R60, -R95.reuse, R60 ;  /* 0x0000003c5f3c7221 */ /* 0x040fe20000010100 */
[----:B------:R-:W-:Y:S01]  /*27c0*/  SHF.L.U32 R63, R28, 0x10, RZ ;  /* 0x000000101c3f7819 */ /* 0x000fe200000006ff */
[C---:B------:R-:W-:Y:S01]  /*27d0*/  FADD.FTZ R62, -R95.reuse, R62 ;  /* 0x0000003e5f3e7221 */ /* 0x040fe20000010100 */
[C---:B------:R-:W-:Y:S01]  /*27e0*/  FADD.FTZ R64, -R95.reuse, R64 ;  /* 0x000000405f407221 */ /* 0x040fe20000010100 */
[C---:B------:R-:W-:Y:S01]  /*27f0*/  FADD.FTZ R66, -R95.reuse, R66 ;  /* 0x000000425f427221 */ /* 0x040fe20000010100 */
[C---:B------:R-:W-:Y:S01]  /*2800*/  FADD.FTZ R68, -R95.reuse, R68 ;  /* 0x000000445f447221 */ /* 0x040fe20000010100 */
[----:B------:R-:W-:Y:S01]  /*2810*/  FADD.FTZ R71, -R95, R71 ;  /* 0x000000475f477221 */ /* 0x000fe20000010100 */
[----:B------:R-:W-:Y:S01]  /*2820*/  FMUL.FTZ R56, R91, R56 ;  /* 0x000000385b387220 */ /* 0x000fe20000410000 */
[----:B------:R-:W-:Y:S01]  /*2830*/  SHF.L.U32 R55, R0, 0x10, RZ ;  /* 0x0000001000377819 */ /* 0x000fe200000006ff */
[----:B------:R-:W-:Y:S01]  /*2840*/  IMAD R90, R87, R90, RZ ;  /* 0x0000005a575a7224 */ /* 0x000fe200078e02ff */
        /* <DEDUP_REMOVED lines=53> */
[C---:B------:R-:W-:Y:S02]  /*2ba0*/  SHF.L.U32 R57, R6.reuse, 0x10, RZ ;  /* 0x0000001006397819 */ /* 0x040fe400000006ff */
[----:B------:R-:W-:Y:S01]  /*2bb0*/  PRMT R87, R6, 0x7632, R87 ;  /* 0x0000763206577816 */ /* 0x000fe20000000057 */
[----:B------:R-:W-:Y:S01]  /*2bc0*/  FFMA.FTZ R66, R66, R63, R91 ;  /* 0x0000003f42427223 */ /* 0x000fe2000001005b */
[C---:B------:R-:W-:Y:S01]  /*2bd0*/  PRMT R61, R32.reuse, 0x7632, R61 ;  /* 0x00007632203d7816 */ /* 0x040fe2000000003d */
[----:B------:R-:W0:Y:S01]  /*2be0*/  LDC.64 R62, c[0x0][0x428] ;  /* 0x00010a00ff3e7b82 */ /* 0x000e220000000a00 */
[----:B------:R-:W-:-:S02]  /*2bf0*/  SHF.L.U32 R59, R32, 0x10, RZ ;  /* 0x00000010203b7819 */ /* 0x000fc400000006ff */
[----:B------:R-:W-:Y:S02]  /*2c00*/  PRMT R58, R7, 0x7632, R58 ;  /* 0x00007632073a7816 */ /* 0x000fe4000000003a */
[----:B------:R-:W-:Y:S01]  /*2c10*/  PRMT R56, R33, 0x7632, R56 ;  /* 0x0000763221387816 */ /* 0x000fe20000000038 */
[----:B------:R-:W-:Y:S01]  /*2c20*/  FFMA.FTZ R64, R64, R57, R59 ;  /* 0x0000003940407223 */ /* 0x000fe2000001003b */
[----:B------:R-:W-:Y:S02]  /*2c30*/  SHF.L.U32 R87, R87, 0x10, RZ ;  /* 0x0000001057577819 */ /* 0x000fe400000006ff */
[----:B------:R-:W-:Y:S02]  /*2c40*/  SHF.L.U32 R61, R61, 0x10, RZ ;  /* 0x000000103d3d7819 */ /* 0x000fe400000006ff */
[----:B------:R-:W-:Y:S02]  /*2c50*/  SHF.L.U32 R57, R58, 0x10, RZ ;  /* 0x000000103a397819 */ /* 0x000fe400000006ff */
[----:B------:R-:W-:Y:S01]  /*2c60*/  SHF.L.U32 R59, R56, 0x10, RZ ;  /* 0x00000010383b7819 */ /* 0x000fe200000006ff */
[----:B------:R-:W-:Y:S01]  /*2c70*/  FFMA.FTZ R87, R114, R87, R61 ;  /* 0x0000005772577223 */ /* 0x000fe2000001003d */
[----:B------:R-:W-:-:S02]  /*2c80*/  SHF.L.U32 R61, R8, 0x10, RZ ;  /* 0x00000010083d7819 */ /* 0x000fc400000006ff */
[----:B------:R-:W-:Y:S01]  /*2c90*/  SHF.L.U32 R93, R34, 0x10, RZ ;  /* 0x00000010225d7819 */ /* 0x000fe200000006ff */
[----:B------:R-:W-:Y:S01]  /*2ca0*/  FFMA.FTZ R91, R116, R57, R59 ;  /* 0x00000039745b7223 */ /* 0x000fe2000001003b */
[----:B------:R-:W-:Y:S02]  /*2cb0*/  SHF.R.S32.HI R57, RZ, 0x1f, R90 ;  /* 0x0000001fff397819 */ /* 0x000fe4000001145a */
[----:B------:R-:W-:Y:S01]  /*2cc0*/  PRMT R56, R34, 0x7632, R56 ;  /* 0x0000763222387816 */ /* 0x000fe20000000038 */
[----:B------:R-:W-:Y:S01]  /*2cd0*/  FFMA.FTZ R68, R68, R61, R93 ;  /* 0x0000003d44447223 */ /* 0x000fe2000001005d */
[----:B------:R-:W-:Y:S02]  /*2ce0*/  PRMT R59, R8, 0x7632, R59 ;  /* 0x00007632083b7816 */ /* 0x000fe4000000003b */
[----:B------:R-:W-:Y:S02]  /*2cf0*/  LEA.HI R57, R57, R90, RZ, 0x3 ;  /* 0x0000005a39397211 */ /* 0x000fe400078f18ff */
[----:B------:R-:W-:-:S02]  /*2d00*/  SHF.L.U32 R61, R56, 0x10, RZ ;  /* 0x00000010383d7819 */ /* 0x000fc400000006ff */
[----:B------:R-:W-:Y:S02]  /*2d10*/  PRMT R56, R9, 0x7632, R56 ;  /* 0x0000763209387816 */ /* 0x000fe40000000038 */
[----:B------:R-:W-:Y:S02]  /*2d20*/  PRMT R58, R35, 0x7632, R58 ;  /* 0x00007632233a7816 */ /* 0x000fe4000000003a */
[----:B------:R-:W-:Y:S02]  /*2d30*/  SHF.L.U32 R124, R77, 0x10, RZ ;  /* 0x000000104d7c7819 */ /* 0x000fe400000006ff */
[----:B------:R-:W-:Y:S02]  /*2d40*/  SHF.L.U32 R45, R76, 0x10, RZ ;  /* 0x000000104c2d7819 */ /* 0x000fe400000006ff */
[----:B------:R-:W-:Y:S02]  /*2d50*/  SHF.L.U32 R59, R59, 0x10, RZ ;  /* 0x000000103b3b7819 */ /* 0x000fe400000006ff */
[----:B------:R-:W-:Y:S01]  /*2d60*/  SHF.L.U32 R93, R9, 0x10, RZ ;  /* 0x00000010095d7819 */ /* 0x000fe200000006ff */
[----:B------:R-:W-:Y:S01]  /*2d70*/  FFMA.FTZ R45, R88, R124, R45 ;  /* 0x0000007c582d7223 */ /* 0x000fe2000001002d */
[----:B------:R-:W-:Y:S01]  /*2d80*/  SHF.L.U32 R97, R35, 0x10, RZ ;  /* 0x0000001023617819 */ /* 0x000fe200000006ff */
[----:B------:R-:W-:Y:S01]  /*2d90*/  FFMA.FTZ R95, R120, R59, R61 ;  /* 0x0000003b785f7223 */ /* 0x000fe2000001003d */
[----:B------:R-:W-:-:S02]  /*2da0*/  LEA.HI.SX32 R57, R57, R86, 0x1d ;  /* 0x0000005639397211 */ /* 0x000fc400078feaff */
[----:B------:R-:W-:Y:S01]  /*2db0*/  SHF.L.U32 R56, R56, 0x10, RZ ;  /* 0x0000001038387819 */ /* 0x000fe200000006ff */
[----:B------:R-:W-:Y:S01]  /*2dc0*/  FFMA.FTZ R97, R122, R93, R97 ;  /* 0x0000005d7a617223 */ /* 0x000fe20000010061 */
[----:B------:R-:W-:Y:S02]  /*2dd0*/  SHF.L.U32 R58, R58, 0x10, RZ ;  /* 0x000000103a3a7819 */ /* 0x000fe400000006ff */
[C---:B------:R-:W-:Y:S02]  /*2de0*/  IADD3 R59, PT, PT, R57.reuse, 0x20, RZ ;  /* 0x00000020393b7810 */ /* 0x040fe40007ffe0ff */
        /* <DEDUP_REMOVED lines=27> */
.L_x_11232:
[----:B------:R-:W-:Y:S05]  /*2fa0*/  BSYNC.RECONVERGENT B0 ;  /* 0x0000000000007941 */ /* 0x000fea0003800200 */
.L_x_11231:
[----:B0-----:R-:W0:Y:S02]  /*2fb0*/  LDC.64 R40, c[0x0][0x380] ;  /* 0x0000e000ff287b82 */ /* 0x001e240000000a00 */
[----:B0-----:R-:W-:-:S04]  /*2fc0*/  LEA R85, R40, R85, 0x2 ;  /* 0x0000005528557211 */ /* 0x001fc800078e10ff */
[----:B------:R-:W-:-:S13]  /*2fd0*/  ISETP.GE.AND P0, PT, R85, R41, PT ;  /* 0x000000295500720c */ /* 0x000fda0003f06270 */
[----:B------:R-:W-:Y:S05]  /*2fe0*/  @!P0 BRA `(.L_x_11233) ;  /* 0xffffffd400608947 */ /* 0x000fea000383ffff */
[----:B------:R-:W-:Y:S05]  /*2ff0*/  EXIT ;  /* 0x000000000000794d */ /* 0x000fea0003800000 */
.L_x_11230:
        /* <DEDUP_REMOVED lines=8> */
.L_x_11235:
[----:B------:R-:W-:Y:S05]  /*3080*/  BSYNC B0 ;  /* 0x0000000000007941 */ /* 0x000fea0003800000 */
.L_x_11234:
        /* <DEDUP_REMOVED lines=9> */
.L_x_11236:
[----:B------:R-:W-:Y:S01]  /*3120*/  HFMA2 R100, -RZ, RZ, 0, 2.384185791015625e-07 ;  /* 0x00000004ff647431 */ /* 0x000fe200000001ff */
[----:B------:R-:W-:-:S05]  /*3130*/  MOV R88, R97 ;  /* 0x0000006100587202 */ /* 0x000fca0000000f00 */
[----:B------:R-:W-:-:S05]  /*3140*/  FADD.FTZ R93, R89, R88 ;  /* 0x00000058595d7221 */ /* 0x000fca0000010000 */
[----:B------:R-:W-:-:S07]  /*3150*/  MOV R99, R93 ;  /* 0x0000005d00637202 */ /* 0x000fce0000000f00 */
[----:B------:R-:W-:Y:S05]  /*3160*/  WARPSYNC.COLLECTIVE R98, `(.L_x_11237) ;  /* 0x0000000062087348 */ /* 0x000fea0003c00000 */
[----:B------:R0:W1:Y:S02]  /*3170*/  SHFL.BFLY P2, R97, R99, R100, R101 ;  /* 0x0c00006463617389 */ /* 0x0000640000040065 */
[----:B01----:R-:W-:Y:S05]  /*3180*/  ENDCOLLECTIVE ;  /* 0x000000000000791b */ /* 0x003fea0003800000 */
.L_x_11237:
[----:B------:R-:W-:Y:S01]  /*3190*/  HFMA2 R100, -RZ, RZ, 0, 4.76837158203125e-07 ;  /* 0x00000008ff647431 */ /* 0x000fe200000001ff */
[----:B------:R-:W-:-:S05]  /*31a0*/  MOV R88, R97 ;  /* 0x0000006100587202 */ /* 0x000fca0000000f00 */
[----:B------:R-:W-:-:S05]  /*31b0*/  FADD.FTZ R94, R93, R88 ;  /* 0x000000585d5e7221 */ /* 0x000fca0000010000 */
[----:B------:R-:W-:-:S07]  /*31c0*/  MOV R99, R94 ;  /* 0x0000005e00637202 */ /* 0x000fce0000000f00 */
[----:B------:R-:W-:Y:S05]  /*31d0*/  WARPSYNC.COLLECTIVE R98, `(.L_x_11238) ;  /* 0x0000000062087348 */ /* 0x000fea0003c00000 */
[----:B------:R0:W1:Y:S02]  /*31e0*/  SHFL.BFLY P2, R97, R99, R100, R101 ;  /* 0x0c00006463617389 */ /* 0x0000640000040065 */
[----:B01----:R-:W-:Y:S05]  /*31f0*/  ENDCOLLECTIVE ;  /* 0x000000000000791b */ /* 0x003fea0003800000 */
.L_x_11238:
        /* <DEDUP_REMOVED lines=8> */
.L_x_11239:
        /* <DEDUP_REMOVED lines=72> */
.L_x_11240:
[----:B------:R-:W-:Y:S01]  /*3700*/  HFMA2 R100, -RZ, RZ, 0, 1.1920928955078125e-07 ;  /* 0x00000002ff647431 */ /* 0x000fe200000001ff */
[----:B------:R-:W-:-:S05]  /*3710*/  MOV R89, R97 ;  /* 0x0000006100597202 */ /* 0x000fca0000000f00 */
[----:B------:R-:W-:-:S05]  /*3720*/  FADD.FTZ R89, R88, R89 ;  /* 0x0000005958597221 */ /* 0x000fca0000010000 */
[----:B------:R-:W-:-:S07]  /*3730*/  MOV R99, R89 ;  /* 0x0000005900637202 */ /* 0x000fce0000000f00 */
[----:B------:R-:W-:Y:S05]  /*3740*/  WARPSYNC.COLLECTIVE R98, `(.L_x_11241) ;  /* 0x0000000062087348 */ /* 0x000fea0003c00000 */
[----:B------:R0:W1:Y:S02]  /*3750*/  SHFL.BFLY P2, R97, R99, R100, R101 ;  /* 0x0c00006463617389 */ /* 0x0000640000040065 */
[----:B01----:R-:W-:Y:S05]  /*3760*/  ENDCOLLECTIVE ;  /* 0x000000000000791b */ /* 0x003fea0003800000 */
.L_x_11241:
[----:B------:R-:W-:Y:S01]  /*3770*/  HFMA2 R100, -RZ, RZ, 0, 2.384185791015625e-07 ;  /* 0x00000004ff647431 */ /* 0x000fe200000001ff */
[----:B------:R-:W-:-:S05]  /*3780*/  MOV R92, R97 ;  /* 0x00000061005c7202 */ /* 0x000fca0000000f00 */
[----:B------:R-:W-:-:S05]  /*3790*/  FADD.FTZ R92, R89, R92 ;  /* 0x0000005c595c7221 */ /* 0x000fca0000010000 */
[----:B------:R-:W-:-:S07]  /*37a0*/  MOV R99, R92 ;  /* 0x0000005c00637202 */ /* 0x000fce0000000f00 */
[----:B------:R-:W-:Y:S05]  /*37b0*/  WARPSYNC.COLLECTIVE R98, `(.L_x_11242) ;  /* 0x0000000062087348 */ /* 0x000fea0003c00000 */
[----:B------:R0:W1:Y:S02]  /*37c0*/  SHFL.BFLY P2, R97, R99, R100, R101 ;  /* 0x0c00006463617389 */ /* 0x0000640000040065 */
[----:B01----:R-:W-:Y:S05]  /*37d0*/  ENDCOLLECTIVE ;  /* 0x000000000000791b */ /* 0x003fea0003800000 */
.L_x_11242:
[----:B------:R-:W-:Y:S01]  /*37e0*/  HFMA2 R100, -RZ, RZ, 0, 4.76837158203125e-07 ;  /* 0x00000008ff647431 */ /* 0x000fe200000001ff */
[----:B------:R-:W-:-:S05]  /*37f0*/  MOV R93, R97 ;  /* 0x00000061005d7202 */ /* 0x000fca0000000f00 */
[----:B------:R-:W-:-:S05]  /*3800*/  FADD.FTZ R93, R92, R93 ;  /* 0x0000005d5c5d7221 */ /* 0x000fca0000010000 */
[----:B------:R-:W-:-:S07]  /*3810*/  MOV R99, R93 ;  /* 0x0000005d00637202 */ /* 0x000fce0000000f00 */
[----:B------:R-:W-:Y:S05]  /*3820*/  WARPSYNC.COLLECTIVE R98, `(.L_x_11243) ;  /* 0x0000000062087348 */ /* 0x000fea0003c00000 */
[----:B------:R0:W1:Y:S02]  /*3830*/  SHFL.BFLY P2, R97, R99, R100, R101 ;  /* 0x0c00006463617389 */ /* 0x0000640000040065 */
[----:B01----:R-:W-:Y:S05]  /*3840*/  ENDCOLLECTIVE ;  /* 0x000000000000791b */ /* 0x003fea0003800000 */
.L_x_11243:
[----:B------:R-:W-:Y:S01]  /*3850*/  HFMA2 R100, -RZ, RZ, 0, 9.5367431640625e-07 ;  /* 0x00000010ff647431 */ /* 0x000fe200000001ff */
[----:B------:R-:W-:-:S05]  /*3860*/  MOV R94, R97 ;  /* 0x00000061005e7202 */ /* 0x000fca0000000f00 */
[----:B------:R-:W-:-:S05]  /*3870*/  FADD.FTZ R94, R93, R94 ;  /* 0x0000005e5d5e7221 */ /* 0x000fca0000010000 */
[----:B------:R-:W-:-:S07]  /*3880*/  MOV R99, R94 ;  /* 0x0000005e00637202 */ /* 0x000fce0000000f00 */
[----:B------:R-:W-:Y:S05]  /*3890*/  WARPSYNC.COLLECTIVE R98, `(.L_x_11244) ;  /* 0x0000000062087348 */ /* 0x000fea0003c00000 */
[----:B------:R0:W1:Y:S02]  /*38a0*/  SHFL.BFLY P2, R97, R99, R100, R101 ;  /* 0x0c00006463617389 */ /* 0x0000640000040065 */
[----:B01----:R-:W-:Y:S05]  /*38b0*/  ENDCOLLECTIVE ;  /* 0x000000000000791b */ /* 0x003fea0003800000 */
.L_x_11244:
[----:B------:R-:W-:Y:S05]  /*38c0*/  BRA `(.L_x_11245) ;  /* 0xffffffe800307947 */ /* 0x000fea000383ffff */
.L_x_11246:
        /* <DEDUP_REMOVED lines=11> */
.L_x_37279:


//--------------------- .text._ZN10layer_norm13ln_fwd_kernelINS_13Kernel_traitsI13__nv_bfloat16S2_fS2_fjLj1024ELj1ELj4ELj1ELj16ENS_18Kernel_traits_baseILj1024ES2_S2_fS2_fjLj128EEEEELb0ELb1ELb0ELb0EEEvNS_9FwdParamsE --------------------------
	.section	.text._ZN10layer_norm13ln_fwd_kernelINS_13Kernel_traitsI13__nv_bfloat16S2_fS2_fjLj1024ELj1ELj4ELj1ELj16ENS_18Kernel_traits_baseILj1024ES2_S2_fS2_fjLj128EEEEELb0ELb1ELb0ELb0EEEvNS_9FwdParamsE,"ax",@progbits
	.align	128
        .global         _ZN10layer_norm13ln_fwd_kernelINS_13Kernel_traitsI13__nv_bfloat16S2_fS2_fjLj1024ELj1ELj4ELj1ELj16ENS_18Kernel_traits_baseILj1024ES2_S2_fS2_fjLj128EEEEELb0ELb1ELb0ELb0EEEvNS_9FwdParamsE
        .type           _ZN10layer_norm13ln_fwd_kernelINS_13Kernel_traitsI13__nv_bfloat16S2_fS2_fjLj1024ELj1ELj4ELj1ELj16ENS_18Kernel_traits_baseILj1024ES2_S2_fS2_fjLj128EEEEELb0ELb1ELb0ELb0EEEvNS_9FwdParamsE,@function
        .size           _ZN10layer_norm13ln_fwd_kernelINS_13Kernel_traitsI13__nv_bfloat16S2_fS2_fjLj1024ELj1ELj4ELj1ELj16ENS_18Kernel_traits_baseILj1024ES2_S2_fS2_fjLj128EEEEELb0ELb1ELb0ELb0EEEvNS_9FwdParamsE,(.L_x_37280 - _ZN10layer_norm13ln_fwd_kernelINS_13Kernel_traitsI13__nv_bfloat16S2_fS2_fjLj1024ELj1ELj4ELj1ELj16ENS_18Kernel_traits_baseILj1024ES2_S2_fS2_fjLj128EEEEELb0ELb1ELb0ELb0EEEvNS_9FwdParamsE)
        .other          _ZN10layer_norm13ln_fwd_kernelINS_13Kernel_traitsI13__nv_bfloat16S2_fS2_fjLj1024ELj1ELj4ELj1ELj16ENS_18Kernel_traits_baseILj1024ES2_S2_fS2_fjLj128EEEEELb0ELb1ELb0ELb0EEEvNS_9FwdParamsE,@"STO_CUDA_ENTRY STV_DEFAULT"
_ZN10layer_norm13ln_fwd_kernelINS_13Kernel_traitsI13__nv_bfloat16S2_fS2_fjLj1024ELj1ELj4ELj1ELj16ENS_18Kernel_traits_baseILj1024ES2_S2_fS2_fjLj128EEEEELb0ELb1ELb0ELb0EEEvNS_9FwdParamsE:
.text._ZN10layer_norm13ln_fwd_kernelINS_13Kernel_traitsI13__nv_bfloat16S2_fS2_fjLj1024ELj1ELj4ELj1ELj16ENS_18Kernel_traits_baseILj1024ES2_S2_fS2_fjLj128EEEEELb0ELb1ELb0ELb0EEEvNS_9FwdParamsE:
        /* <DEDUP_REMOVED lines=57> */
[----:B0-----:R-:W-:-:S04]  /*0390*/  IMAD.WIDE.U32 R56, R59, 0x10, R56 ;  /* 0x000000103b387825 */ /* 0x001fc800078e0038 */
[----:B-1----:R-:W-:-:S06]  /*03a0*/  IMAD.WIDE.U32 R60, R59, 0x10, R60 ;  /* 0x000000103b3c7825 */ /* 0x002fcc00078e003c */
[----:B------:R-:W5:Y:S01]  /*03b0*/  LD.E.128 R60, desc[UR6][R60.64] ;  /* 0x000000063c3c7980 */ /* 0x000f62000c101d00 */
[----:B--2---:R-:W-:-:S03]  /*03c0*/  IMAD.WIDE.U32 R64, R59, 0x10, R64 ;  /* 0x000000103b407825 */ /* 0x004fc600078e0040 */
[----:B------:R-:W5:Y:S04]  /*03d0*/  LDG.E.128 R56, desc[UR6][R56.64] ;  /* 0x0000000638387981 */ /* 0x000f68000c1e1d00 */
[----:B------:R-:W5:Y:S01]  /*03e0*/  LDG.E.128 R64, desc[UR6][R64.64] ;  /* 0x0000000640407981 */ /* 0x000f62000c1e1d00 */
[----:B------:R-:W-:Y:S05]  /*03f0*/  BRA `(.L_x_11249) ;  /* 0x0000000000ac7947 */ /* 0x000fea0003800000 */
.L_x_11248:
        /* <DEDUP_REMOVED lines=43> */
.L_x_11249:
[----:B------:R-:W-:Y:S05]  /*06b0*/  BSYNC.RECONVERGENT B0 ;  /* 0x0000000000007941 */ /* 0x000fea0003800200 */
.L_x_11247:
[----:B------:R-:W0:Y:S02]  /*06c0*/  LDCU UR4, c[0x0][0x384] ;  /* 0x00007080ff0477ac */ /* 0x000e240008000800 */
[----:B0-----:R-:W-:-:S13]  /*06d0*/  ISETP.GE.AND P0, PT, R141, UR4, PT ;  /* 0x000000048d007c0c */ /* 0x001fda000bf06270 */
[----:B------:R-:W-:Y:S05]  /*06e0*/  @P0 EXIT ;  /* 0x000000000000094d */ /* 0x000fea0003800000 */
[----:B------:R-:W0:Y:S01]  /*06f0*/  LDCU.64 UR8, c[0x0][0x3e0] ;  /* 0x00007c00ff0877ac */ /* 0x000e220008000a00 */
[----:B-----5:R-:W-:Y:S02]  /*0700*/  PRMT R140, R63, 0x7632, R140 ;  /* 0x000076323f8c7816 */ /* 0x020fe4000000008c */
[----:B------:R-:W-:Y:S01]  /*0710*/  PRMT R139, R59, 0x7632, R139 ;  /* 0x000076323b8b7816 */ /* 0x000fe2000000008b */
[----:B------:R-:W1:Y:S01]  /*0720*/  LDCU.U8 UR4, c[0x0][0x410] ;  /* 0x00008200ff0477ac */ /* 0x000e620008000000 */
        /* <DEDUP_REMOVED lines=8> */
[----:B------:R-:W-:Y:S01]  /*07b0*/  PRMT R4, R51, 0x7632, R4 ;  /* 0x0000763233047816 */ /* 0x000fe20000000004 */
[----:B0-----:R-:W-:Y:S01]  /*07c0*/  UISETP.NE.U32.AND UP0, UPT, UR8, URZ, UPT ;  /* 0x000000ff0800728c */ /* 0x001fe2000bf05070 */
[----:B------:R-:W-:Y:S02]  /*07d0*/  PRMT R5, R47, 0x7632, R5 ;  /* 0x000076322f057816 */ /* 0x000fe40000000005 */
[----:B------:R-:W-:Y:S01]  /*07e0*/  PRMT R6, R50, 0x7632, R6 ;  /* 0x0000763232067816 */ /* 0x000fe20000000006 */
[----:B------:R-:W-:Y:S01]  /*07f0*/  UISETP.NE.AND.EX UP0, UPT, UR9, URZ, UPT, UP0 ;  /* 0x000000ff0900728c */ /* 0x000fe2000bf05300 */
[----:B------:R-:W-:Y:S01]  /*0800*/  PRMT R7, R46, 0x7632, R7 ;  /* 0x000076322e077816 */ /* 0x000fe20000000007 */
[----:B------:R-:W0:Y:S01]  /*0810*/  LDCU.64 UR8, c[0x0][0x3a0] ;  /* 0x00007400ff0877ac */ /* 0x000e220008000a00 */
[----:B------:R-:W-:-:S02]  /*0820*/  PRMT R8, R49, 0x7632, R8 ;  /* 0x0000763231087816 */ /* 0x000fc40000000008 */
[----:B------:R-:W-:Y:S01]  /*0830*/  PRMT R9, R45, 0x7632, R9 ;  /* 0x000076322d097816 */ /* 0x000fe20000000009 */
[----:B-1----:R-:W-:Y:S01]  /*0840*/  UISETP.NE.AND UP2, UPT, UR4, URZ, UPT ;  /* 0x000000ff0400728c */ /* 0x002fe2000bf45270 */
        /* <DEDUP_REMOVED lines=33> */
[----:B0-23--:R-:W-:-:S07]  /*0a60*/  PRMT R135, R28, 0x7632, R135 ;  /* 0x000076321c877816 */ /* 0x00dfce0000000087 */
.L_x_11275:
        /* <DEDUP_REMOVED lines=9> */
[----:B------:R-:W-:Y:S02]  /*0b00*/  PLOP3.LUT P1, PT, PT, PT, UP0, 0x80, 0x8 ;  /* 0x000000000008781c */ /* 0x000fe40003f2f008 */
[----:B------:R-:W-:-:S04]  /*0b10*/  SHF.R.S32.HI R111, RZ, 0x1f, R110 ;  /* 0x0000001fff6f7819 */ /* 0x000fc8000001146e */
[----:B------:R-:W-:Y:S02]  /*0b20*/  LEA.HI R144, R111, R110, RZ, 0x3 ;  /* 0x0000006e6f907211 */ /* 0x000fe400078f18ff */
[----:B------:R-:W-:Y:S02]  /*0b30*/  MOV R110, 0x3f800000 ;  /* 0x3f800000006e7802 */ /* 0x000fe40000000f00 */
        /* <DEDUP_REMOVED lines=13> */
[----:B------:R0:W3:Y:S01]  /*0c10*/  LDG.E.128 R72, desc[UR6][R80.64+0x10] ;  /* 0x0000100650487981 */ /* 0x0000e2000c1e1d00 */
[----:B-----5:R-:W-:Y:S02]  /*0c20*/  PRMT R82, R76, 0x7632, R82 ;  /* 0x000076324c527816 */ /* 0x020fe40000000052 */
[C---:B------:R-:W-:Y:S02]  /*0c30*/  PRMT R108, R77.reuse, 0x7632, R108 ;  /* 0x000076324d6c7816 */ /* 0x040fe4000000006c */
[----:B------:R-:W-:Y:S02]  /*0c40*/  SHF.L.U32 R109, R77, 0x10, RZ ;  /* 0x000000104d6d7819 */ /* 0x000fe400000006ff */
[----:B------:R-:W-:-:S02]  /*0c50*/  SHF.L.U32 R77, R82, 0x10, RZ ;  /* 0x00000010524d7819 */ /* 0x000fc400000006ff */
[----:B------:R-:W-:Y:S01]  /*0c60*/  PRMT R146, R79, 0x7632, R146 ;  /* 0x000076324f927816 */ /* 0x000fe20000000092 */
[-C--:B------:R-:W-:Y:S01]  /*0c70*/  FMUL.FTZ R109, R109, R110.reuse ;  /* 0x0000006e6d6d7220 */ /* 0x080fe20000410000 */
[----:B------:R-:W-:Y:S02]  /*0c80*/  SHF.L.U32 R147, R79, 0x10, RZ ;  /* 0x000000104f937819 */ /* 0x000fe400000006ff */
[----:B------:R-:W-:Y:S02]  /*0c90*/  SHF.L.U32 R83, R76, 0x10, RZ ;  /* 0x000000104c537819 */ /* 0x000fe400000006ff */
[C---:B------:R-:W-:Y:S01]  /*0ca0*/  PRMT R111, R78.reuse, 0x7632, R111 ;  /* 0x000076324e6f7816 */ /* 0x040fe2000000006f */
[-C--:B------:R-:W-:Y:S01]  /*0cb0*/  FMUL.FTZ R147, R147, R110.reuse ;  /* 0x0000006e93937220 */ /* 0x080fe20000410000 */
[----:B------:R-:W-:Y:S01]  /*0cc0*/  SHF.L.U32 R145, R78, 0x10, RZ ;  /* 0x000000104e917819 */ /* 0x000fe200000006ff */
[-C--:B------:R-:W-:Y:S01]  /*0cd0*/  FMUL.FTZ R78, R77, R110.reuse ;  /* 0x0000006e4d4e7220 */ /* 0x080fe20000410000 */
[----:B------:R-:W-:Y:S01]  /*0ce0*/  SHF.L.U32 R79, R135, 0x10, RZ ;  /* 0x00000010874f7819 */ /* 0x000fe200000006ff */
[-C--:B------:R-:W-:Y:S01]  /*0cf0*/  FMUL.FTZ R83, R83, R110.reuse ;  /* 0x0000006e53537220 */ /* 0x080fe20000410000 */
[----:B0-----:R-:W-:Y:S01]  /*0d00*/  SHF.L.U32 R81, R108, 0x10, RZ ;  /* 0x000000106c517819 */ /* 0x001fe200000006ff */
[----:B------:R-:W-:Y:S01]  /*0d10*/  FMUL.FTZ R145, R145, R110 ;  /* 0x0000006e91917220 */ /* 0x000fe20000410000 */
[----:B------:R-:W-:-:S02]  /*0d20*/  SHF.L.U32 R80, R29, 0x10, RZ ;  /* 0x000000101d507819 */ /* 0x000fc400000006ff */
[----:B------:R-:W-:Y:S01]  /*0d30*/  SHF.L.U32 R76, R28, 0x10, RZ ;  /* 0x000000101c4c7819 */ /* 0x000fe200000006ff */
[----:B------:R-:W-:Y:S01]  /*0d40*/  FMUL.FTZ R82, R81, R110 ;  /* 0x0000006e51527220 */ /* 0x000fe20000410000 */
[----:B------:R-:W-:Y:S02]  /*0d50*/  SHF.L.U32 R108, R134, 0x10, RZ ;  /* 0x00000010866c7819 */ /* 0x000fe400000006ff */
[----:B------:R-:W-:Y:S02]  /*0d60*/  SHF.L.U32 R111, R111, 0x10, RZ ;  /* 0x000000106f6f7819 */ /* 0x000fe400000006ff */
[----:B------:R-:W-:Y:S01]  /*0d70*/  SHF.L.U32 R81, R133, 0x10, RZ ;  /* 0x0000001085517819 */ /* 0x000fe200000006ff */
[----:B--2---:R-:W-:Y:S01]  /*0d80*/  FFMA.FTZ R77, R78, R79, R69 ;  /* 0x0000004f4e4d7223 */ /* 0x004fe20000010045 */
[----:B------:R-:W-:Y:S01]  /*0d90*/  FFMA.FTZ R78, R109, R80, R70 ;  /* 0x000000506d4e7223 */ /* 0x000fe20000010046 */
[----:B------:R-:W-:Y:S01]  /*0da0*/  SHF.L.U32 R109, R146, 0x10, RZ ;  /* 0x00000010926d7819 */ /* 0x000fe200000006ff */
[----:B------:R-:W-:Y:S01]  /*0db0*/  FFMA.FTZ R76, R83, R76, R68 ;  /* 0x0000004c534c7223 */ /* 0x000fe20000010044 */
[----:B------:R-:W-:Y:S01]  /*0dc0*/  FFMA.FTZ R79, R82, R108, R71 ;  /* 0x0000006c524f7223 */ /* 0x000fe20000010047 */
[----:B------:R-:W-:Y:S01]  /*0dd0*/  SHF.L.U32 R83, R31, 0x10, RZ ;  /* 0x000000101f537819 */ /* 0x000fe200000006ff */
[-C--:B------:R-:W-:Y:S01]  /*0de0*/  FMUL.FTZ R82, R111, R110.reuse ;  /* 0x0000006e6f527220 */ /* 0x080fe20000410000 */
[----:B------:R-:W-:Y:S01]  /*0df0*/  SHF.L.U32 R80, R30, 0x10, RZ ;  /* 0x000000101e507819 */ /* 0x000fe200000006ff */
[----:B------:R-:W-:Y:S01]  /*0e00*/  FMUL.FTZ R108, R109, R110 ;  /* 0x0000006e6d6c7220 */ /* 0x000fe20000410000 */
[----:B------:R-:W-:Y:S01]  /*0e10*/  SHF.L.U32 R146, R132, 0x10, RZ ;  /* 0x0000001084927819 */ /* 0x000fe200000006ff */
[----:B---3--:R-:W-:Y:S01]  /*0e20*/  FFMA.FTZ R81, R82, R81, R73 ;  /* 0x0000005152517223 */ /* 0x008fe20000010049 */
[----:B------:R-:W-:Y:S01]  /*0e30*/  FFMA.FTZ R82, R147, R83, R74 ;  /* 0x0000005393527223 */ /* 0x000fe2000001004a */
[----:B------:R-:W-:-:S02]  /*0e40*/  FFMA.FTZ R80, R145, R80, R72 ;  /* 0x0000005091507223 */ /* 0x000fc40000010048 */
[----:B------:R-:W-:Y:S01]  /*0e50*/  FFMA.FTZ R83, R108, R146, R75 ;  /* 0x000000926c537223 */ /* 0x000fe2000001004b */
[----:B------:R-:W-:Y:S06]  /*0e60*/  BRA `(.L_x_11253) ;  /* 0x0000000000907947 */ /* 0x000fec0003800000 */
.L_x_11252:
        /* <DEDUP_REMOVED lines=35> */
[----:B------:R-:W-:-:S07]  /*10a0*/  FMUL.FTZ R83, R147, R150 ;  /* 0x0000009693537220 */ /* 0x000fce0000410000 */
.L_x_11253:
[----:B------:R-:W0:Y:S01]  /*10b0*/  LDC.64 R108, c[0x0][0x3a8] ;  /* 0x0000ea00ff6c7b82 */ /* 0x000e220000000a00 */
[C---:B------:R-:W-:Y:S01]  /*10c0*/  IADD3 R111, PT, PT, R144.reuse, 0x20, RZ ;  /* 0x00000020906f7810 */ /* 0x040fe20007ffe0ff */
[----:B0-----:R-:W-:-:S05]  /*10d0*/  IMAD.WIDE.U32 R108, R144, 0x20, R108 ;  /* 0x00000020906c7825 */ /* 0x001fca00078e006c */
[----:B------:R0:W-:Y:S04]  /*10e0*/  STG.E.128 desc[UR6][R108.64], R76 ;  /* 0x0000004c6c007986 */ /* 0x0001e8000c101d06 */
[----:B------:R0:W-:Y:S02]  /*10f0*/  STG.E.128 desc[UR6][R108.64+0x10], R80 ;  /* 0x000010506c007986 */ /* 0x0001e4000c101d06 */
.L_x_11251:
[----:B------:R-:W-:Y:S05]  /*1100*/  BSYNC.RECONVERGENT B0 ;  /* 0x0000000000007941 */ /* 0x000fea0003800200 */
.L_x_11250:
        /* <DEDUP_REMOVED lines=11> */
[----:B------:R0:W5:Y:S04]  /*11c0*/  @P1 LDG.E.128 R68, desc[UR6][R88.64] ;  /* 0x0000000658441981 */ /* 0x000168000c1e1d00 */
[----:B------:R0:W5:Y:S01]  /*11d0*/  @P1 LDG.E.128 R72, desc[UR6][R88.64+0x10] ;  /* 0x0000100658481981 */ /* 0x000162000c1e1d00 */
[----:B------:R-:W-:Y:S05]  /*11e0*/  @!P1 BRA `(.L_x_11256) ;  /* 0x0000000000949947 */ /* 0x000fea0003800000 */
[C---:B-----5:R-:W-:Y:S02]  /*11f0*/  PRMT R146, R87.reuse, 0x7632, R146 ;  /* 0x0000763257927816 */ /* 0x060fe40000000092 */
[----:B------:R-:W-:Y:S02]  /*1200*/  SHF.L.U32 R87, R87, 0x10, RZ ;  /* 0x0000001057577819 */ /* 0x000fe400000006ff */
[----:B------:R-:W-:Y:S02]  /*1210*/  SHF.L.U32 R91, R84, 0x10, RZ ;  /* 0x00000010545b7819 */ /* 0x000fe400000006ff */
[----:B------:R-:W-:Y:S01]  /*1220*/  PRMT R108, R85, 0x7632, R108 ;  /* 0x00007632556c7816 */ /* 0x000fe2000000006c */
[-C--:B------:R-:W-:Y:S01]  /*1230*/  FMUL.FTZ R87, R87, R110.reuse ;  /* 0x0000006e57577220 */ /* 0x080fe20000410000 */
[----:B------:R-:W-:Y:S01]  /*1240*/  SHF.L.U32 R90, R43, 0x10, RZ ;  /* 0x000000102b5a7819 */ /* 0x000fe200000006ff */
[----:B------:R-:W-:Y:S01]  /*1250*/  FMUL.FTZ R91, R91, R110 ;  /* 0x0000006e5b5b7220 */ /* 0x000fe20000410000 */
[----:B------:R-:W-:-:S02]  /*1260*/  SHF.L.U32 R85, R85, 0x10, RZ ;  /* 0x0000001055557819 */ /* 0x000fc400000006ff */
[----:B------:R-:W-:Y:S01]  /*1270*/  SHF.L.U32 R145, R86, 0x10, RZ ;  /* 0x0000001056917819 */ /* 0x000fe200000006ff */
[----:B------:R-:W-:Y:S01]  /*1280*/  FFMA.FTZ R90, R87, R90, R74 ;  /* 0x0000005a575a7223 */ /* 0x000fe2000001004a */
[----:B0-----:R-:W-:Y:S01]  /*1290*/  PRMT R89, R84, 0x7632, R89 ;  /* 0x0000763254597816 */ /* 0x001fe20000000059 */
[-C--:B------:R-:W-:Y:S01]  /*12a0*/  FMUL.FTZ R85, R85, R110.reuse ;  /* 0x0000006e55557220 */ /* 0x080fe20000410000 */
[----:B------:R-:W-:Y:S01]  /*12b0*/  PRMT R109, R86, 0x7632, R109 ;  /* 0x00007632566d7816 */ /* 0x000fe2000000006d */
[----:B------:R-:W-:Y:S01]  /*12c0*/  FMUL.FTZ R145, R145, R110 ;  /* 0x0000006e91917220 */ /* 0x000fe20000410000 */
        /* <DEDUP_REMOVED lines=18> */
[----:B------:R-:W-:Y:S01]  /*13f0*/  FFMA.FTZ R87, R146, R91, R71 ;  /* 0x0000005b92577223 */ /* 0x000fe20000010047 */
[----:B------:R-:W-:Y:S01]  /*1400*/  FFMA.FTZ R85, R108, R85, R69 ;  /* 0x000000556c557223 */ /* 0x000fe20000010045 */
[----:B------:R-:W-:-:S02]  /*1410*/  FFMA.FTZ R89, R148, R145, R73 ;  /* 0x0000009194597223 */ /* 0x000fc40000010049 */
[----:B------:R-:W-:Y:S01]  /*1420*/  FFMA.FTZ R91, R150, R149, R75 ;  /* 0x00000095965b7223 */ /* 0x000fe2000001004b */
[----:B------:R-:W-:Y:S06]  /*1430*/  BRA `(.L_x_11257) ;  /* 0x0000000000907947 */ /* 0x000fec0003800000 */
.L_x_11256:
[----:B0----5:R-:W-:Y:S02]  /*1440*/  PRMT R89, R84, 0x7632, R89 ;  /* 0x0000763254597816 */ /* 0x021fe40000000059 */
        /* <DEDUP_REMOVED lines=35> */
.L_x_11257:
[----:B------:R-:W0:Y:S02]  /*1680*/  LDC.64 R108, c[0x0][0x3a8] ;  /* 0x0000ea00ff6c7b82 */ /* 0x000e240000000a00 */
[C---:B0-----:R-:W-:Y:S01]  /*1690*/  IMAD.WIDE.U32 R108, R111.reuse, 0x20, R108 ;  /* 0x000000206f6c7825 */ /* 0x041fe200078e006c */
[----:B------:R-:W-:-:S04]  /*16a0*/  IADD3 R111, PT, PT, R111, 0x20, RZ ;  /* 0x000000206f6f7810 */ /* 0x000fc80007ffe0ff */
[----:B------:R0:W-:Y:S04]  /*16b0*/  STG.E.128 desc[UR6][R108.64], R84 ;  /* 0x000000546c007986 */ /* 0x0001e8000c101d06 */
[----:B------:R0:W-:Y:S02]  /*16c0*/  STG.E.128 desc[UR6][R108.64+0x10], R88 ;  /* 0x000010586c007986 */ /* 0x0001e4000c101d06 */
.L_x_11255:
[----:B------:R-:W-:Y:S05]  /*16d0*/  BSYNC.RECONVERGENT B0 ;  /* 0x0000000000007941 */ /* 0x000fea0003800200 */
.L_x_11254:
        /* <DEDUP_REMOVED lines=51> */
.L_x_11260:
        /* <DEDUP_REMOVED lines=36> */
.L_x_11261:
[----:B------:R-:W0:Y:S02]  /*1c50*/  LDC.64 R108, c[0x0][0x3a8] ;  /* 0x0000ea00ff6c7b82 */ /* 0x000e240000000a00 */
[C---:B0-----:R-:W-:Y:S01]  /*1c60*/  IMAD.WIDE.U32 R108, R111.reuse, 0x20, R108 ;  /* 0x000000206f6c7825 */ /* 0x041fe200078e006c */
[----:B------:R-:W-:-:S04]  /*1c70*/  IADD3 R111, PT, PT, R111, 0x20, RZ ;  /* 0x000000206f6f7810 */ /* 0x000fc80007ffe0ff */
[----:B------:R0:W-:Y:S04]  /*1c80*/  STG.E.128 desc[UR6][R108.64], R92 ;  /* 0x0000005c6c007986 */ /* 0x0001e8000c101d06 */
[----:B------:R0:W-:Y:S02]  /*1c90*/  STG.E.128 desc[UR6][R108.64+0x10], R96 ;  /* 0x000010606c007986 */ /* 0x0001e4000c101d06 */
.L_x_11259:
[----:B------:R-:W-:Y:S05]  /*1ca0*/  BSYNC.RECONVERGENT B0 ;  /* 0x0000000000007941 */ /* 0x000fea0003800200 */
.L_x_11258:
[----:B------:R-:W-:Y:S01]  /*1cb0*/  ISETP.GE.U32.AND P1, PT, R142, 0x80, PT ;  /* 0x000000808e00780c */ /* 0x000fe20003f26070 */
[----:B------:R-:W-:-:S12]  /*1cc0*/  BSSY.RECONVERGENT B0, `(.L_x_11262) ;  /* 0x0000059000007945 */ /* 0x000fd80003800200 */
[----:B------:R-:W-:Y:S05]  /*1cd0*/  @!P1 BRA `(.L_x_11263) ;  /* 0x00000004005c9947 */ /* 0x000fea0003800000 */
[----:B------:R-:W-:Y:S01]  /*1ce0*/  ISETP.NE.U32.AND P2, PT, RZ, UR8, PT ;  /* 0x00000008ff007c0c */ /* 0x000fe2000bf45070 */
[----:B------:R-:W1:Y:S03]  /*1cf0*/  LDC.64 R100, c[0x0][0x390] ;  /* 0x0000e400ff647b82 */ /* 0x000e660000000a00 */
[----:B------:R-:W-:-:S13]  /*1d00*/  ISETP.NE.AND.EX P2, PT, RZ, UR9, PT, P2 ;  /* 0x00000009ff007c0c */ /* 0x000fda000bf45320 */
[----:B------:R-:W2:Y:S01]  /*1d10*/  @P2 LDC.64 R104, c[0x0][0x3a0] ;  /* 0x0000e800ff682b82 */ /* 0x000ea20000000a00 */
[----:B-1----:R-:W-:-:S06]  /*1d20*/  IMAD.WIDE.U32 R100, R111, 0x10, R100 ;  /* 0x000000106f647825 */ /* 0x002fcc00078e0064 */
[----:B------:R-:W5:Y:S01]  /*1d30*/  LDG.E.128 R100, desc[UR6][R100.64] ;  /* 0x0000000664647981 */ /* 0x000f62000c1e1d00 */
[----:B--2---:R-:W-:-:S05]  /*1d40*/  @P2 IMAD.WIDE.U32 R104, R111, 0x20, R104 ;  /* 0x000000206f682825 */ /* 0x004fca00078e0068 */
[----:B------:R1:W5:Y:S04]  /*1d50*/  @P2 LDG.E.128 R68, desc[UR6][R104.64] ;  /* 0x0000000668442981 */ /* 0x000368000c1e1d00 */
[----:B------:R1:W5:Y:S01]  /*1d60*/  @P2 LDG.E.128 R72, desc[UR6][R104.64+0x10] ;  /* 0x0000100668482981 */ /* 0x000362000c1e1d00 */
[----:B------:R-:W-:Y:S05]  /*1d70*/  @!P2 BRA `(.L_x_11264) ;  /* 0x000000000094a947 */ /* 0x000fea0003800000 */
[C---:B-1---5:R-:W-:Y:S02]  /*1d80*/  PRMT R104, R100.reuse, 0x7632, R104 ;  /* 0x0000763264687816 */ /* 0x062fe40000000068 */
[----:B------:R-:W-:Y:S02]  /*1d90*/  SHF.L.U32 R105, R100, 0x10, RZ ;  /* 0x0000001064697819 */ /* 0x000fe400000006ff */
[C---:B------:R-:W-:Y:S02]  /*1da0*/  PRMT R106, R101.reuse, 0x7632, R106 ;  /* 0x00007632656a7816 */ /* 0x040fe4000000006a */
[----:B------:R-:W-:Y:S01]  /*1db0*/  SHF.L.U32 R107, R101, 0x10, RZ ;  /* 0x00000010656b7819 */ /* 0x000fe200000006ff */
[-C--:B------:R-:W-:Y:S01]  /*1dc0*/  FMUL.FTZ R105, R105, R110.reuse ;  /* 0x0000006e69697220 */ /* 0x080fe20000410000 */
[C---:B0-----:R-:W-:Y:S02]  /*1dd0*/  PRMT R108, R102.reuse, 0x7632, R108 ;  /* 0x00007632666c7816 */ /* 0x041fe4000000006c */
[----:B------:R-:W-:Y:S01]  /*1de0*/  PRMT R146, R103, 0x7632, R146 ;  /* 0x0000763267927816 */ /* 0x000fe20000000092 */
[----:B------:R-:W-:Y:S01]  /*1df0*/  FMUL.FTZ R107, R107, R110 ;  /* 0x0000006e6b6b7220 */ /* 0x000fe20000410000 */
[----:B------:R-:W-:-:S02]  /*1e00*/  SHF.L.U32 R109, R102, 0x10, RZ ;  /* 0x00000010666d7819 */ /* 0x000fc400000006ff */
[----:B------:R-:W-:Y:S02]  /*1e10*/  SHF.L.U32 R149, R103, 0x10, RZ ;  /* 0x0000001067957819 */ /* 0x000fe400000006ff */
[----:B------:R-:W-:Y:S01]  /*1e20*/  SHF.L.U32 R100, R64, 0x10, RZ ;  /* 0x0000001040647819 */ /* 0x000fe200000006ff */
[-C--:B------:R-:W-:Y:S01]  /*1e30*/  FMUL.FTZ R109, R109, R110.reuse ;  /* 0x0000006e6d6d7220 */ /* 0x080fe20000410000 */
[----:B------:R-:W-:Y:S01]  /*1e40*/  SHF.L.U32 R102, R65, 0x10, RZ ;  /* 0x0000001041667819 */ /* 0x000fe200000006ff */
[----:B------:R-:W-:Y:S01]  /*1e50*/  FMUL.FTZ R149, R149, R110 ;  /* 0x0000006e95957220 */ /* 0x000fe20000410000 */
[----:B------:R-:W-:Y:S01]  /*1e60*/  SHF.L.U32 R101, R104, 0x10, RZ ;  /* 0x0000001068657819 */ /* 0x000fe200000006ff */
[----:B------:R-:W-:Y:S01]  /*1e70*/  FFMA.FTZ R100, R105, R100, R68 ;  /* 0x0000006469647223 */ /* 0x000fe20000010044 */
[----:B------:R-:W-:Y:S01]  /*1e80*/  SHF.L.U32 R103, R106, 0x10, RZ ;  /* 0x000000106a677819 */ /* 0x000fe200000006ff */
[----:B------:R-:W-:Y:S01]  /*1e90*/  FFMA.FTZ R102, R107, R102, R70 ;  /* 0x000000666b667223 */ /* 0x000fe20000010046 */
        /* <DEDUP_REMOVED lines=18> */
[----:B------:R-:W-:Y:S06]  /*1fc0*/  BRA `(.L_x_11265) ;  /* 0x0000000000907947 */ /* 0x000fec0003800000 */
.L_x_11264:
[----:B-1---5:R-:W-:Y:S02]  /*1fd0*/  PRMT R104, R100, 0x7632, R104 ;  /* 0x0000763264687816 */ /* 0x022fe40000000068 */
[----:B------:R-:W-:Y:S02]  /*1fe0*/  PRMT R106, R101, 0x7632, R106 ;  /* 0x00007632656a7816 */ /* 0x000fe4000000006a */
[C---:B0-----:R-:W-:Y:S02]  /*1ff0*/  PRMT R108, R102.reuse, 0x7632, R108 ;  /* 0x00007632666c7816 */ /* 0x041fe4000000006c */
[----:B------:R-:W-:Y:S02]  /*2000*/  SHF.L.U32 R109, R102, 0x10, RZ ;  /* 0x00000010666d7819 */ /* 0x000fe400000006ff */
[----:B------:R-:W-:Y:S02]  /*2010*/  PRMT R147, R103, 0x7632, R147 ;  /* 0x0000763267937816 */ /* 0x000fe40000000093 */
        /* <DEDUP_REMOVED lines=31> */
.L_x_11265:
[----:B------:R-:W0:Y:S02]  /*2210*/  LDC.64 R108, c[0x0][0x3a8] ;  /* 0x0000ea00ff6c7b82 */ /* 0x000e240000000a00 */
[----:B0-----:R-:W-:-:S05]  /*2220*/  IMAD.WIDE.U32 R108, R111, 0x20, R108 ;  /* 0x000000206f6c7825 */ /* 0x001fca00078e006c */
[----:B------:R1:W-:Y:S04]  /*2230*/  STG.E.128 desc[UR6][R108.64], R100 ;  /* 0x000000646c007986 */ /* 0x0003e8000c101d06 */
[----:B------:R1:W-:Y:S02]  /*2240*/  STG.E.128 desc[UR6][R108.64+0x10], R104 ;  /* 0x000010686c007986 */ /* 0x0003e4000c101d06 */
.L_x_11263:
[----:B------:R-:W-:Y:S05]  /*2250*/  BSYNC.RECONVERGENT B0 ;  /* 0x0000000000007941 */ /* 0x000fea0003800200 */
.L_x_11262:
        /* <DEDUP_REMOVED lines=125> */
.L_x_11287:
        /* <DEDUP_REMOVED lines=65> */
.L_x_11268:
[----:B------:R-:W-:Y:S05]  /*2e40*/  BSYNC.RECONVERGENT B0 ;  /* 0x0000000000007941 */ /* 0x000fea0003800200 */
.L_x_11267:
        /* <DEDUP_REMOVED lines=51> */
.L_x_11270:
[----:B------:R-:W-:Y:S05]  /*3180*/  BSYNC.RECONVERGENT B0 ;  /* 0x0000000000007941 */ /* 0x000fea0003800200 */
.L_x_11269:
[----:B------:R-:W-:Y:S01]  /*3190*/  ISETP.GE.U32.AND P0, PT, R142, 0x60, PT ;  /* 0x000000608e00780c */ /* 0x000fe20003f06070 */
[----:B------:R-:W-:-:S12]  /*31a0*/  BSSY.RECONVERGENT B0, `(.L_x_11271) ;  /* 0x0000032000007945 */ /* 0x000fd80003800200 */
[----:B------:R-:W-:Y:S05]  /*31b0*/  @!P0 BRA `(.L_x_11272) ;  /* 0x0000000000c08947 */ /* 0x000fea0003800000 */
[--C-:B012---:R-:W-:Y:S01]  /*31c0*/  FADD.FTZ R109, R92, -R145.reuse ;  /* 0x800000915c6d7221 */ /* 0x107fe20000010000 */
        /* <DEDUP_REMOVED lines=47> */
.L_x_11272:
[----:B------:R-:W-:Y:S05]  /*34c0*/  BSYNC.RECONVERGENT B0 ;  /* 0x0000000000007941 */ /* 0x000fea0003800200 */
.L_x_11271:
[----:B------:R-:W-:Y:S04]  /*34d0*/  BSSY.RECONVERGENT B0, `(.L_x_11273) ;  /* 0x0000031000007945 */ /* 0x000fe80003800200 */
        /* <DEDUP_REMOVED lines=15> */
[--C-:B------:R-:W-:Y:S01]  /*35d0*/  FADD.FTZ R111, R104, -R145.reuse ;  /* 0x80000091686f7221 */ /* 0x100fe20000010000 */
[----:B------:R-:W-:Y:S02]  /*35e0*/  SHF.L.U32 R149, R58, 0x10, RZ ;  /* 0x000000103a957819 */ /* 0x000fe400000006ff */
[----:B------:R-:W-:Y:S01]  /*35f0*/  FFMA.FTZ R150, R109, R150, R108 ;  /* 0x000000966d967223 */ /* 0x000fe2000001006c */
[--C-:B------:R-:W-:Y:S01]  /*3600*/  FADD.FTZ R109, R105, -R145.reuse ;  /* 0x80000091696d7221 */ /* 0x100fe20000010000 */
[----:B------:R-:W-:Y:S01]  /*3610*/  SHF.L.U32 R151, R62, 0x10, RZ ;  /* 0x000000103e977819 */ /* 0x000fe200000006ff */
[C---:B------:R-:W-:Y:S01]  /*3620*/  FMUL.FTZ R110, R148.reuse, R111 ;  /* 0x0000006f946e7220 */ /* 0x040fe20000410000 */
[----:B------:R-:W-:Y:S01]  /*3630*/  SHF.L.U32 R108, R137, 0x10, RZ ;  /* 0x00000010896c7819 */ /* 0x000fe200000006ff */
[----:B------:R-:W-:Y:S01]  /*3640*/  FMUL.FTZ R109, R148, R109 ;  /* 0x0000006d946d7220 */ /* 0x000fe20000410000 */
[----:B------:R-:W-:Y:S01]  /*3650*/  SHF.L.U32 R152, R138, 0x10, RZ ;  /* 0x000000108a987819 */ /* 0x000fe200000006ff */
[----:B------:R-:W-:Y:S01]  /*3660*/  FADD.FTZ R111, R106, -R145 ;  /* 0x800000916a6f7221 */ /* 0x000fe20000010000 */
[----:B------:R-:W-:Y:S01]  /*3670*/  FFMA.FTZ R110, R110, R149, R151 ;  /* 0x000000956e6e7223 */ /* 0x000fe20000010097 */
[--C-:B------:R-:W-:Y:S01]  /*3680*/  FADD.FTZ R151, R107, -R145.reuse ;  /* 0x800000916b977221 */ /* 0x100fe20000010000 */
[----:B------:R-:W-:Y:S01]  /*3690*/  SHF.L.U32 R154, R140, 0x10, RZ ;  /* 0x000000108c9a7819 */ /* 0x000fe200000006ff */
[----:B------:R-:W-:Y:S01]  /*36a0*/  FFMA.FTZ R149, R109, R108, R152 ;  /* 0x0000006c6d957223 */ /* 0x000fe20000010098 */
[----:B------:R-:W-:Y:S01]  /*36b0*/  SHF.L.U32 R108, R59, 0x10, RZ ;  /* 0x000000103b6c7819 */ /* 0x000fe200000006ff */
[C---:B------:R-:W-:Y:S01]  /*36c0*/  FMUL.FTZ R111, R148.reuse, R111 ;  /* 0x0000006f946f7220 */ /* 0x040fe20000410000 */
[----:B------:R-:W-:Y:S01]  /*36d0*/  SHF.L.U32 R152, R63, 0x10, RZ ;  /* 0x000000103f987819 */ /* 0x000fe200000006ff */
[----:B------:R-:W-:Y:S01]  /*36e0*/  FMUL.FTZ R151, R148, R151 ;  /* 0x0000009794977220 */ /* 0x000fe20000410000 */
[----:B------:R-:W-:Y:S01]  /*36f0*/  FADD.FTZ R145, R101, -R145 ;  /* 0x8000009165917221 */ /* 0x000fe20000010000 */
[----:B------:R-:W-:-:S02]  /*3700*/  F2FP.BF16.F32.PACK_AB R110, R149, R110 ;  /* 0x0000006e956e723e */ /* 0x000fc400000010ff */
        /* <DEDUP_REMOVED lines=13> */
.L_x_11274:
[----:B------:R-:W-:Y:S05]  /*37e0*/  BSYNC.RECONVERGENT B0 ;  /* 0x0000000000007941 */ /* 0x000fea0003800200 */
.L_x_11273:
[----:B01234-:R-:W0:Y:S02]  /*37f0*/  LDC.64 R108, c[0x0][0x380] ;  /* 0x0000e000ff6c7b82 */ /* 0x01fe240000000a00 */
[----:B0-----:R-:W-:-:S04]  /*3800*/  LEA R141, R108, R141, 0x2 ;  /* 0x0000008d6c8d7211 */ /* 0x001fc800078e10ff */
[----:B------:R-:W-:-:S13]  /*3810*/  ISETP.GE.AND P0, PT, R141, R109, PT ;  /* 0x0000006d8d00720c */ /* 0x000fda0003f06270 */
[----:B------:R-:W-:Y:S05]  /*3820*/  @!P0 BRA `(.L_x_11275) ;  /* 0xffffffd000908947 */ /* 0x000fea000383ffff */
[----:B------:R-:W-:Y:S05]  /*3830*/  EXIT ;  /* 0x000000000000794d */ /* 0x000fea0003800000 */
.L_x_11266:
        /* <DEDUP_REMOVED lines=8> */
.L_x_11277:
[----:B------:R-:W-:Y:S05]  /*38c0*/  BSYNC B0 ;  /* 0x0000000000007941 */ /* 0x000fea0003800000 */
.L_x_11276:
        /* <DEDUP_REMOVED lines=9> */
.L_x_11278:
[----:B------:R-:W-:Y:S01]  /*3960*/  HFMA2 R152, -RZ, RZ, 0, 2.384185791015625e-07 ;  /* 0x00000004ff987431 */ /* 0x000fe200000001ff */
[----:B------:R-:W-:-:S05]  /*3970*/  MOV R111, R149 ;  /* 0x00000095006f7202 */ /* 0x000fca0000000f00 */
[----:B------:R-:W-:-:S05]  /*3980*/  FADD.FTZ R111, R110, R111 ;  /* 0x0000006f6e6f7221 */ /* 0x000fca0000010000 */
[----:B------:R-:W-:-:S07]  /*3990*/  MOV R151, R111 ;  /* 0x0000006f00977202 */ /* 0x000fce0000000f00 */
[----:B------:R-:W-:Y:S05]  /*39a0*/  WARPSYNC.COLLECTIVE R150, `(.L_x_11279) ;  /* 0x0000000096087348 */ /* 0x000fea0003c00000 */
[----:B------:R0:W1:Y:S02]  /*39b0*/  SHFL.BFLY P6, R149, R151, R152, R153 ;  /* 0x0c00009897957389 */ /* 0x00006400000c0099 */
[----:B01----:R-:W-:Y:S05]  /*39c0*/  ENDCOLLECTIVE ;  /* 0x000000000000791b */ /* 0x003fea0003800000 */
.L_x_11279:
[----:B------:R-:W-:Y:S01]  /*39d0*/  HFMA2 R152, -RZ, RZ, 0, 4.76837158203125e-07 ;  /* 0x00000008ff987431 */ /* 0x000fe200000001ff */
[----:B------:R-:W-:-:S05]  /*39e0*/  MOV R108, R149 ;  /* 0x00000095006c7202 */ /* 0x000fca0000000f00 */
[----:B------:R-:W-:-:S05]  /*39f0*/  FADD.FTZ R146, R111, R108 ;  /* 0x0000006c6f927221 */ /* 0x000fca0000010000 */
[----:B------:R-:W-:-:S07]  /*3a00*/  MOV R151, R146 ;  /* 0x0000009200977202 */ /* 0x000fce0000000f00 */
[----:B------:R-:W-:Y:S05]  /*3a10*/  WARPSYNC.COLLECTIVE R150, `(.L_x_11280) ;  /* 0x0000000096087348 */ /* 0x000fea0003c00000 */
[----:B------:R0:W1:Y:S02]  /*3a20*/  SHFL.BFLY P6, R149, R151, R152, R153 ;  /* 0x0c00009897957389 */ /* 0x00006400000c0099 */
[----:B01----:R-:W-:Y:S05]  /*3a30*/  ENDCOLLECTIVE ;  /* 0x000000000000791b */ /* 0x003fea0003800000 */
.L_x_11280:
        /* <DEDUP_REMOVED lines=8> */
.L_x_11281:
        /* <DEDUP_REMOVED lines=73> */
.L_x_11282:
[----:B------:R-:W-:Y:S01]  /*3f50*/  HFMA2 R152, -RZ, RZ, 0, 1.1920928955078125e-07 ;  /* 0x00000002ff987431 */ /* 0x000fe200000001ff */
[----:B------:R-:W-:-:S05]  /*3f60*/  MOV R109, R149 ;  /* 0x00000095006d7202 */ /* 0x000fca0000000f00 */
[----:B------:R-:W-:-:S05]  /*3f70*/  FADD.FTZ R109, R108, R109 ;  /* 0x0000006d6c6d7221 */ /* 0x000fca0000010000 */
[----:B------:R-:W-:-:S07]  /*3f80*/  MOV R151, R109 ;  /* 0x0000006d00977202 */ /* 0x000fce0000000f00 */
[----:B------:R-:W-:Y:S05]  /*3f90*/  WARPSYNC.COLLECTIVE R150, `(.L_x_11283) ;  /* 0x0000000096087348 */ /* 0x000fea0003c00000 */
[----:B------:R0:W1:Y:S02]  /*3fa0*/  SHFL.BFLY P6, R149, R151, R152, R153 ;  /* 0x0c00009897957389 */ /* 0x00006400000c0099 */
[----:B01----:R-:W-:Y:S05]  /*3fb0*/  ENDCOLLECTIVE ;  /* 0x000000000000791b */ /* 0x003fea0003800000 */
.L_x_11283:
[----:B------:R-:W-:Y:S01]  /*3fc0*/  HFMA2 R152, -RZ, RZ, 0, 2.384185791015625e-07 ;  /* 0x00000004ff987431 */ /* 0x000fe200000001ff */
[----:B------:R-:W-:-:S05]  /*3fd0*/  MOV R110, R149 ;  /* 0x00000095006e7202 */ /* 0x000fca0000000f00 */
[----:B------:R-:W-:-:S05]  /*3fe0*/  FADD.FTZ R110, R109, R110 ;  /* 0x0000006e6d6e7221 */ /* 0x000fca0000010000 */
[----:B------:R-:W-:-:S07]  /*3ff0*/  MOV R151, R110 ;  /* 0x0000006e00977202 */ /* 0x000fce0000000f00 */
[----:B------:R-:W-:Y:S05]  /*4000*/  WARPSYNC.COLLECTIVE R150, `(.L_x_11284) ;  /* 0x0000000096087348 */ /* 0x000fea0003c00000 */
[----:B------:R0:W1:Y:S02]  /*4010*/  SHFL.BFLY P6, R149, R151, R152, R153 ;  /* 0x0c00009897957389 */ /* 0x00006400000c0099 */
[----:B01----:R-:W-:Y:S05]  /*4020*/  ENDCOLLECTIVE ;  /* 0x000000000000791b */ /* 0x003fea0003800000 */
.L_x_11284:
[----:B------:R-:W-:Y:S01]  /*4030*/  HFMA2 R152, -RZ, RZ, 0, 4.76837158203125e-07 ;  /* 0x00000008ff987431 */ /* 0x000fe200000001ff */
[----:B------:R-:W-:-:S05]  /*4040*/  MOV R111, R149 ;  /* 0x00000095006f7202 */ /* 0x000fca0000000f00 */
[----:B------:R-:W-:-:S05]  /*4050*/  FADD.FTZ R111, R110, R111 ;  /* 0x0000006f6e6f7221 */ /* 0x000fca0000010000 */
[----:B------:R-:W-:-:S07]  /*4060*/  MOV R151, R111 ;  /* 0x0000006f00977202 */ /* 0x000fce0000000f00 */
[----:B------:R-:W-:Y:S05]  /*4070*/  WARPSYNC.COLLECTIVE R150, `(.L_x_11285) ;  /* 0x0000000096087348 */ /* 0x000fea0003c00000 */
[----:B------:R0:W1:Y:S02]  /*4080*/  SHFL.BFLY P6, R149, R151, R152, R153 ;  /* 0x0c00009897957389 */ /* 0x00006400000c0099 */
[----:B01----:R-:W-:Y:S05]  /*4090*/  ENDCOLLECTIVE ;  /* 0x000000000000791b */ /* 0x003fea0003800000 */
.L_x_11285:
[----:B------:R-:W-:Y:S01]  /*40a0*/  HFMA2 R152, -RZ, RZ, 0, 9.5367431640625e-07 ;  /* 0x00000010ff987431 */ /* 0x000fe200000001ff */
[----:B------:R-:W-:-:S05]  /*40b0*/  MOV R146, R149 ;  /* 0x0000009500927202 */ /* 0x000fca0000000f00 */
[----:B------:R-:W-:-:S05]  /*40c0*/  FADD.FTZ R146, R111, R146 ;  /* 0x000000926f927221 */ /* 0x000fca0000010000 */
[----:B------:R-:W-:-:S07]  /*40d0*/  MOV R151, R146 ;  /* 0x0000009200977202 */ /* 0x000fce0000000f00 */
[----:B------:R-:W-:Y:S05]  /*40e0*/  WARPSYNC.COLLECTIVE R150, `(.L_x_11286) ;  /* 0x0000000096087348 */ /* 0x000fea0003c00000 */
[----:B------:R0:W1:Y:S02]  /*40f0*/  SHFL.BFLY P6, R149, R151, R152, R153 ;  /* 0x0c00009897957389 */ /* 0x00006400000c0099 */
[----:B01----:R-:W-:Y:S05]  /*4100*/  ENDCOLLECTIVE ;  /* 0x000000000000791b */ /* 0x003fea0003800000 */
.L_x_11286:
[----:B------:R-:W-:Y:S05]  /*4110*/  BRA `(.L_x_11287) ;  /* 0xffffffe800447947 */ /* 0x000fea000383ffff */
.L_x_11288:
        /* <DEDUP_REMOVED lines=14> */
.L_x_37280:


//--------------------- .text._ZN10layer_norm13ln_fwd_kernelINS_13Kernel_traitsI13__nv_bfloat16S2_fS2_fjLj1024ELj1ELj4ELj1ELj16ENS_18Kernel_traits_baseILj1024ES2_S2_fS2_fjLj128EEEEELb0ELb1ELb0ELb1EEEvNS_9FwdParamsE --------------------------
	.section	.text._ZN10layer_norm13ln_fwd_kernelINS_13Kernel_traitsI13__nv_bfloat16S2_fS2_fjLj1024ELj1ELj4ELj1ELj16ENS_18Kernel_traits_baseILj1024ES2_S2_fS2_fjLj128EEEEELb0ELb1ELb0ELb1EEEvNS_9FwdParamsE,"ax",@progbits
	.align	128
        .global         _ZN10layer_norm13ln_fwd_kernelINS_13Kernel_traitsI13__nv_bfloat16S2_fS2_fjLj1024ELj1ELj4ELj1ELj16ENS_18Kernel_traits_baseILj1024ES2_S2_fS2_fjLj128EEEEELb0ELb1ELb0ELb1EEEvNS_9FwdParamsE
        .type           _ZN10layer_norm13ln_fwd_kernelINS_13Kernel_traitsI13__nv_bfloat16S2_fS2_fjLj1024ELj1ELj4ELj1ELj16ENS_18Kernel_traits_baseILj1024ES2_S2_fS2_fjLj128EEEEELb0ELb1ELb0ELb1EEEvNS_9FwdParamsE,@function
        .size           _ZN10layer_norm13ln_fwd_kernelINS_13Kernel_traitsI13__nv_bfloat16S2_fS2_fjLj1024ELj1ELj4ELj1ELj16ENS_18Kernel_traits_baseILj1024ES2_S2_fS2_fjLj128EEEEELb0ELb1ELb0ELb1EEEvNS_9FwdParamsE,(.L_x_37281 - _ZN10layer_norm13ln_fwd_kernelINS_13Kernel_traitsI13__nv_bfloat16S2_fS2_fjLj1024ELj1ELj4ELj1ELj16ENS_18Kernel_traits_baseILj1024ES2_S2_fS2_fjLj128EEEEELb0ELb1ELb0ELb1EEEvNS_9FwdParamsE)
        .other          _ZN10layer_norm13ln_fwd_kernelINS_13Kernel_traitsI13__nv_bfloat16S2_fS2_fjLj1024ELj1ELj4ELj1ELj16ENS_18Kernel_traits_baseILj1024ES2_S2_fS2_fjLj128EEEEELb0ELb1ELb0ELb1EEEvNS_9FwdParamsE,@"STO_CUDA_ENTRY STV_DEFAULT"
_ZN10layer_norm13ln_fwd_kernelINS_13Kernel_traitsI13__nv_bfloat16S2_fS2_fjLj1024ELj1ELj4ELj1ELj16ENS_18Kernel_traits_baseILj1024ES2_S2_fS2_fjLj128EEEEELb0ELb1ELb0ELb1EEEvNS_9FwdParamsE:
.text._ZN10layer_norm13ln_fwd_kernelINS_13Kernel_traitsI13__nv_bfloat16S2_fS2_fjLj1024ELj1ELj4ELj1ELj16ENS_18Kernel_traits_baseILj1024ES2_S2_fS2_fjLj128EEEEELb0ELb1ELb0ELb1EEEvNS_9FwdParamsE:
        /* <DEDUP_REMOVED lines=19> */
[----:B------:R-:W5:Y:S04]  /*0130*/  LDG.E.128 R16, desc[UR6][R6.64+0x400] ;  /* 0x0004000606107981 */ /* 0x000f68000c1e1d00 */
[----:B------:R3:W5:Y:S04]  /*0140*/  LDG.E.128 R20, desc[UR6][R2.64+0x600] ;  /* 0x0006000602147981 */ /* 0x000768000c1e1d00 */
[----:B------:R-:W5:Y:S02]  /*0150*/  LDG.E.128 R24, desc[UR6][R6.64+0x600] ;  /* 0x0006000606187981 */ /* 0x000f64000c1e1d00 */
        /* <DEDUP_REMOVED lines=21> */
[----:B0-----:R-:W-:-:S02]  /*02b0*/  @P1 MOV R4, R48 ;  /* 0x0000003000041202 */ /* 0x001fc40000000f00 */
[----:B------:R-:W-:Y:S02]  /*02c0*/  @P1 MOV R5, R49 ;  /* 0x0000003100051202 */ /* 0x000fe40000000f00 */
[----:B------:R-:W-:Y:S02]  /*02d0*/  @P1 MOV R6, R50 ;  /* 0x0000003200061202 */ /* 0x000fe40000000f00 */
[----:B------:R-:W-:Y:S02]  /*02e0*/  @P1 MOV R7, R51 ;  /* 0x0000003300071202 */ /* 0x000fe40000000f00 */
[----:B------:R-:W-:Y:S02]  /*02f0*/  @P1 MOV R8, R52 ;  /* 0x0000003400081202 */ /* 0x000fe40000000f00 */
        /* <DEDUP_REMOVED lines=14> */
[----:B------:R-:W-:Y:S01]  /*03e0*/  @!P1 MOV R11, R55 ;  /* 0x00000037000b9202 */ /* 0x000fe20000000f00 */
[----:B------:R-:W-:Y:S06]  /*03f0*/  @P0 EXIT ;  /* 0x000000000000094d */ /* 0x000fec0003800000 */
        /* <DEDUP_REMOVED lines=16> */
[----:B0-----:R-:W-:Y:S01]  /*0500*/  ISETP.NE.U32.AND P0, PT, RZ, UR4, PT ;  /* 0x00000004ff007c0c */ /* 0x001fe2000bf05070 */
[----:B------:R-:W0:Y:S01]  /*0510*/  LDCU.U8 UR4, c[0x0][0x410] ;  /* 0x00008200ff0477ac */ /* 0x000e220008000000 */
        /* <DEDUP_REMOVED lines=43> */
[----:B------:R-:W-:Y:S02]  /*07d0*/  PRMT R131, R132, 0x7632, R131 ;  /* 0x0000763284837816 */ /* 0x000fe40000000083 */
[----:B------:R-:W-:Y:S01]  /*07e0*/  ISETP.NE.AND.EX P0, PT, RZ, UR5, PT, P0 ;  /* 0x00000005ff007c0c */ /* 0x000fe2000bf05300 */
[----:B-12---:R-:W0:-:S12]  /*07f0*/  LDCU UR5, c[0x0][0x388] ;  /* 0x00007100ff0577ac */ /* 0x006e180008000800 */
.L_x_11298:
[----:B-1----:R-:W1:Y:S01]  /*0800*/  @P0 LDC.64 R56, c[0x0][0x3e0] ;  /* 0x0000f800ff380b82 */ /* 0x002e620000000a00 */
[----:B0-----:R-:W-:-:S05]  /*0810*/  IMAD R52, R137, UR5, RZ ;  /* 0x0000000589347c24 */ /* 0x001fca000f8e02ff */
[----:B------:R-:W-:Y:S02]  /*0820*/  SHF.R.S32.HI R53, RZ, 0x1f, R52 ;  /* 0x0000001fff357819 */ /* 0x000fe40000011434 */
[----:B------:R-:W0:Y:S02]  /*0830*/  LDC.64 R76, c[0x0][0x390] ;  /* 0x0000e400ff4c7b82 */ /* 0x000e240000000a00 */
[----:B------:R-:W-:-:S04]  /*0840*/  LEA.HI R53, R53, R52, RZ, 0x3 ;  /* 0x0000003435357211 */ /* 0x000fc800078f18ff */
[----:B------:R-:W-:Y:S01]  /*0850*/  LEA.HI.SX32 R140, R53, R138, 0x1d ;  /* 0x0000008a358c7211 */ /* 0x000fe200078feaff */
[----:B-1----:R-:W-:-:S06]  /*0860*/  @P0 IMAD.WIDE R56, R137, 0x2, R56 ;  /* 0x0000000289380825 */ /* 0x002fcc00078e0238 */
[----:B------:R-:W2:Y:S01]  /*0870*/  @P0 LDG.E.U16 R56, desc[UR6][R56.64] ;  /* 0x0000000638380981 */ /* 0x000ea2000c1e1500 */
[----:B0-----:R-:W-:-:S06]  /*0880*/  IMAD.WIDE.U32 R52, R140, 0x10, R76 ;  /* 0x000000108c347825 */ /* 0x001fcc00078e004c */
[----:B------:R-:W5:Y:S01]  /*0890*/  LDG.E.128 R52, desc[UR6][R52.64] ;  /* 0x0000000634347981 */ /* 0x000f62000c1e1d00 */
[----:B------:R-:W-:Y:S01]  /*08a0*/  ISETP.NE.U32.AND P1, PT, RZ, UR8, PT ;  /* 0x00000008ff007c0c */ /* 0x000fe2000bf25070 */
[----:B------:R-:W-:-:S03]  /*08b0*/  HFMA2 R139, -RZ, RZ, 1.875, 0 ;  /* 0x3f800000ff8b7431 */ /* 0x000fc600000001ff */
[----:B------:R-:W-:Y:S02]  /*08c0*/  ISETP.NE.AND.EX P1, PT, RZ, UR9, PT, P1 ;  /* 0x00000009ff007c0c */ /* 0x000fe4000bf25310 */
[----:B--2---:R-:W-:-:S11]  /*08d0*/  @P0 SHF.L.U32 R139, R56, 0x10, RZ ;  /* 0x00000010388b0819 */ /* 0x004fd600000006ff */
[----:B------:R-:W-:Y:S05]  /*08e0*/  @!P1 BRA `(.L_x_11289) ;  /* 0x0000000000a49947 */ /* 0x000fea0003800000 */
[----:B------:R-:W0:Y:S02]  /*08f0*/  LDC.64 R56, c[0x0][0x3a0] ;  /* 0x0000e800ff387b82 */ /* 0x000e240000000a00 */
[----:B0-----:R-:W-:-:S05]  /*0900*/  IMAD.WIDE.U32 R56, R140, 0x20, R56 ;  /* 0x000000208c387825 */ /* 0x001fca00078e0038 */
[----:B------:R-:W2:Y:S04]  /*0910*/  LDG.E.128 R44, desc[UR6][R56.64] ;  /* 0x00000006382c7981 */ /* 0x000ea8000c1e1d00 */
[----:B------:R0:W3:Y:S01]  /*0920*/  LDG.E.128 R48, desc[UR6][R56.64+0x10] ;  /* 0x0000100638307981 */ /* 0x0000e2000c1e1d00 */
[C---:B-----5:R-:W-:Y:S02]  /*0930*/  PRMT R58, R52.reuse, 0x7632, R58 ;  /* 0x00007632343a7816 */ /* 0x060fe4000000003a */
[----:B------:R-:W-:Y:S02]  /*0940*/  PRMT R59, R53, 0x7632, R59 ;  /* 0x00007632353b7816 */ /* 0x000fe4000000003b */
[----:B------:R-:W-:Y:S02]  /*0950*/  SHF.L.U32 R52, R52, 0x10, RZ ;  /* 0x0000001034347819 */ /* 0x000fe400000006ff */
[----:B------:R-:W-:-:S02]  /*0960*/  SHF.L.U32 R58, R58, 0x10, RZ ;  /* 0x000000103a3a7819 */ /* 0x000fc400000006ff */
[----:B------:R-:W-:Y:S02]  /*0970*/  SHF.L.U32 R62, R59, 0x10, RZ ;  /* 0x000000103b3e7819 */ /* 0x000fe400000006ff */
[----:B------:R-:W-:Y:S01]  /*0980*/  PRMT R61, R54, 0x7632, R61 ;  /* 0x00007632363d7816 */ /* 0x000fe2000000003d */
[-C--:B------:R-:W-:Y:S01]  /*0990*/  FMUL.FTZ R58, R58, R139.reuse ;  /* 0x0000008b3a3a7220 */ /* 0x080fe20000410000 */
[----:B------:R-:W-:Y:S01]  /*09a0*/  SHF.L.U32 R64, R54, 0x10, RZ ;  /* 0x0000001036407819 */ /* 0x000fe200000006ff */
[-C--:B------:R-:W-:Y:S01]  /*09b0*/  FMUL.FTZ R62, R62, R139.reuse ;  /* 0x0000008b3e3e7220 */ /* 0x080fe20000410000 */
[----:B------:R-:W-:Y:S01]  /*09c0*/  SHF.L.U32 R60, R53, 0x10, RZ ;  /* 0x00000010353c7819 */ /* 0x000fe200000006ff */
[-C--:B------:R-:W-:Y:S01]  /*09d0*/  FMUL.FTZ R53, R52, R139.reuse ;  /* 0x0000008b34357220 */ /* 0x080fe20000410000 */
[C---:B------:R-:W-:Y:S02]  /*09e0*/  PRMT R63, R55.reuse, 0x7632, R63 ;  /* 0x00007632373f7816 */ /* 0x040fe4000000003f */
[----:B------:R-:W-:Y:S01]  /*09f0*/  SHF.L.U32 R66, R55, 0x10, RZ ;  /* 0x0000001037427819 */ /* 0x000fe200000006ff */
[----:B0-----:R-:W-:Y:S01]  /*0a00*/  FMUL.FTZ R57, R60, R139 ;  /* 0x0000008b3c397220 */ /* 0x001fe20000410000 */
[----:B------:R-:W-:-:S02]  /*0a10*/  SHF.L.U32 R54, R132, 0x10, RZ ;  /* 0x0000001084367819 */ /* 0x000fc400000006ff */
[----:B------:R-:W-:Y:S02]  /*0a20*/  SHF.L.U32 R55, R131, 0x10, RZ ;  /* 0x0000001083377819 */ /* 0x000fe400000006ff */
[----:B------:R-:W-:Y:S02]  /*0a30*/  SHF.L.U32 R59, R130, 0x10, RZ ;  /* 0x00000010823b7819 */ /* 0x000fe400000006ff */
[----:B------:R-:W-:Y:S02]  /*0a40*/  SHF.L.U32 R56, R0, 0x10, RZ ;  /* 0x0000001000387819 */ /* 0x000fe400000006ff */
[----:B------:R-:W-:Y:S01]  /*0a50*/  SHF.L.U32 R60, R3, 0x10, RZ ;  /* 0x00000010033c7819 */ /* 0x000fe200000006ff */
[----:B--2---:R-:W-:Y:S01]  /*0a60*/  FFMA.FTZ R52, R53, R54, R44 ;  /* 0x0000003635347223 */ /* 0x004fe2000001002c */
[----:B------:R-:W-:Y:S01]  /*0a70*/  FFMA.FTZ R53, R58, R55, R45 ;  /* 0x000000373a357223 */ /* 0x000fe2000001002d */
        /* <DEDUP_REMOVED lines=11> */
[----:B---3--:R-:W-:Y:S01]  /*0b30*/  FFMA.FTZ R56, R57, R56, R48 ;  /* 0x0000003839387223 */ /* 0x008fe20000010030 */
[----:B------:R-:W-:Y:S01]  /*0b40*/  FFMA.FTZ R57, R58, R59, R49 ;  /* 0x0000003b3a397223 */ /* 0x000fe20000010031 */
[----:B------:R-:W-:Y:S01]  /*0b50*/  FFMA.FTZ R58, R61, R60, R50 ;  /* 0x0000003c3d3a7223 */ /* 0x000fe20000010032 */
[----:B------:R-:W-:Y:S01]  /*0b60*/  FFMA.FTZ R59, R62, R63, R51 ;  /* 0x0000003f3e3b7223 */ /* 0x000fe20000010033 */
[----:B------:R-:W-:Y:S06]  /*0b70*/  BRA `(.L_x_11290) ;  /* 0x0000000000907947 */ /* 0x000fec0003800000 */
.L_x_11289:
[----:B-----5:R-:W-:Y:S02]  /*0b80*/  SHF.L.U32 R56, R53, 0x10, RZ ;  /* 0x0000001035387819 */ /* 0x020fe400000006ff */
[C---:B------:R-:W-:Y:S02]  /*0b90*/  PRMT R61, R54.reuse, 0x7632, R61 ;  /* 0x00007632363d7816 */ /* 0x040fe4000000003d */
[----:B------:R-:W-:Y:S01]  /*0ba0*/  SHF.L.U32 R54, R54, 0x10, RZ ;  /* 0x0000001036367819 */ /* 0x000fe200000006ff */
[-C--:B------:R-:W-:Y:S01]  /*0bb0*/  FMUL.FTZ R56, R56, R139.reuse ;  /* 0x0000008b38387220 */ /* 0x080fe20000410000 */
[C---:B------:R-:W-:Y:S02]  /*0bc0*/  SHF.L.U32 R60, R55.reuse, 0x10, RZ ;  /* 0x00000010373c7819 */ /* 0x040fe400000006ff */
[----:B------:R-:W-:Y:S01]  /*0bd0*/  PRMT R65, R55, 0x7632, R65 ;  /* 0x0000763237417816 */ /* 0x000fe20000000041 */
        /* <DEDUP_REMOVED lines=9> */
[----:B------:R-:W-:Y:S01]  /*0c70*/  PRMT R59, R53, 0x7632, R59 ;  /* 0x00007632353b7816 */ /* 0x000fe2000000003b */
[----:B------:R-:W-:Y:S01]  /*0c80*/  FMUL.FTZ R52, R52, R139 ;  /* 0x0000008b34347220 */ /* 0x000fe20000410000 */
[----:B------:R-:W-:Y:S01]  /*0c90*/  SHF.L.U32 R53, R132, 0x10, RZ ;  /* 0x0000001084357819 */ /* 0x000fe200000006ff */
        /* <DEDUP_REMOVED lines=18> */
.L_x_11290:
[----:B------:R-:W0:Y:S01]  /*0dc0*/  LDC.64 R144, c[0x0][0x3a8] ;  /* 0x0000ea00ff907b82 */ /* 0x000e220000000a00 */
[----:B------:R-:W-:-:S05]  /*0dd0*/  IADD3 R141, PT, PT, R140, 0x20, RZ ;  /* 0x000000208c8d7810 */ /* 0x000fca0007ffe0ff */
[----:B------:R-:W-:Y:S02]  /*0de0*/  IMAD.WIDE.U32 R60, R141, 0x10, R76 ;  /* 0x000000108d3c7825 */ /* 0x000fe400078e004c */
[----:B------:R-:W1:Y:S02]  /*0df0*/  @P1 LDC.64 R64, c[0x0][0x3a0] ;  /* 0x0000e800ff401b82 */ /* 0x000e640000000a00 */
[----:B0-----:R-:W-:-:S05]  /*0e00*/  IMAD.WIDE.U32 R66, R140, 0x20, R144 ;  /* 0x000000208c427825 */ /* 0x001fca00078e0090 */
[----:B------:R0:W-:Y:S01]  /*0e10*/  STG.E.128 desc[UR6][R66.64], R52 ;  /* 0x0000003442007986 */ /* 0x0001e2000c101d06 */
[----:B-1----:R-:W-:-:S03]  /*0e20*/  @P1 IMAD.WIDE.U32 R64, R141, 0x20, R64 ;  /* 0x000000208d401825 */ /* 0x002fc600078e0040 */
[----:B------:R0:W-:Y:S04]  /*0e30*/  STG.E.128 desc[UR6][R66.64+0x10], R56 ;  /* 0x0000103842007986 */ /* 0x0001e8000c101d06 */
[----:B------:R0:W5:Y:S04]  /*0e40*/  @P1 LDG.E.128 R44, desc[UR6][R64.64] ;  /* 0x00000006402c1981 */ /* 0x000168000c1e1d00 */
[----:B------:R0:W5:Y:S04]  /*0e50*/  @P1 LDG.E.128 R48, desc[UR6][R64.64+0x10] ;  /* 0x0000100640301981 */ /* 0x000168000c1e1d00 */
[----:B------:R-:W5:Y:S01]  /*0e60*/  LDG.E.128 R60, desc[UR6][R60.64] ;  /* 0x000000063c3c7981 */ /* 0x000f62000c1e1d00 */
[----:B------:R-:W-:Y:S05]  /*0e70*/  @!P1 BRA `(.L_x_11291) ;  /* 0x0000000000949947 */ /* 0x000fea0003800000 */
[C---:B0----5:R-:W-:Y:S02]  /*0e80*/  PRMT R65, R60.reuse, 0x7632, R65 ;  /* 0x000076323c417816 */ /* 0x061fe40000000041 */
[----:B------:R-:W-:Y:S02]  /*0e90*/  SHF.L.U32 R60, R60, 0x10, RZ ;  /* 0x000000103c3c7819 */ /* 0x000fe400000006ff */
[----:B------:R-:W-:Y:S02]  /*0ea0*/  SHF.L.U32 R64, R61, 0x10, RZ ;  /* 0x000000103d407819 */ /* 0x000fe400000006ff */
[C---:B------:R-:W-:Y:S02]  /*0eb0*/  SHF.L.U32 R68, R62.reuse, 0x10, RZ ;  /* 0x000000103e447819 */ /* 0x040fe400000006ff */
[----:B------:R-:W-:Y:S02]  /*0ec0*/  SHF.L.U32 R72, R63, 0x10, RZ ;  /* 0x000000103f487819 */ /* 0x000fe400000006ff */
[----:B------:R-:W-:Y:S01]  /*0ed0*/  PRMT R69, R62, 0x7632, R69 ;  /* 0x000076323e457816 */ /* 0x000fe20000000045 */
[-C--:B------:R-:W-:Y:S01]  /*0ee0*/  FMUL.FTZ R71, R68, R139.reuse ;  /* 0x0000008b44477220 */ /* 0x080fe20000410000 */
[----:B------:R-:W-:Y:S01]  /*0ef0*/  PRMT R67, R61, 0x7632, R67 ;  /* 0x000076323d437816 */ /* 0x000fe20000000043 */
[-C--:B------:R-:W-:Y:S01]  /*0f00*/  FMUL.FTZ R61, R60, R139.reuse ;  /* 0x0000008b3c3d7220 */ /* 0x080fe20000410000 */
[----:B------:R-:W-:Y:S01]  /*0f10*/  SHF.L.U32 R62, R8, 0x10, RZ ;  /* 0x00000010083e7819 */ /* 0x000fe200000006ff */
[-C--:B------:R-:W-:Y:S01]  /*0f20*/  FMUL.FTZ R75, R72, R139.reuse ;  /* 0x0000008b484b7220 */ /* 0x080fe20000410000 */
[----:B------:R-:W-:Y:S01]  /*0f30*/  PRMT R73, R63, 0x7632, R73 ;  /* 0x000076323f497816 */ /* 0x000fe20000000049 */
[----:B------:R-:W-:Y:S01]  /*0f40*/  FMUL.FTZ R63, R64, R139 ;  /* 0x0000008b403f7220 */ /* 0x000fe20000410000 */
        /* <DEDUP_REMOVED lines=20> */
[----:B------:R-:W-:-:S02]  /*1090*/  FFMA.FTZ R63, R70, R63, R47 ;  /* 0x0000003f463f7223 */ /* 0x000fc4000001002f */
[----:B------:R-:W-:Y:S02]  /*10a0*/  FFMA.FTZ R65, R72, R71, R49 ;  /* 0x0000004748417223 */ /* 0x000fe40000010031 */
[----:B------:R-:W-:Y:S01]  /*10b0*/  FFMA.FTZ R67, R74, R67, R51 ;  /* 0x000000434a437223 */ /* 0x000fe20000010033 */
[----:B------:R-:W-:Y:S06]  /*10c0*/  BRA `(.L_x_11292) ;  /* 0x0000000000907947 */ /* 0x000fec0003800000 */
.L_x_11291:
[----:B0----5:R-:W-:Y:S02]  /*10d0*/  SHF.L.U32 R64, R61, 0x10, RZ ;  /* 0x000000103d407819 */ /* 0x021fe400000006ff */
        /* <DEDUP_REMOVED lines=35> */
.L_x_11292:
[----:B------:R-:W0:Y:S01]  /*1310*/  @P1 LDC.64 R72, c[0x0][0x3a0] ;  /* 0x0000e800ff481b82 */ /* 0x000e220000000a00 */
[----:B------:R-:W-:Y:S01]  /*1320*/  IADD3 R142, PT, PT, R140, 0x40, RZ ;  /* 0x000000408c8e7810 */ /* 0x000fe20007ffe0ff */
[----:B------:R-:W-:-:S04]  /*1330*/  IMAD.WIDE.U32 R74, R141, 0x20, R144 ;  /* 0x000000208d4a7825 */ /* 0x000fc800078e0090 */
[C---:B------:R-:W-:Y:S01]  /*1340*/  IMAD.WIDE.U32 R68, R142.reuse, 0x10, R76 ;  /* 0x000000108e447825 */ /* 0x040fe200078e004c */
[----:B------:R1:W-:Y:S04]  /*1350*/  STG.E.128 desc[UR6][R74.64], R60 ;  /* 0x0000003c4a007986 */ /* 0x0003e8000c101d06 */
[----:B------:R1:W-:Y:S04]  /*1360*/  STG.E.128 desc[UR6][R74.64+0x10], R64 ;  /* 0x000010404a007986 */ /* 0x0003e8000c101d06 */
[----:B------:R-:W5:Y:S01]  /*1370*/  LDG.E.128 R68, desc[UR6][R68.64] ;  /* 0x0000000644447981 */ /* 0x000f62000c1e1d00 */
[----:B0-----:R-:W-:-:S05]  /*1380*/  @P1 IMAD.WIDE.U32 R72, R142, 0x20, R72 ;  /* 0x000000208e481825 */ /* 0x001fca00078e0048 */
[----:B------:R1:W5:Y:S04]  /*1390*/  @P1 LDG.E.128 R44, desc[UR6][R72.64] ;  /* 0x00000006482c1981 */ /* 0x000368000c1e1d00 */
[----:B------:R1:W5:Y:S01]  /*13a0*/  @P1 LDG.E.128 R48, desc[UR6][R72.64+0x10] ;  /* 0x0000100648301981 */ /* 0x000362000c1e1d00 */
[----:B------:R-:W-:Y:S05]  /*13b0*/  @!P1 BRA `(.L_x_11293) ;  /* 0x0000000000949947 */ /* 0x000fea0003800000 */
[C---:B-1---5:R-:W-:Y:S02]  /*13c0*/  PRMT R73, R68.reuse, 0x7632, R73 ;  /* 0x0000763244497816 */ /* 0x062fe40000000049 */
        /* <DEDUP_REMOVED lines=36> */
.L_x_11293:
[----:B-1---5:R-:W-:Y:S02]  /*1610*/  SHF.L.U32 R72, R69, 0x10, RZ ;  /* 0x0000001045487819 */ /* 0x022fe400000006ff */
        /* <DEDUP_REMOVED lines=35> */
.L_x_11294:
[----:B------:R-:W0:Y:S01]  /*1850*/  @P1 LDC.64 R78, c[0x0][0x3a0] ;  /* 0x0000e800ff4e1b82 */ /* 0x000e220000000a00 */
[----:B------:R-:W-:Y:S01]  /*1860*/  IADD3 R143, PT, PT, R140, 0x60, RZ ;  /* 0x000000608c8f7810 */ /* 0x000fe20007ffe0ff */
[----:B------:R-:W-:-:S04]  /*1870*/  IMAD.WIDE.U32 R80, R142, 0x20, R144 ;  /* 0x000000208e507825 */ /* 0x000fc800078e0090 */
[C---:B------:R-:W-:Y:S01]  /*1880*/  IMAD.WIDE.U32 R76, R143.reuse, 0x10, R76 ;  /* 0x000000108f4c7825 */ /* 0x040fe200078e004c */
[----:B------:R1:W-:Y:S04]  /*1890*/  STG.E.128 desc[UR6][R80.64], R68 ;  /* 0x0000004450007986 */ /* 0x0003e8000c101d06 */
[----:B------:R1:W-:Y:S01]  /*18a0*/  STG.E.128 desc[UR6][R80.64+0x10], R72 ;  /* 0x0000104850007986 */ /* 0x0003e2000c101d06 */
[----:B0-----:R-:W-:-:S03]  /*18b0*/  @P1 IMAD.WIDE.U32 R82, R143, 0x20, R78 ;  /* 0x000000208f521825 */ /* 0x001fc600078e004e */
[----:B------:R-:W5:Y:S04]  /*18c0*/  LDG.E.128 R76, desc[UR6][R76.64] ;  /* 0x000000064c4c7981 */ /* 0x000f68000c1e1d00 */
[----:B------:R1:W5:Y:S04]  /*18d0*/  @P1 LDG.E.128 R44, desc[UR6][R82.64] ;  /* 0x00000006522c1981 */ /* 0x000368000c1e1d00 */
[----:B------:R1:W5:Y:S01]  /*18e0*/  @P1 LDG.E.128 R48, desc[UR6][R82.64+0x10] ;  /* 0x0000100652301981 */ /* 0x000362000c1e1d00 */
[----:B------:R-:W-:Y:S05]  /*18f0*/  @!P1 BRA `(.L_x_11295) ;  /* 0x0000000000949947 */ /* 0x000fea0003800000 */
[C---:B-1---5:R-:W-:Y:S02]  /*1900*/  PRMT R80, R76.reuse, 0x7632, R80 ;  /* 0x000076324c507816 */ /* 0x062fe40000000050 */
[----:B------:R-:W-:Y:S02]  /*1910*/  SHF.L.U32 R76, R76, 0x10, RZ ;  /* 0x000000104c4c7819 */ /* 0x000fe400000006ff */
[C---:B------:R-:W-:Y:S02]  /*1920*/  PRMT R81, R77.reuse, 0x7632, R81 ;  /* 0x000076324d517816 */ /* 0x040fe40000000051 */
[----:B------:R-:W-:Y:S01]  /*1930*/  SHF.L.U32 R82, R77, 0x10, RZ ;  /* 0x000000104d527819 */ /* 0x000fe200000006ff */
[----:B------:R-:W-:Y:S01]  /*1940*/  FMUL.FTZ R77, R76, R139 ;  /* 0x0000008b4c4d7220 */ /* 0x000fe20000410000 */
[C---:B------:R-:W-:Y:S02]  /*1950*/  PRMT R146, R78.reuse, 0x7632, R146 ;  /* 0x000076324e927816 */ /* 0x040fe40000000092 */
[----:B------:R-:W-:-:S02]  /*1960*/  SHF.L.U32 R148, R78, 0x10, RZ ;  /* 0x000000104e947819 */ /* 0x000fc400000006ff */
[C---:B------:R-:W-:Y:S02]  /*1970*/  PRMT R149, R79.reuse, 0x7632, R149 ;  /* 0x000076324f957816 */ /* 0x040fe40000000095 */
[----:B------:R-:W-:Y:S01]  /*1980*/  SHF.L.U32 R150, R79, 0x10, RZ ;  /* 0x000000104f967819 */ /* 0x000fe200000006ff */
[-C--:B------:R-:W-:Y:S01]  /*1990*/  FMUL.FTZ R79, R82, R139.reuse ;  /* 0x0000008b524f7220 */ /* 0x080fe20000410000 */
[----:B------:R-:W-:Y:S01]  /*19a0*/  SHF.L.U32 R76, R81, 0x10, RZ ;  /* 0x00000010514c7819 */ /* 0x000fe200000006ff */
[-C--:B------:R-:W-:Y:S01]  /*19b0*/  FMUL.FTZ R81, R148, R139.reuse ;  /* 0x0000008b94517220 */ /* 0x080fe20000410000 */
[----:B------:R-:W-:Y:S02]  /*19c0*/  SHF.L.U32 R78, R24, 0x10, RZ ;  /* 0x00000010184e7819 */ /* 0x000fe400000006ff */
[----:B------:R-:W-:Y:S01]  /*19d0*/  SHF.L.U32 R80, R80, 0x10, RZ ;  /* 0x0000001050507819 */ /* 0x000fe200000006ff */
[----:B------:R-:W-:Y:S01]  /*19e0*/  FMUL.FTZ R148, R76, R139 ;  /* 0x0000008b4c947220 */ /* 0x000fe20000410000 */
[----:B------:R-:W-:Y:S01]  /*19f0*/  SHF.L.U32 R83, R25, 0x10, RZ ;  /* 0x0000001019537819 */ /* 0x000fe200000006ff */
[----:B------:R-:W-:Y:S01]  /*1a00*/  FFMA.FTZ R76, R77, R78, R44 ;  /* 0x0000004e4d4c7223 */ /* 0x000fe2000001002c */
[----:B------:R-:W-:-:S02]  /*1a10*/  SHF.L.U32 R147, R26, 0x10, RZ ;  /* 0x000000101a937819 */ /* 0x000fc400000006ff */
[----:B------:R-:W-:Y:S01]  /*1a20*/  SHF.L.U32 R82, R146, 0x10, RZ ;  /* 0x0000001092527819 */ /* 0x000fe200000006ff */
[-C--:B------:R-:W-:Y:S01]  /*1a30*/  FMUL.FTZ R146, R80, R139.reuse ;  /* 0x0000008b50927220 */ /* 0x080fe20000410000 */
[----:B------:R-:W-:Y:S01]  /*1a40*/  SHF.L.U32 R152, R149, 0x10, RZ ;  /* 0x0000001095987819 */ /* 0x000fe200000006ff */
[----:B------:R-:W-:Y:S01]  /*1a50*/  FMUL.FTZ R149, R150, R139 ;  /* 0x0000008b96957220 */ /* 0x000fe20000410000 */
[----:B------:R-:W-:Y:S01]  /*1a60*/  FFMA.FTZ R78, R79, R83, R46 ;  /* 0x000000534f4e7223 */ /* 0x000fe2000001002e */
[----:B------:R-:W-:Y:S01]  /*1a70*/  FMUL.FTZ R150, R82, R139 ;  /* 0x0000008b52967220 */ /* 0x000fe20000410000 */
[----:B------:R-:W-:Y:S01]  /*1a80*/  FFMA.FTZ R80, R81, R147, R48 ;  /* 0x0000009351507223 */ /* 0x000fe20000010030 */
[----:B------:R-:W-:Y:S01]  /*1a90*/  SHF.L.U32 R82, R27, 0x10, RZ ;  /* 0x000000101b527819 */ /* 0x000fe200000006ff */
[----:B------:R-:W-:Y:S01]  /*1aa0*/  FMUL.FTZ R152, R152, R139 ;  /* 0x0000008b98987220 */ /* 0x000fe20000410000 */
[----:B------:R-:W-:Y:S02]  /*1ab0*/  SHF.L.U32 R77, R119, 0x10, RZ ;  /* 0x00000010774d7819 */ /* 0x000fe400000006ff */
        /* <DEDUP_REMOVED lines=9> */
.L_x_11295:
[----:B-1---5:R-:W-:Y:S02]  /*1b50*/  PRMT R80, R76, 0x7632, R80 ;  /* 0x000076324c507816 */ /* 0x022fe40000000050 */
[C---:B------:R-:W-:Y:S02]  /*1b60*/  PRMT R146, R78.reuse, 0x7632, R146 ;  /* 0x000076324e927816 */ /* 0x040fe40000000092 */
[C---:B------:R-:W-:Y:S02]  /*1b70*/  PRMT R81, R77.reuse, 0x7632, R81 ;  /* 0x000076324d517816 */ /* 0x040fe40000000051 */
[----:B------:R-:W-:Y:S02]  /*1b80*/  SHF.L.U32 R148, R78, 0x10, RZ ;  /* 0x000000104e947819 */ /* 0x000fe400000006ff */
[----:B------:R-:W-:Y:S02]  /*1b90*/  SHF.L.U32 R82, R77, 0x10, RZ ;  /* 0x000000104d527819 */ /* 0x000fe400000006ff */
[----:B------:R-:W-:Y:S01]  /*1ba0*/  PRMT R149, R79, 0x7632, R149 ;  /* 0x000076324f957816 */ /* 0x000fe20000000095 */
[-C--:B------:R-:W-:Y:S01]  /*1bb0*/  FMUL.FTZ R148, R148, R139.reuse ;  /* 0x0000008b94947220 */ /* 0x080fe20000410000 */
[----:B------:R-:W-:Y:S01]  /*1bc0*/  SHF.L.U32 R80, R80, 0x10, RZ ;  /* 0x0000001050507819 */ /* 0x000fe200000006ff */
        /* <DEDUP_REMOVED lines=27> */
[----:B------:R-:W-:-:S07]  /*1d80*/  FMUL.FTZ R83, R152, R83 ;  /* 0x0000005398537220 */ /* 0x000fce0000410000 */
.L_x_11296:
        /* <DEDUP_REMOVED lines=123> */
.L_x_11310:
[----:B------:R-:W-:Y:S01]  /*2540*/  FMUL.FTZ R139, R146, R146 ;  /* 0x00000092928b7220 */ /* 0x000fe20000410000 */
[----:B01----:R-:W-:Y:S01]  /*2550*/  FADD.FTZ R147, R147, R152 ;  /* 0x0000009893937221 */ /* 0x003fe20000010000 */
[----:B------:R-:W-:Y:S01]  /*2560*/  SHF.L.U32 R145, R136, 0x10, RZ ;  /* 0x0000001088917819 */ /* 0x000fe200000006ff */
[----:B------:R-:W0:Y:S01]  /*2570*/  LDC.64 R156, c[0x0][0x428] ;  /* 0x00010a00ff9c7b82 */ /* 0x000e220000000a00 */
[----:B------:R-:W-:Y:S01]  /*2580*/  SHF.L.U32 R149, R40, 0x10, RZ ;  /* 0x0000001028957819 */ /* 0x000fe200000006ff */
[----:B------:R-:W-:Y:S01]  /*2590*/  FFMA.FTZ R144, R147, R144, UR10 ;  /* 0x0000000a93907e23 */ /* 0x000fe20008010090 */
[----:B------:R-:W-:Y:S02]  /*25a0*/  FSEL R139, R139, RZ, P2 ;  /* 0x000000ff8b8b7208 */ /* 0x000fe40001000000 */
        /* <DEDUP_REMOVED lines=10> */
[----:B------:R-:W-:Y:S01]  /*2650*/  FADD.FTZ R58, -R147, R58 ;  /* 0x0000003a933a7221 */ /* 0x000fe20000010100 */
[----:B------:R-:W-:Y:S01]  /*2660*/  SHF.L.U32 R150, R41, 0x10, RZ ;  /* 0x0000001029967819 */ /* 0x000fe200000006ff */
        /* <DEDUP_REMOVED lines=8> */
[C---:B------:R-:W-:Y:S01]  /*26f0*/  FADD.FTZ R74, -R147.reuse, R74 ;  /* 0x0000004a934a7221 */ /* 0x040fe20000010100 */
[C---:B------:R-:W-:Y:S01]  /*2700*/  FADD.FTZ R76, -R147.reuse, R76 ;  /* 0x0000004c934c7221 */ /* 0x040fe20000010100 */
[C---:B------:R-:W-:Y:S01]  /*2710*/  FADD.FTZ R78, -R147.reuse, R78 ;  /* 0x0000004e934e7221 */ /* 0x040fe20000010100 */
[C---:B------:R-:W-:Y:S01]  /*2720*/  FADD.FTZ R80, -R147.reuse, R80 ;  /* 0x0000005093507221 */ /* 0x040fe20000010100 */
[----:B------:R-:W-:Y:S01]  /*2730*/  FADD.FTZ R82, -R147, R82 ;  /* 0x0000005293527221 */ /* 0x000fe20000010100 */
[C---:B-1----:R-:W-:Y:S01]  /*2740*/  FMUL.FTZ R52, R139.reuse, R52 ;  /* 0x000000348b347220 */ /* 0x042fe20000410000 */
[C---:B------:R-:W-:Y:S01]  /*2750*/  FMUL.FTZ R144, R139.reuse, R144 ;  /* 0x000000908b907220 */ /* 0x040fe20000410000 */
[----:B------:R-:W-:Y:S01]  /*2760*/  FMUL.FTZ R53, R139, R54 ;  /* 0x000000368b357220 */ /* 0x000fe20000410000 */
[----:B------:R-:W-:Y:S01]  /*2770*/  FADD.FTZ R54, -R147, R55 ;  /* 0x0000003793367221 */ /* 0x000fe20000010100 */
        /* <DEDUP_REMOVED lines=14> */
[----:B------:R-:W-:Y:S01]  /*2860*/  FADD.FTZ R56, -R147, R57 ;  /* 0x0000003993387221 */ /* 0x000fe20000010100 */
[----:B------:R-:W-:Y:S01]  /*2870*/  SHF.L.U32 R57, R133, 0x10, RZ ;  /* 0x0000001085397819 */ /* 0x000fe200000006ff */
[----:B------:R-:W-:Y:S01]  /*2880*/  FADD.FTZ R148, -R147, R59 ;  /* 0x0000003b93947221 */ /* 0x000fe20000010100 */
[----:B------:R-:W-:Y:S01]  /*2890*/  SHF.L.U32 R151, R43, 0x10, RZ ;  /* 0x000000102b977819 */ /* 0x000fe200000006ff */
[C---:B------:R-:W-:Y:S01]  /*28a0*/  FMUL.FTZ R56, R139.reuse, R56 ;  /* 0x000000388b387220 */ /* 0x040fe20000410000 */
[----:B------:R-:W-:Y:S01]  /*28b0*/  SHF.L.U32 R153, R36, 0x10, RZ ;  /* 0x0000001024997819 */ /* 0x000fe200000006ff */
[C---:B------:R-:W-:Y:S01]  /*28c0*/  FMUL.FTZ R148, R139.reuse, R148 ;  /* 0x000000948b947220 */ /* 0x040fe20000410000 */
[----:B------:R-:W-:Y:S01]  /*28d0*/  FMUL.FTZ R62, R139, R62 ;  /* 0x0000003e8b3e7220 */ /* 0x000fe20000410000 */
[----:B------:R-:W-:Y:S01]  /*28e0*/  FFMA.FTZ R59, R56, R55, R149 ;  /* 0x00000037383b7223 */ /* 0x000fe20000010095 */
[----:B------:R-:W-:Y:S01]  /*28f0*/  FFMA.FTZ R55, R58, R57, R151 ;  /* 0x000000393a377223 */ /* 0x000fe20000010097 */
        /* <DEDUP_REMOVED lines=17> */
[C---:B------:R-:W-:Y:S01]  /*2a10*/  FMUL.FTZ R58, R139.reuse, R64 ;  /* 0x000000408b3a7220 */ /* 0x040fe20000410000 */
[----:B------:R-:W-:Y:S01]  /*2a20*/  FMUL.FTZ R66, R139, R66 ;  /* 0x000000428b427220 */ /* 0x000fe20000410000 */
[----:B------:R-:W-:Y:S01]  /*2a30*/  FFMA.FTZ R57, R62, R151, R153 ;  /* 0x000000973e397223 */ /* 0x000fe20000010099 */
[----:B------:R-:W-:Y:S01]  /*2a40*/  SHF.L.U32 R151, R6, 0x10, RZ ;  /* 0x0000001006977819 */ /* 0x000fe200000006ff */
[----:B------:R-:W-:Y:S01]  /*2a50*/  FFMA.FTZ R62, R60, R63, R149 ;  /* 0x0000003f3c3e7223 */ /* 0x000fe20000010095 */
[----:B------:R-:W-:Y:S01]  /*2a60*/  SHF.L.U32 R153, R38, 0x10, RZ ;  /* 0x0000001026997819 */ /* 0x000fe200000006ff */
[----:B------:R-:W-:Y:S01]  /*2a70*/  FADD.FTZ R60, -R147, R65 ;  /* 0x00000041933c7221 */ /* 0x000fe20000010100 */
[----:B------:R-:W-:Y:S01]  /*2a80*/  SHF.L.U32 R65, R39, 0x10, RZ ;  /* 0x0000001027417819 */ /* 0x000fe200000006ff */
[----:B------:R-:W-:Y:S01]  /*2a90*/  FADD.FTZ R64, -R147, R67 ;  /* 0x0000004393407221 */ /* 0x000fe20000010100 */
[----:B------:R-:W-:Y:S01]  /*2aa0*/  SHF.L.U32 R63, R103, 0x10, RZ ;  /* 0x00000010673f7819 */ /* 0x000fe200000006ff */
[----:B------:R-:W-:Y:S01]  /*2ab0*/  FFMA.FTZ R58, R58, R151, R153 ;  /* 0x000000973a3a7223 */ /* 0x000fe20000010099 */
        /* <DEDUP_REMOVED lines=33> */
[----:B------:R-:W-:Y:S01]  /*2cd0*/  FADD.FTZ R70, -R147, R75 ;  /* 0x0000004b93467221 */ /* 0x000fe20000010100 */
[----:B------:R-:W-:Y:S01]  /*2ce0*/  SHF.L.U32 R71, R34, 0x10, RZ ;  /* 0x0000001022477819 */ /* 0x000fe200000006ff */
[----:B------:R-:W-:Y:S01]  /*2cf0*/  FMUL.FTZ R74, R139, R74 ;  /* 0x0000004a8b4a7220 */ /* 0x000fe20000410000 */
[----:B------:R-:W-:Y:S01]  /*2d00*/  SHF.L.U32 R73, R91, 0x10, RZ ;  /* 0x000000105b497819 */ /* 0x000fe200000006ff */
[----:B------:R-:W-:Y:S01]  /*2d10*/  FFMA.FTZ R153, R64, R153, R65 ;  /* 0x0000009940997223 */ /* 0x000fe20000010041 */
[----:B------:R-:W-:Y:S01]  /*2d20*/  SHF.L.U32 R65, R92, 0x10, RZ ;  /* 0x000000105c417819 */ /* 0x000fe200000006ff */
[----:B------:R-:W-:Y:S01]  /*2d30*/  FMUL.FTZ R70, R139, R70 ;  /* 0x000000468b467220 */ /* 0x000fe20000410000 */
[----:B------:R-:W-:Y:S01]  /*2d40*/  FADD.FTZ R64, -R147, R77 ;  /* 0x0000004d93407221 */ /* 0x000fe20000010100 */
[----:B------:R-:W-:Y:S01]  /*2d50*/  FFMA.FTZ R150, R72, R69, R71 ;  /* 0x0000004548967223 */ /* 0x000fe20000010047 */
[----:B------:R-:W-:Y:S01]  /*2d60*/  SHF.L.U32 R69, R15, 0x10, RZ ;  /* 0x000000100f457819 */ /* 0x000fe200000006ff */
[----:B------:R-:W-:Y:S01]  /*2d70*/  FFMA.FTZ R155, R70, R155, R65 ;  /* 0x0000009b469b7223 */ /* 0x000fe20000010041 */
[----:B------:R-:W-:Y:S01]  /*2d80*/  SHF.L.U32 R71, R35, 0x10, RZ ;  /* 0x0000001023477819 */ /* 0x000fe200000006ff */
[C---:B------:R-:W-:Y:S01]  /*2d90*/  FMUL.FTZ R64, R139.reuse, R64 ;  /* 0x000000408b407220 */ /* 0x040fe20000410000 */
[----:B------:R-:W-:Y:S01]  /*2da0*/  SHF.L.U32 R65, R90, 0x10, RZ ;  /* 0x000000105a417819 */ /* 0x000fe200000006ff */
[----:B------:R-:W-:Y:S01]  /*2db0*/  FMUL.FTZ R72, R139, R76 ;  /* 0x0000004c8b487220 */ /* 0x000fe20000410000 */
[----:B------:R-:W-:Y:S01]  /*2dc0*/  FADD.FTZ R70, -R147, R79 ;  /* 0x0000004f93467221 */ /* 0x000fe20000010100 */
[----:B------:R-:W-:Y:S01]  /*2dd0*/  FFMA.FTZ R152, R74, R69, R71 ;  /* 0x000000454a987223 */ /* 0x000fe20000010047 */
[----:B------:R-:W-:Y:S01]  /*2de0*/  SHF.L.U32 R69, R20, 0x10, RZ ;  /* 0x0000001014457819 */ /* 0x000fe200000006ff */
[----:B------:R-:W-:Y:S01]  /*2df0*/  FFMA.FTZ R73, R64, R73, R65 ;  /* 0x0000004940497223 */ /* 0x000fe20000010041 */
[----:B------:R-:W-:Y:S01]  /*2e00*/  SHF.L.U32 R71, R28, 0x10, RZ ;  /* 0x000000101c477819 */ /* 0x000fe200000006ff */
[----:B------:R-:W1:Y:S01]  /*2e10*/  @!P1 LDC.64 R64, c[0x0][0x3c0] ;  /* 0x0000f000ff409b82 */ /* 0x000e620000000a00 */
[----:B------:R-:W-:Y:S01]  /*2e20*/  FMUL.FTZ R74, R139, R78 ;  /* 0x0000004e8b4a7220 */ /* 0x000fe20000410000 */
[----:B------:R-:W-:Y:S01]  /*2e30*/  SHF.L.U32 R75, R89, 0x10, RZ ;  /* 0x00000010594b7819 */ /* 0x000fe200000006ff */
[----:B------:R-:W-:Y:S01]  /*2e40*/  FMUL.FTZ R70, R139, R70 ;  /* 0x000000468b467220 */ /* 0x000fe20000410000 */
[----:B------:R-:W-:Y:S01]  /*2e50*/  FFMA.FTZ R72, R72, R69, R71 ;  /* 0x0000004548487223 */ /* 0x000fe20000010047 */
[----:B------:R-:W-:Y:S01]  /*2e60*/  SHF.L.U32 R69, R21, 0x10, RZ ;  /* 0x0000001015457819 */ /* 0x000fe200000006ff */
[----:B------:R-:W-:Y:S01]  /*2e70*/  FMUL.FTZ R77, R139, R80 ;  /* 0x000000508b4d7220 */ /* 0x000fe20000410000 */
[----:B------:R-:W-:Y:S01]  /*2e80*/  SHF.L.U32 R71, R29, 0x10, RZ ;  /* 0x000000101d477819 */ /* 0x000fe200000006ff */
[----:B------:R-:W-:Y:S01]  /*2e90*/  FADD.FTZ R78, -R147, R81 ;  /* 0x00000051934e7221 */ /* 0x000fe20000010100 */
[----:B------:R-:W-:Y:S01]  /*2ea0*/  SHF.L.U32 R76, R30, 0x10, RZ ;  /* 0x000000101e4c7819 */ /* 0x000fe200000006ff */
[----:B------:R-:W-:Y:S01]  /*2eb0*/  FMUL.FTZ R82, R139, R82 ;  /* 0x000000528b527220 */ /* 0x000fe20000410000 */
[----:B------:R-:W-:Y:S01]  /*2ec0*/  F2FP.BF16.F32.PACK_AB R54, R59, R54 ;  /* 0x000000363b36723e */ /* 0x000fe200000010ff */
[----:B------:R-:W-:Y:S01]  /*2ed0*/  FFMA.FTZ R74, R74, R69, R71 ;  /* 0x000000454a4a7223 */ /* 0x000fe20000010047 */
[----:B------:R-:W-:-:S02]  /*2ee0*/  SHF.L.U32 R69, R88, 0x10, RZ ;  /* 0x0000001058457819 */ /* 0x000fc400000006ff */
[----:B------:R-:W-:Y:S02]  /*2ef0*/  SHF.L.U32 R71, R86, 0x10, RZ ;  /* 0x0000001056477819 */ /* 0x000fe400000006ff */
[----:B------:R-:W-:Y:S01]  /*2f00*/  F2FP.BF16.F32.PACK_AB R59, R68, R151 ;  /* 0x00000097443b723e */ /* 0x000fe200000010ff */
[----:B------:R-:W-:Y:S01]  /*2f10*/  FFMA.FTZ R75, R70, R75, R69 ;  /* 0x0000004b464b7223 */ /* 0x000fe20000010045 */
[----:B------:R-:W-:Y:S02]  /*2f20*/  SHF.L.U32 R70, R22, 0x10, RZ ;  /* 0x0000001016467819 */ /* 0x000fe400000006ff */
[----:B------:R-:W-:Y:S02]  /*2f30*/  SHF.L.U32 R69, R87, 0x10, RZ ;  /* 0x0000001057457819 */ /* 0x000fe400000006ff */
[----:B------:R-:W-:Y:S01]  /*2f40*/  SHF.L.U32 R81, R84, 0x10, RZ ;  /* 0x0000001054517819 */ /* 0x000fe200000006ff */
[----:B------:R-:W-:Y:S01]  /*2f50*/  FFMA.FTZ R77, R77, R70, R76 ;  /* 0x000000464d4d7223 */ /* 0x000fe2000001004c */
[----:B------:R-:W-:Y:S01]  /*2f60*/  FMUL.FTZ R76, R139, R78 ;  /* 0x0000004e8b4c7220 */ /* 0x000fe20000410000 */
[----:B-1----:R-:W-:-:S04]  /*2f70*/  @!P1 IMAD.WIDE R78, R137, 0x4, R64 ;  /* 0x00000004894e9825 */ /* 0x002fc800078e0240 */
[----:B------:R-:W-:Y:S01]  /*2f80*/  FADD.FTZ R64, -R147, R83 ;  /* 0x0000005393407221 */ /* 0x000fe20000010100 */
[----:B------:R-:W-:Y:S01]  /*2f90*/  SHF.L.U32 R83, R23, 0x10, RZ ;  /* 0x0000001017537819 */ /* 0x000fe200000006ff */
[----:B------:R-:W-:Y:S01]  /*2fa0*/  FFMA.FTZ R76, R76, R69, R71 ;  /* 0x000000454c4c7223 */ /* 0x000fe20000010047 */
[----:B------:R-:W-:Y:S01]  /*2fb0*/  SHF.L.U32 R69, R31, 0x10, RZ ;  /* 0x000000101f457819 */ /* 0x000fe200000006ff */
[----:B------:R-:W-:Y:S01]  /*2fc0*/  FMUL.FTZ R70, R139, R64 ;  /* 0x000000408b467220 */ /* 0x000fe20000410000 */
[----:B------:R-:W-:Y:S01]  /*2fd0*/  SHF.L.U32 R71, R85, 0x10, RZ ;  /* 0x0000001055477819 */ /* 0x000fe200000006ff */
[----:B------:R-:W1:Y:S01]  /*2fe0*/  @!P1 LDC.64 R64, c[0x0][0x3c8] ;  /* 0x0000f200ff409b82 */ /* 0x000e620000000a00 */
[----:B------:R2:W-:Y:S01]  /*2ff0*/  @!P1 STG.E desc[UR6][R78.64], R146 ;  /* 0x000000924e009986 */ /* 0x0005e2000c101906 */
[----:B------:R-:W-:Y:S01]  /*3000*/  FFMA.FTZ R83, R82, R83, R69 ;  /* 0x0000005352537223 */ /* 0x000fe20000010045 */
[----:B------:R-:W-:Y:S01]  /*3010*/  F2FP.BF16.F32.PACK_AB R55, R148, R55 ;  /* 0x000000379437723e */ /* 0x000fe200000010ff */
[----:B------:R-:W-:Y:S01]  /*3020*/  FFMA.FTZ R82, R70, R71, R81 ;  /* 0x0000004746527223 */ /* 0x000fe20000010051 */
[----:B0-----:R-:W-:Y:S01]  /*3030*/  IMAD.WIDE.U32 R70, R140, 0x10, R156 ;  /* 0x000000108c467825 */ /* 0x001fe200078e009c */
[----:B------:R-:W-:-:S02]  /*3040*/  F2FP.BF16.F32.PACK_AB R53, R144, R53 ;  /* 0x000000359035723e */ /* 0x000fc400000010ff */
[----:B------:R-:W0:Y:S01]  /*3050*/  LDC.64 R68, c[0x0][0x380] ;  /* 0x0000e000ff447b82 */ /* 0x000e220000000a00 */
[--C-:B------:R-:W-:Y:S01]  /*3060*/  IMAD.WIDE.U32 R80, R142, 0x10, R156.reuse ;  /* 0x000000108e507825 */ /* 0x100fe200078e009c */
[----:B------:R-:W-:Y:S02]  /*3070*/  F2FP.BF16.F32.PACK_AB R52, R145, R52 ;  /* 0x000000349134723e */ /* 0x000fe400000010ff */
[----:B------:R-:W-:Y:S01]  /*3080*/  F2FP.BF16.F32.PACK_AB R58, R63, R58 ;  /* 0x0000003a3f3a723e */ /* 0x000fe200000010ff */
[--C-:B--2---:R-:W-:Y:S01]  /*3090*/  IMAD.WIDE.U32 R78, R141, 0x10, R156.reuse ;  /* 0x000000108d4e7825 */ /* 0x104fe200078e009c */
[----:B------:R-:W-:Y:S02]  /*30a0*/  F2FP.BF16.F32.PACK_AB R57, R62, R57 ;  /* 0x000000393e39723e */ /* 0x000fe400000010ff */
[----:B------:R-:W-:Y:S01]  /*30b0*/  F2FP.BF16.F32.PACK_AB R56, R61, R56 ;  /* 0x000000383d38723e */ /* 0x000fe200000010ff */
[----:B------:R-:W-:Y:S01]  /*30c0*/  IMAD.WIDE.U32 R140, R143, 0x10, R156 ;  /* 0x000000108f8c7825 */ /* 0x000fe200078e009c */
[----:B------:R-:W-:-:S02]  /*30d0*/  F2FP.BF16.F32.PACK_AB R63, R155, R152 ;  /* 0x000000989b3f723e */ /* 0x000fc400000010ff */
[----:B------:R-:W-:Y:S02]  /*30e0*/  F2FP.BF16.F32.PACK_AB R62, R153, R150 ;  /* 0x00000096993e723e */ /* 0x000fe400000010ff */
[----:B------:R-:W-:Y:S01]  /*30f0*/  F2FP.BF16.F32.PACK_AB R61, R149, R66 ;  /* 0x00000042953d723e */ /* 0x000fe200000010ff */
[----:B-1----:R-:W-:Y:S01]  /*3100*/  @!P1 IMAD.WIDE R142, R137, 0x4, R64 ;  /* 0x00000004898e9825 */ /* 0x002fe200078e0240 */
[----:B------:R-:W-:Y:S02]  /*3110*/  F2FP.BF16.F32.PACK_AB R60, R67, R60 ;  /* 0x0000003c433c723e */ /* 0x000fe400000010ff */
[----:B------:R-:W-:Y:S02]  /*3120*/  F2FP.BF16.F32.PACK_AB R67, R82, R83 ;  /* 0x000000535243723e */ /* 0x000fe400000010ff */
[----:B------:R-:W-:Y:S01]  /*3130*/  F2FP.BF16.F32.PACK_AB R66, R76, R77 ;  /* 0x0000004d4c42723e */ /* 0x000fe200000010ff */
[----:B------:R1:W-:Y:S01]  /*3140*/  @!P1 STG.E desc[UR6][R142.64], R139 ;  /* 0x0000008b8e009986 */ /* 0x0003e2000c101906 */
[----:B------:R-:W-:-:S02]  /*3150*/  F2FP.BF16.F32.PACK_AB R65, R75, R74 ;  /* 0x0000004a4b41723e */ /* 0x000fc400000010ff */
[----:B------:R-:W-:Y:S01]  /*3160*/  F2FP.BF16.F32.PACK_AB R64, R73, R72 ;  /* 0x000000484940723e */ /* 0x000fe200000010ff */
[----:B------:R1:W-:Y:S01]  /*3170*/  STG.E.128 desc[UR6][R70.64], R52 ;  /* 0x0000003446007986 */ /* 0x0003e2000c101d06 */
[----:B0-----:R-:W-:-:S03]  /*3180*/  LEA R137, R68, R137, 0x2 ;  /* 0x0000008944897211 */ /* 0x001fc600078e10ff */
[----:B------:R1:W-:Y:S01]  /*3190*/  STG.E.128 desc[UR6][R78.64], R56 ;  /* 0x000000384e007986 */ /* 0x0003e2000c101d06 */
[----:B------:R-:W-:-:S03]  /*31a0*/  ISETP.GE.AND P1, PT, R137, R69, PT ;  /* 0x000000458900720c */ /* 0x000fc60003f26270 */
[----:B------:R1:W-:Y:S04]  /*31b0*/  STG.E.128 desc[UR6][R80.64], R60 ;  /* 0x0000003c50007986 */ /* 0x0003e8000c101d06 */
[----:B------:R1:W-:Y:S06]  /*31c0*/  STG.E.128 desc[UR6][R140.64], R64 ;  /* 0x000000408c007986 */ /* 0x0003ec000c101d06 */
[----:B------:R-:W-:Y:S05]  /*31d0*/  @!P1 BRA `(.L_x_11298) ;  /* 0xffffffd400889947 */ /* 0x000fea000383ffff */
[----:B------:R-:W-:Y:S05]  /*31e0*/  EXIT ;  /* 0x000000000000794d */ /* 0x000fea0003800000 */
.L_x_11297:
        /* <DEDUP_REMOVED lines=8> */
.L_x_11300:
[----:B------:R-:W-:Y:S05]  /*3270*/  BSYNC B0 ;  /* 0x0000000000007941 */ /* 0x000fea0003800000 */
.L_x_11299:
        /* <DEDUP_REMOVED lines=9> */
.L_x_11301:
[----:B------:R-:W-:Y:S01]  /*3310*/  HFMA2 R153, -RZ, RZ, 0, 2.384185791015625e-07 ;  /* 0x00000004ff997431 */ /* 0x000fe200000001ff */
[----:B------:R-:W-:-:S05]  /*3320*/  MOV R144, R152 ;  /* 0x0000009800907202 */ /* 0x000fca0000000f00 */
[----:B------:R-:W-:-:S05]  /*3330*/  FADD.FTZ R147, R145, R144 ;  /* 0x0000009091937221 */ /* 0x000fca0000010000 */
[----:B------:R-:W-:-:S07]  /*3340*/  MOV R154, R147 ;  /* 0x00000093009a7202 */ /* 0x000fce0000000f00 */
[----:B------:R-:W-:Y:S05]  /*3350*/  WARPSYNC.COLLECTIVE R151, `(.L_x_11302) ;  /* 0x0000000097087348 */ /* 0x000fea0003c00000 */
[----:B------:R0:W1:Y:S02]  /*3360*/  SHFL.BFLY P3, R152, R154, R153, R156 ;  /* 0x0c0000999a987389 */ /* 0x000064000006009c */
[----:B01----:R-:W-:Y:S05]  /*3370*/  ENDCOLLECTIVE ;  /* 0x000000000000791b */ /* 0x003fea0003800000 */
.L_x_11302:
[----:B------:R-:W-:Y:S01]  /*3380*/  HFMA2 R153, -RZ, RZ, 0, 4.76837158203125e-07 ;  /* 0x00000008ff997431 */ /* 0x000fe200000001ff */
[----:B------:R-:W-:-:S05]  /*3390*/  MOV R144, R152 ;  /* 0x0000009800907202 */ /* 0x000fca0000000f00 */
[----:B------:R-:W-:Y:S02]  /*33a0*/  FADD.FTZ R148, R147, R144 ;  /* 0x0000009093947221 */ /* 0x000fe40000010000 */
[----:B------:R-:W0:Y:S03]  /*33b0*/  LDC R144, c[0x0][0x400] ;  /* 0x00010000ff907b82 */ /* 0x000e260000000800 */
[----:B------:R-:W-:-:S07]  /*33c0*/  MOV R154, R148 ;  /* 0x00000094009a7202 */ /* 0x000fce0000000f00 */
[----:B0-----:R-:W-:Y:S05]  /*33d0*/  WARPSYNC.COLLECTIVE R151, `(.L_x_11303) ;  /* 0x0000000097087348 */ /* 0x001fea0003c00000 */
[----:B------:R1:W2:Y:S02]  /*33e0*/  SHFL.BFLY P3, R152, R154, R153, R156 ;  /* 0x0c0000999a987389 */ /* 0x0002a4000006009c */
[----:B012---:R-:W-:Y:S05]  /*33f0*/  ENDCOLLECTIVE ;  /* 0x000000000000791b */ /* 0x007fea0003800000 */
.L_x_11303:
[----:B------:R-:W-:Y:S01]  /*3400*/  HFMA2 R153, -RZ, RZ, 0, 9.5367431640625e-07 ;  /* 0x00000010ff997431 */ /* 0x000fe200000001ff */
[----:B------:R-:W-:-:S05]  /*3410*/  MOV R139, R152 ;  /* 0x00000098008b7202 */ /* 0x000fca0000000f00 */
[----:B------:R-:W-:-:S05]  /*3420*/  FADD.FTZ R149, R148, R139 ;  /* 0x0000008b94957221 */ /* 0x000fca0000010000 */
[----:B------:R-:W-:-:S07]  /*3430*/  MOV R154, R149 ;  /* 0x00000095009a7202 */ /* 0x000fce0000000f00 */
[----:B------:R-:W-:Y:S05]  /*3440*/  WARPSYNC.COLLECTIVE R151, `(.L_x_11304) ;  /* 0x0000000097087348 */ /* 0x000fea0003c00000 */
[----:B------:R0:W1:Y:S02]  /*3450*/  SHFL.BFLY P3, R152, R154, R153, R156 ;  /* 0x0c0000999a987389 */ /* 0x000064000006009c */
[----:B01----:R-:W-:Y:S05]  /*3460*/  ENDCOLLECTIVE ;  /* 0x000000000000791b */ /* 0x003fea0003800000 */
.L_x_11304:
        /* <DEDUP_REMOVED lines=72> */
.L_x_11305:
[----:B------:R-:W-:Y:S01]  /*38f0*/  HFMA2 R153, -RZ, RZ, 0, 1.1920928955078125e-07 ;  /* 0x00000002ff997431 */ /* 0x000fe200000001ff */
[----:B------:R-:W-:-:S05]  /*3900*/  MOV R148, R152 ;  /* 0x0000009800947202 */ /* 0x000fca0000000f00 */
[----:B------:R-:W-:-:S05]  /*3910*/  FADD.FTZ R148, R139, R148 ;  /* 0x000000948b947221 */ /* 0x000fca0000010000 */
[----:B------:R-:W-:-:S07]  /*3920*/  MOV R154, R148 ;  /* 0x00000094009a7202 */ /* 0x000fce0000000f00 */
[----:B------:R-:W-:Y:S05]  /*3930*/  WARPSYNC.COLLECTIVE R151, `(.L_x_11306) ;  /* 0x0000000097087348 */ /* 0x000fea0003c00000 */
[----:B------:R0:W1:Y:S02]  /*3940*/  SHFL.BFLY P3, R152, R154, R153, R156 ;  /* 0x0c0000999a987389 */ /* 0x000064000006009c */
[----:B01----:R-:W-:Y:S05]  /*3950*/  ENDCOLLECTIVE ;  /* 0x000000000000791b */ /* 0x003fea0003800000 */
.L_x_11306:
[----:B------:R-:W-:Y:S01]  /*3960*/  HFMA2 R153, -RZ, RZ, 0, 2.384185791015625e-07 ;  /* 0x00000004ff997431 */ /* 0x000fe200000001ff */
[----:B------:R-:W-:-:S05]  /*3970*/  MOV R145, R152 ;  /* 0x0000009800917202 */ /* 0x000fca0000000f00 */
[----:B------:R-:W-:-:S05]  /*3980*/  FADD.FTZ R145, R148, R145 ;  /* 0x0000009194917221 */ /* 0x000fca0000010000 */
[----:B------:R-:W-:-:S07]  /*3990*/  MOV R154, R145 ;  /* 0x00000091009a7202 */ /* 0x000fce0000000f00 */
[----:B------:R-:W-:Y:S05]  /*39a0*/  WARPSYNC.COLLECTIVE R151, `(.L_x_11307) ;  /* 0x0000000097087348 */ /* 0x000fea0003c00000 */
[----:B------:R0:W1:Y:S02]  /*39b0*/  SHFL.BFLY P3, R152, R154, R153, R156 ;  /* 0x0c0000999a987389 */ /* 0x000064000006009c */
[----:B01----:R-:W-:Y:S05]  /*39c0*/  ENDCOLLECTIVE ;  /* 0x000000000000791b */ /* 0x003fea0003800000 */
.L_x_11307:
[----:B------:R-:W-:Y:S01]  /*39d0*/  HFMA2 R153, -RZ, RZ, 0, 4.76837158203125e-07 ;  /* 0x00000008ff997431 */ /* 0x000fe200000001ff */
[----:B------:R-:W-:-:S05]  /*39e0*/  MOV R150, R152 ;  /* 0x0000009800967202 */ /* 0x000fca0000000f00 */
[----:B------:R-:W-:-:S05]  /*39f0*/  FADD.FTZ R150, R145, R150 ;  /* 0x0000009691967221 */ /* 0x000fca0000010000 */
[----:B------:R-:W-:-:S07]  /*3a00*/  MOV R154, R150 ;  /* 0x00000096009a7202 */ /* 0x000fce0000000f00 */
[----:B------:R-:W-:Y:S05]  /*3a10*/  WARPSYNC.COLLECTIVE R151, `(.L_x_11308) ;  /* 0x0000000097087348 */ /* 0x000fea0003c00000 */
[----:B------:R0:W1:Y:S02]  /*3a20*/  SHFL.BFLY P3, R152, R154, R153, R156 ;  /* 0x0c0000999a987389 */ /* 0x000064000006009c */
[----:B01----:R-:W-:Y:S05]  /*3a30*/  ENDCOLLECTIVE ;  /* 0x000000000000791b */ /* 0x003fea0003800000 */
.L_x_11308:
[----:B------:R-:W-:Y:S01]  /*3a40*/  HFMA2 R153, -RZ, RZ, 0, 9.5367431640625e-07 ;  /* 0x00000010ff997431 */ /* 0x000fe200000001ff */
[----:B------:R-:W-:-:S05]  /*3a50*/  MOV R147, R152 ;  /* 0x0000009800937202 */ /* 0x000fca0000000f00 */
[----:B------:R-:W-:-:S05]  /*3a60*/  FADD.FTZ R147, R150, R147 ;  /* 0x0000009396937221 */ /* 0x000fca0000010000 */
[----:B------:R-:W-:-:S07]  /*3a70*/  MOV R154, R147 ;  /* 0x00000093009a7202 */ /* 0x000fce0000000f00 */
[----:B------:R-:W-:Y:S05]  /*3a80*/  WARPSYNC.COLLECTIVE R151, `(.L_x_11309) ;  /* 0x0000000097087348 */ /* 0x000fea0003c00000 */
[----:B------:R0:W1:Y:S02]  /*3a90*/  SHFL.BFLY P3, R152, R154, R153, R156 ;  /* 0x0c0000999a987389 */ /* 0x000064000006009c */
[----:B01----:R-:W-:Y:S05]  /*3aa0*/  ENDCOLLECTIVE ;  /* 0x000000000000791b */ /* 0x003fea0003800000 */
.L_x_11309:
[----:B------:R-:W-:Y:S05]  /*3ab0*/  BRA `(.L_x_11310) ;  /* 0xffffffe800a07947 */ /* 0x000fea000383ffff */
.L_x_11311:
        /* <DEDUP_REMOVED lines=12> */
.L_x_37281:


//--------------------- .text._ZN10layer_norm13ln_fwd_kernelINS_13Kernel_traitsI13__nv_bfloat16S2_fS2_fjLj1024ELj1ELj4ELj1ELj16ENS_18Kernel_traits_baseILj1024ES2_S2_fS2_fjLj128EEEEELb0ELb1ELb1ELb0EEEvNS_9FwdParamsE --------------------------
	.section	.text._ZN10layer_norm13ln_fwd_kernelINS_13Kernel_traitsI13__nv_bfloat16S2_fS2_fjLj1024ELj1ELj4ELj1ELj16ENS_18Kernel_traits_baseILj1024ES2_S2_fS2_fjLj128EEEEELb0ELb1ELb1ELb0EEEvNS_9FwdParamsE,"ax",@progbits
	.align	128
        .global         _ZN10layer_norm13ln_fwd_kernelINS_13Kernel_traitsI13__nv_bfloat16S2_fS2_fjLj1024ELj1ELj4ELj1ELj16ENS_18Kernel_traits_baseILj1024ES2_S2_fS2_fjLj128EEEEELb0ELb1ELb1ELb0EEEvNS_9FwdParamsE
        .type           _ZN10layer_norm13ln_fwd_kernelINS_13Kernel_traitsI13__nv_bfloat16S2_fS2_fjLj1024ELj1ELj4ELj1ELj16ENS_18Kernel_traits_baseILj1024ES2_S2_fS2_fjLj128EEEEELb0ELb1ELb1ELb0EEEvNS_9FwdParamsE,@function
        .size           _ZN10layer_norm13ln_fwd_kernelINS_13Kernel_traitsI13__nv_bfloat16S2_fS2_fjLj1024ELj1ELj4ELj1ELj16ENS_18Kernel_traits_baseILj1024ES2_S2_fS2_fjLj128EEEEELb0ELb1ELb1ELb0EEEvNS_9FwdParamsE,(.L_x_37282 - _ZN10layer_norm13ln_fwd_kernelINS_13Kernel_traitsI13__nv_bfloat16S2_fS2_fjLj1024ELj1ELj4ELj1ELj16ENS_18Kernel_traits_baseILj1024ES2_S2_fS2_fjLj128EEEEELb0ELb1ELb1ELb0EEEvNS_9FwdParamsE)
        .other          _ZN10layer_norm13ln_fwd_kernelINS_13Kernel_traitsI13__nv_bfloat16S2_fS2_fjLj1024ELj1ELj4ELj1ELj16ENS_18Kernel_traits_baseILj1024ES2_S2_fS2_fjLj128EEEEELb0ELb1ELb1ELb0EEEvNS_9FwdParamsE,@"STO_CUDA_ENTRY STV_DEFAULT"
_ZN10layer_norm13ln_fwd_kernelINS_13Kernel_traitsI13__nv_bfloat16S2_fS2_fjLj1024ELj1ELj4ELj1ELj16ENS_18Kernel_traits_baseILj1024ES2_S2_fS2_fjLj128EEEEELb0ELb1ELb1ELb0EEEvNS_9FwdParamsE:
.text._ZN10layer_norm13ln_fwd_kernelINS_13Kernel_traitsI13__nv_bfloat16S2_fS2_fjLj1024ELj1ELj4ELj1ELj16ENS_18Kernel_traits_baseILj1024ES2_S2_fS2_fjLj128EEEEELb0ELb1ELb1ELb0EEEvNS_9FwdParamsE:
        /* <DEDUP_REMOVED lines=64> */
.L_x_11313:
        /* <DEDUP_REMOVED lines=43> */
.L_x_11314:
[----:B------:R-:W-:Y:S05]  /*06b0*/  BSYNC.RECONVERGENT B0 ;  /* 0x0000000000007941 */ /* 0x000fea0003800200 */
.L_x_11312:
        /* <DEDUP_REMOVED lines=9> */
[----:B------:R-:W2:Y:S01]  /*0750*/  LDCU UR5, c[0x0][0x448] ;  /* 0x00008900ff0577ac */ /* 0x000ea20008000800 */
[----:B------:R-:W-:Y:S02]  /*0760*/  PRMT R142, R61, 0x7632, R142 ;  /* 0x000076323d8e7816 */ /* 0x000fe4000000008e */
[----:B------:R-:W-:Y:S01]  /*0770*/  PRMT R141, R57, 0x7632, R141 ;  /* 0x00007632398d7816 */ /* 0x000fe2000000008d */
[----:B------:R-:W3:Y:S01]  /*0780*/  LDCU.64 UR8, c[0x0][0x3a0] ;  /* 0x00007400ff0877ac */ /* 0x000ee20008000a00 */
[----:B------:R-:W-:-:S02]  /*0790*/  PRMT R140, R60, 0x7632, R140 ;  /* 0x000076323c8c7816 */ /* 0x000fc4000000008c */
[----:B------:R-:W-:Y:S02]  /*07a0*/  PRMT R139, R56, 0x7632, R139 ;  /* 0x00007632388b7816 */ /* 0x000fe4000000008b */
[----:B------:R-:W-:Y:S01]  /*07b0*/  PRMT R138, R51, 0x7632, R138 ;  /* 0x00007632338a7816 */ /* 0x000fe2000000008a */
[----:B0-----:R-:W-:Y:S01]  /*07c0*/  UISETP.NE.AND UP1, UPT, UR4, URZ, UPT ;  /* 0x000000ff0400728c */ /* 0x001fe2000bf25270 */
        /* <DEDUP_REMOVED lines=38> */
[----:B-123--:R-:W-:-:S07]  /*0a30*/  PRMT R0, R28, 0x7632, R0 ;  /* 0x000076321c007816 */ /* 0x00efce0000000000 */
.L_x_11346:
        /* <DEDUP_REMOVED lines=13> */
[----:B------:R-:W-:-:S05]  /*0b10*/  @P2 IADD3 R131, PT, PT, R114, -0x1, RZ ;  /* 0xffffffff72832810 */ /* 0x000fca0007ffe0ff */
        /* <DEDUP_REMOVED lines=12> */
.L_x_11318:
[----:B------:R-:W-:Y:S05]  /*0be0*/  BSYNC.RECONVERGENT B1 ;  /* 0x0000000000017941 */ /* 0x000fea0003800200 */
.L_x_11317:
[----:B------:R-:W-:Y:S01]  /*0bf0*/  UISETP.NE.U32.AND UP0, UPT, UR8, URZ, UPT ;  /* 0x000000ff0800728c */ /* 0x000fe2000bf05070 */
[----:B------:R-:W-:Y:S03]  /*0c00*/  BSSY.RECONVERGENT B1, `(.L_x_11319) ;  /* 0x0000070000017945 */ /* 0x000fe60003800200 */
[----:B------:R-:W-:-:S09]  /*0c10*/  UISETP.NE.AND.EX UP0, UPT, UR9, URZ, UPT, UP0 ;  /* 0x000000ff0900728c */ /* 0x000fd2000bf05300 */
[----:B------:R-:W-:Y:S05]  /*0c20*/  BRA.U !UP0, `(.L_x_11320) ;  /* 0x0000000108e87547 */ /* 0x000fea000b800000 */
[----:B------:R-:W0:Y:S02]  /*0c30*/  LDC.64 R80, c[0x0][0x3a0] ;  /* 0x0000e800ff507b82 */ /* 0x000e240000000a00 */
[----:B0-----:R-:W-:-:S05]  /*0c40*/  IMAD.WIDE.U32 R80, R115, 0x20, R80 ;  /* 0x0000002073507825 */ /* 0x001fca00078e0050 */
[----:B------:R-:W2:Y:S04]  /*0c50*/  LDG.E.128 R72, desc[UR6][R80.64] ;  /* 0x0000000650487981 */ /* 0x000ea8000c1e1d00 */
[----:B------:R2:W3:Y:S01]  /*0c60*/  LDG.E.128 R76, desc[UR6][R80.64+0x10] ;  /* 0x00001006504c7981 */ /* 0x0004e2000c1e1d00 */
[----:B------:R-:W-:-:S13]  /*0c70*/  ISETP.GT.AND P1, PT, R114, RZ, PT ;  /* 0x000000ff7200720c */ /* 0x000fda0003f24270 */
[----:B------:R-:W0:Y:S01]  /*0c80*/  @P1 LDC R85, c[0x0][0x40c] ;  /* 0x00010300ff551b82 */ /* 0x000e220000000800 */
[C---:B-----5:R-:W-:Y:S02]  /*0c90*/  @P1 PRMT R83, R68.reuse, 0x7632, R83 ;  /* 0x0000763244531816 */ /* 0x060fe40000000053 */
[----:B------:R-:W-:Y:S02]  /*0ca0*/  @P1 SHF.L.U32 R82, R68, 0x10, RZ ;  /* 0x0000001044521819 */ /* 0x000fe400000006ff */
[----:B------:R-:W-:Y:S02]  /*0cb0*/  @P1 SHF.L.U32 R84, R83, 0x10, RZ ;  /* 0x0000001053541819 */ /* 0x000fe400000006ff */
[----:B------:R-:W-:Y:S01]  /*0cc0*/  @P1 SHF.L.U32 R86, R69, 0x10, RZ ;  /* 0x0000001045561819 */ /* 0x000fe200000006ff */
[----:B------:R-:W1:Y:S08]  /*0cd0*/  @P1 LDC R87, c[0x0][0x40c] ;  /* 0x00010300ff571b82 */ /* 0x000e700000000800 */
[----:B------:R-:W4:Y:S08]  /*0ce0*/  @P1 LDC R113, c[0x0][0x40c] ;  /* 0x00010300ff711b82 */ /* 0x000f300000000800 */
[----:B------:R-:W2:Y:S01]  /*0cf0*/  @P1 LDC R151, c[0x0][0x40c] ;  /* 0x00010300ff971b82 */ /* 0x000ea20000000800 */
[----:B0-----:R-:W-:Y:S01]  /*0d00*/  @P1 FMUL.FTZ R83, R82, R85 ;  /* 0x0000005552531220 */ /* 0x001fe20000410000 */
[----:B------:R-:W-:-:S02]  /*0d10*/  @P1 SHF.L.U32 R85, R0, 0x10, RZ ;  /* 0x0000001000551819 */ /* 0x000fc400000006ff */
[----:B------:R-:W-:Y:S01]  /*0d20*/  @P1 SHF.L.U32 R82, R28, 0x10, RZ ;  /* 0x000000101c521819 */ /* 0x000fe200000006ff */
[----:B-1----:R-:W-:-:S03]  /*0d30*/  @P1 FMUL.FTZ R84, R84, R87 ;  /* 0x0000005754541220 */ /* 0x002fc60000410000 */
[----:B------:R-:W0:Y:S01]  /*0d40*/  @P1 LDC R153, c[0x0][0x40c] ;  /* 0x00010300ff991b82 */ /* 0x000e220000000800 */
[----:B----4-:R-:W-:-:S07]  /*0d50*/  @P1 FMUL.FTZ R87, R86, R113 ;  /* 0x0000007156571220 */ /* 0x010fce0000410000 */
[----:B------:R-:W1:Y:S01]  /*0d60*/  @P1 LDC R112, c[0x0][0x40c] ;  /* 0x00010300ff701b82 */ /* 0x000e620000000800 */
[----:B------:R-:W-:Y:S02]  /*0d70*/  @P1 SHF.L.U32 R86, R70, 0x10, RZ ;  /* 0x0000001046561819 */ /* 0x000fe400000006ff */
[----:B------:R-:W-:-:S05]  /*0d80*/  @P1 SHF.L.U32 R113, R71, 0x10, RZ ;  /* 0x0000001047711819 */ /* 0x000fca00000006ff */
[----:B------:R-:W4:Y:S02]  /*0d90*/  @P1 LDC R150, c[0x0][0x40c] ;  /* 0x00010300ff961b82 */ /* 0x000f240000000800 */
[----:B----4-:R-:W-:Y:S01]  /*0da0*/  @P1 FMUL.FTZ R113, R113, R150 ;  /* 0x0000009671711220 */ /* 0x010fe20000410000 */
[----:B------:R-:W-:Y:S01]  /*0db0*/  @P1 IMAD.U32 R150, R31, 0x10000, RZ ;  /* 0x000100001f961824 */ /* 0x000fe200078e00ff */
[----:B--2---:R-:W-:Y:S01]  /*0dc0*/  MOV R81, R73 ;  /* 0x0000004900517202 */ /* 0x004fe20000000f00 */
[----:B------:R-:W-:Y:S01]  /*0dd0*/  @P1 FFMA.FTZ R81, R84, R85, R73 ;  /* 0x0000005554511223 */ /* 0x000fe20000010049 */
[----:B------:R-:W-:Y:S02]  /*0de0*/  @P1 PRMT R84, R69, 0x7632, R84 ;  /* 0x0000763245541816 */ /* 0x000fe40000000054 */
[----:B------:R-:W-:Y:S01]  /*0df0*/  @!P1 MOV R80, R72 ;  /* 0x0000004800509202 */ /* 0x000fe20000000f00 */
[----:B------:R-:W-:Y:S01]  /*0e00*/  @P1 FFMA.FTZ R80, R83, R82, R72 ;  /* 0x0000005253501223 */ /* 0x000fe20000010048 */
[----:B------:R-:W-:-:S02]  /*0e10*/  @P1 SHF.L.U32 R84, R84, 0x10, RZ ;  /* 0x0000001054541819 */ /* 0x000fc400000006ff */
[----:B------:R-:W-:Y:S02]  /*0e20*/  @P1 SHF.L.U32 R83, R29, 0x10, RZ ;  /* 0x000000101d531819 */ /* 0x000fe400000006ff */
[----:B------:R-:W-:Y:S01]  /*0e30*/  @P1 SHF.L.U32 R85, R2, 0x10, RZ ;  /* 0x0000001002551819 */ /* 0x000fe200000006ff */
[----:B------:R-:W-:Y:S01]  /*0e40*/  @P1 FMUL.FTZ R84, R84, R151 ;  /* 0x0000009754541220 */ /* 0x000fe20000410000 */
[----:B------:R-:W-:Y:S01]  /*0e50*/  MOV R82, R74 ;  /* 0x0000004a00527202 */ /* 0x000fe20000000f00 */
[----:B------:R-:W-:Y:S01]  /*0e60*/  @P1 FFMA.FTZ R82, R87, R83, R74 ;  /* 0x0000005357521223 */ /* 0x000fe2000001004a */
[----:B------:R-:W-:Y:S01]  /*0e70*/  MOV R83, R75 ;  /* 0x0000004b00537202 */ /* 0x000fe20000000f00 */
[----:B------:R-:W-:Y:S01]  /*0e80*/  @P1 FFMA.FTZ R83, R84, R85, R75 ;  /* 0x0000005554531223 */ /* 0x000fe2000001004b */
[----:B------:R-:W-:Y:S01]  /*0e90*/  @P1 PRMT R84, R70, 0x7632, R84 ;  /* 0x0000763246541816 */ /* 0x000fe20000000054 */
[----:B0-----:R-:W-:Y:S01]  /*0ea0*/  @P1 FMUL.FTZ R85, R86, R153 ;  /* 0x0000009956551220 */ /* 0x001fe20000410000 */
[----:B------:R-:W-:-:S02]  /*0eb0*/  @P1 SHF.L.U32 R86, R30, 0x10, RZ ;  /* 0x000000101e561819 */ /* 0x000fc400000006ff */
[----:B------:R-:W-:Y:S02]  /*0ec0*/  @P1 SHF.L.U32 R87, R84, 0x10, RZ ;  /* 0x0000001054571819 */ /* 0x000fe400000006ff */
[----:B---3--:R-:W-:Y:S01]  /*0ed0*/  MOV R84, R76 ;  /* 0x0000004c00547202 */ /* 0x008fe20000000f00 */
[----:B------:R-:W-:Y:S01]  /*0ee0*/  @P1 FFMA.FTZ R84, R85, R86, R76 ;  /* 0x0000005655541223 */ /* 0x000fe2000001004c */
[----:B------:R-:W-:Y:S01]  /*0ef0*/  MOV R85, R77 ;  /* 0x0000004d00557202 */ /* 0x000fe20000000f00 */
[----:B-1----:R-:W-:Y:S01]  /*0f00*/  @P1 FMUL.FTZ R112, R87, R112 ;  /* 0x0000007057701220 */ /* 0x002fe20000410000 */
[----:B------:R-:W-:Y:S02]  /*0f10*/  @P1 SHF.L.U32 R87, R3, 0x10, RZ ;  /* 0x0000001003571819 */ /* 0x000fe400000006ff */
[----:B------:R-:W-:Y:S01]  /*0f20*/  MOV R86, R78 ;  /* 0x0000004e00567202 */ /* 0x000fe20000000f00 */
[----:B------:R-:W-:Y:S02]  /*0f30*/  @P1 FFMA.FTZ R86, R113, R150, R78 ;  /* 0x0000009671561223 */ /* 0x000fe4000001004e */
[----:B------:R-:W-:Y:S01]  /*0f40*/  @P1 FFMA.FTZ R85, R112, R87, R77 ;  /* 0x0000005770551223 */ /* 0x000fe2000001004d */
[----:B------:R-:W-:Y:S01]  /*0f50*/  MOV R87, R79 ;  /* 0x0000004f00577202 */ /* 0x000fe20000000f00 */
[----:B------:R-:W-:Y:S06]  /*0f60*/  @!P1 BRA `(.L_x_11321) ;  /* 0x0000000000e49947 */ /* 0x000fec0003800000 */
[----:B------:R-:W-:Y:S02]  /*0f70*/  PRMT R87, R71, 0x7632, R87 ;  /* 0x0000763247577816 */ /* 0x000fe40000000057 */
[----:B------:R-:W-:Y:S02]  /*0f80*/  SHF.L.U32 R113, R4, 0x10, RZ ;  /* 0x0000001004717819 */ /* 0x000fe400000006ff */
[----:B------:R-:W-:-:S05]  /*0f90*/  SHF.L.U32 R87, R87, 0x10, RZ ;  /* 0x0000001057577819 */ /* 0x000fca00000006ff */
[----:B------:R-:W-:-:S04]  /*0fa0*/  FMUL.FTZ R112, R87, UR10 ;  /* 0x0000000a57707c20 */ /* 0x000fc80008410000 */
[----:B------:R-:W-:Y:S01]  /*0fb0*/  FFMA.FTZ R87, R112, R113, R79 ;  /* 0x0000007170577223 */ /* 0x000fe2000001004f */
[----:B------:R-:W-:Y:S06]  /*0fc0*/  BRA `(.L_x_11321) ;  /* 0x0000000000cc7947 */ /* 0x000fec0003800000 */
.L_x_11320:
[----:B------:R-:W0:Y:S01]  /*0fd0*/  @P2 LDC R82, c[0x0][0x40c] ;  /* 0x00010300ff522b82 */ /* 0x000e220000000800 */
[C---:B-----5:R-:W-:Y:S02]  /*0fe0*/  @P2 PRMT R80, R68.reuse, 0x7632, R80 ;  /* 0x0000763244502816 */ /* 0x060fe40000000050 */
[----:B------:R-:W-:Y:S02]  /*0ff0*/  @P2 SHF.L.U32 R81, R68, 0x10, RZ ;  /* 0x0000001044512819 */ /* 0x000fe400000006ff */
[----:B------:R-:W-:Y:S02]  /*1000*/  @P2 SHF.L.U32 R80, R80, 0x10, RZ ;  /* 0x0000001050502819 */ /* 0x000fe400000006ff */
[----:B------:R-:W-:Y:S01]  /*1010*/  @P2 SHF.L.U32 R84, R28, 0x10, RZ ;  /* 0x000000101c542819 */ /* 0x000fe200000006ff */
[----:B------:R-:W1:Y:S01]  /*1020*/  @P2 LDC R85, c[0x0][0x40c] ;  /* 0x00010300ff552b82 */ /* 0x000e620000000800 */
[----:B------:R-:W-:-:S07]  /*1030*/  @P2 SHF.L.U32 R86, R69, 0x10, RZ ;  /* 0x0000001045562819 */ /* 0x000fce00000006ff */
[----:B------:R-:W2:Y:S08]  /*1040*/  @P2 LDC R87, c[0x0][0x40c] ;  /* 0x00010300ff572b82 */ /* 0x000eb00000000800 */
[----:B------:R-:W3:Y:S01]  /*1050*/  @P2 LDC R113, c[0x0][0x40c] ;  /* 0x00010300ff712b82 */ /* 0x000ee20000000800 */
[----:B0-----:R-:W-:-:S07]  /*1060*/  @P2 FMUL.FTZ R83, R81, R82 ;  /* 0x0000005251532220 */ /* 0x001fce0000410000 */
[----:B------:R-:W0:Y:S01]  /*1070*/  @P2 LDC R151, c[0x0][0x40c] ;  /* 0x00010300ff972b82 */ /* 0x000e220000000800 */
[----:B-1----:R-:W-:Y:S01]  /*1080*/  @P2 FMUL.FTZ R82, R80, R85 ;  /* 0x0000005550522220 */ /* 0x002fe20000410000 */
[----:B------:R-:W-:Y:S02]  /*1090*/  @P2 SHF.L.U32 R85, R0, 0x10, RZ ;  /* 0x0000001000552819 */ /* 0x000fe400000006ff */
[----:B------:R-:W-:Y:S02]  /*10a0*/  CS2R R80, SRZ ;  /* 0x0000000000507805 */ /* 0x000fe4000001ff00 */
[----:B------:R-:W-:Y:S01]  /*10b0*/  @P2 FMUL.FTZ R80, R83, R84 ;  /* 0x0000005453502220 */ /* 0x000fe20000410000 */
[----:B------:R-:W-:Y:S01]  /*10c0*/  @P2 PRMT R83, R69, 0x7632, R83 ;  /* 0x0000763245532816 */ /* 0x000fe20000000053 */
[----:B------:R-:W-:Y:S01]  /*10d0*/  @P2 FMUL.FTZ R81, R82, R85 ;  /* 0x0000005552512220 */ /* 0x000fe20000410000 */
[----:B------:R-:W1:Y:S01]  /*10e0*/  @P2 LDC R112, c[0x0][0x40c] ;  /* 0x00010300ff702b82 */ /* 0x000e620000000800 */
[----:B------:R-:W-:Y:S01]  /*10f0*/  @P2 SHF.L.U32 R85, R29, 0x10, RZ ;  /* 0x000000101d552819 */ /* 0x000fe200000006ff */
[----:B--2---:R-:W-:Y:S01]  /*1100*/  @P2 FMUL.FTZ R86, R86, R87 ;  /* 0x0000005756562220 */ /* 0x004fe20000410000 */
[----:B------:R-:W-:Y:S01]  /*1110*/  @P2 SHF.L.U32 R84, R83, 0x10, RZ ;  /* 0x0000001053542819 */ /* 0x000fe200000006ff */
[----:B------:R-:W-:Y:S01]  /*1120*/  HFMA2 R82, -RZ, RZ, 0, 0 ;  /* 0x00000000ff527431 */ /* 0x000fe200000001ff */
[----:B------:R-:W-:Y:S01]  /*1130*/  MOV R83, RZ ;  /* 0x000000ff00537202 */ /* 0x000fe20000000f00 */
[----:B------:R-:W-:Y:S01]  /*1140*/  @P2 FMUL.FTZ R82, R86, R85 ;  /* 0x0000005556522220 */ /* 0x000fe20000410000 */
[----:B------:R-:W-:Y:S01]  /*1150*/  @P2 SHF.L.U32 R85, R2, 0x10, RZ ;  /* 0x0000001002552819 */ /* 0x000fe200000006ff */
[----:B---3--:R-:W-:Y:S01]  /*1160*/  @P2 FMUL.FTZ R84, R84, R113 ;  /* 0x0000007154542220 */ /* 0x008fe20000410000 */
[----:B------:R-:W2:Y:S01]  /*1170*/  @P2 LDC R150, c[0x0][0x40c] ;  /* 0x00010300ff962b82 */ /* 0x000ea20000000800 */
[----:B------:R-:W-:-:S02]  /*1180*/  @P2 SHF.L.U32 R86, R70, 0x10, RZ ;  /* 0x0000001046562819 */ /* 0x000fc400000006ff */
[----:B------:R-:W-:Y:S01]  /*1190*/  @P2 FMUL.FTZ R83, R84, R85 ;  /* 0x0000005554532220 */ /* 0x000fe20000410000 */
[----:B------:R-:W-:Y:S01]  /*11a0*/  @P2 PRMT R85, R70, 0x7632, R85 ;  /* 0x0000763246552816 */ /* 0x000fe20000000055 */
[----:B------:R-:W-:Y:S01]  /*11b0*/  HFMA2 R84, -RZ, RZ, 0, 0 ;  /* 0x00000000ff547431 */ /* 0x000fe200000001ff */
[----:B------:R-:W-:Y:S01]  /*11c0*/  @P2 SHF.L.U32 R87, R30, 0x10, RZ ;  /* 0x000000101e572819 */ /* 0x000fe200000006ff */
[----:B0-----:R-:W-:Y:S01]  /*11d0*/  @P2 FMUL.FTZ R86, R86, R151 ;  /* 0x0000009756562220 */ /* 0x001fe20000410000 */
[----:B------:R-:W0:Y:S01]  /*11e0*/  @P2 LDC R154, c[0x0][0x40c] ;  /* 0x00010300ff9a2b82 */ /* 0x000e220000000800 */
[----:B------:R-:W-:Y:S02]  /*11f0*/  @P2 SHF.L.U32 R85, R85, 0x10, RZ ;  /* 0x0000001055552819 */ /* 0x000fe400000006ff */
[----:B------:R-:W-:Y:S01]  /*1200*/  @P2 FMUL.FTZ R84, R86, R87 ;  /* 0x0000005756542220 */ /* 0x000fe20000410000 */
[----:B------:R-:W-:Y:S02]  /*1210*/  @P2 SHF.L.U32 R87, R3, 0x10, RZ ;  /* 0x0000001003572819 */ /* 0x000fe400000006ff */
[----:B------:R-:W-:Y:S01]  /*1220*/  @P2 SHF.L.U32 R113, R31, 0x10, RZ ;  /* 0x000000101f712819 */ /* 0x000fe200000006ff */
[----:B-1----:R-:W-:Y:S01]  /*1230*/  @P2 FMUL.FTZ R86, R85, R112 ;  /* 0x0000007055562220 */ /* 0x002fe20000410000 */
[----:B------:R-:W-:-:S03]  /*1240*/  MOV R85, RZ ;  /* 0x000000ff00557202 */ /* 0x000fc60000000f00 */
[----:B------:R-:W-:Y:S01]  /*1250*/  @P2 FMUL.FTZ R85, R86, R87 ;  /* 0x0000005756552220 */ /* 0x000fe20000410000 */
[C---:B------:R-:W-:Y:S02]  /*1260*/  @P2 SHF.L.U32 R87, R71.reuse, 0x10, RZ ;  /* 0x0000001047572819 */ /* 0x040fe400000006ff */
[----:B------:R-:W-:-:S03]  /*1270*/  @P2 PRMT R86, R71, 0x7632, R86 ;  /* 0x0000763247562816 */ /* 0x000fc60000000056 */
[----:B--2---:R-:W-:Y:S01]  /*1280*/  @P2 FMUL.FTZ R150, R87, R150 ;  /* 0x0000009657962220 */ /* 0x004fe20000410000 */
[----:B------:R-:W-:Y:S01]  /*1290*/  @P2 SHF.L.U32 R87, R86, 0x10, RZ ;  /* 0x0000001056572819 */ /* 0x000fe200000006ff */
[----:B------:R-:W-:Y:S02]  /*12a0*/  HFMA2 R86, -RZ, RZ, 0, 0 ;  /* 0x00000000ff567431 */ /* 0x000fe400000001ff */
[----:B------:R-:W-:Y:S01]  /*12b0*/  @P2 FMUL.FTZ R86, R150, R113 ;  /* 0x0000007196562220 */ /* 0x000fe20000410000 */
[----:B------:R-:W-:Y:S01]  /*12c0*/  @P2 SHF.L.U32 R113, R4, 0x10, RZ ;  /* 0x0000001004712819 */ /* 0x000fe200000006ff */
[----:B0-----:R-:W-:Y:S01]  /*12d0*/  @P2 FMUL.FTZ R112, R87, R154 ;  /* 0x0000009a57702220 */ /* 0x001fe20000410000 */
[----:B------:R-:W-:-:S03]  /*12e0*/  MOV R87, RZ ;  /* 0x000000ff00577202 */ /* 0x000fc60000000f00 */
[----:B------:R-:W-:-:S07]  /*12f0*/  @P2 FMUL.FTZ R87, R112, R113 ;  /* 0x0000007170572220 */ /* 0x000fce0000410000 */
.L_x_11321:
[----:B------:R-:W-:Y:S05]  /*1300*/  BSYNC.RECONVERGENT B1 ;  /* 0x0000000000017941 */ /* 0x000fea0003800200 */
.L_x_11319:
[----:B------:R-:W0:Y:S01]  /*1310*/  LDC.64 R112, c[0x0][0x3a8] ;  /* 0x0000ea00ff707b82 */ /* 0x000e220000000a00 */
[----:B------:R-:W-:Y:S01]  /*1320*/  IADD3 R131, PT, PT, R131, 0x20, RZ ;  /* 0x0000002083837810 */ /* 0x000fe20007ffe0ff */
[C---:B0-----:R-:W-:Y:S01]  /*1330*/  IMAD.WIDE.U32 R112, R115.reuse, 0x20, R112 ;  /* 0x0000002073707825 */ /* 0x041fe200078e0070 */
[----:B------:R-:W-:-:S04]  /*1340*/  IADD3 R115, PT, PT, R115, 0x20, RZ ;  /* 0x0000002073737810 */ /* 0x000fc80007ffe0ff */
[----:B------:R0:W-:Y:S04]  /*1350*/  STG.E.128 desc[UR6][R112.64], R80 ;  /* 0x0000005070007986 */ /* 0x0001e8000c101d06 */
[----:B------:R0:W-:Y:S02]  /*1360*/  STG.E.128 desc[UR6][R112.64+0x10], R84 ;  /* 0x0000105470007986 */ /* 0x0001e4000c101d06 */
.L_x_11316:
[----:B------:R-:W-:Y:S05]  /*1370*/  BSYNC.RECONVERGENT B0 ;  /* 0x0000000000007941 */ /* 0x000fea0003800200 */
.L_x_11315:
        /* <DEDUP_REMOVED lines=11> */
[----:B------:R0:W5:Y:S04]  /*1430*/  @P1 LDG.E.128 R72, desc[UR6][R88.64] ;  /* 0x0000000658481981 */ /* 0x000168000c1e1d00 */
[----:B------:R0:W5:Y:S01]  /*1440*/  @P1 LDG.E.128 R76, desc[UR6][R88.64+0x10] ;  /* 0x00001006584c1981 */ /* 0x000162000c1e1d00 */
[----:B------:R-:W-:Y:S04]  /*1450*/  BSSY.RECONVERGENT B1, `(.L_x_11324) ;  /* 0x000006b000017945 */ /* 0x000fe80003800200 */
[----:B------:R-:W-:Y:S05]  /*1460*/  @!P1 BRA `(.L_x_11325) ;  /* 0x0000000000d89947 */ /* 0x000fea0003800000 */
[----:B------:R-:W-:-:S13]  /*1470*/  ISETP.GT.AND P1, PT, R114, RZ, PT ;  /* 0x000000ff7200720c */ /* 0x000fda0003f24270 */
[----:B0-----:R-:W0:Y:S01]  /*1480*/  @P1 LDC R90, c[0x0][0x40c] ;  /* 0x00010300ff5a1b82 */ /* 0x001e220000000800 */
[C---:B-----5:R-:W-:Y:S01]  /*1490*/  @P1 PRMT R88, R68.reuse, 0x7632, R88 ;  /* 0x0000763244581816 */ /* 0x060fe20000000058 */
[----:B------:R-:W-:Y:S01]  /*14a0*/  @P1 IMAD.U32 R89, R68, 0x10000, RZ ;  /* 0x0001000044591824 */ /* 0x000fe200078e00ff */
[----:B------:R-:W-:Y:S02]  /*14b0*/  @P1 SHF.L.U32 R92, R5, 0x10, RZ ;  /* 0x00000010055c1819 */ /* 0x000fe400000006ff */
[----:B------:R-:W-:Y:S02]  /*14c0*/  @P1 SHF.L.U32 R88, R88, 0x10, RZ ;  /* 0x0000001058581819 */ /* 0x000fe400000006ff */
[----:B------:R-:W-:Y:S01]  /*14d0*/  @P1 SHF.L.U32 R94, R69, 0x10, RZ ;  /* 0x00000010455e1819 */ /* 0x000fe200000006ff */
[----:B------:R-:W1:Y:S08]  /*14e0*/  @P1 LDC R91, c[0x0][0x40c] ;  /* 0x00010300ff5b1b82 */ /* 0x000e700000000800 */
[----:B------:R-:W2:Y:S08]  /*14f0*/  @P1 LDC R95, c[0x0][0x40c] ;  /* 0x00010300ff5f1b82 */ /* 0x000eb00000000800 */
[----:B------:R-:W3:Y:S01]  /*1500*/  @P1 LDC R113, c[0x0][0x40c] ;  /* 0x00010300ff711b82 */ /* 0x000ee20000000800 */
[----:B0-----:R-:W-:Y:S01]  /*1510*/  @P1 FMUL.FTZ R93, R89, R90 ;  /* 0x0000005a595d1220 */ /* 0x001fe20000410000 */
[----:B------:R-:W-:-:S06]  /*1520*/  MOV R89, R73 ;  /* 0x0000004900597202 */ /* 0x000fcc0000000f00 */
[----:B------:R-:W0:Y:S01]  /*1530*/  @P1 LDC R151, c[0x0][0x40c] ;  /* 0x00010300ff971b82 */ /* 0x000e220000000800 */
[----:B-1----:R-:W-:Y:S01]  /*1540*/  @P1 FMUL.FTZ R90, R88, R91 ;  /* 0x0000005b585a1220 */ /* 0x002fe20000410000 */
[----:B------:R-:W-:Y:S02]  /*1550*/  @P1 SHF.L.U32 R91, R40, 0x10, RZ ;  /* 0x00000010285b1819 */ /* 0x000fe400000006ff */
[----:B------:R-:W-:Y:S01]  /*1560*/  MOV R88, R72 ;  /* 0x0000004800587202 */ /* 0x000fe20000000f00 */
[----:B------:R-:W-:Y:S01]  /*1570*/  @P1 FFMA.FTZ R89, R90, R92, R73 ;  /* 0x0000005c5a591223 */ /* 0x000fe20000010049 */
[----:B------:R-:W-:Y:S01]  /*1580*/  @P1 PRMT R92, R69, 0x7632, R92 ;  /* 0x00007632455c1816 */ /* 0x000fe2000000005c */
[----:B------:R-:W-:Y:S01]  /*1590*/  @P1 FFMA.FTZ R88, R93, R91, R72 ;  /* 0x0000005b5d581223 */ /* 0x000fe20000010048 */
[----:B------:R-:W1:Y:S01]  /*15a0*/  @P1 LDC R153, c[0x0][0x40c] ;  /* 0x00010300ff991b82 */ /* 0x000e620000000800 */
[----:B------:R-:W-:Y:S01]  /*15b0*/  @P1 SHF.L.U32 R91, R41, 0x10, RZ ;  /* 0x00000010295b1819 */ /* 0x000fe200000006ff */
[----:B--2---:R-:W-:Y:S01]  /*15c0*/  @P1 FMUL.FTZ R95, R94, R95 ;  /* 0x0000005f5e5f1220 */ /* 0x004fe20000410000 */
[----:B------:R-:W-:-:S02]  /*15d0*/  @P1 SHF.L.U32 R92, R92, 0x10, RZ ;  /* 0x000000105c5c1819 */ /* 0x000fc400000006ff */
[----:B------:R-:W-:Y:S02]  /*15e0*/  @P1 SHF.L.U32 R93, R6, 0x10, RZ ;  /* 0x00000010065d1819 */ /* 0x000fe400000006ff */
[----:B------:R-:W-:Y:S01]  /*15f0*/  MOV R90, R74 ;  /* 0x0000004a005a7202 */ /* 0x000fe20000000f00 */
[----:B------:R-:W2:Y:S01]  /*1600*/  @P1 LDC R150, c[0x0][0x40c] ;  /* 0x00010300ff961b82 */ /* 0x000ea20000000800 */
[----:B---3--:R-:W-:Y:S01]  /*1610*/  @P1 FMUL.FTZ R92, R92, R113 ;  /* 0x000000715c5c1220 */ /* 0x008fe20000410000 */
[----:B------:R-:W-:Y:S01]  /*1620*/  @P1 FFMA.FTZ R90, R95, R91, R74 ;  /* 0x0000005b5f5a1223 */ /* 0x000fe2000001004a */
[----:B------:R-:W-:Y:S02]  /*1630*/  MOV R91, R75 ;  /* 0x0000004b005b7202 */ /* 0x000fe40000000f00 */
[----:B------:R-:W-:Y:S01]  /*1640*/  @P1 SHF.L.U32 R94, R70, 0x10, RZ ;  /* 0x00000010465e1819 */ /* 0x000fe200000006ff */
[----:B------:R-:W-:Y:S01]  /*1650*/  @P1 FFMA.FTZ R91, R92, R93, R75 ;  /* 0x0000005d5c5b1223 */ /* 0x000fe2000001004b */
[----:B------:R-:W-:-:S02]  /*1660*/  @P1 PRMT R93, R70, 0x7632, R93 ;  /* 0x00007632465d1816 */ /* 0x000fc4000000005d */
[----:B------:R-:W-:Y:S01]  /*1670*/  @P1 SHF.L.U32 R95, R71, 0x10, RZ ;  /* 0x00000010475f1819 */ /* 0x000fe200000006ff */
[----:B0-----:R-:W-:Y:S01]  /*1680*/  @P1 FMUL.FTZ R151, R94, R151 ;  /* 0x000000975e971220 */ /* 0x001fe20000410000 */
[----:B------:R-:W-:Y:S02]  /*1690*/  @P1 SHF.L.U32 R94, R93, 0x10, RZ ;  /* 0x000000105d5e1819 */ /* 0x000fe400000006ff */
[----:B------:R-:W-:Y:S02]  /*16a0*/  @P1 SHF.L.U32 R93, R42, 0x10, RZ ;  /* 0x000000102a5d1819 */ /* 0x000fe400000006ff */
[----:B------:R-:W-:Y:S01]  /*16b0*/  @P1 SHF.L.U32 R113, R43, 0x10, RZ ;  /* 0x000000102b711819 */ /* 0x000fe200000006ff */
[----:B-1----:R-:W-:Y:S01]  /*16c0*/  @P1 FMUL.FTZ R112, R94, R153 ;  /* 0x000000995e701220 */ /* 0x002fe20000410000 */
[----:B------:R-:W-:Y:S01]  /*16d0*/  MOV R92, R76 ;  /* 0x0000004c005c7202 */ /* 0x000fe20000000f00 */
[----:B------:R-:W-:Y:S01]  /*16e0*/  @P1 FFMA.FTZ R92, R151, R93, R76 ;  /* 0x0000005d975c1223 */ /* 0x000fe2000001004c */
[----:B------:R-:W-:-:S02]  /*16f0*/  MOV R93, R77 ;  /* 0x0000004d005d7202 */ /* 0x000fc40000000f00 */
[----:B------:R-:W-:Y:S01]  /*1700*/  MOV R94, R78 ;  /* 0x0000004e005e7202 */ /* 0x000fe20000000f00 */
[----:B--2---:R-:W-:Y:S01]  /*1710*/  @P1 FMUL.FTZ R153, R95, R150 ;  /* 0x000000965f991220 */ /* 0x004fe20000410000 */
[----:B------:R-:W-:-:S03]  /*1720*/  @P1 SHF.L.U32 R95, R7, 0x10, RZ ;  /* 0x00000010075f1819 */ /* 0x000fc600000006ff */
        /* <DEDUP_REMOVED lines=10> */
.L_x_11325:
[----:B0-----:R-:W0:Y:S01]  /*17d0*/  @P2 LDC R90, c[0x0][0x40c] ;  /* 0x00010300ff5a2b82 */ /* 0x001e220000000800 */
        /* <DEDUP_REMOVED lines=20> */
[----:B------:R-:W-:-:S02]  /*1920*/  IMAD.MOV.U32 R90, RZ, RZ, RZ ;  /* 0x000000ffff5a7224 */ /* 0x000fc400078e00ff */
[----:B------:R-:W-:Y:S02]  /*1930*/  HFMA2 R91, -RZ, RZ, 0, 0 ;  /* 0x00000000ff5b7431 */ /* 0x000fe400000001ff */
[----:B------:R-:W-:Y:S01]  /*1940*/  @P2 FMUL.FTZ R90, R94, R93 ;  /* 0x0000005d5e5a2220 */ /* 0x000fe20000410000 */
[----:B------:R-:W-:Y:S01]  /*1950*/  @P2 SHF.L.U32 R93, R6, 0x10, RZ ;  /* 0x00000010065d2819 */ /* 0x000fe200000006ff */
[----:B---3--:R-:W-:Y:S01]  /*1960*/  @P2 FMUL.FTZ R92, R92, R113 ;  /* 0x000000715c5c2220 */ /* 0x008fe20000410000 */
[----:B------:R-:W2:Y:S01]  /*1970*/  @P2 LDC R150, c[0x0][0x40c] ;  /* 0x00010300ff962b82 */ /* 0x000ea20000000800 */
[C---:B------:R-:W-:Y:S02]  /*1980*/  @P2 SHF.L.U32 R94, R70.reuse, 0x10, RZ ;  /* 0x00000010465e2819 */ /* 0x040fe400000006ff */
[----:B------:R-:W-:Y:S01]  /*1990*/  @P2 FMUL.FTZ R91, R93, R92 ;  /* 0x0000005c5d5b2220 */ /* 0x000fe20000410000 */
[----:B------:R-:W-:Y:S02]  /*19a0*/  @P2 PRMT R93, R70, 0x7632, R93 ;  /* 0x00007632465d2816 */ /* 0x000fe4000000005d */
[----:B------:R-:W-:Y:S01]  /*19b0*/  @P2 SHF.L.U32 R95, R42, 0x10, RZ ;  /* 0x000000102a5f2819 */ /* 0x000fe200000006ff */
[----:B0-----:R-:W-:Y:S01]  /*19c0*/  @P2 FMUL.FTZ R94, R94, R151 ;  /* 0x000000975e5e2220 */ /* 0x001fe20000410000 */
[----:B------:R-:W0:Y:S01]  /*19d0*/  @P2 LDC R154, c[0x0][0x40c] ;  /* 0x00010300ff9a2b82 */ /* 0x000e220000000800 */
[----:B------:R-:W-:-:S02]  /*19e0*/  @P2 SHF.L.U32 R93, R93, 0x10, RZ ;  /* 0x000000105d5d2819 */ /* 0x000fc400000006ff */
[----:B------:R-:W-:Y:S01]  /*19f0*/  MOV R92, RZ ;  /* 0x000000ff005c7202 */ /* 0x000fe20000000f00 */
[----:B------:R-:W-:Y:S01]  /*1a00*/  @P2 FMUL.FTZ R92, R94, R95 ;  /* 0x0000005f5e5c2220 */ /* 0x000fe20000410000 */
[----:B------:R-:W-:Y:S01]  /*1a10*/  @P2 SHF.L.U32 R95, R7, 0x10, RZ ;  /* 0x00000010075f2819 */ /* 0x000fe200000006ff */
[----:B-1----:R-:W-:Y:S01]  /*1a20*/  @P2 FMUL.FTZ R94, R93, R112 ;  /* 0x000000705d5e2220 */ /* 0x002fe20000410000 */
[----:B------:R-:W-:Y:S01]  /*1a30*/  HFMA2 R93, -RZ, RZ, 0, 0 ;  /* 0x00000000ff5d7431 */ /* 0x000fe200000001ff */
[----:B------:R-:W-:Y:S02]  /*1a40*/  @P2 SHF.L.U32 R113, R43, 0x10, RZ ;  /* 0x000000102b712819 */ /* 0x000fe400000006ff */
[----:B------:R-:W-:Y:S01]  /*1a50*/  @P2 FMUL.FTZ R93, R95, R94 ;  /* 0x0000005e5f5d2220 */ /* 0x000fe20000410000 */
[C---:B------:R-:W-:Y:S02]  /*1a60*/  @P2 SHF.L.U32 R95, R71.reuse, 0x10, RZ ;  /* 0x00000010475f2819 */ /* 0x040fe400000006ff */
[----:B------:R-:W-:-:S03]  /*1a70*/  @P2 PRMT R94, R71, 0x7632, R94 ;  /* 0x00007632475e2816 */ /* 0x000fc6000000005e */
[----:B--2---:R-:W-:Y:S01]  /*1a80*/  @P2 FMUL.FTZ R150, R95, R150 ;  /* 0x000000965f962220 */ /* 0x004fe20000410000 */
[----:B------:R-:W-:Y:S02]  /*1a90*/  @P2 SHF.L.U32 R95, R94, 0x10, RZ ;  /* 0x000000105e5f2819 */ /* 0x000fe400000006ff */
[----:B------:R-:W-:Y:S01]  /*1aa0*/  MOV R94, RZ ;  /* 0x000000ff005e7202 */ /* 0x000fe20000000f00 */
[----:B------:R-:W-:Y:S01]  /*1ab0*/  @P2 FMUL.FTZ R94, R150, R113 ;  /* 0x00000071965e2220 */ /* 0x000fe20000410000 */
[----:B------:R-:W-:Y:S01]  /*1ac0*/  @P2 SHF.L.U32 R113, R8, 0x10, RZ ;  /* 0x0000001008712819 */ /* 0x000fe200000006ff */
[----:B0-----:R-:W-:Y:S01]  /*1ad0*/  @P2 FMUL.FTZ R112, R95, R154 ;  /* 0x0000009a5f702220 */ /* 0x001fe20000410000 */
[----:B------:R-:W-:-:S03]  /*1ae0*/  HFMA2 R95, -RZ, RZ, 0, 0 ;  /* 0x00000000ff5f7431 */ /* 0x000fc600000001ff */
[----:B------:R-:W-:-:S07]  /*1af0*/  @P2 FMUL.FTZ R95, R113, R112 ;  /* 0x00000070715f2220 */ /* 0x000fce0000410000 */
.L_x_11326:
[----:B------:R-:W-:Y:S05]  /*1b00*/  BSYNC.RECONVERGENT B1 ;  /* 0x0000000000017941 */ /* 0x000fea0003800200 */
.L_x_11324:
[----:B------:R-:W0:Y:S01]  /*1b10*/  LDC.64 R112, c[0x0][0x3a8] ;  /* 0x0000ea00ff707b82 */ /* 0x000e220000000a00 */
[----:B------:R-:W-:Y:S01]  /*1b20*/  IADD3 R131, PT, PT, R131, 0x20, RZ ;  /* 0x0000002083837810 */ /* 0x000fe20007ffe0ff */
[C---:B0-----:R-:W-:Y:S01]  /*1b30*/  IMAD.WIDE.U32 R112, R115.reuse, 0x20, R112 ;  /* 0x0000002073707825 */ /* 0x041fe200078e0070 */
[----:B------:R-:W-:-:S04]  /*1b40*/  IADD3 R115, PT, PT, R115, 0x20, RZ ;  /* 0x0000002073737810 */ /* 0x000fc80007ffe0ff */
[----:B------:R0:W-:Y:S04]  /*1b50*/  STG.E.128 desc[UR6][R112.64], R88 ;  /* 0x0000005870007986 */ /* 0x0001e8000c101d06 */
[----:B------:R0:W-:Y:S02]  /*1b60*/  STG.E.128 desc[UR6][R112.64+0x10], R92 ;  /* 0x0000105c70007986 */ /* 0x0001e4000c101d06 */
.L_x_11323:
[----:B------:R-:W-:Y:S05]  /*1b70*/  BSYNC.RECONVERGENT B0 ;  /* 0x0000000000007941 */ /* 0x000fea0003800200 */
.L_x_11322:
        /* <DEDUP_REMOVED lines=37> */
[----:B------:R-:W-:Y:S01]  /*1dd0*/  @P1 SHF.L.U32 R100, R100, 0x10, RZ ;  /* 0x0000001064641819 */ /* 0x000fe200000006ff */
[----:B------:R-:W-:Y:S01]  /*1de0*/  @P1 IMAD.U32 R102, R70, 0x10000, RZ ;  /* 0x0001000046661824 */ /* 0x000fe200078e00ff */
[----:B------:R-:W-:-:S02]  /*1df0*/  @P1 SHF.L.U32 R101, R10, 0x10, RZ ;  /* 0x000000100a651819 */ /* 0x000fc400000006ff */
[----:B------:R-:W-:Y:S01]  /*1e00*/  MOV R98, R74 ;  /* 0x0000004a00627202 */ /* 0x000fe20000000f00 */
[----:B------:R-:W2:Y:S01]  /*1e10*/  @P1 LDC R150, c[0x0][0x40c] ;  /* 0x00010300ff961b82 */ /* 0x000ea20000000800 */
[----:B---3--:R-:W-:Y:S01]  /*1e20*/  @P1 FMUL.FTZ R100, R100, R113 ;  /* 0x0000007164641220 */ /* 0x008fe20000410000 */
[----:B------:R-:W-:Y:S01]  /*1e30*/  @P1 FFMA.FTZ R98, R103, R99, R74 ;  /* 0x0000006367621223 */ /* 0x000fe2000001004a */
[----:B------:R-:W-:Y:S02]  /*1e40*/  MOV R99, R75 ;  /* 0x0000004b00637202 */ /* 0x000fe40000000f00 */
[----:B------:R-:W-:Y:S01]  /*1e50*/  @P1 FFMA.FTZ R99, R100, R101, R75 ;  /* 0x0000006564631223 */ /* 0x000fe2000001004b */
[----:B------:R-:W-:Y:S01]  /*1e60*/  @P1 PRMT R101, R70, 0x7632, R101 ;  /* 0x0000763246651816 */ /* 0x000fe20000000065 */
[----:B0-----:R-:W-:Y:S01]  /*1e70*/  @P1 FMUL.FTZ R151, R102, R151 ;  /* 0x0000009766971220 */ /* 0x001fe20000410000 */
[----:B------:R-:W-:Y:S02]  /*1e80*/  @P1 SHF.L.U32 R103, R71, 0x10, RZ ;  /* 0x0000001047671819 */ /* 0x000fe400000006ff */
[----:B------:R-:W-:-:S02]  /*1e90*/  @P1 SHF.L.U32 R102, R101, 0x10, RZ ;  /* 0x0000001065661819 */ /* 0x000fc400000006ff */
[----:B------:R-:W-:Y:S02]  /*1ea0*/  @P1 SHF.L.U32 R101, R54, 0x10, RZ ;  /* 0x0000001036651819 */ /* 0x000fe400000006ff */
[----:B------:R-:W-:Y:S01]  /*1eb0*/  @P1 SHF.L.U32 R113, R55, 0x10, RZ ;  /* 0x0000001037711819 */ /* 0x000fe200000006ff */
[----:B-1----:R-:W-:Y:S01]  /*1ec0*/  @P1 FMUL.FTZ R112, R102, R153 ;  /* 0x0000009966701220 */ /* 0x002fe20000410000 */
[----:B------:R-:W-:Y:S01]  /*1ed0*/  MOV R100, R76 ;  /* 0x0000004c00647202 */ /* 0x000fe20000000f00 */
[----:B------:R-:W-:Y:S01]  /*1ee0*/  @P1 FFMA.FTZ R100, R151, R101, R76 ;  /* 0x0000006597641223 */ /* 0x000fe2000001004c */
[----:B------:R-:W-:Y:S02]  /*1ef0*/  MOV R101, R77 ;  /* 0x0000004d00657202 */ /* 0x000fe40000000f00 */
        /* <DEDUP_REMOVED lines=13> */
.L_x_11330:
        /* <DEDUP_REMOVED lines=27> */
[----:B------:R-:W-:Y:S01]  /*2180*/  @P2 SHF.L.U32 R102, R70, 0x10, RZ ;  /* 0x0000001046662819 */ /* 0x000fe200000006ff */
[----:B------:R-:W-:-:S02]  /*2190*/  @P2 IMAD.U32 R113, R55, 0x10000, RZ ;  /* 0x0001000037712824 */ /* 0x000fc400078e00ff */
        /* <DEDUP_REMOVED lines=22> */
.L_x_11331:
[----:B------:R-:W-:Y:S05]  /*2300*/  BSYNC.RECONVERGENT B1 ;  /* 0x0000000000017941 */ /* 0x000fea0003800200 */
.L_x_11329:
[----:B------:R-:W0:Y:S01]  /*2310*/  LDC.64 R112, c[0x0][0x3a8] ;  /* 0x0000ea00ff707b82 */ /* 0x000e220000000a00 */
[----:B------:R-:W-:Y:S01]  /*2320*/  IADD3 R131, PT, PT, R131, 0x20, RZ ;  /* 0x0000002083837810 */ /* 0x000fe20007ffe0ff */
[C---:B0-----:R-:W-:Y:S01]  /*2330*/  IMAD.WIDE.U32 R112, R115.reuse, 0x20, R112 ;  /* 0x0000002073707825 */ /* 0x041fe200078e0070 */
[----:B------:R-:W-:-:S04]  /*2340*/  IADD3 R115, PT, PT, R115, 0x20, RZ ;  /* 0x0000002073737810 */ /* 0x000fc80007ffe0ff */
[----:B------:R0:W-:Y:S04]  /*2350*/  STG.E.128 desc[UR6][R112.64], R96 ;  /* 0x0000006070007986 */ /* 0x0001e8000c101d06 */
[----:B------:R0:W-:Y:S02]  /*2360*/  STG.E.128 desc[UR6][R112.64+0x10], R100 ;  /* 0x0000106470007986 */ /* 0x0001e4000c101d06 */
.L_x_11328:
[----:B------:R-:W-:Y:S05]  /*2370*/  BSYNC.RECONVERGENT B0 ;  /* 0x0000000000007941 */ /* 0x000fea0003800200 */
.L_x_11327:
        /* <DEDUP_REMOVED lines=10> */
[----:B------:R1:W5:Y:S04]  /*2420*/  @P3 LDG.E.128 R72, desc[UR6][R104.64] ;  /* 0x0000000668483981 */ /* 0x000368000c1e1d00 */
[----:B------:R1:W5:Y:S01]  /*2430*/  @P3 LDG.E.128 R76, desc[UR6][R104.64+0x10] ;  /* 0x00001006684c3981 */ /* 0x000362000c1e1d00 */
[----:B------:R-:W-:Y:S04]  /*2440*/  BSSY.RECONVERGENT B1, `(.L_x_11334) ;  /* 0x0000069000017945 */ /* 0x000fe80003800200 */
[----:B------:R-:W-:Y:S05]  /*2450*/  @!P3 BRA `(.L_x_11335) ;  /* 0x0000000000d8b947 */ /* 0x000fea0003800000 */
[----:B------:R-:W-:Y:S02]  /*2460*/  ISETP.GT.AND P2, PT, R114, RZ, PT ;  /* 0x000000ff7200720c */ /* 0x000fe40003f44270 */
[----:B-1---5:R-:W-:-:S11]  /*2470*/  MOV R104, R72 ;  /* 0x0000004800687202 */ /* 0x022fd60000000f00 */
[----:B------:R-:W1:Y:S01]  /*2480*/  @P2 LDC R111, c[0x0][0x40c] ;  /* 0x00010300ff6f2b82 */ /* 0x000e620000000800 */
[C---:B------:R-:W-:Y:S02]  /*2490*/  @P2 PRMT R107, R69.reuse, 0x7632, R107 ;  /* 0x00007632456b2816 */ /* 0x040fe4000000006b */
[C---:B------:R-:W-:Y:S02]  /*24a0*/  @P2 SHF.L.U32 R108, R68.reuse, 0x10, RZ ;  /* 0x00000010446c2819 */ /* 0x040fe400000006ff */
[----:B------:R-:W-:Y:S02]  /*24b0*/  @P2 SHF.L.U32 R110, R69, 0x10, RZ ;  /* 0x00000010456e2819 */ /* 0x000fe400000006ff */
[----:B------:R-:W-:Y:S01]  /*24c0*/  @P2 SHF.L.U32 R107, R107, 0x10, RZ ;  /* 0x000000106b6b2819 */ /* 0x000fe200000006ff */
[----:B------:R-:W2:Y:S01]  /*24d0*/  @P2 LDC R131, c[0x0][0x40c] ;  /* 0x00010300ff832b82 */ /* 0x000ea20000000800 */
[----:B------:R-:W-:Y:S02]  /*24e0*/  @P2 PRMT R106, R68, 0x7632, R106 ;  /* 0x00007632446a2816 */ /* 0x000fe4000000006a */
[----:B------:R-:W-:-:S02]  /*24f0*/  @P2 SHF.L.U32 R105, R64, 0x10, RZ ;  /* 0x0000001040692819 */ /* 0x000fc400000006ff */
[----:B------:R-:W-:Y:S02]  /*2500*/  @P2 SHF.L.U32 R106, R106, 0x10, RZ ;  /* 0x000000106a6a2819 */ /* 0x000fe400000006ff */
[----:B------:R-:W-:Y:S01]  /*2510*/  @P2 SHF.L.U32 R114, R71, 0x10, RZ ;  /* 0x0000001047722819 */ /* 0x000fe200000006ff */
[----:B0-----:R-:W0:Y:S08]  /*2520*/  @P2 LDC R112, c[0x0][0x40c] ;  /* 0x00010300ff702b82 */ /* 0x001e300000000800 */
[----:B------:R-:W3:Y:S01]  /*2530*/  @P2 LDC R113, c[0x0][0x40c] ;  /* 0x00010300ff712b82 */ /* 0x000ee20000000800 */
[----:B-1----:R-:W-:-:S04]  /*2540*/  @P2 FMUL.FTZ R111, R108, R111 ;  /* 0x0000006f6c6f2220 */ /* 0x002fc80000410000 */
[----:B------:R-:W-:Y:S01]  /*2550*/  @P2 FFMA.FTZ R104, R111, R105, R72 ;  /* 0x000000696f682223 */ /* 0x000fe20000010048 */
[----:B------:R-:W-:Y:S02]  /*2560*/  @P2 SHF.L.U32 R111, R65, 0x10, RZ ;  /* 0x00000010416f2819 */ /* 0x000fe400000006ff */
[----:B------:R-:W1:Y:S01]  /*2570*/  @P2 LDC R151, c[0x0][0x40c] ;  /* 0x00010300ff972b82 */ /* 0x000e620000000800 */
[----:B--2---:R-:W-:Y:S01]  /*2580*/  @P2 FMUL.FTZ R131, R110, R131 ;  /* 0x000000836e832220 */ /* 0x004fe20000410000 */
[----:B------:R-:W-:-:S06]  /*2590*/  MOV R105, R73 ;  /* 0x0000004900697202 */ /* 0x000fcc0000000f00 */
[----:B------:R-:W2:Y:S01]  /*25a0*/  @P2 LDC R109, c[0x0][0x40c] ;  /* 0x00010300ff6d2b82 */ /* 0x000ea20000000800 */
[----:B0-----:R-:W-:Y:S01]  /*25b0*/  @P2 FMUL.FTZ R110, R107, R112 ;  /* 0x000000706b6e2220 */ /* 0x001fe20000410000 */
[----:B------:R-:W-:Y:S02]  /*25c0*/  @P2 SHF.L.U32 R112, R70, 0x10, RZ ;  /* 0x0000001046702819 */ /* 0x000fe400000006ff */
[----:B------:R-:W-:-:S04]  /*25d0*/  @P2 SHF.L.U32 R107, R13, 0x10, RZ ;  /* 0x000000100d6b2819 */ /* 0x000fc800000006ff */
[----:B------:R-:W0:Y:S01]  /*25e0*/  @P2 LDC R153, c[0x0][0x40c] ;  /* 0x00010300ff992b82 */ /* 0x000e220000000800 */
[----:B---3--:R-:W-:Y:S01]  /*25f0*/  @P2 FMUL.FTZ R108, R106, R113 ;  /* 0x000000716a6c2220 */ /* 0x008fe20000410000 */
[----:B------:R-:W-:Y:S01]  /*2600*/  MOV R106, R74 ;  /* 0x0000004a006a7202 */ /* 0x000fe20000000f00 */
[----:B------:R-:W-:Y:S01]  /*2610*/  @P2 FFMA.FTZ R106, R131, R111, R74 ;  /* 0x0000006f836a2223 */ /* 0x000fe2000001004a */
[----:B------:R-:W-:Y:S01]  /*2620*/  @P2 SHF.L.U32 R111, R14, 0x10, RZ ;  /* 0x000000100e6f2819 */ /* 0x000fe200000006ff */
[----:B------:R-:W-:Y:S01]  /*2630*/  @P2 FFMA.FTZ R105, R108, R107, R73 ;  /* 0x0000006b6c692223 */ /* 0x000fe20000010049 */
[----:B------:R-:W-:Y:S01]  /*2640*/  @P2 SHF.L.U32 R113, R66, 0x10, RZ ;  /* 0x0000001042712819 */ /* 0x000fe200000006ff */
[----:B-1----:R-:W-:Y:S01]  /*2650*/  @P2 FMUL.FTZ R151, R112, R151 ;  /* 0x0000009770972220 */ /* 0x002fe20000410000 */
[----:B------:R-:W-:Y:S02]  /*2660*/  @P2 PRMT R112, R70, 0x7632, R112 ;  /* 0x0000763246702816 */ /* 0x000fe40000000070 */
[----:B------:R-:W-:Y:S01]  /*2670*/  MOV R107, R75 ;  /* 0x0000004b006b7202 */ /* 0x000fe20000000f00 */
[----:B------:R-:W-:Y:S01]  /*2680*/  @P2 FFMA.FTZ R107, R110, R111, R75 ;  /* 0x0000006f6e6b2223 */ /* 0x000fe2000001004b */
[----:B------:R-:W-:-:S02]  /*2690*/  @P2 SHF.L.U32 R112, R112, 0x10, RZ ;  /* 0x0000001070702819 */ /* 0x000fc400000006ff */
[----:B------:R-:W-:Y:S01]  /*26a0*/  MOV R108, R76 ;  /* 0x0000004c006c7202 */ /* 0x000fe20000000f00 */
[----:B------:R-:W-:Y:S01]  /*26b0*/  @P2 FFMA.FTZ R108, R151, R113, R76 ;  /* 0x00000071976c2223 */ /* 0x000fe2000001004c */
[----:B------:R-:W-:Y:S01]  /*26c0*/  @P2 SHF.L.U32 R111, R15, 0x10, RZ ;  /* 0x000000100f6f2819 */ /* 0x000fe200000006ff */
[----:B--2---:R-:W-:Y:S01]  /*26d0*/  @P2 FMUL.FTZ R112, R112, R109 ;  /* 0x0000006d70702220 */ /* 0x004fe20000410000 */
[----:B------:R-:W-:Y:S02]  /*26e0*/  @P2 SHF.L.U32 R113, R67, 0x10, RZ ;  /* 0x0000001043712819 */ /* 0x000fe400000006ff */
[----:B------:R-:W-:Y:S01]  /*26f0*/  MOV R109, R77 ;  /* 0x0000004d006d7202 */ /* 0x000fe20000000f00 */
[----:B------:R-:W-:Y:S01]  /*2700*/  @P2 FFMA.FTZ R109, R112, R111, R77 ;  /* 0x0000006f706d2223 */ /* 0x000fe2000001004d */
[----:B------:R-:W-:Y:S01]  /*2710*/  MOV R110, R78 ;  /* 0x0000004e006e7202 */ /* 0x000fe20000000f00 */
[----:B0-----:R-:W-:Y:S01]  /*2720*/  @P2 FMUL.FTZ R153, R114, R153 ;  /* 0x0000009972992220 */ /* 0x001fe20000410000 */
[----:B------:R-:W-:-:S03]  /*2730*/  MOV R111, R79 ;  /* 0x0000004f006f7202 */ /* 0x000fc60000000f00 */
[----:B------:R-:W-:Y:S01]  /*2740*/  @P2 FFMA.FTZ R110, R153, R113, R78 ;  /* 0x00000071996e2223 */ /* 0x000fe2000001004e */
[----:B------:R-:W-:Y:S06]  /*2750*/  @!P2 BRA `(.L_x_11336) ;  /* 0x0000000000dca947 */ /* 0x000fec0003800000 */
[----:B------:R-:W-:Y:S02]  /*2760*/  PRMT R111, R71, 0x7632, R111 ;  /* 0x00007632476f7816 */ /* 0x000fe4000000006f */
[----:B------:R-:W-:Y:S02]  /*2770*/  SHF.L.U32 R113, R16, 0x10, RZ ;  /* 0x0000001010717819 */ /* 0x000fe400000006ff */
[----:B------:R-:W-:-:S05]  /*2780*/  SHF.L.U32 R111, R111, 0x10, RZ ;  /* 0x000000106f6f7819 */ /* 0x000fca00000006ff */
[----:B------:R-:W-:-:S04]  /*2790*/  FMUL.FTZ R112, R111, UR10 ;  /* 0x0000000a6f707c20 */ /* 0x000fc80008410000 */
[----:B------:R-:W-:Y:S01]  /*27a0*/  FFMA.FTZ R111, R112, R113, R79 ;  /* 0x00000071706f7223 */ /* 0x000fe2000001004f */
[----:B------:R-:W-:Y:S06]  /*27b0*/  BRA `(.L_x_11336) ;  /* 0x0000000000c47947 */ /* 0x000fec0003800000 */
.L_x_11335:
[----:B-1----:R-:W1:Y:S01]  /*27c0*/  @P2 LDC R106, c[0x0][0x40c] ;  /* 0x00010300ff6a2b82 */ /* 0x002e620000000800 */
[C---:B-----5:R-:W-:Y:S01]  /*27d0*/  @P2 PRMT R104, R68.reuse, 0x7632, R104 ;  /* 0x0000763244682816 */ /* 0x060fe20000000068 */
[----:B------:R-:W-:Y:S01]  /*27e0*/  @P2 IMAD.U32 R105, R68, 0x10000, RZ ;  /* 0x0001000044692824 */ /* 0x000fe200078e00ff */
[----:B------:R-:W-:Y:S02]  /*27f0*/  @P2 SHF.L.U32 R110, R64, 0x10, RZ ;  /* 0x00000010406e2819 */ /* 0x000fe400000006ff */
[----:B------:R-:W-:Y:S02]  /*2800*/  @P2 SHF.L.U32 R104, R104, 0x10, RZ ;  /* 0x0000001068682819 */ /* 0x000fe400000006ff */
[----:B------:R-:W-:Y:S01]  /*2810*/  @P2 SHF.L.U32 R108, R69, 0x10, RZ ;  /* 0x00000010456c2819 */ /* 0x000fe200000006ff */
[----:B------:R-:W2:Y:S01]  /*2820*/  @P2 LDC R107, c[0x0][0x40c] ;  /* 0x00010300ff6b2b82 */ /* 0x000ea20000000800 */
[----:B------:R-:W-:-:S07]  /*2830*/  @P2 SHF.L.U32 R111, R13, 0x10, RZ ;  /* 0x000000100d6f2819 */ /* 0x000fce00000006ff */
[----:B0-----:R-:W0:Y:S08]  /*2840*/  @P2 LDC R113, c[0x0][0x40c] ;  /* 0x00010300ff712b82 */ /* 0x001e300000000800 */
[----:B------:R-:W3:Y:S01]  /*2850*/  @P2 LDC R112, c[0x0][0x40c] ;  /* 0x00010300ff702b82 */ /* 0x000ee20000000800 */
[----:B-1----:R-:W-:-:S07]  /*2860*/  @P2 FMUL.FTZ R109, R105, R106 ;  /* 0x0000006a696d2220 */ /* 0x002fce0000410000 */
[----:B------:R-:W1:Y:S01]  /*2870*/  @P2 LDC R131, c[0x0][0x40c] ;  /* 0x00010300ff832b82 */ /* 0x000e620000000800 */
[----:B--2---:R-:W-:Y:S01]  /*2880*/  @P2 FMUL.FTZ R106, R104, R107 ;  /* 0x0000006b686a2220 */ /* 0x004fe20000410000 */
[----:B------:R-:W-:-:S04]  /*2890*/  @P2 PRMT R104, R69, 0x7632, R104 ;  /* 0x0000763245682816 */ /* 0x000fc80000000068 */
[----:B------:R-:W-:Y:S02]  /*28a0*/  @P2 SHF.L.U32 R107, R104, 0x10, RZ ;  /* 0x00000010686b2819 */ /* 0x000fe400000006ff */
[----:B------:R-:W-:Y:S01]  /*28b0*/  CS2R R104, SRZ ;  /* 0x0000000000687805 */ /* 0x000fe2000001ff00 */
[----:B------:R-:W2:Y:S01]  /*28c0*/  @P2 LDC R114, c[0x0][0x40c] ;  /* 0x00010300ff722b82 */ /* 0x000ea20000000800 */
[----:B------:R-:W-:Y:S01]  /*28d0*/  @P2 FMUL.FTZ R104, R109, R110 ;  /* 0x0000006e6d682220 */ /* 0x000fe20000410000 */
[----:B------:R-:W-:Y:S01]  /*28e0*/  @P2 SHF.L.U32 R110, R65, 0x10, RZ ;  /* 0x00000010416e2819 */ /* 0x000fe200000006ff */
[----:B0-----:R-:W-:Y:S01]  /*28f0*/  @P2 FMUL.FTZ R113, R108, R113 ;  /* 0x000000716c712220 */ /* 0x001fe20000410000 */
[----:B------:R-:W-:Y:S01]  /*2900*/  @P2 FMUL.FTZ R105, R111, R106 ;  /* 0x0000006a6f692220 */ /* 0x000fe20000410000 */
[----:B------:R-:W-:Y:S02]  /*2910*/  @P2 PRMT R109, R70, 0x7632, R109 ;  /* 0x00007632466d2816 */ /* 0x000fe4000000006d */
[----:B------:R-:W-:Y:S01]  /*2920*/  @P2 SHF.L.U32 R111, R14, 0x10, RZ ;  /* 0x000000100e6f2819 */ /* 0x000fe200000006ff */
[----:B------:R-:W0:Y:S01]  /*2930*/  @P2 LDC R151, c[0x0][0x40c] ;  /* 0x00010300ff972b82 */ /* 0x000e220000000800 */
[----:B---3--:R-:W-:Y:S01]  /*2940*/  @P2 FMUL.FTZ R108, R107, R112 ;  /* 0x000000706b6c2220 */ /* 0x008fe20000410000 */
[----:B------:R-:W-:-:S02]  /*2950*/  CS2R R106, SRZ ;  /* 0x00000000006a7805 */ /* 0x000fc4000001ff00 */
[----:B------:R-:W-:Y:S01]  /*2960*/  @P2 SHF.L.U32 R109, R109, 0x10, RZ ;  /* 0x000000106d6d2819 */ /* 0x000fe200000006ff */
[----:B------:R-:W-:Y:S01]  /*2970*/  @P2 FMUL.FTZ R106, R113, R110 ;  /* 0x0000006e716a2220 */ /* 0x000fe20000410000 */
[----:B------:R-:W-:Y:S01]  /*2980*/  @P2 SHF.L.U32 R110, R70, 0x10, RZ ;  /* 0x00000010466e2819 */ /* 0x000fe200000006ff */
[----:B------:R-:W-:Y:S01]  /*2990*/  @P2 FMUL.FTZ R107, R111, R108 ;  /* 0x0000006c6f6b2220 */ /* 0x000fe20000410000 */
[----:B------:R-:W-:Y:S01]  /*29a0*/  @P2 SHF.L.U32 R112, R66, 0x10, RZ ;  /* 0x0000001042702819 */ /* 0x000fe200000006ff */
[----:B------:R-:W3:Y:S01]  /*29b0*/  @P2 LDC R150, c[0x0][0x40c] ;  /* 0x00010300ff962b82 */ /* 0x000ee20000000800 */
[----:B------:R-:W-:Y:S02]  /*29c0*/  HFMA2 R108, -RZ, RZ, 0, 0 ;  /* 0x00000000ff6c7431 */ /* 0x000fe400000001ff */
[----:B-1----:R-:W-:Y:S01]  /*29d0*/  @P2 FMUL.FTZ R131, R110, R131 ;  /* 0x000000836e832220 */ /* 0x002fe20000410000 */
[----:B------:R-:W-:-:S03]  /*29e0*/  @P2 SHF.L.U32 R113, R15, 0x10, RZ ;  /* 0x000000100f712819 */ /* 0x000fc600000006ff */
[----:B------:R-:W-:Y:S01]  /*29f0*/  @P2 FMUL.FTZ R108, R131, R112 ;  /* 0x00000070836c2220 */ /* 0x000fe20000410000 */
[----:B------:R-:W-:Y:S01]  /*2a00*/  @P2 SHF.L.U32 R112, R71, 0x10, RZ ;  /* 0x0000001047702819 */ /* 0x000fe200000006ff */
[----:B--2---:R-:W-:Y:S01]  /*2a10*/  @P2 FMUL.FTZ R110, R109, R114 ;  /* 0x000000726d6e2220 */ /* 0x004fe20000410000 */
[----:B------:R-:W-:Y:S02]  /*2a20*/  @P2 PRMT R109, R71, 0x7632, R109 ;  /* 0x00007632476d2816 */ /* 0x000fe4000000006d */
[----:B------:R-:W-:Y:S02]  /*2a30*/  @P2 SHF.L.U32 R114, R67, 0x10, RZ ;  /* 0x0000001043722819 */ /* 0x000fe400000006ff */
[----:B------:R-:W-:Y:S02]  /*2a40*/  @P2 SHF.L.U32 R111, R109, 0x10, RZ ;  /* 0x000000106d6f2819 */ /* 0x000fe400000006ff */
[----:B------:R-:W-:Y:S01]  /*2a50*/  MOV R109, RZ ;  /* 0x000000ff006d7202 */ /* 0x000fe20000000f00 */
[----:B------:R-:W-:Y:S01]  /*2a60*/  @P2 FMUL.FTZ R109, R113, R110 ;  /* 0x0000006e716d2220 */ /* 0x000fe20000410000 */
[----:B0-----:R-:W-:Y:S01]  /*2a70*/  @P2 FMUL.FTZ R151, R112, R151 ;  /* 0x0000009770972220 */ /* 0x001fe20000410000 */
[----:B------:R-:W-:Y:S01]  /*2a80*/  @P2 SHF.L.U32 R113, R16, 0x10, RZ ;  /* 0x0000001010712819 */ /* 0x000fe200000006ff */
[----:B---3--:R-:W-:Y:S01]  /*2a90*/  @P2 FMUL.FTZ R112, R111, R150 ;  /* 0x000000966f702220 */ /* 0x008fe20000410000 */
[----:B------:R-:W-:-:S02]  /*2aa0*/  CS2R R110, SRZ ;  /* 0x00000000006e7805 */ /* 0x000fc4000001ff00 */
[----:B------:R-:W-:Y:S01]  /*2ab0*/  @P2 FMUL.FTZ R110, R151, R114 ;  /* 0x00000072976e2220 */ /* 0x000fe20000410000 */
[----:B------:R-:W-:-:S07]  /*2ac0*/  @P2 FMUL.FTZ R111, R113, R112 ;  /* 0x00000070716f2220 */ /* 0x000fce0000410000 */
.L_x_11336:
[----:B------:R-:W-:Y:S05]  /*2ad0*/  BSYNC.RECONVERGENT B1 ;  /* 0x0000000000017941 */ /* 0x000fea0003800200 */
.L_x_11334:
[----:B------:R-:W0:Y:S02]  /*2ae0*/  LDC.64 R112, c[0x0][0x3a8] ;  /* 0x0000ea00ff707b82 */ /* 0x000e240000000a00 */
[----:B0-----:R-:W-:-:S05]  /*2af0*/  IMAD.WIDE.U32 R112, R115, 0x20, R112 ;  /* 0x0000002073707825 */ /* 0x001fca00078e0070 */
[----:B------:R1:W-:Y:S04]  /*2b00*/  STG.E.128 desc[UR6][R112.64], R104 ;  /* 0x0000006870007986 */ /* 0x0003e8000c101d06 */
[----:B------:R1:W-:Y:S02]  /*2b10*/  STG.E.128 desc[UR6][R112.64+0x10], R108 ;  /* 0x0000106c70007986 */ /* 0x0003e4000c101d06 */
.L_x_11333:
[----:B------:R-:W-:Y:S05]  /*2b20*/  BSYNC.RECONVERGENT B0 ;  /* 0x0000000000007941 */ /* 0x000fea0003800200 */
.L_x_11332:
        /* <DEDUP_REMOVED lines=125> */
.L_x_11358:
[----:B-1----:R-:W-:Y:S01]  /*3300*/  FADD.FTZ R151, R154, R151 ;  /* 0x000000979a977221 */ /* 0x002fe20000010000 */
[----:B------:R-:W-:Y:S01]  /*3310*/  FMUL.FTZ R112, R131, R131 ;  /* 0x0000008383707220 */ /* 0x000fe20000410000 */
[----:B------:R-:W-:Y:S01]  /*3320*/  PLOP3.LUT P2, PT, PT, PT, UP1, 0x40, 0x4 ;  /* 0x000000000004781c */ /* 0x000fe20003f4e818 */
[----:B------:R-:W-:Y:S01]  /*3330*/  BSSY.RECONVERGENT B0, `(.L_x_11338) ;  /* 0x00000df000007945 */ /* 0x000fe20003800200 */
[----:B------:R-:W-:Y:S02]  /*3340*/  FFMA.FTZ R150, R151, R114, UR5 ;  /* 0x0000000597967e23 */ /* 0x000fe40008010072 */
[----:B------:R-:W-:Y:S01]  /*3350*/  FSEL R151, R112, RZ, !P2 ;  /* 0x000000ff70977208 */ /* 0x000fe20005000000 */
[----:B------:R-:W1:Y:S01]  /*3360*/  @!P5 LDC.64 R114, c[0x0][0x3c0] ;  /* 0x0000f000ff72db82 */ /* 0x000e620000000a00 */
[----:B-----5:R-:W-:-:S03]  /*3370*/  ISETP.GE.AND P2, PT, R130, 0x1, PT ;  /* 0x000000018200780c */ /* 0x020fc60003f46270 */
[----:B------:R-:W-:-:S04]  /*3380*/  FADD.FTZ R150, R150, R151 ;  /* 0x0000009796967221 */ /* 0x000fc80000010000 */
[----:B------:R-:W2:Y:S02]  /*3390*/  @!P5 LDC.64 R112, c[0x0][0x3c8] ;  /* 0x0000f200ff70db82 */ /* 0x000ea40000000a00 */
        /* <DEDUP_REMOVED lines=16> */
[----:B------:R-:W-:Y:S02]  /*34a0*/  SHF.L.U32 R115, R20, 0x10, RZ ;  /* 0x0000001014737819 */ /* 0x000fe400000006ff */
[----:B------:R-:W-:Y:S01]  /*34b0*/  SHF.L.U32 R131, R24, 0x10, RZ ;  /* 0x0000001018837819 */ /* 0x000fe200000006ff */
[----:B------:R-:W-:Y:S01]  /*34c0*/  FMUL.FTZ R112, R150, R113 ;  /* 0x0000007196707220 */ /* 0x000fe20000410000 */
[--C-:B------:R-:W-:Y:S01]  /*34d0*/  FADD.FTZ R113, R82, -R152.reuse ;  /* 0x8000009852717221 */ /* 0x100fe20000010000 */
[----:B------:R-:W-:Y:S02]  /*34e0*/  SHF.L.U32 R114, R21, 0x10, RZ ;  /* 0x0000001015727819 */ /* 0x000fe400000006ff */
[----:B------:R-:W-:Y:S01]  /*34f0*/  SHF.L.U32 R130, R25, 0x10, RZ ;  /* 0x0000001019827819 */ /* 0x000fe200000006ff */
[----:B------:R-:W-:Y:S01]  /*3500*/  FMUL.FTZ R113, R150, R113 ;  /* 0x0000007196717220 */ /* 0x000fe20000410000 */
[----:B------:R-:W-:Y:S01]  /*3510*/  FFMA.FTZ R112, R112, R115, R131 ;  /* 0x0000007370707223 */ /* 0x000fe20000010083 */
[----:B------:R-:W-:Y:S01]  /*3520*/  FADD.FTZ R115, R83, -R152 ;  /* 0x8000009853737221 */ /* 0x000fe20000010000 */
[----:B0-----:R-:W-:Y:S01]  /*3530*/  SHF.L.U32 R154, R19, 0x10, RZ ;  /* 0x00000010139a7819 */ /* 0x001fe200000006ff */
[----:B------:R-:W-:Y:S01]  /*3540*/  FFMA.FTZ R113, R113, R114, R130 ;  /* 0x0000007271717223 */ /* 0x000fe20000010082 */
[----:B------:R-:W-:Y:S01]  /*3550*/  SHF.L.U32 R114, R116, 0x10, RZ ;  /* 0x0000001074727819 */ /* 0x000fe200000006ff */
[----:B------:R-:W-:Y:S01]  /*3560*/  FMUL.FTZ R115, R150, R115 ;  /* 0x0000007396737220 */ /* 0x000fe20000410000 */
[----:B------:R-:W-:-:S02]  /*3570*/  SHF.L.U32 R131, R26, 0x10, RZ ;  /* 0x000000101a837819 */ /* 0x000fc400000006ff */
[----:B------:R-:W-:Y:S01]  /*3580*/  SHF.L.U32 R130, R117, 0x10, RZ ;  /* 0x0000001075827819 */ /* 0x000fe200000006ff */
[----:B------:R-:W-:Y:S01]  /*3590*/  FFMA.FTZ R154, R115, R154, R114 ;  /* 0x0000009a739a7223 */ /* 0x000fe20000010072 */
[----:B------:R-:W-:Y:S01]  /*35a0*/  FADD.FTZ R115, R84, -R152 ;  /* 0x8000009854737221 */ /* 0x000fe20000010000 */
[----:B------:R-:W-:Y:S02]  /*35b0*/  SHF.L.U32 R156, R118, 0x10, RZ ;  /* 0x00000010769c7819 */ /* 0x000fe400000006ff */
[----:B------:R-:W-:Y:S01]  /*35c0*/  SHF.L.U32 R158, R18, 0x10, RZ ;  /* 0x00000010129e7819 */ /* 0x000fe200000006ff */
        /* <DEDUP_REMOVED lines=14> */
[----:B------:R-:W-:Y:S02]  /*36b0*/  SHF.L.U32 R130, R119, 0x10, RZ ;  /* 0x0000001077827819 */ /* 0x000fe400000006ff */
        /* <DEDUP_REMOVED lines=13> */
.L_x_11341:
[----:B------:R-:W-:Y:S05]  /*3790*/  BSYNC.RECONVERGENT B1 ;  /* 0x0000000000017941 */ /* 0x000fea0003800200 */
.L_x_11340:
[----:B------:R-:W-:Y:S01]  /*37a0*/  ISETP.GE.U32.AND P0, PT, R149, 0x40, PT ;  /* 0x000000409500780c */ /* 0x000fe20003f06070 */
[----:B------:R-:W-:-:S12]  /*37b0*/  BSSY.RECONVERGENT B1, `(.L_x_11342) ;  /* 0x0000032000017945 */ /* 0x000fd80003800200 */
[----:B------:R-:W-:Y:S05]  /*37c0*/  @!P0 BRA `(.L_x_11343) ;  /* 0x0000000000c08947 */ /* 0x000fea0003800000 */
[--C-:B-1----:R-:W-:Y:S01]  /*37d0*/  FADD.FTZ R113, R88, -R152.reuse ;  /* 0x8000009858717221 */ /* 0x102fe20000010000 */
        /* <DEDUP_REMOVED lines=27> */
[----:B------:R-:W-:Y:S02]  /*3990*/  SHF.L.U32 R130, R35, 0x10, RZ ;  /* 0x0000001023827819 */ /* 0x000fe400000006ff */
[----:B------:R-:W-:Y:S01]  /*39a0*/  SHF.L.U32 R156, R39, 0x10, RZ ;  /* 0x00000010279c7819 */ /* 0x000fe200000006ff */
        /* <DEDUP_REMOVED lines=18> */
.L_x_11343:
[----:B------:R-:W-:Y:S05]  /*3ad0*/  BSYNC.RECONVERGENT B1 ;  /* 0x0000000000017941 */ /* 0x000fea0003800200 */
.L_x_11342:
[----:B------:R-:W-:Y:S01]  /*3ae0*/  ISETP.GE.U32.AND P0, PT, R149, 0x60, PT ;  /* 0x000000609500780c */ /* 0x000fe20003f06070 */
[----:B------:R-:W-:-:S12]  /*3af0*/  BSSY.RECONVERGENT B1, `(.L_x_11344) ;  /* 0x0000032000017945 */ /* 0x000fd80003800200 */
[----:B------:R-:W-:Y:S05]  /*3b00*/  @!P0 BRA `(.L_x_11345) ;  /* 0x0000000000c08947 */ /* 0x000fea0003800000 */
[--C-:B-12---:R-:W-:Y:S01]  /*3b10*/  FADD.FTZ R113, R96, -R152.reuse ;  /* 0x8000009860717221 */ /* 0x106fe20000010000 */
        /* <DEDUP_REMOVED lines=13> */
[----:B------:R-:W-:Y:S01]  /*3bf0*/  IMAD.U32 R131, R50, 0x10000, RZ ;  /* 0x0001000032837824 */ /* 0x000fe200078e00ff */
[----:B------:R-:W-:-:S02]  /*3c00*/  SHF.L.U32 R130, R135, 0x10, RZ ;  /* 0x0000001087827819 */ /* 0x000fc400000006ff */
        /* <DEDUP_REMOVED lines=32> */
.L_x_11345:
[----:B------:R-:W-:Y:S05]  /*3e10*/  BSYNC.RECONVERGENT B1 ;  /* 0x0000000000017941 */ /* 0x000fea0003800200 */
.L_x_11344:
[----:B------:R-:W-:Y:S05]  /*3e20*/  @!P1 BRA `(.L_x_11339) ;  /* 0x0000000000bc9947 */ /* 0x000fea0003800000 */
[--C-:B-123--:R-:W-:Y:S01]  /*3e30*/  FADD.FTZ R113, R104, -R152.reuse ;  /* 0x8000009868717221 */ /* 0x10efe20000010000 */
        /* <DEDUP_REMOVED lines=33> */
[----:B------:R-:W-:-:S03]  /*4050*/  SHF.L.U32 R130, R145, 0x10, RZ ;  /* 0x0000001091827819 */ /* 0x000fc600000006ff */
[----:B------:R-:W-:-:S04]  /*4060*/  FMUL.FTZ R115, R150, R115 ;  /* 0x0000007396737220 */ /* 0x000fc80000410000 */
[----:B------:R-:W-:Y:S01]  /*4070*/  FFMA.FTZ R157, R115, R130, R158 ;  /* 0x00000082739d7223 */ /* 0x000fe2000001009e */
[----:B------:R-:W-:Y:S01]  /*4080*/  FADD.FTZ R115, R105, -R152 ;  /* 0x8000009869737221 */ /* 0x000fe20000010000 */
[----:B------:R-:W0:Y:S01]  /*4090*/  LDC.64 R130, c[0x0][0x428] ;  /* 0x00010a00ff827b82 */ /* 0x000e220000000a00 */
[----:B------:R-:W-:Y:S02]  /*40a0*/  SHF.L.U32 R152, R140, 0x10, RZ ;  /* 0x000000108c987819 */ /* 0x000fe400000006ff */
[----:B------:R-:W-:Y:S01]  /*40b0*/  FMUL.FTZ R115, R150, R115 ;  /* 0x0000007396737220 */ /* 0x000fe20000410000 */
[----:B------:R-:W-:-:S05]  /*40c0*/  SHF.L.U32 R150, R139, 0x10, RZ ;  /* 0x000000108b967819 */ /* 0x000fca00000006ff */
[----:B------:R-:W-:Y:S01]  /*40d0*/  FFMA.FTZ R155, R115, R150, R152 ;  /* 0x00000096739b7223 */ /* 0x000fe20000010098 */
[----:B------:R-:W-:-:S04]  /*40e0*/  F2FP.BF16.F32.PACK_AB R115, R157, R156 ;  /* 0x0000009c9d73723e */ /* 0x000fc800000010ff */
[----:B------:R-:W-:Y:S01]  /*40f0*/  F2FP.BF16.F32.PACK_AB R112, R155, R112 ;  /* 0x000000709b70723e */ /* 0x000fe200000010ff */
[----:B0-----:R-:W-:-:S05]  /*4100*/  IMAD.WIDE.U32 R130, R151, 0x10, R130 ;  /* 0x0000001097827825 */ /* 0x001fca00078e0082 */
[----:B------:R4:W-:Y:S02]  /*4110*/  STG.E.128 desc[UR6][R130.64], R112 ;  /* 0x0000007082007986 */ /* 0x0009e4000c101d06 */
.L_x_11339:
[----:B------:R-:W-:Y:S05]  /*4120*/  BSYNC.RECONVERGENT B0 ;  /* 0x0000000000007941 */ /* 0x000fea0003800200 */
.L_x_11338:
[----:B-1234-:R-:W1:Y:S02]  /*4130*/  LDC.64 R112, c[0x0][0x380] ;  /* 0x0000e000ff707b82 */ /* 0x01ee640000000a00 */
[----:B-1----:R-:W-:-:S04]  /*4140*/  LEA R147, R112, R147, 0x2 ;  /* 0x0000009370937211 */ /* 0x002fc800078e10ff */
[----:B------:R-:W-:-:S13]  /*4150*/  ISETP.GE.AND P0, PT, R147, R113, PT ;  /* 0x000000719300720c */ /* 0x000fda0003f06270 */
[----:B------:R-:W-:Y:S05]  /*4160*/  @!P0 BRA `(.L_x_11346) ;  /* 0xffffffc800348947 */ /* 0x000fea000383ffff */
[----:B------:R-:W-:Y:S05]  /*4170*/  EXIT ;  /* 0x000000000000794d */ /* 0x000fea0003800000 */
.L_x_11337:
        /* <DEDUP_REMOVED lines=8> */
.L_x_11348:
[----:B------:R-:W-:Y:S05]  /*4200*/  BSYNC B0 ;  /* 0x0000000000007941 */ /* 0x000fea0003800000 */
.L_x_11347:
        /* <DEDUP_REMOVED lines=10> */
.L_x_11349:
[----:B------:R-:W-:Y:S01]  /*42b0*/  HFMA2 R157, -RZ, RZ, 0, 2.384185791015625e-07 ;  /* 0x00000004ff9d7431 */ /* 0x000fe200000001ff */
[----:B------:R-:W-:-:S05]  /*42c0*/  MOV R112, R156 ;  /* 0x0000009c00707202 */ /* 0x000fca0000000f00 */
[----:B------:R-:W-:-:S05]  /*42d0*/  FADD.FTZ R150, R115, R112 ;  /* 0x0000007073967221 */ /* 0x000fca0000010000 */
[----:B------:R-:W-:-:S07]  /*42e0*/  MOV R158, R150 ;  /* 0x00000096009e7202 */ /* 0x000fce0000000f00 */
[----:B------:R-:W-:Y:S05]  /*42f0*/  WARPSYNC.COLLECTIVE R155, `(.L_x_11350) ;  /* 0x000000009b087348 */ /* 0x000fea0003c00000 */
[----:B------:R0:W1:Y:S02]  /*4300*/  SHFL.BFLY P6, R156, R158, R157, R160 ;  /* 0x0c00009d9e9c7389 */ /* 0x00006400000c00a0 */
[----:B01----:R-:W-:Y:S05]  /*4310*/  ENDCOLLECTIVE ;  /* 0x000000000000791b */ /* 0x003fea0003800000 */
.L_x_11350:
[----:B------:R-:W-:Y:S01]  /*4320*/  HFMA2 R157, -RZ, RZ, 0, 4.76837158203125e-07 ;  /* 0x00000008ff9d7431 */ /* 0x000fe200000001ff */
[----:B------:R-:W-:-:S05]  /*4330*/  MOV R131, R156 ;  /* 0x0000009c00837202 */ /* 0x000fca0000000f00 */
[----:B------:R-:W-:-:S05]  /*4340*/  FADD.FTZ R151, R150, R131 ;  /* 0x0000008396977221 */ /* 0x000fca0000010000 */
[----:B------:R-:W-:-:S07]  /*4350*/  MOV R158, R151 ;  /* 0x00000097009e7202 */ /* 0x000fce0000000f00 */
[----:B------:R-:W-:Y:S05]  /*4360*/  WARPSYNC.COLLECTIVE R155, `(.L_x_11351) ;  /* 0x000000009b087348 */ /* 0x000fea0003c00000 */
[----:B------:R0:W1:Y:S02]  /*4370*/  SHFL.BFLY P6, R156, R158, R157, R160 ;  /* 0x0c00009d9e9c7389 */ /* 0x00006400000c00a0 */
[----:B01----:R-:W-:Y:S05]  /*4380*/  ENDCOLLECTIVE ;  /* 0x000000000000791b */ /* 0x003fea0003800000 */
.L_x_11351:
[----:B------:R-:W-:Y:S01]  /*4390*/  HFMA2 R157, -RZ, RZ, 0, 9.5367431640625e-07 ;  /* 0x00000010ff9d7431 */ /* 0x000fe200000001ff */
[----:B------:R-:W-:-:S05]  /*43a0*/  MOV R112, R156 ;  /* 0x0000009c00707202 */ /* 0x000fca0000000f00 */
[----:B------:R-:W-:-:S05]  /*43b0*/  FADD.FTZ R153, R151, R112 ;  /* 0x0000007097997221 */ /* 0x000fca0000010000 */
[----:B------:R-:W-:-:S07]  /*43c0*/  MOV R158, R153 ;  /* 0x00000099009e7202 */ /* 0x000fce0000000f00 */
[----:B------:R-:W-:Y:S05]  /*43d0*/  WARPSYNC.COLLECTIVE R155, `(.L_x_11352) ;  /* 0x000000009b087348 */ /* 0x000fea0003c00000 */
[----:B------:R0:W1:Y:S02]  /*43e0*/  SHFL.BFLY P6, R156, R158, R157, R160 ;  /* 0x0c00009d9e9c7389 */ /* 0x00006400000c00a0 */
[----:B01----:R-:W-:Y:S05]  /*43f0*/  ENDCOLLECTIVE ;  /* 0x000000000000791b */ /* 0x003fea0003800000 */
.L_x_11352:
        /* <DEDUP_REMOVED lines=73> */
.L_x_11353:
[----:B------:R-:W-:Y:S01]  /*4890*/  HFMA2 R157, -RZ, RZ, 0, 1.1920928955078125e-07 ;  /* 0x00000002ff9d7431 */ /* 0x000fe200000001ff */
[----:B------:R-:W-:-:S05]  /*48a0*/  MOV R113, R156 ;  /* 0x0000009c00717202 */ /* 0x000fca0000000f00 */
[----:B------:R-:W-:-:S05]  /*48b0*/  FADD.FTZ R113, R112, R113 ;  /* 0x0000007170717221 */ /* 0x000fca0000010000 */
[----:B------:R-:W-:-:S07]  /*48c0*/  MOV R158, R113 ;  /* 0x00000071009e7202 */ /* 0x000fce0000000f00 */
[----:B------:R-:W-:Y:S05]  /*48d0*/  WARPSYNC.COLLECTIVE R155, `(.L_x_11354) ;  /* 0x000000009b087348 */ /* 0x000fea0003c00000 */
[----:B------:R0:W1:Y:S02]  /*48e0*/  SHFL.BFLY P6, R156, R158, R157, R160 ;  /* 0x0c00009d9e9c7389 */ /* 0x00006400000c00a0 */
[----:B01----:R-:W-:Y:S05]  /*48f0*/  ENDCOLLECTIVE ;  /* 0x000000000000791b */ /* 0x003fea0003800000 */
.L_x_11354:
[----:B------:R-:W-:Y:S01]  /*4900*/  HFMA2 R157, -RZ, RZ, 0, 2.384185791015625e-07 ;  /* 0x00000004ff9d7431 */ /* 0x000fe200000001ff */
[----:B------:R-:W-:-:S05]  /*4910*/  MOV R150, R156 ;  /* 0x0000009c00967202 */ /* 0x000fca0000000f00 */
[----:B------:R-:W-:-:S05]  /*4920*/  FADD.FTZ R150, R113, R150 ;  /* 0x0000009671967221 */ /* 0x000fca0000010000 */
[----:B------:R-:W-:-:S07]  /*4930*/  MOV R158, R150 ;  /* 0x00000096009e7202 */ /* 0x000fce0000000f00 */
[----:B------:R-:W-:Y:S05]  /*4940*/  WARPSYNC.COLLECTIVE R155, `(.L_x_11355) ;  /* 0x000000009b087348 */ /* 0x000fea0003c00000 */
[----:B------:R0:W1:Y:S02]  /*4950*/  SHFL.BFLY P6, R156, R158, R157, R160 ;  /* 0x0c00009d9e9c7389 */ /* 0x00006400000c00a0 */
[----:B01----:R-:W-:Y:S05]  /*4960*/  ENDCOLLECTIVE ;  /* 0x000000000000791b */ /* 0x003fea0003800000 */
.L_x_11355:
[----:B------:R-:W-:Y:S01]  /*4970*/  HFMA2 R157, -RZ, RZ, 0, 4.76837158203125e-07 ;  /* 0x00000008ff9d7431 */ /* 0x000fe200000001ff */
[----:B------:R-:W-:-:S05]  /*4980*/  MOV R115, R156 ;  /* 0x0000009c00737202 */ /* 0x000fca0000000f00 */
[----:B------:R-:W-:-:S05]  /*4990*/  FADD.FTZ R115, R150, R115 ;  /* 0x0000007396737221 */ /* 0x000fca0000010000 */
[----:B------:R-:W-:-:S07]  /*49a0*/  MOV R158, R115 ;  /* 0x00000073009e7202 */ /* 0x000fce0000000f00 */
[----:B------:R-:W-:Y:S05]  /*49b0*/  WARPSYNC.COLLECTIVE R155, `(.L_x_11356) ;  /* 0x000000009b087348 */ /* 0x000fea0003c00000 */
[----:B------:R0:W1:Y:S02]  /*49c0*/  SHFL.BFLY P6, R156, R158, R157, R160 ;  /* 0x0c00009d9e9c7389 */ /* 0x00006400000c00a0 */
[----:B01----:R-:W-:Y:S05]  /*49d0*/  ENDCOLLECTIVE ;  /* 0x000000000000791b */ /* 0x003fea0003800000 */
.L_x_11356:
[----:B------:R-:W-:Y:S01]  /*49e0*/  HFMA2 R157, -RZ, RZ, 0, 9.5367431640625e-07 ;  /* 0x00000010ff9d7431 */ /* 0x000fe200000001ff */
[----:B------:R-:W-:-:S05]  /*49f0*/  MOV R154, R156 ;  /* 0x0000009c009a7202 */ /* 0x000fca0000000f00 */
[----:B------:R-:W-:-:S05]  /*4a00*/  FADD.FTZ R154, R115, R154 ;  /* 0x0000009a739a7221 */ /* 0x000fca0000010000 */
[----:B------:R-:W-:-:S07]  /*4a10*/  MOV R158, R154 ;  /* 0x0000009a009e7202 */ /* 0x000fce0000000f00 */
[----:B------:R-:W-:Y:S05]  /*4a20*/  WARPSYNC.COLLECTIVE R155, `(.L_x_11357) ;  /* 0x000000009b087348 */ /* 0x000fea0003c00000 */
[----:B------:R0:W1:Y:S02]  /*4a30*/  SHFL.BFLY P6, R156, R158, R157, R160 ;  /* 0x0c00009d9e9c7389 */ /* 0x00006400000c00a0 */
[----:B01----:R-:W-:Y:S05]  /*4a40*/  ENDCOLLECTIVE ;  /* 0x000000000000791b */ /* 0x003fea0003800000 */
.L_x_11357:
[----:B------:R-:W-:Y:S01]  /*4a50*/  MOV R151, R156 ;  /* 0x0000009c00977202 */ /* 0x000fe20000000f00 */
[----:B------:R-:W-:Y:S06]  /*4a60*/  BRA `(.L_x_11358) ;  /* 0xffffffe800247947 */ /* 0x000fec000383ffff */
.L_x_11359:
        /* <DEDUP_REMOVED lines=9> */
.L_x_37282:


//--------------------- .text._ZN10layer_norm13ln_fwd_kernelINS_13Kernel_traitsI13__nv_bfloat16S2_fS2_fjLj1024ELj1ELj4ELj1ELj16ENS_18Kernel_traits_baseILj1024ES2_S2_fS2_fjLj128EEEEELb0ELb1ELb1ELb1EEEvNS_9FwdParamsE --------------------------
	.section	.text._ZN10layer_norm13ln_fwd_kernelINS_13Kernel_traitsI13__nv_bfloat16S2_fS2_fjLj1024ELj1ELj4ELj1ELj16ENS_18Kernel_traits_baseILj1024ES2_S2_fS2_fjLj128EEEEELb0ELb1ELb1ELb1EEEvNS_9FwdParamsE,"ax",@progbits
	.align	128
        .global         _ZN10layer_norm13ln_fwd_kernelINS_13Kernel_traitsI13__nv_bfloat16S2_fS2_fjLj1024ELj1ELj4ELj1ELj16ENS_18Kernel_traits_baseILj1024ES2_S2_fS2_fjLj128EEEEELb0ELb1ELb1ELb1EEEvNS_9FwdParamsE
        .type           _ZN10layer_norm13ln_fwd_kernelINS_13Kernel_traitsI13__nv_bfloat16S2_fS2_fjLj1024ELj1ELj4ELj1ELj16ENS_18Kernel_traits_baseILj1024ES2_S2_fS2_fjLj128EEEEELb0ELb1ELb1ELb1EEEvNS_9FwdParamsE,@function
        .size           _ZN10layer_norm13ln_fwd_kernelINS_13Kernel_traitsI13__nv_bfloat16S2_fS2_fjLj1024ELj1ELj4ELj1ELj16ENS_18Kernel_traits_baseILj1024ES2_S2_fS2_fjLj128EEEEELb0ELb1ELb1ELb1EEEvNS_9FwdParamsE,(.L_x_37283 - _ZN10layer_norm13ln_fwd_kernelINS_13Kernel_traitsI13__nv_bfloat16S2_fS2_fjLj1024ELj1ELj4ELj1ELj16ENS_18Kernel_traits_baseILj1024ES2_S2_fS2_fjLj128EEEEELb0ELb1ELb1ELb1EEEvNS_9FwdParamsE)
        .other          _ZN10layer_norm13ln_fwd_kernelINS_13Kernel_traitsI13__nv_bfloat16S2_fS2_fjLj1024ELj1ELj4ELj1ELj16ENS_18Kernel_traits_baseILj1024ES2_S2_fS2_fjLj128EEEEELb0ELb1ELb1ELb1EEEvNS_9FwdParamsE,@"STO_CUDA_ENTRY STV_DEFAULT"
_ZN10layer_norm13ln_fwd_kernelINS_13Kernel_traitsI13__nv_bfloat16S2_fS2_fjLj1024ELj1ELj4ELj1ELj16ENS_18Kernel_traits_baseILj1024ES2_S2_fS2_fjLj128EEEEELb0ELb1ELb1ELb1EEEvNS_9FwdParamsE:
.text._ZN10layer_norm13ln_fwd_kernelINS_13Kernel_traitsI13__nv_bfloat16S2_fS2_fjLj1024ELj1ELj4ELj1ELj16ENS_18Kernel_traits_baseILj1024ES2_S2_fS2_fjLj128EEEEELb0ELb1ELb1ELb1EEEvNS_9FwdParamsE:
        /* <DEDUP_REMOVED lines=31> */
[----:B---3--:R-:W-:Y:S02]  /*01f0*/  @P0 MOV R2, R12 ;  /* 0x0000000c00020202 */ /* 0x008fe40000000f00 */
[----:B------:R-:W-:Y:S02]  /*0200*/  @P0 MOV R3, R13 ;  /* 0x0000000d00030202 */ /* 0x000fe40000000f00 */
[----:B------:R-:W-:Y:S02]  /*0210*/  @P0 MOV R4, R14 ;  /* 0x0000000e00040202 */ /* 0x000fe40000000f00 */
[----:B------:R-:W-:Y:S02]  /*0220*/  @P0 MOV R5, R15 ;  /* 0x0000000f00050202 */ /* 0x000fe40000000f00 */
[----:B----4-:R-:W-:-:S02]  /*0230*/  @P0 MOV R6, R16 ;  /* 0x0000001000060202 */ /* 0x010fc40000000f00 */
[----:B------:R-:W-:Y:S02]  /*0240*/  @P0 MOV R7, R17 ;  /* 0x0000001100070202 */ /* 0x000fe40000000f00 */
[----:B------:R-:W-:Y:S02]  /*0250*/  @!P0 MOV R2, R12 ;  /* 0x0000000c00028202 */ /* 0x000fe40000000f00 */
[----:B------:R-:W-:Y:S02]  /*0260*/  @!P0 MOV R3, R13 ;  /* 0x0000000d00038202 */ /* 0x000fe40000000f00 */
[----:B------:R-:W-:Y:S02]  /*0270*/  @!P0 MOV R4, R14 ;  /* 0x0000000e00048202 */ /* 0x000fe40000000f00 */
[----:B------:R-:W-:Y:S02]  /*0280*/  @!P0 MOV R5, R15 ;  /* 0x0000000f00058202 */ /* 0x000fe40000000f00 */
[----:B------:R-:W-:-:S02]  /*0290*/  @!P0 MOV R6, R16 ;  /* 0x0000001000068202 */ /* 0x000fc40000000f00 */
[----:B------:R-:W-:Y:S02]  /*02a0*/  @!P0 MOV R7, R17 ;  /* 0x0000001100078202 */ /* 0x000fe40000000f00 */
[----:B0-----:R-:W-:Y:S01]  /*02b0*/  @P0 MOV R8, R18 ;  /* 0x0000001200080202 */ /* 0x001fe20000000f00 */
[----:B------:R-:W-:Y:S01]  /*02c0*/  @!P0 IMAD.MOV.U32 R8, RZ, RZ, R18 ;  /* 0x000000ffff088224 */ /* 0x000fe200078e0012 */
[----:B------:R-:W-:Y:S02]  /*02d0*/  @P0 MOV R9, R19 ;  /* 0x0000001300090202 */ /* 0x000fe40000000f00 */
[----:B------:R-:W-:Y:S01]  /*02e0*/  @P0 MOV R10, R20 ;  /* 0x00000014000a0202 */ /* 0x000fe20000000f00 */
[----:B--2---:R-:W-:Y:S01]  /*02f0*/  @P0 IMAD.MOV.U32 R92, RZ, RZ, R46 ;  /* 0x000000ffff5c0224 */ /* 0x004fe200078e002e */
[----:B------:R-:W-:Y:S02]  /*0300*/  @P0 MOV R11, R21 ;  /* 0x00000015000b0202 */ /* 0x000fe40000000f00 */
        /* <DEDUP_REMOVED lines=8> */
[----:B------:R-:W-:Y:S01]  /*0390*/  @P0 MOV R16, R26 ;  /* 0x0000001a00100202 */ /* 0x000fe20000000f00 */
[----:B------:R-:W-:Y:S01]  /*03a0*/  @P0 IMAD.MOV.U32 R25, RZ, RZ, R55 ;  /* 0x000000ffff190224 */ /* 0x000fe200078e0037 */
[----:B------:R-:W-:-:S02]  /*03b0*/  @P0 MOV R17, R27 ;  /* 0x0000001b00110202 */ /* 0x000fc40000000f00 */
[----:B------:R-:W-:Y:S02]  /*03c0*/  @!P0 CS2R R36, SRZ ;  /* 0x0000000000248805 */ /* 0x000fe4000001ff00 */
[----:B------:R-:W-:Y:S02]  /*03d0*/  @!P0 MOV R9, R19 ;  /* 0x0000001300098202 */ /* 0x000fe40000000f00 */
[----:B------:R-:W-:Y:S02]  /*03e0*/  @!P0 CS2R R34, SRZ ;  /* 0x0000000000228805 */ /* 0x000fe4000001ff00 */
        /* <DEDUP_REMOVED lines=37> */
[----:B------:R-:W-:Y:S06]  /*0640*/  @P1 EXIT ;  /* 0x000000000000194d */ /* 0x000fec0003800000 */
[----:B------:R-:W0:Y:S01]  /*0650*/  LDCU.U8 UR4, c[0x0][0x410] ;  /* 0x00008200ff0477ac */ /* 0x000e220008000000 */
[----:B-----5:R-:W-:Y:S02]  /*0660*/  @!P0 CS2R R32, SRZ ;  /* 0x0000000000208805 */ /* 0x020fe4000001ff00 */
[----:B------:R-:W-:Y:S02]  /*0670*/  @!P0 CS2R R30, SRZ ;  /* 0x00000000001e8805 */ /* 0x000fe4000001ff00 */
[----:B------:R-:W-:Y:S02]  /*0680*/  @!P0 CS2R R28, SRZ ;  /* 0x00000000001c8805 */ /* 0x000fe4000001ff00 */
[----:B------:R-:W-:Y:S01]  /*0690*/  PRMT R96, R89, 0x7632, R96 ;  /* 0x0000763259607816 */ /* 0x000fe20000000060 */
[----:B------:R-:W1:Y:S01]  /*06a0*/  LDCU UR10, c[0x0][0x40c] ;  /* 0x00008180ff0a77ac */ /* 0x000e620008000800 */
[----:B------:R-:W-:Y:S02]  /*06b0*/  PRMT R98, R88, 0x7632, R98 ;  /* 0x0000763258627816 */ /* 0x000fe40000000062 */
[----:B------:R-:W-:Y:S01]  /*06c0*/  PRMT R95, R31, 0x7632, R95 ;  /* 0x000076321f5f7816 */ /* 0x000fe2000000005f */
[----:B------:R-:W2:Y:S01]  /*06d0*/  LDCU UR5, c[0x0][0x448] ;  /* 0x00008900ff0577ac */ /* 0x000ea20008000800 */
[----:B------:R-:W-:-:S02]  /*06e0*/  PRMT R97, R30, 0x7632, R97 ;  /* 0x000076321e617816 */ /* 0x000fc40000000061 */
[----:B------:R-:W-:Y:S01]  /*06f0*/  PRMT R99, R29, 0x7632, R99 ;  /* 0x000076321d637816 */ /* 0x000fe20000000063 */
[----:B------:R-:W3:Y:S01]  /*0700*/  LDCU.64 UR8, c[0x0][0x3a0] ;  /* 0x00007400ff0877ac */ /* 0x000ee20008000a00 */
        /* <DEDUP_REMOVED lines=43> */
[----:B-123--:R-:W-:-:S07]  /*09c0*/  PRMT R142, R6, 0x7632, R142 ;  /* 0x00007632068e7816 */ /* 0x00efce000000008e */
.L_x_11375:
[----:B------:R-:W0:Y:S08]  /*09d0*/  LDC.64 R56, c[0x0][0x3f0] ;  /* 0x0000fc00ff387b82 */ /* 0x000e300000000a00 */
[----:B------:R-:W1:Y:S01]  /*09e0*/  LDC R149, c[0x0][0x388] ;  /* 0x0000e200ff957b82 */ /* 0x000e620000000800 */
[----:B0-----:R-:W-:-:S06]  /*09f0*/  IMAD.WIDE R86, R94, 0x4, R56 ;  /* 0x000000045e567825 */ /* 0x001fcc00078e0238 */
        /* <DEDUP_REMOVED lines=15> */
[----:B------:R-:W-:Y:S01]  /*0af0*/  IMAD R60, R94, R149, RZ ;  /* 0x000000955e3c7224 */ /* 0x000fe200078e02ff */
[----:B------:R-:W-:Y:S02]  /*0b00*/  BSSY.RECONVERGENT B0, `(.L_x_11360) ;  /* 0x000006d000007945 */ /* 0x000fe40003800200 */
        /* <DEDUP_REMOVED lines=14> */
[----:B------:R-:W1:Y:S01]  /*0bf0*/  @P3 LDC R63, c[0x0][0x40c] ;  /* 0x00010300ff3f3b82 */ /* 0x000e620000000800 */
[----:B------:R-:W-:Y:S01]  /*0c00*/  @P3 SHF.L.U32 R62, R62, 0x10, RZ ;  /* 0x000000103e3e3819 */ /* 0x000fe200000006ff */
[----:B------:R-:W-:Y:S01]  /*0c10*/  @P3 IMAD.U32 R67, R47, 0x10000, RZ ;  /* 0x000100002f433824 */ /* 0x000fe200078e00ff */
[----:B0-----:R-:W-:Y:S02]  /*0c20*/  @P3 SHF.L.U32 R56, R45, 0x10, RZ ;  /* 0x000000102d383819 */ /* 0x001fe400000006ff */
[----:B------:R-:W-:Y:S02]  /*0c30*/  @P3 SHF.L.U32 R61, R61, 0x10, RZ ;  /* 0x000000103d3d3819 */ /* 0x000fe400000006ff */
[----:B------:R-:W-:Y:S01]  /*0c40*/  @P3 SHF.L.U32 R58, R44, 0x10, RZ ;  /* 0x000000102c3a3819 */ /* 0x000fe200000006ff */
[----:B------:R-:W0:Y:S01]  /*0c50*/  @P3 LDC R65, c[0x0][0x40c] ;  /* 0x00010300ff413b82 */ /* 0x000e220000000800 */
[----:B------:R-:W-:-:S07]  /*0c60*/  @P3 SHF.L.U32 R71, R140, 0x10, RZ ;  /* 0x000000108c473819 */ /* 0x000fce00000006ff */
[----:B------:R-:W4:Y:S08]  /*0c70*/  @P3 LDC R66, c[0x0][0x40c] ;  /* 0x00010300ff423b82 */ /* 0x000f300000000800 */
[----:B------:R-:W4:Y:S01]  /*0c80*/  @P3 LDC R59, c[0x0][0x40c] ;  /* 0x00010300ff3b3b82 */ /* 0x000f220000000800 */
[----:B-1----:R-:W-:-:S07]  /*0c90*/  @P3 FMUL.FTZ R62, R62, R63 ;  /* 0x0000003f3e3e3220 */ /* 0x002fce0000410000 */
[----:B------:R-:W1:Y:S01]  /*0ca0*/  @P3 LDC R70, c[0x0][0x40c] ;  /* 0x00010300ff463b82 */ /* 0x000e620000000800 */
[----:B0-----:R-:W-:Y:S01]  /*0cb0*/  @P3 FMUL.FTZ R63, R56, R65 ;  /* 0x00000041383f3220 */ /* 0x001fe20000410000 */
[----:B------:R-:W-:Y:S02]  /*0cc0*/  @P3 SHF.L.U32 R65, R60, 0x10, RZ ;  /* 0x000000103c413819 */ /* 0x000fe400000006ff */
[----:B------:R-:W-:-:S04]  /*0cd0*/  @P3 SHF.L.U32 R60, R142, 0x10, RZ ;  /* 0x000000108e3c3819 */ /* 0x000fc800000006ff */
[----:B------:R-:W0:Y:S01]  /*0ce0*/  @P3 LDC R68, c[0x0][0x40c] ;  /* 0x00010300ff443b82 */ /* 0x000e220000000800 */
[----:B----4-:R-:W-:Y:S01]  /*0cf0*/  @P3 FMUL.FTZ R66, R61, R66 ;  /* 0x000000423d423220 */ /* 0x010fe20000410000 */
[----:B------:R-:W-:-:S06]  /*0d00*/  @P3 SHF.L.U32 R61, R46, 0x10, RZ ;  /* 0x000000102e3d3819 */ /* 0x000fcc00000006ff */
[----:B------:R-:W4:Y:S01]  /*0d10*/  @P3 LDC R72, c[0x0][0x40c] ;  /* 0x00010300ff483b82 */ /* 0x000f220000000800 */
[----:B------:R-:W-:Y:S01]  /*0d20*/  @P3 FMUL.FTZ R59, R58, R59 ;  /* 0x0000003b3a3b3220 */ /* 0x000fe20000410000 */
[----:B------:R-:W-:Y:S01]  /*0d30*/  @P3 SHF.L.U32 R58, R6, 0x10, RZ ;  /* 0x00000010063a3819 */ /* 0x000fe200000006ff */
[----:B-1----:R-:W-:Y:S01]  /*0d40*/  @P3 FMUL.FTZ R70, R65, R70 ;  /* 0x0000004641463220 */ /* 0x002fe20000410000 */
[----:B------:R-:W-:Y:S01]  /*0d50*/  @P3 SHF.L.U32 R65, R7, 0x10, RZ ;  /* 0x0000001007413819 */ /* 0x000fe200000006ff */
[----:B0-----:R-:W-:Y:S01]  /*0d60*/  @P3 FMUL.FTZ R69, R61, R68 ;  /* 0x000000443d453220 */ /* 0x001fe20000410000 */
[----:B------:R-:W-:Y:S01]  /*0d70*/  @P3 SHF.L.U32 R68, R8, 0x10, RZ ;  /* 0x0000001008443819 */ /* 0x000fe200000006ff */
[----:B----4-:R-:W-:Y:S01]  /*0d80*/  @P3 FMUL.FTZ R73, R67, R72 ;  /* 0x0000004843493220 */ /* 0x010fe20000410000 */
[----:B------:R-:W-:Y:S02]  /*0d90*/  @P3 SHF.L.U32 R67, R141, 0x10, RZ ;  /* 0x000000108d433819 */ /* 0x000fe400000006ff */
[----:B------:R-:W-:-:S02]  /*0da0*/  @P3 SHF.L.U32 R72, R9, 0x10, RZ ;  /* 0x0000001009483819 */ /* 0x000fc400000006ff */
[----:B--2---:R-:W-:Y:S01]  /*0db0*/  @!P3 MOV R56, R48 ;  /* 0x000000300038b202 */ /* 0x004fe20000000f00 */
[----:B------:R-:W-:Y:S01]  /*0dc0*/  @P3 FFMA.FTZ R56, R59, R58, R48 ;  /* 0x0000003a3b383223 */ /* 0x000fe20000010030 */
[----:B------:R-:W-:Y:S01]  /*0dd0*/  MOV R57, R49 ;  /* 0x0000003100397202 */ /* 0x000fe20000000f00 */
[----:B------:R-:W-:Y:S01]  /*0de0*/  @P3 FFMA.FTZ R57, R62, R60, R49 ;  /* 0x0000003c3e393223 */ /* 0x000fe20000010031 */
[----:B------:R-:W-:Y:S01]  /*0df0*/  MOV R58, R50 ;  /* 0x00000032003a7202 */ /* 0x000fe20000000f00 */
[----:B------:R-:W-:Y:S01]  /*0e00*/  @P3 FFMA.FTZ R58, R63, R65, R50 ;  /* 0x000000413f3a3223 */ /* 0x000fe20000010032 */
[----:B------:R-:W-:Y:S01]  /*0e10*/  MOV R59, R51 ;  /* 0x00000033003b7202 */ /* 0x000fe20000000f00 */
[----:B------:R-:W-:Y:S01]  /*0e20*/  @P3 FFMA.FTZ R59, R66, R67, R51 ;  /* 0x00000043423b3223 */ /* 0x000fe20000010033 */
[----:B---3--:R-:W-:Y:S01]  /*0e30*/  MOV R60, R52 ;  /* 0x00000034003c7202 */ /* 0x008fe20000000f00 */
[----:B------:R-:W-:Y:S01]  /*0e40*/  @P3 FFMA.FTZ R60, R69, R68, R52 ;  /* 0x00000044453c3223 */ /* 0x000fe20000010034 */
[----:B------:R-:W-:Y:S01]  /*0e50*/  MOV R61, R53 ;  /* 0x00000035003d7202 */ /* 0x000fe20000000f00 */
[----:B------:R-:W-:Y:S01]  /*0e60*/  @P3 FFMA.FTZ R61, R70, R71, R53 ;  /* 0x00000047463d3223 */ /* 0x000fe20000010035 */
[----:B------:R-:W-:Y:S01]  /*0e70*/  MOV R62, R54 ;  /* 0x00000036003e7202 */ /* 0x000fe20000000f00 */
[----:B------:R-:W-:Y:S01]  /*0e80*/  @P3 FFMA.FTZ R62, R73, R72, R54 ;  /* 0x00000048493e3223 */ /* 0x000fe20000010036 */
[----:B------:R-:W-:Y:S01]  /*0e90*/  MOV R63, R55 ;  /* 0x00000037003f7202 */ /* 0x000fe20000000f00 */
[----:B------:R-:W-:Y:S06]  /*0ea0*/  @!P3 BRA `(.L_x_11362) ;  /* 0x0000000000c8b947 */ /* 0x000fec0003800000 */
[----:B------:R-:W-:Y:S01]  /*0eb0*/  SHF.L.U32 R64, R64, 0x10, RZ ;  /* 0x0000001040407819 */ /* 0x000fe200000006ff */
[----:B------:R-:W-:-:S04]  /*0ec0*/  IMAD.U32 R63, R139, 0x10000, RZ ;  /* 0x000100008b3f7824 */ /* 0x000fc800078e00ff */
[----:B------:R-:W-:-:S04]  /*0ed0*/  FMUL.FTZ R64, R64, UR10 ;  /* 0x0000000a40407c20 */ /* 0x000fc80008410000 */
[----:B------:R-:W-:Y:S01]  /*0ee0*/  FFMA.FTZ R63, R64, R63, R55 ;  /* 0x0000003f403f7223 */ /* 0x000fe20000010037 */
[----:B------:R-:W-:Y:S06]  /*0ef0*/  BRA `(.L_x_11362) ;  /* 0x0000000000b47947 */ /* 0x000fec0003800000 */
.L_x_11361:
[----:B------:R-:W0:Y:S01]  /*0f00*/  @P2 LDC R57, c[0x0][0x40c] ;  /* 0x00010300ff392b82 */ /* 0x000e220000000800 */
[----:B------:R-:W-:Y:S02]  /*0f10*/  @P2 SHF.L.U32 R56, R44, 0x10, RZ ;  /* 0x000000102c382819 */ /* 0x000fe400000006ff */
[----:B------:R-:W-:Y:S02]  /*0f20*/  @P2 SHF.L.U32 R60, R60, 0x10, RZ ;  /* 0x000000103c3c2819 */ /* 0x000fe400000006ff */
[----:B------:R-:W-:Y:S02]  /*0f30*/  @P2 SHF.L.U32 R62, R62, 0x10, RZ ;  /* 0x000000103e3e2819 */ /* 0x000fe400000006ff */
[----:B------:R-:W-:Y:S01]  /*0f40*/  @P2 SHF.L.U32 R61, R61, 0x10, RZ ;  /* 0x000000103d3d2819 */ /* 0x000fe200000006ff */
[----:B------:R-:W1:Y:S01]  /*0f50*/  @P2 LDC R67, c[0x0][0x40c] ;  /* 0x00010300ff432b82 */ /* 0x000e620000000800 */
[----:B------:R-:W-:Y:S02]  /*0f60*/  @P2 SHF.L.U32 R71, R9, 0x10, RZ ;  /* 0x0000001009472819 */ /* 0x000fe400000006ff */
[----:B------:R-:W-:-:S05]  /*0f70*/  @P2 SHF.L.U32 R73, R139, 0x10, RZ ;  /* 0x000000108b492819 */ /* 0x000fca00000006ff */
[----:B------:R-:W2:Y:S08]  /*0f80*/  @P2 LDC R63, c[0x0][0x40c] ;  /* 0x00010300ff3f2b82 */ /* 0x000eb00000000800 */
[----:B------:R-:W3:Y:S01]  /*0f90*/  @P2 LDC R65, c[0x0][0x40c] ;  /* 0x00010300ff412b82 */ /* 0x000ee20000000800 */
[----:B0-----:R-:W-:Y:S01]  /*0fa0*/  @P2 FMUL.FTZ R59, R56, R57 ;  /* 0x00000039383b2220 */ /* 0x001fe20000410000 */
[----:B------:R-:W-:-:S02]  /*0fb0*/  @P2 SHF.L.U32 R56, R45, 0x10, RZ ;  /* 0x000000102d382819 */ /* 0x000fc400000006ff */
[----:B------:R-:W-:-:S04]  /*0fc0*/  @P2 SHF.L.U32 R57, R46, 0x10, RZ ;  /* 0x000000102e392819 */ /* 0x000fc800000006ff */
[----:B------:R-:W0:Y:S01]  /*0fd0*/  @P2 LDC R58, c[0x0][0x40c] ;  /* 0x00010300ff3a2b82 */ /* 0x000e220000000800 */
[----:B-1----:R-:W-:Y:S01]  /*0fe0*/  @P2 FMUL.FTZ R69, R60, R67 ;  /* 0x000000433c452220 */ /* 0x002fe20000410000 */
[----:B------:R-:W-:Y:S02]  /*0ff0*/  @P2 SHF.L.U32 R67, R64, 0x10, RZ ;  /* 0x0000001040432819 */ /* 0x000fe400000006ff */
[----:B------:R-:W-:Y:S02]  /*1000*/  @P2 SHF.L.U32 R64, R7, 0x10, RZ ;  /* 0x0000001007402819 */ /* 0x000fe400000006ff */
[----:B------:R-:W-:Y:S02]  /*1010*/  @P2 SHF.L.U32 R60, R6, 0x10, RZ ;  /* 0x00000010063c2819 */ /* 0x000fe400000006ff */
[----:B------:R-:W1:Y:S01]  /*1020*/  @P2 LDC R68, c[0x0][0x40c] ;  /* 0x00010300ff442b82 */ /* 0x000e620000000800 */
[----:B--2---:R-:W-:Y:S01]  /*1030*/  @P2 FMUL.FTZ R62, R62, R63 ;  /* 0x0000003f3e3e2220 */ /* 0x004fe20000410000 */
[----:B------:R-:W-:-:S06]  /*1040*/  @P2 SHF.L.U32 R63, R47, 0x10, RZ ;  /* 0x000000102f3f2819 */ /* 0x000fcc00000006ff */
[----:B------:R-:W2:Y:S01]  /*1050*/  @P2 LDC R72, c[0x0][0x40c] ;  /* 0x00010300ff482b82 */ /* 0x000ea20000000800 */
[----:B---3--:R-:W-:-:S07]  /*1060*/  @P2 FMUL.FTZ R65, R56, R65 ;  /* 0x0000004138412220 */ /* 0x008fce0000410000 */
[----:B------:R-:W3:Y:S01]  /*1070*/  @P2 LDC R70, c[0x0][0x40c] ;  /* 0x00010300ff462b82 */ /* 0x000ee20000000800 */
[----:B0-----:R-:W-:Y:S01]  /*1080*/  @P2 FMUL.FTZ R66, R61, R58 ;  /* 0x0000003a3d422220 */ /* 0x001fe20000410000 */
[----:B------:R-:W-:Y:S02]  /*1090*/  @P2 SHF.L.U32 R61, R142, 0x10, RZ ;  /* 0x000000108e3d2819 */ /* 0x000fe400000006ff */
[----:B------:R-:W-:Y:S01]  /*10a0*/  MOV R58, RZ ;  /* 0x000000ff003a7202 */ /* 0x000fe20000000f00 */
[----:B------:R-:W-:Y:S01]  /*10b0*/  @P2 FMUL.FTZ R58, R65, R64 ;  /* 0x00000040413a2220 */ /* 0x000fe20000410000 */
[----:B------:R-:W-:Y:S01]  /*10c0*/  @P2 SHF.L.U32 R65, R141, 0x10, RZ ;  /* 0x000000108d412819 */ /* 0x000fe200000006ff */
[----:B------:R-:W-:Y:S02]  /*10d0*/  @P2 IMAD.U32 R64, R140, 0x10000, RZ ;  /* 0x000100008c402824 */ /* 0x000fe400078e00ff */
[----:B-1----:R-:W-:Y:S01]  /*10e0*/  @P2 FMUL.FTZ R68, R57, R68 ;  /* 0x0000004439442220 */ /* 0x002fe20000410000 */
[----:B------:R-:W-:-:S02]  /*10f0*/  CS2R R56, SRZ ;  /* 0x0000000000387805 */ /* 0x000fc4000001ff00 */
[----:B------:R-:W-:Y:S01]  /*1100*/  @P2 FMUL.FTZ R56, R59, R60 ;  /* 0x0000003c3b382220 */ /* 0x000fe20000410000 */
[----:B------:R-:W-:Y:S01]  /*1110*/  @P2 FMUL.FTZ R57, R62, R61 ;  /* 0x0000003d3e392220 */ /* 0x000fe20000410000 */
[----:B------:R-:W-:Y:S02]  /*1120*/  CS2R R60, SRZ ;  /* 0x00000000003c7805 */ /* 0x000fe4000001ff00 */
[----:B------:R-:W-:Y:S01]  /*1130*/  MOV R59, RZ ;  /* 0x000000ff003b7202 */ /* 0x000fe20000000f00 */
[----:B------:R-:W-:Y:S01]  /*1140*/  @P2 FMUL.FTZ R59, R66, R65 ;  /* 0x00000041423b2220 */ /* 0x000fe20000410000 */
[----:B--2---:R-:W-:Y:S01]  /*1150*/  @P2 FMUL.FTZ R72, R67, R72 ;  /* 0x0000004843482220 */ /* 0x004fe20000410000 */
[----:B------:R-:W-:Y:S01]  /*1160*/  @P2 SHF.L.U32 R67, R8, 0x10, RZ ;  /* 0x0000001008432819 */ /* 0x000fe200000006ff */
[----:B------:R-:W-:-:S04]  /*1170*/  @P2 FMUL.FTZ R61, R69, R64 ;  /* 0x00000040453d2220 */ /* 0x000fc80000410000 */
[----:B------:R-:W-:Y:S01]  /*1180*/  @P2 FMUL.FTZ R60, R68, R67 ;  /* 0x00000043443c2220 */ /* 0x000fe20000410000 */
[----:B---3--:R-:W-:Y:S01]  /*1190*/  @P2 FMUL.FTZ R70, R63, R70 ;  /* 0x000000463f462220 */ /* 0x008fe20000410000 */
[----:B------:R-:W-:Y:S02]  /*11a0*/  CS2R R62, SRZ ;  /* 0x00000000003e7805 */ /* 0x000fe4000001ff00 */
[----:B------:R-:W-:Y:S01]  /*11b0*/  @P2 FMUL.FTZ R63, R72, R73 ;  /* 0x00000049483f2220 */ /* 0x000fe20000410000 */
[----:B------:R-:W-:-:S07]  /*11c0*/  @P2 FMUL.FTZ R62, R70, R71 ;  /* 0x00000047463e2220 */ /* 0x000fce0000410000 */
.L_x_11362:
[----:B------:R-:W-:Y:S05]  /*11d0*/  BSYNC.RECONVERGENT B0 ;  /* 0x0000000000007941 */ /* 0x000fea0003800200 */
.L_x_11360:
[----:B------:R-:W0:Y:S01]  /*11e0*/  LDC.64 R146, c[0x0][0x3a8] ;  /* 0x0000ea00ff927b82 */ /* 0x000e220000000a00 */
[----:B------:R-:W-:Y:S02]  /*11f0*/  @P2 IADD3 R71, PT, PT, R84, 0x20, RZ ;  /* 0x0000002054472810 */ /* 0x000fe40007ffe0ff */
[----:B------:R-:W-:-:S05]  /*1200*/  IADD3 R77, PT, PT, R85, 0x20, RZ ;  /* 0x00000020554d7810 */ /* 0x000fca0007ffe0ff */
[----:B------:R-:W1:Y:S08]  /*1210*/  @P2 LDC.64 R66, c[0x0][0x390] ;  /* 0x0000e400ff422b82 */ /* 0x000e700000000a00 */
[----:B------:R-:W2:Y:S01]  /*1220*/  @P0 LDC.64 R64, c[0x0][0x3a0] ;  /* 0x0000e800ff400b82 */ /* 0x000ea20000000a00 */
[----:B0-----:R-:W-:-:S05]  /*1230*/  IMAD.WIDE.U32 R68, R85, 0x20, R146 ;  /* 0x0000002055447825 */ /* 0x001fca00078e0092 */
[----:B------:R0:W-:Y:S01]  /*1240*/  STG.E.128 desc[UR6][R68.64], R56 ;  /* 0x0000003844007986 */ /* 0x0001e2000c101d06 */
[----:B-1----:R-:W-:-:S03]  /*1250*/  @P2 IMAD.WIDE.U32 R66, R71, 0x10, R66 ;  /* 0x0000001047422825 */ /* 0x002fc600078e0042 */
[----:B------:R0:W-:Y:S04]  /*1260*/  STG.E.128 desc[UR6][R68.64+0x10], R60 ;  /* 0x0000103c44007986 */ /* 0x0001e8000c101d06 */
[----:B------:R-:W3:Y:S01]  /*1270*/  @P2 LDG.E.128 R44, desc[UR6][R66.64] ;  /* 0x00000006422c2981 */ /* 0x000ee2000c1e1d00 */
[----:B--2---:R-:W-:-:S05]  /*1280*/  @P0 IMAD.WIDE.U32 R64, R77, 0x20, R64 ;  /* 0x000000204d400825 */ /* 0x004fca00078e0040 */
[----:B------:R0:W5:Y:S04]  /*1290*/  @P0 LDG.E.128 R48, desc[UR6][R64.64] ;  /* 0x0000000640300981 */ /* 0x000168000c1e1d00 */
[----:B------:R0:W5:Y:S01]  /*12a0*/  @P0 LDG.E.128 R52, desc[UR6][R64.64+0x10] ;  /* 0x0000100640340981 */ /* 0x000162000c1e1d00 */
[----:B------:R-:W-:Y:S01]  /*12b0*/  BSSY.RECONVERGENT B0, `(.L_x_11363) ;  /* 0x0000065000007945 */ /* 0x000fe20003800200 */
[----:B---3--:R-:W-:Y:S02]  /*12c0*/  PRMT R72, R47, 0x7632, R72 ;  /* 0x000076322f487816 */ /* 0x008fe40000000048 */
[----:B------:R-:W-:Y:S02]  /*12d0*/  PRMT R70, R46, 0x7632, R70 ;  /* 0x000076322e467816 */ /* 0x000fe40000000046 */
[----:B------:R-:W-:-:S02]  /*12e0*/  PRMT R71, R45, 0x7632, R71 ;  /* 0x000076322d477816 */ /* 0x000fc40000000047 */
[----:B------:R-:W-:Y:S01]  /*12f0*/  PRMT R73, R44, 0x7632, R73 ;  /* 0x000076322c497816 */ /* 0x000fe20000000049 */
[----:B0-----:R-:W-:Y:S06]  /*1300*/  @!P0 BRA `(.L_x_11364) ;  /* 0x0000000000c88947 */ /* 0x001fec0003800000 */
[----:B------:R-:W-:-:S13]  /*1310*/  ISETP.GT.AND P3, PT, R86, RZ, PT ;  /* 0x000000ff5600720c */ /* 0x000fda0003f64270 */
        /* <DEDUP_REMOVED lines=11> */
[----:B------:R-:W-:-:S06]  /*13d0*/  @P3 SHF.L.U32 R71, R46, 0x10, RZ ;  /* 0x000000102e473819 */ /* 0x000fcc00000006ff */
[----:B------:R-:W0:Y:S01]  /*13e0*/  @P3 LDC R65, c[0x0][0x40c] ;  /* 0x00010300ff413b82 */ /* 0x000e220000000800 */
[----:B-1----:R-:W-:Y:S01]  /*13f0*/  @P3 FMUL.FTZ R66, R73, R66 ;  /* 0x0000004249423220 */ /* 0x002fe20000410000 */
[----:B------:R-:W-:-:S06]  /*1400*/  @P3 SHF.L.U32 R73, R47, 0x10, RZ ;  /* 0x000000102f493819 */ /* 0x000fcc00000006ff */
[----:B------:R-:W1:Y:S01]  /*1410*/  @P3 LDC R75, c[0x0][0x40c] ;  /* 0x00010300ff4b3b82 */ /* 0x000e620000000800 */
[----:B--2---:R-:W-:Y:S01]  /*1420*/  @P3 FMUL.FTZ R81, R67, R68 ;  /* 0x0000004443513220 */ /* 0x004fe20000410000 */
[----:B------:R-:W-:Y:S01]  /*1430*/  @P3 SHF.L.U32 R68, R138, 0x10, RZ ;  /* 0x000000108a443819 */ /* 0x000fe200000006ff */
[----:B------:R-:W-:-:S05]  /*1440*/  @P3 IMAD.U32 R67, R14, 0x10000, RZ ;  /* 0x000100000e433824 */ /* 0x000fca00078e00ff */
[----:B------:R-:W2:Y:S01]  /*1450*/  @P3 LDC R78, c[0x0][0x40c] ;  /* 0x00010300ff4e3b82 */ /* 0x000ea20000000800 */
[----:B---3--:R-:W-:Y:S01]  /*1460*/  @P3 FMUL.FTZ R83, R71, R76 ;  /* 0x0000004c47533220 */ /* 0x008fe20000410000 */
[----:B------:R-:W-:Y:S01]  /*1470*/  @P3 SHF.L.U32 R71, R15, 0x10, RZ ;  /* 0x000000100f473819 */ /* 0x000fe200000006ff */
[----:B0-----:R-:W-:Y:S01]  /*1480*/  @P3 FMUL.FTZ R69, R64, R65 ;  /* 0x0000004140453220 */ /* 0x001fe20000410000 */
[----:B-----5:R-:W-:Y:S01]  /*1490*/  MOV R65, R49 ;  /* 0x0000003100417202 */ /* 0x020fe20000000f00 */
[----:B------:R-:W-:Y:S01]  /*14a0*/  @P3 FFMA.FTZ R65, R66, R68, R49 ;  /* 0x0000004442413223 */ /* 0x000fe20000010031 */
[----:B------:R-:W-:Y:S01]  /*14b0*/  MOV R64, R48 ;  /* 0x0000003000407202 */ /* 0x000fe20000000f00 */
[----:B------:R-:W-:Y:S01]  /*14c0*/  @P3 FFMA.FTZ R64, R69, R67, R48 ;  /* 0x0000004345403223 */ /* 0x000fe20000010030 */
[----:B------:R-:W-:Y:S01]  /*14d0*/  MOV R66, R50 ;  /* 0x0000003200427202 */ /* 0x000fe20000000f00 */
[----:B------:R-:W-:Y:S01]  /*14e0*/  @P3 FFMA.FTZ R66, R81, R71, R50 ;  /* 0x0000004751423223 */ /* 0x000fe20000010032 */
[----:B------:R-:W-:Y:S01]  /*14f0*/  MOV R67, R51 ;  /* 0x0000003300437202 */ /* 0x000fe20000000f00 */
[----:B-1----:R-:W-:Y:S01]  /*1500*/  @P3 FMUL.FTZ R76, R70, R75 ;  /* 0x0000004b464c3220 */ /* 0x002fe20000410000 */
[----:B------:R-:W-:-:S02]  /*1510*/  @P3 SHF.L.U32 R75, R16, 0x10, RZ ;  /* 0x00000010104b3819 */ /* 0x000fc400000006ff */
[----:B------:R-:W-:Y:S02]  /*1520*/  MOV R68, R52 ;  /* 0x0000003400447202 */ /* 0x000fe40000000f00 */
[----:B------:R-:W-:Y:S01]  /*1530*/  MOV R69, R53 ;  /* 0x0000003500457202 */ /* 0x000fe20000000f00 */
[----:B------:R-:W-:Y:S01]  /*1540*/  @P3 FFMA.FTZ R68, R83, R75, R52 ;  /* 0x0000004b53443223 */ /* 0x000fe20000010034 */
[----:B------:R-:W-:Y:S01]  /*1550*/  MOV R70, R54 ;  /* 0x0000003600467202 */ /* 0x000fe20000000f00 */
[----:B--2---:R-:W-:Y:S01]  /*1560*/  @P3 FMUL.FTZ R87, R73, R78 ;  /* 0x0000004e49573220 */ /* 0x004fe20000410000 */
[----:B------:R-:W-:Y:S02]  /*1570*/  @P3 SHF.L.U32 R73, R137, 0x10, RZ ;  /* 0x0000001089493819 */ /* 0x000fe400000006ff */
[----:B------:R-:W-:Y:S01]  /*1580*/  @P3 SHF.L.U32 R78, R136, 0x10, RZ ;  /* 0x00000010884e3819 */ /* 0x000fe200000006ff */
[----:B------:R-:W-:Y:S01]  /*1590*/  @P3 FFMA.FTZ R70, R87, R79, R54 ;  /* 0x0000004f57463223 */ /* 0x000fe20000010036 */
[----:B------:R-:W-:Y:S01]  /*15a0*/  MOV R71, R55 ;  /* 0x0000003700477202 */ /* 0x000fe20000000f00 */
[----:B------:R-:W-:-:S02]  /*15b0*/  @P3 FFMA.FTZ R67, R74, R73, R51 ;  /* 0x000000494a433223 */ /* 0x000fc40000010033 */
[----:B------:R-:W-:Y:S01]  /*15c0*/  @P3 FFMA.FTZ R69, R76, R78, R53 ;  /* 0x0000004e4c453223 */ /* 0x000fe20000010035 */
[----:B------:R-:W-:Y:S06]  /*15d0*/  @!P3 BRA `(.L_x_11365) ;  /* 0x0000000000c8b947 */ /* 0x000fec0003800000 */
[----:B------:R-:W-:Y:S02]  /*15e0*/  SHF.L.U32 R72, R72, 0x10, RZ ;  /* 0x0000001048487819 */ /* 0x000fe400000006ff */
[----:B------:R-:W-:-:S03]  /*15f0*/  SHF.L.U32 R71, R135, 0x10, RZ ;  /* 0x0000001087477819 */ /* 0x000fc600000006ff */
[----:B------:R-:W-:-:S04]  /*1600*/  FMUL.FTZ R72, R72, UR10 ;  /* 0x0000000a48487c20 */ /* 0x000fc80008410000 */
[----:B------:R-:W-:Y:S01]  /*1610*/  FFMA.FTZ R71, R72, R71, R55 ;  /* 0x0000004748477223 */ /* 0x000fe20000010037 */
[----:B------:R-:W-:Y:S06]  /*1620*/  BRA `(.L_x_11365) ;  /* 0x0000000000b47947 */ /* 0x000fec0003800000 */
.L_x_11364:
[----:B------:R-:W0:Y:S01]  /*1630*/  @P2 LDC R65, c[0x0][0x40c] ;  /* 0x00010300ff412b82 */ /* 0x000e220000000800 */
[----:B------:R-:W-:Y:S01]  /*1640*/  @P2 IMAD.U32 R64, R44, 0x10000, RZ ;  /* 0x000100002c402824 */ /* 0x000fe200078e00ff */
[----:B------:R-:W-:Y:S01]  /*1650*/  @P2 SHF.L.U32 R70, R70, 0x10, RZ ;  /* 0x0000001046462819 */ /* 0x000fe200000006ff */
[----:B------:R-:W-:Y:S01]  /*1660*/  @P2 IMAD.U32 R81, R17, 0x10000, RZ ;  /* 0x0001000011512824 */ /* 0x000fe200078e00ff */
[----:B------:R-:W-:Y:S02]  /*1670*/  @P2 SHF.L.U32 R73, R73, 0x10, RZ ;  /* 0x0000001049492819 */ /* 0x000fe400000006ff */
[----:B------:R-:W-:Y:S02]  /*1680*/  @P2 SHF.L.U32 R71, R71, 0x10, RZ ;  /* 0x0000001047472819 */ /* 0x000fe400000006ff */
        /* <DEDUP_REMOVED lines=15> */
[----:B------:R-:W-:-:S06]  /*1780*/  HFMA2 R66, -RZ, RZ, 0, 0 ;  /* 0x00000000ff427431 */ /* 0x000fcc00000001ff */
[----:B------:R-:W2:Y:S01]  /*1790*/  @P2 LDC R82, c[0x0][0x40c] ;  /* 0x00010300ff522b82 */ /* 0x000ea20000000800 */
[----:B---3--:R-:W-:Y:S01]  /*17a0*/  @P2 FMUL.FTZ R74, R71, R68 ;  /* 0x00000044474a2220 */ /* 0x008fe20000410000 */
[----:B------:R-:W-:Y:S02]  /*17b0*/  @P2 SHF.L.U32 R71, R47, 0x10, RZ ;  /* 0x000000102f472819 */ /* 0x000fe400000006ff */
[----:B------:R-:W-:-:S04]  /*17c0*/  @P2 SHF.L.U32 R68, R14, 0x10, RZ ;  /* 0x000000100e442819 */ /* 0x000fc800000006ff */
[----:B------:R-:W3:Y:S01]  /*17d0*/  @P2 LDC R80, c[0x0][0x40c] ;  /* 0x00010300ff502b82 */ /* 0x000ee20000000800 */
[----:B0-----:R-:W-:-:S04]  /*17e0*/  @P2 FMUL.FTZ R69, R64, R69 ;  /* 0x0000004540452220 */ /* 0x001fc80000410000 */
[----:B------:R-:W-:Y:S01]  /*17f0*/  @P2 FMUL.FTZ R66, R69, R72 ;  /* 0x0000004845422220 */ /* 0x000fe20000410000 */
[----:B-1----:R-:W-:Y:S01]  /*1800*/  @P2 FMUL.FTZ R76, R65, R76 ;  /* 0x0000004c414c2220 */ /* 0x002fe20000410000 */
[----:B------:R-:W-:Y:S02]  /*1810*/  CS2R R64, SRZ ;  /* 0x0000000000407805 */ /* 0x000fe4000001ff00 */
[----:B------:R-:W-:Y:S01]  /*1820*/  @P2 FMUL.FTZ R65, R73, R70 ;  /* 0x0000004649412220 */ /* 0x000fe20000410000 */
[----:B------:R-:W-:Y:S01]  /*1830*/  @P2 SHF.L.U32 R73, R137, 0x10, RZ ;  /* 0x0000001089492819 */ /* 0x000fe200000006ff */
[----:B------:R-:W-:Y:S01]  /*1840*/  @P2 FMUL.FTZ R64, R67, R68 ;  /* 0x0000004443402220 */ /* 0x000fe20000410000 */
[----:B------:R-:W-:Y:S02]  /*1850*/  CS2R R68, SRZ ;  /* 0x0000000000447805 */ /* 0x000fe4000001ff00 */
[----:B------:R-:W-:Y:S01]  /*1860*/  MOV R67, RZ ;  /* 0x000000ff00437202 */ /* 0x000fe20000000f00 */
[----:B--2---:R-:W-:Y:S01]  /*1870*/  @P2 FMUL.FTZ R82, R75, R82 ;  /* 0x000000524b522220 */ /* 0x004fe20000410000 */
[----:B------:R-:W-:Y:S01]  /*1880*/  @P2 SHF.L.U32 R75, R16, 0x10, RZ ;  /* 0x00000010104b2819 */ /* 0x000fe200000006ff */
[----:B------:R-:W-:Y:S01]  /*1890*/  @P2 FMUL.FTZ R67, R74, R73 ;  /* 0x000000494a432220 */ /* 0x000fe20000410000 */
[----:B------:R-:W-:-:S03]  /*18a0*/  @P2 FMUL.FTZ R69, R78, R79 ;  /* 0x0000004f4e452220 */ /* 0x000fc60000410000 */
[----:B------:R-:W-:Y:S01]  /*18b0*/  @P2 FMUL.FTZ R68, R76, R75 ;  /* 0x0000004b4c442220 */ /* 0x000fe20000410000 */
[----:B---3--:R-:W-:Y:S01]  /*18c0*/  @P2 FMUL.FTZ R80, R71, R80 ;  /* 0x0000005047502220 */ /* 0x008fe20000410000 */
[----:B------:R-:W-:Y:S02]  /*18d0*/  CS2R R70, SRZ ;  /* 0x0000000000467805 */ /* 0x000fe4000001ff00 */
[----:B------:R-:W-:Y:S01]  /*18e0*/  @P2 FMUL.FTZ R71, R82, R83 ;  /* 0x0000005352472220 */ /* 0x000fe20000410000 */
[----:B------:R-:W-:-:S07]  /*18f0*/  @P2 FMUL.FTZ R70, R80, R81 ;  /* 0x0000005150462220 */ /* 0x000fce0000410000 */
.L_x_11365:
[----:B------:R-:W-:Y:S05]  /*1900*/  BSYNC.RECONVERGENT B0 ;  /* 0x0000000000007941 */ /* 0x000fea0003800200 */
.L_x_11363:
[----:B------:R-:W0:Y:S01]  /*1910*/  @P2 LDC.64 R74, c[0x0][0x390] ;  /* 0x0000e400ff4a2b82 */ /* 0x000e220000000a00 */
[----:B------:R-:W-:Y:S01]  /*1920*/  @P2 IADD3 R79, PT, PT, R84, 0x40, RZ ;  /* 0x00000040544f2810 */ /* 0x000fe20007ffe0ff */
[----:B------:R-:W-:Y:S01]  /*1930*/  IMAD.WIDE.U32 R76, R77, 0x20, R146 ;  /* 0x000000204d4c7825 */ /* 0x000fe200078e0092 */
[----:B------:R-:W-:-:S04]  /*1940*/  @P0 IADD3 R81, PT, PT, R85, 0x40, RZ ;  /* 0x0000004055510810 */ /* 0x000fc80007ffe0ff */
[----:B------:R1:W-:Y:S01]  /*1950*/  STG.E.128 desc[UR6][R76.64], R64 ;  /* 0x000000404c007986 */ /* 0x0003e2000c101d06 */
[----:B------:R-:W2:Y:S03]  /*1960*/  @P0 LDC.64 R72, c[0x0][0x3a0] ;  /* 0x0000e800ff480b82 */ /* 0x000ea60000000a00 */
[----:B------:R1:W-:Y:S01]  /*1970*/  STG.E.128 desc[UR6][R76.64+0x10], R68 ;  /* 0x000010444c007986 */ /* 0x0003e2000c101d06 */
[----:B0-----:R-:W-:-:S05]  /*1980*/  @P2 IMAD.WIDE.U32 R74, R79, 0x10, R74 ;  /* 0x000000104f4a2825 */ /* 0x001fca00078e004a */
[----:B------:R1:W5:Y:S01]  /*1990*/  @P2 LDG.E.128 R44, desc[UR6][R74.64] ;  /* 0x000000064a2c2981 */ /* 0x000362000c1e1d00 */
[----:B--2---:R-:W-:-:S05]  /*19a0*/  @P0 IMAD.WIDE.U32 R72, R81, 0x20, R72 ;  /* 0x0000002051480825 */ /* 0x004fca00078e0048 */
[----:B-----5:R1:W5:Y:S04]  /*19b0*/  @P0 LDG.E.128 R48, desc[UR6][R72.64] ;  /* 0x0000000648300981 */ /* 0x020368000c1e1d00 */
[----:B------:R1:W5:Y:S01]  /*19c0*/  @P0 LDG.E.128 R52, desc[UR6][R72.64+0x10] ;  /* 0x0000100648340981 */ /* 0x000362000c1e1d00 */
[----:B------:R-:W-:Y:S04]  /*19d0*/  BSSY.RECONVERGENT B0, `(.L_x_11366) ;  /* 0x0000068000007945 */ /* 0x000fe80003800200 */
[----:B------:R-:W-:Y:S05]  /*19e0*/  @!P0 BRA `(.L_x_11367) ;  /* 0x0000000000d88947 */ /* 0x000fea0003800000 */
[----:B------:R-:W-:-:S13]  /*19f0*/  ISETP.GT.AND P3, PT, R86, RZ, PT ;  /* 0x000000ff5600720c */ /* 0x000fda0003f64270 */
[----:B-1----:R-:W0:Y:S01]  /*1a00*/  @P3 LDC R75, c[0x0][0x40c] ;  /* 0x00010300ff4b3b82 */ /* 0x002e220000000800 */
[C---:B------:R-:W-:Y:S02]  /*1a10*/  @P3 SHF.L.U32 R74, R44.reuse, 0x10, RZ ;  /* 0x000000102c4a3819 */ /* 0x040fe400000006ff */
[C---:B------:R-:W-:Y:S02]  /*1a20*/  @P3 SHF.L.U32 R78, R45.reuse, 0x10, RZ ;  /* 0x000000102d4e3819 */ /* 0x040fe400000006ff */
[----:B------:R-:W-:Y:S02]  /*1a30*/  @P3 PRMT R72, R44, 0x7632, R72 ;  /* 0x000076322c483816 */ /* 0x000fe40000000048 */
[----:B------:R-:W-:Y:S01]  /*1a40*/  @P3 PRMT R73, R45, 0x7632, R73 ;  /* 0x000076322d493816 */ /* 0x000fe20000000049 */
[----:B------:R-:W1:Y:S01]  /*1a50*/  @P3 LDC R79, c[0x0][0x40c] ;  /* 0x00010300ff4f3b82 */ /* 0x000e620000000800 */
[----:B------:R-:W-:Y:S02]  /*1a60*/  @P3 SHF.L.U32 R72, R72, 0x10, RZ ;  /* 0x0000001048483819 */ /* 0x000fe400000006ff */
[----:B------:R-:W-:-:S02]  /*1a70*/  @P3 SHF.L.U32 R82, R46, 0x10, RZ ;  /* 0x000000102e523819 */ /* 0x000fc400000006ff */
[----:B------:R-:W-:Y:S02]  /*1a80*/  @P3 SHF.L.U32 R73, R73, 0x10, RZ ;  /* 0x0000001049493819 */ /* 0x000fe400000006ff */
[----:B------:R-:W-:Y:S01]  /*1a90*/  @P3 SHF.L.U32 R144, R47, 0x10, RZ ;  /* 0x000000102f903819 */ /* 0x000fe200000006ff */
[----:B------:R-:W2:Y:S08]  /*1aa0*/  @P3 LDC R77, c[0x0][0x40c] ;  /* 0x00010300ff4d3b82 */ /* 0x000eb00000000800 */
[----:B------:R-:W3:Y:S01]  /*1ab0*/  @P3 LDC R87, c[0x0][0x40c] ;  /* 0x00010300ff573b82 */ /* 0x000ee20000000800 */
[----:B0-----:R-:W-:Y:S01]  /*1ac0*/  @P3 FMUL.FTZ R81, R74, R75 ;  /* 0x0000004b4a513220 */ /* 0x001fe20000410000 */
[----:B------:R-:W-:-:S02]  /*1ad0*/  @P3 PRMT R75, R46, 0x7632, R75 ;  /* 0x000076322e4b3816 */ /* 0x000fc4000000004b */
[----:B-----5:R-:W-:-:S04]  /*1ae0*/  MOV R74, R50 ;  /* 0x00000032004a7202 */ /* 0x020fc80000000f00 */
[----:B------:R-:W0:Y:S01]  /*1af0*/  @P3 LDC R80, c[0x0][0x40c] ;  /* 0x00010300ff503b82 */ /* 0x000e220000000800 */
[----:B-1----:R-:W-:Y:S01]  /*1b00*/  @P3 FMUL.FTZ R83, R78, R79 ;  /* 0x0000004f4e533220 */ /* 0x002fe20000410000 */
[----:B------:R-:W-:Y:S02]  /*1b10*/  @P3 SHF.L.U32 R78, R75, 0x10, RZ ;  /* 0x000000104b4e3819 */ /* 0x000fe400000006ff */
[----:B------:R-:W-:Y:S02]  /*1b20*/  @P3 SHF.L.U32 R79, R23, 0x10, RZ ;  /* 0x00000010174f3819 */ /* 0x000fe400000006ff */
[----:B------:R-:W-:Y:S02]  /*1b30*/  @P3 SHF.L.U32 R75, R22, 0x10, RZ ;  /* 0x00000010164b3819 */ /* 0x000fe400000006ff */
[----:B------:R-:W1:Y:S01]  /*1b40*/  @P3 LDC R151, c[0x0][0x40c] ;  /* 0x00010300ff973b82 */ /* 0x000e620000000800 */
[----:B--2---:R-:W-:Y:S01]  /*1b50*/  @P3 FMUL.FTZ R76, R72, R77 ;  /* 0x0000004d484c3220 */ /* 0x004fe20000410000 */
[----:B------:R-:W-:Y:S01]  /*1b60*/  MOV R72, R48 ;  /* 0x0000003000487202 */ /* 0x000fe20000000f00 */
[----:B------:R-:W-:Y:S01]  /*1b70*/  @P3 FFMA.FTZ R74, R83, R79, R50 ;  /* 0x0000004f534a3223 */ /* 0x000fe20000010032 */
[----:B------:R-:W-:-:S02]  /*1b80*/  @P3 IMAD.U32 R77, R134, 0x10000, RZ ;  /* 0x00010000864d3824 */ /* 0x000fc400078e00ff */
[----:B------:R-:W-:Y:S01]  /*1b90*/  @P3 FFMA.FTZ R72, R81, R75, R48 ;  /* 0x0000004b51483223 */ /* 0x000fe20000010030 */
[----:B------:R-:W-:Y:S01]  /*1ba0*/  @P3 SHF.L.U32 R79, R133, 0x10, RZ ;  /* 0x00000010854f3819 */ /* 0x000fe200000006ff */
[----:B------:R-:W2:Y:S01]  /*1bb0*/  @P3 LDC R153, c[0x0][0x40c] ;  /* 0x00010300ff993b82 */ /* 0x000ea20000000800 */
[----:B---3--:R-:W-:Y:S01]  /*1bc0*/  @P3 FMUL.FTZ R143, R82, R87 ;  /* 0x00000057528f3220 */ /* 0x008fe20000410000 */
[----:B------:R-:W-:Y:S02]  /*1bd0*/  @P3 SHF.L.U32 R81, R24, 0x10, RZ ;  /* 0x0000001018513819 */ /* 0x000fe400000006ff */
[----:B------:R-:W-:Y:S02]  /*1be0*/  @P3 SHF.L.U32 R83, R132, 0x10, RZ ;  /* 0x0000001084533819 */ /* 0x000fe400000006ff */
[----:B------:R-:W-:Y:S01]  /*1bf0*/  @P3 SHF.L.U32 R87, R25, 0x10, RZ ;  /* 0x0000001019573819 */ /* 0x000fe200000006ff */
[----:B0-----:R-:W-:Y:S01]  /*1c00*/  @P3 FMUL.FTZ R80, R73, R80 ;  /* 0x0000005049503220 */ /* 0x001fe20000410000 */
[----:B------:R-:W-:Y:S01]  /*1c10*/  MOV R73, R49 ;  /* 0x0000003100497202 */ /* 0x000fe20000000f00 */
[----:B------:R-:W-:Y:S01]  /*1c20*/  @P3 FFMA.FTZ R73, R76, R77, R49 ;  /* 0x0000004d4c493223 */ /* 0x000fe20000010031 */
[----:B------:R-:W-:Y:S01]  /*1c30*/  MOV R75, R51 ;  /* 0x00000033004b7202 */ /* 0x000fe20000000f00 */
[----:B------:R-:W-:Y:S01]  /*1c40*/  @P3 FFMA.FTZ R75, R80, R79, R51 ;  /* 0x0000004f504b3223 */ /* 0x000fe20000010033 */
[----:B------:R-:W-:Y:S01]  /*1c50*/  MOV R76, R52 ;  /* 0x00000034004c7202 */ /* 0x000fe20000000f00 */
[----:B------:R-:W-:Y:S01]  /*1c60*/  @P3 FFMA.FTZ R76, R143, R81, R52 ;  /* 0x000000518f4c3223 */ /* 0x000fe20000010034 */
[----:B------:R-:W-:Y:S01]  /*1c70*/  MOV R77, R53 ;  /* 0x00000035004d7202 */ /* 0x000fe20000000f00 */
[----:B-1----:R-:W-:Y:S01]  /*1c80*/  @P3 FMUL.FTZ R82, R78, R151 ;  /* 0x000000974e523220 */ /* 0x002fe20000410000 */
[----:B------:R-:W-:-:S02]  /*1c90*/  MOV R78, R54 ;  /* 0x00000036004e7202 */ /* 0x000fc40000000f00 */
[----:B------:R-:W-:Y:S01]  /*1ca0*/  MOV R79, R55 ;  /* 0x00000037004f7202 */ /* 0x000fe20000000f00 */
[----:B------:R-:W-:Y:S01]  /*1cb0*/  @P3 FFMA.FTZ R77, R82, R83, R53 ;  /* 0x00000053524d3223 */ /* 0x000fe20000010035 */
[----:B--2---:R-:W-:-:S04]  /*1cc0*/  @P3 FMUL.FTZ R153, R144, R153 ;  /* 0x0000009990993220 */ /* 0x004fc80000410000 */
        /* <DEDUP_REMOVED lines=8> */
.L_x_11367:
[----:B-1----:R-:W0:Y:S01]  /*1d50*/  @P2 LDC R74, c[0x0][0x40c] ;  /* 0x00010300ff4a2b82 */ /* 0x002e220000000800 */
[C---:B------:R-:W-:Y:S02]  /*1d60*/  @P2 SHF.L.U32 R73, R44.reuse, 0x10, RZ ;  /* 0x000000102c492819 */ /* 0x040fe400000006ff */
[----:B------:R-:W-:Y:S02]  /*1d70*/  @P2 PRMT R72, R44, 0x7632, R72 ;  /* 0x000076322c482816 */ /* 0x000fe40000000048 */
[----:B------:R-:W-:Y:S02]  /*1d80*/  @P2 SHF.L.U32 R77, R45, 0x10, RZ ;  /* 0x000000102d4d2819 */ /* 0x000fe400000006ff */
[----:B------:R-:W-:Y:S01]  /*1d90*/  @P2 SHF.L.U32 R79, R46, 0x10, RZ ;  /* 0x000000102e4f2819 */ /* 0x000fe200000006ff */
[----:B------:R-:W1:Y:S01]  /*1da0*/  @P2 LDC R80, c[0x0][0x40c] ;  /* 0x00010300ff502b82 */ /* 0x000e620000000800 */
[----:B------:R-:W-:Y:S01]  /*1db0*/  @P2 IMAD.U32 R72, R72, 0x10000, RZ ;  /* 0x0001000048482824 */ /* 0x000fe200078e00ff */
[----:B------:R-:W-:-:S02]  /*1dc0*/  @P2 SHF.L.U32 R83, R23, 0x10, RZ ;  /* 0x0000001017532819 */ /* 0x000fc400000006ff */
[----:B------:R-:W-:Y:S02]  /*1dd0*/  @P2 SHF.L.U32 R87, R47, 0x10, RZ ;  /* 0x000000102f572819 */ /* 0x000fe400000006ff */
[----:B------:R-:W-:Y:S02]  /*1de0*/  @P2 SHF.L.U32 R143, R25, 0x10, RZ ;  /* 0x00000010198f2819 */ /* 0x000fe400000006ff */
[----:B------:R-:W2:Y:S08]  /*1df0*/  @P2 LDC R81, c[0x0][0x40c] ;  /* 0x00010300ff512b82 */ /* 0x000eb00000000800 */
[----:B------:R-:W3:Y:S01]  /*1e00*/  @P2 LDC R75, c[0x0][0x40c] ;  /* 0x00010300ff4b2b82 */ /* 0x000ee20000000800 */
[----:B0-----:R-:W-:Y:S01]  /*1e10*/  @P2 FMUL.FTZ R78, R73, R74 ;  /* 0x0000004a494e2220 */ /* 0x001fe20000410000 */
[----:B------:R-:W-:-:S02]  /*1e20*/  @P2 PRMT R74, R46, 0x7632, R74 ;  /* 0x000076322e4a2816 */ /* 0x000fc4000000004a */
[----:B------:R-:W-:Y:S02]  /*1e30*/  @P2 PRMT R73, R45, 0x7632, R73 ;  /* 0x000076322d492816 */ /* 0x000fe40000000049 */
[----:B------:R-:W-:Y:S02]  /*1e40*/  @P2 SHF.L.U32 R74, R74, 0x10, RZ ;  /* 0x000000104a4a2819 */ /* 0x000fe400000006ff */
[----:B------:R-:W0:Y:S01]  /*1e50*/  @P2 LDC R144, c[0x0][0x40c] ;  /* 0x00010300ff902b82 */ /* 0x000e220000000800 */
[----:B------:R-:W-:Y:S01]  /*1e60*/  @P2 SHF.L.U32 R73, R73, 0x10, RZ ;  /* 0x0000001049492819 */ /* 0x000fe200000006ff */
[----:B-1----:R-:W-:-:S06]  /*1e70*/  @P2 FMUL.FTZ R82, R77, R80 ;  /* 0x000000504d522220 */ /* 0x002fcc0000410000 */
[----:B------:R-:W1:Y:S01]  /*1e80*/  @P2 LDC R148, c[0x0][0x40c] ;  /* 0x00010300ff942b82 */ /* 0x000e620000000800 */
[----:B--2---:R-:W-:Y:S01]  /*1e90*/  @P2 FMUL.FTZ R80, R74, R81 ;  /* 0x000000514a502220 */ /* 0x004fe20000410000 */
[----:B------:R-:W-:-:S06]  /*1ea0*/  @P2 SHF.L.U32 R81, R134, 0x10, RZ ;  /* 0x0000001086512819 */ /* 0x000fcc00000006ff */
[----:B------:R-:W2:Y:S01]  /*1eb0*/  @P2 LDC R150, c[0x0][0x40c] ;  /* 0x00010300ff962b82 */ /* 0x000ea20000000800 */
[----:B---3--:R-:W-:Y:S01]  /*1ec0*/  @P2 FMUL.FTZ R76, R72, R75 ;  /* 0x0000004b484c2220 */ /* 0x008fe20000410000 */
[----:B------:R-:W-:Y:S02]  /*1ed0*/  CS2R R74, SRZ ;  /* 0x00000000004a7805 */ /* 0x000fe4000001ff00 */
[----:B------:R-:W-:Y:S01]  /*1ee0*/  @P2 FMUL.FTZ R74, R82, R83 ;  /* 0x00000053524a2220 */ /* 0x000fe20000410000 */
[----:B------:R-:W-:Y:S02]  /*1ef0*/  @P2 SHF.L.U32 R83, R24, 0x10, RZ ;  /* 0x0000001018532819 */ /* 0x000fe400000006ff */
[----:B------:R-:W-:Y:S01]  /*1f00*/  @P2 SHF.L.U32 R82, R131, 0x10, RZ ;  /* 0x0000001083522819 */ /* 0x000fe200000006ff */
[----:B------:R-:W3:Y:S01]  /*1f10*/  @P2 LDC R152, c[0x0][0x40c] ;  /* 0x00010300ff982b82 */ /* 0x000ee20000000800 */
[----:B0-----:R-:W-:Y:S01]  /*1f20*/  @P2 FMUL.FTZ R77, R73, R144 ;  /* 0x00000090494d2220 */ /* 0x001fe20000410000 */
[----:B------:R-:W-:-:S02]  /*1f30*/  CS2R R72, SRZ ;  /* 0x0000000000487805 */ /* 0x000fc4000001ff00 */
[----:B------:R-:W-:Y:S01]  /*1f40*/  @P2 SHF.L.U32 R144, R133, 0x10, RZ ;  /* 0x0000001085902819 */ /* 0x000fe200000006ff */
[----:B------:R-:W-:Y:S01]  /*1f50*/  @P2 FMUL.FTZ R73, R81, R76 ;  /* 0x0000004c51492220 */ /* 0x000fe20000410000 */
[----:B------:R-:W-:Y:S01]  /*1f60*/  @P2 PRMT R76, R47, 0x7632, R76 ;  /* 0x000076322f4c2816 */ /* 0x000fe2000000004c */
[----:B-1----:R-:W-:-:S03]  /*1f70*/  @P2 FMUL.FTZ R148, R79, R148 ;  /* 0x000000944f942220 */ /* 0x002fc60000410000 */
[----:B------:R-:W-:Y:S01]  /*1f80*/  @P2 SHF.L.U32 R81, R76, 0x10, RZ ;  /* 0x000000104c512819 */ /* 0x000fe200000006ff */
[----:B------:R-:W-:Y:S01]  /*1f90*/  @P2 FMUL.FTZ R75, R144, R77 ;  /* 0x0000004d904b2220 */ /* 0x000fe20000410000 */
[----:B------:R-:W-:Y:S02]  /*1fa0*/  @P2 SHF.L.U32 R79, R22, 0x10, RZ ;  /* 0x00000010164f2819 */ /* 0x000fe400000006ff */
[----:B------:R-:W-:Y:S02]  /*1fb0*/  CS2R R76, SRZ ;  /* 0x00000000004c7805 */ /* 0x000fe4000001ff00 */
[----:B------:R-:W-:Y:S01]  /*1fc0*/  @P2 FMUL.FTZ R76, R148, R83 ;  /* 0x00000053944c2220 */ /* 0x000fe20000410000 */
[----:B--2---:R-:W-:Y:S01]  /*1fd0*/  @P2 FMUL.FTZ R150, R87, R150 ;  /* 0x0000009657962220 */ /* 0x004fe20000410000 */
[----:B------:R-:W-:Y:S01]  /*1fe0*/  @P2 SHF.L.U32 R87, R132, 0x10, RZ ;  /* 0x0000001084572819 */ /* 0x000fe200000006ff */
[----:B------:R-:W-:Y:S01]  /*1ff0*/  @P2 FMUL.FTZ R72, R78, R79 ;  /* 0x0000004f4e482220 */ /* 0x000fe20000410000 */
[----:B------:R-:W-:-:S02]  /*2000*/  CS2R R78, SRZ ;  /* 0x00000000004e7805 */ /* 0x000fc4000001ff00 */
[----:B------:R-:W-:Y:S01]  /*2010*/  @P2 FMUL.FTZ R78, R150, R143 ;  /* 0x0000008f964e2220 */ /* 0x000fe20000410000 */
[----:B------:R-:W-:Y:S01]  /*2020*/  @P2 FMUL.FTZ R77, R87, R80 ;  /* 0x00000050574d2220 */ /* 0x000fe20000410000 */
[----:B---3--:R-:W-:-:S04]  /*2030*/  @P2 FMUL.FTZ R81, R81, R152 ;  /* 0x0000009851512220 */ /* 0x008fc80000410000 */
[----:B------:R-:W-:-:S07]  /*2040*/  @P2 FMUL.FTZ R79, R82, R81 ;  /* 0x00000051524f2220 */ /* 0x000fce0000410000 */
.L_x_11368:
[----:B------:R-:W-:Y:S05]  /*2050*/  BSYNC.RECONVERGENT B0 ;  /* 0x0000000000007941 */ /* 0x000fea0003800200 */
.L_x_11366:
[----:B------:R-:W0:Y:S01]  /*2060*/  @P2 LDC.64 R82, c[0x0][0x390] ;  /* 0x0000e400ff522b82 */ /* 0x000e220000000a00 */
[C---:B------:R-:W-:Y:S01]  /*2070*/  VIADD R151, R85.reuse, 0x40 ;  /* 0x0000004055977836 */ /* 0x040fe20000000000 */
[----:B------:R-:W-:Y:S02]  /*2080*/  @P2 IADD3 R87, PT, PT, R84, 0x60, RZ ;  /* 0x0000006054572810 */ /* 0x000fe40007ffe0ff */
[----:B------:R-:W-:Y:S01]  /*2090*/  IADD3 R143, PT, PT, R85, 0x60, RZ ;  /* 0x00000060558f7810 */ /* 0x000fe20007ffe0ff */
[----:B------:R-:W-:-:S03]  /*20a0*/  IMAD.WIDE.U32 R84, R151, 0x20, R146 ;  /* 0x0000002097547825 */ /* 0x000fc600078e0092 */
[----:B------:R-:W1:Y:S02]  /*20b0*/  @P0 LDC.64 R80, c[0x0][0x3a0] ;  /* 0x0000e800ff500b82 */ /* 0x000e640000000a00 */
[----:B------:R2:W-:Y:S04]  /*20c0*/  STG.E.128 desc[UR6][R84.64], R72 ;  /* 0x0000004854007986 */ /* 0x0005e8000c101d06 */
[----:B------:R2:W-:Y:S01]  /*20d0*/  STG.E.128 desc[UR6][R84.64+0x10], R76 ;  /* 0x0000104c54007986 */ /* 0x0005e2000c101d06 */
[----:B0-----:R-:W-:-:S05]  /*20e0*/  @P2 IMAD.WIDE.U32 R82, R87, 0x10, R82 ;  /* 0x0000001057522825 */ /* 0x001fca00078e0052 */
[----:B------:R2:W5:Y:S01]  /*20f0*/  @P2 LDG.E.128 R44, desc[UR6][R82.64] ;  /* 0x00000006522c2981 */ /* 0x000562000c1e1d00 */
[----:B-1----:R-:W-:-:S05]  /*2100*/  @P0 IMAD.WIDE.U32 R80, R143, 0x20, R80 ;  /* 0x000000208f500825 */ /* 0x002fca00078e0050 */
[----:B-----5:R2:W5:Y:S04]  /*2110*/  @P0 LDG.E.128 R48, desc[UR6][R80.64] ;  /* 0x0000000650300981 */ /* 0x020568000c1e1d00 */
[----:B------:R2:W5:Y:S01]  /*2120*/  @P0 LDG.E.128 R52, desc[UR6][R80.64+0x10] ;  /* 0x0000100650340981 */ /* 0x000562000c1e1d00 */
[----:B------:R-:W-:Y:S04]  /*2130*/  BSSY.RECONVERGENT B0, `(.L_x_11369) ;  /* 0x000006b000007945 */ /* 0x000fe80003800200 */
[----:B------:R-:W-:Y:S05]  /*2140*/  @!P0 BRA `(.L_x_11370) ;  /* 0x0000000000d88947 */ /* 0x000fea0003800000 */
[----:B------:R-:W-:-:S13]  /*2150*/  ISETP.GT.AND P0, PT, R86, RZ, PT ;  /* 0x000000ff5600720c */ /* 0x000fda0003f04270 */
[----:B--2---:R-:W0:Y:S01]  /*2160*/  @P0 LDC R83, c[0x0][0x40c] ;  /* 0x00010300ff530b82 */ /* 0x004e220000000800 */
[C---:B------:R-:W-:Y:S02]  /*2170*/  @P0 PRMT R81, R44.reuse, 0x7632, R81 ;  /* 0x000076322c510816 */ /* 0x040fe40000000051 */
[----:B------:R-:W-:Y:S02]  /*2180*/  @P0 SHF.L.U32 R80, R44, 0x10, RZ ;  /* 0x000000102c500819 */ /* 0x000fe400000006ff */
[----:B------:R-:W-:Y:S02]  /*2190*/  @P0 SHF.L.U32 R82, R81, 0x10, RZ ;  /* 0x0000001051520819 */ /* 0x000fe400000006ff */
[----:B------:R-:W-:Y:S01]  /*21a0*/  @P0 SHF.L.U32 R84, R130, 0x10, RZ ;  /* 0x0000001082540819 */ /* 0x000fe200000006ff */
[----:B------:R-:W1:Y:S01]  /*21b0*/  @P0 LDC R87, c[0x0][0x40c] ;  /* 0x00010300ff570b82 */ /* 0x000e620000000800 */
[----:B-----5:R-:W-:Y:S02]  /*21c0*/  MOV R81, R49 ;  /* 0x0000003100517202 */ /* 0x020fe40000000f00 */
[----:B------:R-:W-:-:S05]  /*21d0*/  @P0 SHF.L.U32 R148, R47, 0x10, RZ ;  /* 0x000000102f940819 */ /* 0x000fca00000006ff */
[----:B------:R-:W2:Y:S08]  /*21e0*/  @P0 LDC R86, c[0x0][0x40c] ;  /* 0x00010300ff560b82 */ /* 0x000eb00000000800 */
[----:B------:R-:W3:Y:S01]  /*21f0*/  @P0 LDC R151, c[0x0][0x40c] ;  /* 0x00010300ff970b82 */ /* 0x000ee20000000800 */
[----:B0-----:R-:W-:Y:S01]  /*2200*/  @P0 FMUL.FTZ R85, R80, R83 ;  /* 0x0000005350550220 */ /* 0x001fe20000410000 */
[----:B------:R-:W-:-:S02]  /*2210*/  @P0 SHF.L.U32 R83, R90, 0x10, RZ ;  /* 0x000000105a530819 */ /* 0x000fc400000006ff */
[----:B------:R-:W-:-:S03]  /*2220*/  MOV R80, R48 ;  /* 0x0000003000507202 */ /* 0x000fc60000000f00 */
[----:B------:R-:W-:Y:S01]  /*2230*/  @P0 FFMA.FTZ R80, R85, R83, R48 ;  /* 0x0000005355500223 */ /* 0x000fe20000010030 */
[----:B------:R-:W0:Y:S01]  /*2240*/  @P0 LDC R144, c[0x0][0x40c] ;  /* 0x00010300ff900b82 */ /* 0x000e220000000800 */
[----:B-1----:R-:W-:Y:S01]  /*2250*/  @P0 FMUL.FTZ R82, R82, R87 ;  /* 0x0000005752520220 */ /* 0x002fe20000410000 */
[----:B------:R-:W-:Y:S02]  /*2260*/  @P0 SHF.L.U32 R85, R45, 0x10, RZ ;  /* 0x000000102d550819 */ /* 0x000fe400000006ff */
[----:B------:R-:W-:Y:S01]  /*2270*/  @P0 SHF.L.U32 R83, R91, 0x10, RZ ;  /* 0x000000105b530819 */ /* 0x000fe200000006ff */
[----:B------:R-:W-:Y:S01]  /*2280*/  @P0 FFMA.FTZ R81, R82, R84, R49 ;  /* 0x0000005452510223 */ /* 0x000fe20000010031 */
[----:B------:R-:W-:Y:S02]  /*2290*/  @P0 PRMT R84, R45, 0x7632, R84 ;  /* 0x000076322d540816 */ /* 0x000fe40000000054 */
[----:B------:R-:W1:Y:S01]  /*22a0*/  @P0 LDC R153, c[0x0][0x40c] ;  /* 0x00010300ff990b82 */ /* 0x000e620000000800 */
[----:B--2---:R-:W-:Y:S01]  /*22b0*/  @P0 FMUL.FTZ R85, R85, R86 ;  /* 0x0000005655550220 */ /* 0x004fe20000410000 */
[----:B------:R-:W-:-:S02]  /*22c0*/  @P0 SHF.L.U32 R84, R84, 0x10, RZ ;  /* 0x0000001054540819 */ /* 0x000fc400000006ff */
[----:B------:R-:W-:Y:S01]  /*22d0*/  MOV R82, R50 ;  /* 0x0000003200527202 */ /* 0x000fe20000000f00 */
[----:B------:R-:W-:Y:S01]  /*22e0*/  @P0 FFMA.FTZ R82, R85, R83, R50 ;  /* 0x0000005355520223 */ /* 0x000fe20000010032 */
[----:B------:R-:W-:Y:S01]  /*22f0*/  @P0 IMAD.U32 R85, R129, 0x10000, RZ ;  /* 0x0001000081550824 */ /* 0x000fe200078e00ff */
[----:B------:R-:W-:Y:S01]  /*2300*/  @P0 SHF.L.U32 R87, R46, 0x10, RZ ;  /* 0x000000102e570819 */ /* 0x000fe200000006ff */
[----:B------:R-:W2:Y:S01]  /*2310*/  @P0 LDC R155, c[0x0][0x40c] ;  /* 0x00010300ff9b0b82 */ /* 0x000ea20000000800 */
[----:B---3--:R-:W-:Y:S01]  /*2320*/  @P0 FMUL.FTZ R84, R84, R151 ;  /* 0x0000009754540220 */ /* 0x008fe20000410000 */
[----:B------:R-:W-:Y:S02]  /*2330*/  MOV R83, R51 ;  /* 0x0000003300537202 */ /* 0x000fe40000000f00 */
[----:B------:R-:W-:Y:S01]  /*2340*/  @P0 PRMT R86, R46, 0x7632, R86 ;  /* 0x000076322e560816 */ /* 0x000fe20000000056 */
[----:B------:R-:W-:Y:S01]  /*2350*/  @P0 FFMA.FTZ R83, R84, R85, R51 ;  /* 0x0000005554530223 */ /* 0x000fe20000010033 */
[----:B------:R-:W-:Y:S01]  /*2360*/  @P0 SHF.L.U32 R85, R92, 0x10, RZ ;  /* 0x000000105c550819 */ /* 0x000fe200000006ff */
[----:B0-----:R-:W-:Y:S01]  /*2370*/  @P0 FMUL.FTZ R87, R87, R144 ;  /* 0x0000009057570220 */ /* 0x001fe20000410000 */
[----:B------:R-:W-:-:S02]  /*2380*/  @P0 SHF.L.U32 R86, R86, 0x10, RZ ;  /* 0x0000001056560819 */ /* 0x000fc400000006ff */
[----:B------:R-:W-:Y:S01]  /*2390*/  MOV R84, R52 ;  /* 0x0000003400547202 */ /* 0x000fe20000000f00 */
[----:B------:R-:W-:Y:S01]  /*23a0*/  @P0 FFMA.FTZ R84, R87, R85, R52 ;  /* 0x0000005557540223 */ /* 0x000fe20000010034 */
[----:B------:R-:W-:Y:S02]  /*23b0*/  @P0 SHF.L.U32 R87, R128, 0x10, RZ ;  /* 0x0000001080570819 */ /* 0x000fe400000006ff */
[----:B------:R-:W-:Y:S01]  /*23c0*/  @P0 SHF.L.U32 R151, R93, 0x10, RZ ;  /* 0x000000105d970819 */ /* 0x000fe200000006ff */
[----:B-1----:R-:W-:Y:S01]  /*23d0*/  @P0 FMUL.FTZ R144, R86, R153 ;  /* 0x0000009956900220 */ /* 0x002fe20000410000 */
[----:B------:R-:W-:Y:S02]  /*23e0*/  MOV R85, R53 ;  /* 0x0000003500557202 */ /* 0x000fe40000000f00 */
[----:B------:R-:W-:Y:S01]  /*23f0*/  MOV R86, R54 ;  /* 0x0000003600567202 */ /* 0x000fe20000000f00 */
[----:B------:R-:W-:Y:S01]  /*2400*/  @P0 FFMA.FTZ R85, R144, R87, R53 ;  /* 0x0000005790550223 */ /* 0x000fe20000010035 */
[----:B------:R-:W-:Y:S01]  /*2410*/  MOV R87, R55 ;  /* 0x0000003700577202 */ /* 0x000fe20000000f00 */
        /* <DEDUP_REMOVED lines=9> */
.L_x_11370:
[----:B--2---:R-:W0:Y:S01]  /*24b0*/  @P2 LDC R83, c[0x0][0x40c] ;  /* 0x00010300ff532b82 */ /* 0x004e220000000800 */
[C---:B------:R-:W-:Y:S02]  /*24c0*/  @P2 SHF.L.U32 R82, R44.reuse, 0x10, RZ ;  /* 0x000000102c522819 */ /* 0x040fe400000006ff */
[----:B------:R-:W-:Y:S02]  /*24d0*/  @P2 PRMT R80, R44, 0x7632, R80 ;  /* 0x000076322c502816 */ /* 0x000fe40000000050 */
[----:B------:R-:W-:Y:S02]  /*24e0*/  @P2 SHF.L.U32 R85, R90, 0x10, RZ ;  /* 0x000000105a552819 */ /* 0x000fe400000006ff */
[----:B------:R-:W-:Y:S01]  /*24f0*/  @P2 SHF.L.U32 R81, R80, 0x10, RZ ;  /* 0x0000001050512819 */ /* 0x000fe200000006ff */
[----:B------:R-:W1:Y:S01]  /*2500*/  @P2 LDC R144, c[0x0][0x40c] ;  /* 0x00010300ff902b82 */ /* 0x000e620000000800 */
[----:B------:R-:W-:Y:S01]  /*2510*/  IMAD.MOV.U32 R80, RZ, RZ, RZ ;  /* 0x000000ffff507224 */ /* 0x000fe200078e00ff */
[----:B------:R-:W-:-:S02]  /*2520*/  @P2 SHF.L.U32 R148, R91, 0x10, RZ ;  /* 0x000000105b942819 */ /* 0x000fc400000006ff */
[----:B------:R-:W-:-:S04]  /*2530*/  @P2 SHF.L.U32 R86, R130, 0x10, RZ ;  /* 0x0000001082562819 */ /* 0x000fc800000006ff */
[----:B------:R-:W2:Y:S08]  /*2540*/  @P2 LDC R84, c[0x0][0x40c] ;  /* 0x00010300ff542b82 */ /* 0x000eb00000000800 */
[----:B------:R-:W3:Y:S01]  /*2550*/  @P2 LDC R87, c[0x0][0x40c] ;  /* 0x00010300ff572b82 */ /* 0x000ee20000000800 */
[----:B0-----:R-:W-:-:S04]  /*2560*/  @P2 FMUL.FTZ R82, R82, R83 ;  /* 0x0000005352522220 */ /* 0x001fc80000410000 */
[----:B------:R-:W-:Y:S01]  /*2570*/  @P2 FMUL.FTZ R80, R82, R85 ;  /* 0x0000005552502220 */ /* 0x000fe20000410000 */
[----:B------:R-:W-:Y:S02]  /*2580*/  @P2 SHF.L.U32 R85, R45, 0x10, RZ ;  /* 0x000000102d552819 */ /* 0x000fe400000006ff */
[----:B------:R-:W0:Y:S01]  /*2590*/  @P2 LDC R151, c[0x0][0x40c] ;  /* 0x00010300ff972b82 */ /* 0x000e220000000800 */
[----:B------:R-:W-:Y:S02]  /*25a0*/  MOV R82, RZ ;  /* 0x000000ff00527202 */ /* 0x000fe40000000f00 */
[----:B-1----:R-:W-:-:S04]  /*25b0*/  @P2 FMUL.FTZ R85, R85, R144 ;  /* 0x0000009055552220 */ /* 0x002fc80000410000 */
[----:B------:R-:W-:Y:S01]  /*25c0*/  @P2 FMUL.FTZ R82, R85, R148 ;  /* 0x0000009455522220 */ /* 0x000fe20000410000 */
[----:B--2---:R-:W-:Y:S01]  /*25d0*/  @P2 FMUL.FTZ R83, R81, R84 ;  /* 0x0000005451532220 */ /* 0x004fe20000410000 */
[----:B------:R-:W1:Y:S01]  /*25e0*/  @P2 LDC R144, c[0x0][0x40c] ;  /* 0x00010300ff902b82 */ /* 0x000e620000000800 */
[----:B------:R-:W-:Y:S02]  /*25f0*/  @P2 PRMT R81, R45, 0x7632, R81 ;  /* 0x000076322d512816 */ /* 0x000fe40000000051 */
[----:B------:R-:W-:Y:S02]  /*2600*/  @P2 SHF.L.U32 R85, R129, 0x10, RZ ;  /* 0x0000001081552819 */ /* 0x000fe400000006ff */
[----:B------:R-:W-:Y:S01]  /*2610*/  @P2 SHF.L.U32 R84, R81, 0x10, RZ ;  /* 0x0000001051542819 */ /* 0x000fe200000006ff */
[----:B------:R-:W-:Y:S02]  /*2620*/  HFMA2 R81, -RZ, RZ, 0, 0 ;  /* 0x00000000ff517431 */ /* 0x000fe400000001ff */
[----:B------:R-:W-:Y:S01]  /*2630*/  @P2 FMUL.FTZ R81, R86, R83 ;  /* 0x0000005356512220 */ /* 0x000fe20000410000 */
[----:B------:R-:W2:Y:S01]  /*2640*/  @P2 LDC R153, c[0x0][0x40c] ;  /* 0x00010300ff992b82 */ /* 0x000ea20000000800 */
[----:B------:R-:W-:Y:S01]  /*2650*/  @P2 SHF.L.U32 R86, R46, 0x10, RZ ;  /* 0x000000102e562819 */ /* 0x000fe200000006ff */
[----:B---3--:R-:W-:Y:S01]  /*2660*/  @P2 FMUL.FTZ R84, R84, R87 ;  /* 0x0000005754542220 */ /* 0x008fe20000410000 */
[----:B------:R-:W-:Y:S01]  /*2670*/  HFMA2 R83, -RZ, RZ, 0, 0 ;  /* 0x00000000ff537431 */ /* 0x000fe200000001ff */
[----:B------:R-:W-:-:S02]  /*2680*/  @P2 SHF.L.U32 R87, R92, 0x10, RZ ;  /* 0x000000105c572819 */ /* 0x000fc400000006ff */
[----:B------:R-:W-:Y:S01]  /*2690*/  @P2 FMUL.FTZ R83, R85, R84 ;  /* 0x0000005455532220 */ /* 0x000fe20000410000 */
[----:B------:R-:W-:Y:S01]  /*26a0*/  @P2 PRMT R85, R46, 0x7632, R85 ;  /* 0x000076322e552816 */ /* 0x000fe20000000055 */
[----:B------:R-:W3:Y:S01]  /*26b0*/  @P2 LDC R148, c[0x0][0x40c] ;  /* 0x00010300ff942b82 */ /* 0x000ee20000000800 */
[----:B0-----:R-:W-:Y:S01]  /*26c0*/  @P2 FMUL.FTZ R86, R86, R151 ;  /* 0x0000009756562220 */ /* 0x001fe20000410000 */
[----:B------:R-:W-:Y:S01]  /*26d0*/  MOV R84, RZ ;  /* 0x000000ff00547202 */ /* 0x000fe20000000f00 */
[----:B------:R-:W-:Y:S01]  /*26e0*/  @P2 IMAD.U32 R151, R128, 0x10000, RZ ;  /* 0x0001000080972824 */ /* 0x000fe200078e00ff */
[----:B------:R-:W-:Y:S01]  /*26f0*/  @P2 SHF.L.U32 R85, R85, 0x10, RZ ;  /* 0x0000001055552819 */ /* 0x000fe200000006ff */
[----:B------:R-:W-:Y:S01]  /*2700*/  @P2 FMUL.FTZ R84, R86, R87 ;  /* 0x0000005756542220 */ /* 0x000fe20000410000 */
[----:B------:R-:W-:-:S03]  /*2710*/  @P2 PRMT R87, R47, 0x7632, R87 ;  /* 0x000076322f572816 */ /* 0x000fc60000000057 */
[----:B-1----:R-:W-:Y:S01]  /*2720*/  @P2 FMUL.FTZ R86, R85, R144 ;  /* 0x0000009055562220 */ /* 0x002fe20000410000 */
[----:B------:R-:W-:Y:S01]  /*2730*/  @P2 SHF.L.U32 R144, R47, 0x10, RZ ;  /* 0x000000102f902819 */ /* 0x000fe200000006ff */
[----:B------:R-:W-:Y:S01]  /*2740*/  HFMA2 R85, -RZ, RZ, 0, 0 ;  /* 0x00000000ff557431 */ /* 0x000fe200000001ff */
[----:B------:R-:W-:Y:S01]  /*2750*/  @P2 SHF.L.U32 R87, R87, 0x10, RZ ;  /* 0x0000001057572819 */ /* 0x000fe200000006ff */
[----:B------:R-:W-:Y:S01]  /*2760*/  @P2 FMUL.FTZ R85, R151, R86 ;  /* 0x0000005697552220 */ /* 0x000fe20000410000 */
[----:B------:R-:W-:Y:S01]  /*2770*/  @P2 SHF.L.U32 R151, R127, 0x10, RZ ;  /* 0x000000107f972819 */ /* 0x000fe200000006ff */
[----:B--2---:R-:W-:Y:S02]  /*2780*/  @P2 FMUL.FTZ R153, R144, R153 ;  /* 0x0000009990992220 */ /* 0x004fe40000410000 */
[----:B---3--:R-:W-:Y:S01]  /*2790*/  @P2 FMUL.FTZ R144, R87, R148 ;  /* 0x0000009457902220 */ /* 0x008fe20000410000 */
[----:B------:R-:W-:Y:S02]  /*27a0*/  @P2 SHF.L.U32 R148, R93, 0x10, RZ ;  /* 0x000000105d942819 */ /* 0x000fe400000006ff */
[----:B------:R-:W-:-:S02]  /*27b0*/  CS2R R86, SRZ ;  /* 0x0000000000567805 */ /* 0x000fc4000001ff00 */
[----:B------:R-:W-:Y:S01]  /*27c0*/  @P2 FMUL.FTZ R87, R151, R144 ;  /* 0x0000009097572220 */ /* 0x000fe20000410000 */
[----:B------:R-:W-:-:S07]  /*27d0*/  @P2 FMUL.FTZ R86, R153, R148 ;  /* 0x0000009499562220 */ /* 0x000fce0000410000 */
.L_x_11371:
[----:B------:R-:W-:Y:S05]  /*27e0*/  BSYNC.RECONVERGENT B0 ;  /* 0x0000000000007941 */ /* 0x000fea0003800200 */
.L_x_11369:
        /* <DEDUP_REMOVED lines=123> */
.L_x_11387:
[----:B01----:R-:W-:Y:S01]  /*2fa0*/  FADD.FTZ R151, R151, R150 ;  /* 0x0000009697977221 */ /* 0x003fe20000010000 */
[----:B------:R-:W-:Y:S01]  /*2fb0*/  FMUL.FTZ R143, R155, R155 ;  /* 0x0000009b9b8f7220 */ /* 0x000fe20000410000 */
[----:B------:R-:W0:Y:S01]  /*2fc0*/  @!P0 LDC.64 R152, c[0x0][0x3c0] ;  /* 0x0000f000ff988b82 */ /* 0x000e220000000a00 */
[----:B------:R-:W-:Y:S01]  /*2fd0*/  BSSY.RECONVERGENT B0, `(.L_x_11373) ;  /* 0x00000ce000007945 */ /* 0x000fe20003800200 */
[----:B------:R-:W-:Y:S02]  /*2fe0*/  FFMA.FTZ R144, R151, R144, UR5 ;  /* 0x0000000597907e23 */ /* 0x000fe40008010090 */
[----:B------:R-:W-:-:S04]  /*2ff0*/  FSEL R143, R143, RZ, P1 ;  /* 0x000000ff8f8f7208 */ /* 0x000fc80000800000 */
[----:B------:R-:W1:Y:S01]  /*3000*/  @!P0 LDC.64 R150, c[0x0][0x3c8] ;  /* 0x0000f200ff968b82 */ /* 0x000e620000000a00 */
[----:B------:R-:W-:-:S04]  /*3010*/  FADD.FTZ R143, R144, R143 ;  /* 0x0000008f908f7221 */ /* 0x000fc80000010000 */
        /* <DEDUP_REMOVED lines=9> */
[----:B------:R-:W-:Y:S01]  /*30b0*/  SHF.L.U32 R151, R40, 0x10, RZ ;  /* 0x0000001028977819 */ /* 0x000fe200000006ff */
[C---:B------:R-:W-:Y:S01]  /*30c0*/  FADD.FTZ R56, -R146.reuse, R56 ;  /* 0x0000003892387221 */ /* 0x040fe20000010100 */
[----:B------:R-:W-:Y:S01]  /*30d0*/  FADD.FTZ R144, -R146, R57 ;  /* 0x0000003992907221 */ /* 0x000fe20000010100 */
[----:B------:R-:W-:Y:S01]  /*30e0*/  SHF.L.U32 R57, R126, 0x10, RZ ;  /* 0x000000107e397819 */ /* 0x000fe200000006ff */
[C---:B------:R-:W-:Y:S01]  /*30f0*/  FADD.FTZ R58, -R146.reuse, R58 ;  /* 0x0000003a923a7221 */ /* 0x040fe20000010100 */
[----:B------:R-:W-:Y:S01]  /*3100*/  FMUL.FTZ R56, R147, R56 ;  /* 0x0000003893387220 */ /* 0x000fe20000410000 */
        /* <DEDUP_REMOVED lines=12> */
[C---:B------:R-:W-:Y:S01]  /*31d0*/  FADD.FTZ R58, -R146.reuse, R60 ;  /* 0x0000003c923a7221 */ /* 0x040fe20000010100 */
[----:B------:R-:W-:Y:S01]  /*31e0*/  FADD.FTZ R60, -R146, R61 ;  /* 0x0000003d923c7221 */ /* 0x000fe20000010100 */
[----:B------:R-:W-:Y:S01]  /*31f0*/  SHF.L.U32 R59, R4, 0x10, RZ ;  /* 0x00000010043b7819 */ /* 0x000fe200000006ff */
[----:B------:R-:W-:Y:S01]  /*3200*/  FFMA.FTZ R57, R148, R151, R153 ;  /* 0x0000009794397223 */ /* 0x000fe20000010099 */
[----:B------:R-:W-:Y:S01]  /*3210*/  SHF.L.U32 R151, R42, 0x10, RZ ;  /* 0x000000102a977819 */ /* 0x000fe200000006ff */
[----:B------:R-:W-:Y:S01]  /*3220*/  FMUL.FTZ R58, R147, R58 ;  /* 0x0000003a933a7220 */ /* 0x000fe20000410000 */
[----:B------:R-:W-:Y:S01]  /*3230*/  SHF.L.U32 R61, R122, 0x10, RZ ;  /* 0x000000107a3d7819 */ /* 0x000fe200000006ff */
[----:B------:R-:W-:-:S02]  /*3240*/  IMAD.U32 R153, R121, 0x10000, RZ ;  /* 0x0001000079997824 */ /* 0x000fc400078e00ff */
[----:B------:R-:W-:Y:S01]  /*3250*/  FMUL.FTZ R60, R147, R60 ;  /* 0x0000003c933c7220 */ /* 0x000fe20000410000 */
[C---:B------:R-:W-:Y:S01]  /*3260*/  FADD.FTZ R62, -R146.reuse, R62 ;  /* 0x0000003e923e7221 */ /* 0x040fe20000010100 */
[----:B------:R-:W-:Y:S01]  /*3270*/  FADD.FTZ R148, -R146, R63 ;  /* 0x0000003f92947221 */ /* 0x000fe20000010100 */
[----:B------:R-:W-:Y:S01]  /*3280*/  FFMA.FTZ R58, R58, R59, R151 ;  /* 0x0000003b3a3a7223 */ /* 0x000fe20000010097 */
[----:B------:R-:W-:Y:S01]  /*3290*/  FFMA.FTZ R63, R60, R61, R153 ;  /* 0x0000003d3c3f7223 */ /* 0x000fe20000010099 */
[----:B------:R-:W-:Y:S01]  /*32a0*/  SHF.L.U32 R59, R5, 0x10, RZ ;  /* 0x00000010053b7819 */ /* 0x000fe200000006ff */
[----:B------:R-:W-:Y:S01]  /*32b0*/  FMUL.FTZ R62, R147, R62 ;  /* 0x0000003e933e7220 */ /* 0x000fe20000410000 */
[----:B------:R-:W-:Y:S01]  /*32c0*/  SHF.L.U32 R61, R43, 0x10, RZ ;  /* 0x000000102b3d7819 */ /* 0x000fe200000006ff */
[----:B------:R-:W-:Y:S01]  /*32d0*/  FMUL.FTZ R148, R147, R148 ;  /* 0x0000009493947220 */ /* 0x000fe20000410000 */
[----:B------:R-:W-:Y:S01]  /*32e0*/  SHF.L.U32 R151, R120, 0x10, RZ ;  /* 0x0000001078977819 */ /* 0x000fe200000006ff */
[----:B------:R-:W-:Y:S01]  /*32f0*/  FADD.FTZ R60, -R146, R64 ;  /* 0x00000040923c7221 */ /* 0x000fe20000010100 */
        /* <DEDUP_REMOVED lines=11> */
[----:B------:R-:W-:Y:S01]  /*33b0*/  FADD.FTZ R148, -R146, R67 ;  /* 0x0000004392947221 */ /* 0x000fe20000010100 */
[----:B------:R-:W-:Y:S01]  /*33c0*/  FFMA.FTZ R60, R60, R61, R151 ;  /* 0x0000003d3c3c7223 */ /* 0x000fe20000010097 */
[----:B------:R-:W-:Y:S01]  /*33d0*/  SHF.L.U32 R61, R11, 0x10, RZ ;  /* 0x000000100b3d7819 */ /* 0x000fe200000006ff */
[----:B------:R-:W-:Y:S01]  /*33e0*/  FADD.FTZ R70, -R146, R70 ;  /* 0x0000004692467221 */ /* 0x000fe20000010100 */
[----:B------:R-:W-:Y:S01]  /*33f0*/  FFMA.FTZ R65, R64, R65, R153 ;  /* 0x0000004140417223 */ /* 0x000fe20000010099 */
[----:B------:R-:W-:Y:S01]  /*3400*/  SHF.L.U32 R67, R37, 0x10, RZ ;  /* 0x0000001025437819 */ /* 0x000fe200000006ff */
[C---:B------:R-:W-:Y:S01]  /*3410*/  FMUL.FTZ R64, R147.reuse, R66 ;  /* 0x0000004293407220 */ /* 0x040fe20000410000 */
[----:B------:R-:W-:Y:S01]  /*3420*/  SHF.L.U32 R151, R116, 0x10, RZ ;  /* 0x0000001074977819 */ /* 0x000fe200000006ff */
[----:B------:R-:W-:Y:S01]  /*3430*/  FMUL.FTZ R148, R147, R148 ;  /* 0x0000009493947220 */ /* 0x000fe20000410000 */
[----:B------:R-:W-:Y:S01]  /*3440*/  SHF.L.U32 R153, R115, 0x10, RZ ;  /* 0x0000001073997819 */ /* 0x000fe200000006ff */
[----:B------:R-:W-:Y:S01]  /*3450*/  FADD.FTZ R66, -R146, R68 ;  /* 0x0000004492427221 */ /* 0x000fe20000010100 */
[----:B------:R-:W-:Y:S01]  /*3460*/  FFMA.FTZ R64, R64, R61, R67 ;  /* 0x0000003d40407223 */ /* 0x000fe20000010043 */
        /* <DEDUP_REMOVED lines=8> */
[----:B------:R-:W-:Y:S01]  /*34f0*/  FFMA.FTZ R66, R66, R67, R151 ;  /* 0x0000004342427223 */ /* 0x000fe20000010097 */
        /* <DEDUP_REMOVED lines=28> */
[C---:B------:R-:W-:Y:S01]  /*36c0*/  FADD.FTZ R72, -R146.reuse, R76 ;  /* 0x0000004c92487221 */ /* 0x040fe20000010100 */
[----:B------:R-:W-:Y:S01]  /*36d0*/  FFMA.FTZ R71, R71, R70, R74 ;  /* 0x0000004647477223 */ /* 0x000fe2000001004a */
[----:B------:R-:W-:Y:S01]  /*36e0*/  FADD.FTZ R74, -R146, R77 ;  /* 0x0000004d924a7221 */ /* 0x000fe20000010100 */
[----:B------:R-:W-:Y:S01]  /*36f0*/  SHF.L.U32 R153, R106, 0x10, RZ ;  /* 0x000000106a997819 */ /* 0x000fe200000006ff */
[----:B------:R-:W-:Y:S01]  /*3700*/  FFMA.FTZ R70, R150, R73, R75 ;  /* 0x0000004996467223 */ /* 0x000fe2000001004b */
[----:B------:R-:W-:Y:S01]  /*3710*/  SHF.L.U32 R73, R20, 0x10, RZ ;  /* 0x0000001014497819 */ /* 0x000fe200000006ff */
[----:B------:R-:W-:-:S02]  /*3720*/  IMAD.U32 R75, R34, 0x10000, RZ ;  /* 0x00010000224b7824 */ /* 0x000fc400078e00ff */
[----:B------:R-:W-:Y:S01]  /*3730*/  FMUL.FTZ R72, R147, R72 ;  /* 0x0000004893487220 */ /* 0x000fe20000410000 */
[----:B------:R-:W-:Y:S01]  /*3740*/  SHF.L.U32 R77, R105, 0x10, RZ ;  /* 0x00000010694d7819 */ /* 0x000fe200000006ff */
[----:B------:R-:W-:Y:S01]  /*3750*/  FMUL.FTZ R74, R147, R74 ;  /* 0x0000004a934a7220 */ /* 0x000fe20000410000 */
        /* <DEDUP_REMOVED lines=23> */
[----:B------:R-:W-:Y:S01]  /*38d0*/  IADD3 R72, PT, PT, R145, -0x1, RZ ;  /* 0xffffffff91487810 */ /* 0x000fe20007ffe0ff */
[----:B------:R-:W-:Y:S01]  /*38e0*/  FFMA.FTZ R79, R74, R79, R77 ;  /* 0x0000004f4a4f7223 */ /* 0x000fe2000001004d */
[----:B------:R-:W-:Y:S01]  /*38f0*/  SHF.L.U32 R75, R100, 0x10, RZ ;  /* 0x00000010644b7819 */ /* 0x000fe200000006ff */
[----:B------:R-:W-:-:S02]  /*3900*/  IMAD.U32 R77, R99, 0x10000, RZ ;  /* 0x00010000634d7824 */ /* 0x000fc400078e00ff */
[----:B------:R-:W-:Y:S01]  /*3910*/  FMUL.FTZ R80, R147, R80 ;  /* 0x0000005093507220 */ /* 0x000fe20000410000 */
[----:B------:R-:W-:Y:S01]  /*3920*/  SHF.L.U32 R81, R27, 0x10, RZ ;  /* 0x000000101b517819 */ /* 0x000fe200000006ff */
[----:B------:R-:W-:Y:S01]  /*3930*/  FMUL.FTZ R76, R147, R76 ;  /* 0x0000004c934c7220 */ /* 0x000fe20000410000 */
[----:B------:R-:W-:Y:S01]  /*3940*/  SHF.L.U32 R73, R29, 0x10, RZ ;  /* 0x000000101d497819 */ /* 0x000fe200000006ff */
[----:B------:R-:W-:Y:S02]  /*3950*/  IMAD R149, R72, R149, RZ ;  /* 0x0000009548957224 */ /* 0x000fe400078e02ff */
[----:B------:R-:W-:Y:S01]  /*3960*/  FFMA.FTZ R80, R80, R75, R77 ;  /* 0x0000004b50507223 */ /* 0x000fe2000001004d */
[----:B------:R-:W-:Y:S01]  /*3970*/  FADD.FTZ R72, -R146, R84 ;  /* 0x0000005492487221 */ /* 0x000fe20000010100 */
[----:B------:R-:W0:Y:S01]  /*3980*/  LDC.64 R74, c[0x0][0x428] ;  /* 0x00010a00ff4a7b82 */ /* 0x000e220000000a00 */
[----:B------:R-:W-:Y:S01]  /*3990*/  FFMA.FTZ R81, R76, R81, R73 ;  /* 0x000000514c517223 */ /* 0x000fe20000010049 */
[----:B------:R-:W-:Y:S01]  /*39a0*/  SHF.L.U32 R73, R88, 0x10, RZ ;  /* 0x0000001058497819 */ /* 0x000fe200000006ff */
[C---:B------:R-:W-:Y:S01]  /*39b0*/  FMUL.FTZ R72, R147.reuse, R72 ;  /* 0x0000004893487220 */ /* 0x040fe20000410000 */
[----:B------:R-:W-:Y:S01]  /*39c0*/  SHF.L.U32 R77, R30, 0x10, RZ ;  /* 0x000000101e4d7819 */ /* 0x000fe200000006ff */
[C---:B------:R-:W-:Y:S01]  /*39d0*/  FADD.FTZ R76, -R146.reuse, R85 ;  /* 0x00000055924c7221 */ /* 0x040fe20000010100 */
[----:B------:R-:W-:Y:S01]  /*39e0*/  FADD.FTZ R82, -R146, R86 ;  /* 0x0000005692527221 */ /* 0x000fe20000010100 */
[----:B------:R-:W-:Y:S01]  /*39f0*/  SHF.L.U32 R85, R98, 0x10, RZ ;  /* 0x0000001062557819 */ /* 0x000fe200000006ff */
[----:B------:R-:W-:Y:S01]  /*3a00*/  FADD.FTZ R146, -R146, R87 ;  /* 0x0000005792927221 */ /* 0x000fe20000010100 */
[----:B------:R-:W-:Y:S01]  /*3a10*/  FFMA.FTZ R84, R72, R73, R77 ;  /* 0x0000004948547223 */ /* 0x000fe2000001004d */
[----:B------:R-:W-:Y:S01]  /*3a20*/  SHF.R.S32.HI R72, RZ, 0x1f, R149 ;  /* 0x0000001fff487819 */ /* 0x000fe20000011495 */
[----:B------:R-:W-:Y:S01]  /*3a30*/  FMUL.FTZ R76, R147, R76 ;  /* 0x0000004c934c7220 */ /* 0x000fe20000410000 */
[----:B------:R-:W-:Y:S01]  /*3a40*/  SHF.L.U32 R73, R97, 0x10, RZ ;  /* 0x0000001061497819 */ /* 0x000fe200000006ff */
[C---:B------:R-:W-:Y:S01]  /*3a50*/  FMUL.FTZ R82, R147.reuse, R82 ;  /* 0x0000005293527220 */ /* 0x040fe20000410000 */
[----:B------:R-:W-:Y:S01]  /*3a60*/  LEA.HI R149, R72, R149, RZ, 0x3 ;  /* 0x0000009548957211 */ /* 0x000fe200078f18ff */
[----:B------:R-:W-:Y:S01]  /*3a70*/  FMUL.FTZ R87, R147, R146 ;  /* 0x0000009293577220 */ /* 0x000fe20000410000 */
[----:B------:R-:W-:Y:S01]  /*3a80*/  SHF.L.U32 R77, R89, 0x10, RZ ;  /* 0x00000010594d7819 */ /* 0x000fe200000006ff */
[----:B------:R-:W-:Y:S01]  /*3a90*/  FFMA.FTZ R85, R76, R85, R73 ;  /* 0x000000554c557223 */ /* 0x000fe20000010049 */
[----:B------:R-:W-:-:S02]  /*3aa0*/  SHF.L.U32 R83, R31, 0x10, RZ ;  /* 0x000000101f537819 */ /* 0x000fc400000006ff */
[----:B------:R-:W-:Y:S02]  /*3ab0*/  LEA.HI.SX32 R149, R149, R0, 0x1d ;  /* 0x0000000095957211 */ /* 0x000fe400078feaff */
[----:B------:R-:W-:Y:S01]  /*3ac0*/  SHF.L.U32 R72, R96, 0x10, RZ ;  /* 0x0000001060487819 */ /* 0x000fe200000006ff */
[----:B------:R-:W-:Y:S01]  /*3ad0*/  FFMA.FTZ R86, R82, R77, R83 ;  /* 0x0000004d52567223 */ /* 0x000fe20000010053 */
[----:B------:R-:W-:Y:S01]  /*3ae0*/  SHF.L.U32 R76, R95, 0x10, RZ ;  /* 0x000000105f4c7819 */ /* 0x000fe200000006ff */
[C---:B0-----:R-:W-:Y:S01]  /*3af0*/  IMAD.WIDE.U32 R82, R149.reuse, 0x10, R74 ;  /* 0x0000001095527825 */ /* 0x041fe200078e004a */
[C---:B------:R-:W-:Y:S02]  /*3b00*/  IADD3 R77, PT, PT, R149.reuse, 0x20, RZ ;  /* 0x00000020954d7810 */ /* 0x040fe40007ffe0ff */
[----:B------:R-:W-:Y:S01]  /*3b10*/  IADD3 R73, PT, PT, R149, 0x40, RZ ;  /* 0x0000004095497810 */ /* 0x000fe20007ffe0ff */
[----:B------:R-:W-:Y:S01]  /*3b20*/  FFMA.FTZ R87, R87, R72, R76 ;  /* 0x0000004857577223 */ /* 0x000fe2000001004c */
[----:B------:R-:W-:Y:S01]  /*3b30*/  IADD3 R145, PT, PT, R149, 0x60, RZ ;  /* 0x0000006095917810 */ /* 0x000fe20007ffe0ff */
[----:B------:R-:W-:Y:S01]  /*3b40*/  IMAD.WIDE.U32 R76, R77, 0x10, R74 ;  /* 0x000000104d4c7825 */ /* 0x000fe200078e004a */
[----:B------:R-:W-:-:S02]  /*3b50*/  F2FP.BF16.F32.PACK_AB R59, R59, R62 ;  /* 0x0000003e3b3b723e */ /* 0x000fc400000010ff */
[----:B------:R-:W-:Y:S01]  /*3b60*/  F2FP.BF16.F32.PACK_AB R58, R63, R58 ;  /* 0x0000003a3f3a723e */ /* 0x000fe200000010ff */
[--C-:B------:R-:W-:Y:S01]  /*3b70*/  IMAD.WIDE.U32 R72, R73, 0x10, R74.reuse ;  /* 0x0000001049487825 */ /* 0x100fe200078e004a */
[----:B------:R-:W-:Y:S02]  /*3b80*/  F2FP.BF16.F32.PACK_AB R57, R57, R144 ;  /* 0x000000903939723e */ /* 0x000fe400000010ff */
[----:B------:R-:W-:Y:S01]  /*3b90*/  F2FP.BF16.F32.PACK_AB R56, R143, R56 ;  /* 0x000000388f38723e */ /* 0x000fe200000010ff */
[----:B------:R-:W-:Y:S01]  /*3ba0*/  IMAD.WIDE.U32 R74, R145, 0x10, R74 ;  /* 0x00000010914a7825 */ /* 0x000fe200078e004a */
        /* <DEDUP_REMOVED lines=10> */
[----:B------:R-:W-:-:S02]  /*3c50*/  F2FP.BF16.F32.PACK_AB R71, R87, R86 ;  /* 0x000000565747723e */ /* 0x000fc400000010ff */
[----:B------:R-:W-:Y:S01]  /*3c60*/  F2FP.BF16.F32.PACK_AB R70, R85, R84 ;  /* 0x000000545546723e */ /* 0x000fe200000010ff */
[----:B------:R0:W-:Y:S01]  /*3c70*/  STG.E.128 desc[UR6][R72.64], R64 ;  /* 0x0000004048007986 */ /* 0x0001e2000c101d06 */
[----:B------:R-:W-:Y:S02]  /*3c80*/  F2FP.BF16.F32.PACK_AB R69, R80, R81 ;  /* 0x000000515045723e */ /* 0x000fe400000010ff */
[----:B------:R-:W-:-:S05]  /*3c90*/  F2FP.BF16.F32.PACK_AB R68, R79, R78 ;  /* 0x0000004e4f44723e */ /* 0x000fca00000010ff */
[----:B------:R0:W-:Y:S02]  /*3ca0*/  STG.E.128 desc[UR6][R74.64], R68 ;  /* 0x000000444a007986 */ /* 0x0001e4000c101d06 */
.L_x_11374:
[----:B------:R-:W-:Y:S05]  /*3cb0*/  BSYNC.RECONVERGENT B0 ;  /* 0x0000000000007941 */ /* 0x000fea0003800200 */
.L_x_11373:
[----:B0-----:R-:W0:Y:S02]  /*3cc0*/  LDC.64 R56, c[0x0][0x380] ;  /* 0x0000e000ff387b82 */ /* 0x001e240000000a00 */
[----:B0-----:R-:W-:-:S04]  /*3cd0*/  LEA R94, R56, R94, 0x2 ;  /* 0x0000005e385e7211 */ /* 0x001fc800078e10ff */
[----:B------:R-:W-:-:S13]  /*3ce0*/  ISETP.GE.AND P0, PT, R94, R57, PT ;  /* 0x000000395e00720c */ /* 0x000fda0003f06270 */
[----:B------:R-:W-:Y:S05]  /*3cf0*/  @!P0 BRA `(.L_x_11375) ;  /* 0xffffffcc00348947 */ /* 0x000fea000383ffff */
[----:B------:R-:W-:Y:S05]  /*3d00*/  EXIT ;  /* 0x000000000000794d */ /* 0x000fea0003800000 */
.L_x_11372:
[----:B------:R-:W-:Y:S01]  /*3d10*/  HFMA2 R154, -RZ, RZ, 0, 5.9604644775390625e-08 ;  /* 0x00000001ff9a7431 */ /* 0x000fe200000001ff */
[----:B------:R-:W-:Y:S01]  /*3d20*/  BSSY B0, `(.L_x_11376) ;  /* 0x0000007000007945 */ /* 0x000fe20003800000 */
[----:B------:R-:W-:Y:S01]  /*3d30*/  MOV R153, R143 ;  /* 0x0000008f00997202 */ /* 0x000fe20000000f00 */
[----:B------:R-:W-:Y:S01]  /*3d40*/  IMAD.MOV.U32 R157, RZ, RZ, 0x1f ;  /* 0x0000001fff9d7424 */ /* 0x000fe200078e00ff */
[----:B------:R-:W-:-:S07]  /*3d50*/  MOV R152, 0xffffffff ;  /* 0xffffffff00987802 */ /* 0x000fce0000000f00 */
[----:B-----5:R-:W-:Y:S05]  /*3d60*/  WARPSYNC.COLLECTIVE R152, `(.L_x_11377) ;  /* 0x0000000098087348 */ /* 0x020fea0003c00000 */
[----:B------:R0:W1:Y:S02]  /*3d70*/  SHFL.BFLY P2, R150, R153, R154, R157 ;  /* 0x0c00009a99967389 */ /* 0x000064000004009d */
[----:B01---5:R-:W-:Y:S05]  /*3d80*/  ENDCOLLECTIVE ;  /* 0x000000000000791b */ /* 0x023fea0003800000 */
.L_x_11377:
[----:B------:R-:W-:Y:S05]  /*3d90*/  BSYNC B0 ;  /* 0x0000000000007941 */ /* 0x000fea0003800000 */
.L_x_11376:
        /* <DEDUP_REMOVED lines=9> */
.L_x_11378:
[----:B------:R-:W-:Y:S01]  /*3e30*/  HFMA2 R154, -RZ, RZ, 0, 2.384185791015625e-07 ;  /* 0x00000004ff9a7431 */ /* 0x000fe200000001ff */
[----:B------:R-:W-:-:S05]  /*3e40*/  MOV R147, R150 ;  /* 0x0000009600937202 */ /* 0x000fca0000000f00 */
[----:B------:R-:W-:-:S05]  /*3e50*/  FADD.FTZ R147, R146, R147 ;  /* 0x0000009392937221 */ /* 0x000fca0000010000 */
[----:B------:R-:W-:-:S07]  /*3e60*/  MOV R153, R147 ;  /* 0x0000009300997202 */ /* 0x000fce0000000f00 */
[----:B------:R-:W-:Y:S05]  /*3e70*/  WARPSYNC.COLLECTIVE R152, `(.L_x_11379) ;  /* 0x0000000098087348 */ /* 0x000fea0003c00000 */
[----:B------:R0:W1:Y:S02]  /*3e80*/  SHFL.BFLY P2, R150, R153, R154, R157 ;  /* 0x0c00009a99967389 */ /* 0x000064000004009d */
[----:B01----:R-:W-:Y:S05]  /*3e90*/  ENDCOLLECTIVE ;  /* 0x000000000000791b */ /* 0x003fea0003800000 */
.L_x_11379:
        /* <DEDUP_REMOVED lines=8> */
.L_x_11380:
[----:B------:R-:W-:Y:S01]  /*3f20*/  IMAD.MOV.U32 R154, RZ, RZ, 0x10 ;  /* 0x00000010ff9a7424 */ /* 0x000fe200078e00ff */
[----:B------:R-:W-:-:S05]  /*3f30*/  MOV R151, R150 ;  /* 0x0000009600977202 */ /* 0x000fca0000000f00 */
[----:B------:R-:W-:-:S05]  /*3f40*/  FADD.FTZ R151, R148, R151 ;  /* 0x0000009794977221 */ /* 0x000fca0000010000 */
[----:B------:R-:W-:-:S07]  /*3f50*/  MOV R153, R151 ;  /* 0x0000009700997202 */ /* 0x000fce0000000f00 */
[----:B------:R-:W-:Y:S05]  /*3f60*/  WARPSYNC.COLLECTIVE R152, `(.L_x_11381) ;  /* 0x0000000098087348 */ /* 0x000fea0003c00000 */
[----:B------:R0:W1:Y:S02]  /*3f70*/  SHFL.BFLY P2, R150, R153, R154, R157 ;  /* 0x0c00009a99967389 */ /* 0x000064000004009d */
[----:B01----:R-:W-:Y:S05]  /*3f80*/  ENDCOLLECTIVE ;  /* 0x000000000000791b */ /* 0x003fea0003800000 */
.L_x_11381:
        /* <DEDUP_REMOVED lines=71> */
.L_x_11382:
[----:B------:R-:W-:Y:S01]  /*4400*/  HFMA2 R154, -RZ, RZ, 0, 1.1920928955078125e-07 ;  /* 0x00000002ff9a7431 */ /* 0x000fe200000001ff */
[----:B------:R-:W-:-:S05]  /*4410*/  MOV R146, R150 ;  /* 0x0000009600927202 */ /* 0x000fca0000000f00 */
[----:B------:R-:W-:-:S05]  /*4420*/  FADD.FTZ R146, R143, R146 ;  /* 0x000000928f927221 */ /* 0x000fca0000010000 */
[----:B------:R-:W-:-:S07]  /*4430*/  MOV R153, R146 ;  /* 0x0000009200997202 */ /* 0x000fce0000000f00 */
[----:B------:R-:W-:Y:S05]  /*4440*/  WARPSYNC.COLLECTIVE R152, `(.L_x_11383) ;  /* 0x0000000098087348 */ /* 0x000fea0003c00000 */
[----:B------:R0:W1:Y:S02]  /*4450*/  SHFL.BFLY P2, R150, R153, R154, R157 ;  /* 0x0c00009a99967389 */ /* 0x000064000004009d */
[----:B01----:R-:W-:Y:S05]  /*4460*/  ENDCOLLECTIVE ;  /* 0x000000000000791b */ /* 0x003fea0003800000 */
.L_x_11383:
[----:B------:R-:W-:Y:S01]  /*4470*/  HFMA2 R154, -RZ, RZ, 0, 2.384185791015625e-07 ;  /* 0x00000004ff9a7431 */ /* 0x000fe200000001ff */
[----:B------:R-:W-:-:S05]  /*4480*/  MOV R147, R150 ;  /* 0x0000009600937202 */ /* 0x000fca0000000f00 */
[----:B------:R-:W-:-:S05]  /*4490*/  FADD.FTZ R147, R146, R147 ;  /* 0x0000009392937221 */ /* 0x000fca0000010000 */
[----:B------:R-:W-:-:S07]  /*44a0*/  MOV R153, R147 ;  /* 0x0000009300997202 */ /* 0x000fce0000000f00 */
[----:B------:R-:W-:Y:S05]  /*44b0*/  WARPSYNC.COLLECTIVE R152, `(.L_x_11384) ;  /* 0x0000000098087348 */ /* 0x000fea0003c00000 */
[----:B------:R0:W1:Y:S02]  /*44c0*/  SHFL.BFLY P2, R150, R153, R154, R157 ;  /* 0x0c00009a99967389 */ /* 0x000064000004009d */
[----:B01----:R-:W-:Y:S05]  /*44d0*/  ENDCOLLECTIVE ;  /* 0x000000000000791b */ /* 0x003fea0003800000 */
.L_x_11384:
[----:B------:R-:W-:Y:S01]  /*44e0*/  HFMA2 R154, -RZ, RZ, 0, 4.76837158203125e-07 ;  /* 0x00000008ff9a7431 */ /* 0x000fe200000001ff */
[----:B------:R-:W-:-:S05]  /*44f0*/  MOV R148, R150 ;  /* 0x0000009600947202 */ /* 0x000fca0000000f00 */
[----:B------:R-:W-:-:S05]  /*4500*/  FADD.FTZ R148, R147, R148 ;  /* 0x0000009493947221 */ /* 0x000fca0000010000 */
[----:B------:R-:W-:-:S07]  /*4510*/  MOV R153, R148 ;  /* 0x0000009400997202 */ /* 0x000fce0000000f00 */
[----:B------:R-:W-:Y:S05]  /*4520*/  WARPSYNC.COLLECTIVE R152, `(.L_x_11385) ;  /* 0x0000000098087348 */ /* 0x000fea0003c00000 */
[----:B------:R0:W1:Y:S02]  /*4530*/  SHFL.BFLY P2, R150, R153, R154, R157 ;  /* 0x0c00009a99967389 */ /* 0x000064000004009d */
[----:B01----:R-:W-:Y:S05]  /*4540*/  ENDCOLLECTIVE ;  /* 0x000000000000791b */ /* 0x003fea0003800000 */
.L_x_11385:
[----:B------:R-:W-:Y:S01]  /*4550*/  HFMA2 R154, -RZ, RZ, 0, 9.5367431640625e-07 ;  /* 0x00000010ff9a7431 */ /* 0x000fe200000001ff */
[----:B------:R-:W-:-:S05]  /*4560*/  MOV R151, R150 ;  /* 0x0000009600977202 */ /* 0x000fca0000000f00 */
[----:B------:R-:W-:-:S05]  /*4570*/  FADD.FTZ R151, R148, R151 ;  /* 0x0000009794977221 */ /* 0x000fca0000010000 */
[----:B------:R-:W-:-:S07]  /*4580*/  MOV R153, R151 ;  /* 0x0000009700997202 */ /* 0x000fce0000000f00 */
[----:B------:R-:W-:Y:S05]  /*4590*/  WARPSYNC.COLLECTIVE R152, `(.L_x_11386) ;  /* 0x0000000098087348 */ /* 0x000fea0003c00000 */
[----:B------:R0:W1:Y:S02]  /*45a0*/  SHFL.BFLY P2, R150, R153, R154, R157 ;  /* 0x0c00009a99967389 */ /* 0x000064000004009d */
[----:B01----:R-:W-:Y:S05]  /*45b0*/  ENDCOLLECTIVE ;  /* 0x000000000000791b */ /* 0x003fea0003800000 */
.L_x_11386:
[----:B------:R-:W-:Y:S05]  /*45c0*/  BRA `(.L_x_11387) ;  /* 0xffffffe800747947 */ /* 0x000fea000383ffff */
.L_x_11388:
        /* <DEDUP_REMOVED lines=11> */
.L_x_37283:


//--------------------- .text._ZN10layer_norm13ln_fwd_kernelINS_13Kernel_traitsI13__nv_bfloat16S2_fS2_fjLj1024ELj1ELj4ELj1ELj16ENS_18Kernel_traits_baseILj1024ES2_S2_fS2_fjLj128EEEEELb1ELb0ELb0ELb0EEEvNS_9FwdParamsE --------------------------
	.section	.text._ZN10layer_norm13ln_fwd_kernelINS_13Kernel_traitsI13__nv_bfloat16S2_fS2_fjLj1024ELj1ELj4ELj1ELj16ENS_18Kernel_traits_baseILj1024ES2_S2_fS2_fjLj128EEEEELb1ELb0ELb0ELb0EEEvNS_9FwdParamsE,"ax",@progbits
	.align	128
        .global         _ZN10layer_norm13ln_fwd_kernelINS_13Kernel_traitsI13__nv_bfloat16S2_fS2_fjLj1024ELj1ELj4ELj1ELj16ENS_18Kernel_traits_baseILj1024ES2_S2_fS2_fjLj128EEEEELb1ELb0ELb0ELb0EEEvNS_9FwdParamsE
        .type           _ZN10layer_norm13ln_fwd_kernelINS_13Kernel_traitsI13__nv_bfloat16S2_fS2_fjLj1024ELj1ELj4ELj1ELj16ENS_18Kernel_traits_baseILj1024ES2_S2_fS2_fjLj128EEEEELb1ELb0ELb0ELb0EEEvNS_9FwdParamsE,@function
        .size           _ZN10layer_norm13ln_fwd_kernelINS_13Kernel_traitsI13__nv_bfloat16S2_fS2_fjLj1024ELj1ELj4ELj1ELj16ENS_18Kernel_traits_baseILj1024ES2_S2_fS2_fjLj128EEEEELb1ELb0ELb0ELb0EEEvNS_9FwdParamsE,(.L_x_37284 - _ZN10layer_norm13ln_fwd_kernelINS_13Kernel_traitsI13__nv_bfloat16S2_fS2_fjLj1024ELj1ELj4ELj1ELj16ENS_18Kernel_traits_baseILj1024ES2_S2_fS2_fjLj128EEEEELb1ELb0ELb0ELb0EEEvNS_9FwdParamsE)
        .other          _ZN10layer_norm13ln_fwd_kernelINS_13Kernel_traitsI13__nv_bfloat16S2_fS2_fjLj1024ELj1ELj4ELj1ELj16ENS_18Kernel_traits_baseILj1024ES2_S2_fS2_fjLj128EEEEELb1ELb0ELb0ELb0EEEvNS_9FwdParamsE,@"STO_CUDA_ENTRY STV_DEFAULT"
_ZN10layer_norm13ln_fwd_kernelINS_13Kernel_traitsI13__nv_bfloat16S2_fS2_fjLj1024ELj1ELj4ELj1ELj16ENS_18Kernel_traits_baseILj1024ES2_S2_fS2_fjLj128EEEEELb1ELb0ELb0ELb0EEEvNS_9FwdParamsE:
.text._ZN10layer_norm13ln_fwd_kernelINS_13Kernel_traitsI13__nv_bfloat16S2_fS2_fjLj1024ELj1ELj4ELj1ELj16ENS_18Kernel_traits_baseILj1024ES2_S2_fS2_fjLj128EEEEELb1ELb0ELb0ELb0EEEvNS_9FwdParamsE:
        /* <DEDUP_REMOVED lines=19> */
[----:B------:R-:W-:Y:S01]  /*0130*/  UISETP.NE.AND.EX UP0, UPT, UR15, URZ, UPT, UP0 ;  /* 0x000000ff0f00728c */ /* 0x000fe2000bf05300 */
[----:B-----5:R-:W-:-:S02]  /*0140*/  SHF.R.S32.HI R0, RZ, 0x1f, R11 ;  /* 0x0000001fff007819 */ /* 0x020fc4000001140b */
[----:B-1----:R-:W-:Y:S02]  /*0150*/  LOP3.LUT R5, R98, 0x1f, RZ, 0xc0, !PT ;  /* 0x0000001f62057812 */ /* 0x002fe400078ec0ff */
[----:B------:R-:W-:Y:S02]  /*0160*/  LEA.HI R0, R0, R11, RZ, 0x3 ;  /* 0x0000000b00007211 */ /* 0x000fe400078f18ff */
        /* <DEDUP_REMOVED lines=19> */
[----:B------:R-:W-:Y:S02]  /*02a0*/  UIADD3 UR18, UPT, UPT, UR5, -0x126145ec, URZ ;  /* 0xed9eba1405127890 */ /* 0x000fe4000fffe0ff */
[----:B------:R-:W-:Y:S02]  /*02b0*/  UIADD3 UR19, UPT, UPT, UR4, 0x1715609d, URZ ;  /* 0x1715609d04137890 */ /* 0x000fe4000fffe0ff */
[----:B------:R-:W-:Y:S02]  /*02c0*/  UIADD3 UR20, UPT, UPT, UR5, -0x56f99767, URZ ;  /* 0xa906689905147890 */ /* 0x000fe4000fffe0ff */
[----:B------:R-:W-:Y:S02]  /*02d0*/  UIADD3 UR13, UPT, UPT, UR4, -0x4ab325aa, URZ ;  /* 0xb54cda56040d7890 */ /* 0x000fe4000fffe0ff */
[----:B------:R-:W-:Y:S02]  /*02e0*/  UIADD3 UR21, UPT, UPT, UR5, 0x646e171e, URZ ;  /* 0x646e171e05157890 */ /* 0x000fe4000fffe0ff */
[----:B------:R-:W-:-:S02]  /*02f0*/  UIADD3 UR22, UPT, UPT, UR4, 0x5384540f, URZ ;  /* 0x5384540f04167890 */ /* 0x000fc4000fffe0ff */
        /* <DEDUP_REMOVED lines=18> */
[----:B------:R0:W5:Y:S02]  /*0420*/  @P0 LD.E.128 R44, desc[UR6][R6.64] ;  /* 0x00000006062c0980 */ /* 0x000164000c101d00 */
[----:B------:R-:W1:Y:S01]  /*0430*/  @P2 LDC.64 R14, c[0x0][0x438] ;  /* 0x00010e00ff0e2b82 */ /* 0x000e620000000a00 */
[----:B--2---:R-:W-:-:S05]  /*0440*/  @P1 IMAD.WIDE.U32 R8, R5, 0x10, R8 ;  /* 0x0000001005081825 */ /* 0x004fca00078e0008 */
[----:B------:R0:W5:Y:S01]  /*0450*/  @P1 LDG.E.128 R40, desc[UR6][R8.64] ;  /* 0x0000000608281981 */ /* 0x000162000c1e1d00 */
[----:B---3--:R-:W-:-:S04]  /*0460*/  @P1 IMAD.WIDE.U32 R10, R5, 0x10, R10 ;  /* 0x00000010050a1825 */ /* 0x008fc800078e000a */
[----:B------:R-:W-:Y:S01]  /*0470*/  @P1 VIADD R5, R5, 0x20 ;  /* 0x0000002005051836 */ /* 0x000fe20000000000 */
[----:B------:R0:W5:Y:S03]  /*0480*/  @P1 LD.E.128 R36, desc[UR6][R10.64] ;  /* 0x000000060a241980 */ /* 0x000166000c101d00 */
[----:B----4-:R-:W-:-:S05]  /*0490*/  @P2 IMAD.WIDE.U32 R12, R5, 0x10, R12 ;  /* 0x00000010050c2825 */ /* 0x010fca00078e000c */
[----:B------:R0:W5:Y:S01]  /*04a0*/  @P2 LDG.E.128 R32, desc[UR6][R12.64] ;  /* 0x000000060c202981 */ /* 0x000162000c1e1d00 */
[----:B-1----:R-:W-:-:S05]  /*04b0*/  @P2 IMAD.WIDE.U32 R14, R5, 0x10, R14 ;  /* 0x00000010050e2825 */ /* 0x002fca00078e000e */
        /* <DEDUP_REMOVED lines=11> */
.L_x_11390:
        /* <DEDUP_REMOVED lines=8> */
[C---:B0-----:R-:W-:Y:S01]  /*05f0*/  @P0 IMAD.WIDE.U32 R6, R5.reuse, 0x10, R2 ;  /* 0x0000001005060825 */ /* 0x041fe200078e0002 */
[----:B------:R-:W-:-:S04]  /*0600*/  @P0 LOP3.LUT R5, R5, 0x20, RZ, 0xfc, !PT ;  /* 0x0000002005050812 */ /* 0x000fc800078efcff */
[----:B------:R0:W5:Y:S01]  /*0610*/  @P0 LDG.E.128 R48, desc[UR6][R6.64] ;  /* 0x0000000606300981 */ /* 0x000162000c1e1d00 */
[----:B-1----:R-:W-:-:S04]  /*0620*/  @P1 IMAD.WIDE.U32 R8, R5, 0x10, R8 ;  /* 0x0000001005081825 */ /* 0x002fc800078e0008 */
[----:B------:R-:W-:Y:S01]  /*0630*/  @P1 VIADD R5, R5, 0x20 ;  /* 0x0000002005051836 */ /* 0x000fe20000000000 */
[----:B------:R0:W5:Y:S03]  /*0640*/  @P1 LDG.E.128 R40, desc[UR6][R8.64] ;  /* 0x0000000608281981 */ /* 0x000166000c1e1d00 */
[----:B--2---:R-:W-:-:S04]  /*0650*/  @P2 IMAD.WIDE.U32 R10, R5, 0x10, R10 ;  /* 0x00000010050a2825 */ /* 0x004fc800078e000a */
[----:B------:R-:W-:Y:S01]  /*0660*/  @P2 VIADD R5, R5, 0x20 ;  /* 0x0000002005052836 */ /* 0x000fe20000000000 */
[----:B------:R0:W5:Y:S03]  /*0670*/  @P2 LDG.E.128 R32, desc[UR6][R10.64] ;  /* 0x000000060a202981 */ /* 0x000166000c1e1d00 */
        /* <DEDUP_REMOVED lines=13> */
.L_x_11391:
[----:B------:R-:W-:Y:S05]  /*0750*/  BSYNC.RECONVERGENT B0 ;  /* 0x0000000000007941 */ /* 0x000fea0003800200 */
.L_x_11389:
[----:B------:R-:W0:Y:S02]  /*0760*/  LDCU UR8, c[0x0][0x384] ;  /* 0x00007080ff0877ac */ /* 0x000e240008000800 */
[----:B0-----:R-:W-:-:S13]  /*0770*/  ISETP.GE.AND P0, PT, R98, UR8, PT ;  /* 0x0000000862007c0c */ /* 0x001fda000bf06270 */
[----:B------:R-:W-:Y:S05]  /*0780*/  @P0 EXIT ;  /* 0x000000000000094d */ /* 0x000fea0003800000 */
[----:B------:R-:W-:Y:S01]  /*0790*/  IMAD.HI.U32 R2, R97, -0x326172a9, RZ ;  /* 0xcd9e8d5761027827 */ /* 0x000fe200078e00ff */
[----:B------:R-:W-:-:S03]  /*07a0*/  UIADD3 UR8, UPT, UPT, UR4, 0x78dde6e4, URZ ;  /* 0x78dde6e404087890 */ /* 0x000fc6000fffe0ff */
[----:B------:R-:W-:Y:S01]  /*07b0*/  HFMA2 R11, -RZ, RZ, 0, 0 ;  /* 0x00000000ff0b7431 */ /* 0x000fe200000001ff */
[----:B------:R-:W-:Y:S01]  /*07c0*/  BSSY B0, `(.L_x_11392) ;  /* 0x0001a15000007945 */ /* 0x000fe20003800000 */
[----:B------:R-:W-:Y:S01]  /*07d0*/  IMAD.HI.U32 R3, R96, -0x2daee0ad, RZ ;  /* 0xd2511f5360037827 */ /* 0x000fe200078e00ff */
[----:B------:R-:W-:Y:S01]  /*07e0*/  LOP3.LUT R2, R95, UR4, R2, 0x96, !PT ;  /* 0x000000045f027c12 */ /* 0x000fe2000f8e9602 */
[----:B------:R-:W0:Y:S01]  /*07f0*/  LDCU.U8 UR15, c[0x0][0x410] ;  /* 0x00008200ff0f77ac */ /* 0x000e220008000000 */
[----:B------:R-:W-:Y:S01]  /*0800*/  LOP3.LUT R4, R4, 0x3, RZ, 0xc0, !PT ;  /* 0x0000000304047812 */ /* 0x000fe200078ec0ff */
[----:B------:R-:W-:Y:S01]  /*0810*/  IMAD R8, R96, -0x2daee0ad, RZ ;  /* 0xd2511f5360087824 */ /* 0x000fe200078e02ff */
[----:B------:R-:W-:Y:S01]  /*0820*/  LOP3.LUT R3, R3, UR5, RZ, 0x3c, !PT ;  /* 0x0000000503037c12 */ /* 0x000fe2000f8e3cff */
[----:B------:R-:W-:Y:S01]  /*0830*/  IMAD.HI.U32 R7, R2, -0x2daee0ad, RZ ;  /* 0xd2511f5302077827 */ /* 0x000fe200078e00ff */
[----:B-----5:R-:W-:Y:S02]  /*0840*/  PRMT R94, R31, 0x7632, R94 ;  /* 0x000076321f5e7816 */ /* 0x020fe4000000005e */
        /* <DEDUP_REMOVED lines=11> */
[----:B------:R-:W-:Y:S01]  /*0900*/  PRMT R89, R38, 0x7632, R89 ;  /* 0x0000763226597816 */ /* 0x000fe20000000059 */
[----:B------:R-:W1:Y:S01]  /*0910*/  LDCU UR14, c[0x0][0x388] ;  /* 0x00007100ff0e77ac */ /* 0x000e620008000800 */
[----:B------:R-:W-:Y:S01]  /*0920*/  PRMT R88, R42, 0x7632, R88 ;  /* 0x000076322a587816 */ /* 0x000fe20000000058 */
[----:B------:R-:W-:Y:S01]  /*0930*/  IMAD.HI.U32 R6, R5, -0x2daee0ad, RZ ;  /* 0xd2511f5305067827 */ /* 0x000fe200078e00ff */
[----:B------:R-:W-:-:S02]  /*0940*/  LOP3.LUT R2, R3, UR11, R2, 0x96, !PT ;  /* 0x0000000b03027c12 */ /* 0x000fc4000f8e9602 */
[----:B------:R-:W-:Y:S01]  /*0950*/  PRMT R87, R37, 0x7632, R87 ;  /* 0x0000763225577816 */ /* 0x000fe20000000057 */
[----:B------:R-:W-:Y:S01]  /*0960*/  IMAD R10, R5, -0x2daee0ad, RZ ;  /* 0xd2511f53050a7824 */ /* 0x000fe200078e02ff */
[----:B------:R-:W-:Y:S01]  /*0970*/  LOP3.LUT R6, R9, UR16, R6, 0x96, !PT ;  /* 0x0000001009067c12 */ /* 0x000fe2000f8e9606 */
[----:B------:R-:W-:Y:S01]  /*0980*/  IMAD.HI.U32 R5, R2, -0x2daee0ad, RZ ;  /* 0xd2511f5302057827 */ /* 0x000fe200078e00ff */
[----:B------:R-:W-:Y:S01]  /*0990*/  PRMT R86, R41, 0x7632, R86 ;  /* 0x0000763229567816 */ /* 0x000fe20000000056 */
[----:B------:R-:W2:Y:S01]  /*09a0*/  LDCU UR16, c[0x0][0x448] ;  /* 0x00008900ff1077ac */ /* 0x000ea20008000800 */
        /* <DEDUP_REMOVED lines=10> */
[----:B------:R-:W-:-:S04]  /*0a50*/  IMAD.HI.U32 R2, R5, -0x326172a9, RZ ;  /* 0xcd9e8d5705027827 */ /* 0x000fc800078e00ff */
[----:B------:R-:W-:Y:S01]  /*0a60*/  IMAD.HI.U32 R6, R3, -0x2daee0ad, RZ ;  /* 0xd2511f5303067827 */ /* 0x000fe200078e00ff */
[----:B------:R-:W-:Y:S01]  /*0a70*/  LOP3.LUT R2, R7, UR8, R2, 0x96, !PT ;  /* 0x0000000807027c12 */ /* 0x000fe2000f8e9602 */
[----:B------:R-:W3:Y:S02]  /*0a80*/  LDCU.64 UR8, c[0x0][0x3e0] ;  /* 0x00007c00ff0877ac */ /* 0x000ee40008000a00 */
        /* <DEDUP_REMOVED lines=10> */
[----:B---3--:R-:W-:-:S03]  /*0b30*/  UISETP.NE.U32.AND UP0, UPT, UR8, URZ, UPT ;  /* 0x000000ff0800728c */ /* 0x008fc6000bf05070 */
[----:B------:R-:W-:Y:S01]  /*0b40*/  IMAD.HI.U32 R6, R3, -0x2daee0ad, RZ ;  /* 0xd2511f5303067827 */ /* 0x000fe200078e00ff */
[----:B------:R-:W-:Y:S01]  /*0b50*/  LOP3.LUT R2, R7, UR13, R2, 0x96, !PT ;  /* 0x0000000d07027c12 */ /* 0x000fe2000f8e9602 */
[----:B------:R-:W-:Y:S02]  /*0b60*/  UISETP.NE.AND.EX UP0, UPT, UR9, URZ, UPT, UP0 ;  /* 0x000000ff0900728c */ /* 0x000fe4000bf05300 */
[----:B------:R-:W-:Y:S01]  /*0b70*/  IMAD R8, R5, -0x326172a9, RZ ;  /* 0xcd9e8d5705087824 */ /* 0x000fe200078e02ff */
[----:B------:R-:W-:Y:S01]  /*0b80*/  LOP3.LUT R6, R9, UR21, R6, 0x96, !PT ;  /* 0x0000001509067c12 */ /* 0x000fe2000f8e9606 */
[----:B------:R-:W-:Y:S01]  /*0b90*/  IMAD R10, R3, -0x2daee0ad, RZ ;  /* 0xd2511f53030a7824 */ /* 0x000fe200078e02ff */
[----:B------:R-:W3:Y:S01]  /*0ba0*/  LDCU.64 UR8, c[0x0][0x3a0] ;  /* 0x00007400ff0877ac */ /* 0x000ee20008000a00 */
        /* <DEDUP_REMOVED lines=19> */
[----:B------:R-:W-:Y:S01]  /*0ce0*/  IMAD R12, R12, -0x2daee0ad, RZ ;  /* 0xd2511f530c0c7824 */ /* 0x000fe200078e02ff */
[--C-:B------:R-:W-:Y:S01]  /*0cf0*/  LOP3.LUT R3, R6, UR26, R5.reuse, 0x96, !PT ;  /* 0x0000001a06037c12 */ /* 0x100fe2000f8e9605 */
[----:B------:R-:W-:Y:S01]  /*0d00*/  IMAD R14, R14, -0x326172a9, RZ ;  /* 0xcd9e8d570e0e7824 */ /* 0x000fe200078e02ff */
[----:B------:R-:W-:Y:S02]  /*0d10*/  PRMT R5, R46, 0x7632, R5 ;  /* 0x000076322e057816 */ /* 0x000fe40000000005 */
[----:B0123--:R-:W-:-:S07]  /*0d20*/  PRMT R6, R50, 0x7632, R6 ;  /* 0x0000763232067816 */ /* 0x00ffce0000000006 */
.L_x_11737:
        /* <DEDUP_REMOVED lines=16> */
[----:B------:R-:W-:-:S05]  /*0e30*/  LEA.HI.SX32 R99, R79, R78, 0x1d ;  /* 0x0000004e4f637211 */ /* 0x000fca00078feaff */
[----:B------:R-:W-:Y:S01]  /*0e40*/  IMAD.MOV.U32 R104, RZ, RZ, R99 ;  /* 0x000000ffff687224 */ /* 0x000fe200078e0063 */
[----:B--2---:R-:W-:Y:S01]  /*0e50*/  @P0 SHF.L.U32 R101, R76, 0x10, RZ ;  /* 0x000000104c650819 */ /* 0x004fe200000006ff */
        /* <DEDUP_REMOVED lines=9> */
[----:B------:R0:W5:Y:S04]  /*0ef0*/  LDG.E.128 R16, desc[UR6][R106.64] ;  /* 0x000000066a107981 */ /* 0x000168000c1e1d00 */
[----:B------:R0:W5:Y:S01]  /*0f00*/  LDG.E.128 R80, desc[UR6][R106.64+0x10] ;  /* 0x000010066a507981 */ /* 0x000162000c1e1d00 */
[----:B------:R-:W-:Y:S01]  /*0f10*/  ISETP.NE.AND P0, PT, R4, 0x1, PT ;  /* 0x000000010400780c */ /* 0x000fe20003f05270 */
[----:B------:R-:W-:Y:S01]  /*0f20*/  BSSY.RECONVERGENT B2, `(.L_x_11396) ;  /* 0x0000059000027945 */ /* 0x000fe20003800200 */
[----:B------:R-:W-:Y:S01]  /*0f30*/  IMAD.MOV.U32 R108, RZ, RZ, 0x2 ;  /* 0x00000002ff6c7424 */ /* 0x000fe200078e00ff */
[----:B------:R-:W-:Y:S01]  /*0f40*/  MOV R109, R14 ;  /* 0x0000000e006d7202 */ /* 0x000fe20000000f00 */
[----:B------:R-:W-:-:S09]  /*0f50*/  IMAD.MOV.U32 R104, RZ, RZ, R12 ;  /* 0x000000ffff687224 */ /* 0x000fd200078e000c */
[----:B0-----:R-:W-:Y:S05]  /*0f60*/  @!P0 BRA `(.L_x_11397) ;  /* 0x0000000400508947 */ /* 0x001fea0003800000 */
[----:B------:R-:W-:-:S05]  /*0f70*/  IMAD.MOV.U32 R103, RZ, RZ, 0x2 ;  /* 0x00000002ff677424 */ /* 0x000fca00078e00ff */
[----:B------:R-:W-:-:S04]  /*0f80*/  VIADDMNMX.U32 R103, R4, 0xfffffffe, R103, PT ;  /* 0xfffffffe04677846 */ /* 0x000fc80003800067 */
[----:B------:R-:W-:-:S04]  /*0f90*/  SHF.L.U32 R103, R103, 0x2, RZ ;  /* 0x0000000267677819 */ /* 0x000fc800000006ff */
[----:B------:R-:W0:Y:S02]  /*0fa0*/  LDC R104, c[0x2][R103] ;  /* 0x0080000067687b82 */ /* 0x000e240000000800 */
[----:B0-----:R-:W-:-:S04]  /*0fb0*/  SHF.R.S32.HI R105, RZ, 0x1f, R104 ;  /* 0x0000001fff697819 */ /* 0x001fc80000011468 */
.L_x_37116:
[----:B------:R-:W-:Y:S05]  /*0fc0*/  BRX R104 -0xfd0                                        (*"BRANCH_TARGETS .L_x_37117,.L_x_37118,.L_x_37119"*) ;  /* 0xfffffff0680c7949 */ /* 0x000fea000383ffff */
.L_x_37119:
[----:B------:R-:W-:Y:S01]  /*0fd0*/  VIADD R108, R4, 0x1 ;  /* 0x00000001046c7836 */ /* 0x000fe20000000000 */
[----:B------:R-:W-:Y:S01]  /*0fe0*/  MOV R109, R3 ;  /* 0x00000003006d7202 */ /* 0x000fe20000000f00 */
[----:B------:R-:W-:Y:S01]  /*0ff0*/  IMAD.MOV.U32 R104, RZ, RZ, R12 ;  /* 0x000000ffff687224 */ /* 0x000fe200078e000c */
[----:B------:R-:W-:Y:S06]  /*1000*/  BRA `(.L_x_11397) ;  /* 0x0000000400287947 */ /* 0x000fec0003800000 */
.L_x_37117:
[----:B------:R-:W-:Y:S01]  /*1010*/  IMAD.MOV.U32 R104, RZ, RZ, R12 ;  /* 0x000000ffff687224 */ /* 0x000fe200078e000c */
[----:B------:R-:W-:Y:S01]  /*1020*/  MOV R109, R2 ;  /* 0x00000002006d7202 */ /* 0x000fe20000000f00 */
[----:B------:R-:W-:Y:S01]  /*1030*/  IMAD.MOV.U32 R108, RZ, RZ, 0x3 ;  /* 0x00000003ff6c7424 */ /* 0x000fe200078e00ff */
[----:B------:R-:W-:Y:S06]  /*1040*/  BRA `(.L_x_11397) ;  /* 0x0000000400187947 */ /* 0x000fec0003800000 */
.L_x_37118:
        /* <DEDUP_REMOVED lines=13> */
.L_x_11399:
[----:B------:R-:W-:Y:S05]  /*1120*/  BSYNC.RECONVERGENT B3 ;  /* 0x0000000000037941 */ /* 0x000fea0003800200 */
.L_x_11398:
        /* <DEDUP_REMOVED lines=31> */
[----:B------:R-:W-:Y:S01]  /*1320*/  IMAD.WIDE.U32 R108, R109, -0x2daee0ad, RZ ;  /* 0xd2511f536d6c7825 */ /* 0x000fe200078e00ff */
[----:B------:R-:W-:-:S03]  /*1330*/  UIADD3 UR18, UPT, UPT, UR5, 0x1fd5c5a3, URZ ;  /* 0x1fd5c5a305127890 */ /* 0x000fc6000fffe0ff */
        /* <DEDUP_REMOVED lines=20> */
[----:B------:R-:W-:Y:S01]  /*1480*/  IMAD.MOV.U32 R14, RZ, RZ, R106 ;  /* 0x000000ffff0e7224 */ /* 0x000fe200078e006a */
[----:B------:R-:W-:Y:S01]  /*1490*/  LOP3.LUT R2, R2, UR18, R105, 0x96, !PT ;  /* 0x0000001202027c12 */ /* 0x000fe2000f8e9669 */
[----:B------:R-:W-:-:S07]  /*14a0*/  IMAD.MOV.U32 R108, RZ, RZ, RZ ;  /* 0x000000ffff6c7224 */ /* 0x000fce00078e00ff */
.L_x_11397:
[----:B------:R-:W-:Y:S05]  /*14b0*/  BSYNC.RECONVERGENT B2 ;  /* 0x0000000000027941 */ /* 0x000fea0003800200 */
.L_x_11396:
        /* <DEDUP_REMOVED lines=27> */
.L_x_11402:
        /* <DEDUP_REMOVED lines=13> */
.L_x_11404:
[----:B------:R-:W-:Y:S05]  /*1740*/  BSYNC.RECONVERGENT B3 ;  /* 0x0000000000037941 */ /* 0x000fea0003800200 */
.L_x_11403:
        /* <DEDUP_REMOVED lines=55> */
[----:B------:R-:W-:Y:S02]  /*1ac0*/  IMAD.MOV.U32 R14, RZ, RZ, R108 ;  /* 0x000000ffff0e7224 */ /* 0x000fe400078e006c */
[----:B------:R-:W-:-:S07]  /*1ad0*/  IMAD.MOV.U32 R106, RZ, RZ, RZ ;  /* 0x000000ffff6a7224 */ /* 0x000fce00078e00ff */
.L_x_11401:
[----:B------:R-:W-:Y:S05]  /*1ae0*/  BSYNC.RECONVERGENT B2 ;  /* 0x0000000000027941 */ /* 0x000fea0003800200 */
.L_x_11400:
        /* <DEDUP_REMOVED lines=22> */
.L_x_11407:
        /* <DEDUP_REMOVED lines=13> */
.L_x_11409:
[----:B------:R-:W-:Y:S05]  /*1d20*/  BSYNC.RECONVERGENT B3 ;  /* 0x0000000000037941 */ /* 0x000fea0003800200 */
.L_x_11408:
        /* <DEDUP_REMOVED lines=57> */
.L_x_11406:
[----:B------:R-:W-:Y:S05]  /*20c0*/  BSYNC.RECONVERGENT B2 ;  /* 0x0000000000027941 */ /* 0x000fea0003800200 */
.L_x_11405:
        /* <DEDUP_REMOVED lines=9> */
[----:B------:R-:W-:Y:S01]  /*2160*/  PRMT R4, R77, 0x7632, R4 ;  /* 0x000076324d047816 */ /* 0x000fe20000000004 */
        /* <DEDUP_REMOVED lines=13> */
.L_x_11412:
        /* <DEDUP_REMOVED lines=13> */
.L_x_11414:
[----:B------:R-:W-:Y:S05]  /*2310*/  BSYNC.RECONVERGENT B3 ;  /* 0x0000000000037941 */ /* 0x000fea0003800200 */
.L_x_11413:
        /* <DEDUP_REMOVED lines=57> */
.L_x_11411:
[----:B------:R-:W-:Y:S05]  /*26b0*/  BSYNC.RECONVERGENT B2 ;  /* 0x0000000000027941 */ /* 0x000fea0003800200 */
.L_x_11410:
        /* <DEDUP_REMOVED lines=22> */
.L_x_11417:
        /* <DEDUP_REMOVED lines=13> */
.L_x_11419:
[----:B------:R-:W-:Y:S05]  /*28f0*/  BSYNC.RECONVERGENT B3 ;  /* 0x0000000000037941 */ /* 0x000fea0003800200 */
.L_x_11418:
        /* <DEDUP_REMOVED lines=57> */
.L_x_11416:
[----:B------:R-:W-:Y:S05]  /*2c90*/  BSYNC.RECONVERGENT B2 ;  /* 0x0000000000027941 */ /* 0x000fea0003800200 */
.L_x_11415:
        /* <DEDUP_REMOVED lines=23> */
.L_x_11422:
        /* <DEDUP_REMOVED lines=13> */
.L_x_11424:
[----:B------:R-:W-:Y:S05]  /*2ee0*/  BSYNC.RECONVERGENT B3 ;  /* 0x0000000000037941 */ /* 0x000fea0003800200 */
.L_x_11423:
        /* <DEDUP_REMOVED lines=57> */
.L_x_11421:
[----:B------:R-:W-:Y:S05]  /*3280*/  BSYNC.RECONVERGENT B2 ;  /* 0x0000000000027941 */ /* 0x000fea0003800200 */
.L_x_11420:
        /* <DEDUP_REMOVED lines=22> */
.L_x_11427:
        /* <DEDUP_REMOVED lines=13> */
.L_x_11429:
[----:B------:R-:W-:Y:S05]  /*34c0*/  BSYNC.RECONVERGENT B3 ;  /* 0x0000000000037941 */ /* 0x000fea0003800200 */
.L_x_11428:
        /* <DEDUP_REMOVED lines=57> */
.L_x_11426:
[----:B------:R-:W-:Y:S05]  /*3860*/  BSYNC.RECONVERGENT B2 ;  /* 0x0000000000027941 */ /* 0x000fea0003800200 */
.L_x_11425:
        /* <DEDUP_REMOVED lines=9> */
[----:B------:R-:W-:-:S04]  /*3900*/  IMAD.MOV.U32 R4, RZ, RZ, 0x2 ;  /* 0x00000002ff047424 */ /* 0x000fc800078e00ff */
        /* <DEDUP_REMOVED lines=13> */
.L_x_11432:
        /* <DEDUP_REMOVED lines=15> */
.L_x_11434:
[----:B------:R-:W-:Y:S05]  /*3ad0*/  BSYNC.RECONVERGENT B3 ;  /* 0x0000000000037941 */ /* 0x000fea0003800200 */
.L_x_11433:
        /* <DEDUP_REMOVED lines=56> */
[----:B------:R-:W-:-:S07]  /*3e60*/  IMAD.MOV.U32 R104, RZ, RZ, R76 ;  /* 0x000000ffff687224 */ /* 0x000fce00078e004c */
.L_x_11431:
[----:B------:R-:W-:Y:S05]  /*3e70*/  BSYNC.RECONVERGENT B2 ;  /* 0x0000000000027941 */ /* 0x000fea0003800200 */
.L_x_11430:
[----:B------:R-:W-:Y:S02]  /*3e80*/  I2FP.F32.U32 R77, R77 ;  /* 0x0000004d004d7245 */ /* 0x000fe40000201000 */
[----:B------:R-:W-:-:S03]  /*3e90*/  SHF.L.U32 R108, R108, 0x10, RZ ;  /* 0x000000106c6c7819 */ /* 0x000fc600000006ff */
[----:B------:R-:W-:Y:S02]  /*3ea0*/  FFMA.FTZ R112, R77, R112, 1.1641532182693481445e-10 ;  /* 0x2f0000004d707423 */ /* 0x000fe40000010070 */
[----:B------:R-:W-:-:S03]  /*3eb0*/  FMUL.FTZ R108, R108, R101 ;  /* 0x000000656c6c7220 */ /* 0x000fc60000410000 */
[----:B------:R-:W-:Y:S01]  /*3ec0*/  FSETP.GTU.FTZ.AND P6, PT, R112, R105, PT ;  /* 0x000000697000720b */ /* 0x000fe20003fdc000 */
[----:B------:R-:W-:-:S05]  /*3ed0*/  FMUL.FTZ R108, R108, R103 ;  /* 0x000000676c6c7220 */ /* 0x000fca0000410000 */
[----:B------:R-:W-:Y:S02]  /*3ee0*/  FSEL R108, R108, RZ, !P6 ;  /* 0x000000ff6c6c7208 */ /* 0x000fe40007000000 */
[----:B------:R-:W-:-:S03]  /*3ef0*/  PLOP3.LUT P6, PT, P6, PT, PT, 0x8, 0x80 ;  /* 0x000000000080781c */ /* 0x000fc600037ce170 */
[----:B------:R-:W-:Y:S01]  /*3f00*/  FADD.FTZ R83, R83, R108 ;  /* 0x0000006c53537221 */ /* 0x000fe20000010000 */
[----:B------:R-:W-:Y:S09]  /*3f10*/  BRA `(.L_x_11435) ;  /* 0x0000002c00b87947 */ /* 0x000ff20003800000 */
.L_x_11395:
        /* <DEDUP_REMOVED lines=16> */
.L_x_11438:
        /* <DEDUP_REMOVED lines=13> */
.L_x_11440:
[----:B------:R-:W-:Y:S05]  /*40f0*/  BSYNC.RECONVERGENT B3 ;  /* 0x0000000000037941 */ /* 0x000fea0003800200 */
.L_x_11439:
        /* <DEDUP_REMOVED lines=56> */
.L_x_11437:
[----:B------:R-:W-:Y:S05]  /*4480*/  BSYNC.RECONVERGENT B2 ;  /* 0x0000000000027941 */ /* 0x000fea0003800200 */
.L_x_11436:
[----:B------:R-:W0:Y:S01]  /*4490*/  LDC R103, c[0x0][0x404] ;  /* 0x00010100ff677b82 */ /* 0x000e220000000800 */
[----:B------:R-:W-:Y:S01]  /*44a0*/  ISETP.NE.AND P0, PT, R17, 0x1, PT ;  /* 0x000000011100780c */ /* 0x000fe20003f05270 */
[----:B------:R-:W-:Y:S01]  /*44b0*/  IMAD.MOV.U32 R107, RZ, RZ, 0x2f800000 ;  /* 0x2f800000ff6b7424 */ /* 0x000fe200078e00ff */
[----:B------:R-:W-:Y:S01]  /*44c0*/  I2FP.F32.U32 R4, R16 ;  /* 0x0000001000047245 */ /* 0x000fe20000201000 */
[----:B------:R-:W-:Y:S01]  /*44d0*/  BSSY.RECONVERGENT B2, `(.L_x_11441) ;  /* 0x000005b000027945 */ /* 0x000fe20003800200 */
[C---:B-----5:R-:W-:Y:S01]  /*44e0*/  SHF.L.U32 R12, R76.reuse, 0x10, RZ ;  /* 0x000000104c0c7819 */ /* 0x060fe200000006ff */
[----:B------:R-:W-:Y:S01]  /*44f0*/  IMAD.MOV.U32 R16, RZ, RZ, 0x2 ;  /* 0x00000002ff107424 */ /* 0x000fe200078e00ff */
[----:B------:R-:W-:Y:S01]  /*4500*/  PRMT R76, R76, 0x7632, R76 ;  /* 0x000076324c4c7816 */ /* 0x000fe2000000004c */
[----:B------:R-:W1:Y:S01]  /*4510*/  LDC R83, c[0x0][0x408] ;  /* 0x00010200ff537b82 */ /* 0x000e620000000800 */
[----:B------:R-:W-:Y:S01]  /*4520*/  FFMA.FTZ R4, R4, R107, 1.1641532182693481445e-10 ;  /* 0x2f00000004047423 */ /* 0x000fe2000001006b */
[----:B------:R-:W-:-:S04]  /*4530*/  FMUL.FTZ R108, R12, R101 ;  /* 0x000000650c6c7220 */ /* 0x000fc80000410000 */
[----:B0-----:R-:W-:Y:S01]  /*4540*/  FSETP.LE.FTZ.AND P1, PT, R4, R103, PT ;  /* 0x000000670400720b */ /* 0x001fe20003f33000 */
[----:B------:R-:W-:-:S03]  /*4550*/  IMAD.MOV.U32 R4, RZ, RZ, R14 ;  /* 0x000000ffff047224 */ /* 0x000fc600078e000e */
[----:B------:R-:W-:Y:S01]  /*4560*/  P2R R12, PR, RZ, 0x2 ;  /* 0x00000002ff0c7803 */ /* 0x000fe20000000000 */
[----:B-1----:R-:W-:Y:S01]  /*4570*/  FMUL.FTZ R108, R108, R83 ;  /* 0x000000536c6c7220 */ /* 0x002fe20000410000 */
        /* <DEDUP_REMOVED lines=9> */
.L_x_11443:
        /* <DEDUP_REMOVED lines=13> */
.L_x_11445:
[----:B------:R-:W-:Y:S05]  /*46e0*/  BSYNC.RECONVERGENT B3 ;  /* 0x0000000000037941 */ /* 0x000fea0003800200 */
.L_x_11444:
        /* <DEDUP_REMOVED lines=57> */
.L_x_11442:
[----:B------:R-:W-:Y:S05]  /*4a80*/  BSYNC.RECONVERGENT B2 ;  /* 0x0000000000027941 */ /* 0x000fea0003800200 */
.L_x_11441:
[----:B------:R-:W-:Y:S01]  /*4a90*/  ISETP.NE.AND P1, PT, R16, 0x1, PT ;  /* 0x000000011000780c */ /* 0x000fe20003f25270 */
[----:B------:R-:W-:Y:S01]  /*4aa0*/  BSSY.RECONVERGENT B2, `(.L_x_11446) ;  /* 0x0000059000027945 */ /* 0x000fe20003800200 */
[----:B------:R-:W-:Y:S01]  /*4ab0*/  I2FP.F32.U32 R4, R4 ;  /* 0x0000000400047245 */ /* 0x000fe20000201000 */
[----:B------:R-:W-:Y:S01]  /*4ac0*/  IMAD.MOV.U32 R18, RZ, RZ, 0x2 ;  /* 0x00000002ff127424 */ /* 0x000fe200078e00ff */
[----:B------:R-:W-:-:S03]  /*4ad0*/  SHF.L.U32 R76, R76, 0x10, RZ ;  /* 0x000000104c4c7819 */ /* 0x000fc600000006ff */
[----:B------:R-:W-:Y:S02]  /*4ae0*/  FFMA.FTZ R4, R4, R107, 1.1641532182693481445e-10 ;  /* 0x2f00000004047423 */ /* 0x000fe4000001006b */
[----:B------:R-:W-:-:S03]  /*4af0*/  FMUL.FTZ R76, R76, R101 ;  /* 0x000000654c4c7220 */ /* 0x000fc60000410000 */
[----:B------:R-:W-:Y:S01]  /*4b00*/  FSETP.LE.FTZ.AND P0, PT, R4, R103, PT ;  /* 0x000000670400720b */ /* 0x000fe20003f13000 */
[----:B------:R-:W-:Y:S02]  /*4b10*/  IMAD.MOV.U32 R4, RZ, RZ, R14 ;  /* 0x000000ffff047224 */ /* 0x000fe400078e000e */
        /* <DEDUP_REMOVED lines=10> */
.L_x_11448:
        /* <DEDUP_REMOVED lines=13> */
.L_x_11450:
[----:B------:R-:W-:Y:S05]  /*4c90*/  BSYNC.RECONVERGENT B3 ;  /* 0x0000000000037941 */ /* 0x000fea0003800200 */
.L_x_11449:
        /* <DEDUP_REMOVED lines=57> */
.L_x_11447:
[----:B------:R-:W-:Y:S05]  /*5030*/  BSYNC.RECONVERGENT B2 ;  /* 0x0000000000027941 */ /* 0x000fea0003800200 */
.L_x_11446:
[----:B------:R-:W-:Y:S01]  /*5040*/  ISETP.NE.AND P2, PT, R18, 0x1, PT ;  /* 0x000000011200780c */ /* 0x000fe20003f45270 */
[----:B------:R-:W-:Y:S01]  /*5050*/  BSSY.RECONVERGENT B2, `(.L_x_11451) ;  /* 0x000005a000027945 */ /* 0x000fe20003800200 */
[----:B------:R-:W-:Y:S01]  /*5060*/  I2FP.F32.U32 R4, R4 ;  /* 0x0000000400047245 */ /* 0x000fe20000201000 */
[----:B------:R-:W-:Y:S01]  /*5070*/  IMAD.MOV.U32 R19, RZ, RZ, 0x2 ;  /* 0x00000002ff137424 */ /* 0x000fe200078e00ff */
[----:B------:R-:W-:Y:S01]  /*5080*/  SHF.L.U32 R16, R77, 0x10, RZ ;  /* 0x000000104d107819 */ /* 0x000fe200000006ff */
[----:B------:R-:W-:Y:S02]  /*5090*/  IMAD.MOV.U32 R17, RZ, RZ, R14 ;  /* 0x000000ffff117224 */ /* 0x000fe400078e000e */
[----:B------:R-:W-:Y:S02]  /*50a0*/  FFMA.FTZ R4, R4, R107, 1.1641532182693481445e-10 ;  /* 0x2f00000004047423 */ /* 0x000fe4000001006b */
[----:B------:R-:W-:-:S03]  /*50b0*/  FMUL.FTZ R16, R16, R101 ;  /* 0x0000006510107220 */ /* 0x000fc60000410000 */
[----:B------:R-:W-:Y:S01]  /*50c0*/  FSETP.LE.FTZ.AND P1, PT, R4, R103, PT ;  /* 0x000000670400720b */ /* 0x000fe20003f33000 */
[----:B------:R-:W-:Y:S01]  /*50d0*/  FMUL.FTZ R106, R16, R83 ;  /* 0x00000053106a7220 */ /* 0x000fe20000410000 */
[----:B------:R-:W-:Y:S01]  /*50e0*/  PRMT R4, R77, 0x7632, R4 ;  /* 0x000076324d047816 */ /* 0x000fe20000000004 */
        /* <DEDUP_REMOVED lines=9> */
.L_x_11453:
        /* <DEDUP_REMOVED lines=13> */
.L_x_11455:
[----:B------:R-:W-:Y:S05]  /*5250*/  BSYNC.RECONVERGENT B3 ;  /* 0x0000000000037941 */ /* 0x000fea0003800200 */
.L_x_11454:
        /* <DEDUP_REMOVED lines=57> */
.L_x_11452:
[----:B------:R-:W-:Y:S05]  /*55f0*/  BSYNC.RECONVERGENT B2 ;  /* 0x0000000000027941 */ /* 0x000fea0003800200 */
.L_x_11451:
        /* <DEDUP_REMOVED lines=19> */
.L_x_11458:
        /* <DEDUP_REMOVED lines=13> */
.L_x_11460:
[----:B------:R-:W-:Y:S05]  /*5800*/  BSYNC.RECONVERGENT B3 ;  /* 0x0000000000037941 */ /* 0x000fea0003800200 */
.L_x_11459:
        /* <DEDUP_REMOVED lines=57> */
.L_x_11457:
[----:B------:R-:W-:Y:S05]  /*5ba0*/  BSYNC.RECONVERGENT B2 ;  /* 0x0000000000027941 */ /* 0x000fea0003800200 */
.L_x_11456:
        /* <DEDUP_REMOVED lines=8> */
[----:B------:R-:W-:Y:S02]  /*5c30*/  FSETP.LE.FTZ.AND P3, PT, R4, R103, PT ;  /* 0x000000670400720b */ /* 0x000fe40003f73000 */
[----:B------:R-:W-:Y:S01]  /*5c40*/  PRMT R4, R78, 0x7632, R4 ;  /* 0x000076324e047816 */ /* 0x000fe20000000004 */
        /* <DEDUP_REMOVED lines=10> */
.L_x_11463:
        /* <DEDUP_REMOVED lines=13> */
.L_x_11465:
[----:B------:R-:W-:Y:S05]  /*5dc0*/  BSYNC.RECONVERGENT B3 ;  /* 0x0000000000037941 */ /* 0x000fea0003800200 */
.L_x_11464:
        /* <DEDUP_REMOVED lines=57> */
.L_x_11462:
[----:B------:R-:W-:Y:S05]  /*6160*/  BSYNC.RECONVERGENT B2 ;  /* 0x0000000000027941 */ /* 0x000fea0003800200 */
.L_x_11461:
        /* <DEDUP_REMOVED lines=19> */
.L_x_11468:
        /* <DEDUP_REMOVED lines=13> */
.L_x_11470:
[----:B------:R-:W-:Y:S05]  /*6370*/  BSYNC.RECONVERGENT B3 ;  /* 0x0000000000037941 */ /* 0x000fea0003800200 */
.L_x_11469:
        /* <DEDUP_REMOVED lines=57> */
.L_x_11467:
[----:B------:R-:W-:Y:S05]  /*6710*/  BSYNC.RECONVERGENT B2 ;  /* 0x0000000000027941 */ /* 0x000fea0003800200 */
.L_x_11466:
[----:B------:R-:W-:Y:S01]  /*6720*/  ISETP.NE.AND P6, PT, R76, 0x1, PT ;  /* 0x000000014c00780c */ /* 0x000fe20003fc5270 */
[----:B------:R-:W-:Y:S01]  /*6730*/  BSSY.RECONVERGENT B2, `(.L_x_11471) ;  /* 0x000005c000027945 */ /* 0x000fe20003800200 */
[----:B------:R-:W-:Y:S01]  /*6740*/  I2FP.F32.U32 R4, R17 ;  /* 0x0000001100047245 */ /* 0x000fe20000201000 */
[----:B------:R-:W-:Y:S01]  /*6750*/  IMAD.MOV.U32 R17, RZ, RZ, R14 ;  /* 0x000000ffff117224 */ /* 0x000fe200078e000e */
[C---:B------:R-:W-:Y:S02]  /*6760*/  SHF.L.U32 R18, R79.reuse, 0x10, RZ ;  /* 0x000000104f127819 */ /* 0x040fe400000006ff */
[----:B------:R-:W-:Y:S01]  /*6770*/  PRMT R79, R79, 0x7632, R79 ;  /* 0x000076324f4f7816 */ /* 0x000fe2000000004f */
[----:B------:R-:W-:Y:S01]  /*6780*/  FFMA.FTZ R16, R4, R107, 1.1641532182693481445e-10 ;  /* 0x2f00000004107423 */ /* 0x000fe2000001006b */
[----:B------:R-:W-:Y:S02]  /*6790*/  IMAD.MOV.U32 R4, RZ, RZ, 0x2 ;  /* 0x00000002ff047424 */ /* 0x000fe400078e00ff */
[----:B------:R-:W-:-:S02]  /*67a0*/  FMUL.FTZ R18, R18, R101 ;  /* 0x0000006512127220 */ /* 0x000fc40000410000 */
[----:B------:R-:W-:Y:S02]  /*67b0*/  FSETP.LE.FTZ.AND P5, PT, R16, R103, PT ;  /* 0x000000671000720b */ /* 0x000fe40003fb3000 */
[----:B------:R-:W-:Y:S01]  /*67c0*/  FMUL.FTZ R82, R18, R83 ;  /* 0x0000005312527220 */ /* 0x000fe20000410000 */
        /* <DEDUP_REMOVED lines=9> */
.L_x_11473:
        /* <DEDUP_REMOVED lines=15> */
.L_x_11475:
[----:B------:R-:W-:Y:S05]  /*6950*/  BSYNC.RECONVERGENT B3 ;  /* 0x0000000000037941 */ /* 0x000fea0003800200 */
.L_x_11474:
        /* <DEDUP_REMOVED lines=57> */
.L_x_11472:
[----:B------:R-:W-:Y:S05]  /*6cf0*/  BSYNC.RECONVERGENT B2 ;  /* 0x0000000000027941 */ /* 0x000fea0003800200 */
.L_x_11471:
[----:B------:R-:W-:Y:S02]  /*6d00*/  I2FP.F32.U32 R16, R17 ;  /* 0x0000001100107245 */ /* 0x000fe40000201000 */
[----:B------:R-:W-:Y:S02]  /*6d10*/  SHF.L.U32 R76, R79, 0x10, RZ ;  /* 0x000000104f4c7819 */ /* 0x000fe400000006ff */
[----:B------:R-:W-:Y:S01]  /*6d20*/  ISETP.NE.AND P6, PT, R12, RZ, PT ;  /* 0x000000ff0c00720c */ /* 0x000fe20003fc5270 */
[----:B------:R-:W-:Y:S01]  /*6d30*/  FFMA.FTZ R18, R16, R107, 1.1641532182693481445e-10 ;  /* 0x2f00000010127423 */ /* 0x000fe2000001006b */
[----:B------:R-:W-:Y:S01]  /*6d40*/  FSEL R19, R80, RZ, P2 ;  /* 0x000000ff50137208 */ /* 0x000fe20001000000 */
[----:B------:R-:W-:Y:S01]  /*6d50*/  FMUL.FTZ R76, R76, R101 ;  /* 0x000000654c4c7220 */ /* 0x000fe20000410000 */
[----:B------:R-:W-:Y:S02]  /*6d60*/  FSEL R16, R108, RZ, P6 ;  /* 0x000000ff6c107208 */ /* 0x000fe40003000000 */
[----:B------:R-:W-:Y:S01]  /*6d70*/  FSETP.GTU.FTZ.AND P6, PT, R18, R103, PT ;  /* 0x000000671200720b */ /* 0x000fe20003fdc000 */
[----:B------:R-:W-:Y:S01]  /*6d80*/  FMUL.FTZ R76, R76, R83 ;  /* 0x000000534c4c7220 */ /* 0x000fe20000410000 */
[----:B------:R-:W-:-:S02]  /*6d90*/  FSEL R17, R105, RZ, P0 ;  /* 0x000000ff69117208 */ /* 0x000fc40000000000 */
[----:B------:R-:W-:Y:S02]  /*6da0*/  FSEL R18, R106, RZ, P1 ;  /* 0x000000ff6a127208 */ /* 0x000fe40000800000 */
[----:B------:R-:W-:Y:S02]  /*6db0*/  FSEL R83, R76, RZ, !P6 ;  /* 0x000000ff4c537208 */ /* 0x000fe40007000000 */
[----:B------:R-:W-:Y:S02]  /*6dc0*/  PLOP3.LUT P6, PT, P6, PT, PT, 0x8, 0x80 ;  /* 0x000000000080781c */ /* 0x000fe400037ce170 */
[----:B------:R-:W-:Y:S02]  /*6dd0*/  FSEL R80, R78, RZ, P3 ;  /* 0x000000ff4e507208 */ /* 0x000fe40001800000 */
[----:B------:R-:W-:Y:S02]  /*6de0*/  FSEL R81, R81, RZ, P4 ;  /* 0x000000ff51517208 */ /* 0x000fe40002000000 */
[----:B------:R-:W-:-:S07]  /*6df0*/  FSEL R82, R82, RZ, P5 ;  /* 0x000000ff52527208 */ /* 0x000fce0002800000 */
.L_x_11435:
        /* <DEDUP_REMOVED lines=15> */
[----:B------:R-:W-:-:S03]  /*6ef0*/  LOP3.LUT R78, R12, R103, RZ, 0xfc, !PT ;  /* 0x000000670c4e7212 */ /* 0x000fc600078efcff */
[----:B------:R-:W-:Y:S01]  /*6f00*/  IMAD.MOV.U32 R12, RZ, RZ, R104 ;  /* 0x000000ffff0c7224 */ /* 0x000fe200078e0068 */
[----:B------:R0:W-:Y:S01]  /*6f10*/  STG.E.128 desc[UR6][R106.64], R16 ;  /* 0x000000106a007986 */ /* 0x0001e2000c101d06 */
[C---:B------:R-:W-:Y:S02]  /*6f20*/  VIADD R104, R99.reuse, 0x20 ;  /* 0x0000002063687836 */ /* 0x040fe40000000000 */
[----:B-1----:R-:W-:Y:S01]  /*6f30*/  IMAD.WIDE.U32 R76, R99, 0x8, R76 ;  /* 0x00000008634c7825 */ /* 0x002fe200078e004c */
[----:B------:R0:W-:Y:S04]  /*6f40*/  STG.E.128 desc[UR6][R106.64+0x10], R80 ;  /* 0x000010506a007986 */ /* 0x0001e8000c101d06 */
[----:B------:R0:W-:Y:S02]  /*6f50*/  STG.E.64 desc[UR6][R76.64], R78 ;  /* 0x0000004e4c007986 */ /* 0x0001e4000c101b06 */
.L_x_11394:
[----:B------:R-:W-:Y:S05]  /*6f60*/  BSYNC.RECONVERGENT B1 ;  /* 0x0000000000017941 */ /* 0x000fea0003800200 */
.L_x_11393:
[----:B------:R-:W-:Y:S01]  /*6f70*/  ISETP.GE.U32.AND P0, PT, R0, 0x40, PT ;  /* 0x000000400000780c */ /* 0x000fe20003f06070 */
[----:B------:R-:W-:Y:S03]  /*6f80*/  BSSY.RECONVERGENT B1, `(.L_x_11476) ;  /* 0x000060e000017945 */ /* 0x000fe60003800200 */
[----:B------:R-:W-:-:S09]  /*6f90*/  P2R R103, PR, RZ, 0x1 ;  /* 0x00000001ff677803 */ /* 0x000fd20000000000 */
[----:B------:R-:W-:Y:S05]  /*6fa0*/  @!P0 BRA `(.L_x_11477) ;  /* 0x00000060002c8947 */ /* 0x000fea0003800000 */
[----:B------:R-:W1:Y:S02]  /*6fb0*/  LDC.64 R52, c[0x0][0x390] ;  /* 0x0000e400ff347b82 */ /* 0x000e640000000a00 */
[----:B-1----:R-:W-:-:S05]  /*6fc0*/  IMAD.WIDE.U32 R52, R104, 0x10, R52 ;  /* 0x0000001068347825 */ /* 0x002fca00078e0034 */
[----:B------:R1:W5:Y:S01]  /*6fd0*/  LDG.E.128 R56, desc[UR6][R52.64] ;  /* 0x0000000634387981 */ /* 0x000362000c1e1d00 */
[----:B------:R-:W-:-:S04]  /*6fe0*/  UISETP.NE.U32.AND UP1, UPT, UR8, URZ, UPT ;  /* 0x000000ff0800728c */ /* 0x000fc8000bf25070 */
[----:B------:R-:W-:-:S09]  /*6ff0*/  UISETP.NE.AND.EX UP1, UPT, UR9, URZ, UPT, UP1 ;  /* 0x000000ff0900728c */ /* 0x000fd2000bf25310 */
[----:B-1----:R-:W-:Y:S05]  /*7000*/  BRA.U !UP1, `(.L_x_11478) ;  /* 0x0000003109047547 */ /* 0x002fea000b800000 */
[----:B------:R-:W1:Y:S02]  /*7010*/  LDC.64 R108, c[0x0][0x3a0] ;  /* 0x0000e800ff6c7b82 */ /* 0x000e640000000a00 */
[----:B-1----:R-:W-:-:S05]  /*7020*/  IMAD.WIDE.U32 R108, R104, 0x20, R108 ;  /* 0x00000020686c7825 */ /* 0x002fca00078e006c */
[----:B------:R1:W5:Y:S04]  /*7030*/  LDG.E.128 R52, desc[UR6][R108.64] ;  /* 0x000000066c347981 */ /* 0x000368000c1e1d00 */
[----:B0-----:R1:W5:Y:S01]  /*7040*/  LDG.E.128 R76, desc[UR6][R108.64+0x10] ;  /* 0x000010066c4c7981 */ /* 0x001362000c1e1d00 */
[----:B------:R-:W-:Y:S01]  /*7050*/  ISETP.NE.AND P0, PT, R4, 0x1, PT ;  /* 0x000000010400780c */ /* 0x000fe20003f05270 */
[----:B------:R-:W-:Y:S01]  /*7060*/  BSSY.RECONVERGENT B2, `(.L_x_11479) ;  /* 0x0000055000027945 */ /* 0x000fe20003800200 */
[----:B------:R-:W-:Y:S02]  /*7070*/  HFMA2 R110, -RZ, RZ, 0, 1.1920928955078125e-07 ;  /* 0x00000002ff6e7431 */ /* 0x000fe400000001ff */
[----:B------:R-:W-:Y:S02]  /*7080*/  IMAD.MOV.U32 R111, RZ, RZ, R14 ;  /* 0x000000ffff6f7224 */ /* 0x000fe400078e000e */
[----:B------:R-:W-:-:S07]  /*7090*/  IMAD.MOV.U32 R106, RZ, RZ, R12 ;  /* 0x000000ffff6a7224 */ /* 0x000fce00078e000c */
[----:B-1----:R-:W-:Y:S05]  /*70a0*/  @!P0 BRA `(.L_x_11480) ;  /* 0x0000000400408947 */ /* 0x002fea0003800000 */
        /* <DEDUP_REMOVED lines=10> */
.L_x_11481:
        /* <DEDUP_REMOVED lines=13> */
.L_x_11483:
[----:B------:R-:W-:Y:S05]  /*7220*/  BSYNC.RECONVERGENT B3 ;  /* 0x0000000000037941 */ /* 0x000fea0003800200 */
.L_x_11482:
        /* <DEDUP_REMOVED lines=54> */
[----:B------:R-:W-:Y:S01]  /*7590*/  LOP3.LUT R2, R2, UR18, R107, 0x96, !PT ;  /* 0x0000001202027c12 */ /* 0x000fe2000f8e966b */
[----:B------:R-:W-:-:S07]  /*75a0*/  IMAD.MOV.U32 R111, RZ, RZ, R12 ;  /* 0x000000ffff6f7224 */ /* 0x000fce00078e000c */
.L_x_11480:
[----:B------:R-:W-:Y:S05]  /*75b0*/  BSYNC.RECONVERGENT B2 ;  /* 0x0000000000027941 */ /* 0x000fea0003800200 */
.L_x_11479:
        /* <DEDUP_REMOVED lines=27> */
.L_x_11486:
        /* <DEDUP_REMOVED lines=13> */
.L_x_11488:
[----:B------:R-:W-:Y:S05]  /*7840*/  BSYNC.RECONVERGENT B3 ;  /* 0x0000000000037941 */ /* 0x000fea0003800200 */
.L_x_11487:
        /* <DEDUP_REMOVED lines=55> */
[----:B------:R-:W-:Y:S01]  /*7bc0*/  IMAD.MOV.U32 R108, RZ, RZ, RZ ;  /* 0x000000ffff6c7224 */ /* 0x000fe200078e00ff */
[----:B------:R-:W-:-:S07]  /*7bd0*/  LOP3.LUT R2, R2, UR18, R109, 0x96, !PT ;  /* 0x0000001202027c12 */ /* 0x000fce000f8e966d */
.L_x_11485:
[----:B------:R-:W-:Y:S05]  /*7be0*/  BSYNC.RECONVERGENT B2 ;  /* 0x0000000000027941 */ /* 0x000fea0003800200 */
.L_x_11484:
        /* <DEDUP_REMOVED lines=22> */
.L_x_11491:
        /* <DEDUP_REMOVED lines=13> */
.L_x_11493:
[----:B------:R-:W-:Y:S05]  /*7e20*/  BSYNC.RECONVERGENT B3 ;  /* 0x0000000000037941 */ /* 0x000fea0003800200 */
.L_x_11492:
        /* <DEDUP_REMOVED lines=57> */
.L_x_11490:
[----:B------:R-:W-:Y:S05]  /*81c0*/  BSYNC.RECONVERGENT B2 ;  /* 0x0000000000027941 */ /* 0x000fea0003800200 */
.L_x_11489:
        /* <DEDUP_REMOVED lines=8> */
[----:B------:R-:W-:Y:S02]  /*8250*/  FSETP.GTU.FTZ.AND P1, PT, R4, R107, PT ;  /* 0x0000006b0400720b */ /* 0x000fe40003f3c000 */
[----:B------:R-:W-:Y:S01]  /*8260*/  PRMT R4, R57, 0x7632, R4 ;  /* 0x0000763239047816 */ /* 0x000fe20000000004 */
[----:B------:R-:W-:Y:S01]  /*8270*/  IMAD.MOV.U32 R57, RZ, RZ, R14 ;  /* 0x000000ffff397224 */ /* 0x000fe200078e000e */
        /* <DEDUP_REMOVED lines=12> */
.L_x_11496:
        /* <DEDUP_REMOVED lines=13> */
.L_x_11498:
[----:B------:R-:W-:Y:S05]  /*8410*/  BSYNC.RECONVERGENT B3 ;  /* 0x0000000000037941 */ /* 0x000fea0003800200 */
.L_x_11497:
        /* <DEDUP_REMOVED lines=57> */
.L_x_11495:
[----:B------:R-:W-:Y:S05]  /*87b0*/  BSYNC.RECONVERGENT B2 ;  /* 0x0000000000027941 */ /* 0x000fea0003800200 */
.L_x_11494:
        /* <DEDUP_REMOVED lines=22> */
.L_x_11501:
        /* <DEDUP_REMOVED lines=13> */
.L_x_11503:
[----:B------:R-:W-:Y:S05]  /*89f0*/  BSYNC.RECONVERGENT B3 ;  /* 0x0000000000037941 */ /* 0x000fea0003800200 */
.L_x_11502:
        /* <DEDUP_REMOVED lines=57> */
.L_x_11500:
[----:B------:R-:W-:Y:S05]  /*8d90*/  BSYNC.RECONVERGENT B2 ;  /* 0x0000000000027941 */ /* 0x000fea0003800200 */
.L_x_11499:
        /* <DEDUP_REMOVED lines=23> */
.L_x_11506:
        /* <DEDUP_REMOVED lines=13> */
.L_x_11508:
[----:B------:R-:W-:Y:S05]  /*8fe0*/  BSYNC.RECONVERGENT B3 ;  /* 0x0000000000037941 */ /* 0x000fea0003800200 */
.L_x_11507:
        /* <DEDUP_REMOVED lines=57> */
.L_x_11505:
[----:B------:R-:W-:Y:S05]  /*9380*/  BSYNC.RECONVERGENT B2 ;  /* 0x0000000000027941 */ /* 0x000fea0003800200 */
.L_x_11504:
        /* <DEDUP_REMOVED lines=22> */
.L_x_11511:
        /* <DEDUP_REMOVED lines=13> */
.L_x_11513:
[----:B------:R-:W-:Y:S05]  /*95c0*/  BSYNC.RECONVERGENT B3 ;  /* 0x0000000000037941 */ /* 0x000fea0003800200 */
.L_x_11512:
        /* <DEDUP_REMOVED lines=57> */
.L_x_11510:
[----:B------:R-:W-:Y:S05]  /*9960*/  BSYNC.RECONVERGENT B2 ;  /* 0x0000000000027941 */ /* 0x000fea0003800200 */
.L_x_11509:
        /* <DEDUP_REMOVED lines=23> */
.L_x_11516:
        /* <DEDUP_REMOVED lines=15> */
.L_x_11518:
[----:B------:R-:W-:Y:S05]  /*9bd0*/  BSYNC.RECONVERGENT B3 ;  /* 0x0000000000037941 */ /* 0x000fea0003800200 */
.L_x_11517:
        /* <DEDUP_REMOVED lines=56> */
[----:B------:R-:W-:-:S07]  /*9f60*/  MOV R106, R76 ;  /* 0x0000004c006a7202 */ /* 0x000fce0000000f00 */
.L_x_11515:
[----:B------:R-:W-:Y:S05]  /*9f70*/  BSYNC.RECONVERGENT B2 ;  /* 0x0000000000027941 */ /* 0x000fea0003800200 */
.L_x_11514:
[----:B------:R-:W-:Y:S01]  /*9f80*/  I2FP.F32.U32 R77, R77 ;  /* 0x0000004d004d7245 */ /* 0x000fe20000201000 */
[----:B------:R-:W-:-:S04]  /*9f90*/  IMAD.U32 R76, R59, 0x10000, RZ ;  /* 0x000100003b4c7824 */ /* 0x000fc800078e00ff */
[----:B------:R-:W-:Y:S01]  /*9fa0*/  FFMA.FTZ R114, R77, R114, 1.1641532182693481445e-10 ;  /* 0x2f0000004d727423 */ /* 0x000fe20000010072 */
[----:B------:R-:W-:-:S04]  /*9fb0*/  FMUL.FTZ R76, R76, R101 ;  /* 0x000000654c4c7220 */ /* 0x000fc80000410000 */
[----:B------:R-:W-:Y:S01]  /*9fc0*/  FMUL.FTZ R76, R76, R105 ;  /* 0x000000694c4c7220 */ /* 0x000fe20000410000 */
[----:B------:R-:W-:-:S04]  /*9fd0*/  FSETP.GTU.FTZ.AND P6, PT, R114, R107, PT ;  /* 0x0000006b7200720b */ /* 0x000fc80003fdc000 */
[----:B------:R-:W-:Y:S02]  /*9fe0*/  FSEL R76, R76, RZ, !P6 ;  /* 0x000000ff4c4c7208 */ /* 0x000fe40007000000 */
[----:B------:R-:W-:-:S03]  /*9ff0*/  PLOP3.LUT P6, PT, P6, PT, PT, 0x8, 0x80 ;  /* 0x000000000080781c */ /* 0x000fc600037ce170 */
[----:B------:R-:W-:Y:S01]  /*a000*/  FADD.FTZ R59, R79, R76 ;  /* 0x0000004c4f3b7221 */ /* 0x000fe20000010000 */
[----:B------:R-:W-:Y:S09]  /*a010*/  BRA `(.L_x_11519) ;  /* 0x0000002c00b87947 */ /* 0x000ff20003800000 */
.L_x_11478:
[----:B------:R-:W-:Y:S01]  /*a020*/  ISETP.NE.AND P0, PT, R4, 0x1, PT ;  /* 0x000000010400780c */ /* 0x000fe20003f05270 */
[----:B------:R-:W-:Y:S01]  /*a030*/  BSSY.RECONVERGENT B2, `(.L_x_11520) ;  /* 0x0000055000027945 */ /* 0x000fe20003800200 */
[----:B------:R-:W-:Y:S02]  /*a040*/  HFMA2 R53, -RZ, RZ, 0, 1.1920928955078125e-07 ;  /* 0x00000002ff357431 */ /* 0x000fe400000001ff */
[----:B------:R-:W-:Y:S02]  /*a050*/  IMAD.MOV.U32 R52, RZ, RZ, R14 ;  /* 0x000000ffff347224 */ /* 0x000fe400078e000e */
[----:B0-----:R-:W-:-:S07]  /*a060*/  IMAD.MOV.U32 R106, RZ, RZ, R12 ;  /* 0x000000ffff6a7224 */ /* 0x001fce00078e000c */
        /* <DEDUP_REMOVED lines=11> */
.L_x_11522:
        /* <DEDUP_REMOVED lines=13> */
.L_x_11524:
[----:B------:R-:W-:Y:S05]  /*a1f0*/  BSYNC.RECONVERGENT B3 ;  /* 0x0000000000037941 */ /* 0x000fea0003800200 */
.L_x_11523:
        /* <DEDUP_REMOVED lines=56> */
.L_x_11521:
[----:B------:R-:W-:Y:S05]  /*a580*/  BSYNC.RECONVERGENT B2 ;  /* 0x0000000000027941 */ /* 0x000fea0003800200 */
.L_x_11520:
[----:B------:R-:W0:Y:S01]  /*a590*/  LDC R105, c[0x0][0x404] ;  /* 0x00010100ff697b82 */ /* 0x000e220000000800 */
[----:B------:R-:W-:Y:S01]  /*a5a0*/  ISETP.NE.AND P0, PT, R53, 0x1, PT ;  /* 0x000000013500780c */ /* 0x000fe20003f05270 */
[----:B------:R-:W-:Y:S01]  /*a5b0*/  IMAD.MOV.U32 R109, RZ, RZ, 0x2f800000 ;  /* 0x2f800000ff6d7424 */ /* 0x000fe200078e00ff */
[----:B------:R-:W-:Y:S01]  /*a5c0*/  I2FP.F32.U32 R4, R52 ;  /* 0x0000003400047245 */ /* 0x000fe20000201000 */
[C---:B-----5:R-:W-:Y:S01]  /*a5d0*/  IMAD.U32 R12, R56.reuse, 0x10000, RZ ;  /* 0x00010000380c7824 */ /* 0x060fe200078e00ff */
[----:B------:R-:W-:Y:S01]  /*a5e0*/  BSSY.RECONVERGENT B2, `(.L_x_11525) ;  /* 0x000005a000027945 */ /* 0x000fe20003800200 */
[----:B------:R-:W-:Y:S02]  /*a5f0*/  PRMT R56, R56, 0x7632, R56 ;  /* 0x0000763238387816 */ /* 0x000fe40000000038 */
[----:B------:R-:W1:Y:S01]  /*a600*/  LDC R79, c[0x0][0x408] ;  /* 0x00010200ff4f7b82 */ /* 0x000e620000000800 */
[----:B------:R-:W-:Y:S01]  /*a610*/  FFMA.FTZ R4, R4, R109, 1.1641532182693481445e-10 ;  /* 0x2f00000004047423 */ /* 0x000fe2000001006d */
[----:B------:R-:W-:Y:S01]  /*a620*/  FMUL.FTZ R110, R12, R101 ;  /* 0x000000650c6e7220 */ /* 0x000fe20000410000 */
[----:B------:R-:W-:-:S03]  /*a630*/  MOV R52, 0x2 ;  /* 0x0000000200347802 */ /* 0x000fc60000000f00 */
        /* <DEDUP_REMOVED lines=13> */
.L_x_11527:
        /* <DEDUP_REMOVED lines=13> */
.L_x_11529:
[----:B------:R-:W-:Y:S05]  /*a7e0*/  BSYNC.RECONVERGENT B3 ;  /* 0x0000000000037941 */ /* 0x000fea0003800200 */
.L_x_11528:
        /* <DEDUP_REMOVED lines=57> */
.L_x_11526:
[----:B------:R-:W-:Y:S05]  /*ab80*/  BSYNC.RECONVERGENT B2 ;  /* 0x0000000000027941 */ /* 0x000fea0003800200 */
.L_x_11525:
        /* <DEDUP_REMOVED lines=8> */
[----:B------:R-:W-:Y:S01]  /*ac10*/  FSETP.LE.FTZ.AND P0, PT, R4, R105, PT ;  /* 0x000000690400720b */ /* 0x000fe20003f13000 */
[----:B------:R-:W-:Y:S01]  /*ac20*/  IMAD.MOV.U32 R4, RZ, RZ, R14 ;  /* 0x000000ffff047224 */ /* 0x000fe200078e000e */
        /* <DEDUP_REMOVED lines=9> */
.L_x_11532:
        /* <DEDUP_REMOVED lines=13> */
.L_x_11534:
[----:B------:R-:W-:Y:S05]  /*ad90*/  BSYNC.RECONVERGENT B3 ;  /* 0x0000000000037941 */ /* 0x000fea0003800200 */
.L_x_11533:
        /* <DEDUP_REMOVED lines=57> */
.L_x_11531:
[----:B------:R-:W-:Y:S05]  /*b130*/  BSYNC.RECONVERGENT B2 ;  /* 0x0000000000027941 */ /* 0x000fea0003800200 */
.L_x_11530:
[----:B------:R-:W-:Y:S01]  /*b140*/  ISETP.NE.AND P2, PT, R54, 0x1, PT ;  /* 0x000000013600780c */ /* 0x000fe20003f45270 */
[----:B------:R-:W-:Y:S01]  /*b150*/  IMAD.U32 R52, R57, 0x10000, RZ ;  /* 0x0001000039347824 */ /* 0x000fe200078e00ff */
[----:B------:R-:W-:Y:S01]  /*b160*/  I2FP.F32.U32 R4, R4 ;  /* 0x0000000400047245 */ /* 0x000fe20000201000 */
[----:B------:R-:W-:Y:S01]  /*b170*/  BSSY.RECONVERGENT B2, `(.L_x_11535) ;  /* 0x0000058000027945 */ /* 0x000fe20003800200 */
[----:B------:R-:W-:Y:S02]  /*b180*/  HFMA2 R55, -RZ, RZ, 0, 1.1920928955078125e-07 ;  /* 0x00000002ff377431 */ /* 0x000fe400000001ff */
[----:B------:R-:W-:Y:S01]  /*b190*/  FMUL.FTZ R52, R52, R101 ;  /* 0x0000006534347220 */ /* 0x000fe20000410000 */
[----:B------:R-:W-:Y:S02]  /*b1a0*/  IMAD.MOV.U32 R53, RZ, RZ, R14 ;  /* 0x000000ffff357224 */ /* 0x000fe400078e000e */
[----:B------:R-:W-:Y:S01]  /*b1b0*/  FFMA.FTZ R4, R4, R109, 1.1641532182693481445e-10 ;  /* 0x2f00000004047423 */ /* 0x000fe2000001006d */
[----:B------:R-:W-:-:S04]  /*b1c0*/  FMUL.FTZ R108, R52, R79 ;  /* 0x0000004f346c7220 */ /* 0x000fc80000410000 */
[----:B------:R-:W-:Y:S02]  /*b1d0*/  FSETP.LE.FTZ.AND P1, PT, R4, R105, PT ;  /* 0x000000690400720b */ /* 0x000fe40003f33000 */
[----:B------:R-:W-:Y:S01]  /*b1e0*/  PRMT R4, R57, 0x7632, R4 ;  /* 0x0000763239047816 */ /* 0x000fe20000000004 */
        /* <DEDUP_REMOVED lines=9> */
.L_x_11537:
        /* <DEDUP_REMOVED lines=13> */
.L_x_11539:
[----:B------:R-:W-:Y:S05]  /*b350*/  BSYNC.RECONVERGENT B3 ;  /* 0x0000000000037941 */ /* 0x000fea0003800200 */
.L_x_11538:
        /* <DEDUP_REMOVED lines=57> */
.L_x_11536:
[----:B------:R-:W-:Y:S05]  /*b6f0*/  BSYNC.RECONVERGENT B2 ;  /* 0x0000000000027941 */ /* 0x000fea0003800200 */
.L_x_11535:
        /* <DEDUP_REMOVED lines=9> */
[----:B------:R-:W-:Y:S01]  /*b790*/  FSETP.LE.FTZ.AND P2, PT, R52, R105, PT ;  /* 0x000000693400720b */ /* 0x000fe20003f53000 */
        /* <DEDUP_REMOVED lines=9> */
.L_x_11542:
        /* <DEDUP_REMOVED lines=13> */
.L_x_11544:
[----:B------:R-:W-:Y:S05]  /*b900*/  BSYNC.RECONVERGENT B3 ;  /* 0x0000000000037941 */ /* 0x000fea0003800200 */
.L_x_11543:
        /* <DEDUP_REMOVED lines=57> */
.L_x_11541:
[----:B------:R-:W-:Y:S05]  /*bca0*/  BSYNC.RECONVERGENT B2 ;  /* 0x0000000000027941 */ /* 0x000fea0003800200 */
.L_x_11540:
[----:B------:R-:W-:Y:S01]  /*bcb0*/  ISETP.NE.AND P4, PT, R54, 0x1, PT ;  /* 0x000000013600780c */ /* 0x000fe20003f85270 */
[----:B------:R-:W-:Y:S01]  /*bcc0*/  IMAD.U32 R52, R58, 0x10000, RZ ;  /* 0x000100003a347824 */ /* 0x000fe200078e00ff */
[----:B------:R-:W-:Y:S01]  /*bcd0*/  I2FP.F32.U32 R4, R53 ;  /* 0x0000003500047245 */ /* 0x000fe20000201000 */
[----:B------:R-:W-:Y:S01]  /*bce0*/  BSSY.RECONVERGENT B2, `(.L_x_11545) ;  /* 0x0000058000027945 */ /* 0x000fe20003800200 */
[----:B------:R-:W-:Y:S02]  /*bcf0*/  HFMA2 R55, -RZ, RZ, 0, 1.1920928955078125e-07 ;  /* 0x00000002ff377431 */ /* 0x000fe400000001ff */
[----:B------:R-:W-:Y:S01]  /*bd00*/  FMUL.FTZ R52, R52, R101 ;  /* 0x0000006534347220 */ /* 0x000fe20000410000 */
[----:B------:R-:W-:Y:S01]  /*bd10*/  PRMT R58, R58, 0x7632, R58 ;  /* 0x000076323a3a7816 */ /* 0x000fe2000000003a */
[----:B------:R-:W-:Y:S02]  /*bd20*/  FFMA.FTZ R4, R4, R109, 1.1641532182693481445e-10 ;  /* 0x2f00000004047423 */ /* 0x000fe4000001006d */
[----:B------:R-:W-:-:S03]  /*bd30*/  FMUL.FTZ R78, R52, R79 ;  /* 0x0000004f344e7220 */ /* 0x000fc60000410000 */
        /* <DEDUP_REMOVED lines=11> */
.L_x_11547:
        /* <DEDUP_REMOVED lines=13> */
.L_x_11549:
[----:B------:R-:W-:Y:S05]  /*bec0*/  BSYNC.RECONVERGENT B3 ;  /* 0x0000000000037941 */ /* 0x000fea0003800200 */
.L_x_11548:
        /* <DEDUP_REMOVED lines=57> */
.L_x_11546:
[----:B------:R-:W-:Y:S05]  /*c260*/  BSYNC.RECONVERGENT B2 ;  /* 0x0000000000027941 */ /* 0x000fea0003800200 */
.L_x_11545:
        /* <DEDUP_REMOVED lines=19> */
.L_x_11552:
        /* <DEDUP_REMOVED lines=13> */
.L_x_11554:
[----:B------:R-:W-:Y:S05]  /*c470*/  BSYNC.RECONVERGENT B3 ;  /* 0x0000000000037941 */ /* 0x000fea0003800200 */
.L_x_11553:
        /* <DEDUP_REMOVED lines=57> */
.L_x_11551:
[----:B------:R-:W-:Y:S05]  /*c810*/  BSYNC.RECONVERGENT B2 ;  /* 0x0000000000027941 */ /* 0x000fea0003800200 */
.L_x_11550:
[----:B------:R-:W-:Y:S01]  /*c820*/  ISETP.NE.AND P6, PT, R56, 0x1, PT ;  /* 0x000000013800780c */ /* 0x000fe20003fc5270 */
[C---:B------:R-:W-:Y:S01]  /*c830*/  IMAD.U32 R54, R59.reuse, 0x10000, RZ ;  /* 0x000100003b367824 */ /* 0x040fe200078e00ff */
[----:B------:R-:W-:Y:S01]  /*c840*/  I2FP.F32.U32 R4, R53 ;  /* 0x0000003500047245 */ /* 0x000fe20000201000 */
[----:B------:R-:W-:Y:S01]  /*c850*/  BSSY.RECONVERGENT B2, `(.L_x_11555) ;  /* 0x000005a000027945 */ /* 0x000fe20003800200 */
[----:B------:R-:W-:Y:S01]  /*c860*/  PRMT R59, R59, 0x7632, R59 ;  /* 0x000076323b3b7816 */ /* 0x000fe2000000003b */
[----:B------:R-:W-:Y:S01]  /*c870*/  FMUL.FTZ R54, R54, R101 ;  /* 0x0000006536367220 */ /* 0x000fe20000410000 */
[----:B------:R-:W-:Y:S02]  /*c880*/  IMAD.MOV.U32 R53, RZ, RZ, R14 ;  /* 0x000000ffff357224 */ /* 0x000fe400078e000e */
[----:B------:R-:W-:Y:S01]  /*c890*/  FFMA.FTZ R52, R4, R109, 1.1641532182693481445e-10 ;  /* 0x2f00000004347423 */ /* 0x000fe2000001006d */
[----:B------:R-:W-:Y:S02]  /*c8a0*/  HFMA2 R4, -RZ, RZ, 0, 1.1920928955078125e-07 ;  /* 0x00000002ff047431 */ /* 0x000fe400000001ff */
[----:B------:R-:W-:-:S02]  /*c8b0*/  FMUL.FTZ R76, R54, R79 ;  /* 0x0000004f364c7220 */ /* 0x000fc40000410000 */
        /* <DEDUP_REMOVED lines=10> */
.L_x_11557:
        /* <DEDUP_REMOVED lines=15> */
.L_x_11559:
[----:B------:R-:W-:Y:S05]  /*ca50*/  BSYNC.RECONVERGENT B3 ;  /* 0x0000000000037941 */ /* 0x000fea0003800200 */
.L_x_11558:
        /* <DEDUP_REMOVED lines=57> */
.L_x_11556:
[----:B------:R-:W-:Y:S05]  /*cdf0*/  BSYNC.RECONVERGENT B2 ;  /* 0x0000000000027941 */ /* 0x000fea0003800200 */
.L_x_11555:
[----:B------:R-:W-:Y:S01]  /*ce00*/  I2FP.F32.U32 R52, R53 ;  /* 0x0000003500347245 */ /* 0x000fe20000201000 */
[----:B------:R-:W-:Y:S01]  /*ce10*/  IMAD.U32 R56, R59, 0x10000, RZ ;  /* 0x000100003b387824 */ /* 0x000fe200078e00ff */
[----:B------:R-:W-:Y:S02]  /*ce20*/  ISETP.NE.AND P6, PT, R12, RZ, PT ;  /* 0x000000ff0c00720c */ /* 0x000fe40003fc5270 */
[----:B------:R-:W-:Y:S01]  /*ce30*/  FSEL R57, R58, RZ, P4 ;  /* 0x000000ff3a397208 */ /* 0x000fe20002000000 */
[----:B------:R-:W-:Y:S01]  /*ce40*/  FFMA.FTZ R54, R52, R109, 1.1641532182693481445e-10 ;  /* 0x2f00000034367423 */ /* 0x000fe2000001006d */
[----:B------:R-:W-:Y:S01]  /*ce50*/  FMUL.FTZ R56, R56, R101 ;  /* 0x0000006538387220 */ /* 0x000fe20000410000 */
[----:B------:R-:W-:Y:S02]  /*ce60*/  FSEL R52, R110, RZ, P6 ;  /* 0x000000ff6e347208 */ /* 0x000fe40003000000 */
[----:B------:R-:W-:Y:S01]  /*ce70*/  FSEL R53, R107, RZ, P0 ;  /* 0x000000ff6b357208 */ /* 0x000fe20000000000 */
[----:B------:R-:W-:Y:S01]  /*ce80*/  FMUL.FTZ R56, R56, R79 ;  /* 0x0000004f38387220 */ /* 0x000fe20000410000 */
[----:B------:R-:W-:-:S02]  /*ce90*/  FSETP.GTU.FTZ.AND P6, PT, R54, R105, PT ;  /* 0x000000693600720b */ /* 0x000fc40003fdc000 */
[----:B------:R-:W-:Y:S02]  /*cea0*/  FSEL R54, R108, RZ, P1 ;  /* 0x000000ff6c367208 */ /* 0x000fe40000800000 */
[----:B------:R-:W-:Y:S02]  /*ceb0*/  FSEL R59, R56, RZ, !P6 ;  /* 0x000000ff383b7208 */ /* 0x000fe40007000000 */
[----:B------:R-:W-:Y:S02]  /*cec0*/  PLOP3.LUT P6, PT, P6, PT, PT, 0x8, 0x80 ;  /* 0x000000000080781c */ /* 0x000fe400037ce170 */
[----:B------:R-:W-:Y:S02]  /*ced0*/  FSEL R55, R77, RZ, P2 ;  /* 0x000000ff4d377208 */ /* 0x000fe40001000000 */
[----:B------:R-:W-:Y:S02]  /*cee0*/  FSEL R56, R78, RZ, P3 ;  /* 0x000000ff4e387208 */ /* 0x000fe40001800000 */
[----:B------:R-:W-:-:S07]  /*cef0*/  FSEL R58, R76, RZ, P5 ;  /* 0x000000ff4c3a7208 */ /* 0x000fce0002800000 */
.L_x_11519:
        /* <DEDUP_REMOVED lines=18> */
[----:B-1----:R-:W-:-:S03]  /*d020*/  IMAD.WIDE.U32 R76, R104, 0x8, R76 ;  /* 0x00000008684c7825 */ /* 0x002fc600078e004c */
[----:B------:R2:W-:Y:S01]  /*d030*/  STG.E.128 desc[UR6][R108.64+0x10], R56 ;  /* 0x000010386c007986 */ /* 0x0005e2000c101d06 */
[----:B------:R-:W-:-:S03]  /*d040*/  VIADD R104, R104, 0x20 ;  /* 0x0000002068687836 */ /* 0x000fc60000000000 */
[----:B------:R2:W-:Y:S04]  /*d050*/  STG.E.64 desc[UR6][R76.64], R78 ;  /* 0x0000004e4c007986 */ /* 0x0005e8000c101b06 */
.L_x_11477:
[----:B------:R-:W-:Y:S05]  /*d060*/  BSYNC.RECONVERGENT B1 ;  /* 0x0000000000017941 */ /* 0x000fea0003800200 */
.L_x_11476:
[----:B------:R-:W-:Y:S01]  /*d070*/  ISETP.GE.U32.AND P0, PT, R0, 0x60, PT ;  /* 0x000000600000780c */ /* 0x000fe20003f06070 */
[----:B------:R-:W-:Y:S03]  /*d080*/  BSSY.RECONVERGENT B1, `(.L_x_11560) ;  /* 0x000060e000017945 */ /* 0x000fe60003800200 */
[----:B------:R-:W-:-:S09]  /*d090*/  P2R R105, PR, RZ, 0x1 ;  /* 0x00000001ff697803 */ /* 0x000fd20000000000 */
[----:B------:R-:W-:Y:S05]  /*d0a0*/  @!P0 BRA `(.L_x_11561) ;  /* 0x00000060002c8947 */ /* 0x000fea0003800000 */
[----:B------:R-:W1:Y:S02]  /*d0b0*/  LDC.64 R64, c[0x0][0x390] ;  /* 0x0000e400ff407b82 */ /* 0x000e640000000a00 */
[----:B-1----:R-:W-:-:S06]  /*d0c0*/  IMAD.WIDE.U32 R64, R104, 0x10, R64 ;  /* 0x0000001068407825 */ /* 0x002fcc00078e0040 */
[----:B------:R-:W5:Y:S01]  /*d0d0*/  LDG.E.128 R64, desc[UR6][R64.64] ;  /* 0x0000000640407981 */ /* 0x000f62000c1e1d00 */
[----:B------:R-:W-:-:S04]  /*d0e0*/  UISETP.NE.U32.AND UP1, UPT, UR8, URZ, UPT ;  /* 0x000000ff0800728c */ /* 0x000fc8000bf25070 */
[----:B------:R-:W-:-:S09]  /*d0f0*/  UISETP.NE.AND.EX UP1, UPT, UR9, URZ, UPT, UP1 ;  /* 0x000000ff0900728c */ /* 0x000fd2000bf25310 */
[----:B------:R-:W-:Y:S05]  /*d100*/  BRA.U !UP1, `(.L_x_11562) ;  /* 0x0000003109047547 */ /* 0x000fea000b800000 */
[----:B--2---:R-:W1:Y:S02]  /*d110*/  LDC.64 R108, c[0x0][0x3a0] ;  /* 0x0000e800ff6c7b82 */ /* 0x004e640000000a00 */
[----:B-1----:R-:W-:-:S05]  /*d120*/  IMAD.WIDE.U32 R108, R104, 0x20, R108 ;  /* 0x00000020686c7825 */ /* 0x002fca00078e006c */
[----:B------:R1:W5:Y:S04]  /*d130*/  LDG.E.128 R60, desc[UR6][R108.64] ;  /* 0x000000066c3c7981 */ /* 0x000368000c1e1d00 */
[----:B0-----:R1:W5:Y:S01]  /*d140*/  LDG.E.128 R76, desc[UR6][R108.64+0x10] ;  /* 0x000010066c4c7981 */ /* 0x001362000c1e1d00 */
[----:B------:R-:W-:Y:S01]  /*d150*/  ISETP.NE.AND P0, PT, R4, 0x1, PT ;  /* 0x000000010400780c */ /* 0x000fe20003f05270 */
[----:B------:R-:W-:Y:S01]  /*d160*/  BSSY.RECONVERGENT B2, `(.L_x_11563) ;  /* 0x0000055000027945 */ /* 0x000fe20003800200 */
[----:B------:R-:W-:Y:S01]  /*d170*/  IMAD.MOV.U32 R110, RZ, RZ, 0x2 ;  /* 0x00000002ff6e7424 */ /* 0x000fe200078e00ff */
[----:B------:R-:W-:Y:S01]  /*d180*/  MOV R111, R14 ;  /* 0x0000000e006f7202 */ /* 0x000fe20000000f00 */
[----:B------:R-:W-:-:S09]  /*d190*/  IMAD.MOV.U32 R106, RZ, RZ, R12 ;  /* 0x000000ffff6a7224 */ /* 0x000fd200078e000c */
[----:B-1----:R-:W-:Y:S05]  /*d1a0*/  @!P0 BRA `(.L_x_11564) ;  /* 0x0000000400408947 */ /* 0x002fea0003800000 */
        /* <DEDUP_REMOVED lines=10> */
.L_x_11565:
        /* <DEDUP_REMOVED lines=13> */
.L_x_11567:
[----:B------:R-:W-:Y:S05]  /*d320*/  BSYNC.RECONVERGENT B3 ;  /* 0x0000000000037941 */ /* 0x000fea0003800200 */
.L_x_11566:
        /* <DEDUP_REMOVED lines=56> */
.L_x_11564:
[----:B------:R-:W-:Y:S05]  /*d6b0*/  BSYNC.RECONVERGENT B2 ;  /* 0x0000000000027941 */ /* 0x000fea0003800200 */
.L_x_11563:
        /* <DEDUP_REMOVED lines=13> */
[----:B-1----:R-:W-:-:S04]  /*d790*/  FSETP.GTU.FTZ.AND P0, PT, R109, R114, PT ;  /* 0x000000726d00720b */ /* 0x002fc80003f1c000 */
        /* <DEDUP_REMOVED lines=13> */
.L_x_11570:
        /* <DEDUP_REMOVED lines=13> */
.L_x_11572:
[----:B------:R-:W-:Y:S05]  /*d940*/  BSYNC.RECONVERGENT B3 ;  /* 0x0000000000037941 */ /* 0x000fea0003800200 */
.L_x_11571:
        /* <DEDUP_REMOVED lines=54> */
[----:B------:R-:W-:Y:S02]  /*dcb0*/  IMAD.MOV.U32 R106, RZ, RZ, R108 ;  /* 0x000000ffff6a7224 */ /* 0x000fe400078e006c */
[----:B------:R-:W-:Y:S01]  /*dcc0*/  HFMA2 R108, -RZ, RZ, 0, 0 ;  /* 0x00000000ff6c7431 */ /* 0x000fe200000001ff */
[----:B------:R-:W-:-:S07]  /*dcd0*/  LOP3.LUT R2, R2, UR18, R109, 0x96, !PT ;  /* 0x0000001202027c12 */ /* 0x000fce000f8e966d */
.L_x_11569:
[----:B------:R-:W-:Y:S05]  /*dce0*/  BSYNC.RECONVERGENT B2 ;  /* 0x0000000000027941 */ /* 0x000fea0003800200 */
.L_x_11568:
        /* <DEDUP_REMOVED lines=22> */
.L_x_11575:
        /* <DEDUP_REMOVED lines=13> */
.L_x_11577:
[----:B------:R-:W-:Y:S05]  /*df20*/  BSYNC.RECONVERGENT B3 ;  /* 0x0000000000037941 */ /* 0x000fea0003800200 */
.L_x_11576:
        /* <DEDUP_REMOVED lines=54> */
[----:B------:R-:W-:Y:S01]  /*e290*/  LOP3.LUT R3, R112, UR17, R111, 0x96, !PT ;  /* 0x0000001170037c12 */ /* 0x000fe2000f8e966f */
[----:B------:R-:W-:Y:S01]  /*e2a0*/  IMAD.MOV.U32 R106, RZ, RZ, R108 ;  /* 0x000000ffff6a7224 */ /* 0x000fe200078e006c */
[----:B------:R-:W-:-:S07]  /*e2b0*/  LOP3.LUT R2, R2, UR18, R109, 0x96, !PT ;  /* 0x0000001202027c12 */ /* 0x000fce000f8e966d */
.L_x_11574:
[----:B------:R-:W-:Y:S05]  /*e2c0*/  BSYNC.RECONVERGENT B2 ;  /* 0x0000000000027941 */ /* 0x000fea0003800200 */
.L_x_11573:
[----:B------:R-:W-:Y:S01]  /*e2d0*/  I2FP.F32.U32 R4, R4 ;  /* 0x0000000400047245 */ /* 0x000fe20000201000 */
[C---:B------:R-:W-:Y:S01]  /*e2e0*/  IMAD.U32 R64, R65.reuse, 0x10000, RZ ;  /* 0x0001000041407824 */ /* 0x040fe200078e00ff */
        /* <DEDUP_REMOVED lines=21> */
.L_x_11580:
        /* <DEDUP_REMOVED lines=13> */
.L_x_11582:
[----:B------:R-:W-:Y:S05]  /*e510*/  BSYNC.RECONVERGENT B3 ;  /* 0x0000000000037941 */ /* 0x000fea0003800200 */
.L_x_11581:
        /* <DEDUP_REMOVED lines=54> */
[----:B------:R-:W-:Y:S01]  /*e880*/  LOP3.LUT R2, R2, UR18, R65, 0x96, !PT ;  /* 0x0000001202027c12 */ /* 0x000fe2000f8e9641 */
[----:B------:R-:W-:Y:S02]  /*e890*/  IMAD.MOV.U32 R65, RZ, RZ, R106 ;  /* 0x000000ffff417224 */ /* 0x000fe400078e006a */
[----:B------:R-:W-:-:S07]  /*e8a0*/  IMAD.MOV.U32 R106, RZ, RZ, R64 ;  /* 0x000000ffff6a7224 */ /* 0x000fce00078e0040 */
.L_x_11579:
[----:B------:R-:W-:Y:S05]  /*e8b0*/  BSYNC.RECONVERGENT B2 ;  /* 0x0000000000027941 */ /* 0x000fea0003800200 */
.L_x_11578:
        /* <DEDUP_REMOVED lines=22> */
.L_x_11585:
        /* <DEDUP_REMOVED lines=13> */
.L_x_11587:
[----:B------:R-:W-:Y:S05]  /*eaf0*/  BSYNC.RECONVERGENT B3 ;  /* 0x0000000000037941 */ /* 0x000fea0003800200 */
.L_x_11586:
        /* <DEDUP_REMOVED lines=57> */
.L_x_11584:
[----:B------:R-:W-:Y:S05]  /*ee90*/  BSYNC.RECONVERGENT B2 ;  /* 0x0000000000027941 */ /* 0x000fea0003800200 */
.L_x_11583:
        /* <DEDUP_REMOVED lines=23> */
.L_x_11590:
        /* <DEDUP_REMOVED lines=13> */
.L_x_11592:
[----:B------:R-:W-:Y:S05]  /*f0e0*/  BSYNC.RECONVERGENT B3 ;  /* 0x0000000000037941 */ /* 0x000fea0003800200 */
.L_x_11591:
        /* <DEDUP_REMOVED lines=57> */
.L_x_11589:
[----:B------:R-:W-:Y:S05]  /*f480*/  BSYNC.RECONVERGENT B2 ;  /* 0x0000000000027941 */ /* 0x000fea0003800200 */
.L_x_11588:
        /* <DEDUP_REMOVED lines=22> */
.L_x_11595:
        /* <DEDUP_REMOVED lines=13> */
.L_x_11597:
[----:B------:R-:W-:Y:S05]  /*f6c0*/  BSYNC.RECONVERGENT B3 ;  /* 0x0000000000037941 */ /* 0x000fea0003800200 */
.L_x_11596:
        /* <DEDUP_REMOVED lines=57> */
.L_x_11594:
[----:B------:R-:W-:Y:S05]  /*fa60*/  BSYNC.RECONVERGENT B2 ;  /* 0x0000000000027941 */ /* 0x000fea0003800200 */
.L_x_11593:
        /* <DEDUP_REMOVED lines=23> */
.L_x_11600:
        /* <DEDUP_REMOVED lines=15> */
.L_x_11602:
[----:B------:R-:W-:Y:S05]  /*fcd0*/  BSYNC.RECONVERGENT B3 ;  /* 0x0000000000037941 */ /* 0x000fea0003800200 */
.L_x_11601:
        /* <DEDUP_REMOVED lines=56> */
[----:B------:R-:W-:-:S07]  /*10060*/  IMAD.MOV.U32 R106, RZ, RZ, R76 ;  /* 0x000000ffff6a7224 */ /* 0x000fce00078e004c */
.L_x_11599:
[----:B------:R-:W-:Y:S05]  /*10070*/  BSYNC.RECONVERGENT B2 ;  /* 0x0000000000027941 */ /* 0x000fea0003800200 */
.L_x_11598:
        /* <DEDUP_REMOVED lines=10> */
.L_x_11562:
        /* <DEDUP_REMOVED lines=16> */
.L_x_11606:
        /* <DEDUP_REMOVED lines=13> */
.L_x_11608:
[----:B------:R-:W-:Y:S05]  /*102f0*/  BSYNC.RECONVERGENT B3 ;  /* 0x0000000000037941 */ /* 0x000fea0003800200 */
.L_x_11607:
[----:B------:R-:W-:Y:S01]  /*10300*/  IMAD.WIDE.U32 R2, R97, -0x326172a9, RZ ;  /* 0xcd9e8d5761027825 */ /* 0x000fe200078e00ff */
[----:B------:R-:W-:Y:S01]  /*10310*/  LOP3.LUT R60, R11, UR5, R63, 0x96, !PT ;  /* 0x000000050b3c7c12 */ /* 0x000fe2000f8e963f */
[----:B------:R-:W-:Y:S02]  /*10320*/  UIADD3 UR17, UPT, UPT, UR4, -0x61c88647, URZ ;  /* 0x9e3779b904117890 */ /* 0x000fe4000fffe0ff */
[----:B------:R-:W-:Y:S01]  /*10330*/  UIADD3 UR18, UPT, UPT, UR5, -0x126145ec, URZ ;  /* 0xed9eba1405127890 */ /* 0x000fe2000fffe0ff */
[----:B--2---:R-:W-:Y:S01]  /*10340*/  LOP3.LUT R76, R95, UR4, R3, 0x96, !PT ;  /* 0x000000045f4c7c12 */ /* 0x004fe2000f8e9603 */
        /* <DEDUP_REMOVED lines=51> */
.L_x_11605:
[----:B------:R-:W-:Y:S05]  /*10680*/  BSYNC.RECONVERGENT B2 ;  /* 0x0000000000027941 */ /* 0x000fea0003800200 */
.L_x_11604:
[----:B------:R-:W0:Y:S01]  /*10690*/  LDC R107, c[0x0][0x404] ;  /* 0x00010100ff6b7b82 */ /* 0x000e220000000800 */
[----:B------:R-:W-:Y:S01]  /*106a0*/  ISETP.NE.AND P0, PT, R62, 0x1, PT ;  /* 0x000000013e00780c */ /* 0x000fe20003f05270 */
[----:B------:R-:W-:Y:S01]  /*106b0*/  HFMA2 R110, -RZ, RZ, 0.1171875, 0 ;  /* 0x2f800000ff6e7431 */ /* 0x000fe200000001ff */
[----:B------:R-:W-:Y:S01]  /*106c0*/  I2FP.F32.U32 R61, R60 ;  /* 0x0000003c003d7245 */ /* 0x000fe20000201000 */
[C---:B-----5:R-:W-:Y:S01]  /*106d0*/  IMAD.U32 R12, R64.reuse, 0x10000, RZ ;  /* 0x00010000400c7824 */ /* 0x060fe200078e00ff */
[----:B------:R-:W-:Y:S01]  /*106e0*/  BSSY.RECONVERGENT B2, `(.L_x_11609) ;  /* 0x000005a000027945 */ /* 0x000fe20003800200 */
[----:B------:R-:W-:Y:S01]  /*106f0*/  PRMT R64, R64, 0x7632, R64 ;  /* 0x0000763240407816 */ /* 0x000fe20000000040 */
[----:B------:R-:W-:Y:S01]  /*10700*/  IMAD.MOV.U32 R63, RZ, RZ, 0x2 ;  /* 0x00000002ff3f7424 */ /* 0x000fe200078e00ff */
[----:B--2---:R-:W1:Y:S01]  /*10710*/  LDC R79, c[0x0][0x408] ;  /* 0x00010200ff4f7b82 */ /* 0x004e620000000800 */
[----:B------:R-:W-:Y:S01]  /*10720*/  FFMA.FTZ R4, R61, R110, 1.1641532182693481445e-10 ;  /* 0x2f0000003d047423 */ /* 0x000fe2000001006e */
[----:B------:R-:W-:-:S04]  /*10730*/  FMUL.FTZ R60, R12, R101 ;  /* 0x000000650c3c7220 */ /* 0x000fc80000410000 */
[----:B0-----:R-:W-:Y:S02]  /*10740*/  FSETP.LE.FTZ.AND P1, PT, R4, R107, PT ;  /* 0x0000006b0400720b */ /* 0x001fe40003f33000 */
[----:B------:R-:W-:Y:S02]  /*10750*/  MOV R4, R14 ;  /* 0x0000000e00047202 */ /* 0x000fe40000000f00 */
[----:B------:R-:W-:Y:S01]  /*10760*/  P2R R12, PR, RZ, 0x2 ;  /* 0x00000002ff0c7803 */ /* 0x000fe20000000000 */
[----:B-1----:R-:W-:Y:S01]  /*10770*/  FMUL.FTZ R111, R60, R79 ;  /* 0x0000004f3c6f7220 */ /* 0x002fe20000410000 */
        /* <DEDUP_REMOVED lines=9> */
.L_x_11611:
        /* <DEDUP_REMOVED lines=13> */
.L_x_11613:
[----:B------:R-:W-:Y:S05]  /*108e0*/  BSYNC.RECONVERGENT B3 ;  /* 0x0000000000037941 */ /* 0x000fea0003800200 */
.L_x_11612:
        /* <DEDUP_REMOVED lines=54> */
[----:B------:R-:W-:Y:S01]  /*10c50*/  MOV R14, R62 ;  /* 0x0000003e000e7202 */ /* 0x000fe20000000f00 */
[----:B------:R-:W-:Y:S01]  /*10c60*/  IMAD.MOV.U32 R106, RZ, RZ, R60 ;  /* 0x000000ffff6a7224 */ /* 0x000fe200078e003c */
[----:B------:R-:W-:-:S07]  /*10c70*/  LOP3.LUT R2, R2, UR18, R61, 0x96, !PT ;  /* 0x0000001202027c12 */ /* 0x000fce000f8e963d */
.L_x_11610:
[----:B------:R-:W-:Y:S05]  /*10c80*/  BSYNC.RECONVERGENT B2 ;  /* 0x0000000000027941 */ /* 0x000fea0003800200 */
.L_x_11609:
        /* <DEDUP_REMOVED lines=8> */
[----:B------:R-:W-:Y:S02]  /*10d10*/  FSETP.LE.FTZ.AND P0, PT, R4, R107, PT ;  /* 0x0000006b0400720b */ /* 0x000fe40003f13000 */
        /* <DEDUP_REMOVED lines=10> */
.L_x_11616:
        /* <DEDUP_REMOVED lines=13> */
.L_x_11618:
[----:B------:R-:W-:Y:S05]  /*10e90*/  BSYNC.RECONVERGENT B3 ;  /* 0x0000000000037941 */ /* 0x000fea0003800200 */
.L_x_11617:
        /* <DEDUP_REMOVED lines=54> */
[----:B------:R-:W-:Y:S01]  /*11200*/  IMAD.MOV.U32 R62, RZ, RZ, RZ ;  /* 0x000000ffff3e7224 */ /* 0x000fe200078e00ff */
[----:B------:R-:W-:Y:S02]  /*11210*/  LOP3.LUT R2, R2, UR18, R61, 0x96, !PT ;  /* 0x0000001202027c12 */ /* 0x000fe4000f8e963d */
[----:B------:R-:W-:-:S07]  /*11220*/  MOV R106, R60 ;  /* 0x0000003c006a7202 */ /* 0x000fce0000000f00 */
.L_x_11615:
[----:B------:R-:W-:Y:S05]  /*11230*/  BSYNC.RECONVERGENT B2 ;  /* 0x0000000000027941 */ /* 0x000fea0003800200 */
.L_x_11614:
[----:B------:R-:W-:Y:S01]  /*11240*/  ISETP.NE.AND P2, PT, R62, 0x1, PT ;  /* 0x000000013e00780c */ /* 0x000fe20003f45270 */
[----:B------:R-:W-:Y:S01]  /*11250*/  BSSY.RECONVERGENT B2, `(.L_x_11619) ;  /* 0x000005a000027945 */ /* 0x000fe20003800200 */
[----:B------:R-:W-:Y:S01]  /*11260*/  I2FP.F32.U32 R61, R4 ;  /* 0x00000004003d7245 */ /* 0x000fe20000201000 */
[----:B------:R-:W-:Y:S01]  /*11270*/  IMAD.MOV.U32 R63, RZ, RZ, 0x2 ;  /* 0x00000002ff3f7424 */ /* 0x000fe200078e00ff */
[----:B------:R-:W-:-:S03]  /*11280*/  SHF.L.U32 R60, R65, 0x10, RZ ;  /* 0x00000010413c7819 */ /* 0x000fc600000006ff */
[----:B------:R-:W-:Y:S01]  /*11290*/  FFMA.FTZ R4, R61, R110, 1.1641532182693481445e-10 ;  /* 0x2f0000003d047423 */ /* 0x000fe2000001006e */
[----:B------:R-:W-:Y:S01]  /*112a0*/  MOV R61, R14 ;  /* 0x0000000e003d7202 */ /* 0x000fe20000000f00 */
        /* <DEDUP_REMOVED lines=13> */
.L_x_11621:
        /* <DEDUP_REMOVED lines=13> */
.L_x_11623:
[----:B------:R-:W-:Y:S05]  /*11450*/  BSYNC.RECONVERGENT B3 ;  /* 0x0000000000037941 */ /* 0x000fea0003800200 */
.L_x_11622:
        /* <DEDUP_REMOVED lines=57> */
.L_x_11620:
[----:B------:R-:W-:Y:S05]  /*117f0*/  BSYNC.RECONVERGENT B2 ;  /* 0x0000000000027941 */ /* 0x000fea0003800200 */
.L_x_11619:
        /* <DEDUP_REMOVED lines=8> */
[----:B------:R-:W-:Y:S01]  /*11880*/  FMUL.FTZ R77, R60, R79 ;  /* 0x0000004f3c4d7220 */ /* 0x000fe20000410000 */
        /* <DEDUP_REMOVED lines=10> */
.L_x_11626:
        /* <DEDUP_REMOVED lines=13> */
.L_x_11628:
[----:B------:R-:W-:Y:S05]  /*11a00*/  BSYNC.RECONVERGENT B3 ;  /* 0x0000000000037941 */ /* 0x000fea0003800200 */
.L_x_11627:
        /* <DEDUP_REMOVED lines=57> */
.L_x_11625:
[----:B------:R-:W-:Y:S05]  /*11da0*/  BSYNC.RECONVERGENT B2 ;  /* 0x0000000000027941 */ /* 0x000fea0003800200 */
.L_x_11624:
[----:B------:R-:W-:Y:S01]  /*11db0*/  ISETP.NE.AND P4, PT, R62, 0x1, PT ;  /* 0x000000013e00780c */ /* 0x000fe20003f85270 */
[----:B------:R-:W-:Y:S01]  /*11dc0*/  BSSY.RECONVERGENT B2, `(.L_x_11629) ;  /* 0x000005a000027945 */ /* 0x000fe20003800200 */
[----:B------:R-:W-:Y:S01]  /*11dd0*/  I2FP.F32.U32 R61, R4 ;  /* 0x00000004003d7245 */ /* 0x000fe20000201000 */
[----:B------:R-:W-:Y:S01]  /*11de0*/  IMAD.MOV.U32 R63, RZ, RZ, 0x2 ;  /* 0x00000002ff3f7424 */ /* 0x000fe200078e00ff */
[C---:B------:R-:W-:Y:S02]  /*11df0*/  SHF.L.U32 R60, R66.reuse, 0x10, RZ ;  /* 0x00000010423c7819 */ /* 0x040fe400000006ff */
[----:B------:R-:W-:Y:S01]  /*11e00*/  PRMT R66, R66, 0x7632, R66 ;  /* 0x0000763242427816 */ /* 0x000fe20000000042 */
[----:B------:R-:W-:Y:S01]  /*11e10*/  FFMA.FTZ R4, R61, R110, 1.1641532182693481445e-10 ;  /* 0x2f0000003d047423 */ /* 0x000fe2000001006e */
[----:B------:R-:W-:Y:S01]  /*11e20*/  MOV R61, R14 ;  /* 0x0000000e003d7202 */ /* 0x000fe20000000f00 */
[----:B------:R-:W-:-:S03]  /*11e30*/  FMUL.FTZ R60, R60, R101 ;  /* 0x000000653c3c7220 */ /* 0x000fc60000410000 */
[----:B------:R-:W-:Y:S01]  /*11e40*/  FSETP.LE.FTZ.AND P3, PT, R4, R107, PT ;  /* 0x0000006b0400720b */ /* 0x000fe20003f73000 */
        /* <DEDUP_REMOVED lines=10> */
.L_x_11631:
        /* <DEDUP_REMOVED lines=13> */
.L_x_11633:
[----:B------:R-:W-:Y:S05]  /*11fc0*/  BSYNC.RECONVERGENT B3 ;  /* 0x0000000000037941 */ /* 0x000fea0003800200 */
.L_x_11632:
        /* <DEDUP_REMOVED lines=57> */
.L_x_11630:
[----:B------:R-:W-:Y:S05]  /*12360*/  BSYNC.RECONVERGENT B2 ;  /* 0x0000000000027941 */ /* 0x000fea0003800200 */
.L_x_11629:
        /* <DEDUP_REMOVED lines=19> */
.L_x_11636:
        /* <DEDUP_REMOVED lines=13> */
.L_x_11638:
[----:B------:R-:W-:Y:S05]  /*12570*/  BSYNC.RECONVERGENT B3 ;  /* 0x0000000000037941 */ /* 0x000fea0003800200 */
.L_x_11637:
        /* <DEDUP_REMOVED lines=57> */
.L_x_11635:
[----:B------:R-:W-:Y:S05]  /*12910*/  BSYNC.RECONVERGENT B2 ;  /* 0x0000000000027941 */ /* 0x000fea0003800200 */
.L_x_11634:
[----:B------:R-:W-:Y:S01]  /*12920*/  ISETP.NE.AND P6, PT, R62, 0x1, PT ;  /* 0x000000013e00780c */ /* 0x000fe20003fc5270 */
[----:B------:R-:W-:Y:S01]  /*12930*/  BSSY.RECONVERGENT B2, `(.L_x_11639) ;  /* 0x000005c000027945 */ /* 0x000fe20003800200 */
[----:B------:R-:W-:Y:S02]  /*12940*/  I2FP.F32.U32 R61, R61 ;  /* 0x0000003d003d7245 */ /* 0x000fe40000201000 */
[C---:B------:R-:W-:Y:S02]  /*12950*/  SHF.L.U32 R4, R67.reuse, 0x10, RZ ;  /* 0x0000001043047819 */ /* 0x040fe400000006ff */
[----:B------:R-:W-:Y:S01]  /*12960*/  PRMT R67, R67, 0x7632, R67 ;  /* 0x0000763243437816 */ /* 0x000fe20000000043 */
[----:B------:R-:W-:Y:S01]  /*12970*/  FFMA.FTZ R60, R61, R110, 1.1641532182693481445e-10 ;  /* 0x2f0000003d3c7423 */ /* 0x000fe2000001006e */
[----:B------:R-:W-:Y:S01]  /*12980*/  MOV R61, R14 ;  /* 0x0000000e003d7202 */ /* 0x000fe20000000f00 */
[----:B------:R-:W-:Y:S01]  /*12990*/  FMUL.FTZ R76, R4, R101 ;  /* 0x00000065044c7220 */ /* 0x000fe20000410000 */
[----:B------:R-:W-:-:S02]  /*129a0*/  IMAD.MOV.U32 R4, RZ, RZ, 0x2 ;  /* 0x00000002ff047424 */ /* 0x000fc400078e00ff */
        /* <DEDUP_REMOVED lines=11> */
.L_x_11641:
        /* <DEDUP_REMOVED lines=15> */
.L_x_11643:
[----:B------:R-:W-:Y:S05]  /*12b50*/  BSYNC.RECONVERGENT B3 ;  /* 0x0000000000037941 */ /* 0x000fea0003800200 */
.L_x_11642:
        /* <DEDUP_REMOVED lines=56> */
[----:B------:R-:W-:-:S07]  /*12ee0*/  MOV R106, R60 ;  /* 0x0000003c006a7202 */ /* 0x000fce0000000f00 */
.L_x_11640:
[----:B------:R-:W-:Y:S05]  /*12ef0*/  BSYNC.RECONVERGENT B2 ;  /* 0x0000000000027941 */ /* 0x000fea0003800200 */
.L_x_11639:
        /* <DEDUP_REMOVED lines=16> */
.L_x_11603:
        /* <DEDUP_REMOVED lines=18> */
[----:B-1----:R-:W-:-:S03]  /*13120*/  IMAD.WIDE.U32 R76, R104, 0x8, R76 ;  /* 0x00000008684c7825 */ /* 0x002fc600078e004c */
[----:B------:R3:W-:Y:S01]  /*13130*/  STG.E.128 desc[UR6][R78.64+0x10], R64 ;  /* 0x000010404e007986 */ /* 0x0007e2000c101d06 */
[----:B------:R-:W-:-:S03]  /*13140*/  IADD3 R104, PT, PT, R104, 0x20, RZ ;  /* 0x0000002068687810 */ /* 0x000fc60007ffe0ff */
[----:B------:R3:W-:Y:S04]  /*13150*/  STG.E.64 desc[UR6][R76.64], R108 ;  /* 0x0000006c4c007986 */ /* 0x0007e8000c101b06 */
.L_x_11561:
[----:B------:R-:W-:Y:S05]  /*13160*/  BSYNC.RECONVERGENT B1 ;  /* 0x0000000000017941 */ /* 0x000fea0003800200 */
.L_x_11560:
        /* <DEDUP_REMOVED lines=13> */
[----:B--23--:R0:W5:Y:S01]  /*13240*/  LDG.E.128 R76, desc[UR6][R110.64+0x10] ;  /* 0x000010066e4c7981 */ /* 0x00c162000c1e1d00 */
        /* <DEDUP_REMOVED lines=16> */
.L_x_11649:
        /* <DEDUP_REMOVED lines=13> */
.L_x_11651:
[----:B------:R-:W-:Y:S05]  /*13420*/  BSYNC.RECONVERGENT B3 ;  /* 0x0000000000037941 */ /* 0x000fea0003800200 */
.L_x_11650:
        /* <DEDUP_REMOVED lines=56> */
.L_x_11648:
[----:B------:R-:W-:Y:S05]  /*137b0*/  BSYNC.RECONVERGENT B2 ;  /* 0x0000000000027941 */ /* 0x000fea0003800200 */
.L_x_11647:
        /* <DEDUP_REMOVED lines=27> */
.L_x_11654:
        /* <DEDUP_REMOVED lines=13> */
.L_x_11656:
[----:B------:R-:W-:Y:S05]  /*13a40*/  BSYNC.RECONVERGENT B3 ;  /* 0x0000000000037941 */ /* 0x000fea0003800200 */
.L_x_11655:
        /* <DEDUP_REMOVED lines=54> */
[----:B------:R-:W-:Y:S02]  /*13db0*/  HFMA2 R110, -RZ, RZ, 0, 0 ;  /* 0x00000000ff6e7431 */ /* 0x000fe400000001ff */
[----:B------:R-:W-:Y:S01]  /*13dc0*/  IMAD.MOV.U32 R14, RZ, RZ, R112 ;  /* 0x000000ffff0e7224 */ /* 0x000fe200078e0070 */
[----:B------:R-:W-:-:S07]  /*13dd0*/  LOP3.LUT R2, R2, UR18, R111, 0x96, !PT ;  /* 0x0000001202027c12 */ /* 0x000fce000f8e966f */
.L_x_11653:
[----:B------:R-:W-:Y:S05]  /*13de0*/  BSYNC.RECONVERGENT B2 ;  /* 0x0000000000027941 */ /* 0x000fea0003800200 */
.L_x_11652:
        /* <DEDUP_REMOVED lines=22> */
.L_x_11659:
        /* <DEDUP_REMOVED lines=13> */
.L_x_11661:
[----:B------:R-:W-:Y:S05]  /*14020*/  BSYNC.RECONVERGENT B3 ;  /* 0x0000000000037941 */ /* 0x000fea0003800200 */
.L_x_11660:
        /* <DEDUP_REMOVED lines=55> */
[----:B------:R-:W-:Y:S01]  /*143a0*/  LOP3.LUT R2, R2, UR18, R111, 0x96, !PT ;  /* 0x0000001202027c12 */ /* 0x000fe2000f8e966f */
[----:B------:R-:W-:-:S07]  /*143b0*/  IMAD.MOV.U32 R108, RZ, RZ, R110 ;  /* 0x000000ffff6c7224 */ /* 0x000fce00078e006e */
.L_x_11658:
[----:B------:R-:W-:Y:S05]  /*143c0*/  BSYNC.RECONVERGENT B2 ;  /* 0x0000000000027941 */ /* 0x000fea0003800200 */
.L_x_11657:
        /* <DEDUP_REMOVED lines=23> */
.L_x_11664:
        /* <DEDUP_REMOVED lines=13> */
.L_x_11666:
[----:B------:R-:W-:Y:S05]  /*14610*/  BSYNC.RECONVERGENT B3 ;  /* 0x0000000000037941 */ /* 0x000fea0003800200 */
.L_x_11665:
        /* <DEDUP_REMOVED lines=52> */
[----:B------:R-:W-:Y:S01]  /*14960*/  IMAD.MOV.U32 R14, RZ, RZ, R110 ;  /* 0x000000ffff0e7224 */ /* 0x000fe200078e006e */
[----:B------:R-:W-:Y:S01]  /*14970*/  LOP3.LUT R2, R2, UR18, R73, 0x96, !PT ;  /* 0x0000001202027c12 */ /* 0x000fe2000f8e9649 */
[----:B------:R-:W-:Y:S01]  /*14980*/  HFMA2 R110, -RZ, RZ, 0, 0 ;  /* 0x00000000ff6e7431 */ /* 0x000fe200000001ff */
[----:B------:R-:W-:Y:S01]  /*14990*/  MOV R73, R108 ;  /* 0x0000006c00497202 */ /* 0x000fe20000000f00 */
[----:B------:R-:W-:-:S07]  /*149a0*/  IMAD.MOV.U32 R108, RZ, RZ, R72 ;  /* 0x000000ffff6c7224 */ /* 0x000fce00078e0048 */
.L_x_11663:
[----:B------:R-:W-:Y:S05]  /*149b0*/  BSYNC.RECONVERGENT B2 ;  /* 0x0000000000027941 */ /* 0x000fea0003800200 */
.L_x_11662:
        /* <DEDUP_REMOVED lines=22> */
.L_x_11669:
        /* <DEDUP_REMOVED lines=13> */
.L_x_11671:
[----:B------:R-:W-:Y:S05]  /*14bf0*/  BSYNC.RECONVERGENT B3 ;  /* 0x0000000000037941 */ /* 0x000fea0003800200 */
.L_x_11670:
        /* <DEDUP_REMOVED lines=57> */
.L_x_11668:
[----:B------:R-:W-:Y:S05]  /*14f90*/  BSYNC.RECONVERGENT B2 ;  /* 0x0000000000027941 */ /* 0x000fea0003800200 */
.L_x_11667:
        /* <DEDUP_REMOVED lines=23> */
.L_x_11674:
        /* <DEDUP_REMOVED lines=13> */
.L_x_11676:
[----:B------:R-:W-:Y:S05]  /*151e0*/  BSYNC.RECONVERGENT B3 ;  /* 0x0000000000037941 */ /* 0x000fea0003800200 */
.L_x_11675:
        /* <DEDUP_REMOVED lines=57> */
.L_x_11673:
[----:B------:R-:W-:Y:S05]  /*15580*/  BSYNC.RECONVERGENT B2 ;  /* 0x0000000000027941 */ /* 0x000fea0003800200 */
.L_x_11672:
        /* <DEDUP_REMOVED lines=22> */
.L_x_11679:
        /* <DEDUP_REMOVED lines=13> */
.L_x_11681:
[----:B------:R-:W-:Y:S05]  /*157c0*/  BSYNC.RECONVERGENT B3 ;  /* 0x0000000000037941 */ /* 0x000fea0003800200 */
.L_x_11680:
        /* <DEDUP_REMOVED lines=57> */
.L_x_11678:
[----:B------:R-:W-:Y:S05]  /*15b60*/  BSYNC.RECONVERGENT B2 ;  /* 0x0000000000027941 */ /* 0x000fea0003800200 */
.L_x_11677:
        /* <DEDUP_REMOVED lines=9> */
[----:B------:R-:W-:Y:S02]  /*15c00*/  MOV R4, 0x2 ;  /* 0x0000000200047802 */ /* 0x000fe40000000f00 */
        /* <DEDUP_REMOVED lines=13> */
.L_x_11684:
        /* <DEDUP_REMOVED lines=15> */
.L_x_11686:
[----:B------:R-:W-:Y:S05]  /*15dd0*/  BSYNC.RECONVERGENT B3 ;  /* 0x0000000000037941 */ /* 0x000fea0003800200 */
.L_x_11685:
        /* <DEDUP_REMOVED lines=57> */
.L_x_11683:
[----:B------:R-:W-:Y:S05]  /*16170*/  BSYNC.RECONVERGENT B2 ;  /* 0x0000000000027941 */ /* 0x000fea0003800200 */
.L_x_11682:
        /* <DEDUP_REMOVED lines=10> */
.L_x_11646:
[----:B------:R-:W-:Y:S01]  /*16220*/  ISETP.NE.AND P0, PT, R4, 0x1, PT ;  /* 0x000000010400780c */ /* 0x000fe20003f05270 */
[----:B------:R-:W-:Y:S01]  /*16230*/  BSSY.RECONVERGENT B2, `(.L_x_11688) ;  /* 0x0000055000027945 */ /* 0x000fe20003800200 */
[----:B------:R-:W-:Y:S02]  /*16240*/  HFMA2 R69, -RZ, RZ, 0, 1.1920928955078125e-07 ;  /* 0x00000002ff457431 */ /* 0x000fe400000001ff */
[----:B------:R-:W-:Y:S01]  /*16250*/  IMAD.MOV.U32 R68, RZ, RZ, R14 ;  /* 0x000000ffff447224 */ /* 0x000fe200078e000e */
[----:B--23--:R-:W-:-:S08]  /*16260*/  MOV R108, R12 ;  /* 0x0000000c006c7202 */ /* 0x00cfd00000000f00 */
        /* <DEDUP_REMOVED lines=11> */
.L_x_11690:
        /* <DEDUP_REMOVED lines=13> */
.L_x_11692:
[----:B------:R-:W-:Y:S05]  /*163f0*/  BSYNC.RECONVERGENT B3 ;  /* 0x0000000000037941 */ /* 0x000fea0003800200 */
.L_x_11691:
        /* <DEDUP_REMOVED lines=56> */
.L_x_11689:
[----:B------:R-:W-:Y:S05]  /*16780*/  BSYNC.RECONVERGENT B2 ;  /* 0x0000000000027941 */ /* 0x000fea0003800200 */
.L_x_11688:
        /* <DEDUP_REMOVED lines=24> */
.L_x_11695:
        /* <DEDUP_REMOVED lines=13> */
.L_x_11697:
[----:B------:R-:W-:Y:S05]  /*169e0*/  BSYNC.RECONVERGENT B3 ;  /* 0x0000000000037941 */ /* 0x000fea0003800200 */
.L_x_11696:
        /* <DEDUP_REMOVED lines=57> */
.L_x_11694:
[----:B------:R-:W-:Y:S05]  /*16d80*/  BSYNC.RECONVERGENT B2 ;  /* 0x0000000000027941 */ /* 0x000fea0003800200 */
.L_x_11693:
        /* <DEDUP_REMOVED lines=19> */
.L_x_11700:
        /* <DEDUP_REMOVED lines=13> */
.L_x_11702:
[----:B------:R-:W-:Y:S05]  /*16f90*/  BSYNC.RECONVERGENT B3 ;  /* 0x0000000000037941 */ /* 0x000fea0003800200 */
.L_x_11701:
        /* <DEDUP_REMOVED lines=55> */
[----:B------:R-:W-:Y:S02]  /*17310*/  LOP3.LUT R2, R2, UR18, R69, 0x96, !PT ;  /* 0x0000001202027c12 */ /* 0x000fe4000f8e9645 */
[----:B------:R-:W-:-:S07]  /*17320*/  MOV R108, R68 ;  /* 0x00000044006c7202 */ /* 0x000fce0000000f00 */
.L_x_11699:
[----:B------:R-:W-:Y:S05]  /*17330*/  BSYNC.RECONVERGENT B2 ;  /* 0x0000000000027941 */ /* 0x000fea0003800200 */
.L_x_11698:
[----:B------:R-:W-:Y:S01]  /*17340*/  ISETP.NE.AND P2, PT, R71, 0x1, PT ;  /* 0x000000014700780c */ /* 0x000fe20003f45270 */
[----:B------:R-:W-:Y:S01]  /*17350*/  BSSY.RECONVERGENT B2, `(.L_x_11703) ;  /* 0x000005a000027945 */ /* 0x000fe20003800200 */
[----:B------:R-:W-:Y:S01]  /*17360*/  I2FP.F32.U32 R4, R4 ;  /* 0x0000000400047245 */ /* 0x000fe20000201000 */
[----:B------:R-:W-:Y:S01]  /*17370*/  IMAD.MOV.U32 R72, RZ, RZ, 0x2 ;  /* 0x00000002ff487424 */ /* 0x000fe200078e00ff */
[C---:B------:R-:W-:Y:S02]  /*17380*/  SHF.L.U32 R70, R73.reuse, 0x10, RZ ;  /* 0x0000001049467819 */ /* 0x040fe400000006ff */
[----:B------:R-:W-:Y:S01]  /*17390*/  MOV R69, R14 ;  /* 0x0000000e00457202 */ /* 0x000fe20000000f00 */
[----:B------:R-:W-:Y:S01]  /*173a0*/  FFMA.FTZ R68, R4, R111, 1.1641532182693481445e-10 ;  /* 0x2f00000004447423 */ /* 0x000fe2000001006f */
[----:B------:R-:W-:Y:S01]  /*173b0*/  PRMT R4, R73, 0x7632, R4 ;  /* 0x0000763249047816 */ /* 0x000fe20000000004 */
        /* <DEDUP_REMOVED lines=12> */
.L_x_11705:
        /* <DEDUP_REMOVED lines=13> */
.L_x_11707:
[----:B------:R-:W-:Y:S05]  /*17550*/  BSYNC.RECONVERGENT B3 ;  /* 0x0000000000037941 */ /* 0x000fea0003800200 */
.L_x_11706:
        /* <DEDUP_REMOVED lines=57> */
.L_x_11704:
[----:B------:R-:W-:Y:S05]  /*178f0*/  BSYNC.RECONVERGENT B2 ;  /* 0x0000000000027941 */ /* 0x000fea0003800200 */
.L_x_11703:
[----:B------:R-:W-:Y:S01]  /*17900*/  ISETP.NE.AND P3, PT, R72, 0x1, PT ;  /* 0x000000014800780c */ /* 0x000fe20003f65270 */
[----:B------:R-:W-:Y:S01]  /*17910*/  BSSY.RECONVERGENT B2, `(.L_x_11708) ;  /* 0x0000059000027945 */ /* 0x000fe20003800200 */
[----:B------:R-:W-:Y:S01]  /*17920*/  I2FP.F32.U32 R68, R69 ;  /* 0x0000004500447245 */ /* 0x000fe20000201000 */
[----:B------:R-:W-:Y:S01]  /*17930*/  IMAD.MOV.U32 R70, RZ, RZ, 0x2 ;  /* 0x00000002ff467424 */ /* 0x000fe200078e00ff */
[----:B------:R-:W-:Y:S02]  /*17940*/  SHF.L.U32 R4, R4, 0x10, RZ ;  /* 0x0000001004047819 */ /* 0x000fe400000006ff */
[----:B------:R-:W-:Y:S01]  /*17950*/  MOV R69, R14 ;  /* 0x0000000e00457202 */ /* 0x000fe20000000f00 */
        /* <DEDUP_REMOVED lines=13> */
.L_x_11710:
        /* <DEDUP_REMOVED lines=13> */
.L_x_11712:
[----:B------:R-:W-:Y:S05]  /*17b00*/  BSYNC.RECONVERGENT B3 ;  /* 0x0000000000037941 */ /* 0x000fea0003800200 */
.L_x_11711:
        /* <DEDUP_REMOVED lines=57> */
.L_x_11709:
[----:B------:R-:W-:Y:S05]  /*17ea0*/  BSYNC.RECONVERGENT B2 ;  /* 0x0000000000027941 */ /* 0x000fea0003800200 */
.L_x_11708:
        /* <DEDUP_REMOVED lines=20> */
.L_x_11715:
        /* <DEDUP_REMOVED lines=13> */
.L_x_11717:
[----:B------:R-:W-:Y:S05]  /*180c0*/  BSYNC.RECONVERGENT B3 ;  /* 0x0000000000037941 */ /* 0x000fea0003800200 */
.L_x_11716:
        /* <DEDUP_REMOVED lines=57> */
.L_x_11714:
[----:B------:R-:W-:Y:S05]  /*18460*/  BSYNC.RECONVERGENT B2 ;  /* 0x0000000000027941 */ /* 0x000fea0003800200 */
.L_x_11713:
        /* <DEDUP_REMOVED lines=19> */
.L_x_11720:
        /* <DEDUP_REMOVED lines=13> */
.L_x_11722:
[----:B------:R-:W-:Y:S05]  /*18670*/  BSYNC.RECONVERGENT B3 ;  /* 0x0000000000037941 */ /* 0x000fea0003800200 */
.L_x_11721:
        /* <DEDUP_REMOVED lines=57> */
.L_x_11719:
[----:B------:R-:W-:Y:S05]  /*18a10*/  BSYNC.RECONVERGENT B2 ;  /* 0x0000000000027941 */ /* 0x000fea0003800200 */
.L_x_11718:
[----:B------:R-:W-:Y:S01]  /*18a20*/  ISETP.NE.AND P6, PT, R72, 0x1, PT ;  /* 0x000000014800780c */ /* 0x000fe20003fc5270 */
[----:B------:R-:W-:Y:S01]  /*18a30*/  BSSY.RECONVERGENT B2, `(.L_x_11723) ;  /* 0x000005c000027945 */ /* 0x000fe20003800200 */
[----:B------:R-:W-:Y:S02]  /*18a40*/  I2FP.F32.U32 R4, R69 ;  /* 0x0000004500047245 */ /* 0x000fe40000201000 */
[C---:B------:R-:W-:Y:S02]  /*18a50*/  SHF.L.U32 R70, R75.reuse, 0x10, RZ ;  /* 0x000000104b467819 */ /* 0x040fe400000006ff */
[----:B------:R-:W-:Y:S01]  /*18a60*/  PRMT R75, R75, 0x7632, R75 ;  /* 0x000076324b4b7816 */ /* 0x000fe2000000004b */
[----:B------:R-:W-:Y:S01]  /*18a70*/  FFMA.FTZ R68, R4, R111, 1.1641532182693481445e-10 ;  /* 0x2f00000004447423 */ /* 0x000fe2000001006f */
[----:B------:R-:W-:Y:S02]  /*18a80*/  IMAD.MOV.U32 R4, RZ, RZ, 0x2 ;  /* 0x00000002ff047424 */ /* 0x000fe400078e00ff */
[----:B------:R-:W-:Y:S01]  /*18a90*/  FMUL.FTZ R70, R70, R101 ;  /* 0x0000006546467220 */ /* 0x000fe20000410000 */
[----:B------:R-:W-:-:S02]  /*18aa0*/  MOV R69, R14 ;  /* 0x0000000e00457202 */ /* 0x000fc40000000f00 */
        /* <DEDUP_REMOVED lines=11> */
.L_x_11725:
        /* <DEDUP_REMOVED lines=15> */
.L_x_11727:
[----:B------:R-:W-:Y:S05]  /*18c50*/  BSYNC.RECONVERGENT B3 ;  /* 0x0000000000037941 */ /* 0x000fea0003800200 */
.L_x_11726:
        /* <DEDUP_REMOVED lines=57> */
.L_x_11724:
[----:B------:R-:W-:Y:S05]  /*18ff0*/  BSYNC.RECONVERGENT B2 ;  /* 0x0000000000027941 */ /* 0x000fea0003800200 */
.L_x_11723:
        /* <DEDUP_REMOVED lines=16> */
.L_x_11687:
        /* <DEDUP_REMOVED lines=19> */
[----:B------:R0:W-:Y:S04]  /*19230*/  STG.E.128 desc[UR6][R110.64+0x10], R72 ;  /* 0x000010486e007986 */ /* 0x0001e8000c101d06 */
[----:B------:R0:W-:Y:S02]  /*19240*/  STG.E.64 desc[UR6][R76.64], R78 ;  /* 0x0000004e4c007986 */ /* 0x0001e4000c101b06 */
.L_x_11645:
[----:B------:R-:W-:Y:S05]  /*19250*/  BSYNC.RECONVERGENT B1 ;  /* 0x0000000000017941 */ /* 0x000fea0003800200 */
.L_x_11644:
        /* <DEDUP_REMOVED lines=126> */
.L_x_11749:
[----:B------:R-:W-:Y:S01]  /*19a40*/  FMUL.FTZ R104, R101, R101 ;  /* 0x0000006565687220 */ /* 0x000fe20000410000 */
[----:B------:R-:W-:Y:S01]  /*19a50*/  ISETP.NE.AND P0, PT, RZ, UR15, PT ;  /* 0x0000000fff007c0c */ /* 0x000fe2000bf05270 */
[----:B------:R-:W2:Y:S01]  /*19a60*/  @!P3 LDC.64 R78, c[0x0][0x3c0] ;  /* 0x0000f000ff4ebb82 */ /* 0x000ea20000000a00 */
[----:B-1----:R-:W-:Y:S01]  /*19a70*/  FADD.FTZ R109, R102, R107 ;  /* 0x0000006b666d7221 */ /* 0x002fe20000010000 */
[----:B------:R-:W-:Y:S01]  /*19a80*/  BSSY.RECONVERGENT B1, `(.L_x_11729) ;  /* 0x000003c000017945 */ /* 0x000fe20003800200 */
[----:B------:R-:W-:Y:S02]  /*19a90*/  FSEL R107, R104, RZ, P0 ;  /* 0x000000ff686b7208 */ /* 0x000fe40000000000 */
[----:B------:R-:W-:Y:S01]  /*19aa0*/  FFMA.FTZ R100, R109, R100, UR16 ;  /* 0x000000106d647e23 */ /* 0x000fe20008010064 */
[----:B0-----:R-:W-:Y:S02]  /*19ab0*/  FSEL R102, R101, RZ, !P0 ;  /* 0x000000ff65667208 */ /* 0x001fe40004000000 */
[----:B------:R-:W0:Y:S01]  /*19ac0*/  @!P3 LDC.64 R76, c[0x0][0x3c8] ;  /* 0x0000f200ff4cbb82 */ /* 0x000e220000000a00 */
[----:B------:R-:W-:-:S04]  /*19ad0*/  FADD.FTZ R100, R100, R107 ;  /* 0x0000006b64647221 */ /* 0x000fc80000010000 */
[----:B------:R-:W1:Y:S01]  /*19ae0*/  MUFU.RSQ R104, R100 ;  /* 0x0000006400687308 */ /* 0x000e620000001400 */
[----:B--2---:R-:W-:-:S05]  /*19af0*/  @!P3 IMAD.WIDE R78, R98, 0x4, R78 ;  /* 0x00000004624eb825 */ /* 0x004fca00078e024e */
[----:B------:R2:W-:Y:S01]  /*19b00*/  @!P3 STG.E desc[UR6][R78.64], R101 ;  /* 0x000000654e00b986 */ /* 0x0005e2000c101906 */
[----:B0-----:R-:W-:-:S05]  /*19b10*/  @!P3 IMAD.WIDE R76, R98, 0x4, R76 ;  /* 0x00000004624cb825 */ /* 0x001fca00078e024c */
[----:B-1----:R2:W-:Y:S01]  /*19b20*/  @!P3 STG.E desc[UR6][R76.64], R104 ;  /* 0x000000684c00b986 */ /* 0x0025e2000c101906 */
[----:B------:R-:W-:Y:S05]  /*19b30*/  @!P5 BRA `(.L_x_11730) ;  /* 0x0000000000c0d947 */ /* 0x000fea0003800000 */
[--C-:B--2---:R-:W-:Y:S01]  /*19b40*/  FADD.FTZ R77, R16, -R102.reuse ;  /* 0x80000066104d7221 */ /* 0x104fe20000010000 */
[----:B------:R-:W-:Y:S01]  /*19b50*/  SHF.L.U32 R79, R48, 0x10, RZ ;  /* 0x00000010304f7819 */ /* 0x000fe200000006ff */
[----:B------:R-:W-:Y:S02]  /*19b60*/  IMAD.U32 R101, R44, 0x10000, RZ ;  /* 0x000100002c657824 */ /* 0x000fe400078e00ff */
[--C-:B------:R-:W-:Y:S01]  /*19b70*/  FADD.FTZ R107, R18, -R102.reuse ;  /* 0x80000066126b7221 */ /* 0x100fe20000010000 */
[C---:B------:R-:W-:Y:S01]  /*19b80*/  FMUL.FTZ R76, R104.reuse, R77 ;  /* 0x0000004d684c7220 */ /* 0x040fe20000410000 */
[----:B------:R-:W-:Y:S01]  /*19b90*/  SHF.L.U32 R78, R49, 0x10, RZ ;  /* 0x00000010314e7819 */ /* 0x000fe200000006ff */
[----:B------:R-:W-:Y:S02]  /*19ba0*/  IMAD.U32 R100, R45, 0x10000, RZ ;  /* 0x000100002d647824 */ /* 0x000fe400078e00ff */
[----:B------:R-:W-:Y:S01]  /*19bb0*/  FMUL.FTZ R77, R104, R107 ;  /* 0x0000006b684d7220 */ /* 0x000fe20000410000 */
[----:B------:R-:W-:Y:S01]  /*19bc0*/  FFMA.FTZ R76, R76, R79, R101 ;  /* 0x0000004f4c4c7223 */ /* 0x000fe20000010065 */
[----:B------:R-:W-:Y:S01]  /*19bd0*/  FADD.FTZ R79, R80, -R102 ;  /* 0x80000066504f7221 */ /* 0x000fe20000010000 */
[----:B------:R-:W-:Y:S01]  /*19be0*/  SHF.L.U32 R101, R50, 0x10, RZ ;  /* 0x0000001032657819 */ /* 0x000fe200000006ff */
[----:B------:R-:W-:Y:S01]  /*19bf0*/  FFMA.FTZ R77, R77, R78, R100 ;  /* 0x0000004e4d4d7223 */ /* 0x000fe20000010064 */
[----:B------:R-:W-:-:S02]  /*19c00*/  IMAD.U32 R107, R46, 0x10000, RZ ;  /* 0x000100002e6b7824 */ /* 0x000fc400078e00ff */
[----:B------:R-:W-:Y:S01]  /*19c10*/  FMUL.FTZ R78, R104, R79 ;  /* 0x0000004f684e7220 */ /* 0x000fe20000410000 */
[--C-:B------:R-:W-:Y:S01]  /*19c20*/  FADD.FTZ R109, R82, -R102.reuse ;  /* 0x80000066526d7221 */ /* 0x100fe20000010000 */
[----:B------:R-:W-:Y:S01]  /*19c30*/  FADD.FTZ R111, R83, -R102 ;  /* 0x80000066536f7221 */ /* 0x000fe20000010000 */
[----:B------:R-:W-:Y:S01]  /*19c40*/  SHF.L.U32 R108, R51, 0x10, RZ ;  /* 0x00000010336c7819 */ /* 0x000fe200000006ff */
[----:B------:R-:W-:Y:S01]  /*19c50*/  FFMA.FTZ R78, R78, R101, R107 ;  /* 0x000000654e4e7223 */ /* 0x000fe2000001006b */
[----:B------:R-:W-:Y:S01]  /*19c60*/  SHF.L.U32 R112, R13, 0x10, RZ ;  /* 0x000000100d707819 */ /* 0x000fe200000006ff */
[----:B------:R-:W0:Y:S01]  /*19c70*/  LDC.64 R100, c[0x0][0x428] ;  /* 0x00010a00ff647b82 */ /* 0x000e220000000a00 */
[----:B------:R-:W-:Y:S02]  /*19c80*/  IMAD.U32 R110, R47, 0x10000, RZ ;  /* 0x000100002f6e7824 */ /* 0x000fe400078e00ff */
[----:B------:R-:W-:Y:S01]  /*19c90*/  FMUL.FTZ R109, R104, R109 ;  /* 0x0000006d686d7220 */ /* 0x000fe20000410000 */
[----:B------:R-:W-:-:S02]  /*19ca0*/  IMAD.U32 R114, R15, 0x10000, RZ ;  /* 0x000100000f727824 */ /* 0x000fc400078e00ff */
[----:B------:R-:W-:Y:S01]  /*19cb0*/  FMUL.FTZ R79, R104, R111 ;  /* 0x0000006f684f7220 */ /* 0x000fe20000410000 */
[----:B------:R-:W-:Y:S01]  /*19cc0*/  FADD.FTZ R107, R19, -R102 ;  /* 0x80000066136b7221 */ /* 0x000fe20000010000 */
[----:B------:R-:W-:Y:S01]  /*19cd0*/  FFMA.FTZ R111, R109, R108, R110 ;  /* 0x0000006c6d6f7223 */ /* 0x000fe2000001006e */
[----:B------:R-:W-:Y:S01]  /*19ce0*/  FADD.FTZ R109, R81, -R102 ;  /* 0x80000066516d7221 */ /* 0x000fe20000010000 */
[----:B------:R-:W-:Y:S01]  /*19cf0*/  FFMA.FTZ R120, R79, R112, R114 ;  /* 0x000000704f787223 */ /* 0x000fe20000010072 */
[----:B------:R-:W-:Y:S01]  /*19d00*/  FADD.FTZ R79, R17, -R102 ;  /* 0x80000066114f7221 */ /* 0x000fe20000010000 */
[----:B------:R-:W-:Y:S01]  /*19d10*/  SHF.L.U32 R112, R8, 0x10, RZ ;  /* 0x0000001008707819 */ /* 0x000fe200000006ff */
[----:B------:R-:W-:Y:S01]  /*19d20*/  IMAD.U32 R114, R7, 0x10000, RZ ;  /* 0x0001000007727824 */ /* 0x000fe200078e00ff */
[----:B------:R-:W-:Y:S01]  /*19d30*/  SHF.L.U32 R108, R10, 0x10, RZ ;  /* 0x000000100a6c7819 */ /* 0x000fe200000006ff */
[----:B------:R-:W-:Y:S01]  /*19d40*/  FMUL.FTZ R107, R104, R107 ;  /* 0x0000006b686b7220 */ /* 0x000fe20000410000 */
[----:B------:R-:W-:Y:S01]  /*19d50*/  SHF.L.U32 R116, R6, 0x10, RZ ;  /* 0x0000001006747819 */ /* 0x000fe200000006ff */
[----:B------:R-:W-:-:S02]  /*19d60*/  IMAD.U32 R110, R9, 0x10000, RZ ;  /* 0x00010000096e7824 */ /* 0x000fc400078e00ff */
[C---:B------:R-:W-:Y:S01]  /*19d70*/  FMUL.FTZ R109, R104.reuse, R109 ;  /* 0x0000006d686d7220 */ /* 0x040fe20000410000 */
[----:B------:R-:W-:Y:S02]  /*19d80*/  IMAD.U32 R118, R5, 0x10000, RZ ;  /* 0x0001000005767824 */ /* 0x000fe400078e00ff */
[----:B------:R-:W-:Y:S01]  /*19d90*/  FMUL.FTZ R79, R104, R79 ;  /* 0x0000004f684f7220 */ /* 0x000fe20000410000 */
[----:B------:R-:W-:Y:S01]  /*19da0*/  FFMA.FTZ R112, R107, R112, R114 ;  /* 0x000000706b707223 */ /* 0x000fe20000010072 */
[----:B------:R-:W-:Y:S02]  /*19db0*/  FFMA.FTZ R109, R109, R116, R118 ;  /* 0x000000746d6d7223 */ /* 0x000fe40000010076 */
        /* <DEDUP_REMOVED lines=8> */
.L_x_11730:
[----:B------:R-:W-:Y:S05]  /*19e40*/  BSYNC.RECONVERGENT B1 ;  /* 0x0000000000017941 */ /* 0x000fea0003800200 */
.L_x_11729:
[----:B------:R-:W-:Y:S01]  /*19e50*/  ISETP.NE.AND P0, PT, R103, RZ, PT ;  /* 0x000000ff6700720c */ /* 0x000fe20003f05270 */
[----:B------:R-:W-:-:S12]  /*19e60*/  BSSY.RECONVERGENT B1, `(.L_x_11731) ;  /* 0x0000032000017945 */ /* 0x000fd80003800200 */
[----:B------:R-:W-:Y:S05]  /*19e70*/  @!P0 BRA `(.L_x_11732) ;  /* 0x0000000000c08947 */ /* 0x000fea0003800000 */
[--C-:B0-2---:R-:W-:Y:S01]  /*19e80*/  FADD.FTZ R77, R52, -R102.reuse ;  /* 0x80000066344d7221 */ /* 0x105fe20000010000 */
        /* <DEDUP_REMOVED lines=9> */
[----:B------:R-:W-:-:S02]  /*19f20*/  IMAD.U32 R101, R42, 0x10000, RZ ;  /* 0x000100002a657824 */ /* 0x000fc400078e00ff */
[----:B------:R-:W-:Y:S01]  /*19f30*/  FFMA.FTZ R77, R77, R78, R100 ;  /* 0x0000004e4d4d7223 */ /* 0x000fe20000010064 */
[----:B------:R-:W-:Y:S01]  /*19f40*/  SHF.L.U32 R103, R38, 0x10, RZ ;  /* 0x0000001026677819 */ /* 0x000fe200000006ff */
        /* <DEDUP_REMOVED lines=22> */
[----:B------:R-:W-:Y:S01]  /*1a0b0*/  FMUL.FTZ R107, R104, R107 ;  /* 0x0000006b686b7220 */ /* 0x000fe20000410000 */
        /* <DEDUP_REMOVED lines=8> */
[----:B------:R-:W-:Y:S01]  /*1a140*/  F2FP.BF16.F32.PACK_AB R78, R107, R78 ;  /* 0x0000004e6b4e723e */ /* 0x000fe200000010ff */
[----:B------:R-:W-:Y:S01]  /*1a150*/  VIADD R99, R99, 0x20 ;  /* 0x0000002063637836 */ /* 0x000fe20000000000 */
[----:B------:R-:W-:-:S05]  /*1a160*/  F2FP.BF16.F32.PACK_AB R76, R103, R76 ;  /* 0x0000004c674c723e */ /* 0x000fca00000010ff */
[----:B------:R1:W-:Y:S02]  /*1a170*/  STG.E.128 desc[UR6][R100.64], R76 ;  /* 0x0000004c64007986 */ /* 0x0003e4000c101d06 */
.L_x_11732:
[----:B------:R-:W-:Y:S05]  /*1a180*/  BSYNC.RECONVERGENT B1 ;  /* 0x0000000000017941 */ /* 0x000fea0003800200 */
.L_x_11731:
[----:B------:R-:W-:Y:S01]  /*1a190*/  ISETP.NE.AND P0, PT, R105, RZ, PT ;  /* 0x000000ff6900720c */ /* 0x000fe20003f05270 */
[----:B------:R-:W-:-:S12]  /*1a1a0*/  BSSY.RECONVERGENT B1, `(.L_x_11733) ;  /* 0x0000037000017945 */ /* 0x000fd80003800200 */
[----:B------:R-:W-:Y:S05]  /*1a1b0*/  @!P0 BRA `(.L_x_11734) ;  /* 0x0000000000d48947 */ /* 0x000fea0003800000 */
[--C-:B012---:R-:W-:Y:S01]  /*1a1c0*/  FADD.FTZ R77, R60, -R102.reuse ;  /* 0x800000663c4d7221 */ /* 0x107fe20000010000 */
[----:B------:R-:W-:Y:S01]  /*1a1d0*/  SHF.L.U32 R79, R32, 0x10, RZ ;  /* 0x00000010204f7819 */ /* 0x000fe200000006ff */
[----:B------:R-:W-:Y:S01]  /*1a1e0*/  IMAD.U32 R101, R28, 0x10000, RZ ;  /* 0x000100001c657824 */ /* 0x000fe200078e00ff */
[----:B------:R-:W-:Y:S01]  /*1a1f0*/  SHF.L.U32 R78, R33, 0x10, RZ ;  /* 0x00000010214e7819 */ /* 0x000fe200000006ff */
[----:B------:R-:W-:Y:S01]  /*1a200*/  FMUL.FTZ R76, R104, R77 ;  /* 0x0000004d684c7220 */ /* 0x000fe20000410000 */
[--C-:B------:R-:W-:Y:S01]  /*1a210*/  FADD.FTZ R77, R62, -R102.reuse ;  /* 0x800000663e4d7221 */ /* 0x100fe20000010000 */
[----:B------:R-:W-:Y:S01]  /*1a220*/  IMAD.U32 R100, R29, 0x10000, RZ ;  /* 0x000100001d647824 */ /* 0x000fe200078e00ff */
[----:B------:R-:W-:Y:S01]  /*1a230*/  SHF.L.U32 R108, R34, 0x10, RZ ;  /* 0x00000010226c7819 */ /* 0x000fe200000006ff */
[----:B------:R-:W-:Y:S01]  /*1a240*/  FFMA.FTZ R76, R76, R79, R101 ;  /* 0x0000004f4c4c7223 */ /* 0x000fe20000010065 */
[--C-:B------:R-:W-:Y:S01]  /*1a250*/  FADD.FTZ R79, R64, -R102.reuse ;  /* 0x80000066404f7221 */ /* 0x100fe20000010000 */
[----:B------:R-:W-:Y:S01]  /*1a260*/  FADD.FTZ R101, R66, -R102 ;  /* 0x8000006642657221 */ /* 0x000fe20000010000 */
[----:B------:R-:W-:Y:S01]  /*1a270*/  FMUL.FTZ R77, R104, R77 ;  /* 0x0000004d684d7220 */ /* 0x000fe20000410000 */
[----:B------:R-:W-:Y:S01]  /*1a280*/  IMAD.U32 R110, R30, 0x10000, RZ ;  /* 0x000100001e6e7824 */ /* 0x000fe200078e00ff */
[----:B------:R-:W-:Y:S01]  /*1a290*/  SHF.L.U32 R112, R35, 0x10, RZ ;  /* 0x0000001023707819 */ /* 0x000fe200000006ff */
[C---:B------:R-:W-:Y:S01]  /*1a2a0*/  FMUL.FTZ R79, R104.reuse, R79 ;  /* 0x0000004f684f7220 */ /* 0x040fe20000410000 */
[----:B------:R-:W-:Y:S01]  /*1a2b0*/  FMUL.FTZ R101, R104, R101 ;  /* 0x0000006568657220 */ /* 0x000fe20000410000 */
[----:B------:R-:W-:-:S02]  /*1a2c0*/  IMAD.U32 R114, R31, 0x10000, RZ ;  /* 0x000100001f727824 */ /* 0x000fc400078e00ff */
[----:B------:R-:W-:Y:S01]  /*1a2d0*/  FFMA.FTZ R77, R77, R78, R100 ;  /* 0x0000004e4d4d7223 */ /* 0x000fe20000010064 */
[----:B------:R-:W-:Y:S01]  /*1a2e0*/  FFMA.FTZ R78, R79, R108, R110 ;  /* 0x0000006c4f4e7223 */ /* 0x000fe2000001006e */
[----:B------:R-:W-:Y:S01]  /*1a2f0*/  FADD.FTZ R103, R67, -R102 ;  /* 0x8000006643677221 */ /* 0x000fe20000010000 */
        /* <DEDUP_REMOVED lines=23> */
[----:B------:R-:W-:Y:S01]  /*1a470*/  F2FP.BF16.F32.PACK_AB R79, R120, R79 ;  /* 0x0000004f784f723e */ /* 0x000fe200000010ff */
[----:B------:R-:W-:Y:S01]  /*1a480*/  FFMA.FTZ R107, R107, R116, R118 ;  /* 0x000000746b6b7223 */ /* 0x000fe20000010076 */
[----:B------:R-:W-:Y:S01]  /*1a490*/  FFMA.FTZ R112, R105, R112, R114 ;  /* 0x0000007069707223 */ /* 0x000fe20000010072 */
[----:B------:R-:W-:Y:S01]  /*1a4a0*/  FFMA.FTZ R103, R103, R108, R110 ;  /* 0x0000006c67677223 */ /* 0x000fe2000001006e */
[C---:B0-----:R-:W-:Y:S01]  /*1a4b0*/  IMAD.WIDE.U32 R100, R99.reuse, 0x10, R100 ;  /* 0x0000001063647825 */ /* 0x041fe200078e0064 */
[----:B------:R-:W-:-:S02]  /*1a4c0*/  IADD3 R99, PT, PT, R99, 0x20, RZ ;  /* 0x0000002063637810 */ /* 0x000fc40007ffe0ff */
[----:B------:R-:W-:Y:S02]  /*1a4d0*/  F2FP.BF16.F32.PACK_AB R78, R107, R78 ;  /* 0x0000004e6b4e723e */ /* 0x000fe400000010ff */
[----:B------:R-:W-:Y:S02]  /*1a4e0*/  F2FP.BF16.F32.PACK_AB R77, R112, R77 ;  /* 0x0000004d704d723e */ /* 0x000fe400000010ff */
[----:B------:R-:W-:-:S05]  /*1a4f0*/  F2FP.BF16.F32.PACK_AB R76, R103, R76 ;  /* 0x0000004c674c723e */ /* 0x000fca00000010ff */
[----:B------:R3:W-:Y:S02]  /*1a500*/  STG.E.128 desc[UR6][R100.64], R76 ;  /* 0x0000004c64007986 */ /* 0x0007e4000c101d06 */
.L_x_11734:
[----:B------:R-:W-:Y:S05]  /*1a510*/  BSYNC.RECONVERGENT B1 ;  /* 0x0000000000017941 */ /* 0x000fea0003800200 */
.L_x_11733:
[----:B------:R-:W-:Y:S01]  /*1a520*/  ISETP.NE.AND P0, PT, R106, RZ, PT ;  /* 0x000000ff6a00720c */ /* 0x000fe20003f05270 */
[----:B------:R-:W-:-:S12]  /*1a530*/  BSSY.RECONVERGENT B1, `(.L_x_11735) ;  /* 0x0000039000017945 */ /* 0x000fd80003800200 */
[----:B------:R-:W-:Y:S05]  /*1a540*/  @!P0 BRA `(.L_x_11736) ;  /* 0x0000000000dc8947 */ /* 0x000fea0003800000 */
[--C-:B0123--:R-:W-:Y:S01]  /*1a550*/  FADD.FTZ R101, R70, -R102.reuse ;  /* 0x8000006646657221 */ /* 0x10ffe20000010000 */
[--C-:B------:R-:W-:Y:S01]  /*1a560*/  FADD.FTZ R79, R69, -R102.reuse ;  /* 0x80000066454f7221 */ /* 0x100fe20000010000 */
[--C-:B------:R-:W-:Y:S01]  /*1a570*/  FADD.FTZ R77, R68, -R102.reuse ;  /* 0x80000066444d7221 */ /* 0x100fe20000010000 */
[--C-:B------:R-:W-:Y:S01]  /*1a580*/  FADD.FTZ R105, R71, -R102.reuse ;  /* 0x8000006647697221 */ /* 0x100fe20000010000 */
[----:B------:R-:W-:Y:S01]  /*1a590*/  FMUL.FTZ R103, R104, R101 ;  /* 0x0000006568677220 */ /* 0x000fe20000410000 */
[--C-:B------:R-:W-:Y:S01]  /*1a5a0*/  FADD.FTZ R107, R72, -R102.reuse ;  /* 0x80000066486b7221 */ /* 0x100fe20000010000 */
[--C-:B------:R-:W-:Y:S01]  /*1a5b0*/  FADD.FTZ R109, R73, -R102.reuse ;  /* 0x80000066496d7221 */ /* 0x100fe20000010000 */
[--C-:B------:R-:W-:Y:S01]  /*1a5c0*/  FADD.FTZ R111, R74, -R102.reuse ;  /* 0x800000664a6f7221 */ /* 0x100fe20000010000 */
[----:B------:R-:W-:Y:S01]  /*1a5d0*/  FADD.FTZ R113, R75, -R102 ;  /* 0x800000664b717221 */ /* 0x000fe20000010000 */
[----:B------:R-:W-:Y:S01]  /*1a5e0*/  FMUL.FTZ R76, R104, R79 ;  /* 0x0000004f684c7220 */ /* 0x000fe20000410000 */
[----:B------:R-:W-:Y:S01]  /*1a5f0*/  SHF.L.U32 R101, R20, 0x10, RZ ;  /* 0x0000001014657819 */ /* 0x000fe200000006ff */
[----:B------:R-:W-:Y:S01]  /*1a600*/  IMAD.U32 R100, R25, 0x10000, RZ ;  /* 0x0001000019647824 */ /* 0x000fe200078e00ff */
[----:B------:R-:W-:Y:S01]  /*1a610*/  SHF.L.U32 R106, R21, 0x10, RZ ;  /* 0x00000010156a7819 */ /* 0x000fe200000006ff */
[----:B------:R-:W-:Y:S01]  /*1a620*/  FMUL.FTZ R102, R104, R77 ;  /* 0x0000004d68667220 */ /* 0x000fe20000410000 */
[----:B------:R-:W-:-:S02]  /*1a630*/  IMAD.U32 R79, R24, 0x10000, RZ ;  /* 0x00010000184f7824 */ /* 0x000fc400078e00ff */
[----:B------:R-:W-:Y:S01]  /*1a640*/  FMUL.FTZ R77, R104, R105 ;  /* 0x00000069684d7220 */ /* 0x000fe20000410000 */
[----:B------:R-:W-:Y:S01]  /*1a650*/  SHF.L.U32 R110, R22, 0x10, RZ ;  /* 0x00000010166e7819 */ /* 0x000fe200000006ff */
[----:B------:R-:W-:Y:S01]  /*1a660*/  FFMA.FTZ R103, R103, R100, R106 ;  /* 0x0000006467677223 */ /* 0x000fe2000001006a */
[----:B------:R-:W-:Y:S01]  /*1a670*/  FFMA.FTZ R102, R102, R79, R101 ;  /* 0x0000004f66667223 */ /* 0x000fe20000010065 */
[----:B------:R-:W-:Y:S01]  /*1a680*/  SHF.L.U32 R114, R23, 0x10, RZ ;  /* 0x0000001017727819 */ /* 0x000fe200000006ff */
[----:B------:R-:W0:Y:S01]  /*1a690*/  LDC.64 R100, c[0x0][0x428] ;  /* 0x00010a00ff647b82 */ /* 0x000e220000000a00 */
[C---:B------:R-:W-:Y:S01]  /*1a6a0*/  FMUL.FTZ R105, R104.reuse, R107 ;  /* 0x0000006b68697220 */ /* 0x040fe20000410000 */
[----:B------:R-:W-:Y:S01]  /*1a6b0*/  FMUL.FTZ R111, R104, R111 ;  /* 0x0000006f686f7220 */ /* 0x000fe20000410000 */
[----:B------:R-:W-:Y:S02]  /*1a6c0*/  IMAD.U32 R108, R26, 0x10000, RZ ;  /* 0x000100001a6c7824 */ /* 0x000fe400078e00ff */
[----:B------:R-:W-:Y:S01]  /*1a6d0*/  FMUL.FTZ R78, R104, R109 ;  /* 0x0000006d684e7220 */ /* 0x000fe20000410000 */
[----:B------:R-:W-:-:S02]  /*1a6e0*/  IMAD.U32 R112, R27, 0x10000, RZ ;  /* 0x000100001b707824 */ /* 0x000fc400078e00ff */
[----:B------:R-:W-:Y:S01]  /*1a6f0*/  FMUL.FTZ R104, R104, R113 ;  /* 0x0000007168687220 */ /* 0x000fe20000410000 */
[----:B------:R-:W-:Y:S01]  /*1a700*/  FFMA.FTZ R105, R105, R108, R110 ;  /* 0x0000006c69697223 */ /* 0x000fe2000001006e */
[----:B------:R-:W-:Y:S01]  /*1a710*/  PRMT R107, R24, 0x7632, R107 ;  /* 0x00007632186b7816 */ /* 0x000fe2000000006b */
[----:B------:R-:W-:Y:S01]  /*1a720*/  FFMA.FTZ R79, R111, R112, R114 ;  /* 0x000000706f4f7223 */ /* 0x000fe20000010072 */
[----:B------:R-:W-:Y:S02]  /*1a730*/  PRMT R109, R20, 0x7632, R109 ;  /* 0x00007632146d7816 */ /* 0x000fe4000000006d */
[----:B------:R-:W-:Y:S01]  /*1a740*/  PRMT R106, R25, 0x7632, R106 ;  /* 0x00007632196a7816 */ /* 0x000fe2000000006a */
[----:B------:R-:W-:Y:S01]  /*1a750*/  IMAD.U32 R107, R107, 0x10000, RZ ;  /* 0x000100006b6b7824 */ /* 0x000fe200078e00ff */
[----:B------:R-:W-:Y:S02]  /*1a760*/  PRMT R108, R21, 0x7632, R108 ;  /* 0x00007632156c7816 */ /* 0x000fe4000000006c */
[----:B------:R-:W-:-:S02]  /*1a770*/  PRMT R111, R26, 0x7632, R111 ;  /* 0x000076321a6f7816 */ /* 0x000fc4000000006f */
[----:B------:R-:W-:Y:S01]  /*1a780*/  PRMT R113, R22, 0x7632, R113 ;  /* 0x0000763216717816 */ /* 0x000fe20000000071 */
[----:B------:R-:W-:Y:S01]  /*1a790*/  IMAD.U32 R108, R108, 0x10000, RZ ;  /* 0x000100006c6c7824 */ /* 0x000fe200078e00ff */
[----:B------:R-:W-:Y:S01]  /*1a7a0*/  PRMT R115, R27, 0x7632, R115 ;  /* 0x000076321b737816 */ /* 0x000fe20000000073 */
[----:B------:R-:W-:Y:S01]  /*1a7b0*/  IMAD.U32 R111, R111, 0x10000, RZ ;  /* 0x000100006f6f7824 */ /* 0x000fe200078e00ff */
[----:B------:R-:W-:Y:S02]  /*1a7c0*/  PRMT R117, R23, 0x7632, R117 ;  /* 0x0000763217757816 */ /* 0x000fe40000000075 */
[----:B------:R-:W-:Y:S01]  /*1a7d0*/  SHF.L.U32 R106, R106, 0x10, RZ ;  /* 0x000000106a6a7819 */ /* 0x000fe200000006ff */
[----:B0-----:R-:W-:Y:S01]  /*1a7e0*/  IMAD.WIDE.U32 R100, R99, 0x10, R100 ;  /* 0x0000001063647825 */ /* 0x001fe200078e0064 */
[----:B------:R-:W-:Y:S02]  /*1a7f0*/  SHF.L.U32 R115, R115, 0x10, RZ ;  /* 0x0000001073737819 */ /* 0x000fe400000006ff */
[----:B------:R-:W-:Y:S01]  /*1a800*/  SHF.L.U32 R113, R113, 0x10, RZ ;  /* 0x0000001071717819 */ /* 0x000fe200000006ff */
[----:B------:R-:W-:Y:S01]  /*1a810*/  IMAD.U32 R117, R117, 0x10000, RZ ;  /* 0x0001000075757824 */ /* 0x000fe200078e00ff */
[----:B------:R-:W-:Y:S01]  /*1a820*/  SHF.L.U32 R109, R109, 0x10, RZ ;  /* 0x000000106d6d7819 */ /* 0x000fe200000006ff */
[----:B------:R-:W-:-:S02]  /*1a830*/  FFMA.FTZ R106, R77, R106, R108 ;  /* 0x0000006a4d6a7223 */ /* 0x000fc4000001006c */
[----:B------:R-:W-:Y:S01]  /*1a840*/  FFMA.FTZ R104, R104, R115, R117 ;  /* 0x0000007368687223 */ /* 0x000fe20000010075 */
[----:B------:R-:W-:Y:S01]  /*1a850*/  FFMA.FTZ R78, R78, R111, R113 ;  /* 0x0000006f4e4e7223 */ /* 0x000fe20000010071 */
[----:B------:R-:W-:Y:S01]  /*1a860*/  FFMA.FTZ R107, R76, R107, R109 ;  /* 0x0000006b4c6b7223 */ /* 0x000fe2000001006d */
[----:B------:R-:W-:Y:S02]  /*1a870*/  F2FP.BF16.F32.PACK_AB R77, R106, R103 ;  /* 0x000000676a4d723e */ /* 0x000fe400000010ff */
[----:B------:R-:W-:Y:S02]  /*1a880*/  F2FP.BF16.F32.PACK_AB R79, R104, R79 ;  /* 0x0000004f684f723e */ /* 0x000fe400000010ff */
[----:B------:R-:W-:Y:S02]  /*1a890*/  F2FP.BF16.F32.PACK_AB R78, R78, R105 ;  /* 0x000000694e4e723e */ /* 0x000fe400000010ff */
[----:B------:R-:W-:-:S05]  /*1a8a0*/  F2FP.BF16.F32.PACK_AB R76, R107, R102 ;  /* 0x000000666b4c723e */ /* 0x000fca00000010ff */
[----:B------:R4:W-:Y:S02]  /*1a8b0*/  STG.E.128 desc[UR6][R100.64], R76 ;  /* 0x0000004c64007986 */ /* 0x0009e4000c101d06 */
.L_x_11736:
[----:B------:R-:W-:Y:S05]  /*1a8c0*/  BSYNC.RECONVERGENT B1 ;  /* 0x0000000000017941 */ /* 0x000fea0003800200 */
.L_x_11735:
[----:B01234-:R-:W0:Y:S02]  /*1a8d0*/  LDC.64 R76, c[0x0][0x380] ;  /* 0x0000e000ff4c7b82 */ /* 0x01fe240000000a00 */
[----:B0-----:R-:W-:-:S05]  /*1a8e0*/  IMAD R98, R76, 0x4, R98 ;  /* 0x000000044c627824 */ /* 0x001fca00078e0262 */
[----:B------:R-:W-:-:S13]  /*1a8f0*/  ISETP.GE.AND P0, PT, R98, R77, PT ;  /* 0x0000004d6200720c */ /* 0x000fda0003f06270 */
[----:B------:R-:W-:Y:S05]  /*1a900*/  @!P0 BRA `(.L_x_11737) ;  /* 0xfffffe6400088947 */ /* 0x000fea000383ffff */
[----:B------:R-:W-:Y:S05]  /*1a910*/  BSYNC B0 ;  /* 0x0000000000007941 */ /* 0x000fea0003800000 */
.L_x_11392:
[----:B------:R-:W-:Y:S05]  /*1a920*/  EXIT ;  /* 0x000000000000794d */ /* 0x000fea0003800000 */
.L_x_11728:
        /* <DEDUP_REMOVED lines=8> */
.L_x_11739:
[----:B------:R-:W-:Y:S05]  /*1a9b0*/  BSYNC B1 ;  /* 0x0000000000017941 */ /* 0x000fea0003800000 */
.L_x_11738:
        /* <DEDUP_REMOVED lines=10> */
.L_x_11740:
[----:B------:R-:W-:Y:S02]  /*1aa60*/  IMAD.MOV.U32 R110, RZ, RZ, 0x4 ;  /* 0x00000004ff6e7424 */ /* 0x000fe400078e00ff */
[----:B------:R-:W-:-:S04]  /*1aa70*/  IMAD.MOV.U32 R79, RZ, RZ, R107 ;  /* 0x000000ffff4f7224 */ /* 0x000fc800078e006b */
[----:B------:R-:W-:-:S05]  /*1aa80*/  FADD.FTZ R79, R78, R79 ;  /* 0x0000004f4e4f7221 */ /* 0x000fca0000010000 */
[----:B------:R-:W-:-:S07]  /*1aa90*/  MOV R109, R79 ;  /* 0x0000004f006d7202 */ /* 0x000fce0000000f00 */
[----:B------:R-:W-:Y:S05]  /*1aaa0*/  WARPSYNC.COLLECTIVE R108, `(.L_x_11741) ;  /* 0x000000006c087348 */ /* 0x000fea0003c00000 */
[----:B------:R0:W1:Y:S02]  /*1aab0*/  SHFL.BFLY P4, R107, R109, R110, R111 ;  /* 0x0c00006e6d6b7389 */ /* 0x000064000008006f */
[----:B01----:R-:W-:Y:S05]  /*1aac0*/  ENDCOLLECTIVE ;  /* 0x000000000000791b */ /* 0x003fea0003800000 */
.L_x_11741:
[----:B------:R-:W-:Y:S01]  /*1aad0*/  HFMA2 R110, -RZ, RZ, 0, 4.76837158203125e-07 ;  /* 0x00000008ff6e7431 */ /* 0x000fe200000001ff */
[----:B------:R-:W-:-:S05]  /*1aae0*/  MOV R76, R107 ;  /* 0x0000006b004c7202 */ /* 0x000fca0000000f00 */
[----:B------:R-:W-:-:S04]  /*1aaf0*/  FADD.FTZ R102, R79, R76 ;  /* 0x0000004c4f667221 */ /* 0x000fc80000010000 */
[----:B------:R-:W-:-:S07]  /*1ab00*/  IMAD.MOV.U32 R109, RZ, RZ, R102 ;  /* 0x000000ffff6d7224 */ /* 0x000fce00078e0066 */
[----:B------:R-:W-:Y:S05]  /*1ab10*/  WARPSYNC.COLLECTIVE R108, `(.L_x_11742) ;  /* 0x000000006c087348 */ /* 0x000fea0003c00000 */
[----:B------:R0:W1:Y:S02]  /*1ab20*/  SHFL.BFLY P4, R107, R109, R110, R111 ;  /* 0x0c00006e6d6b7389 */ /* 0x000064000008006f */
[----:B01----:R-:W-:Y:S05]  /*1ab30*/  ENDCOLLECTIVE ;  /* 0x000000000000791b */ /* 0x003fea0003800000 */
.L_x_11742:
[----:B------:R-:W-:Y:S02]  /*1ab40*/  IMAD.MOV.U32 R110, RZ, RZ, 0x10 ;  /* 0x00000010ff6e7424 */ /* 0x000fe400078e00ff */
[----:B------:R-:W-:-:S04]  /*1ab50*/  IMAD.MOV.U32 R101, RZ, RZ, R107 ;  /* 0x000000ffff657224 */ /* 0x000fc800078e006b */
[----:B------:R-:W-:-:S05]  /*1ab60*/  FADD.FTZ R104, R102, R101 ;  /* 0x0000006566687221 */ /* 0x000fca0000010000 */
[----:B------:R-:W-:-:S07]  /*1ab70*/  MOV R109, R104 ;  /* 0x00000068006d7202 */ /* 0x000fce0000000f00 */
[----:B------:R-:W-:Y:S05]  /*1ab80*/  WARPSYNC.COLLECTIVE R108, `(.L_x_11743) ;  /* 0x000000006c087348 */ /* 0x000fea0003c00000 */
[----:B------:R0:W1:Y:S02]  /*1ab90*/  SHFL.BFLY P4, R107, R109, R110, R111 ;  /* 0x0c00006e6d6b7389 */ /* 0x000064000008006f */
[----:B01----:R-:W-:Y:S05]  /*1aba0*/  ENDCOLLECTIVE ;  /* 0x000000000000791b */ /* 0x003fea0003800000 */
.L_x_11743:
        /* <DEDUP_REMOVED lines=73> */
.L_x_11744:
[----:B------:R-:W-:Y:S02]  /*1b040*/  IMAD.MOV.U32 R110, RZ, RZ, 0x2 ;  /* 0x00000002ff6e7424 */ /* 0x000fe400078e00ff */
[----:B------:R-:W-:-:S04]  /*1b050*/  IMAD.MOV.U32 R77, RZ, RZ, R107 ;  /* 0x000000ffff4d7224 */ /* 0x000fc800078e006b */
[----:B------:R-:W-:-:S05]  /*1b060*/  FADD.FTZ R77, R76, R77 ;  /* 0x0000004d4c4d7221 */ /* 0x000fca0000010000 */
[----:B------:R-:W-:-:S07]  /*1b070*/  MOV R109, R77 ;  /* 0x0000004d006d7202 */ /* 0x000fce0000000f00 */
[----:B------:R-:W-:Y:S05]  /*1b080*/  WARPSYNC.COLLECTIVE R108, `(.L_x_11745) ;  /* 0x000000006c087348 */ /* 0x000fea0003c00000 */
[----:B------:R0:W1:Y:S02]  /*1b090*/  SHFL.BFLY P4, R107, R109, R110, R111 ;  /* 0x0c00006e6d6b7389 */ /* 0x000064000008006f */
[----:B01----:R-:W-:Y:S05]  /*1b0a0*/  ENDCOLLECTIVE ;  /* 0x000000000000791b */ /* 0x003fea0003800000 */
.L_x_11745:
[----:B------:R-:W-:Y:S01]  /*1b0b0*/  HFMA2 R110, -RZ, RZ, 0, 2.384185791015625e-07 ;  /* 0x00000004ff6e7431 */ /* 0x000fe200000001ff */
[----:B------:R-:W-:-:S05]  /*1b0c0*/  MOV R78, R107 ;  /* 0x0000006b004e7202 */ /* 0x000fca0000000f00 */
[----:B------:R-:W-:-:S04]  /*1b0d0*/  FADD.FTZ R78, R77, R78 ;  /* 0x0000004e4d4e7221 */ /* 0x000fc80000010000 */
[----:B------:R-:W-:-:S07]  /*1b0e0*/  IMAD.MOV.U32 R109, RZ, RZ, R78 ;  /* 0x000000ffff6d7224 */ /* 0x000fce00078e004e */
[----:B------:R-:W-:Y:S05]  /*1b0f0*/  WARPSYNC.COLLECTIVE R108, `(.L_x_11746) ;  /* 0x000000006c087348 */ /* 0x000fea0003c00000 */
[----:B------:R0:W1:Y:S02]  /*1b100*/  SHFL.BFLY P4, R107, R109, R110, R111 ;  /* 0x0c00006e6d6b7389 */ /* 0x000064000008006f */
[----:B01----:R-:W-:Y:S05]  /*1b110*/  ENDCOLLECTIVE ;  /* 0x000000000000791b */ /* 0x003fea0003800000 */
.L_x_11746:
[----:B------:R-:W-:Y:S02]  /*1b120*/  IMAD.MOV.U32 R110, RZ, RZ, 0x8 ;  /* 0x00000008ff6e7424 */ /* 0x000fe400078e00ff */
[----:B------:R-:W-:-:S04]  /*1b130*/  IMAD.MOV.U32 R79, RZ, RZ, R107 ;  /* 0x000000ffff4f7224 */ /* 0x000fc800078e006b */
[----:B------:R-:W-:-:S05]  /*1b140*/  FADD.FTZ R79, R78, R79 ;  /* 0x0000004f4e4f7221 */ /* 0x000fca0000010000 */
[----:B------:R-:W-:-:S07]  /*1b150*/  MOV R109, R79 ;  /* 0x0000004f006d7202 */ /* 0x000fce0000000f00 */
[----:B------:R-:W-:Y:S05]  /*1b160*/  WARPSYNC.COLLECTIVE R108, `(.L_x_11747) ;  /* 0x000000006c087348 */ /* 0x000fea0003c00000 */
[----:B------:R0:W1:Y:S02]  /*1b170*/  SHFL.BFLY P4, R107, R109, R110, R111 ;  /* 0x0c00006e6d6b7389 */ /* 0x000064000008006f */
[----:B01----:R-:W-:Y:S05]  /*1b180*/  ENDCOLLECTIVE ;  /* 0x000000000000791b */ /* 0x003fea0003800000 */
.L_x_11747:
[----:B------:R-:W-:Y:S01]  /*1b190*/  HFMA2 R110, -RZ, RZ, 0, 9.5367431640625e-07 ;  /* 0x00000010ff6e7431 */ /* 0x000fe200000001ff */
[----:B------:R-:W-:-:S05]  /*1b1a0*/  MOV R102, R107 ;  /* 0x0000006b00667202 */ /* 0x000fca0000000f00 */
[----:B------:R-:W-:-:S04]  /*1b1b0*/  FADD.FTZ R102, R79, R102 ;  /* 0x000000664f667221 */ /* 0x000fc80000010000 */
[----:B------:R-:W-:-:S07]  /*1b1c0*/  IMAD.MOV.U32 R109, RZ, RZ, R102 ;  /* 0x000000ffff6d7224 */ /* 0x000fce00078e0066 */
[----:B------:R-:W-:Y:S05]  /*1b1d0*/  WARPSYNC.COLLECTIVE R108, `(.L_x_11748) ;  /* 0x000000006c087348 */ /* 0x000fea0003c00000 */
[----:B------:R0:W1:Y:S02]  /*1b1e0*/  SHFL.BFLY P4, R107, R109, R110, R111 ;  /* 0x0c00006e6d6b7389 */ /* 0x000064000008006f */
[----:B01----:R-:W-:Y:S05]  /*1b1f0*/  ENDCOLLECTIVE ;  /* 0x000000000000791b */ /* 0x003fea0003800000 */
.L_x_11748:
[----:B------:R-:W-:Y:S05]  /*1b200*/  BRA `(.L_x_11749) ;  /* 0xffffffe8000c7947 */ /* 0x000fea000383ffff */
.L_x_11750:
        /* <DEDUP_REMOVED lines=15> */
.L_x_37284:


//--------------------- .text._ZN10layer_norm13ln_fwd_kernelINS_13Kernel_traitsI13__nv_bfloat16S2_fS2_fjLj1024ELj1ELj4ELj1ELj16ENS_18Kernel_traits_baseILj1024ES2_S2_fS2_fjLj128EEEEELb1ELb0ELb0ELb1EEEvNS_9FwdParamsE --------------------------
	.section	.text._ZN10layer_norm13ln_fwd_kernelINS_13Kernel_traitsI13__nv_bfloat16S2_fS2_fjLj1024ELj1ELj4ELj1ELj16ENS_18Kernel_traits_baseILj1024ES2_S2_fS2_fjLj128EEEEELb1ELb0ELb0ELb1EEEvNS_9FwdParamsE,"ax",@progbits
	.align	128
        .global         _ZN10layer_norm13ln_fwd_kernelINS_13Kernel_traitsI13__nv_bfloat16S2_fS2_fjLj1024ELj1ELj4ELj1ELj16ENS_18Kernel_traits_baseILj1024ES2_S2_fS2_fjLj128EEEEELb1ELb0ELb0ELb1EEEvNS_9FwdParamsE
        .type           _ZN10layer_norm13ln_fwd_kernelINS_13Kernel_traitsI13__nv_bfloat16S2_fS2_fjLj1024ELj1ELj4ELj1ELj16ENS_18Kernel_traits_baseILj1024ES2_S2_fS2_fjLj128EEEEELb1ELb0ELb0ELb1EEEvNS_9FwdParamsE,@function
        .size           _ZN10layer_norm13ln_fwd_kernelINS_13Kernel_traitsI13__nv_bfloat16S2_fS2_fjLj1024ELj1ELj4ELj1ELj16ENS_18Kernel_traits_baseILj1024ES2_S2_fS2_fjLj128EEEEELb1ELb0ELb0ELb1EEEvNS_9FwdParamsE,(.L_x_37285 - _ZN10layer_norm13ln_fwd_kernelINS_13Kernel_traitsI13__nv_bfloat16S2_fS2_fjLj1024ELj1ELj4ELj1ELj16ENS_18Kernel_traits_baseILj1024ES2_S2_fS2_fjLj128EEEEELb1ELb0ELb0ELb1EEEvNS_9FwdParamsE)
        .other          _ZN10layer_norm13ln_fwd_kernelINS_13Kernel_traitsI13__nv_bfloat16S2_fS2_fjLj1024ELj1ELj4ELj1ELj16ENS_18Kernel_traits_baseILj1024ES2_S2_fS2_fjLj128EEEEELb1ELb0ELb0ELb1EEEvNS_9FwdParamsE,@"STO_CUDA_ENTRY STV_DEFAULT"
_ZN10layer_norm13ln_fwd_kernelINS_13Kernel_traitsI13__nv_bfloat16S2_fS2_fjLj1024ELj1ELj4ELj1ELj16ENS_18Kernel_traits_baseILj1024ES2_S2_fS2_fjLj128EEEEELb1ELb0ELb0ELb1EEEvNS_9FwdParamsE:
.text._ZN10layer_norm13ln_fwd_kernelINS_13Kernel_traitsI13__nv_bfloat16S2_fS2_fjLj1024ELj1ELj4ELj1ELj16ENS_18Kernel_traits_baseILj1024ES2_S2_fS2_fjLj128EEEEELb1ELb0ELb0ELb1EEEvNS_9FwdParamsE:
        /* <DEDUP_REMOVED lines=18> */
[----:B0-----:R-:W-:-:S03]  /*0120*/  ISETP.NE.U32.AND P0, PT, RZ, UR4, PT ;  /* 0x00000004ff007c0c */ /* 0x001fc6000bf05070 */
[----:B------:R-:W1:Y:S01]  /*0130*/  @P1 LDG.E.64 R20, desc[UR8][R4.64] ;  /* 0x0000000804141981 */ /* 0x000e62000c1e1b00 */
        /* <DEDUP_REMOVED lines=14> */
[----:B------:R-:W4:Y:S01]  /*0220*/  LDC R27, c[0x0][0x360] ;  /* 0x0000d800ff1b7b82 */ /* 0x000f220000000800 */
[----:B0-----:R-:W-:-:S06]  /*0230*/  USHF.L.U32 UR4, UR5, 0x2, URZ ;  /* 0x0000000205047899 */ /* 0x001fcc00080006ff */
[----:B------:R-:W-:-:S04]  /*0240*/  LOP3.LUT R93, R93, UR4, RZ, 0xfc, !PT ;  /* 0x000000045d5d7c12 */ /* 0x000fc8000f8efcff */
[----:B------:R-:W-:Y:S01]  /*0250*/  ISETP.GE.AND P2, PT, R93, UR10, PT ;  /* 0x0000000a5d007c0c */ /* 0x000fe2000bf46270 */
[----:B----4-:R-:W-:Y:S01]  /*0260*/  IMAD R92, R27, UR5, R92 ;  /* 0x000000051b5c7c24 */ /* 0x010fe2000f8e025c */
[----:B--2---:R-:W-:Y:S02]  /*0270*/  @P1 R2UR UR6, R2 ;  /* 0x00000000020612ca */ /* 0x004fe400000e0000 */
[----:B------:R-:W-:Y:S02]  /*0280*/  @P1 R2UR UR7, R3 ;  /* 0x00000000030712ca */ /* 0x000fe400000e0000 */
[----:B-1----:R-:W-:-:S05]  /*0290*/  @P1 IADD3 R0, P3, PT, R20, R31, RZ ;  /* 0x0000001f14001210 */ /* 0x002fca0007f7e0ff */
[----:B------:R-:W-:Y:S02]  /*02a0*/  @P1 IMAD.X R29, RZ, RZ, R21, P3 ;  /* 0x000000ffff1d1224 */ /* 0x000fe400018e0615 */
[----:B---3--:R-:W-:Y:S06]  /*02b0*/  @P2 EXIT ;  /* 0x000000000000294d */ /* 0x008fec0003800000 */
        /* <DEDUP_REMOVED lines=11> */
[----:B------:R-:W-:Y:S01]  /*0370*/  IMAD R23, R91, -0x2daee0ad, RZ ;  /* 0xd2511f535b177824 */ /* 0x000fe200078e02ff */
[----:B------:R-:W-:Y:S01]  /*0380*/  UIADD3 UR16, UPT, UPT, UR6, 0x3c6ef372, URZ ;  /* 0x3c6ef37206107890 */ /* 0x000fe2000fffe0ff */
[----:B------:R-:W-:Y:S01]  /*0390*/  IMAD.HI.U32 R22, R3, -0x2daee0ad, RZ ;  /* 0xd2511f5303167827 */ /* 0x000fe200078e00ff */
[----:B------:R-:W-:Y:S01]  /*03a0*/  UIADD3 UR5, UPT, UPT, UR7, 0x32370b8f, URZ ;  /* 0x32370b8f07057890 */ /* 0x000fe2000fffe0ff */
[-C--:B------:R-:W-:Y:S01]  /*03b0*/  @P0 MOV R83, R14.reuse ;  /* 0x0000000e00530202 */ /* 0x080fe20000000f00 */
[----:B------:R-:W-:Y:S01]  /*03c0*/  UIADD3 UR17, UPT, UPT, UR7, -0x126145ec, URZ ;  /* 0xed9eba1407117890 */ /* 0x000fe2000fffe0ff */
[C---:B------:R-:W-:Y:S01]  /*03d0*/  IMAD.HI.U32 R20, R2.reuse, -0x326172a9, RZ ;  /* 0xcd9e8d5702147827 */ /* 0x040fe200078e00ff */
[----:B------:R-:W-:Y:S01]  /*03e0*/  LOP3.LUT R22, R23, UR4, R22, 0x96, !PT ;  /* 0x0000000417167c12 */ /* 0x000fe2000f8e9616 */
[----:B------:R-:W-:Y:S01]  /*03f0*/  UIADD3 UR4, UPT, UPT, UR7, 0x76cf5d0a, URZ ;  /* 0x76cf5d0a07047890 */ /* 0x000fe2000fffe0ff */
[----:B------:R-:W-:Y:S01]  /*0400*/  @!P0 MOV R83, R14 ;  /* 0x0000000e00538202 */ /* 0x000fe20000000f00 */
[----:B------:R-:W-:Y:S01]  /*0410*/  IMAD R24, R3, -0x2daee0ad, RZ ;  /* 0xd2511f5303187824 */ /* 0x000fe200078e02ff */
[----:B------:R-:W-:Y:S01]  /*0420*/  LOP3.LUT R20, R21, UR15, R20, 0x96, !PT ;  /* 0x0000000f15147c12 */ /* 0x000fe2000f8e9614 */
[----:B------:R-:W-:Y:S01]  /*0430*/  IMAD R3, R2, -0x326172a9, RZ ;  /* 0xcd9e8d5702037824 */ /* 0x000fe200078e02ff */
[----:B------:R-:W-:Y:S01]  /*0440*/  UIADD3 UR18, UPT, UPT, UR6, 0x1715609d, URZ ;  /* 0x1715609d06127890 */ /* 0x000fe2000fffe0ff */
[----:B------:R-:W-:Y:S01]  /*0450*/  IMAD.HI.U32 R2, R22, -0x326172a9, RZ ;  /* 0xcd9e8d5716027827 */ /* 0x000fe200078e00ff */
[----:B------:R-:W-:Y:S01]  /*0460*/  UIADD3 UR19, UPT, UPT, UR6, -0x4ab325aa, URZ ;  /* 0xb54cda5606137890 */ /* 0x000fe2000fffe0ff */
[----:B------:R-:W-:Y:S01]  /*0470*/  @P0 MOV R80, R9 ;  /* 0x0000000900500202 */ /* 0x000fe20000000f00 */
[----:B------:R-:W-:Y:S01]  /*0480*/  UIADD3 UR20, UPT, UPT, UR6, -0xe443238, URZ ;  /* 0xf1bbcdc806147890 */ /* 0x000fe2000fffe0ff */
[C---:B------:R-:W-:Y:S01]  /*0490*/  IMAD.HI.U32 R21, R20.reuse, -0x2daee0ad, RZ ;  /* 0xd2511f5314157827 */ /* 0x040fe200078e00ff */
[----:B------:R-:W-:Y:S01]  /*04a0*/  LOP3.LUT R2, R3, UR16, R2, 0x96, !PT ;  /* 0x0000001003027c12 */ /* 0x000fe2000f8e9602 */
[----:B------:R-:W-:Y:S01]  /*04b0*/  UIADD3 UR10, UPT, UPT, UR7, -0x24c28bd8, URZ ;  /* 0xdb3d7428070a7890 */ /* 0x000fe2000fffe0ff */
[----:B------:R-:W-:Y:S01]  /*04c0*/  @!P0 CS2R R66, SRZ ;  /* 0x0000000000428805 */ /* 0x000fe2000001ff00 */
[----:B------:R-:W-:Y:S01]  /*04d0*/  IMAD R23, R20, -0x2daee0ad, RZ ;  /* 0xd2511f5314177824 */ /* 0x000fe200078e02ff */
[----:B------:R-:W-:Y:S01]  /*04e0*/  LOP3.LUT R21, R24, UR4, R21, 0x96, !PT ;  /* 0x0000000418157c12 */ /* 0x000fe2000f8e9615 */
[----:B------:R-:W-:Y:S01]  /*04f0*/  UIADD3 UR4, UPT, UPT, UR6, -0x255992d5, URZ ;  /* 0xdaa66d2b06047890 */ /* 0x000fe2000fffe0ff */
[----:B------:R-:W-:Y:S01]  /*0500*/  IMAD R22, R22, -0x326172a9, RZ ;  /* 0xcd9e8d5716167824 */ /* 0x000fe200078e02ff */
[----:B------:R-:W-:Y:S01]  /*0510*/  UIADD3 UR21, UPT, UPT, UR7, -0x695add53, URZ ;  /* 0x96a522ad07157890 */ /* 0x000fe2000fffe0ff */
[----:B------:R-:W-:Y:S01]  /*0520*/  IMAD.HI.U32 R20, R2, -0x2daee0ad, RZ ;  /* 0xd2511f5302147827 */ /* 0x000fe200078e00ff */
[----:B------:R-:W-:-:S02]  /*0530*/  @!P0 CS2R R64, SRZ ;  /* 0x0000000000408805 */ /* 0x000fc4000001ff00 */
[----:B------:R-:W-:Y:S02]  /*0540*/  @!P0 CS2R R62, SRZ ;  /* 0x00000000003e8805 */ /* 0x000fe4000001ff00 */
[----:B------:R-:W-:Y:S01]  /*0550*/  @!P0 CS2R R60, SRZ ;  /* 0x00000000003c8805 */ /* 0x000fe2000001ff00 */
[----:B------:R-:W-:Y:S01]  /*0560*/  IMAD.HI.U32 R3, R21, -0x326172a9, RZ ;  /* 0xcd9e8d5715037827 */ /* 0x000fe200078e00ff */
[----:B------:R-:W-:Y:S01]  /*0570*/  LOP3.LUT R20, R23, UR5, R20, 0x96, !PT ;  /* 0x0000000517147c12 */ /* 0x000fe2000f8e9614 */
[----:B------:R-:W-:Y:S01]  /*0580*/  UIADD3 UR5, UPT, UPT, UR7, 0x1fd5c5a3, URZ ;  /* 0x1fd5c5a307057890 */ /* 0x000fe2000fffe0ff */
[-C--:B------:R-:W-:Y:S01]  /*0590*/  @P0 MOV R86, R19.reuse ;  /* 0x0000001300560202 */ /* 0x080fe20000000f00 */
[----:B------:R-:W-:Y:S01]  /*05a0*/  IMAD R23, R2, -0x2daee0ad, RZ ;  /* 0xd2511f5302177824 */ /* 0x000fe200078e02ff */
[----:B------:R-:W-:Y:S01]  /*05b0*/  LOP3.LUT R3, R22, UR4, R3, 0x96, !PT ;  /* 0x0000000416037c12 */ /* 0x000fe2000f8e9603 */
[----:B------:R-:W-:Y:S01]  /*05c0*/  UIADD3 UR4, UPT, UPT, UR6, 0x78dde6e4, URZ ;  /* 0x78dde6e406047890 */ /* 0x000fe2000fffe0ff */
[----:B------:R-:W-:Y:S01]  /*05d0*/  IMAD R21, R21, -0x326172a9, RZ ;  /* 0xcd9e8d5715157824 */ /* 0x000fe200078e02ff */
[----:B------:R-:W-:Y:S01]  /*05e0*/  @!P0 MOV R86, R19 ;  /* 0x0000001300568202 */ /* 0x000fe20000000f00 */
[----:B------:R-:W-:Y:S01]  /*05f0*/  IMAD.HI.U32 R2, R20, -0x326172a9, RZ ;  /* 0xcd9e8d5714027827 */ /* 0x000fe200078e00ff */
[-C--:B------:R-:W-:Y:S01]  /*0600*/  @P0 MOV R76, R5.reuse ;  /* 0x00000005004c0202 */ /* 0x080fe20000000f00 */
[----:B------:R-:W-:Y:S01]  /*0610*/  BSSY B0, `(.L_x_11751) ;  /* 0x0001665000007945 */ /* 0x000fe20003800000 */
[----:B------:R-:W-:Y:S01]  /*0620*/  @!P0 MOV R76, R5 ;  /* 0x00000005004c8202 */ /* 0x000fe20000000f00 */
[----:B------:R-:W-:Y:S01]  /*0630*/  IMAD.HI.U32 R22, R3, -0x2daee0ad, RZ ;  /* 0xd2511f5303167827 */ /* 0x000fe200078e00ff */
[----:B------:R-:W-:Y:S01]  /*0640*/  LOP3.LUT R2, R21, UR4, R2, 0x96, !PT ;  /* 0x0000000415027c12 */ /* 0x000fe2000f8e9602 */
[----:B------:R-:W-:Y:S01]  /*0650*/  UIADD3 UR4, UPT, UPT, UR7, -0x56f99767, URZ ;  /* 0xa906689907047890 */ /* 0x000fe2000fffe0ff */
[----:B------:R-:W-:Y:S01]  /*0660*/  LOP3.LUT R113, R0, 0x3, RZ, 0xc0, !PT ;  /* 0x0000000300717812 */ /* 0x000fe200078ec0ff */
[--C-:B------:R-:W-:Y:S01]  /*0670*/  @P0 IMAD.MOV.U32 R88, RZ, RZ, R17.reuse ;  /* 0x000000ffff580224 */ /* 0x100fe200078e0011 */
[----:B------:R-:W-:Y:S01]  /*0680*/  LOP3.LUT R22, R23, UR17, R22, 0x96, !PT ;  /* 0x0000001117167c12 */ /* 0x000fe2000f8e9616 */
[----:B------:R-:W-:Y:S01]  /*0690*/  @!P0 IMAD.MOV.U32 R88, RZ, RZ, R17 ;  /* 0x000000ffff588224 */ /* 0x000fe200078e0011 */
[----:B------:R-:W-:Y:S01]  /*06a0*/  @!P0 CS2R R58, SRZ ;  /* 0x00000000003a8805 */ /* 0x000fe2000001ff00 */
[----:B------:R-:W-:Y:S01]  /*06b0*/  IMAD R17, R3, -0x2daee0ad, RZ ;  /* 0xd2511f5303117824 */ /* 0x000fe200078e02ff */
[----:B------:R-:W-:Y:S01]  /*06c0*/  @!P0 CS2R R56, SRZ ;  /* 0x0000000000388805 */ /* 0x000fe2000001ff00 */
[----:B------:R-:W-:Y:S01]  /*06d0*/  IMAD R20, R20, -0x326172a9, RZ ;  /* 0xcd9e8d5714147824 */ /* 0x000fe200078e02ff */
[----:B------:R-:W-:Y:S01]  /*06e0*/  @!P0 CS2R R54, SRZ ;  /* 0x0000000000368805 */ /* 0x000fe2000001ff00 */
[----:B------:R-:W-:Y:S01]  /*06f0*/  IMAD.HI.U32 R3, R22, -0x326172a9, RZ ;  /* 0xcd9e8d5716037827 */ /* 0x000fe200078e00ff */
[----:B------:R-:W-:-:S02]  /*0700*/  @!P0 CS2R R52, SRZ ;  /* 0x0000000000348805 */ /* 0x000fc4000001ff00 */
[----:B------:R-:W-:Y:S01]  /*0710*/  PRMT R5, R88, 0x7632, R5 ;  /* 0x0000763258057816 */ /* 0x000fe20000000005 */
[----:B------:R-:W0:Y:S01]  /*0720*/  LDCU UR22, c[0x0][0x404] ;  /* 0x00008080ff1677ac */ /* 0x000e220008000800 */
[----:B------:R-:W-:Y:S01]  /*0730*/  IMAD.HI.U32 R16, R2, -0x2daee0ad, RZ ;  /* 0xd2511f5302107827 */ /* 0x000fe200078e00ff */
[----:B------:R-:W-:Y:S01]  /*0740*/  LOP3.LUT R3, R20, UR18, R3, 0x96, !PT ;  /* 0x0000001214037c12 */ /* 0x000fe2000f8e9603 */
[----:B------:R-:W1:Y:S02]  /*0750*/  LDCU UR23, c[0x0][0x408] ;  /* 0x00008100ff1777ac */ /* 0x000e640008000800 */
[----:B------:R-:W-:Y:S01]  /*0760*/  @P0 IMAD.MOV.U32 R85, RZ, RZ, R12 ;  /* 0x000000ffff550224 */ /* 0x000fe200078e000c */
[----:B------:R-:W-:Y:S01]  /*0770*/  LOP3.LUT R16, R17, UR4, R16, 0x96, !PT ;  /* 0x0000000411107c12 */ /* 0x000fe2000f8e9610 */
[--C-:B------:R-:W-:Y:S01]  /*0780*/  @P0 IMAD.MOV.U32 R84, RZ, RZ, R13.reuse ;  /* 0x000000ffff540224 */ /* 0x100fe200078e000d */
[----:B------:R-:W-:Y:S01]  /*0790*/  UIADD3 UR4, UPT, UPT, UR7, 0x646e171e, URZ ;  /* 0x646e171e07047890 */ /* 0x000fe2000fffe0ff */
[----:B------:R-:W-:Y:S01]  /*07a0*/  @!P0 IMAD.MOV.U32 R85, RZ, RZ, R12 ;  /* 0x000000ffff558224 */ /* 0x000fe200078e000c */
[----:B------:R-:W2:Y:S01]  /*07b0*/  LDCU UR12, c[0x0][0x388] ;  /* 0x00007100ff0c77ac */ /* 0x000ea20008000800 */
[----:B------:R-:W-:-:S02]  /*07c0*/  @!P0 IMAD.MOV.U32 R84, RZ, RZ, R13 ;  /* 0x000000ffff548224 */ /* 0x000fc400078e000d */
[----:B------:R-:W-:Y:S01]  /*07d0*/  IMAD R17, R2, -0x2daee0ad, RZ ;  /* 0xd2511f5302117824 */ /* 0x000fe200078e02ff */
[----:B------:R-:W3:Y:S01]  /*07e0*/  LDCU.U8 UR13, c[0x0][0x410] ;  /* 0x00008200ff0d77ac */ /* 0x000ee20008000000 */
[----:B------:R-:W-:Y:S02]  /*07f0*/  IMAD R13, R22, -0x326172a9, RZ ;  /* 0xcd9e8d57160d7824 */ /* 0x000fe400078e02ff */
[----:B------:R-:W-:Y:S01]  /*0800*/  IMAD.HI.U32 R2, R16, -0x326172a9, RZ ;  /* 0xcd9e8d5710027827 */ /* 0x000fe200078e00ff */
[----:B------:R-:W4:Y:S03]  /*0810*/  LDCU UR14, c[0x0][0x448] ;  /* 0x00008900ff0e77ac */ /* 0x000f260008000800 */
[----:B------:R-:W-:Y:S01]  /*0820*/  IMAD.HI.U32 R12, R3, -0x2daee0ad, RZ ;  /* 0xd2511f53030c7827 */ /* 0x000fe200078e00ff */
[----:B------:R-:W-:-:S03]  /*0830*/  LOP3.LUT R2, R13, UR19, R2, 0x96, !PT ;  /* 0x000000130d027c12 */ /* 0x000fc6000f8e9602 */
[----:B------:R-:W-:Y:S01]  /*0840*/  @P0 IMAD.MOV.U32 R81, RZ, RZ, R8 ;  /* 0x000000ffff510224 */ /* 0x000fe200078e0008 */
[----:B------:R-:W-:Y:S01]  /*0850*/  LOP3.LUT R12, R17, UR4, R12, 0x96, !PT ;  /* 0x00000004110c7c12 */ /* 0x000fe2000f8e960c */
[----:B------:R-:W-:Y:S01]  /*0860*/  UIADD3 UR4, UPT, UPT, UR6, 0x5384540f, URZ ;  /* 0x5384540f06047890 */ /* 0x000fe2000fffe0ff */
[----:B------:R-:W-:Y:S02]  /*0870*/  @!P0 IMAD.MOV.U32 R81, RZ, RZ, R8 ;  /* 0x000000ffff518224 */ /* 0x000fe400078e0008 */
[----:B------:R-:W-:Y:S02]  /*0880*/  IMAD R14, R3, -0x2daee0ad, RZ ;  /* 0xd2511f53030e7824 */ /* 0x000fe400078e02ff */
[----:B------:R-:W-:Y:S01]  /*0890*/  IMAD R13, R16, -0x326172a9, RZ ;  /* 0xcd9e8d57100d7824 */ /* 0x000fe200078e02ff */
[----:B------:R-:W-:Y:S01]  /*08a0*/  PRMT R19, R81, 0x7632, R19 ;  /* 0x0000763251137816 */ /* 0x000fe20000000013 */
[----:B------:R-:W-:Y:S01]  /*08b0*/  IMAD.HI.U32 R8, R12, -0x326172a9, RZ ;  /* 0xcd9e8d570c087827 */ /* 0x000fe200078e00ff */
[----:B------:R-:W-:-:S03]  /*08c0*/  PRMT R16, R62, 0x7632, R16 ;  /* 0x000076323e107816 */ /* 0x000fc60000000010 */
[----:B------:R-:W-:Y:S01]  /*08d0*/  IMAD.HI.U32 R3, R2, -0x2daee0ad, RZ ;  /* 0xd2511f5302037827 */ /* 0x000fe200078e00ff */
[----:B------:R-:W-:-:S03]  /*08e0*/  LOP3.LUT R8, R13, UR4, R8, 0x96, !PT ;  /* 0x000000040d087c12 */ /* 0x000fc6000f8e9608 */
[----:B------:R-:W-:Y:S01]  /*08f0*/  @P0 IMAD.MOV.U32 R79, RZ, RZ, R10 ;  /* 0x000000ffff4f0224 */ /* 0x000fe200078e000a */
[----:B------:R-:W-:Y:S01]  /*0900*/  LOP3.LUT R3, R14, UR5, R3, 0x96, !PT ;  /* 0x000000050e037c12 */ /* 0x000fe2000f8e9603 */
[----:B------:R-:W0:Y:S01]  /*0910*/  LDCU.64 UR4, c[0x0][0x3e0] ;  /* 0x00007c00ff0477ac */ /* 0x000e220008000a00 */
[----:B------:R-:W-:Y:S01]  /*0920*/  @!P0 IMAD.MOV.U32 R80, RZ, RZ, R9 ;  /* 0x000000ffff508224 */ /* 0x000fe200078e0009 */
[----:B------:R-:W-:Y:S01]  /*0930*/  @!P0 MOV R79, R10 ;  /* 0x0000000a004f8202 */ /* 0x000fe20000000f00 */
        /* <DEDUP_REMOVED lines=8> */
[----:B------:R-:W-:Y:S01]  /*09c0*/  @P0 IMAD.MOV.U32 R87, RZ, RZ, R18 ;  /* 0x000000ffff570224 */ /* 0x000fe200078e0012 */
[--C-:B------:R-:W-:Y:S01]  /*09d0*/  LOP3.LUT R20, R13, UR10, R10.reuse, 0x96, !PT ;  /* 0x0000000a0d147c12 */ /* 0x100fe2000f8e960a */
[----:B------:R-:W-:Y:S01]  /*09e0*/  UIADD3 UR10, UPT, UPT, UR6, -0x700cb87f, URZ ;  /* 0x8ff34781060a7890 */ /* 0x000fe2000fffe0ff */
[----:B------:R-:W-:Y:S01]  /*09f0*/  @P0 IMAD.MOV.U32 R82, RZ, RZ, R15 ;  /* 0x000000ffff520224 */ /* 0x000fe200078e000f */
[----:B0-----:R-:W-:Y:S01]  /*0a00*/  UISETP.NE.U32.AND UP0, UPT, UR4, URZ, UPT ;  /* 0x000000ff0400728c */ /* 0x001fe2000bf05070 */
[----:B------:R-:W-:Y:S01]  /*0a10*/  IMAD R3, R3, -0x326172a9, RZ ;  /* 0xcd9e8d5703037824 */ /* 0x000fe200078e02ff */
[----:B------:R-:W-:Y:S01]  /*0a20*/  PRMT R13, R84, 0x7632, R13 ;  /* 0x00007632540d7816 */ /* 0x000fe2000000000d */
[----:B------:R-:W-:Y:S01]  /*0a30*/  IMAD R8, R8, -0x2daee0ad, RZ ;  /* 0xd2511f5308087824 */ /* 0x000fe200078e02ff */
[----:B------:R-:W-:Y:S01]  /*0a40*/  PRMT R10, R67, 0x7632, R10 ;  /* 0x00007632430a7816 */ /* 0x000fe2000000000a */
[----:B------:R-:W-:Y:S01]  /*0a50*/  IMAD.HI.U32 R73, R112, -0x2daee0ad, RZ ;  /* 0xd2511f5370497827 */ /* 0x000fe200078e00ff */
[----:B------:R-:W-:-:S03]  /*0a60*/  UISETP.NE.AND.EX UP0, UPT, UR5, URZ, UPT, UP0 ;  /* 0x000000ff0500728c */ /* 0x000fc6000bf05300 */
[----:B------:R-:W-:Y:S01]  /*0a70*/  IMAD.HI.U32 R72, R20, -0x326172a9, RZ ;  /* 0xcd9e8d5714487827 */ /* 0x000fe200078e00ff */
[----:B------:R-:W-:Y:S02]  /*0a80*/  LOP3.LUT R73, R8, UR21, R73, 0x96, !PT ;  /* 0x0000001508497c12 */ /* 0x000fe4000f8e9649 */
[----:B------:R-:W-:Y:S01]  /*0a90*/  PRMT R8, R66, 0x7632, R8 ;  /* 0x0000763242087816 */ /* 0x000fe20000000008 */
[----:B------:R-:W-:Y:S01]  /*0aa0*/  @!P0 IMAD.MOV.U32 R87, RZ, RZ, R18 ;  /* 0x000000ffff578224 */ /* 0x000fe200078e0012 */
[----:B------:R-:W-:Y:S01]  /*0ab0*/  LOP3.LUT R72, R3, UR10, R72, 0x96, !PT ;  /* 0x0000000a03487c12 */ /* 0x000fe2000f8e9648 */
[----:B------:R-:W-:Y:S01]  /*0ac0*/  @!P0 IMAD.MOV.U32 R82, RZ, RZ, R15 ;  /* 0x000000ffff528224 */ /* 0x000fe200078e000f */
[----:B------:R-:W-:Y:S01]  /*0ad0*/  PRMT R18, R63, 0x7632, R18 ;  /* 0x000076323f127816 */ /* 0x000fe20000000012 */
[----:B------:R-:W-:Y:S01]  /*0ae0*/  @P0 IMAD.MOV.U32 R78, RZ, RZ, R11 ;  /* 0x000000ffff4e0224 */ /* 0x000fe200078e000b */
[----:B------:R-:W-:Y:S01]  /*0af0*/  PRMT R15, R83, 0x7632, R15 ;  /* 0x00007632530f7816 */ /* 0x000fe2000000000f */
[----:B------:R-:W-:Y:S01]  /*0b00*/  @P0 IMAD.MOV.U32 R77, RZ, RZ, R4 ;  /* 0x000000ffff4d0224 */ /* 0x000fe200078e0004 */
[----:B------:R-:W-:Y:S01]  /*0b10*/  PRMT R17, R82, 0x7632, R17 ;  /* 0x0000763252117816 */ /* 0x000fe20000000011 */
[--C-:B------:R-:W-:Y:S01]  /*0b20*/  @P0 IMAD.MOV.U32 R75, RZ, RZ, R6.reuse ;  /* 0x000000ffff4b0224 */ /* 0x100fe200078e0006 */
[----:B------:R-:W-:Y:S01]  /*0b30*/  @!P0 MOV R75, R6 ;  /* 0x00000006004b8202 */ /* 0x000fe20000000f00 */
[----:B------:R-:W-:Y:S01]  /*0b40*/  @P0 IMAD.MOV.U32 R74, RZ, RZ, R7 ;  /* 0x000000ffff4a0224 */ /* 0x000fe200078e0007 */
[----:B------:R-:W-:Y:S01]  /*0b50*/  PRMT R6, R65, 0x7632, R6 ;  /* 0x0000763241067816 */ /* 0x000fe20000000006 */
[--C-:B------:R-:W-:Y:S01]  /*0b60*/  @!P0 IMAD.MOV.U32 R78, RZ, RZ, R11.reuse ;  /* 0x000000ffff4e8224 */ /* 0x100fe200078e000b */
[----:B------:R-:W-:Y:S01]  /*0b70*/  PRMT R11, R85, 0x7632, R11 ;  /* 0x00007632550b7816 */ /* 0x000fe2000000000b */
[--C-:B------:R-:W-:Y:S01]  /*0b80*/  @!P0 IMAD.MOV.U32 R77, RZ, RZ, R4.reuse ;  /* 0x000000ffff4d8224 */ /* 0x100fe200078e0004 */
[----:B------:R-:W-:Y:S01]  /*0b90*/  PRMT R4, R64, 0x7632, R4 ;  /* 0x0000763240047816 */ /* 0x000fe20000000004 */
[--C-:B------:R-:W-:Y:S01]  /*0ba0*/  @!P0 IMAD.MOV.U32 R74, RZ, RZ, R7.reuse ;  /* 0x000000ffff4a8224 */ /* 0x100fe200078e0007 */
[----:B------:R-:W-:Y:S01]  /*0bb0*/  PRMT R7, R87, 0x7632, R7 ;  /* 0x0000763257077816 */ /* 0x000fe20000000007 */
[----:B------:R-:W-:Y:S01]  /*0bc0*/  IMAD.MOV.U32 R2, RZ, RZ, RZ ;  /* 0x000000ffff027224 */ /* 0x000fe200078e00ff */
[----:B------:R-:W-:Y:S01]  /*0bd0*/  PRMT R3, R89, 0x7632, R3 ;  /* 0x0000763259037816 */ /* 0x000fe20000000003 */
[----:B------:R-:W-:Y:S01]  /*0be0*/  IMAD R112, R112, -0x2daee0ad, RZ ;  /* 0xd2511f5370707824 */ /* 0x000fe200078e02ff */
[----:B------:R-:W0:Y:S01]  /*0bf0*/  LDCU.64 UR10, c[0x0][0x3a0] ;  /* 0x00007400ff0a77ac */ /* 0x000e220008000a00 */
[----:B-1234-:R-:W-:-:S07]  /*0c00*/  IMAD R0, R20, -0x326172a9, RZ ;  /* 0xcd9e8d5714007824 */ /* 0x01efce00078e02ff */
.L_x_12080:
[----:B--2---:R-:W1:Y:S01]  /*0c10*/  S2R R94, SR_TID.X ;  /* 0x00000000005e7919 */ /* 0x004e620000002100 */
[----:B------:R-:W2:Y:S01]  /*0c20*/  @UP0 LDCU.64 UR4, c[0x0][0x3e0] ;  /* 0x00007c00ff0407ac */ /* 0x000ea20008000a00 */
[----:B------:R-:W3:Y:S01]  /*0c30*/  LDC.64 R26, c[0x0][0x390] ;  /* 0x0000e400ff1a7b82 */ /* 0x000ee20000000a00 */
[----:B------:R-:W-:Y:S01]  /*0c40*/  IMAD R20, R93, UR12, RZ ;  /* 0x0000000c5d147c24 */ /* 0x000fe2000f8e02ff */
[----:B------:R-:W-:Y:S02]  /*0c50*/  PLOP3.LUT P0, PT, PT, PT, UP0, 0x80, 0x8 ;  /* 0x000000000008781c */ /* 0x000fe40003f0f008 */
[----:B------:R-:W-:Y:S02]  /*0c60*/  PLOP3.LUT P1, PT, PT, PT, UP0, 0x80, 0x8 ;  /* 0x000000000008781c */ /* 0x000fe40003f2f008 */
[----:B------:R-:W-:-:S04]  /*0c70*/  SHF.R.S32.HI R21, RZ, 0x1f, R20 ;  /* 0x0000001fff157819 */ /* 0x000fc80000011414 */
[----:B------:R-:W-:Y:S02]  /*0c80*/  LEA.HI R21, R21, R20, RZ, 0x3 ;  /* 0x0000001415157211 */ /* 0x000fe400078f18ff */
[----:B--2---:R-:W-:Y:S01]  /*0c90*/  MOV R24, UR4 ;  /* 0x0000000400187c02 */ /* 0x004fe20008000f00 */
[----:B------:R-:W-:-:S04]  /*0ca0*/  IMAD.U32 R25, RZ, RZ, UR5 ;  /* 0x00000005ff197e24 */ /* 0x000fc8000f8e00ff */
[----:B------:R-:W-:-:S06]  /*0cb0*/  @P0 IMAD.WIDE R24, R93, 0x2, R24 ;  /* 0x000000025d180825 */ /* 0x000fcc00078e0218 */
[----:B------:R-:W2:Y:S01]  /*0cc0*/  @P1 LDG.E.U16 R24, desc[UR8][R24.64] ;  /* 0x0000000818181981 */ /* 0x000ea2000c1e1500 */
[----:B-1----:R-:W-:-:S04]  /*0cd0*/  LOP3.LUT R20, R94, 0x1f, RZ, 0xc0, !PT ;  /* 0x0000001f5e147812 */ /* 0x002fc800078ec0ff */
[----:B------:R-:W-:-:S05]  /*0ce0*/  LEA.HI.SX32 R95, R21, R20, 0x1d ;  /* 0x00000014155f7211 */ /* 0x000fca00078feaff */
[----:B---3--:R-:W-:-:S06]  /*0cf0*/  IMAD.WIDE.U32 R20, R95, 0x10, R26 ;  /* 0x000000105f147825 */ /* 0x008fcc00078e001a */
[----:B------:R-:W5:Y:S01]  /*0d00*/  LDG.E.128 R20, desc[UR8][R20.64] ;  /* 0x0000000814147981 */ /* 0x000f62000c1e1d00 */
[----:B0-----:R-:W-:Y:S01]  /*0d10*/  ISETP.NE.U32.AND P0, PT, RZ, UR10, PT ;  /* 0x0000000aff007c0c */ /* 0x001fe2000bf05070 */
        /* <DEDUP_REMOVED lines=10> */
[----:B------:R-:W-:-:S02]  /*0dc0*/  IMAD.U32 R99, RZ, RZ, UR7 ;  /* 0x00000007ff637e24 */ /* 0x000fc4000f8e00ff */
[----:B------:R-:W-:Y:S02]  /*0dd0*/  HFMA2 R109, -RZ, RZ, 0.1171875, 0 ;  /* 0x2f800000ff6d7431 */ /* 0x000fe400000001ff */
[----:B------:R-:W-:Y:S01]  /*0de0*/  IMAD.U32 R97, RZ, RZ, UR7 ;  /* 0x00000007ff617e24 */ /* 0x000fe2000f8e00ff */
[----:B------:R-:W-:Y:S01]  /*0df0*/  IADD3 R104, PT, PT, R104, 0x32370b8f, RZ ;  /* 0x32370b8f68687810 */ /* 0x000fe20007ffe0ff */
[----:B------:R-:W-:Y:S01]  /*0e00*/  IMAD.U32 R96, RZ, RZ, UR7 ;  /* 0x00000007ff607e24 */ /* 0x000fe2000f8e00ff */
[----:B------:R-:W-:Y:S01]  /*0e10*/  IADD3 R101, PT, PT, R101, 0x76cf5d0a, RZ ;  /* 0x76cf5d0a65657810 */ /* 0x000fe20007ffe0ff */
[----:B------:R-:W-:Y:S01]  /*0e20*/  IMAD.MOV.U32 R110, RZ, RZ, 0x3f800000 ;  /* 0x3f800000ff6e7424 */ /* 0x000fe200078e00ff */
[----:B------:R-:W-:Y:S01]  /*0e30*/  IADD3 R98, PT, PT, R98, -0x700cb87f, RZ ;  /* 0x8ff3478162627810 */ /* 0x000fe20007ffe0ff */
[----:B------:R-:W-:Y:S02]  /*0e40*/  VIADD R106, R106, 0x5384540f ;  /* 0x5384540f6a6a7836 */ /* 0x000fe40000000000 */
[----:B------:R-:W-:-:S02]  /*0e50*/  VIADD R105, R105, 0xa9066899 ;  /* 0xa906689969697836 */ /* 0x000fc40000000000 */
[----:B------:R-:W-:Y:S02]  /*0e60*/  VIADD R103, R103, 0x78dde6e4 ;  /* 0x78dde6e467677836 */ /* 0x000fe40000000000 */
[----:B------:R-:W-:Y:S02]  /*0e70*/  VIADD R102, R102, 0xdaa66d2b ;  /* 0xdaa66d2b66667836 */ /* 0x000fe40000000000 */
[----:B------:R-:W-:Y:S02]  /*0e80*/  VIADD R100, R100, 0xdb3d7428 ;  /* 0xdb3d742864647836 */ /* 0x000fe40000000000 */
[----:B------:R-:W-:Y:S02]  /*0e90*/  VIADD R99, R99, 0x646e171e ;  /* 0x646e171e63637836 */ /* 0x000fe40000000000 */
[----:B------:R-:W-:Y:S02]  /*0ea0*/  VIADD R97, R97, 0xbb67ae85 ;  /* 0xbb67ae8561617836 */ /* 0x000fe40000000000 */
[----:B------:R-:W-:Y:S01]  /*0eb0*/  VIADD R96, R96, 0x1fd5c5a3 ;  /* 0x1fd5c5a360607836 */ /* 0x000fe20000000000 */
[----:B--2---:R-:W-:-:S02]  /*0ec0*/  @P1 SHF.L.U32 R110, R24, 0x10, RZ ;  /* 0x00000010186e1819 */ /* 0x004fc400000006ff */
[----:B------:R-:W-:Y:S01]  /*0ed0*/  P2R R24, PR, RZ, 0x4 ;  /* 0x00000004ff187803 */ /* 0x000fe20000000000 */
[----:B------:R-:W-:Y:S06]  /*0ee0*/  @!P2 BRA `(.L_x_11752) ;  /* 0x000000280050a947 */ /* 0x000fec0003800000 */
[----:B------:R-:W0:Y:S02]  /*0ef0*/  LDC.64 R28, c[0x0][0x3a0] ;  /* 0x0000e800ff1c7b82 */ /* 0x000e240000000a00 */
[----:B0-----:R-:W-:-:S05]  /*0f00*/  IMAD.WIDE.U32 R28, R95, 0x20, R28 ;  /* 0x000000205f1c7825 */ /* 0x001fca00078e001c */
[----:B------:R0:W5:Y:S04]  /*0f10*/  LDG.E.128 R48, desc[UR8][R28.64] ;  /* 0x000000081c307981 */ /* 0x000168000c1e1d00 */
[----:B------:R0:W5:Y:S01]  /*0f20*/  LDG.E.128 R44, desc[UR8][R28.64+0x10] ;  /* 0x000010081c2c7981 */ /* 0x000162000c1e1d00 */
[----:B------:R-:W-:Y:S01]  /*0f30*/  ISETP.NE.AND P0, PT, R113, 0x1, PT ;  /* 0x000000017100780c */ /* 0x000fe20003f05270 */
[----:B------:R-:W-:Y:S01]  /*0f40*/  BSSY.RECONVERGENT B1, `(.L_x_11753) ;  /* 0x000004b000017945 */ /* 0x000fe20003800200 */
[----:B------:R-:W-:Y:S01]  /*0f50*/  MOV R30, 0x2 ;  /* 0x00000002001e7802 */ /* 0x000fe20000000f00 */
[----:B------:R-:W-:Y:S02]  /*0f60*/  IMAD.MOV.U32 R25, RZ, RZ, R0 ;  /* 0x000000ffff197224 */ /* 0x000fe400078e0000 */
[----:B------:R-:W-:-:S08]  /*0f70*/  IMAD.MOV.U32 R32, RZ, RZ, R112 ;  /* 0x000000ffff207224 */ /* 0x000fd000078e0070 */
[----:B0-----:R-:W-:Y:S05]  /*0f80*/  @!P0 BRA `(.L_x_11754) ;  /* 0x0000000400188947 */ /* 0x001fea0003800000 */
[----:B------:R-:W-:-:S04]  /*0f90*/  MOV R28, 0x2 ;  /* 0x00000002001c7802 */ /* 0x000fc80000000f00 */
[----:B------:R-:W-:-:S05]  /*0fa0*/  VIADDMNMX.U32 R25, R113, 0xfffffffe, R28, PT ;  /* 0xfffffffe71197846 */ /* 0x000fca000380001c */
[----:B------:R-:W-:-:S04]  /*0fb0*/  IMAD.SHL.U32 R25, R25, 0x4, RZ ;  /* 0x0000000419197824 */ /* 0x000fc800078e00ff */
[----:B------:R-:W0:Y:S02]  /*0fc0*/  LDC R28, c[0x2][R25] ;  /* 0x00800000191c7b82 */ /* 0x000e240000000800 */
[----:B0-----:R-:W-:-:S04]  /*0fd0*/  SHF.R.S32.HI R29, RZ, 0x1f, R28 ;  /* 0x0000001fff1d7819 */ /* 0x001fc8000001141c */
.L_x_37120:
[----:B------:R-:W-:Y:S05]  /*0fe0*/  BRX R28 -0xff0                                         (*"BRANCH_TARGETS .L_x_37121,.L_x_37122,.L_x_37123"*) ;  /* 0xfffffff01c047949 */ /* 0x000fea000383ffff */
.L_x_37123:
[----:B------:R-:W-:Y:S01]  /*0ff0*/  VIADD R30, R113, 0x1 ;  /* 0x00000001711e7836 */ /* 0x000fe20000000000 */
[----:B------:R-:W-:Y:S01]  /*1000*/  MOV R32, R112 ;  /* 0x0000007000207202 */ /* 0x000fe20000000f00 */
[----:B------:R-:W-:Y:S01]  /*1010*/  IMAD.MOV.U32 R25, RZ, RZ, R72 ;  /* 0x000000ffff197224 */ /* 0x000fe200078e0048 */
[----:B------:R-:W-:Y:S06]  /*1020*/  BRA `(.L_x_11754) ;  /* 0x0000000000f07947 */ /* 0x000fec0003800000 */
.L_x_37121:
[----:B------:R-:W-:Y:S02]  /*1030*/  HFMA2 R30, -RZ, RZ, 0, 1.78813934326171875e-07 ;  /* 0x00000003ff1e7431 */ /* 0x000fe400000001ff */
[----:B------:R-:W-:Y:S02]  /*1040*/  IMAD.MOV.U32 R32, RZ, RZ, R112 ;  /* 0x000000ffff207224 */ /* 0x000fe400078e0070 */
[----:B------:R-:W-:Y:S01]  /*1050*/  IMAD.MOV.U32 R25, RZ, RZ, R73 ;  /* 0x000000ffff197224 */ /* 0x000fe200078e0049 */
[----:B------:R-:W-:Y:S06]  /*1060*/  BRA `(.L_x_11754) ;  /* 0x0000000000e07947 */ /* 0x000fec0003800000 */
.L_x_37122:
        /* <DEDUP_REMOVED lines=13> */
.L_x_11756:
[----:B------:R-:W-:Y:S05]  /*1140*/  BSYNC.RECONVERGENT B2 ;  /* 0x0000000000027941 */ /* 0x000fea0003800200 */
.L_x_11755:
[----:B------:R-:W-:Y:S01]  /*1150*/  IMAD.WIDE.U32 R28, R92, -0x326172a9, RZ ;  /* 0xcd9e8d575c1c7825 */ /* 0x000fe200078e00ff */
[----:B------:R-:W-:-:S03]  /*1160*/  LOP3.LUT R30, R2, UR7, R35, 0x96, !PT ;  /* 0x00000007021e7c12 */ /* 0x000fc6000f8e9623 */
[----:B------:R-:W-:Y:S01]  /*1170*/  IMAD.MOV.U32 R25, RZ, RZ, R112 ;  /* 0x000000ffff197224 */ /* 0x000fe200078e0070 */
[----:B------:R-:W-:Y:S01]  /*1180*/  LOP3.LUT R32, R90, UR6, R29, 0x96, !PT ;  /* 0x000000065a207c12 */ /* 0x000fe2000f8e961d */
[----:B------:R-:W-:-:S04]  /*1190*/  IMAD.WIDE.U32 R30, R30, -0x326172a9, RZ ;  /* 0xcd9e8d571e1e7825 */ /* 0x000fc800078e00ff */
[----:B------:R-:W-:Y:S01]  /*11a0*/  IMAD.WIDE.U32 R32, R32, -0x2daee0ad, RZ ;  /* 0xd2511f5320207825 */ /* 0x000fe200078e00ff */
[----:B------:R-:W-:-:S04]  /*11b0*/  LOP3.LUT R35, R28, UR15, R31, 0x96, !PT ;  /* 0x0000000f1c237c12 */ /* 0x000fc8000f8e961f */
        /* <DEDUP_REMOVED lines=12> */
[----:B------:R-:W-:Y:S01]  /*1280*/  LOP3.LUT R32, R103, R30, R29, 0x96, !PT ;  /* 0x0000001e67207212 */ /* 0x000fe200078e961d */
        /* <DEDUP_REMOVED lines=18> */
[----:B------:R-:W-:Y:S02]  /*13b0*/  MOV R0, R30 ;  /* 0x0000001e00007202 */ /* 0x000fe40000000f00 */
[----:B------:R-:W-:Y:S01]  /*13c0*/  LOP3.LUT R72, R98, R72, R31, 0x96, !PT ;  /* 0x0000004862487212 */ /* 0x000fe200078e961f */
[----:B------:R-:W-:Y:S01]  /*13d0*/  IMAD.MOV.U32 R30, RZ, RZ, RZ ;  /* 0x000000ffff1e7224 */ /* 0x000fe200078e00ff */
[----:B------:R-:W-:-:S07]  /*13e0*/  LOP3.LUT R73, R28, UR21, R33, 0x96, !PT ;  /* 0x000000151c497c12 */ /* 0x000fce000f8e9621 */
.L_x_11754:
[----:B------:R-:W-:Y:S05]  /*13f0*/  BSYNC.RECONVERGENT B1 ;  /* 0x0000000000017941 */ /* 0x000fea0003800200 */
.L_x_11753:
        /* <DEDUP_REMOVED lines=26> */
.L_x_11759:
        /* <DEDUP_REMOVED lines=13> */
.L_x_11761:
[----:B------:R-:W-:Y:S05]  /*1670*/  BSYNC.RECONVERGENT B2 ;  /* 0x0000000000027941 */ /* 0x000fea0003800200 */
.L_x_11760:
        /* <DEDUP_REMOVED lines=38> */
[----:B------:R-:W-:-:S03]  /*18e0*/  LOP3.LUT R72, R98, R72, R35, 0x96, !PT ;  /* 0x0000004862487212 */ /* 0x000fc600078e9623 */
[----:B------:R-:W-:Y:S01]  /*18f0*/  IMAD.MOV.U32 R0, RZ, RZ, R34 ;  /* 0x000000ffff007224 */ /* 0x000fe200078e0022 */
[----:B------:R-:W-:Y:S01]  /*1900*/  LOP3.LUT R73, R30, UR21, R29, 0x96, !PT ;  /* 0x000000151e497c12 */ /* 0x000fe2000f8e961d */
[----:B------:R-:W-:Y:S01]  /*1910*/  IMAD.MOV.U32 R29, RZ, RZ, R32 ;  /* 0x000000ffff1d7224 */ /* 0x000fe200078e0020 */
[----:B------:R-:W-:-:S07]  /*1920*/  MOV R32, R28 ;  /* 0x0000001c00207202 */ /* 0x000fce0000000f00 */
.L_x_11758:
[----:B------:R-:W-:Y:S05]  /*1930*/  BSYNC.RECONVERGENT B1 ;  /* 0x0000000000017941 */ /* 0x000fea0003800200 */
.L_x_11757:
        /* <DEDUP_REMOVED lines=22> */
.L_x_11764:
        /* <DEDUP_REMOVED lines=13> */
.L_x_11766:
[----:B------:R-:W-:Y:S05]  /*1b70*/  BSYNC.RECONVERGENT B2 ;  /* 0x0000000000027941 */ /* 0x000fea0003800200 */
.L_x_11765:
        /* <DEDUP_REMOVED lines=40> */
[----:B------:R-:W-:Y:S01]  /*1e00*/  MOV R32, R28 ;  /* 0x0000001c00207202 */ /* 0x000fe20000000f00 */
[----:B------:R-:W-:Y:S01]  /*1e10*/  IMAD.MOV.U32 R28, RZ, RZ, RZ ;  /* 0x000000ffff1c7224 */ /* 0x000fe200078e00ff */
[----:B------:R-:W-:-:S07]  /*1e20*/  LOP3.LUT R73, R30, UR21, R29, 0x96, !PT ;  /* 0x000000151e497c12 */ /* 0x000fce000f8e961d */
.L_x_11763:
[----:B------:R-:W-:Y:S05]  /*1e30*/  BSYNC.RECONVERGENT B1 ;  /* 0x0000000000017941 */ /* 0x000fea0003800200 */
.L_x_11762:
        /* <DEDUP_REMOVED lines=23> */
.L_x_11769:
        /* <DEDUP_REMOVED lines=13> */
.L_x_11771:
[----:B------:R-:W-:Y:S05]  /*2080*/  BSYNC.RECONVERGENT B2 ;  /* 0x0000000000027941 */ /* 0x000fea0003800200 */
.L_x_11770:
        /* <DEDUP_REMOVED lines=43> */
.L_x_11768:
[----:B------:R-:W-:Y:S05]  /*2340*/  BSYNC.RECONVERGENT B1 ;  /* 0x0000000000017941 */ /* 0x000fea0003800200 */
.L_x_11767:
        /* <DEDUP_REMOVED lines=22> */
.L_x_11774:
        /* <DEDUP_REMOVED lines=13> */
.L_x_11776:
[----:B------:R-:W-:Y:S05]  /*2580*/  BSYNC.RECONVERGENT B2 ;  /* 0x0000000000027941 */ /* 0x000fea0003800200 */
.L_x_11775:
        /* <DEDUP_REMOVED lines=41> */
[----:B------:R-:W-:Y:S01]  /*2820*/  MOV R32, R20 ;  /* 0x0000001400207202 */ /* 0x000fe20000000f00 */
[----:B------:R-:W-:-:S07]  /*2830*/  IMAD.MOV.U32 R28, RZ, RZ, RZ ;  /* 0x000000ffff1c7224 */ /* 0x000fce00078e00ff */
.L_x_11773:
[----:B------:R-:W-:Y:S05]  /*2840*/  BSYNC.RECONVERGENT B1 ;  /* 0x0000000000017941 */ /* 0x000fea0003800200 */
.L_x_11772:
        /* <DEDUP_REMOVED lines=23> */
.L_x_11779:
        /* <DEDUP_REMOVED lines=13> */
.L_x_11781:
[----:B------:R-:W-:Y:S05]  /*2a90*/  BSYNC.RECONVERGENT B2 ;  /* 0x0000000000027941 */ /* 0x000fea0003800200 */
.L_x_11780:
        /* <DEDUP_REMOVED lines=43> */
.L_x_11778:
[----:B------:R-:W-:Y:S05]  /*2d50*/  BSYNC.RECONVERGENT B1 ;  /* 0x0000000000017941 */ /* 0x000fea0003800200 */
.L_x_11777:
        /* <DEDUP_REMOVED lines=22> */
.L_x_11784:
        /* <DEDUP_REMOVED lines=13> */
.L_x_11786:
[----:B------:R-:W-:Y:S05]  /*2f90*/  BSYNC.RECONVERGENT B2 ;  /* 0x0000000000027941 */ /* 0x000fea0003800200 */
.L_x_11785:
        /* <DEDUP_REMOVED lines=43> */
.L_x_11783:
[----:B------:R-:W-:Y:S05]  /*3250*/  BSYNC.RECONVERGENT B1 ;  /* 0x0000000000017941 */ /* 0x000fea0003800200 */
.L_x_11782:
        /* <DEDUP_REMOVED lines=23> */
.L_x_11789:
        /* <DEDUP_REMOVED lines=15> */
.L_x_11791:
[----:B------:R-:W-:Y:S05]  /*34c0*/  BSYNC.RECONVERGENT B2 ;  /* 0x0000000000027941 */ /* 0x000fea0003800200 */
.L_x_11790:
        /* <DEDUP_REMOVED lines=43> */
.L_x_11788:
[----:B------:R-:W-:Y:S05]  /*3780*/  BSYNC.RECONVERGENT B1 ;  /* 0x0000000000017941 */ /* 0x000fea0003800200 */
.L_x_11787:
        /* <DEDUP_REMOVED lines=10> */
.L_x_11752:
        /* <DEDUP_REMOVED lines=16> */
.L_x_11795:
        /* <DEDUP_REMOVED lines=13> */
.L_x_11797:
[----:B------:R-:W-:Y:S05]  /*3a00*/  BSYNC.RECONVERGENT B2 ;  /* 0x0000000000027941 */ /* 0x000fea0003800200 */
.L_x_11796:
        /* <DEDUP_REMOVED lines=39> */
[----:B------:R-:W-:Y:S02]  /*3c80*/  IMAD.MOV.U32 R0, RZ, RZ, R30 ;  /* 0x000000ffff007224 */ /* 0x000fe400078e001e */
[----:B------:R-:W-:Y:S01]  /*3c90*/  HFMA2 R30, -RZ, RZ, 0, 0 ;  /* 0x00000000ff1e7431 */ /* 0x000fe200000001ff */
[----:B------:R-:W-:-:S07]  /*3ca0*/  LOP3.LUT R73, R28, UR21, R33, 0x96, !PT ;  /* 0x000000151c497c12 */ /* 0x000fce000f8e9621 */
.L_x_11794:
[----:B------:R-:W-:Y:S05]  /*3cb0*/  BSYNC.RECONVERGENT B1 ;  /* 0x0000000000017941 */ /* 0x000fea0003800200 */
.L_x_11793:
[----:B------:R-:W-:Y:S01]  /*3cc0*/  ISETP.NE.AND P0, PT, R30, 0x1, PT ;  /* 0x000000011e00780c */ /* 0x000fe20003f05270 */
[----:B------:R-:W-:Y:S01]  /*3cd0*/  IMAD.U32 R108, RZ, RZ, UR22 ;  /* 0x00000016ff6c7e24 */ /* 0x000fe2000f8e00ff */
[----:B------:R-:W-:Y:S01]  /*3ce0*/  I2FP.F32.U32 R28, R25 ;  /* 0x00000019001c7245 */ /* 0x000fe20000201000 */
[C---:B-----5:R-:W-:Y:S01]  /*3cf0*/  IMAD.U32 R29, R20.reuse, 0x10000, RZ ;  /* 0x00010000141d7824 */ /* 0x060fe200078e00ff */
[----:B------:R-:W-:Y:S01]  /*3d00*/  MOV R107, UR23 ;  /* 0x00000017006b7c02 */ /* 0x000fe20008000f00 */
[----:B------:R-:W-:Y:S01]  /*3d10*/  BSSY.RECONVERGENT B1, `(.L_x_11798) ;  /* 0x000004b000017945 */ /* 0x000fe20003800200 */
[----:B------:R-:W-:Y:S01]  /*3d20*/  PRMT R20, R20, 0x7632, R20 ;  /* 0x0000763214147816 */ /* 0x000fe20000000014 */
[----:B------:R-:W-:Y:S01]  /*3d30*/  FFMA.FTZ R25, R28, R109, 1.1641532182693481445e-10 ;  /* 0x2f0000001c197423 */ /* 0x000fe2000001006d */
[----:B------:R-:W-:Y:S01]  /*3d40*/  FMUL.FTZ R48, R29, R110 ;  /* 0x0000006e1d307220 */ /* 0x000fe20000410000 */
[----:B------:R-:W-:Y:S02]  /*3d50*/  IMAD.MOV.U32 R33, RZ, RZ, 0x2 ;  /* 0x00000002ff217424 */ /* 0x000fe400078e00ff */
[----:B------:R-:W-:Y:S01]  /*3d60*/  IMAD.MOV.U32 R29, RZ, RZ, R0 ;  /* 0x000000ffff1d7224 */ /* 0x000fe200078e0000 */
[----:B------:R-:W-:Y:S01]  /*3d70*/  FSETP.LE.FTZ.AND P1, PT, R25, R108, PT ;  /* 0x0000006c1900720b */ /* 0x000fe20003f33000 */
[----:B------:R-:W-:-:S03]  /*3d80*/  FMUL.FTZ R48, R48, R107 ;  /* 0x0000006b30307220 */ /* 0x000fc60000410000 */
        /* <DEDUP_REMOVED lines=10> */
.L_x_11800:
        /* <DEDUP_REMOVED lines=13> */
.L_x_11802:
[----:B------:R-:W-:Y:S05]  /*3f00*/  BSYNC.RECONVERGENT B2 ;  /* 0x0000000000027941 */ /* 0x000fea0003800200 */
.L_x_11801:
        /* <DEDUP_REMOVED lines=40> */
[----:B------:R-:W-:Y:S02]  /*4190*/  LOP3.LUT R73, R30, UR21, R29, 0x96, !PT ;  /* 0x000000151e497c12 */ /* 0x000fe4000f8e961d */
[----:B------:R-:W-:Y:S01]  /*41a0*/  MOV R29, R32 ;  /* 0x00000020001d7202 */ /* 0x000fe20000000f00 */
[----:B------:R-:W-:-:S07]  /*41b0*/  IMAD.MOV.U32 R32, RZ, RZ, R28 ;  /* 0x000000ffff207224 */ /* 0x000fce00078e001c */
.L_x_11799:
[----:B------:R-:W-:Y:S05]  /*41c0*/  BSYNC.RECONVERGENT B1 ;  /* 0x0000000000017941 */ /* 0x000fea0003800200 */
.L_x_11798:
[----:B------:R-:W-:Y:S01]  /*41d0*/  ISETP.NE.AND P1, PT, R33, 0x1, PT ;  /* 0x000000012100780c */ /* 0x000fe20003f25270 */
[----:B------:R-:W-:Y:S01]  /*41e0*/  BSSY.RECONVERGENT B1, `(.L_x_11803) ;  /* 0x000004b000017945 */ /* 0x000fe20003800200 */
[----:B------:R-:W-:Y:S02]  /*41f0*/  I2FP.F32.U32 R28, R29 ;  /* 0x0000001d001c7245 */ /* 0x000fe40000201000 */
[----:B------:R-:W-:-:S03]  /*4200*/  SHF.L.U32 R31, R20, 0x10, RZ ;  /* 0x00000010141f7819 */ /* 0x000fc600000006ff */
[----:B------:R-:W-:Y:S01]  /*4210*/  FFMA.FTZ R29, R28, R109, 1.1641532182693481445e-10 ;  /* 0x2f0000001c1d7423 */ /* 0x000fe2000001006d */
[----:B------:R-:W-:Y:S02]  /*4220*/  IMAD.MOV.U32 R28, RZ, RZ, 0x2 ;  /* 0x00000002ff1c7424 */ /* 0x000fe400078e00ff */
[----:B------:R-:W-:Y:S02]  /*4230*/  FMUL.FTZ R20, R31, R110 ;  /* 0x0000006e1f147220 */ /* 0x000fe40000410000 */
        /* <DEDUP_REMOVED lines=12> */
.L_x_11805:
        /* <DEDUP_REMOVED lines=13> */
.L_x_11807:
[----:B------:R-:W-:Y:S05]  /*43d0*/  BSYNC.RECONVERGENT B2 ;  /* 0x0000000000027941 */ /* 0x000fea0003800200 */
.L_x_11806:
        /* <DEDUP_REMOVED lines=41> */
[----:B------:R-:W-:Y:S02]  /*4670*/  IMAD.MOV.U32 R32, RZ, RZ, R28 ;  /* 0x000000ffff207224 */ /* 0x000fe400078e001c */
[----:B------:R-:W-:-:S07]  /*4680*/  IMAD.MOV.U32 R28, RZ, RZ, RZ ;  /* 0x000000ffff1c7224 */ /* 0x000fce00078e00ff */
.L_x_11804:
[----:B------:R-:W-:Y:S05]  /*4690*/  BSYNC.RECONVERGENT B1 ;  /* 0x0000000000017941 */ /* 0x000fea0003800200 */
.L_x_11803:
[----:B------:R-:W-:Y:S01]  /*46a0*/  ISETP.NE.AND P2, PT, R28, 0x1, PT ;  /* 0x000000011c00780c */ /* 0x000fe20003f45270 */
[----:B------:R-:W-:Y:S01]  /*46b0*/  BSSY.RECONVERGENT B1, `(.L_x_11808) ;  /* 0x000004c000017945 */ /* 0x000fe20003800200 */
[----:B------:R-:W-:Y:S02]  /*46c0*/  I2FP.F32.U32 R20, R29 ;  /* 0x0000001d00147245 */ /* 0x000fe40000201000 */
[C---:B------:R-:W-:Y:S02]  /*46d0*/  SHF.L.U32 R31, R21.reuse, 0x10, RZ ;  /* 0x00000010151f7819 */ /* 0x040fe400000006ff */
[----:B------:R-:W-:Y:S01]  /*46e0*/  PRMT R33, R21, 0x7632, R33 ;  /* 0x0000763215217816 */ /* 0x000fe20000000021 */
[----:B------:R-:W-:Y:S01]  /*46f0*/  FFMA.FTZ R29, R20, R109, 1.1641532182693481445e-10 ;  /* 0x2f000000141d7423 */ /* 0x000fe2000001006d */
[----:B------:R-:W-:Y:S02]  /*4700*/  IMAD.MOV.U32 R21, RZ, RZ, R0 ;  /* 0x000000ffff157224 */ /* 0x000fe400078e0000 */
[----:B------:R-:W-:-:S02]  /*4710*/  FMUL.FTZ R50, R31, R110 ;  /* 0x0000006e1f327220 */ /* 0x000fc40000410000 */
[----:B------:R-:W-:Y:S01]  /*4720*/  FSETP.LE.FTZ.AND P1, PT, R29, R108, PT ;  /* 0x0000006c1d00720b */ /* 0x000fe20003f33000 */
[----:B------:R-:W-:Y:S02]  /*4730*/  IMAD.MOV.U32 R29, RZ, RZ, 0x2 ;  /* 0x00000002ff1d7424 */ /* 0x000fe400078e00ff */
        /* <DEDUP_REMOVED lines=10> */
.L_x_11810:
        /* <DEDUP_REMOVED lines=13> */
.L_x_11812:
[----:B------:R-:W-:Y:S05]  /*48b0*/  BSYNC.RECONVERGENT B2 ;  /* 0x0000000000027941 */ /* 0x000fea0003800200 */
.L_x_11811:
        /* <DEDUP_REMOVED lines=43> */
.L_x_11809:
[----:B------:R-:W-:Y:S05]  /*4b70*/  BSYNC.RECONVERGENT B1 ;  /* 0x0000000000017941 */ /* 0x000fea0003800200 */
.L_x_11808:
        /* <DEDUP_REMOVED lines=19> */
.L_x_11815:
        /* <DEDUP_REMOVED lines=13> */
.L_x_11817:
[----:B------:R-:W-:Y:S05]  /*4d80*/  BSYNC.RECONVERGENT B2 ;  /* 0x0000000000027941 */ /* 0x000fea0003800200 */
.L_x_11816:
        /* <DEDUP_REMOVED lines=40> */
[----:B------:R-:W-:Y:S01]  /*5010*/  IMAD.MOV.U32 R28, RZ, RZ, RZ ;  /* 0x000000ffff1c7224 */ /* 0x000fe200078e00ff */
[----:B------:R-:W-:Y:S01]  /*5020*/  MOV R21, R32 ;  /* 0x0000002000157202 */ /* 0x000fe20000000f00 */
[----:B------:R-:W-:-:S07]  /*5030*/  IMAD.MOV.U32 R32, RZ, RZ, R20 ;  /* 0x000000ffff207224 */ /* 0x000fce00078e0014 */
.L_x_11814:
[----:B------:R-:W-:Y:S05]  /*5040*/  BSYNC.RECONVERGENT B1 ;  /* 0x0000000000017941 */ /* 0x000fea0003800200 */
.L_x_11813:
        /* <DEDUP_REMOVED lines=20> */
.L_x_11820:
        /* <DEDUP_REMOVED lines=13> */
.L_x_11822:
[----:B------:R-:W-:Y:S05]  /*5260*/  BSYNC.RECONVERGENT B2 ;  /* 0x0000000000027941 */ /* 0x000fea0003800200 */
.L_x_11821:
        /* <DEDUP_REMOVED lines=43> */
.L_x_11819:
[----:B------:R-:W-:Y:S05]  /*5520*/  BSYNC.RECONVERGENT B1 ;  /* 0x0000000000017941 */ /* 0x000fea0003800200 */
.L_x_11818:
        /* <DEDUP_REMOVED lines=19> */
.L_x_11825:
        /* <DEDUP_REMOVED lines=13> */
.L_x_11827:
[----:B------:R-:W-:Y:S05]  /*5730*/  BSYNC.RECONVERGENT B2 ;  /* 0x0000000000027941 */ /* 0x000fea0003800200 */
.L_x_11826:
        /* <DEDUP_REMOVED lines=43> */
.L_x_11824:
[----:B------:R-:W-:Y:S05]  /*59f0*/  BSYNC.RECONVERGENT B1 ;  /* 0x0000000000017941 */ /* 0x000fea0003800200 */
.L_x_11823:
[----:B------:R-:W-:Y:S01]  /*5a00*/  ISETP.NE.AND P6, PT, R28, 0x1, PT ;  /* 0x000000011c00780c */ /* 0x000fe20003fc5270 */
[----:B------:R-:W-:Y:S01]  /*5a10*/  BSSY.RECONVERGENT B1, `(.L_x_11828) ;  /* 0x000004e000017945 */ /* 0x000fe20003800200 */
[----:B------:R-:W-:Y:S01]  /*5a20*/  I2FP.F32.U32 R20, R21 ;  /* 0x0000001500147245 */ /* 0x000fe20000201000 */
[----:B------:R-:W-:Y:S01]  /*5a30*/  IMAD.MOV.U32 R33, RZ, RZ, 0x2 ;  /* 0x00000002ff217424 */ /* 0x000fe200078e00ff */
[C---:B------:R-:W-:Y:S01]  /*5a40*/  SHF.L.U32 R29, R23.reuse, 0x10, RZ ;  /* 0x00000010171d7819 */ /* 0x040fe200000006ff */
[----:B------:R-:W-:Y:S01]  /*5a50*/  IMAD.MOV.U32 R22, RZ, RZ, R0 ;  /* 0x000000ffff167224 */ /* 0x000fe200078e0000 */
[----:B------:R-:W-:Y:S01]  /*5a60*/  PRMT R34, R23, 0x7632, R34 ;  /* 0x0000763217227816 */ /* 0x000fe20000000022 */
        /* <DEDUP_REMOVED lines=13> */
.L_x_11830:
        /* <DEDUP_REMOVED lines=15> */
.L_x_11832:
[----:B------:R-:W-:Y:S05]  /*5c30*/  BSYNC.RECONVERGENT B2 ;  /* 0x0000000000027941 */ /* 0x000fea0003800200 */
.L_x_11831:
        /* <DEDUP_REMOVED lines=43> */
.L_x_11829:
[----:B------:R-:W-:Y:S05]  /*5ef0*/  BSYNC.RECONVERGENT B1 ;  /* 0x0000000000017941 */ /* 0x000fea0003800200 */
.L_x_11828:
        /* <DEDUP_REMOVED lines=16> */
.L_x_11792:
[----:B------:R-:W0:Y:S01]  /*6000*/  LDC.64 R120, c[0x0][0x3a8] ;  /* 0x0000ea00ff787b82 */ /* 0x000e220000000a00 */
[----:B------:R-:W-:Y:S01]  /*6010*/  SEL R23, RZ, 0x1000000, !P6 ;  /* 0x01000000ff177807 */ /* 0x000fe20007000000 */
[----:B------:R-:W-:Y:S01]  /*6020*/  VIADD R111, R95, 0x20 ;  /* 0x000000205f6f7836 */ /* 0x000fe20000000000 */
[----:B------:R-:W-:Y:S02]  /*6030*/  SEL R28, RZ, 0x10000, !P5 ;  /* 0x00010000ff1c7807 */ /* 0x000fe40006800000 */
[----:B------:R-:W-:Y:S02]  /*6040*/  SEL R29, RZ, 0x100, !P4 ;  /* 0x00000100ff1d7807 */ /* 0x000fe40006000000 */
[----:B------:R-:W-:Y:S01]  /*6050*/  SEL R22, RZ, 0x1000000, !P2 ;  /* 0x01000000ff167807 */ /* 0x000fe20005000000 */
[----:B------:R-:W1:Y:S01]  /*6060*/  LDC.64 R118, c[0x0][0x3b0] ;  /* 0x0000ec00ff767b82 */ /* 0x000e620000000a00 */
[----:B------:R-:W-:Y:S02]  /*6070*/  SEL R21, RZ, 0x10000, !P1 ;  /* 0x00010000ff157807 */ /* 0x000fe40004800000 */
[----:B------:R-:W-:-:S02]  /*6080*/  SEL R20, RZ, 0x100, !P0 ;  /* 0x00000100ff147807 */ /* 0x000fc40004000000 */
[----:B------:R-:W-:Y:S02]  /*6090*/  ISETP.NE.AND P5, PT, R25, RZ, PT ;  /* 0x000000ff1900720c */ /* 0x000fe40003fa5270 */
[----:B------:R-:W-:Y:S02]  /*60a0*/  LOP3.LUT R29, R29, R23, R28, 0xfe, !PT ;  /* 0x000000171d1d7212 */ /* 0x000fe400078efe1c */
[----:B------:R-:W-:Y:S02]  /*60b0*/  LOP3.LUT R20, R20, R22, R21, 0xfe, !PT ;  /* 0x0000001614147212 */ /* 0x000fe400078efe15 */
[----:B------:R-:W-:Y:S02]  /*60c0*/  SEL R28, RZ, 0x1, !P3 ;  /* 0x00000001ff1c7807 */ /* 0x000fe40005800000 */
[----:B------:R-:W-:Y:S02]  /*60d0*/  SEL R21, RZ, 0x1, !P5 ;  /* 0x00000001ff157807 */ /* 0x000fe40006800000 */
[----:B------:R-:W-:Y:S01]  /*60e0*/  LOP3.LUT R29, R29, R28, RZ, 0xfc, !PT ;  /* 0x0000001c1d1d7212 */ /* 0x000fe200078efcff */
[----:B0-----:R-:W-:Y:S01]  /*60f0*/  IMAD.WIDE.U32 R34, R95, 0x20, R120 ;  /* 0x000000205f227825 */ /* 0x001fe200078e0078 */
[----:B------:R-:W-:-:S02]  /*6100*/  LOP3.LUT R28, R20, R21, RZ, 0xfc, !PT ;  /* 0x00000015141c7212 */ /* 0x000fc400078efcff */
[----:B------:R-:W-:Y:S01]  /*6110*/  ISETP.NE.AND P6, PT, R24, RZ, PT ;  /* 0x000000ff1800720c */ /* 0x000fe20003fc5270 */
[----:B------:R-:W-:Y:S01]  /*6120*/  IMAD.WIDE.U32 R20, R111, 0x10, R26 ;  /* 0x000000106f147825 */ /* 0x000fe200078e001a */
[----:B------:R0:W-:Y:S03]  /*6130*/  STG.E.128 desc[UR8][R34.64], R48 ;  /* 0x0000003022007986 */ /* 0x0001e6000c101d08 */
[----:B-1----:R-:W-:Y:S01]  /*6140*/  IMAD.WIDE.U32 R30, R95, 0x8, R118 ;  /* 0x000000085f1e7825 */ /* 0x002fe200078e0076 */
[----:B------:R0:W-:Y:S04]  /*6150*/  STG.E.128 desc[UR8][R34.64+0x10], R44 ;  /* 0x0000102c22007986 */ /* 0x0001e8000c101d08 */
[----:B------:R0:W-:Y:S04]  /*6160*/  STG.E.64 desc[UR8][R30.64], R28 ;  /* 0x0000001c1e007986 */ /* 0x0001e8000c101b08 */
[----:B------:R-:W5:Y:S01]  /*6170*/  LDG.E.128 R20, desc[UR8][R20.64] ;  /* 0x0000000814147981 */ /* 0x000f62000c1e1d00 */
[----:B------:R-:W-:Y:S05]  /*6180*/  @!P6 BRA `(.L_x_11833) ;  /* 0x000000280038e947 */ /* 0x000fea0003800000 */
[----:B0-----:R-:W0:Y:S02]  /*6190*/  LDC.64 R28, c[0x0][0x3a0] ;  /* 0x0000e800ff1c7b82 */ /* 0x001e240000000a00 */
        /* <DEDUP_REMOVED lines=19> */
.L_x_11836:
        /* <DEDUP_REMOVED lines=13> */
.L_x_11838:
[----:B------:R-:W-:Y:S05]  /*63a0*/  BSYNC.RECONVERGENT B2 ;  /* 0x0000000000027941 */ /* 0x000fea0003800200 */
.L_x_11837:
        /* <DEDUP_REMOVED lines=42> */
.L_x_11835:
[----:B------:R-:W-:Y:S05]  /*6650*/  BSYNC.RECONVERGENT B1 ;  /* 0x0000000000017941 */ /* 0x000fea0003800200 */
.L_x_11834:
        /* <DEDUP_REMOVED lines=24> */
.L_x_11841:
        /* <DEDUP_REMOVED lines=13> */
.L_x_11843:
[----:B------:R-:W-:Y:S05]  /*68b0*/  BSYNC.RECONVERGENT B2 ;  /* 0x0000000000027941 */ /* 0x000fea0003800200 */
.L_x_11842:
        /* <DEDUP_REMOVED lines=43> */
.L_x_11840:
[----:B------:R-:W-:Y:S05]  /*6b70*/  BSYNC.RECONVERGENT B1 ;  /* 0x0000000000017941 */ /* 0x000fea0003800200 */
.L_x_11839:
        /* <DEDUP_REMOVED lines=22> */
.L_x_11846:
        /* <DEDUP_REMOVED lines=13> */
.L_x_11848:
[----:B------:R-:W-:Y:S05]  /*6db0*/  BSYNC.RECONVERGENT B2 ;  /* 0x0000000000027941 */ /* 0x000fea0003800200 */
.L_x_11847:
[----:B------:R-:W-:Y:S01]  /*6dc0*/  IMAD.WIDE.U32 R30, R92, -0x326172a9, RZ ;  /* 0xcd9e8d575c1e7825 */ /* 0x000fe200078e00ff */
[----:B------:R-:W-:Y:S02]  /*6dd0*/  LOP3.LUT R28, R2, UR7, R35, 0x96, !PT ;  /* 0x00000007021c7c12 */ /* 0x000fe4000f8e9623 */
[----:B------:R-:W-:Y:S02]  /*6de0*/  MOV R20, R68 ;  /* 0x0000004400147202 */ /* 0x000fe40000000f00 */
        /* <DEDUP_REMOVED lines=38> */
[----:B------:R-:W-:Y:S02]  /*7050*/  IMAD.MOV.U32 R0, RZ, RZ, R32 ;  /* 0x000000ffff007224 */ /* 0x000fe400078e0020 */
[----:B------:R-:W-:-:S07]  /*7060*/  IMAD.MOV.U32 R28, RZ, RZ, RZ ;  /* 0x000000ffff1c7224 */ /* 0x000fce00078e00ff */
.L_x_11845:
[----:B------:R-:W-:Y:S05]  /*7070*/  BSYNC.RECONVERGENT B1 ;  /* 0x0000000000017941 */ /* 0x000fea0003800200 */
.L_x_11844:
[----:B------:R-:W-:Y:S01]  /*7080*/  I2FP.F32.U32 R20, R20 ;  /* 0x0000001400147245 */ /* 0x000fe20000201000 */
[----:B------:R-:W-:Y:S01]  /*7090*/  BSSY.RECONVERGENT B1, `(.L_x_11849) ;  /* 0x000004f000017945 */ /* 0x000fe20003800200 */
[C---:B------:R-:W-:Y:S01]  /*70a0*/  SHF.L.U32 R31, R21.reuse, 0x10, RZ ;  /* 0x00000010151f7819 */ /* 0x040fe200000006ff */
        /* <DEDUP_REMOVED lines=20> */
.L_x_11851:
        /* <DEDUP_REMOVED lines=13> */
.L_x_11853:
[----:B------:R-:W-:Y:S05]  /*72c0*/  BSYNC.RECONVERGENT B2 ;  /* 0x0000000000027941 */ /* 0x000fea0003800200 */
.L_x_11852:
        /* <DEDUP_REMOVED lines=43> */
.L_x_11850:
[----:B------:R-:W-:Y:S05]  /*7580*/  BSYNC.RECONVERGENT B1 ;  /* 0x0000000000017941 */ /* 0x000fea0003800200 */
.L_x_11849:
        /* <DEDUP_REMOVED lines=22> */
.L_x_11856:
        /* <DEDUP_REMOVED lines=13> */
.L_x_11858:
[----:B------:R-:W-:Y:S05]  /*77c0*/  BSYNC.RECONVERGENT B2 ;  /* 0x0000000000027941 */ /* 0x000fea0003800200 */
.L_x_11857:
        /* <DEDUP_REMOVED lines=43> */
.L_x_11855:
[----:B------:R-:W-:Y:S05]  /*7a80*/  BSYNC.RECONVERGENT B1 ;  /* 0x0000000000017941 */ /* 0x000fea0003800200 */
.L_x_11854:
        /* <DEDUP_REMOVED lines=23> */
.L_x_11861:
        /* <DEDUP_REMOVED lines=13> */
.L_x_11863:
[----:B------:R-:W-:Y:S05]  /*7cd0*/  BSYNC.RECONVERGENT B2 ;  /* 0x0000000000027941 */ /* 0x000fea0003800200 */
.L_x_11862:
        /* <DEDUP_REMOVED lines=43> */
.L_x_11860:
[----:B------:R-:W-:Y:S05]  /*7f90*/  BSYNC.RECONVERGENT B1 ;  /* 0x0000000000017941 */ /* 0x000fea0003800200 */
.L_x_11859:
        /* <DEDUP_REMOVED lines=22> */
.L_x_11866:
        /* <DEDUP_REMOVED lines=13> */
.L_x_11868:
[----:B------:R-:W-:Y:S05]  /*81d0*/  BSYNC.RECONVERGENT B2 ;  /* 0x0000000000027941 */ /* 0x000fea0003800200 */
.L_x_11867:
        /* <DEDUP_REMOVED lines=43> */
.L_x_11865:
[----:B------:R-:W-:Y:S05]  /*8490*/  BSYNC.RECONVERGENT B1 ;  /* 0x0000000000017941 */ /* 0x000fea0003800200 */
.L_x_11864:
        /* <DEDUP_REMOVED lines=23> */
.L_x_11871:
        /* <DEDUP_REMOVED lines=15> */
.L_x_11873:
[----:B------:R-:W-:Y:S05]  /*8700*/  BSYNC.RECONVERGENT B2 ;  /* 0x0000000000027941 */ /* 0x000fea0003800200 */
.L_x_11872:
        /* <DEDUP_REMOVED lines=43> */
.L_x_11870:
[----:B------:R-:W-:Y:S05]  /*89c0*/  BSYNC.RECONVERGENT B1 ;  /* 0x0000000000017941 */ /* 0x000fea0003800200 */
.L_x_11869:
        /* <DEDUP_REMOVED lines=10> */
.L_x_11833:
        /* <DEDUP_REMOVED lines=16> */
.L_x_11877:
        /* <DEDUP_REMOVED lines=13> */
.L_x_11879:
[----:B------:R-:W-:Y:S05]  /*8c40*/  BSYNC.RECONVERGENT B2 ;  /* 0x0000000000027941 */ /* 0x000fea0003800200 */
.L_x_11878:
        /* <DEDUP_REMOVED lines=41> */
[----:B------:R-:W-:-:S07]  /*8ee0*/  IMAD.MOV.U32 R30, RZ, RZ, RZ ;  /* 0x000000ffff1e7224 */ /* 0x000fce00078e00ff */
.L_x_11876:
[----:B------:R-:W-:Y:S05]  /*8ef0*/  BSYNC.RECONVERGENT B1 ;  /* 0x0000000000017941 */ /* 0x000fea0003800200 */
.L_x_11875:
[----:B------:R-:W-:Y:S01]  /*8f00*/  ISETP.NE.AND P0, PT, R30, 0x1, PT ;  /* 0x000000011e00780c */ /* 0x000fe20003f05270 */
[C---:B-----5:R-:W-:Y:S01]  /*8f10*/  IMAD.U32 R29, R20.reuse, 0x10000, RZ ;  /* 0x00010000141d7824 */ /* 0x060fe200078e00ff */
[----:B------:R-:W-:Y:S01]  /*8f20*/  I2FP.F32.U32 R28, R25 ;  /* 0x00000019001c7245 */ /* 0x000fe20000201000 */
[----:B------:R-:W-:Y:S01]  /*8f30*/  BSSY.RECONVERGENT B1, `(.L_x_11880) ;  /* 0x000004b000017945 */ /* 0x000fe20003800200 */
[----:B------:R-:W-:Y:S02]  /*8f40*/  HFMA2 R32, -RZ, RZ, 0, 1.1920928955078125e-07 ;  /* 0x00000002ff207431 */ /* 0x000fe400000001ff */
[----:B------:R-:W-:Y:S01]  /*8f50*/  FMUL.FTZ R40, R29, R110 ;  /* 0x0000006e1d287220 */ /* 0x000fe20000410000 */
[----:B------:R-:W-:Y:S01]  /*8f60*/  PRMT R20, R20, 0x7632, R20 ;  /* 0x0000763214147816 */ /* 0x000fe20000000014 */
[----:B------:R-:W-:Y:S01]  /*8f70*/  FFMA.FTZ R25, R28, R109, 1.1641532182693481445e-10 ;  /* 0x2f0000001c197423 */ /* 0x000fe2000001006d */
[----:B------:R-:W-:Y:S02]  /*8f80*/  IMAD.MOV.U32 R29, RZ, RZ, R0 ;  /* 0x000000ffff1d7224 */ /* 0x000fe400078e0000 */
[----:B------:R-:W-:-:S02]  /*8f90*/  FMUL.FTZ R40, R40, R107 ;  /* 0x0000006b28287220 */ /* 0x000fc40000410000 */
[----:B------:R-:W-:-:S04]  /*8fa0*/  FSETP.LE.FTZ.AND P1, PT, R25, R108, PT ;  /* 0x0000006c1900720b */ /* 0x000fc80003f33000 */
        /* <DEDUP_REMOVED lines=10> */
.L_x_11882:
        /* <DEDUP_REMOVED lines=13> */
.L_x_11884:
[----:B------:R-:W-:Y:S05]  /*9120*/  BSYNC.RECONVERGENT B2 ;  /* 0x0000000000027941 */ /* 0x000fea0003800200 */
.L_x_11883:
        /* <DEDUP_REMOVED lines=43> */
.L_x_11881:
[----:B------:R-:W-:Y:S05]  /*93e0*/  BSYNC.RECONVERGENT B1 ;  /* 0x0000000000017941 */ /* 0x000fea0003800200 */
.L_x_11880:
[----:B------:R-:W-:Y:S01]  /*93f0*/  ISETP.NE.AND P1, PT, R32, 0x1, PT ;  /* 0x000000012000780c */ /* 0x000fe20003f25270 */
[----:B------:R-:W-:Y:S01]  /*9400*/  IMAD.U32 R31, R20, 0x10000, RZ ;  /* 0x00010000141f7824 */ /* 0x000fe200078e00ff */
[----:B------:R-:W-:Y:S01]  /*9410*/  I2FP.F32.U32 R28, R29 ;  /* 0x0000001d001c7245 */ /* 0x000fe20000201000 */
[----:B------:R-:W-:Y:S02]  /*9420*/  BSSY.RECONVERGENT B1, `(.L_x_11885) ;  /* 0x0000049000017945 */ /* 0x000fe40003800200 */
[----:B------:R-:W-:Y:S02]  /*9430*/  FMUL.FTZ R20, R31, R110 ;  /* 0x0000006e1f147220 */ /* 0x000fe40000410000 */
[----:B------:R-:W-:Y:S01]  /*9440*/  FFMA.FTZ R29, R28, R109, 1.1641532182693481445e-10 ;  /* 0x2f0000001c1d7423 */ /* 0x000fe2000001006d */
[----:B------:R-:W-:Y:S02]  /*9450*/  HFMA2 R28, -RZ, RZ, 0, 1.1920928955078125e-07 ;  /* 0x00000002ff1c7431 */ /* 0x000fe400000001ff */
[----:B------:R-:W-:-:S02]  /*9460*/  FMUL.FTZ R41, R20, R107 ;  /* 0x0000006b14297220 */ /* 0x000fc40000410000 */
        /* <DEDUP_REMOVED lines=11> */
.L_x_11887:
        /* <DEDUP_REMOVED lines=13> */
.L_x_11889:
[----:B------:R-:W-:Y:S05]  /*95f0*/  BSYNC.RECONVERGENT B2 ;  /* 0x0000000000027941 */ /* 0x000fea0003800200 */
.L_x_11888:
        /* <DEDUP_REMOVED lines=43> */
.L_x_11886:
[----:B------:R-:W-:Y:S05]  /*98b0*/  BSYNC.RECONVERGENT B1 ;  /* 0x0000000000017941 */ /* 0x000fea0003800200 */
.L_x_11885:
[----:B------:R-:W-:Y:S01]  /*98c0*/  ISETP.NE.AND P2, PT, R28, 0x1, PT ;  /* 0x000000011c00780c */ /* 0x000fe20003f45270 */
[----:B------:R-:W-:Y:S01]  /*98d0*/  IMAD.U32 R31, R21, 0x10000, RZ ;  /* 0x00010000151f7824 */ /* 0x000fe200078e00ff */
        /* <DEDUP_REMOVED lines=18> */
.L_x_11892:
        /* <DEDUP_REMOVED lines=13> */
.L_x_11894:
[----:B------:R-:W-:Y:S05]  /*9ad0*/  BSYNC.RECONVERGENT B2 ;  /* 0x0000000000027941 */ /* 0x000fea0003800200 */
.L_x_11893:
        /* <DEDUP_REMOVED lines=43> */
.L_x_11891:
[----:B------:R-:W-:Y:S05]  /*9d90*/  BSYNC.RECONVERGENT B1 ;  /* 0x0000000000017941 */ /* 0x000fea0003800200 */
.L_x_11890:
[----:B------:R-:W-:Y:S01]  /*9da0*/  ISETP.NE.AND P3, PT, R30, 0x1, PT ;  /* 0x000000011e00780c */ /* 0x000fe20003f65270 */
[----:B------:R-:W-:Y:S01]  /*9db0*/  IMAD.U32 R29, R34, 0x10000, RZ ;  /* 0x00010000221d7824 */ /* 0x000fe200078e00ff */
[----:B------:R-:W-:Y:S01]  /*9dc0*/  I2FP.F32.U32 R20, R21 ;  /* 0x0000001500147245 */ /* 0x000fe20000201000 */
[----:B------:R-:W-:Y:S01]  /*9dd0*/  BSSY.RECONVERGENT B1, `(.L_x_11895) ;  /* 0x0000049000017945 */ /* 0x000fe20003800200 */
[----:B------:R-:W-:-:S03]  /*9de0*/  HFMA2 R28, -RZ, RZ, 0, 1.1920928955078125e-07 ;  /* 0x00000002ff1c7431 */ /* 0x000fc600000001ff */
[----:B------:R-:W-:Y:S01]  /*9df0*/  FFMA.FTZ R21, R20, R109, 1.1641532182693481445e-10 ;  /* 0x2f00000014157423 */ /* 0x000fe2000001006d */
[----:B------:R-:W-:-:S04]  /*9e00*/  FMUL.FTZ R20, R29, R110 ;  /* 0x0000006e1d147220 */ /* 0x000fc80000410000 */
[----:B------:R-:W-:Y:S01]  /*9e10*/  FSETP.LE.FTZ.AND P2, PT, R21, R108, PT ;  /* 0x0000006c1500720b */ /* 0x000fe20003f53000 */
[----:B------:R-:W-:Y:S02]  /*9e20*/  IMAD.MOV.U32 R21, RZ, RZ, R0 ;  /* 0x000000ffff157224 */ /* 0x000fe400078e0000 */
        /* <DEDUP_REMOVED lines=10> */
.L_x_11897:
        /* <DEDUP_REMOVED lines=13> */
.L_x_11899:
[----:B------:R-:W-:Y:S05]  /*9fa0*/  BSYNC.RECONVERGENT B2 ;  /* 0x0000000000027941 */ /* 0x000fea0003800200 */
.L_x_11898:
        /* <DEDUP_REMOVED lines=43> */
.L_x_11896:
[----:B------:R-:W-:Y:S05]  /*a260*/  BSYNC.RECONVERGENT B1 ;  /* 0x0000000000017941 */ /* 0x000fea0003800200 */
.L_x_11895:
        /* <DEDUP_REMOVED lines=20> */
.L_x_11902:
        /* <DEDUP_REMOVED lines=13> */
.L_x_11904:
[----:B------:R-:W-:Y:S05]  /*a480*/  BSYNC.RECONVERGENT B2 ;  /* 0x0000000000027941 */ /* 0x000fea0003800200 */
.L_x_11903:
        /* <DEDUP_REMOVED lines=43> */
.L_x_11901:
[----:B------:R-:W-:Y:S05]  /*a740*/  BSYNC.RECONVERGENT B1 ;  /* 0x0000000000017941 */ /* 0x000fea0003800200 */
.L_x_11900:
        /* <DEDUP_REMOVED lines=19> */
.L_x_11907:
        /* <DEDUP_REMOVED lines=13> */
.L_x_11909:
[----:B------:R-:W-:Y:S05]  /*a950*/  BSYNC.RECONVERGENT B2 ;  /* 0x0000000000027941 */ /* 0x000fea0003800200 */
.L_x_11908:
        /* <DEDUP_REMOVED lines=43> */
.L_x_11906:
[----:B------:R-:W-:Y:S05]  /*ac10*/  BSYNC.RECONVERGENT B1 ;  /* 0x0000000000017941 */ /* 0x000fea0003800200 */
.L_x_11905:
        /* <DEDUP_REMOVED lines=20> */
.L_x_11912:
        /* <DEDUP_REMOVED lines=15> */
.L_x_11914:
[----:B------:R-:W-:Y:S05]  /*ae50*/  BSYNC.RECONVERGENT B2 ;  /* 0x0000000000027941 */ /* 0x000fea0003800200 */
.L_x_11913:
        /* <DEDUP_REMOVED lines=43> */
.L_x_11911:
[----:B------:R-:W-:Y:S05]  /*b110*/  BSYNC.RECONVERGENT B1 ;  /* 0x0000000000017941 */ /* 0x000fea0003800200 */
.L_x_11910:
        /* <DEDUP_REMOVED lines=16> */
.L_x_11874:
[----:B------:R-:W-:Y:S01]  /*b220*/  SEL R23, RZ, 0x1000000, !P6 ;  /* 0x01000000ff177807 */ /* 0x000fe20007000000 */
[C---:B------:R-:W-:Y:S01]  /*b230*/  IMAD.WIDE.U32 R32, R111.reuse, 0x20, R120 ;  /* 0x000000206f207825 */ /* 0x040fe200078e0078 */
[----:B------:R-:W-:Y:S02]  /*b240*/  SEL R28, RZ, 0x10000, !P5 ;  /* 0x00010000ff1c7807 */ /* 0x000fe40006800000 */
[----:B------:R-:W-:Y:S01]  /*b250*/  SEL R29, RZ, 0x100, !P4 ;  /* 0x00000100ff1d7807 */ /* 0x000fe20006000000 */
[----:B------:R-:W-:Y:S01]  /*b260*/  IMAD.WIDE.U32 R30, R111, 0x8, R118 ;  /* 0x000000086f1e7825 */ /* 0x000fe200078e0076 */
[----:B------:R-:W-:Y:S01]  /*b270*/  SEL R22, RZ, 0x1000000, !P2 ;  /* 0x01000000ff167807 */ /* 0x000fe20005000000 */
[----:B------:R0:W-:Y:S01]  /*b280*/  STG.E.128 desc[UR8][R32.64], R40 ;  /* 0x0000002820007986 */ /* 0x0001e2000c101d08 */
[----:B------:R-:W-:Y:S02]  /*b290*/  SEL R21, RZ, 0x10000, !P1 ;  /* 0x00010000ff157807 */ /* 0x000fe40004800000 */
[----:B------:R-:W-:Y:S01]  /*b2a0*/  SEL R20, RZ, 0x100, !P0 ;  /* 0x00000100ff147807 */ /* 0x000fe20004000000 */
[----:B------:R0:W-:Y:S01]  /*b2b0*/  STG.E.128 desc[UR8][R32.64+0x10], R36 ;  /* 0x0000102420007986 */ /* 0x0001e2000c101d08 */
[----:B------:R-:W-:-:S02]  /*b2c0*/  ISETP.NE.AND P5, PT, R25, RZ, PT ;  /* 0x000000ff1900720c */ /* 0x000fc40003fa5270 */
[----:B------:R-:W-:Y:S02]  /*b2d0*/  LOP3.LUT R29, R29, R23, R28, 0xfe, !PT ;  /* 0x000000171d1d7212 */ /* 0x000fe400078efe1c */
[----:B------:R-:W-:Y:S02]  /*b2e0*/  SEL R28, RZ, 0x1, !P3 ;  /* 0x00000001ff1c7807 */ /* 0x000fe40005800000 */
[----:B------:R-:W-:Y:S02]  /*b2f0*/  LOP3.LUT R20, R20, R22, R21, 0xfe, !PT ;  /* 0x0000001614147212 */ /* 0x000fe400078efe15 */
[----:B------:R-:W-:Y:S02]  /*b300*/  SEL R21, RZ, 0x1, !P5 ;  /* 0x00000001ff157807 */ /* 0x000fe40006800000 */
[----:B------:R-:W-:Y:S02]  /*b310*/  IADD3 R114, PT, PT, R95, 0x40, RZ ;  /* 0x000000405f727810 */ /* 0x000fe40007ffe0ff */
[----:B------:R-:W-:-:S02]  /*b320*/  LOP3.LUT R29, R29, R28, RZ, 0xfc, !PT ;  /* 0x0000001c1d1d7212 */ /* 0x000fc400078efcff */
[----:B------:R-:W-:Y:S01]  /*b330*/  LOP3.LUT R28, R20, R21, RZ, 0xfc, !PT ;  /* 0x00000015141c7212 */ /* 0x000fe200078efcff */
[----:B------:R-:W-:Y:S01]  /*b340*/  IMAD.WIDE.U32 R20, R114, 0x10, R26 ;  /* 0x0000001072147825 */ /* 0x000fe200078e001a */
[----:B------:R-:W-:-:S03]  /*b350*/  ISETP.NE.AND P6, PT, R24, RZ, PT ;  /* 0x000000ff1800720c */ /* 0x000fc60003fc5270 */
[----:B------:R0:W-:Y:S04]  /*b360*/  STG.E.64 desc[UR8][R30.64], R28 ;  /* 0x0000001c1e007986 */ /* 0x0001e8000c101b08 */
[----:B------:R-:W5:Y:S06]  /*b370*/  LDG.E.128 R20, desc[UR8][R20.64] ;  /* 0x0000000814147981 */ /* 0x000f6c000c1e1d00 */
[----:B------:R-:W-:Y:S05]  /*b380*/  @!P6 BRA `(.L_x_11915) ;  /* 0x000000280038e947 */ /* 0x000fea0003800000 */
[----:B------:R-:W1:Y:S02]  /*b390*/  LDC.64 R70, c[0x0][0x3a0] ;  /* 0x0000e800ff467b82 */ /* 0x000e640000000a00 */
[----:B-1----:R-:W-:-:S05]  /*b3a0*/  IMAD.WIDE.U32 R70, R114, 0x20, R70 ;  /* 0x0000002072467825 */ /* 0x002fca00078e0046 */
[----:B0-----:R0:W5:Y:S04]  /*b3b0*/  LDG.E.128 R32, desc[UR8][R70.64] ;  /* 0x0000000846207981 */ /* 0x001168000c1e1d00 */
        /* <DEDUP_REMOVED lines=17> */
.L_x_11918:
        /* <DEDUP_REMOVED lines=13> */
.L_x_11920:
[----:B------:R-:W-:Y:S05]  /*b5a0*/  BSYNC.RECONVERGENT B2 ;  /* 0x0000000000027941 */ /* 0x000fea0003800200 */
.L_x_11919:
[----:B------:R-:W-:Y:S01]  /*b5b0*/  LOP3.LUT R112, R2, UR7, R71, 0x96, !PT ;  /* 0x0000000702707c12 */ /* 0x000fe2000f8e9647 */
[----:B------:R-:W-:Y:S01]  /*b5c0*/  IMAD.WIDE.U32 R72, R92, -0x326172a9, RZ ;  /* 0xcd9e8d575c487825 */ /* 0x000fe200078e00ff */
[----:B------:R-:W-:-:S03]  /*b5d0*/  MOV R25, R68 ;  /* 0x0000004400197202 */ /* 0x000fc60000000f00 */
        /* <DEDUP_REMOVED lines=33> */
[----:B------:R-:W-:-:S04]  /*b7f0*/  IMAD.WIDE.U32 R112, R113, -0x326172a9, RZ ;  /* 0xcd9e8d5771707825 */ /* 0x000fc800078e00ff */
[----:B------:R-:W-:Y:S01]  /*b800*/  IMAD.WIDE.U32 R116, R116, -0x2daee0ad, RZ ;  /* 0xd2511f5374747825 */ /* 0x000fe200078e00ff */
[----:B------:R-:W-:-:S03]  /*b810*/  LOP3.LUT R72, R98, R72, R113, 0x96, !PT ;  /* 0x0000004862487212 */ /* 0x000fc600078e9671 */
[----:B------:R-:W-:Y:S01]  /*b820*/  IMAD.MOV.U32 R0, RZ, RZ, R112 ;  /* 0x000000ffff007224 */ /* 0x000fe200078e0070 */
[----:B------:R-:W-:Y:S01]  /*b830*/  LOP3.LUT R73, R70, UR21, R117, 0x96, !PT ;  /* 0x0000001546497c12 */ /* 0x000fe2000f8e9675 */
[----:B------:R-:W-:-:S07]  /*b840*/  IMAD.MOV.U32 R112, RZ, RZ, RZ ;  /* 0x000000ffff707224 */ /* 0x000fce00078e00ff */
.L_x_11917:
[----:B------:R-:W-:Y:S05]  /*b850*/  BSYNC.RECONVERGENT B1 ;  /* 0x0000000000017941 */ /* 0x000fea0003800200 */
.L_x_11916:
        /* <DEDUP_REMOVED lines=24> */
.L_x_11923:
        /* <DEDUP_REMOVED lines=13> */
.L_x_11925:
[----:B------:R-:W-:Y:S05]  /*bab0*/  BSYNC.RECONVERGENT B2 ;  /* 0x0000000000027941 */ /* 0x000fea0003800200 */
.L_x_11924:
[----:B------:R-:W-:Y:S01]  /*bac0*/  LOP3.LUT R68, R2, UR7, R71, 0x96, !PT ;  /* 0x0000000702447c12 */ /* 0x000fe2000f8e9647 */
[----:B------:R-:W-:-:S04]  /*bad0*/  IMAD.WIDE.U32 R72, R92, -0x326172a9, RZ ;  /* 0xcd9e8d575c487825 */ /* 0x000fc800078e00ff */
        /* <DEDUP_REMOVED lines=33> */
[----:B------:R-:W-:-:S03]  /*bcf0*/  LOP3.LUT R68, R68, UR20, R73, 0x96, !PT ;  /* 0x0000001444447c12 */ /* 0x000fc6000f8e9649 */
[----:B------:R-:W-:Y:S01]  /*bd00*/  IMAD.MOV.U32 R0, RZ, RZ, R112 ;  /* 0x000000ffff007224 */ /* 0x000fe200078e0070 */
[----:B------:R-:W-:Y:S01]  /*bd10*/  LOP3.LUT R72, R98, R72, R113, 0x96, !PT ;  /* 0x0000004862487212 */ /* 0x000fe200078e9671 */
[----:B------:R-:W-:-:S05]  /*bd20*/  IMAD.WIDE.U32 R68, R68, -0x2daee0ad, RZ ;  /* 0xd2511f5344447825 */ /* 0x000fca00078e00ff */
[----:B------:R-:W-:Y:S01]  /*bd30*/  LOP3.LUT R73, R70, UR21, R69, 0x96, !PT ;  /* 0x0000001546497c12 */ /* 0x000fe2000f8e9645 */
[----:B------:R-:W-:Y:S01]  /*bd40*/  IMAD.MOV.U32 R69, RZ, RZ, R116 ;  /* 0x000000ffff457224 */ /* 0x000fe200078e0074 */
[----:B------:R-:W-:Y:S01]  /*bd50*/  MOV R116, R68 ;  /* 0x0000004400747202 */ /* 0x000fe20000000f00 */
[----:B------:R-:W-:-:S07]  /*bd60*/  IMAD.MOV.U32 R70, RZ, RZ, RZ ;  /* 0x000000ffff467224 */ /* 0x000fce00078e00ff */
.L_x_11922:
[----:B------:R-:W-:Y:S05]  /*bd70*/  BSYNC.RECONVERGENT B1 ;  /* 0x0000000000017941 */ /* 0x000fea0003800200 */
.L_x_11921:
        /* <DEDUP_REMOVED lines=22> */
.L_x_11928:
        /* <DEDUP_REMOVED lines=13> */
.L_x_11930:
[----:B------:R-:W-:Y:S05]  /*bfb0*/  BSYNC.RECONVERGENT B2 ;  /* 0x0000000000027941 */ /* 0x000fea0003800200 */
.L_x_11929:
        /* <DEDUP_REMOVED lines=43> */
.L_x_11927:
[----:B------:R-:W-:Y:S05]  /*c270*/  BSYNC.RECONVERGENT B1 ;  /* 0x0000000000017941 */ /* 0x000fea0003800200 */
.L_x_11926:
[----:B------:R-:W-:Y:S01]  /*c280*/  I2FP.F32.U32 R20, R20 ;  /* 0x0000001400147245 */ /* 0x000fe20000201000 */
[----:B------:R-:W-:Y:S01]  /*c290*/  IMAD.U32 R71, R21, 0x10000, RZ ;  /* 0x0001000015477824 */ /* 0x000fe200078e00ff */
        /* <DEDUP_REMOVED lines=21> */
.L_x_11933:
        /* <DEDUP_REMOVED lines=13> */
.L_x_11935:
[----:B------:R-:W-:Y:S05]  /*c4c0*/  BSYNC.RECONVERGENT B2 ;  /* 0x0000000000027941 */ /* 0x000fea0003800200 */
.L_x_11934:
        /* <DEDUP_REMOVED lines=43> */
.L_x_11932:
[----:B------:R-:W-:Y:S05]  /*c780*/  BSYNC.RECONVERGENT B1 ;  /* 0x0000000000017941 */ /* 0x000fea0003800200 */
.L_x_11931:
        /* <DEDUP_REMOVED lines=22> */
.L_x_11938:
        /* <DEDUP_REMOVED lines=13> */
.L_x_11940:
[----:B------:R-:W-:Y:S05]  /*c9c0*/  BSYNC.RECONVERGENT B2 ;  /* 0x0000000000027941 */ /* 0x000fea0003800200 */
.L_x_11939:
        /* <DEDUP_REMOVED lines=43> */
.L_x_11937:
[----:B------:R-:W-:Y:S05]  /*cc80*/  BSYNC.RECONVERGENT B1 ;  /* 0x0000000000017941 */ /* 0x000fea0003800200 */
.L_x_11936:
        /* <DEDUP_REMOVED lines=23> */
.L_x_11943:
        /* <DEDUP_REMOVED lines=13> */
.L_x_11945:
[----:B------:R-:W-:Y:S05]  /*ced0*/  BSYNC.RECONVERGENT B2 ;  /* 0x0000000000027941 */ /* 0x000fea0003800200 */
.L_x_11944:
        /* <DEDUP_REMOVED lines=43> */
.L_x_11942:
[----:B------:R-:W-:Y:S05]  /*d190*/  BSYNC.RECONVERGENT B1 ;  /* 0x0000000000017941 */ /* 0x000fea0003800200 */
.L_x_11941:
        /* <DEDUP_REMOVED lines=22> */
.L_x_11948:
        /* <DEDUP_REMOVED lines=13> */
.L_x_11950:
[----:B------:R-:W-:Y:S05]  /*d3d0*/  BSYNC.RECONVERGENT B2 ;  /* 0x0000000000027941 */ /* 0x000fea0003800200 */
.L_x_11949:
        /* <DEDUP_REMOVED lines=38> */
[----:B------:R-:W-:Y:S02]  /*d640*/  LOP3.LUT R72, R98, R72, R71, 0x96, !PT ;  /* 0x0000004862487212 */ /* 0x000fe400078e9647 */
[----:B------:R-:W-:Y:S02]  /*d650*/  MOV R0, R70 ;  /* 0x0000004600007202 */ /* 0x000fe40000000f00 */
[----:B------:R-:W-:Y:S01]  /*d660*/  LOP3.LUT R73, R68, UR21, R21, 0x96, !PT ;  /* 0x0000001544497c12 */ /* 0x000fe2000f8e9615 */
[----:B------:R-:W-:Y:S01]  /*d670*/  IMAD.MOV.U32 R21, RZ, RZ, R116 ;  /* 0x000000ffff157224 */ /* 0x000fe200078e0074 */
[----:B------:R-:W-:-:S07]  /*d680*/  MOV R116, R20 ;  /* 0x0000001400747202 */ /* 0x000fce0000000f00 */
.L_x_11947:
[----:B------:R-:W-:Y:S05]  /*d690*/  BSYNC.RECONVERGENT B1 ;  /* 0x0000000000017941 */ /* 0x000fea0003800200 */
.L_x_11946:
        /* <DEDUP_REMOVED lines=23> */
.L_x_11953:
        /* <DEDUP_REMOVED lines=15> */
.L_x_11955:
[----:B------:R-:W-:Y:S05]  /*d900*/  BSYNC.RECONVERGENT B2 ;  /* 0x0000000000027941 */ /* 0x000fea0003800200 */
.L_x_11954:
        /* <DEDUP_REMOVED lines=43> */
.L_x_11952:
[----:B------:R-:W-:Y:S05]  /*dbc0*/  BSYNC.RECONVERGENT B1 ;  /* 0x0000000000017941 */ /* 0x000fea0003800200 */
.L_x_11951:
        /* <DEDUP_REMOVED lines=10> */
.L_x_11915:
        /* <DEDUP_REMOVED lines=16> */
.L_x_11959:
        /* <DEDUP_REMOVED lines=13> */
.L_x_11961:
[----:B------:R-:W-:Y:S05]  /*de40*/  BSYNC.RECONVERGENT B2 ;  /* 0x0000000000027941 */ /* 0x000fea0003800200 */
.L_x_11960:
        /* <DEDUP_REMOVED lines=42> */
.L_x_11958:
[----:B------:R-:W-:Y:S05]  /*e0f0*/  BSYNC.RECONVERGENT B1 ;  /* 0x0000000000017941 */ /* 0x000fea0003800200 */
.L_x_11957:
[----:B------:R-:W-:Y:S01]  /*e100*/  ISETP.NE.AND P0, PT, R30, 0x1, PT ;  /* 0x000000011e00780c */ /* 0x000fe20003f05270 */
[----:B------:R-:W-:Y:S01]  /*e110*/  BSSY.RECONVERGENT B1, `(.L_x_11962) ;  /* 0x000004d000017945 */ /* 0x000fe20003800200 */
[----:B------:R-:W-:Y:S01]  /*e120*/  I2FP.F32.U32 R28, R25 ;  /* 0x00000019001c7245 */ /* 0x000fe20000201000 */
[----:B------:R-:W-:Y:S01]  /*e130*/  IMAD.MOV.U32 R34, RZ, RZ, 0x2 ;  /* 0x00000002ff227424 */ /* 0x000fe200078e00ff */
[C---:B-----5:R-:W-:Y:S02]  /*e140*/  SHF.L.U32 R29, R20.reuse, 0x10, RZ ;  /* 0x00000010141d7819 */ /* 0x060fe400000006ff */
[----:B------:R-:W-:Y:S01]  /*e150*/  PRMT R20, R20, 0x7632, R20 ;  /* 0x0000763214147816 */ /* 0x000fe20000000014 */
[----:B------:R-:W-:Y:S02]  /*e160*/  FFMA.FTZ R25, R28, R109, 1.1641532182693481445e-10 ;  /* 0x2f0000001c197423 */ /* 0x000fe4000001006d */
[----:B------:R-:W-:Y:S01]  /*e170*/  FMUL.FTZ R32, R29, R110 ;  /* 0x0000006e1d207220 */ /* 0x000fe20000410000 */
[----:B------:R-:W-:-:S02]  /*e180*/  MOV R29, R0 ;  /* 0x00000000001d7202 */ /* 0x000fc40000000f00 */
[----:B------:R-:W-:Y:S01]  /*e190*/  FSETP.LE.FTZ.AND P1, PT, R25, R108, PT ;  /* 0x0000006c1900720b */ /* 0x000fe20003f33000 */
[----:B------:R-:W-:-:S03]  /*e1a0*/  FMUL.FTZ R32, R32, R107 ;  /* 0x0000006b20207220 */ /* 0x000fc60000410000 */
        /* <DEDUP_REMOVED lines=10> */
.L_x_11964:
        /* <DEDUP_REMOVED lines=13> */
.L_x_11966:
[----:B------:R-:W-:Y:S05]  /*e320*/  BSYNC.RECONVERGENT B2 ;  /* 0x0000000000027941 */ /* 0x000fea0003800200 */
.L_x_11965:
        /* <DEDUP_REMOVED lines=40> */
[----:B------:R-:W-:Y:S01]  /*e5b0*/  LOP3.LUT R73, R30, UR21, R29, 0x96, !PT ;  /* 0x000000151e497c12 */ /* 0x000fe2000f8e961d */
[----:B------:R-:W-:Y:S01]  /*e5c0*/  IMAD.MOV.U32 R29, RZ, RZ, R116 ;  /* 0x000000ffff1d7224 */ /* 0x000fe200078e0074 */
[----:B------:R-:W-:-:S07]  /*e5d0*/  MOV R116, R28 ;  /* 0x0000001c00747202 */ /* 0x000fce0000000f00 */
.L_x_11963:
[----:B------:R-:W-:Y:S05]  /*e5e0*/  BSYNC.RECONVERGENT B1 ;  /* 0x0000000000017941 */ /* 0x000fea0003800200 */
.L_x_11962:
[----:B------:R-:W-:Y:S01]  /*e5f0*/  ISETP.NE.AND P1, PT, R34, 0x1, PT ;  /* 0x000000012200780c */ /* 0x000fe20003f25270 */
[----:B------:R-:W-:Y:S01]  /*e600*/  BSSY.RECONVERGENT B1, `(.L_x_11967) ;  /* 0x000004b000017945 */ /* 0x000fe20003800200 */
[----:B------:R-:W-:Y:S02]  /*e610*/  I2FP.F32.U32 R28, R29 ;  /* 0x0000001d001c7245 */ /* 0x000fe40000201000 */
[----:B------:R-:W-:-:S03]  /*e620*/  SHF.L.U32 R31, R20, 0x10, RZ ;  /* 0x00000010141f7819 */ /* 0x000fc600000006ff */
[----:B------:R-:W-:Y:S01]  /*e630*/  FFMA.FTZ R29, R28, R109, 1.1641532182693481445e-10 ;  /* 0x2f0000001c1d7423 */ /* 0x000fe2000001006d */
[----:B------:R-:W-:Y:S02]  /*e640*/  IMAD.MOV.U32 R28, RZ, RZ, 0x2 ;  /* 0x00000002ff1c7424 */ /* 0x000fe400078e00ff */
[----:B------:R-:W-:Y:S02]  /*e650*/  FMUL.FTZ R20, R31, R110 ;  /* 0x0000006e1f147220 */ /* 0x000fe40000410000 */
[----:B------:R-:W-:Y:S02]  /*e660*/  FSETP.LE.FTZ.AND P0, PT, R29, R108, PT ;  /* 0x0000006c1d00720b */ /* 0x000fe40003f13000 */
[----:B------:R-:W-:Y:S01]  /*e670*/  FMUL.FTZ R33, R20, R107 ;  /* 0x0000006b14217220 */ /* 0x000fe20000410000 */
[----:B------:R-:W-:Y:S01]  /*e680*/  MOV R29, R0 ;  /* 0x00000000001d7202 */ /* 0x000fe20000000f00 */
        /* <DEDUP_REMOVED lines=9> */
.L_x_11969:
        /* <DEDUP_REMOVED lines=13> */
.L_x_11971:
[----:B------:R-:W-:Y:S05]  /*e7f0*/  BSYNC.RECONVERGENT B2 ;  /* 0x0000000000027941 */ /* 0x000fea0003800200 */
.L_x_11970:
        /* <DEDUP_REMOVED lines=41> */
[----:B------:R-:W-:Y:S01]  /*ea90*/  MOV R116, R28 ;  /* 0x0000001c00747202 */ /* 0x000fe20000000f00 */
[----:B------:R-:W-:-:S07]  /*eaa0*/  IMAD.MOV.U32 R28, RZ, RZ, RZ ;  /* 0x000000ffff1c7224 */ /* 0x000fce00078e00ff */
.L_x_11968:
[----:B------:R-:W-:Y:S05]  /*eab0*/  BSYNC.RECONVERGENT B1 ;  /* 0x0000000000017941 */ /* 0x000fea0003800200 */
.L_x_11967:
[----:B------:R-:W-:Y:S01]  /*eac0*/  ISETP.NE.AND P2, PT, R28, 0x1, PT ;  /* 0x000000011c00780c */ /* 0x000fe20003f45270 */
[----:B------:R-:W-:Y:S01]  /*ead0*/  BSSY.RECONVERGENT B1, `(.L_x_11972) ;  /* 0x000004c000017945 */ /* 0x000fe20003800200 */
[----:B------:R-:W-:Y:S02]  /*eae0*/  I2FP.F32.U32 R20, R29 ;  /* 0x0000001d00147245 */ /* 0x000fe40000201000 */
[C---:B------:R-:W-:Y:S02]  /*eaf0*/  SHF.L.U32 R31, R21.reuse, 0x10, RZ ;  /* 0x00000010151f7819 */ /* 0x040fe400000006ff */
[----:B------:R-:W-:Y:S01]  /*eb00*/  PRMT R35, R21, 0x7632, R35 ;  /* 0x0000763215237816 */ /* 0x000fe20000000023 */
[----:B------:R-:W-:Y:S01]  /*eb10*/  FFMA.FTZ R29, R20, R109, 1.1641532182693481445e-10 ;  /* 0x2f000000141d7423 */ /* 0x000fe2000001006d */
[----:B------:R-:W-:Y:S01]  /*eb20*/  MOV R21, R0 ;  /* 0x0000000000157202 */ /* 0x000fe20000000f00 */
[----:B------:R-:W-:-:S03]  /*eb30*/  FMUL.FTZ R34, R31, R110 ;  /* 0x0000006e1f227220 */ /* 0x000fc60000410000 */
[----:B------:R-:W-:Y:S01]  /*eb40*/  FSETP.LE.FTZ.AND P1, PT, R29, R108, PT ;  /* 0x0000006c1d00720b */ /* 0x000fe20003f33000 */
[----:B------:R-:W-:Y:S02]  /*eb50*/  IMAD.MOV.U32 R29, RZ, RZ, 0x2 ;  /* 0x00000002ff1d7424 */ /* 0x000fe400078e00ff */
        /* <DEDUP_REMOVED lines=10> */
.L_x_11974:
        /* <DEDUP_REMOVED lines=13> */
.L_x_11976:
[----:B------:R-:W-:Y:S05]  /*ecd0*/  BSYNC.RECONVERGENT B2 ;  /* 0x0000000000027941 */ /* 0x000fea0003800200 */
.L_x_11975:
        /* <DEDUP_REMOVED lines=43> */
.L_x_11973:
[----:B------:R-:W-:Y:S05]  /*ef90*/  BSYNC.RECONVERGENT B1 ;  /* 0x0000000000017941 */ /* 0x000fea0003800200 */
.L_x_11972:
        /* <DEDUP_REMOVED lines=19> */
.L_x_11979:
        /* <DEDUP_REMOVED lines=13> */
.L_x_11981:
[----:B------:R-:W-:Y:S05]  /*f1a0*/  BSYNC.RECONVERGENT B2 ;  /* 0x0000000000027941 */ /* 0x000fea0003800200 */
.L_x_11980:
        /* <DEDUP_REMOVED lines=43> */
.L_x_11978:
[----:B------:R-:W-:Y:S05]  /*f460*/  BSYNC.RECONVERGENT B1 ;  /* 0x0000000000017941 */ /* 0x000fea0003800200 */
.L_x_11977:
        /* <DEDUP_REMOVED lines=20> */
.L_x_11984:
        /* <DEDUP_REMOVED lines=13> */
.L_x_11986:
[----:B------:R-:W-:Y:S05]  /*f680*/  BSYNC.RECONVERGENT B2 ;  /* 0x0000000000027941 */ /* 0x000fea0003800200 */
.L_x_11985:
        /* <DEDUP_REMOVED lines=38> */
[----:B------:R-:W-:Y:S01]  /*f8f0*/  MOV R0, R30 ;  /* 0x0000001e00007202 */ /* 0x000fe20000000f00 */
[----:B------:R-:W-:Y:S01]  /*f900*/  IMAD.MOV.U32 R31, RZ, RZ, RZ ;  /* 0x000000ffff1f7224 */ /* 0x000fe200078e00ff */
[----:B------:R-:W-:Y:S01]  /*f910*/  LOP3.LUT R73, R28, UR21, R21, 0x96, !PT ;  /* 0x000000151c497c12 */ /* 0x000fe2000f8e9615 */
[----:B------:R-:W-:Y:S01]  /*f920*/  IMAD.MOV.U32 R21, RZ, RZ, R116 ;  /* 0x000000ffff157224 */ /* 0x000fe200078e0074 */
[----:B------:R-:W-:-:S07]  /*f930*/  MOV R116, R20 ;  /* 0x0000001400747202 */ /* 0x000fce0000000f00 */
.L_x_11983:
[----:B------:R-:W-:Y:S05]  /*f940*/  BSYNC.RECONVERGENT B1 ;  /* 0x0000000000017941 */ /* 0x000fea0003800200 */
.L_x_11982:
        /* <DEDUP_REMOVED lines=19> */
.L_x_11989:
        /* <DEDUP_REMOVED lines=13> */
.L_x_11991:
[----:B------:R-:W-:Y:S05]  /*fb50*/  BSYNC.RECONVERGENT B2 ;  /* 0x0000000000027941 */ /* 0x000fea0003800200 */
.L_x_11990:
        /* <DEDUP_REMOVED lines=43> */
.L_x_11988:
[----:B------:R-:W-:Y:S05]  /*fe10*/  BSYNC.RECONVERGENT B1 ;  /* 0x0000000000017941 */ /* 0x000fea0003800200 */
.L_x_11987:
        /* <DEDUP_REMOVED lines=20> */
.L_x_11994:
        /* <DEDUP_REMOVED lines=15> */
.L_x_11996:
[----:B------:R-:W-:Y:S05]  /*10050*/  BSYNC.RECONVERGENT B2 ;  /* 0x0000000000027941 */ /* 0x000fea0003800200 */
.L_x_11995:
        /* <DEDUP_REMOVED lines=43> */
.L_x_11993:
[----:B------:R-:W-:Y:S05]  /*10310*/  BSYNC.RECONVERGENT B1 ;  /* 0x0000000000017941 */ /* 0x000fea0003800200 */
.L_x_11992:
        /* <DEDUP_REMOVED lines=16> */
.L_x_11956:
[----:B------:R-:W-:Y:S01]  /*10420*/  SEL R69, RZ, 0x1000000, !P6 ;  /* 0x01000000ff457807 */ /* 0x000fe20007000000 */
[----:B------:R-:W-:Y:S01]  /*10430*/  IMAD.WIDE.U32 R20, R114, 0x20, R120 ;  /* 0x0000002072147825 */ /* 0x000fe200078e0078 */
[----:B------:R-:W-:Y:S02]  /*10440*/  ISETP.NE.AND P6, PT, R24, RZ, PT ;  /* 0x000000ff1800720c */ /* 0x000fe40003fc5270 */
[----:B------:R-:W-:Y:S01]  /*10450*/  SEL R68, RZ, 0x10000, !P5 ;  /* 0x00010000ff447807 */ /* 0x000fe20006800000 */
[----:B------:R-:W-:Y:S01]  /*10460*/  VIADD R115, R95, 0x60 ;  /* 0x000000605f737836 */ /* 0x000fe20000000000 */
[----:B------:R-:W-:Y:S01]  /*10470*/  ISETP.NE.AND P5, PT, R25, RZ, PT ;  /* 0x000000ff1900720c */ /* 0x000fe20003fa5270 */
[----:B------:R-:W-:Y:S01]  /*10480*/  STG.E.128 desc[UR8][R20.64], R32 ;  /* 0x0000002014007986 */ /* 0x000fe2000c101d08 */
[----:B------:R-:W-:Y:S02]  /*10490*/  SEL R24, RZ, 0x1000000, !P2 ;  /* 0x01000000ff187807 */ /* 0x000fe40005000000 */
[----:B------:R-:W-:Y:S01]  /*104a0*/  SEL R23, RZ, 0x10000, !P1 ;  /* 0x00010000ff177807 */ /* 0x000fe20004800000 */
[----:B------:R0:W-:Y:S01]  /*104b0*/  STG.E.128 desc[UR8][R20.64+0x10], R28 ;  /* 0x0000101c14007986 */ /* 0x0001e2000c101d08 */
[----:B------:R-:W-:-:S02]  /*104c0*/  SEL R22, RZ, 0x100, !P0 ;  /* 0x00000100ff167807 */ /* 0x000fc40004000000 */
[----:B------:R-:W-:Y:S02]  /*104d0*/  SEL R25, RZ, 0x100, !P4 ;  /* 0x00000100ff197807 */ /* 0x000fe40006000000 */
[----:B------:R-:W-:Y:S02]  /*104e0*/  LOP3.LUT R22, R22, R24, R23, 0xfe, !PT ;  /* 0x0000001816167212 */ /* 0x000fe400078efe17 */
[----:B------:R-:W-:Y:S01]  /*104f0*/  LOP3.LUT R25, R25, R69, R68, 0xfe, !PT ;  /* 0x0000004519197212 */ /* 0x000fe200078efe44 */
[----:B------:R-:W-:Y:S01]  /*10500*/  IMAD.WIDE.U32 R68, R114, 0x8, R118 ;  /* 0x0000000872447825 */ /* 0x000fe200078e0076 */
[----:B------:R-:W-:Y:S02]  /*10510*/  SEL R24, RZ, 0x1, !P3 ;  /* 0x00000001ff187807 */ /* 0x000fe40005800000 */
[----:B------:R-:W-:Y:S02]  /*10520*/  SEL R23, RZ, 0x1, !P5 ;  /* 0x00000001ff177807 */ /* 0x000fe40006800000 */
[----:B------:R-:W-:-:S02]  /*10530*/  LOP3.LUT R25, R25, R24, RZ, 0xfc, !PT ;  /* 0x0000001819197212 */ /* 0x000fc400078efcff */
[----:B------:R-:W-:Y:S01]  /*10540*/  LOP3.LUT R24, R22, R23, RZ, 0xfc, !PT ;  /* 0x0000001716187212 */ /* 0x000fe200078efcff */
[----:B0-----:R-:W-:-:S04]  /*10550*/  IMAD.WIDE.U32 R20, R115, 0x10, R26 ;  /* 0x0000001073147825 */ /* 0x001fc800078e001a */
[----:B------:R0:W-:Y:S04]  /*10560*/  STG.E.64 desc[UR8][R68.64], R24 ;  /* 0x0000001844007986 */ /* 0x0001e8000c101b08 */
[----:B------:R-:W5:Y:S01]  /*10570*/  LDG.E.128 R20, desc[UR8][R20.64] ;  /* 0x0000000814147981 */ /* 0x000f62000c1e1d00 */
[----:B------:R-:W-:Y:S05]  /*10580*/  @!P6 BRA `(.L_x_11997) ;  /* 0x000000280038e947 */ /* 0x000fea0003800000 */
[----:B------:R-:W1:Y:S02]  /*10590*/  LDC.64 R122, c[0x0][0x3a0] ;  /* 0x0000e800ff7a7b82 */ /* 0x000e640000000a00 */
[----:B-1----:R-:W-:-:S05]  /*105a0*/  IMAD.WIDE.U32 R122, R115, 0x20, R122 ;  /* 0x00000020737a7825 */ /* 0x002fca00078e007a */
[----:B0-----:R0:W5:Y:S04]  /*105b0*/  LDG.E.128 R68, desc[UR8][R122.64] ;  /* 0x000000087a447981 */ /* 0x001168000c1e1d00 */
[----:B------:R0:W5:Y:S01]  /*105c0*/  LDG.E.128 R24, desc[UR8][R122.64+0x10] ;  /* 0x000010087a187981 */ /* 0x000162000c1e1d00 */
[----:B------:R-:W-:Y:S01]  /*105d0*/  ISETP.NE.AND P0, PT, R113, 0x1, PT ;  /* 0x000000017100780c */ /* 0x000fe20003f05270 */
[----:B------:R-:W-:Y:S01]  /*105e0*/  BSSY.RECONVERGENT B1, `(.L_x_11998) ;  /* 0x0000047000017945 */ /* 0x000fe20003800200 */
[----:B------:R-:W-:Y:S02]  /*105f0*/  HFMA2 R117, -RZ, RZ, 0, 1.1920928955078125e-07 ;  /* 0x00000002ff757431 */ /* 0x000fe400000001ff */
[----:B------:R-:W-:Y:S01]  /*10600*/  IMAD.MOV.U32 R124, RZ, RZ, R0 ;  /* 0x000000ffff7c7224 */ /* 0x000fe200078e0000 */
[----:B------:R-:W-:-:S08]  /*10610*/  MOV R112, R116 ;  /* 0x0000007400707202 */ /* 0x000fd00000000f00 */
[----:B0-----:R-:W-:Y:S05]  /*10620*/  @!P0 BRA `(.L_x_11999) ;  /* 0x0000000400088947 */ /* 0x001fea0003800000 */
        /* <DEDUP_REMOVED lines=10> */
.L_x_12000:
        /* <DEDUP_REMOVED lines=13> */
.L_x_12002:
[----:B------:R-:W-:Y:S05]  /*107a0*/  BSYNC.RECONVERGENT B2 ;  /* 0x0000000000027941 */ /* 0x000fea0003800200 */
.L_x_12001:
        /* <DEDUP_REMOVED lines=20> */
[----:B------:R-:W-:-:S05]  /*108f0*/  LOP3.LUT R122, R103, R122, R113, 0x96, !PT ;  /* 0x0000007a677a7212 */ /* 0x000fca00078e9671 */
[----:B------:R-:W-:-:S05]  /*10900*/  IMAD.WIDE.U32 R122, R122, -0x2daee0ad, RZ ;  /* 0xd2511f537a7a7825 */ /* 0x000fca00078e00ff */
[----:B------:R-:W-:Y:S01]  /*10910*/  LOP3.LUT R123, R105, R72, R123, 0x96, !PT ;  /* 0x00000048697b7212 */ /* 0x000fe200078e967b */
[----:B------:R-:W-:-:S05]  /*10920*/  IMAD.WIDE.U32 R72, R73, -0x326172a9, RZ ;  /* 0xcd9e8d5749487825 */ /* 0x000fca00078e00ff */
[----:B------:R-:W-:-:S05]  /*10930*/  LOP3.LUT R112, R112, UR18, R73, 0x96, !PT ;  /* 0x0000001270707c12 */ /* 0x000fca000f8e9649 */
        /* <DEDUP_REMOVED lines=9> */
[----:B------:R-:W-:Y:S01]  /*109d0*/  LOP3.LUT R123, R100, R72, R123, 0x96, !PT ;  /* 0x00000048647b7212 */ /* 0x000fe200078e967b */
[----:B------:R-:W-:-:S05]  /*109e0*/  IMAD.WIDE.U32 R72, R73, -0x326172a9, RZ ;  /* 0xcd9e8d5749487825 */ /* 0x000fca00078e00ff */
[----:B------:R-:W-:-:S05]  /*109f0*/  LOP3.LUT R112, R112, UR20, R73, 0x96, !PT ;  /* 0x0000001470707c12 */ /* 0x000fca000f8e9649 */
[----:B------:R-:W-:-:S05]  /*10a00*/  IMAD.WIDE.U32 R112, R112, -0x2daee0ad, RZ ;  /* 0xd2511f5370707825 */ /* 0x000fca00078e00ff */
[----:B------:R-:W-:Y:S01]  /*10a10*/  LOP3.LUT R73, R122, UR21, R113, 0x96, !PT ;  /* 0x000000157a497c12 */ /* 0x000fe2000f8e9671 */
[----:B------:R-:W-:-:S05]  /*10a20*/  IMAD.WIDE.U32 R122, R123, -0x326172a9, RZ ;  /* 0xcd9e8d577b7a7825 */ /* 0x000fca00078e00ff */
[----:B------:R-:W-:Y:S02]  /*10a30*/  LOP3.LUT R72, R98, R72, R123, 0x96, !PT ;  /* 0x0000004862487212 */ /* 0x000fe400078e967b */
[----:B------:R-:W-:-:S07]  /*10a40*/  MOV R0, R122 ;  /* 0x0000007a00007202 */ /* 0x000fce0000000f00 */
.L_x_11999:
[----:B------:R-:W-:Y:S05]  /*10a50*/  BSYNC.RECONVERGENT B1 ;  /* 0x0000000000017941 */ /* 0x000fea0003800200 */
.L_x_11998:
[----:B------:R-:W-:Y:S01]  /*10a60*/  I2FP.F32.U32 R116, R124 ;  /* 0x0000007c00747245 */ /* 0x000fe20000201000 */
[C---:B-----5:R-:W-:Y:S01]  /*10a70*/  IMAD.U32 R123, R20.reuse, 0x10000, RZ ;  /* 0x00010000147b7824 */ /* 0x060fe200078e00ff */
[----:B------:R-:W-:Y:S01]  /*10a80*/  ISETP.NE.AND P1, PT, R117, 0x1, PT ;  /* 0x000000017500780c */ /* 0x000fe20003f25270 */
[----:B------:R-:W-:Y:S01]  /*10a90*/  BSSY.RECONVERGENT B1, `(.L_x_12003) ;  /* 0x000004e000017945 */ /* 0x000fe20003800200 */
[----:B------:R-:W-:Y:S01]  /*10aa0*/  PRMT R122, R20, 0x7632, R122 ;  /* 0x00007632147a7816 */ /* 0x000fe2000000007a */
        /* <DEDUP_REMOVED lines=19> */
.L_x_12005:
        /* <DEDUP_REMOVED lines=13> */
.L_x_12007:
[----:B------:R-:W-:Y:S05]  /*10cb0*/  BSYNC.RECONVERGENT B2 ;  /* 0x0000000000027941 */ /* 0x000fea0003800200 */
.L_x_12006:
        /* <DEDUP_REMOVED lines=38> */
[----:B------:R-:W-:Y:S02]  /*10f20*/  LOP3.LUT R73, R124, UR21, R117, 0x96, !PT ;  /* 0x000000157c497c12 */ /* 0x000fe4000f8e9675 */
[----:B------:R-:W-:Y:S01]  /*10f30*/  MOV R112, R116 ;  /* 0x0000007400707202 */ /* 0x000fe20000000f00 */
[----:B------:R-:W-:-:S04]  /*10f40*/  IMAD.WIDE.U32 R116, R0, -0x326172a9, RZ ;  /* 0xcd9e8d5700747825 */ /* 0x000fc800078e00ff */
[----:B------:R-:W-:Y:S01]  /*10f50*/  IMAD.MOV.U32 R0, RZ, RZ, R116 ;  /* 0x000000ffff007224 */ /* 0x000fe200078e0074 */
[----:B------:R-:W-:-:S07]  /*10f60*/  LOP3.LUT R72, R98, R72, R117, 0x96, !PT ;  /* 0x0000004862487212 */ /* 0x000fce00078e9675 */
.L_x_12004:
[----:B------:R-:W-:Y:S05]  /*10f70*/  BSYNC.RECONVERGENT B1 ;  /* 0x0000000000017941 */ /* 0x000fea0003800200 */
.L_x_12003:
        /* <DEDUP_REMOVED lines=22> */
.L_x_12010:
        /* <DEDUP_REMOVED lines=13> */
.L_x_12012:
[----:B------:R-:W-:Y:S05]  /*111b0*/  BSYNC.RECONVERGENT B2 ;  /* 0x0000000000027941 */ /* 0x000fea0003800200 */
.L_x_12011:
        /* <DEDUP_REMOVED lines=36> */
[----:B------:R-:W-:-:S04]  /*11400*/  IMAD.WIDE.U32 R116, R116, -0x2daee0ad, RZ ;  /* 0xd2511f5374747825 */ /* 0x000fc800078e00ff */
[----:B------:R-:W-:Y:S01]  /*11410*/  IMAD.MOV.U32 R112, RZ, RZ, R116 ;  /* 0x000000ffff707224 */ /* 0x000fe200078e0074 */
[----:B------:R-:W-:Y:S01]  /*11420*/  LOP3.LUT R73, R122, UR21, R117, 0x96, !PT ;  /* 0x000000157a497c12 */ /* 0x000fe2000f8e9675 */
[----:B------:R-:W-:-:S04]  /*11430*/  IMAD.WIDE.U32 R122, R123, -0x326172a9, RZ ;  /* 0xcd9e8d577b7a7825 */ /* 0x000fc800078e00ff */
[----:B------:R-:W-:Y:S02]  /*11440*/  HFMA2 R117, -RZ, RZ, 0, 0 ;  /* 0x00000000ff757431 */ /* 0x000fe400000001ff */
[----:B------:R-:W-:Y:S01]  /*11450*/  IMAD.MOV.U32 R0, RZ, RZ, R122 ;  /* 0x000000ffff007224 */ /* 0x000fe200078e007a */
[----:B------:R-:W-:-:S07]  /*11460*/  LOP3.LUT R72, R98, R72, R123, 0x96, !PT ;  /* 0x0000004862487212 */ /* 0x000fce00078e967b */
.L_x_12009:
[----:B------:R-:W-:Y:S05]  /*11470*/  BSYNC.RECONVERGENT B1 ;  /* 0x0000000000017941 */ /* 0x000fea0003800200 */
.L_x_12008:
        /* <DEDUP_REMOVED lines=23> */
.L_x_12015:
        /* <DEDUP_REMOVED lines=13> */
.L_x_12017:
[----:B------:R-:W-:Y:S05]  /*116c0*/  BSYNC.RECONVERGENT B2 ;  /* 0x0000000000027941 */ /* 0x000fea0003800200 */
.L_x_12016:
        /* <DEDUP_REMOVED lines=42> */
[----:B------:R-:W-:-:S07]  /*11970*/  LOP3.LUT R72, R98, R72, R123, 0x96, !PT ;  /* 0x0000004862487212 */ /* 0x000fce00078e967b */
.L_x_12014:
[----:B------:R-:W-:Y:S05]  /*11980*/  BSYNC.RECONVERGENT B1 ;  /* 0x0000000000017941 */ /* 0x000fea0003800200 */
.L_x_12013:
        /* <DEDUP_REMOVED lines=22> */
.L_x_12020:
        /* <DEDUP_REMOVED lines=13> */
.L_x_12022:
[----:B------:R-:W-:Y:S05]  /*11bc0*/  BSYNC.RECONVERGENT B2 ;  /* 0x0000000000027941 */ /* 0x000fea0003800200 */
.L_x_12021:
        /* <DEDUP_REMOVED lines=36> */
[----:B------:R-:W-:Y:S01]  /*11e10*/  IMAD.MOV.U32 R0, RZ, RZ, R116 ;  /* 0x000000ffff007224 */ /* 0x000fe200078e0074 */
[----:B------:R-:W-:Y:S01]  /*11e20*/  LOP3.LUT R72, R98, R72, R117, 0x96, !PT ;  /* 0x0000004862487212 */ /* 0x000fe200078e9675 */
[----:B------:R-:W-:Y:S01]  /*11e30*/  IMAD.WIDE.U32 R116, R21, -0x2daee0ad, RZ ;  /* 0xd2511f5315747825 */ /* 0x000fe200078e00ff */
[----:B------:R-:W-:-:S03]  /*11e40*/  MOV R21, R112 ;  /* 0x0000007000157202 */ /* 0x000fc60000000f00 */
[----:B------:R-:W-:Y:S01]  /*11e50*/  IMAD.MOV.U32 R112, RZ, RZ, R116 ;  /* 0x000000ffff707224 */ /* 0x000fe200078e0074 */
[----:B------:R-:W-:Y:S01]  /*11e60*/  LOP3.LUT R73, R122, UR21, R117, 0x96, !PT ;  /* 0x000000157a497c12 */ /* 0x000fe2000f8e9675 */
[----:B------:R-:W-:-:S07]  /*11e70*/  HFMA2 R117, -RZ, RZ, 0, 0 ;  /* 0x00000000ff757431 */ /* 0x000fce00000001ff */
.L_x_12019:
[----:B------:R-:W-:Y:S05]  /*11e80*/  BSYNC.RECONVERGENT B1 ;  /* 0x0000000000017941 */ /* 0x000fea0003800200 */
.L_x_12018:
        /* <DEDUP_REMOVED lines=23> */
.L_x_12025:
        /* <DEDUP_REMOVED lines=13> */
.L_x_12027:
[----:B------:R-:W-:Y:S05]  /*120d0*/  BSYNC.RECONVERGENT B2 ;  /* 0x0000000000027941 */ /* 0x000fea0003800200 */
.L_x_12026:
        /* <DEDUP_REMOVED lines=43> */
.L_x_12024:
[----:B------:R-:W-:Y:S05]  /*12390*/  BSYNC.RECONVERGENT B1 ;  /* 0x0000000000017941 */ /* 0x000fea0003800200 */
.L_x_12023:
        /* <DEDUP_REMOVED lines=22> */
.L_x_12030:
        /* <DEDUP_REMOVED lines=13> */
.L_x_12032:
[----:B------:R-:W-:Y:S05]  /*125d0*/  BSYNC.RECONVERGENT B2 ;  /* 0x0000000000027941 */ /* 0x000fea0003800200 */
.L_x_12031:
        /* <DEDUP_REMOVED lines=40> */
[----:B------:R-:W-:Y:S02]  /*12860*/  IMAD.MOV.U32 R112, RZ, RZ, R116 ;  /* 0x000000ffff707224 */ /* 0x000fe400078e0074 */
[----:B------:R-:W-:Y:S01]  /*12870*/  HFMA2 R116, -RZ, RZ, 0, 0 ;  /* 0x00000000ff747431 */ /* 0x000fe200000001ff */
[----:B------:R-:W-:-:S07]  /*12880*/  LOP3.LUT R73, R122, UR21, R117, 0x96, !PT ;  /* 0x000000157a497c12 */ /* 0x000fce000f8e9675 */
.L_x_12029:
[----:B------:R-:W-:Y:S05]  /*12890*/  BSYNC.RECONVERGENT B1 ;  /* 0x0000000000017941 */ /* 0x000fea0003800200 */
.L_x_12028:
        /* <DEDUP_REMOVED lines=23> */
.L_x_12035:
[----:B------:R-:W-:Y:S01]  /*12a10*/  IADD3 R91, PT, PT, R91, 0x1, RZ ;  /* 0x000000015b5b7810 */ /* 0x000fe20007ffe0ff */
[----:B------:R-:W-:Y:S03]  /*12a20*/  BSSY.RECONVERGENT B2, `(.L_x_12036) ;  /* 0x000000d000027945 */ /* 0x000fe60003800200 */
        /* <DEDUP_REMOVED lines=12> */
.L_x_12037:
[----:B------:R-:W-:Y:S05]  /*12af0*/  BSYNC.RECONVERGENT B2 ;  /* 0x0000000000027941 */ /* 0x000fea0003800200 */
.L_x_12036:
        /* <DEDUP_REMOVED lines=21> */
[----:B------:R-:W-:-:S05]  /*12c50*/  LOP3.LUT R22, R22, UR17, R103, 0x96, !PT ;  /* 0x0000001116167c12 */ /* 0x000fca000f8e9667 */
[----:B------:R-:W-:-:S05]  /*12c60*/  IMAD.WIDE.U32 R22, R22, -0x326172a9, RZ ;  /* 0xcd9e8d5716167825 */ /* 0x000fca00078e00ff */
[----:B------:R-:W-:Y:S02]  /*12c70*/  LOP3.LUT R103, R72, UR18, R23, 0x96, !PT ;  /* 0x0000001248677c12 */ /* 0x000fe4000f8e9617 */
[----:B------:R-:W-:-:S03]  /*12c80*/  LOP3.LUT R72, R105, R102, R117, 0x96, !PT ;  /* 0x0000006669487212 */ /* 0x000fc600078e9675 */
        /* <DEDUP_REMOVED lines=19> */
.L_x_12034:
[----:B------:R-:W-:Y:S05]  /*12dc0*/  BSYNC.RECONVERGENT B1 ;  /* 0x0000000000017941 */ /* 0x000fea0003800200 */
.L_x_12033:
        /* <DEDUP_REMOVED lines=10> */
.L_x_11997:
        /* <DEDUP_REMOVED lines=16> */
.L_x_12041:
        /* <DEDUP_REMOVED lines=13> */
.L_x_12043:
[----:B------:R-:W-:Y:S05]  /*13040*/  BSYNC.RECONVERGENT B2 ;  /* 0x0000000000027941 */ /* 0x000fea0003800200 */
.L_x_12042:
        /* <DEDUP_REMOVED lines=37> */
[----:B------:R-:W-:-:S03]  /*132a0*/  MOV R0, R26 ;  /* 0x0000001a00007202 */ /* 0x000fc60000000f00 */
[----:B------:R-:W-:Y:S01]  /*132b0*/  HFMA2 R26, -RZ, RZ, 0, 0 ;  /* 0x00000000ff1a7431 */ /* 0x000fe200000001ff */
[----:B------:R-:W-:Y:S02]  /*132c0*/  LOP3.LUT R72, R98, R72, R27, 0x96, !PT ;  /* 0x0000004862487212 */ /* 0x000fe400078e961b */
[----:B------:R-:W-:Y:S01]  /*132d0*/  LOP3.LUT R73, R24, UR21, R113, 0x96, !PT ;  /* 0x0000001518497c12 */ /* 0x000fe2000f8e9671 */
[----:B------:R-:W-:-:S07]  /*132e0*/  IMAD.MOV.U32 R24, RZ, RZ, R116 ;  /* 0x000000ffff187224 */ /* 0x000fce00078e0074 */
.L_x_12040:
[----:B------:R-:W-:Y:S05]  /*132f0*/  BSYNC.RECONVERGENT B1 ;  /* 0x0000000000017941 */ /* 0x000fea0003800200 */
.L_x_12039:
[----:B------:R-:W-:Y:S01]  /*13300*/  ISETP.NE.AND P0, PT, R26, 0x1, PT ;  /* 0x000000011a00780c */ /* 0x000fe20003f05270 */
[C---:B-----5:R-:W-:Y:S01]  /*13310*/  IMAD.U32 R27, R20.reuse, 0x10000, RZ ;  /* 0x00010000141b7824 */ /* 0x060fe200078e00ff */
[----:B------:R-:W-:Y:S01]  /*13320*/  I2FP.F32.U32 R24, R24 ;  /* 0x0000001800187245 */ /* 0x000fe20000201000 */
[----:B------:R-:W-:Y:S01]  /*13330*/  BSSY.RECONVERGENT B1, `(.L_x_12044) ;  /* 0x000004b000017945 */ /* 0x000fe20003800200 */
[----:B------:R-:W-:Y:S01]  /*13340*/  PRMT R69, R20, 0x7632, R69 ;  /* 0x0000763214457816 */ /* 0x000fe20000000045 */
[----:B------:R-:W-:Y:S01]  /*13350*/  FMUL.FTZ R68, R27, R110 ;  /* 0x0000006e1b447220 */ /* 0x000fe20000410000 */
[----:B------:R-:W-:Y:S01]  /*13360*/  MOV R27, 0x2 ;  /* 0x00000002001b7802 */ /* 0x000fe20000000f00 */
[----:B------:R-:W-:Y:S02]  /*13370*/  FFMA.FTZ R25, R24, R109, 1.1641532182693481445e-10 ;  /* 0x2f00000018197423 */ /* 0x000fe4000001006d */
[----:B------:R-:W-:-:S03]  /*13380*/  FMUL.FTZ R68, R68, R107 ;  /* 0x0000006b44447220 */ /* 0x000fc60000410000 */
[----:B------:R-:W-:Y:S01]  /*13390*/  FSETP.LE.FTZ.AND P1, PT, R25, R108, PT ;  /* 0x0000006c1900720b */ /* 0x000fe20003f33000 */
[----:B------:R-:W-:-:S03]  /*133a0*/  IMAD.MOV.U32 R25, RZ, RZ, R0 ;  /* 0x000000ffff197224 */ /* 0x000fc600078e0000 */
        /* <DEDUP_REMOVED lines=10> */
.L_x_12046:
        /* <DEDUP_REMOVED lines=13> */
.L_x_12048:
[----:B------:R-:W-:Y:S05]  /*13520*/  BSYNC.RECONVERGENT B2 ;  /* 0x0000000000027941 */ /* 0x000fea0003800200 */
.L_x_12047:
        /* <DEDUP_REMOVED lines=43> */
.L_x_12045:
[----:B------:R-:W-:Y:S05]  /*137e0*/  BSYNC.RECONVERGENT B1 ;  /* 0x0000000000017941 */ /* 0x000fea0003800200 */
.L_x_12044:
[----:B------:R-:W-:Y:S01]  /*137f0*/  ISETP.NE.AND P1, PT, R27, 0x1, PT ;  /* 0x000000011b00780c */ /* 0x000fe20003f25270 */
[----:B------:R-:W-:Y:S01]  /*13800*/  IMAD.U32 R69, R69, 0x10000, RZ ;  /* 0x0001000045457824 */ /* 0x000fe200078e00ff */
[----:B------:R-:W-:Y:S01]  /*13810*/  I2FP.F32.U32 R24, R25 ;  /* 0x0000001900187245 */ /* 0x000fe20000201000 */
[----:B------:R-:W-:Y:S01]  /*13820*/  BSSY.RECONVERGENT B1, `(.L_x_12049) ;  /* 0x0000049000017945 */ /* 0x000fe20003800200 */
[----:B------:R-:W-:-:S03]  /*13830*/  MOV R26, 0x2 ;  /* 0x00000002001a7802 */ /* 0x000fc60000000f00 */
[----:B------:R-:W-:Y:S01]  /*13840*/  FFMA.FTZ R25, R24, R109, 1.1641532182693481445e-10 ;  /* 0x2f00000018197423 */ /* 0x000fe2000001006d */
[----:B------:R-:W-:-:S04]  /*13850*/  FMUL.FTZ R24, R69, R110 ;  /* 0x0000006e45187220 */ /* 0x000fc80000410000 */
[----:B------:R-:W-:Y:S01]  /*13860*/  FSETP.LE.FTZ.AND P0, PT, R25, R108, PT ;  /* 0x0000006c1900720b */ /* 0x000fe20003f13000 */
[----:B------:R-:W-:Y:S01]  /*13870*/  FMUL.FTZ R69, R24, R107 ;  /* 0x0000006b18457220 */ /* 0x000fe20000410000 */
[----:B------:R-:W-:Y:S01]  /*13880*/  IMAD.MOV.U32 R25, RZ, RZ, R0 ;  /* 0x000000ffff197224 */ /* 0x000fe200078e0000 */
        /* <DEDUP_REMOVED lines=9> */
.L_x_12051:
        /* <DEDUP_REMOVED lines=13> */
.L_x_12053:
[----:B------:R-:W-:Y:S05]  /*139f0*/  BSYNC.RECONVERGENT B2 ;  /* 0x0000000000027941 */ /* 0x000fea0003800200 */
.L_x_12052:
        /* <DEDUP_REMOVED lines=40> */
[----:B------:R-:W-:Y:S01]  /*13c80*/  HFMA2 R26, -RZ, RZ, 0, 0 ;  /* 0x00000000ff1a7431 */ /* 0x000fe200000001ff */
[----:B------:R-:W-:Y:S01]  /*13c90*/  MOV R25, R112 ;  /* 0x0000007000197202 */ /* 0x000fe20000000f00 */
[----:B------:R-:W-:-:S07]  /*13ca0*/  IMAD.MOV.U32 R112, RZ, RZ, R24 ;  /* 0x000000ffff707224 */ /* 0x000fce00078e0018 */
.L_x_12050:
[----:B------:R-:W-:Y:S05]  /*13cb0*/  BSYNC.RECONVERGENT B1 ;  /* 0x0000000000017941 */ /* 0x000fea0003800200 */
.L_x_12049:
[----:B------:R-:W-:Y:S01]  /*13cc0*/  ISETP.NE.AND P2, PT, R26, 0x1, PT ;  /* 0x000000011a00780c */ /* 0x000fe20003f45270 */
[C---:B------:R-:W-:Y:S01]  /*13cd0*/  IMAD.U32 R27, R21.reuse, 0x10000, RZ ;  /* 0x00010000151b7824 */ /* 0x040fe200078e00ff */
        /* <DEDUP_REMOVED lines=18> */
.L_x_12056:
        /* <DEDUP_REMOVED lines=13> */
.L_x_12058:
[----:B------:R-:W-:Y:S05]  /*13ed0*/  BSYNC.RECONVERGENT B2 ;  /* 0x0000000000027941 */ /* 0x000fea0003800200 */
.L_x_12057:
        /* <DEDUP_REMOVED lines=38> */
[----:B------:R-:W-:-:S04]  /*14140*/  IMAD.WIDE.U32 R24, R27, -0x2daee0ad, RZ ;  /* 0xd2511f531b187825 */ /* 0x000fc800078e00ff */
[----:B------:R-:W-:Y:S01]  /*14150*/  HFMA2 R27, -RZ, RZ, 0, 0 ;  /* 0x00000000ff1b7431 */ /* 0x000fe200000001ff */
[----:B------:R-:W-:Y:S02]  /*14160*/  LOP3.LUT R73, R26, UR21, R25, 0x96, !PT ;  /* 0x000000151a497c12 */ /* 0x000fe4000f8e9619 */
[----:B------:R-:W-:Y:S01]  /*14170*/  MOV R25, R112 ;  /* 0x0000007000197202 */ /* 0x000fe20000000f00 */
[----:B------:R-:W-:-:S07]  /*14180*/  IMAD.MOV.U32 R112, RZ, RZ, R24 ;  /* 0x000000ffff707224 */ /* 0x000fce00078e0018 */
.L_x_12055:
[----:B------:R-:W-:Y:S05]  /*14190*/  BSYNC.RECONVERGENT B1 ;  /* 0x0000000000017941 */ /* 0x000fea0003800200 */
.L_x_12054:
[----:B------:R-:W-:Y:S01]  /*141a0*/  ISETP.NE.AND P3, PT, R27, 0x1, PT ;  /* 0x000000011b00780c */ /* 0x000fe20003f65270 */
[----:B------:R-:W-:Y:S01]  /*141b0*/  IMAD.U32 R21, R21, 0x10000, RZ ;  /* 0x0001000015157824 */ /* 0x000fe200078e00ff */
[----:B------:R-:W-:Y:S01]  /*141c0*/  I2FP.F32.U32 R24, R25 ;  /* 0x0000001900187245 */ /* 0x000fe20000201000 */
[----:B------:R-:W-:Y:S04]  /*141d0*/  BSSY.RECONVERGENT B1, `(.L_x_12059) ;  /* 0x0000049000017945 */ /* 0x000fe80003800200 */
[----:B------:R-:W-:Y:S01]  /*141e0*/  FFMA.FTZ R25, R24, R109, 1.1641532182693481445e-10 ;  /* 0x2f00000018197423 */ /* 0x000fe2000001006d */
[----:B------:R-:W-:Y:S01]  /*141f0*/  FMUL.FTZ R24, R21, R110 ;  /* 0x0000006e15187220 */ /* 0x000fe20000410000 */
[----:B------:R-:W-:-:S03]  /*14200*/  IMAD.MOV.U32 R21, RZ, RZ, R0 ;  /* 0x000000ffff157224 */ /* 0x000fc600078e0000 */
[----:B------:R-:W-:Y:S01]  /*14210*/  FSETP.LE.FTZ.AND P2, PT, R25, R108, PT ;  /* 0x0000006c1900720b */ /* 0x000fe20003f53000 */
[----:B------:R-:W-:Y:S01]  /*14220*/  FMUL.FTZ R71, R24, R107 ;  /* 0x0000006b18477220 */ /* 0x000fe20000410000 */
[----:B------:R-:W-:Y:S01]  /*14230*/  MOV R25, 0x2 ;  /* 0x0000000200197802 */ /* 0x000fe20000000f00 */
        /* <DEDUP_REMOVED lines=9> */
.L_x_12061:
        /* <DEDUP_REMOVED lines=13> */
.L_x_12063:
[----:B------:R-:W-:Y:S05]  /*143a0*/  BSYNC.RECONVERGENT B2 ;  /* 0x0000000000027941 */ /* 0x000fea0003800200 */
.L_x_12062:
        /* <DEDUP_REMOVED lines=43> */
.L_x_12060:
[----:B------:R-:W-:Y:S05]  /*14660*/  BSYNC.RECONVERGENT B1 ;  /* 0x0000000000017941 */ /* 0x000fea0003800200 */
.L_x_12059:
[----:B------:R-:W-:Y:S01]  /*14670*/  I2FP.F32.U32 R24, R21 ;  /* 0x0000001500187245 */ /* 0x000fe20000201000 */
[----:B------:R-:W-:Y:S01]  /*14680*/  BSSY.RECONVERGENT B1, `(.L_x_12064) ;  /* 0x000004c000017945 */ /* 0x000fe20003800200 */
[----:B------:R-:W-:Y:S02]  /*14690*/  ISETP.NE.AND P4, PT, R25, 0x1, PT ;  /* 0x000000011900780c */ /* 0x000fe40003f85270 */
[----:B------:R-:W-:Y:S01]  /*146a0*/  MOV R26, 0x2 ;  /* 0x00000002001a7802 */ /* 0x000fe20000000f00 */
[----:B------:R-:W-:-:S05]  /*146b0*/  FFMA.FTZ R21, R24, R109, 1.1641532182693481445e-10 ;  /* 0x2f00000018157423 */ /* 0x000fca000001006d */
[----:B------:R-:W-:Y:S01]  /*146c0*/  FSETP.LE.FTZ.AND P3, PT, R21, R108, PT ;  /* 0x0000006c1500720b */ /* 0x000fe20003f73000 */
[C---:B------:R-:W-:Y:S01]  /*146d0*/  IMAD.U32 R21, R22.reuse, 0x10000, RZ ;  /* 0x0001000016157824 */ /* 0x040fe200078e00ff */
[----:B------:R-:W-:-:S03]  /*146e0*/  PRMT R22, R22, 0x7632, R22 ;  /* 0x0000763216167816 */ /* 0x000fc60000000016 */
[----:B------:R-:W-:Y:S01]  /*146f0*/  FMUL.FTZ R116, R21, R110 ;  /* 0x0000006e15747220 */ /* 0x000fe20000410000 */
[----:B------:R-:W-:-:S03]  /*14700*/  IMAD.MOV.U32 R21, RZ, RZ, R0 ;  /* 0x000000ffff157224 */ /* 0x000fc600078e0000 */
[----:B------:R-:W-:Y:S01]  /*14710*/  FMUL.FTZ R116, R116, R107 ;  /* 0x0000006b74747220 */ /* 0x000fe20000410000 */
        /* <DEDUP_REMOVED lines=9> */
.L_x_12066:
        /* <DEDUP_REMOVED lines=13> */
.L_x_12068:
[----:B------:R-:W-:Y:S05]  /*14880*/  BSYNC.RECONVERGENT B2 ;  /* 0x0000000000027941 */ /* 0x000fea0003800200 */
.L_x_12067:
        /* <DEDUP_REMOVED lines=43> */
.L_x_12065:
[----:B------:R-:W-:Y:S05]  /*14b40*/  BSYNC.RECONVERGENT B1 ;  /* 0x0000000000017941 */ /* 0x000fea0003800200 */
.L_x_12064:
[----:B------:R-:W-:Y:S01]  /*14b50*/  ISETP.NE.AND P5, PT, R26, 0x1, PT ;  /* 0x000000011a00780c */ /* 0x000fe20003fa5270 */
[----:B------:R-:W-:Y:S01]  /*14b60*/  IMAD.U32 R25, R22, 0x10000, RZ ;  /* 0x0001000016197824 */ /* 0x000fe200078e00ff */
[----:B------:R-:W-:Y:S01]  /*14b70*/  I2FP.F32.U32 R24, R21 ;  /* 0x0000001500187245 */ /* 0x000fe20000201000 */
[----:B------:R-:W-:Y:S02]  /*14b80*/  BSSY.RECONVERGENT B1, `(.L_x_12069) ;  /* 0x0000049000017945 */ /* 0x000fe40003800200 */
[----:B------:R-:W-:Y:S02]  /*14b90*/  FMUL.FTZ R22, R25, R110 ;  /* 0x0000006e19167220 */ /* 0x000fe40000410000 */
[----:B------:R-:W-:Y:S01]  /*14ba0*/  FFMA.FTZ R21, R24, R109, 1.1641532182693481445e-10 ;  /* 0x2f00000018157423 */ /* 0x000fe2000001006d */
[----:B------:R-:W-:-:S04]  /*14bb0*/  MOV R24, 0x2 ;  /* 0x0000000200187802 */ /* 0x000fc80000000f00 */
        /* <DEDUP_REMOVED lines=12> */
.L_x_12071:
        /* <DEDUP_REMOVED lines=13> */
.L_x_12073:
[----:B------:R-:W-:Y:S05]  /*14d50*/  BSYNC.RECONVERGENT B2 ;  /* 0x0000000000027941 */ /* 0x000fea0003800200 */
.L_x_12072:
        /* <DEDUP_REMOVED lines=43> */
.L_x_12070:
[----:B------:R-:W-:Y:S05]  /*15010*/  BSYNC.RECONVERGENT B1 ;  /* 0x0000000000017941 */ /* 0x000fea0003800200 */
.L_x_12069:
[----:B------:R-:W-:Y:S01]  /*15020*/  I2FP.F32.U32 R22, R22 ;  /* 0x0000001600167245 */ /* 0x000fe20000201000 */
[----:B------:R-:W-:Y:S01]  /*15030*/  BSSY.RECONVERGENT B1, `(.L_x_12074) ;  /* 0x000004e000017945 */ /* 0x000fe20003800200 */
[----:B------:R-:W-:Y:S02]  /*15040*/  ISETP.NE.AND P6, PT, R24, 0x1, PT ;  /* 0x000000011800780c */ /* 0x000fe40003fc5270 */
[----:B------:R-:W-:Y:S01]  /*15050*/  PRMT R27, R23, 0x7632, R27 ;  /* 0x00007632171b7816 */ /* 0x000fe2000000001b */
[----:B------:R-:W-:Y:S01]  /*15060*/  FFMA.FTZ R25, R22, R109, 1.1641532182693481445e-10 ;  /* 0x2f00000016197423 */ /* 0x000fe2000001006d */
[----:B------:R-:W-:-:S04]  /*15070*/  MOV R113, 0x2 ;  /* 0x0000000200717802 */ /* 0x000fc80000000f00 */
[----:B------:R-:W-:Y:S01]  /*15080*/  FSETP.LE.FTZ.AND P5, PT, R25, R108, PT ;  /* 0x0000006c1900720b */ /* 0x000fe20003fb3000 */
[----:B------:R-:W-:Y:S02]  /*15090*/  IMAD.U32 R25, R23, 0x10000, RZ ;  /* 0x0001000017197824 */ /* 0x000fe400078e00ff */
[----:B------:R-:W-:Y:S02]  /*150a0*/  IMAD.MOV.U32 R23, RZ, RZ, R0 ;  /* 0x000000ffff177224 */ /* 0x000fe400078e0000 */
[----:B------:R-:W-:-:S04]  /*150b0*/  FMUL.FTZ R26, R25, R110 ;  /* 0x0000006e191a7220 */ /* 0x000fc80000410000 */
[----:B------:R-:W-:Y:S01]  /*150c0*/  FMUL.FTZ R26, R26, R107 ;  /* 0x0000006b1a1a7220 */ /* 0x000fe20000410000 */
        /* <DEDUP_REMOVED lines=9> */
.L_x_12076:
        /* <DEDUP_REMOVED lines=15> */
.L_x_12078:
[----:B------:R-:W-:Y:S05]  /*15250*/  BSYNC.RECONVERGENT B2 ;  /* 0x0000000000027941 */ /* 0x000fea0003800200 */
.L_x_12077:
[----:B------:R-:W-:Y:S01]  /*15260*/  LOP3.LUT R22, R2, UR7, R73, 0x96, !PT ;  /* 0x0000000702167c12 */ /* 0x000fe2000f8e9649 */
        /* <DEDUP_REMOVED lines=17> */
[----:B------:R-:W-:-:S05]  /*15380*/  IMAD.WIDE.U32 R72, R72, -0x326172a9, RZ ;  /* 0xcd9e8d5748487825 */ /* 0x000fca00078e00ff */
        /* <DEDUP_REMOVED lines=24> */
.L_x_12075:
[----:B------:R-:W-:Y:S05]  /*15510*/  BSYNC.RECONVERGENT B1 ;  /* 0x0000000000017941 */ /* 0x000fea0003800200 */
.L_x_12074:
        /* <DEDUP_REMOVED lines=16> */
.L_x_12038:
[----:B------:R-:W-:Y:S01]  /*15620*/  SEL R21, RZ, 0x1000000, !P6 ;  /* 0x01000000ff157807 */ /* 0x000fe20007000000 */
[----:B------:R-:W-:Y:S01]  /*15630*/  IMAD.WIDE.U32 R120, R115, 0x20, R120 ;  /* 0x0000002073787825 */ /* 0x000fe200078e0078 */
[----:B------:R-:W-:-:S03]  /*15640*/  ISETP.NE.AND P6, PT, R20, RZ, PT ;  /* 0x000000ff1400720c */ /* 0x000fc60003fc5270 */
[----:B------:R-:W-:Y:S01]  /*15650*/  FADD.FTZ R20, RZ, R48 ;  /* 0x00000030ff147221 */ /* 0x000fe20000010000 */
        /* <DEDUP_REMOVED lines=9> */
[----:B------:R0:W-:Y:S01]  /*156f0*/  STG.E.128 desc[UR8][R120.64+0x10], R24 ;  /* 0x0000101878007986 */ /* 0x0001e2000c101d08 */
[----:B------:R-:W-:Y:S01]  /*15700*/  LOP3.LUT R98, R98, R21, R99, 0xfe, !PT ;  /* 0x0000001562627212 */ /* 0x000fe200078efe63 */
[----:B------:R-:W-:Y:S01]  /*15710*/  FADD.FTZ R23, R20, R51 ;  /* 0x0000003314177221 */ /* 0x000fe20000010000 */
[----:B------:R-:W-:Y:S01]  /*15720*/  LOP3.LUT R22, R22, R96, R97, 0xfe, !PT ;  /* 0x0000006016167212 */ /* 0x000fe200078efe61 */
[----:B------:R-:W-:Y:S01]  /*15730*/  UMOV UR4, 0xffffffff ;  /* 0xffffffff00047882 */ /* 0x000fe20000000000 */
[----:B------:R-:W-:Y:S01]  /*15740*/  SEL R21, RZ, 0x1, !P3 ;  /* 0x00000001ff157807 */ /* 0x000fe20005800000 */
[----:B------:R-:W-:Y:S01]  /*15750*/  FADD.FTZ R20, R23, R44 ;  /* 0x0000002c17147221 */ /* 0x000fe20000010000 */
[----:B------:R-:W-:-:S02]  /*15760*/  SEL R97, RZ, 0x1, !P6 ;  /* 0x00000001ff617807 */ /* 0x000fc40007000000 */
[----:B------:R-:W-:Y:S01]  /*15770*/  LOP3.LUT R21, R98, R21, RZ, 0xfc, !PT ;  /* 0x0000001562157212 */ /* 0x000fe200078efcff */
        /* <DEDUP_REMOVED lines=116> */
.L_x_12092:
[----:B------:R-:W-:Y:S01]  /*15ec0*/  FMUL.FTZ R20, R94, R94 ;  /* 0x0000005e5e147220 */ /* 0x000fe20000410000 */
[----:B------:R-:W-:Y:S01]  /*15ed0*/  ISETP.NE.AND P1, PT, RZ, UR13, PT ;  /* 0x0000000dff007c0c */ /* 0x000fe2000bf25270 */
[----:B01----:R-:W-:Y:S01]  /*15ee0*/  FADD.FTZ R96, R96, R99 ;  /* 0x0000006360607221 */ /* 0x003fe20000010000 */
[----:B------:R-:W-:Y:S02]  /*15ef0*/  PRMT R98, R80, 0x7632, R98 ;  /* 0x0000763250627816 */ /* 0x000fe40000000062 */
[----:B------:R-:W-:Y:S01]  /*15f00*/  FSEL R22, R20, RZ, P1 ;  /* 0x000000ff14167208 */ /* 0x000fe20000800000 */
[----:B------:R-:W-:Y:S01]  /*15f10*/  FFMA.FTZ R21, R96, R21, UR14 ;  /* 0x0000000e60157e23 */ /* 0x000fe20008010015 */
[----:B------:R-:W-:Y:S02]  /*15f20*/  FSEL R20, R94, RZ, !P1 ;  /* 0x000000ff5e147208 */ /* 0x000fe40004800000 */
        /* <DEDUP_REMOVED lines=37> */
[----:B0-----:R-:W-:Y:S01]  /*16180*/  IMAD.U32 R22, R64, 0x10000, RZ ;  /* 0x0001000040167824 */ /* 0x001fe200078e00ff */
[----:B------:R-:W-:Y:S01]  /*16190*/  SHF.L.U32 R24, R3, 0x10, RZ ;  /* 0x0000001003187819 */ /* 0x000fe200000006ff */
[----:B-1----:R-:W-:Y:S01]  /*161a0*/  FMUL.FTZ R21, R46, R21 ;  /* 0x000000152e157220 */ /* 0x002fe20000410000 */
[----:B------:R-:W-:Y:S01]  /*161b0*/  IMAD.U32 R28, R4, 0x10000, RZ ;  /* 0x00010000041c7824 */ /* 0x000fe200078e00ff */
[----:B------:R-:W-:Y:S01]  /*161c0*/  SHF.L.U32 R30, R88, 0x10, RZ ;  /* 0x00000010581e7819 */ /* 0x000fe200000006ff */
[----:B------:R-:W-:Y:S01]  /*161d0*/  FMUL.FTZ R49, R46, R49 ;  /* 0x000000312e317220 */ /* 0x000fe20000410000 */
[----:B------:R-:W-:-:S02]  /*161e0*/  IMAD.U32 R34, R65, 0x10000, RZ ;  /* 0x0001000041227824 */ /* 0x000fc400078e00ff */
[----:B------:R-:W-:Y:S01]  /*161f0*/  FMUL.FTZ R23, R46, R23 ;  /* 0x000000172e177220 */ /* 0x000fe20000410000 */
[----:B------:R-:W-:Y:S01]  /*16200*/  SHF.L.U32 R38, R5, 0x10, RZ ;  /* 0x0000001005267819 */ /* 0x000fe200000006ff */
[----:B------:R-:W-:Y:S02]  /*16210*/  IMAD.U32 R42, R6, 0x10000, RZ ;  /* 0x00010000062a7824 */ /* 0x000fe400078e00ff */
[----:B------:R-:W-:Y:S01]  /*16220*/  FMUL.FTZ R51, R46, R51 ;  /* 0x000000332e337220 */ /* 0x000fe20000410000 */
[----:B------:R-:W-:Y:S01]  /*16230*/  FFMA.FTZ R25, R21, R20, R22 ;  /* 0x0000001415197223 */ /* 0x000fe20000010016 */
[----:B------:R-:W-:Y:S01]  /*16240*/  FFMA.FTZ R20, R49, R24, R28 ;  /* 0x0000001831147223 */ /* 0x000fe2000001001c */
[----:B------:R-:W-:Y:S01]  /*16250*/  FFMA.FTZ R24, R23, R30, R34 ;  /* 0x0000001e17187223 */ /* 0x000fe20000010022 */
[----:B------:R-:W-:Y:S01]  /*16260*/  SHF.L.U32 R23, R87, 0x10, RZ ;  /* 0x0000001057177819 */ /* 0x000fe200000006ff */
[----:B------:R-:W-:Y:S01]  /*16270*/  FFMA.FTZ R21, R51, R38, R42 ;  /* 0x0000002633157223 */ /* 0x000fe2000001002a */
        /* <DEDUP_REMOVED lines=8> */
[----:B------:R-:W-:Y:S01]  /*16300*/  FMUL.FTZ R51, R46, R99 ;  /* 0x000000632e337220 */ /* 0x000fe20000410000 */
[----:B------:R-:W-:Y:S02]  /*16310*/  IMAD.U32 R44, R10, 0x10000, RZ ;  /* 0x000100000a2c7824 */ /* 0x000fe400078e00ff */
[----:B------:R-:W-:Y:S01]  /*16320*/  FMUL.FTZ R47, R46, R47 ;  /* 0x0000002f2e2f7220 */ /* 0x000fe20000410000 */
[----:B------:R-:W-:Y:S01]  /*16330*/  FFMA.FTZ R34, R34, R23, R27 ;  /* 0x0000001722227223 */ /* 0x000fe2000001001b */
[----:B------:R-:W-:Y:S01]  /*16340*/  FFMA.FTZ R27, R45, R22, R28 ;  /* 0x000000162d1b7223 */ /* 0x000fe2000001001c */
[----:B------:R-:W-:Y:S01]  /*16350*/  FFMA.FTZ R51, R51, R30, R38 ;  /* 0x0000001e33337223 */ /* 0x000fe20000010026 */
[----:B------:R-:W-:Y:S01]  /*16360*/  FFMA.FTZ R38, R47, R42, R44 ;  /* 0x0000002a2f267223 */ /* 0x000fe2000001002c */
        /* <DEDUP_REMOVED lines=10> */
[----:B------:R-:W-:Y:S01]  /*16410*/  SHF.L.U32 R50, R13, 0x10, RZ ;  /* 0x000000100d327819 */ /* 0x000fe200000006ff */
[----:B------:R-:W-:Y:S01]  /*16420*/  FFMA.FTZ R28, R41, R30, R42 ;  /* 0x0000001e291c7223 */ /* 0x000fe2000001002a */
[----:B------:R-:W-:Y:S01]  /*16430*/  FFMA.FTZ R47, R47, R44, R48 ;  /* 0x0000002c2f2f7223 */ /* 0x000fe20000010030 */
[----:B------:R-:W-:Y:S01]  /*16440*/  SHF.L.U32 R22, R15, 0x10, RZ ;  /* 0x000000100f167819 */ /* 0x000fe200000006ff */
[----:B------:R-:W-:Y:S02]  /*16450*/  IMAD.U32 R68, R14, 0x10000, RZ ;  /* 0x000100000e447824 */ /* 0x000fe400078e00ff */
[----:B------:R-:W-:Y:S01]  /*16460*/  FMUL.FTZ R43, R46, R43 ;  /* 0x0000002b2e2b7220 */ /* 0x000fe20000410000 */
[----:B------:R-:W-:Y:S01]  /*16470*/  IMAD.U32 R42, R16, 0x10000, RZ ;  /* 0x00010000102a7824 */ /* 0x000fe200078e00ff */
[----:B------:R-:W-:Y:S01]  /*16480*/  SHF.L.U32 R44, R17, 0x10, RZ ;  /* 0x00000010112c7819 */ /* 0x000fe200000006ff */
[----:B------:R-:W-:Y:S01]  /*16490*/  FMUL.FTZ R37, R46, R37 ;  /* 0x000000252e257220 */ /* 0x000fe20000410000 */
[----:B------:R-:W-:-:S02]  /*164a0*/  IMAD.U32 R48, R18, 0x10000, RZ ;  /* 0x0001000012307824 */ /* 0x000fc400078e00ff */
[----:B------:R-:W-:Y:S01]  /*164b0*/  FMUL.FTZ R39, R46, R39 ;  /* 0x000000272e277220 */ /* 0x000fe20000410000 */
[----:B------:R-:W-:Y:S01]  /*164c0*/  FFMA.FTZ R30, R43, R50, R68 ;  /* 0x000000322b1e7223 */ /* 0x000fe20000010044 */
[----:B------:R-:W-:Y:S01]  /*164d0*/  SHF.L.U32 R23, R83, 0x10, RZ ;  /* 0x0000001053177819 */ /* 0x000fe200000006ff */
[----:B------:R-:W-:Y:S01]  /*164e0*/  FFMA.FTZ R97, R37, R22, R42 ;  /* 0x0000001625617223 */ /* 0x000fe2000001002a */
[----:B------:R-:W-:Y:S02]  /*164f0*/  IMAD.U32 R41, R62, 0x10000, RZ ;  /* 0x000100003e297824 */ /* 0x000fe400078e00ff */
[----:B------:R-:W-:Y:S01]  /*16500*/  FMUL.FTZ R68, R46, R105 ;  /* 0x000000692e447220 */ /* 0x000fe20000410000 */
[----:B------:R-:W-:Y:S01]  /*16510*/  FFMA.FTZ R39, R39, R44, R48 ;  /* 0x0000002c27277223 */ /* 0x000fe20000010030 */
[----:B------:R-:W-:Y:S01]  /*16520*/  SHF.L.U32 R22, R81, 0x10, RZ ;  /* 0x0000001051167819 */ /* 0x000fe200000006ff */
[C---:B------:R-:W-:Y:S01]  /*16530*/  IMAD.U32 R42, R56.reuse, 0x10000, RZ ;  /* 0x00010000382a7824 */ /* 0x040fe200078e00ff */
[----:B------:R-:W-:Y:S01]  /*16540*/  PRMT R44, R56, 0x7632, R44 ;  /* 0x00007632382c7816 */ /* 0x000fe2000000002c */
[----:B------:R-:W-:Y:S01]  /*16550*/  FMUL.FTZ R109, R46, R109 ;  /* 0x0000006d2e6d7220 */ /* 0x000fe20000410000 */
[----:B------:R-:W-:Y:S01]  /*16560*/  FFMA.FTZ R68, R68, R23, R41 ;  /* 0x0000001744447223 */ /* 0x000fe20000010029 */
[----:B------:R-:W-:Y:S01]  /*16570*/  SHF.L.U32 R37, R57, 0x10, RZ ;  /* 0x0000001039257819 */ /* 0x000fe200000006ff */
[----:B------:R-:W-:Y:S01]  /*16580*/  FMUL.FTZ R49, R46, R35 ;  /* 0x000000232e317220 */ /* 0x000fe20000410000 */
[----:B------:R-:W-:Y:S01]  /*16590*/  SHF.L.U32 R48, R19, 0x10, RZ ;  /* 0x0000001013307819 */ /* 0x000fe200000006ff */
[----:B------:R-:W-:-:S02]  /*165a0*/  IMAD.U32 R23, R80, 0x10000, RZ ;  /* 0x0001000050177824 */ /* 0x000fc400078e00ff */
[----:B------:R-:W-:Y:S01]  /*165b0*/  FMUL.FTZ R50, R46, R117 ;  /* 0x000000752e327220 */ /* 0x000fe20000410000 */
[----:B------:R-:W-:Y:S01]  /*165c0*/  FFMA.FTZ R35, R109, R22, R42 ;  /* 0x000000166d237223 */ /* 0x000fe2000001002a */
[----:B------:R-:W-:Y:S02]  /*165d0*/  IMAD.U32 R44, R44, 0x10000, RZ ;  /* 0x000100002c2c7824 */ /* 0x000fe400078e00ff */
[----:B------:R-:W-:Y:S01]  /*165e0*/  FMUL.FTZ R33, R46, R33 ;  /* 0x000000212e217220 */ /* 0x000fe20000410000 */
[----:B------:R-:W-:Y:S01]  /*165f0*/  IMAD.U32 R100, R100, 0x10000, RZ ;  /* 0x0001000064647824 */ /* 0x000fe200078e00ff */
[----:B------:R-:W-:Y:S01]  /*16600*/  PRMT R22, R79, 0x7632, R22 ;  /* 0x000076324f167816 */ /* 0x000fe20000000016 */
[----:B------:R-:W-:Y:S01]  /*16610*/  FFMA.FTZ R50, R50, R23, R37 ;  /* 0x0000001732327223 */ /* 0x000fe20000010025 */
[C---:B------:R-:W-:Y:S01]  /*16620*/  PRMT R42, R58.reuse, 0x7632, R42 ;  /* 0x000076323a2a7816 */ /* 0x040fe2000000002a */
[----:B------:R-:W-:Y:S01]  /*16630*/  FFMA.FTZ R48, R33, R48, R44 ;  /* 0x0000003021307223 */ /* 0x000fe2000001002c */
[----:B------:R-:W-:Y:S01]  /*16640*/  FFMA.FTZ R49, R49, R98, R100 ;  /* 0x0000006231317223 */ /* 0x000fe20000010064 */
[----:B------:R-:W-:Y:S01]  /*16650*/  SHF.L.U32 R23, R79, 0x10, RZ ;  /* 0x000000104f177819 */ /* 0x000fe200000006ff */
[----:B------:R-:W-:Y:S01]  /*16660*/  IMAD.U32 R33, R58, 0x10000, RZ ;  /* 0x000100003a217824 */ /* 0x000fe200078e00ff */
[----:B------:R-:W-:Y:S01]  /*16670*/  SHF.L.U32 R22, R22, 0x10, RZ ;  /* 0x0000001016167819 */ /* 0x000fe200000006ff */
[----:B------:R-:W-:-:S02]  /*16680*/  IMAD.U32 R42, R42, 0x10000, RZ ;  /* 0x000100002a2a7824 */ /* 0x000fc400078e00ff */
[C---:B------:R-:W-:Y:S01]  /*16690*/  FMUL.FTZ R100, R46.reuse, R119 ;  /* 0x000000772e647220 */ /* 0x040fe20000410000 */
[----:B------:R-:W-:Y:S01]  /*166a0*/  FMUL.FTZ R29, R46, R29 ;  /* 0x0000001d2e1d7220 */ /* 0x000fe20000410000 */
[----:B------:R-:W-:Y:S01]  /*166b0*/  SHF.L.U32 R44, R78, 0x10, RZ ;  /* 0x000000104e2c7819 */ /* 0x000fe200000006ff */
[----:B------:R-:W-:Y:S02]  /*166c0*/  IMAD.U32 R98, R59, 0x10000, RZ ;  /* 0x000100003b627824 */ /* 0x000fe400078e00ff */
[--C-:B------:R-:W-:Y:S01]  /*166d0*/  FFMA.FTZ R100, R100, R23, R33.reuse ;  /* 0x0000001764647223 */ /* 0x100fe20000010021 */
[----:B------:R-:W-:Y:S01]  /*166e0*/  FFMA.FTZ R29, R29, R22, R42 ;  /* 0x000000161d1d7223 */ /* 0x000fe2000001002a */
[----:B------:R-:W-:Y:S01]  /*166f0*/  PRMT R33, R52, 0x7632, R33 ;  /* 0x0000763234217816 */ /* 0x000fe20000000021 */
[----:B------:R-:W0:Y:S01]  /*16700*/  @!P0 LDC.64 R22, c[0x0][0x3c0] ;  /* 0x0000f000ff168b82 */ /* 0x000e220000000a00 */
[C---:B------:R-:W-:Y:S01]  /*16710*/  FMUL.FTZ R103, R46.reuse, R123 ;  /* 0x0000007b2e677220 */ /* 0x040fe20000410000 */
[----:B------:R-:W-:Y:S01]  /*16720*/  PRMT R99, R77, 0x7632, R99 ;  /* 0x000076324d637816 */ /* 0x000fe20000000063 */
[----:B------:R-:W-:Y:S01]  /*16730*/  FMUL.FTZ R32, R46, R32 ;  /* 0x000000202e207220 */ /* 0x000fe20000410000 */
[----:B------:R-:W-:-:S02]  /*16740*/  IMAD.U32 R33, R33, 0x10000, RZ ;  /* 0x0001000021217824 */ /* 0x000fc400078e00ff */
        /* <DEDUP_REMOVED lines=9> */
[----:B------:R-:W-:Y:S01]  /*167e0*/  FFMA.FTZ R99, R32, R99, R33 ;  /* 0x0000006320637223 */ /* 0x000fe20000010021 */
[----:B------:R-:W-:Y:S01]  /*167f0*/  FFMA.FTZ R96, R96, R43, R45 ;  /* 0x0000002b60607223 */ /* 0x000fe2000001002d */
[----:B------:R-:W-:Y:S01]  /*16800*/  FFMA.FTZ R70, R121, R42, R44 ;  /* 0x0000002a79467223 */ /* 0x000fe2000001002c */
[----:B------:R-:W1:Y:S01]  /*16810*/  @!P0 LDC.64 R32, c[0x0][0x3c8] ;  /* 0x0000f200ff208b82 */ /* 0x000e620000000a00 */
[----:B------:R-:W-:Y:S01]  /*16820*/  PRMT R37, R78, 0x7632, R37 ;  /* 0x000076324e257816 */ /* 0x000fe20000000025 */
[C---:B------:R-:W-:Y:S01]  /*16830*/  FMUL.FTZ R102, R46.reuse, R125 ;  /* 0x0000007d2e667220 */ /* 0x040fe20000410000 */
[----:B------:R-:W-:Y:S01]  /*16840*/  PRMT R41, R59, 0x7632, R41 ;  /* 0x000076323b297816 */ /* 0x000fe20000000029 */
[----:B------:R-:W-:Y:S01]  /*16850*/  FMUL.FTZ R36, R46, R36 ;  /* 0x000000242e247220 */ /* 0x000fe20000410000 */
[----:B------:R-:W-:Y:S01]  /*16860*/  PRMT R101, R76, 0x7632, R101 ;  /* 0x000076324c657816 */ /* 0x000fe20000000065 */
[----:B------:R-:W-:Y:S01]  /*16870*/  FMUL.FTZ R69, R46, R69 ;  /* 0x000000452e457220 */ /* 0x000fe20000410000 */
[----:B------:R-:W-:Y:S01]  /*16880*/  PRMT R43, R53, 0x7632, R43 ;  /* 0x00007632352b7816 */ /* 0x000fe2000000002b */
[----:B------:R-:W2:Y:S01]  /*16890*/  LDC.64 R44, c[0x0][0x428] ;  /* 0x00010a00ff2c7b82 */ /* 0x000ea20000000a00 */
[----:B------:R-:W-:Y:S01]  /*168a0*/  SHF.L.U32 R37, R37, 0x10, RZ ;  /* 0x0000001025257819 */ /* 0x000fe200000006ff */
[----:B------:R-:W-:Y:S01]  /*168b0*/  IMAD.U32 R41, R41, 0x10000, RZ ;  /* 0x0001000029297824 */ /* 0x000fe200078e00ff */
[----:B------:R-:W-:Y:S01]  /*168c0*/  SHF.L.U32 R101, R101, 0x10, RZ ;  /* 0x0000001065657819 */ /* 0x000fe200000006ff */
[----:B0-----:R-:W-:Y:S01]  /*168d0*/  @!P0 IMAD.WIDE R104, R93, 0x4, R22 ;  /* 0x000000045d688825 */ /* 0x001fe200078e0216 */
[----:B------:R-:W-:-:S03]  /*168e0*/  F2FP.BF16.F32.PACK_AB R22, R27, R34 ;  /* 0x000000221b16723e */ /* 0x000fc600000010ff */
[----:B------:R-:W-:Y:S01]  /*168f0*/  FFMA.FTZ R102, R102, R37, R41 ;  /* 0x0000002566667223 */ /* 0x000fe20000010029 */
[----:B------:R-:W-:Y:S01]  /*16900*/  F2FP.BF16.F32.PACK_AB R23, R38, R51 ;  /* 0x000000332617723e */ /* 0x000fe200000010ff */
[----:B------:R-:W-:Y:S01]  /*16910*/  IMAD.U32 R43, R43, 0x10000, RZ ;  /* 0x000100002b2b7824 */ /* 0x000fe200078e00ff */
[----:B------:R-:W-:Y:S01]  /*16920*/  F2FP.BF16.F32.PACK_AB R27, R39, R96 ;  /* 0x00000060271b723e */ /* 0x000fe200000010ff */
[----:B------:R-:W-:Y:S01]  /*16930*/  IMAD.U32 R41, R53, 0x10000, RZ ;  /* 0x0001000035297824 */ /* 0x000fe200078e00ff */
[----:B------:R-:W0:Y:S01]  /*16940*/  LDC.64 R38, c[0x0][0x380] ;  /* 0x0000e000ff267b82 */ /* 0x000e220000000a00 */
[----:B------:R-:W-:Y:S01]  /*16950*/  SHF.L.U32 R37, R76, 0x10, RZ ;  /* 0x000000104c257819 */ /* 0x000fe200000006ff */
[----:B------:R-:W-:Y:S01]  /*16960*/  FFMA.FTZ R101, R36, R101, R43 ;  /* 0x0000006524657223 */ /* 0x000fe2000001002b */
[----:B------:R-:W-:Y:S01]  /*16970*/  PRMT R42, R75, 0x7632, R42 ;  /* 0x000076324b2a7816 */ /* 0x000fe2000000002a */
[C---:B------:R-:W-:Y:S01]  /*16980*/  IMAD.U32 R36, R54.reuse, 0x10000, RZ ;  /* 0x0001000036247824 */ /* 0x040fe200078e00ff */
[----:B------:R-:W-:Y:S01]  /*16990*/  PRMT R108, R54, 0x7632, R108 ;  /* 0x00007632366c7816 */ /* 0x000fe2000000006c */
[----:B------:R-:W-:Y:S01]  /*169a0*/  FFMA.FTZ R98, R98, R37, R41 ;  /* 0x0000002562627223 */ /* 0x000fe20000010029 */
[----:B------:R-:W-:Y:S01]  /*169b0*/  PRMT R43, R74, 0x7632, R43 ;  /* 0x000076324a2b7816 */ /* 0x000fe2000000002b */
[----:B------:R-:W-:Y:S01]  /*169c0*/  FMUL.FTZ R71, R46, R71 ;  /* 0x000000472e477220 */ /* 0x000fe20000410000 */
        /* <DEDUP_REMOVED lines=8> */
[----:B------:R-:W-:Y:S01]  /*16a50*/  SHF.L.U32 R43, R43, 0x10, RZ ;  /* 0x000000102b2b7819 */ /* 0x000fe200000006ff */
[----:B------:R-:W-:Y:S01]  /*16a60*/  FMUL.FTZ R40, R46, R40 ;  /* 0x000000282e287220 */ /* 0x000fe20000410000 */
        /* <DEDUP_REMOVED lines=9> */
[----:B--2---:R-:W-:Y:S01]  /*16b00*/  IMAD.WIDE.U32 R36, R95, 0x10, R44 ;  /* 0x000000105f247825 */ /* 0x004fe200078e002c */
[----:B------:R-:W-:Y:S01]  /*16b10*/  F2FP.BF16.F32.PACK_AB R29, R49, R50 ;  /* 0x00000032311d723e */ /* 0x000fe200000010ff */
[----:B------:R2:W-:Y:S01]  /*16b20*/  @!P0 STG.E desc[UR8][R104.64], R94 ;  /* 0x0000005e68008986 */ /* 0x0005e2000c101908 */
[----:B------:R-:W-:Y:S01]  /*16b30*/  F2FP.BF16.F32.PACK_AB R28, R48, R35 ;  /* 0x00000023301c723e */ /* 0x000fe200000010ff */
[----:B-1----:R-:W-:Y:S01]  /*16b40*/  @!P0 IMAD.WIDE R48, R93, 0x4, R32 ;  /* 0x000000045d308825 */ /* 0x002fe200078e0220 */
[----:B------:R-:W-:-:S02]  /*16b50*/  F2FP.BF16.F32.PACK_AB R26, R97, R68 ;  /* 0x00000044611a723e */ /* 0x000fc400000010ff */
        /* <DEDUP_REMOVED lines=10> */
[----:B0-----:R-:W-:Y:S01]  /*16c00*/  LEA R93, R38, R93, 0x2 ;  /* 0x0000005d265d7211 */ /* 0x001fe200078e10ff */
[----:B------:R2:W-:Y:S03]  /*16c10*/  STG.E.128 desc[UR8][R40.64], R24 ;  /* 0x0000001828007986 */ /* 0x0005e6000c101d08 */
[----:B------:R-:W-:Y:S01]  /*16c20*/  ISETP.GE.AND P0, PT, R93, R39, PT ;  /* 0x000000275d00720c */ /* 0x000fe20003f06270 */
[----:B------:R2:W-:Y:S04]  /*16c30*/  STG.E.128 desc[UR8][R42.64], R28 ;  /* 0x0000001c2a007986 */ /* 0x0005e8000c101d08 */
[----:B------:R2:W-:Y:S08]  /*16c40*/  STG.E.128 desc[UR8][R44.64], R32 ;  /* 0x000000202c007986 */ /* 0x0005f0000c101d08 */
[----:B------:R-:W-:Y:S05]  /*16c50*/  @!P0 BRA `(.L_x_12080) ;  /* 0xfffffe9c00ec8947 */ /* 0x000fea000383ffff */
[----:B------:R-:W-:Y:S05]  /*16c60*/  BSYNC B0 ;  /* 0x0000000000007941 */ /* 0x000fea0003800000 */
.L_x_11751:
[----:B------:R-:W-:Y:S05]  /*16c70*/  EXIT ;  /* 0x000000000000794d */ /* 0x000fea0003800000 */
.L_x_12079:
        /* <DEDUP_REMOVED lines=8> */
.L_x_12082:
[----:B------:R-:W-:Y:S05]  /*16d00*/  BSYNC B1 ;  /* 0x0000000000017941 */ /* 0x000fea0003800000 */
.L_x_12081:
        /* <DEDUP_REMOVED lines=9> */
.L_x_12083:
[----:B------:R-:W-:Y:S01]  /*16da0*/  HFMA2 R102, -RZ, RZ, 0, 2.384185791015625e-07 ;  /* 0x00000004ff667431 */ /* 0x000fe200000001ff */
[----:B------:R-:W-:-:S05]  /*16db0*/  MOV R20, R99 ;  /* 0x0000006300147202 */ /* 0x000fca0000000f00 */
[----:B------:R-:W-:-:S04]  /*16dc0*/  FADD.FTZ R96, R23, R20 ;  /* 0x0000001417607221 */ /* 0x000fc80000010000 */
[----:B------:R-:W-:-:S07]  /*16dd0*/  IMAD.MOV.U32 R101, RZ, RZ, R96 ;  /* 0x000000ffff657224 */ /* 0x000fce00078e0060 */
[----:B------:R-:W-:Y:S05]  /*16de0*/  WARPSYNC.COLLECTIVE R100, `(.L_x_12084) ;  /* 0x0000000064087348 */ /* 0x000fea0003c00000 */
[----:B------:R0:W1:Y:S02]  /*16df0*/  SHFL.BFLY P1, R99, R101, R102, R103 ;  /* 0x0c00006665637389 */ /* 0x0000640000020067 */
[----:B01----:R-:W-:Y:S05]  /*16e00*/  ENDCOLLECTIVE ;  /* 0x000000000000791b */ /* 0x003fea0003800000 */
.L_x_12084:
        /* <DEDUP_REMOVED lines=8> */
.L_x_12085:
[----:B------:R-:W-:Y:S01]  /*16e90*/  HFMA2 R102, -RZ, RZ, 0, 9.5367431640625e-07 ;  /* 0x00000010ff667431 */ /* 0x000fe200000001ff */
[----:B------:R-:W-:-:S05]  /*16ea0*/  MOV R20, R99 ;  /* 0x0000006300147202 */ /* 0x000fca0000000f00 */
[----:B------:R-:W-:-:S04]  /*16eb0*/  FADD.FTZ R98, R97, R20 ;  /* 0x0000001461627221 */ /* 0x000fc80000010000 */
[----:B------:R-:W-:-:S07]  /*16ec0*/  IMAD.MOV.U32 R101, RZ, RZ, R98 ;  /* 0x000000ffff657224 */ /* 0x000fce00078e0062 */
[----:B------:R-:W-:Y:S05]  /*16ed0*/  WARPSYNC.COLLECTIVE R100, `(.L_x_12086) ;  /* 0x0000000064087348 */ /* 0x000fea0003c00000 */
[----:B------:R0:W1:Y:S02]  /*16ee0*/  SHFL.BFLY P1, R99, R101, R102, R103 ;  /* 0x0c00006665637389 */ /* 0x0000640000020067 */
[----:B01----:R-:W-:Y:S05]  /*16ef0*/  ENDCOLLECTIVE ;  /* 0x000000000000791b */ /* 0x003fea0003800000 */
.L_x_12086:
        /* <DEDUP_REMOVED lines=71> */
.L_x_12087:
[----:B------:R-:W-:Y:S02]  /*17370*/  IMAD.MOV.U32 R102, RZ, RZ, 0x2 ;  /* 0x00000002ff667424 */ /* 0x000fe400078e00ff */
[----:B------:R-:W-:-:S04]  /*17380*/  IMAD.MOV.U32 R23, RZ, RZ, R99 ;  /* 0x000000ffff177224 */ /* 0x000fc800078e0063 */
[----:B------:R-:W-:-:S05]  /*17390*/  FADD.FTZ R23, R20, R23 ;  /* 0x0000001714177221 */ /* 0x000fca0000010000 */
[----:B------:R-:W-:-:S07]  /*173a0*/  MOV R101, R23 ;  /* 0x0000001700657202 */ /* 0x000fce0000000f00 */
[----:B------:R-:W-:Y:S05]  /*173b0*/  WARPSYNC.COLLECTIVE R100, `(.L_x_12088) ;  /* 0x0000000064087348 */ /* 0x000fea0003c00000 */
[----:B------:R0:W1:Y:S02]  /*173c0*/  SHFL.BFLY P1, R99, R101, R102, R103 ;  /* 0x0c00006665637389 */ /* 0x0000640000020067 */
[----:B01----:R-:W-:Y:S05]  /*173d0*/  ENDCOLLECTIVE ;  /* 0x000000000000791b */ /* 0x003fea0003800000 */
.L_x_12088:
[----:B------:R-:W-:Y:S01]  /*173e0*/  HFMA2 R102, -RZ, RZ, 0, 2.384185791015625e-07 ;  /* 0x00000004ff667431 */ /* 0x000fe200000001ff */
[----:B------:R-:W-:-:S05]  /*173f0*/  MOV R22, R99 ;  /* 0x0000006300167202 */ /* 0x000fca0000000f00 */
[----:B------:R-:W-:-:S04]  /*17400*/  FADD.FTZ R22, R23, R22 ;  /* 0x0000001617167221 */ /* 0x000fc80000010000 */
[----:B------:R-:W-:-:S07]  /*17410*/  IMAD.MOV.U32 R101, RZ, RZ, R22 ;  /* 0x000000ffff657224 */ /* 0x000fce00078e0016 */
[----:B------:R-:W-:Y:S05]  /*17420*/  WARPSYNC.COLLECTIVE R100, `(.L_x_12089) ;  /* 0x0000000064087348 */ /* 0x000fea0003c00000 */
[----:B------:R0:W1:Y:S02]  /*17430*/  SHFL.BFLY P1, R99, R101, R102, R103 ;  /* 0x0c00006665637389 */ /* 0x0000640000020067 */
[----:B01----:R-:W-:Y:S05]  /*17440*/  ENDCOLLECTIVE ;  /* 0x000000000000791b */ /* 0x003fea0003800000 */
.L_x_12089:
[----:B------:R-:W-:Y:S02]  /*17450*/  IMAD.MOV.U32 R102, RZ, RZ, 0x8 ;  /* 0x00000008ff667424 */ /* 0x000fe400078e00ff */
[----:B------:R-:W-:-:S04]  /*17460*/  IMAD.MOV.U32 R97, RZ, RZ, R99 ;  /* 0x000000ffff617224 */ /* 0x000fc800078e0063 */
[----:B------:R-:W-:-:S05]  /*17470*/  FADD.FTZ R97, R22, R97 ;  /* 0x0000006116617221 */ /* 0x000fca0000010000 */
[----:B------:R-:W-:-:S07]  /*17480*/  MOV R101, R97 ;  /* 0x0000006100657202 */ /* 0x000fce0000000f00 */
[----:B------:R-:W-:Y:S05]  /*17490*/  WARPSYNC.COLLECTIVE R100, `(.L_x_12090) ;  /* 0x0000000064087348 */ /* 0x000fea0003c00000 */
[----:B------:R0:W1:Y:S02]  /*174a0*/  SHFL.BFLY P1, R99, R101, R102, R103 ;  /* 0x0c00006665637389 */ /* 0x0000640000020067 */
[----:B01----:R-:W-:Y:S05]  /*174b0*/  ENDCOLLECTIVE ;  /* 0x000000000000791b */ /* 0x003fea0003800000 */
.L_x_12090:
[----:B------:R-:W-:Y:S01]  /*174c0*/  HFMA2 R102, -RZ, RZ, 0, 9.5367431640625e-07 ;  /* 0x00000010ff667431 */ /* 0x000fe200000001ff */
[----:B------:R-:W-:-:S05]  /*174d0*/  MOV R96, R99 ;  /* 0x0000006300607202 */ /* 0x000fca0000000f00 */
[----:B------:R-:W-:-:S04]  /*174e0*/  FADD.FTZ R96, R97, R96 ;  /* 0x0000006061607221 */ /* 0x000fc80000010000 */
[----:B------:R-:W-:-:S07]  /*174f0*/  IMAD.MOV.U32 R101, RZ, RZ, R96 ;  /* 0x000000ffff657224 */ /* 0x000fce00078e0060 */
[----:B------:R-:W-:Y:S05]  /*17500*/  WARPSYNC.COLLECTIVE R100, `(.L_x_12091) ;  /* 0x0000000064087348 */ /* 0x000fea0003c00000 */
[----:B------:R0:W1:Y:S02]  /*17510*/  SHFL.BFLY P1, R99, R101, R102, R103 ;  /* 0x0c00006665637389 */ /* 0x0000640000020067 */
[----:B01----:R-:W-:Y:S05]  /*17520*/  ENDCOLLECTIVE ;  /* 0x000000000000791b */ /* 0x003fea0003800000 */
.L_x_12091:
[----:B------:R-:W-:Y:S05]  /*17530*/  BRA `(.L_x_12092) ;  /* 0xffffffe800607947 */ /* 0x000fea000383ffff */
.L_x_12093:
        /* <DEDUP_REMOVED lines=12> */
.L_x_37285:


//--------------------- .text._ZN10layer_norm13ln_fwd_kernelINS_13Kernel_traitsI13__nv_bfloat16S2_fS2_fjLj1024ELj1ELj4ELj1ELj16ENS_18Kernel_traits_baseILj1024ES2_S2_fS2_fjLj128EEEEELb1ELb0ELb1ELb0EEEvNS_9FwdParamsE --------------------------
	.section	.text._ZN10layer_norm13ln_fwd_kernelINS_13Kernel_traitsI13__nv_bfloat16S2_fS2_fjLj1024ELj1ELj4ELj1ELj16ENS_18Kernel_traits_baseILj1024ES2_S2_fS2_fjLj128EEEEELb1ELb0ELb1ELb0EEEvNS_9FwdParamsE,"ax",@progbits
	.align	128
        .global         _ZN10layer_norm13ln_fwd_kernelINS_13Kernel_traitsI13__nv_bfloat16S2_fS2_fjLj1024ELj1ELj4ELj1ELj16ENS_18Kernel_traits_baseILj1024ES2_S2_fS2_fjLj128EEEEELb1ELb0ELb1ELb0EEEvNS_9FwdParamsE
        .type           _ZN10layer_norm13ln_fwd_kernelINS_13Kernel_traitsI13__nv_bfloat16S2_fS2_fjLj1024ELj1ELj4ELj1ELj16ENS_18Kernel_traits_baseILj1024ES2_S2_fS2_fjLj128EEEEELb1ELb0ELb1ELb0EEEvNS_9FwdParamsE,@function
        .size           _ZN10layer_norm13ln_fwd_kernelINS_13Kernel_traitsI13__nv_bfloat16S2_fS2_fjLj1024ELj1ELj4ELj1ELj16ENS_18Kernel_traits_baseILj1024ES2_S2_fS2_fjLj128EEEEELb1ELb0ELb1ELb0EEEvNS_9FwdParamsE,(.L_x_37286 - _ZN10layer_norm13ln_fwd_kernelINS_13Kernel_traitsI13__nv_bfloat16S2_fS2_fjLj1024ELj1ELj4ELj1ELj16ENS_18Kernel_traits_baseILj1024ES2_S2_fS2_fjLj128EEEEELb1ELb0ELb1ELb0EEEvNS_9FwdParamsE)
        .other          _ZN10layer_norm13ln_fwd_kernelINS_13Kernel_traitsI13__nv_bfloat16S2_fS2_fjLj1024ELj1ELj4ELj1ELj16ENS_18Kernel_traits_baseILj1024ES2_S2_fS2_fjLj128EEEEELb1ELb0ELb1ELb0EEEvNS_9FwdParamsE,@"STO_CUDA_ENTRY STV_DEFAULT"
_ZN10layer_norm13ln_fwd_kernelINS_13Kernel_traitsI13__nv_bfloat16S2_fS2_fjLj1024ELj1ELj4ELj1ELj16ENS_18Kernel_traits_baseILj1024ES2_S2_fS2_fjLj128EEEEELb1ELb0ELb1ELb0EEEvNS_9FwdParamsE:
.text._ZN10layer_norm13ln_fwd_kernelINS_13Kernel_traitsI13__nv_bfloat16S2_fS2_fjLj1024ELj1ELj4ELj1ELj16ENS_18Kernel_traits_baseILj1024ES2_S2_fS2_fjLj128EEEEELb1ELb0ELb1ELb0EEEvNS_9FwdParamsE:
        /* <DEDUP_REMOVED lines=20> */
[----:B------:R-:W-:Y:S01]  /*0140*/  SHF.R.U32.HI R123, RZ, 0x5, R124 ;  /* 0x00000005ff7b7819 */ /* 0x000fe2000001167c */
[----:B------:R-:W-:Y:S01]  /*0150*/  UISETP.NE.AND.EX UP0, UPT, UR11, URZ, UPT, UP0 ;  /* 0x000000ff0b00728c */ /* 0x000fe2000bf05300 */
[----:B------:R-:W-:Y:S01]  /*0160*/  LEA.HI R0, R0, R9, RZ, 0x3 ;  /* 0x0000000900007211 */ /* 0x000fe200078f18ff */
[----:B------:R-:W-:Y:S04]  /*0170*/  BSSY.RECONVERGENT B0, `(.L_x_12094) ;  /* 0x0000062000007945 */ /* 0x000fe80003800200 */
[----:B------:R-:W3:Y:S01]  /*0180*/  LDC R121, c[0x0][0x360] ;  /* 0x0000d800ff797b82 */ /* 0x000ee20000000800 */
[----:B-1----:R-:W-:-:S06]  /*0190*/  USHF.L.U32 UR4, UR5, 0x2, URZ ;  /* 0x0000000205047899 */ /* 0x002fcc00080006ff */
[----:B------:R-:W-:Y:S01]  /*01a0*/  LOP3.LUT R123, R123, UR4, RZ, 0xfc, !PT ;  /* 0x000000047b7b7c12 */ /* 0x000fe2000f8efcff */
[----:B---3--:R-:W-:Y:S01]  /*01b0*/  IMAD R121, R121, UR5, R124 ;  /* 0x0000000579797c24 */ /* 0x008fe2000f8e027c */
[----:B--2---:R-:W-:Y:S02]  /*01c0*/  @P0 R2UR UR6, R2 ;  /* 0x00000000020602ca */ /* 0x004fe400000e0000 */
[----:B------:R-:W-:Y:S02]  /*01d0*/  @P0 R2UR UR7, R3 ;  /* 0x00000000030702ca */ /* 0x000fe400000e0000 */
[C---:B------:R-:W-:Y:S02]  /*01e0*/  LOP3.LUT R3, R124.reuse, 0x1f, RZ, 0xc, !PT ;  /* 0x0000001f7c037812 */ /* 0x040fe400078e0cff */
[----:B------:R-:W-:Y:S02]  /*01f0*/  LOP3.LUT R124, R124, 0x1f, RZ, 0xc0, !PT ;  /* 0x0000001f7c7c7812 */ /* 0x000fe400078ec0ff */
[----:B0-----:R-:W-:-:S02]  /*0200*/  @P0 IADD3 R14, P1, PT, R4, R7, RZ ;  /* 0x00000007040e0210 */ /* 0x001fc40007f3e0ff */
[----:B------:R-:W-:-:S03]  /*0210*/  LEA.HI.SX32 R122, R0, R3, 0x1d ;  /* 0x00000003007a7211 */ /* 0x000fc600078feaff */
        /* <DEDUP_REMOVED lines=56> */
.L_x_12095:
        /* <DEDUP_REMOVED lines=31> */
.L_x_12096:
[----:B------:R-:W-:Y:S05]  /*0790*/  BSYNC.RECONVERGENT B0 ;  /* 0x0000000000007941 */ /* 0x000fea0003800200 */
.L_x_12094:
[----:B------:R-:W0:Y:S02]  /*07a0*/  LDCU UR4, c[0x0][0x384] ;  /* 0x00007080ff0477ac */ /* 0x000e240008000800 */
[----:B0-----:R-:W-:-:S13]  /*07b0*/  ISETP.GE.AND P0, PT, R123, UR4, PT ;  /* 0x000000047b007c0c */ /* 0x001fda000bf06270 */
[----:B------:R-:W-:Y:S05]  /*07c0*/  @P0 EXIT ;  /* 0x000000000000094d */ /* 0x000fea0003800000 */
[----:B------:R-:W-:-:S04]  /*07d0*/  IMAD.HI.U32 R3, R121, -0x326172a9, RZ ;  /* 0xcd9e8d5779037827 */ /* 0x000fc800078e00ff */
[----:B------:R-:W-:Y:S01]  /*07e0*/  HFMA2 R109, -RZ, RZ, 0, 0 ;  /* 0x00000000ff6d7431 */ /* 0x000fe200000001ff */
[----:B------:R-:W-:Y:S01]  /*07f0*/  BSSY B0, `(.L_x_12097) ;  /* 0x0001873000007945 */ /* 0x000fe20003800000 */
[----:B-----5:R-:W-:Y:S01]  /*0800*/  PRMT R10, R49, 0x7632, R10 ;  /* 0x00007632310a7816 */ /* 0x020fe2000000000a */
[----:B------:R-:W-:Y:S01]  /*0810*/  IMAD.HI.U32 R2, R120, -0x2daee0ad, RZ ;  /* 0xd2511f5378027827 */ /* 0x000fe200078e00ff */
[----:B------:R-:W-:Y:S01]  /*0820*/  LOP3.LUT R3, R0, UR6, R3, 0x96, !PT ;  /* 0x0000000600037c12 */ /* 0x000fe2000f8e9603 */
[----:B------:R-:W0:Y:S01]  /*0830*/  LDCU UR10, c[0x0][0x404] ;  /* 0x00008080ff0a77ac */ /* 0x000e220008000800 */
[----:B------:R-:W-:Y:S01]  /*0840*/  PRMT R11, R52, 0x7632, R11 ;  /* 0x00007632340b7816 */ /* 0x000fe2000000000b */
[----:B------:R-:W-:Y:S01]  /*0850*/  IMAD R7, R120, -0x2daee0ad, RZ ;  /* 0xd2511f5378077824 */ /* 0x000fe200078e02ff */
[----:B------:R-:W-:Y:S01]  /*0860*/  LOP3.LUT R2, R2, UR7, RZ, 0x3c, !PT ;  /* 0x0000000702027c12 */ /* 0x000fe2000f8e3cff */
[----:B------:R-:W-:Y:S01]  /*0870*/  IMAD.HI.U32 R6, R3, -0x2daee0ad, RZ ;  /* 0xd2511f5303067827 */ /* 0x000fe200078e00ff */
[----:B------:R-:W-:Y:S01]  /*0880*/  PRMT R12, R48, 0x7632, R12 ;  /* 0x00007632300c7816 */ /* 0x000fe2000000000c */
[----:B------:R-:W1:Y:S01]  /*0890*/  LDCU.U8 UR11, c[0x0][0x410] ;  /* 0x00008200ff0b77ac */ /* 0x000e620008000000 */
        /* <DEDUP_REMOVED lines=61> */
[----:B------:R-:W-:-:S04]  /*0c70*/  IMAD.HI.U32 R5, R2, -0x2daee0ad, RZ ;  /* 0xd2511f5302057827 */ /* 0x000fc800078e00ff */
[----:B------:R-:W-:Y:S01]  /*0c80*/  IMAD R4, R4, -0x326172a9, RZ ;  /* 0xcd9e8d5704047824 */ /* 0x000fe200078e02ff */
[----:B------:R-:W-:Y:S01]  /*0c90*/  LOP3.LUT R5, R8, UR28, R5, 0x96, !PT ;  /* 0x0000001c08057c12 */ /* 0x000fe2000f8e9605 */
[----:B------:R-:W-:Y:S01]  /*0ca0*/  IMAD.HI.U32 R3, R6, -0x326172a9, RZ ;  /* 0xcd9e8d5706037827 */ /* 0x000fe200078e00ff */
[----:B------:R-:W-:-:S03]  /*0cb0*/  PRMT R8, R50, 0x7632, R8 ;  /* 0x0000763232087816 */ /* 0x000fc60000000008 */
        /* <DEDUP_REMOVED lines=15> */
[----:B------:R-:W-:Y:S01]  /*0db0*/  IMAD R110, R110, -0x2daee0ad, RZ ;  /* 0xd2511f536e6e7824 */ /* 0x000fe200078e02ff */
[----:B------:R-:W-:Y:S01]  /*0dc0*/  LOP3.LUT R3, R5, UR31, R4, 0x96, !PT ;  /* 0x0000001f05037c12 */ /* 0x000fe2000f8e9604 */
[----:B------:R-:W-:Y:S01]  /*0dd0*/  IMAD R112, R112, -0x326172a9, RZ ;  /* 0xcd9e8d5770707824 */ /* 0x000fe200078e02ff */
[----:B------:R-:W-:Y:S02]  /*0de0*/  LOP3.LUT R4, R14, 0x3, RZ, 0xc0, !PT ;  /* 0x000000030e047812 */ /* 0x000fe400078ec0ff */
[----:B------:R-:W-:Y:S02]  /*0df0*/  PRMT R5, R55, 0x7632, R5 ;  /* 0x0000763237057816 */ /* 0x000fe40000000005 */
[----:B01234-:R-:W-:-:S07]  /*0e00*/  PRMT R14, R43, 0x7632, R14 ;  /* 0x000076322b0e7816 */ /* 0x01ffce000000000e */
.L_x_12573:
        /* <DEDUP_REMOVED lines=10> */
[----:B------:R-:W-:Y:S01]  /*0eb0*/  IMAD.MOV.U32 R131, RZ, RZ, RZ ;  /* 0x000000ffff837224 */ /* 0x000fe200078e00ff */
[----:B--2---:R-:W-:-:S13]  /*0ec0*/  ISETP.GE.AND P2, PT, R125, 0x1, PT ;  /* 0x000000017d00780c */ /* 0x004fda0003f46270 */
[----:B------:R-:W-:-:S04]  /*0ed0*/  @P2 VIADD R127, R125, 0xffffffff ;  /* 0xffffffff7d7f2836 */ /* 0x000fc80000000000 */
[----:B------:R-:W-:Y:S01]  /*0ee0*/  @P2 IMAD R128, R127, R132, RZ ;  /* 0x000000847f802224 */ /* 0x000fe200078e02ff */
[----:B------:R-:W-:-:S04]  /*0ef0*/  SHF.R.S32.HI R127, RZ, 0x1f, R126 ;  /* 0x0000001fff7f7819 */ /* 0x000fc8000001147e */
[----:B------:R-:W-:Y:S02]  /*0f00*/  @P2 SHF.R.S32.HI R129, RZ, 0x1f, R128 ;  /* 0x0000001fff812819 */ /* 0x000fe40000011480 */
[----:B------:R-:W-:Y:S02]  /*0f10*/  LEA.HI R127, R127, R126, RZ, 0x3 ;  /* 0x0000007e7f7f7211 */ /* 0x000fe400078f18ff */
[----:B------:R-:W-:Y:S02]  /*0f20*/  @P2 LEA.HI R129, R129, R128, RZ, 0x3 ;  /* 0x0000008081812211 */ /* 0x000fe400078f18ff */
        /* <DEDUP_REMOVED lines=8> */
.L_x_12101:
[----:B------:R-:W-:Y:S05]  /*0fb0*/  BSYNC.RECONVERGENT B2 ;  /* 0x0000000000027941 */ /* 0x000fea0003800200 */
.L_x_12100:
[----:B------:R-:W-:Y:S01]  /*0fc0*/  UISETP.NE.U32.AND UP0, UPT, UR4, URZ, UPT ;  /* 0x000000ff0400728c */ /* 0x000fe2000bf05070 */
[----:B------:R-:W-:Y:S03]  /*0fd0*/  BSSY.RECONVERGENT B2, `(.L_x_12102) ;  /* 0x000057d000027945 */ /* 0x000fe60003800200 */
[----:B------:R-:W-:-:S09]  /*0fe0*/  UISETP.NE.AND.EX UP0, UPT, UR5, URZ, UPT, UP0 ;  /* 0x000000ff0500728c */ /* 0x000fd2000bf05300 */
[----:B------:R-:W-:Y:S05]  /*0ff0*/  BRA.U !UP0, `(.L_x_12103) ;  /* 0x0000002d08387547 */ /* 0x000fea000b800000 */
[----:B------:R-:W0:Y:S02]  /*1000*/  LDC.64 R92, c[0x0][0x3a0] ;  /* 0x0000e800ff5c7b82 */ /* 0x000e240000000a00 */
[----:B0-----:R-:W-:-:S05]  /*1010*/  IMAD.WIDE.U32 R92, R133, 0x20, R92 ;  /* 0x00000020855c7825 */ /* 0x001fca00078e005c */
[----:B------:R0:W5:Y:S04]  /*1020*/  LDG.E.128 R60, desc[UR8][R92.64] ;  /* 0x000000085c3c7981 */ /* 0x000168000c1e1d00 */
[----:B------:R0:W5:Y:S01]  /*1030*/  LDG.E.128 R64, desc[UR8][R92.64+0x10] ;  /* 0x000010085c407981 */ /* 0x000162000c1e1d00 */
[----:B------:R-:W-:Y:S01]  /*1040*/  ISETP.GT.AND P1, PT, R125, RZ, PT ;  /* 0x000000ff7d00720c */ /* 0x000fe20003f24270 */
[----:B------:R-:W-:-:S12]  /*1050*/  BSSY.RECONVERGENT B3, `(.L_x_12104) ;  /* 0x0000057000037945 */ /* 0x000fd80003800200 */
[----:B------:R-:W-:Y:S01]  /*1060*/  @!P1 MOV R126, R110 ;  /* 0x0000006e007e9202 */ /* 0x000fe20000000f00 */
[----:B------:R-:W-:Y:S01]  /*1070*/  @!P1 IMAD.MOV.U32 R94, RZ, RZ, R4 ;  /* 0x000000ffff5e9224 */ /* 0x000fe200078e0004 */
[----:B0-----:R-:W-:Y:S06]  /*1080*/  @!P1 BRA `(.L_x_12105) ;  /* 0x00000004004c9947 */ /* 0x001fec0003800000 */
        /* <DEDUP_REMOVED lines=16> */
.L_x_12108:
        /* <DEDUP_REMOVED lines=13> */
.L_x_12110:
[----:B------:R-:W-:Y:S05]  /*1260*/  BSYNC.RECONVERGENT B5 ;  /* 0x0000000000057941 */ /* 0x000fea0003800200 */
.L_x_12109:
        /* <DEDUP_REMOVED lines=42> */
.L_x_12107:
[----:B------:R-:W-:Y:S05]  /*1510*/  BSYNC.RECONVERGENT B4 ;  /* 0x0000000000047941 */ /* 0x000fea0003800200 */
.L_x_12106:
        /* <DEDUP_REMOVED lines=9> */
[----:B------:R-:W-:-:S07]  /*15b0*/  FADD.FTZ R60, R60, R93 ;  /* 0x0000005d3c3c7221 */ /* 0x000fce0000010000 */
.L_x_12105:
[----:B------:R-:W-:Y:S05]  /*15c0*/  BSYNC.RECONVERGENT B3 ;  /* 0x0000000000037941 */ /* 0x000fea0003800200 */
.L_x_12104:
[----:B------:R-:W-:Y:S01]  /*15d0*/  BSSY.RECONVERGENT B3, `(.L_x_12111) ;  /* 0x0000058000037945 */ /* 0x000fe20003800200 */
[----:B------:R-:W-:Y:S01]  /*15e0*/  @!P1 IMAD.MOV.U32 R110, RZ, RZ, R126 ;  /* 0x000000ffff6e9224 */ /* 0x000fe200078e007e */
[----:B------:R-:W-:Y:S02]  /*15f0*/  @!P1 MOV R92, R94 ;  /* 0x0000005e005c9202 */ /* 0x000fe40000000f00 */
        /* <DEDUP_REMOVED lines=17> */
.L_x_12115:
        /* <DEDUP_REMOVED lines=13> */
.L_x_12117:
[----:B------:R-:W-:Y:S05]  /*17e0*/  BSYNC.RECONVERGENT B5 ;  /* 0x0000000000057941 */ /* 0x000fea0003800200 */
.L_x_12116:
        /* <DEDUP_REMOVED lines=42> */
.L_x_12114:
[----:B------:R-:W-:Y:S05]  /*1a90*/  BSYNC.RECONVERGENT B4 ;  /* 0x0000000000047941 */ /* 0x000fea0003800200 */
.L_x_12113:
        /* <DEDUP_REMOVED lines=10> */
[----:B------:R-:W-:-:S07]  /*1b40*/  FADD.FTZ R61, R61, R4 ;  /* 0x000000043d3d7221 */ /* 0x000fce0000010000 */
.L_x_12112:
[----:B------:R-:W-:Y:S05]  /*1b50*/  BSYNC.RECONVERGENT B3 ;  /* 0x0000000000037941 */ /* 0x000fea0003800200 */
.L_x_12111:
[----:B------:R-:W-:Y:S01]  /*1b60*/  BSSY.RECONVERGENT B3, `(.L_x_12118) ;  /* 0x0000058000037945 */ /* 0x000fe20003800200 */
[----:B------:R-:W-:Y:S02]  /*1b70*/  @!P1 IMAD.MOV.U32 R4, RZ, RZ, R110 ;  /* 0x000000ffff049224 */ /* 0x000fe400078e006e */
        /* <DEDUP_REMOVED lines=18> */
.L_x_12122:
        /* <DEDUP_REMOVED lines=13> */
.L_x_12124:
[----:B------:R-:W-:Y:S05]  /*1d70*/  BSYNC.RECONVERGENT B5 ;  /* 0x0000000000057941 */ /* 0x000fea0003800200 */
.L_x_12123:
        /* <DEDUP_REMOVED lines=43> */
.L_x_12121:
[----:B------:R-:W-:Y:S05]  /*2030*/  BSYNC.RECONVERGENT B4 ;  /* 0x0000000000047941 */ /* 0x000fea0003800200 */
.L_x_12120:
        /* <DEDUP_REMOVED lines=9> */
[----:B------:R-:W-:-:S07]  /*20d0*/  FADD.FTZ R62, R62, R95 ;  /* 0x0000005f3e3e7221 */ /* 0x000fce0000010000 */
.L_x_12119:
[----:B------:R-:W-:Y:S05]  /*20e0*/  BSYNC.RECONVERGENT B3 ;  /* 0x0000000000037941 */ /* 0x000fea0003800200 */
.L_x_12118:
        /* <DEDUP_REMOVED lines=20> */
.L_x_12129:
        /* <DEDUP_REMOVED lines=13> */
.L_x_12131:
[----:B------:R-:W-:Y:S05]  /*2300*/  BSYNC.RECONVERGENT B5 ;  /* 0x0000000000057941 */ /* 0x000fea0003800200 */
.L_x_12130:
        /* <DEDUP_REMOVED lines=43> */
.L_x_12128:
[----:B------:R-:W-:Y:S05]  /*25c0*/  BSYNC.RECONVERGENT B4 ;  /* 0x0000000000047941 */ /* 0x000fea0003800200 */
.L_x_12127:
        /* <DEDUP_REMOVED lines=11> */
.L_x_12126:
[----:B------:R-:W-:Y:S05]  /*2680*/  BSYNC.RECONVERGENT B3 ;  /* 0x0000000000037941 */ /* 0x000fea0003800200 */
.L_x_12125:
        /* <DEDUP_REMOVED lines=20> */
.L_x_12136:
        /* <DEDUP_REMOVED lines=13> */
.L_x_12138:
[----:B------:R-:W-:Y:S05]  /*28a0*/  BSYNC.RECONVERGENT B5 ;  /* 0x0000000000057941 */ /* 0x000fea0003800200 */
.L_x_12137:
        /* <DEDUP_REMOVED lines=43> */
.L_x_12135:
[----:B------:R-:W-:Y:S05]  /*2b60*/  BSYNC.RECONVERGENT B4 ;  /* 0x0000000000047941 */ /* 0x000fea0003800200 */
.L_x_12134:
        /* <DEDUP_REMOVED lines=10> */
.L_x_12133:
[----:B------:R-:W-:Y:S05]  /*2c10*/  BSYNC.RECONVERGENT B3 ;  /* 0x0000000000037941 */ /* 0x000fea0003800200 */
.L_x_12132:
        /* <DEDUP_REMOVED lines=20> */
.L_x_12143:
        /* <DEDUP_REMOVED lines=13> */
.L_x_12145:
[----:B------:R-:W-:Y:S05]  /*2e30*/  BSYNC.RECONVERGENT B5 ;  /* 0x0000000000057941 */ /* 0x000fea0003800200 */
.L_x_12144:
        /* <DEDUP_REMOVED lines=43> */
.L_x_12142:
[----:B------:R-:W-:Y:S05]  /*30f0*/  BSYNC.RECONVERGENT B4 ;  /* 0x0000000000047941 */ /* 0x000fea0003800200 */
.L_x_12141:
        /* <DEDUP_REMOVED lines=11> */
.L_x_12140:
[----:B------:R-:W-:Y:S05]  /*31b0*/  BSYNC.RECONVERGENT B3 ;  /* 0x0000000000037941 */ /* 0x000fea0003800200 */
.L_x_12139:
        /* <DEDUP_REMOVED lines=20> */
.L_x_12150:
        /* <DEDUP_REMOVED lines=13> */
.L_x_12152:
[----:B------:R-:W-:Y:S05]  /*33d0*/  BSYNC.RECONVERGENT B5 ;  /* 0x0000000000057941 */ /* 0x000fea0003800200 */
.L_x_12151:
        /* <DEDUP_REMOVED lines=43> */
.L_x_12149:
[----:B------:R-:W-:Y:S05]  /*3690*/  BSYNC.RECONVERGENT B4 ;  /* 0x0000000000047941 */ /* 0x000fea0003800200 */
.L_x_12148:
        /* <DEDUP_REMOVED lines=10> */
.L_x_12147:
[----:B------:R-:W-:Y:S05]  /*3740*/  BSYNC.RECONVERGENT B3 ;  /* 0x0000000000037941 */ /* 0x000fea0003800200 */
.L_x_12146:
        /* <DEDUP_REMOVED lines=19> */
.L_x_12156:
        /* <DEDUP_REMOVED lines=13> */
.L_x_12158:
[----:B------:R-:W-:Y:S05]  /*3950*/  BSYNC.RECONVERGENT B4 ;  /* 0x0000000000047941 */ /* 0x000fea0003800200 */
.L_x_12157:
        /* <DEDUP_REMOVED lines=43> */
.L_x_12155:
[----:B------:R-:W-:Y:S05]  /*3c10*/  BSYNC.RECONVERGENT B3 ;  /* 0x0000000000037941 */ /* 0x000fea0003800200 */
.L_x_12154:
        /* <DEDUP_REMOVED lines=10> */
[----:B------:R-:W-:Y:S01]  /*3cc0*/  FADD.FTZ R67, R67, R92 ;  /* 0x0000005c43437221 */ /* 0x000fe20000010000 */
[----:B------:R-:W-:Y:S06]  /*3cd0*/  BRA `(.L_x_12153) ;  /* 0x0000002800b07947 */ /* 0x000fec0003800000 */
.L_x_12103:
[----:B------:R-:W-:Y:S01]  /*3ce0*/  BSSY.RECONVERGENT B3, `(.L_x_12159) ;  /* 0x0000057000037945 */ /* 0x000fe20003800200 */
[----:B------:R-:W-:Y:S02]  /*3cf0*/  HFMA2 R60, -RZ, RZ, 0, 0 ;  /* 0x00000000ff3c7431 */ /* 0x000fe400000001ff */
[----:B------:R-:W-:Y:S02]  /*3d00*/  IMAD.MOV.U32 R128, RZ, RZ, R110 ;  /* 0x000000ffff807224 */ /* 0x000fe400078e006e */
        /* <DEDUP_REMOVED lines=18> */
.L_x_12163:
        /* <DEDUP_REMOVED lines=13> */
.L_x_12165:
[----:B------:R-:W-:Y:S05]  /*3f00*/  BSYNC.RECONVERGENT B5 ;  /* 0x0000000000057941 */ /* 0x000fea0003800200 */
.L_x_12164:
        /* <DEDUP_REMOVED lines=42> */
.L_x_12162:
[----:B------:R-:W-:Y:S05]  /*41b0*/  BSYNC.RECONVERGENT B4 ;  /* 0x0000000000047941 */ /* 0x000fea0003800200 */
.L_x_12161:
        /* <DEDUP_REMOVED lines=9> */
.L_x_12160:
[----:B------:R-:W-:Y:S05]  /*4250*/  BSYNC.RECONVERGENT B3 ;  /* 0x0000000000037941 */ /* 0x000fea0003800200 */
.L_x_12159:
[----:B------:R-:W-:Y:S01]  /*4260*/  BSSY.RECONVERGENT B3, `(.L_x_12166) ;  /* 0x0000054000037945 */ /* 0x000fe20003800200 */
[----:B------:R-:W-:Y:S02]  /*4270*/  IMAD.MOV.U32 R4, RZ, RZ, R62 ;  /* 0x000000ffff047224 */ /* 0x000fe400078e003e */
[----:B------:R-:W-:Y:S01]  /*4280*/  IMAD.MOV.U32 R61, RZ, RZ, RZ ;  /* 0x000000ffff3d7224 */ /* 0x000fe200078e00ff */
        /* <DEDUP_REMOVED lines=14> */
.L_x_12170:
        /* <DEDUP_REMOVED lines=13> */
.L_x_12172:
[----:B------:R-:W-:Y:S05]  /*4440*/  BSYNC.RECONVERGENT B5 ;  /* 0x0000000000057941 */ /* 0x000fea0003800200 */
.L_x_12171:
        /* <DEDUP_REMOVED lines=42> */
.L_x_12169:
[----:B------:R-:W-:Y:S05]  /*46f0*/  BSYNC.RECONVERGENT B4 ;  /* 0x0000000000047941 */ /* 0x000fea0003800200 */
.L_x_12168:
        /* <DEDUP_REMOVED lines=10> */
.L_x_12167:
[----:B------:R-:W-:Y:S05]  /*47a0*/  BSYNC.RECONVERGENT B3 ;  /* 0x0000000000037941 */ /* 0x000fea0003800200 */
.L_x_12166:
[----:B------:R-:W-:Y:S01]  /*47b0*/  BSSY.RECONVERGENT B3, `(.L_x_12173) ;  /* 0x0000054000037945 */ /* 0x000fe20003800200 */
[----:B------:R-:W-:Y:S01]  /*47c0*/  MOV R64, R4 ;  /* 0x0000000400407202 */ /* 0x000fe20000000f00 */
[----:B------:R-:W-:Y:S02]  /*47d0*/  IMAD.MOV.U32 R62, RZ, RZ, RZ ;  /* 0x000000ffff3e7224 */ /* 0x000fe400078e00ff */
[----:B------:R-:W-:Y:S05]  /*47e0*/  @!P2 BRA `(.L_x_12174) ;  /* 0x000000040040a947 */ /* 0x000fea0003800000 */
        /* <DEDUP_REMOVED lines=13> */
.L_x_12177:
        /* <DEDUP_REMOVED lines=13> */
.L_x_12179:
[----:B------:R-:W-:Y:S05]  /*4990*/  BSYNC.RECONVERGENT B5 ;  /* 0x0000000000057941 */ /* 0x000fea0003800200 */
.L_x_12178:
        /* <DEDUP_REMOVED lines=43> */
.L_x_12176:
[----:B------:R-:W-:Y:S05]  /*4c50*/  BSYNC.RECONVERGENT B4 ;  /* 0x0000000000047941 */ /* 0x000fea0003800200 */
.L_x_12175:
        /* <DEDUP_REMOVED lines=9> */
.L_x_12174:
[----:B------:R-:W-:Y:S05]  /*4cf0*/  BSYNC.RECONVERGENT B3 ;  /* 0x0000000000037941 */ /* 0x000fea0003800200 */
.L_x_12173:
        /* <DEDUP_REMOVED lines=17> */
.L_x_12184:
        /* <DEDUP_REMOVED lines=13> */
.L_x_12186:
[----:B------:R-:W-:Y:S05]  /*4ee0*/  BSYNC.RECONVERGENT B5 ;  /* 0x0000000000057941 */ /* 0x000fea0003800200 */
.L_x_12185:
        /* <DEDUP_REMOVED lines=43> */
.L_x_12183:
[----:B------:R-:W-:Y:S05]  /*51a0*/  BSYNC.RECONVERGENT B4 ;  /* 0x0000000000047941 */ /* 0x000fea0003800200 */
.L_x_12182:
        /* <DEDUP_REMOVED lines=10> */
.L_x_12181:
[----:B------:R-:W-:Y:S05]  /*5250*/  BSYNC.RECONVERGENT B3 ;  /* 0x0000000000037941 */ /* 0x000fea0003800200 */
.L_x_12180:
        /* <DEDUP_REMOVED lines=17> */
.L_x_12191:
        /* <DEDUP_REMOVED lines=13> */
.L_x_12193:
[----:B------:R-:W-:Y:S05]  /*5440*/  BSYNC.RECONVERGENT B5 ;  /* 0x0000000000057941 */ /* 0x000fea0003800200 */
.L_x_12192:
        /* <DEDUP_REMOVED lines=43> */
.L_x_12190:
[----:B------:R-:W-:Y:S05]  /*5700*/  BSYNC.RECONVERGENT B4 ;  /* 0x0000000000047941 */ /* 0x000fea0003800200 */
.L_x_12189:
        /* <DEDUP_REMOVED lines=9> */
.L_x_12188:
[----:B------:R-:W-:Y:S05]  /*57a0*/  BSYNC.RECONVERGENT B3 ;  /* 0x0000000000037941 */ /* 0x000fea0003800200 */
.L_x_12187:
        /* <DEDUP_REMOVED lines=17> */
.L_x_12198:
        /* <DEDUP_REMOVED lines=13> */
.L_x_12200:
[----:B------:R-:W-:Y:S05]  /*5990*/  BSYNC.RECONVERGENT B5 ;  /* 0x0000000000057941 */ /* 0x000fea0003800200 */
.L_x_12199:
        /* <DEDUP_REMOVED lines=43> */
.L_x_12197:
[----:B------:R-:W-:Y:S05]  /*5c50*/  BSYNC.RECONVERGENT B4 ;  /* 0x0000000000047941 */ /* 0x000fea0003800200 */
.L_x_12196:
        /* <DEDUP_REMOVED lines=10> */
.L_x_12195:
[----:B------:R-:W-:Y:S05]  /*5d00*/  BSYNC.RECONVERGENT B3 ;  /* 0x0000000000037941 */ /* 0x000fea0003800200 */
.L_x_12194:
        /* <DEDUP_REMOVED lines=17> */
.L_x_12205:
        /* <DEDUP_REMOVED lines=13> */
.L_x_12207:
[----:B------:R-:W-:Y:S05]  /*5ef0*/  BSYNC.RECONVERGENT B5 ;  /* 0x0000000000057941 */ /* 0x000fea0003800200 */
.L_x_12206:
        /* <DEDUP_REMOVED lines=43> */
.L_x_12204:
[----:B------:R-:W-:Y:S05]  /*61b0*/  BSYNC.RECONVERGENT B4 ;  /* 0x0000000000047941 */ /* 0x000fea0003800200 */
.L_x_12203:
        /* <DEDUP_REMOVED lines=9> */
.L_x_12202:
[----:B------:R-:W-:Y:S05]  /*6250*/  BSYNC.RECONVERGENT B3 ;  /* 0x0000000000037941 */ /* 0x000fea0003800200 */
.L_x_12201:
[----:B------:R-:W-:Y:S01]  /*6260*/  MOV R4, R92 ;  /* 0x0000005c00047202 */ /* 0x000fe20000000f00 */
[----:B------:R-:W-:Y:S01]  /*6270*/  IMAD.MOV.U32 R67, RZ, RZ, RZ ;  /* 0x000000ffff437224 */ /* 0x000fe200078e00ff */
        /* <DEDUP_REMOVED lines=14> */
.L_x_12210:
        /* <DEDUP_REMOVED lines=13> */
.L_x_12212:
[----:B------:R-:W-:Y:S05]  /*6430*/  BSYNC.RECONVERGENT B4 ;  /* 0x0000000000047941 */ /* 0x000fea0003800200 */
.L_x_12211:
        /* <DEDUP_REMOVED lines=43> */
.L_x_12209:
[----:B------:R-:W-:Y:S05]  /*66f0*/  BSYNC.RECONVERGENT B3 ;  /* 0x0000000000037941 */ /* 0x000fea0003800200 */
.L_x_12208:
        /* <DEDUP_REMOVED lines=10> */
.L_x_12153:
[----:B------:R-:W-:Y:S05]  /*67a0*/  BSYNC.RECONVERGENT B2 ;  /* 0x0000000000027941 */ /* 0x000fea0003800200 */
.L_x_12102:
[----:B------:R-:W0:Y:S01]  /*67b0*/  LDC.64 R92, c[0x0][0x3a8] ;  /* 0x0000ea00ff5c7b82 */ /* 0x000e220000000a00 */
[----:B------:R-:W-:Y:S01]  /*67c0*/  BSSY.RECONVERGENT B2, `(.L_x_12213) ;  /* 0x000001a000027945 */ /* 0x000fe20003800200 */
[----:B------:R-:W-:Y:S01]  /*67d0*/  MOV R110, R128 ;  /* 0x00000080006e7202 */ /* 0x000fe20000000f00 */
[----:B0-----:R-:W-:-:S05]  /*67e0*/  IMAD.WIDE.U32 R92, R133, 0x20, R92 ;  /* 0x00000020855c7825 */ /* 0x001fca00078e005c */
[----:B-----5:R0:W-:Y:S04]  /*67f0*/  STG.E.128 desc[UR8][R92.64], R60 ;  /* 0x0000003c5c007986 */ /* 0x0201e8000c101d08 */
[----:B------:R0:W-:Y:S01]  /*6800*/  STG.E.128 desc[UR8][R92.64+0x10], R64 ;  /* 0x000010405c007986 */ /* 0x0001e2000c101d08 */
[----:B------:R-:W-:Y:S05]  /*6810*/  @!P2 BRA `(.L_x_12214) ;  /* 0x000000000050a947 */ /* 0x000fea0003800000 */
[----:B------:R-:W-:Y:S01]  /*6820*/  IMAD.U32 R95, R118, 0x10000, RZ ;  /* 0x00010000765f7824 */ /* 0x000fe200078e00ff */
[----:B0-----:R-:W0:Y:S01]  /*6830*/  LDC.64 R92, c[0x0][0x3b0] ;  /* 0x0000ec00ff5c7b82 */ /* 0x001e220000000a00 */
        /* <DEDUP_REMOVED lines=18> */
.L_x_12214:
[----:B------:R-:W-:Y:S05]  /*6960*/  BSYNC.RECONVERGENT B2 ;  /* 0x0000000000027941 */ /* 0x000fea0003800200 */
.L_x_12213:
[----:B------:R-:W-:Y:S01]  /*6970*/  VIADD R133, R133, 0x20 ;  /* 0x0000002085857836 */ /* 0x000fe20000000000 */
[----:B------:R-:W-:-:S07]  /*6980*/  IADD3 R131, PT, PT, R131, 0x20, RZ ;  /* 0x0000002083837810 */ /* 0x000fce0007ffe0ff */
.L_x_12099:
[----:B------:R-:W-:Y:S05]  /*6990*/  BSYNC.RECONVERGENT B1 ;  /* 0x0000000000017941 */ /* 0x000fea0003800200 */
.L_x_12098:
[----:B------:R-:W-:Y:S01]  /*69a0*/  ISETP.GE.U32.AND P1, PT, R122, 0x40, PT ;  /* 0x000000407a00780c */ /* 0x000fe20003f26070 */
[----:B------:R-:W-:Y:S03]  /*69b0*/  BSSY.RECONVERGENT B1, `(.L_x_12215) ;  /* 0x00005a6000017945 */ /* 0x000fe60003800200 */
[----:B01----:R-:W-:-:S09]  /*69c0*/  P2R R92, PR, RZ, 0x2 ;  /* 0x00000002ff5c7803 */ /* 0x003fd20000000000 */
[----:B------:R-:W-:Y:S05]  /*69d0*/  @!P1 BRA `(.L_x_12216) ;  /* 0x00000058008c9947 */ /* 0x000fea0003800000 */
[----:B------:R-:W-:Y:S04]  /*69e0*/  BSSY.RECONVERGENT B2, `(.L_x_12217) ;  /* 0x0000005000027945 */ /* 0x000fe80003800200 */
[----:B------:R-:W-:Y:S05]  /*69f0*/  @!P2 BRA `(.L_x_12218) ;  /* 0x00000000000ca947 */ /* 0x000fea0003800000 */
[----:B------:R-:W0:Y:S02]  /*6a00*/  LDC.64 R56, c[0x0][0x390] ;  /* 0x0000e400ff387b82 */ /* 0x000e240000000a00 */
[----:B0-----:R-:W-:-:S06]  /*6a10*/  IMAD.WIDE.U32 R56, R131, 0x10, R56 ;  /* 0x0000001083387825 */ /* 0x001fcc00078e0038 */
[----:B------:R-:W5:Y:S02]  /*6a20*/  LDG.E.128 R56, desc[UR8][R56.64] ;  /* 0x0000000838387981 */ /* 0x000f64000c1e1d00 */
.L_x_12218:
[----:B------:R-:W-:Y:S05]  /*6a30*/  BSYNC.RECONVERGENT B2 ;  /* 0x0000000000027941 */ /* 0x000fea0003800200 */
.L_x_12217:
        /* <DEDUP_REMOVED lines=10> */
[----:B------:R-:W-:Y:S02]  /*6ae0*/  @!P1 IMAD.MOV.U32 R126, RZ, RZ, R110 ;  /* 0x000000ffff7e9224 */ /* 0x000fe400078e006e */
[----:B------:R-:W-:Y:S01]  /*6af0*/  @!P1 IMAD.MOV.U32 R94, RZ, RZ, R4 ;  /* 0x000000ffff5e9224 */ /* 0x000fe200078e0004 */
[----:B0-----:R-:W-:Y:S06]  /*6b00*/  @!P1 BRA `(.L_x_12222) ;  /* 0x00000004004c9947 */ /* 0x001fec0003800000 */
        /* <DEDUP_REMOVED lines=16> */
.L_x_12225:
        /* <DEDUP_REMOVED lines=13> */
.L_x_12227:
[----:B------:R-:W-:Y:S05]  /*6ce0*/  BSYNC.RECONVERGENT B5 ;  /* 0x0000000000057941 */ /* 0x000fea0003800200 */
.L_x_12226:
        /* <DEDUP_REMOVED lines=42> */
.L_x_12224:
[----:B------:R-:W-:Y:S05]  /*6f90*/  BSYNC.RECONVERGENT B4 ;  /* 0x0000000000047941 */ /* 0x000fea0003800200 */
.L_x_12223:
        /* <DEDUP_REMOVED lines=10> */
.L_x_12222:
[----:B------:R-:W-:Y:S05]  /*7040*/  BSYNC.RECONVERGENT B3 ;  /* 0x0000000000037941 */ /* 0x000fea0003800200 */
.L_x_12221:
[----:B------:R-:W-:Y:S01]  /*7050*/  BSSY.RECONVERGENT B3, `(.L_x_12228) ;  /* 0x0000058000037945 */ /* 0x000fe20003800200 */
[----:B------:R-:W-:Y:S01]  /*7060*/  @!P1 MOV R110, R126 ;  /* 0x0000007e006e9202 */ /* 0x000fe20000000f00 */
[----:B------:R-:W-:Y:S02]  /*7070*/  @!P1 IMAD.MOV.U32 R92, RZ, RZ, R94 ;  /* 0x000000ffff5c9224 */ /* 0x000fe400078e005e */
        /* <DEDUP_REMOVED lines=17> */
.L_x_12232:
        /* <DEDUP_REMOVED lines=13> */
.L_x_12234:
[----:B------:R-:W-:Y:S05]  /*7260*/  BSYNC.RECONVERGENT B5 ;  /* 0x0000000000057941 */ /* 0x000fea0003800200 */
.L_x_12233:
        /* <DEDUP_REMOVED lines=42> */
.L_x_12231:
[----:B------:R-:W-:Y:S05]  /*7510*/  BSYNC.RECONVERGENT B4 ;  /* 0x0000000000047941 */ /* 0x000fea0003800200 */
.L_x_12230:
        /* <DEDUP_REMOVED lines=11> */
.L_x_12229:
[----:B------:R-:W-:Y:S05]  /*75d0*/  BSYNC.RECONVERGENT B3 ;  /* 0x0000000000037941 */ /* 0x000fea0003800200 */
.L_x_12228:
        /* <DEDUP_REMOVED lines=20> */
.L_x_12239:
        /* <DEDUP_REMOVED lines=13> */
.L_x_12241:
[----:B------:R-:W-:Y:S05]  /*77f0*/  BSYNC.RECONVERGENT B5 ;  /* 0x0000000000057941 */ /* 0x000fea0003800200 */
.L_x_12240:
        /* <DEDUP_REMOVED lines=43> */
.L_x_12238:
[----:B------:R-:W-:Y:S05]  /*7ab0*/  BSYNC.RECONVERGENT B4 ;  /* 0x0000000000047941 */ /* 0x000fea0003800200 */
.L_x_12237:
        /* <DEDUP_REMOVED lines=10> */
.L_x_12236:
[----:B------:R-:W-:Y:S05]  /*7b60*/  BSYNC.RECONVERGENT B3 ;  /* 0x0000000000037941 */ /* 0x000fea0003800200 */
.L_x_12235:
        /* <DEDUP_REMOVED lines=20> */
.L_x_12246:
        /* <DEDUP_REMOVED lines=13> */
.L_x_12248:
[----:B------:R-:W-:Y:S05]  /*7d80*/  BSYNC.RECONVERGENT B5 ;  /* 0x0000000000057941 */ /* 0x000fea0003800200 */
.L_x_12247:
        /* <DEDUP_REMOVED lines=43> */
.L_x_12245:
[----:B------:R-:W-:Y:S05]  /*8040*/  BSYNC.RECONVERGENT B4 ;  /* 0x0000000000047941 */ /* 0x000fea0003800200 */
.L_x_12244:
        /* <DEDUP_REMOVED lines=11> */
.L_x_12243:
[----:B------:R-:W-:Y:S05]  /*8100*/  BSYNC.RECONVERGENT B3 ;  /* 0x0000000000037941 */ /* 0x000fea0003800200 */
.L_x_12242:
        /* <DEDUP_REMOVED lines=20> */
.L_x_12253:
        /* <DEDUP_REMOVED lines=13> */
.L_x_12255:
[----:B------:R-:W-:Y:S05]  /*8320*/  BSYNC.RECONVERGENT B5 ;  /* 0x0000000000057941 */ /* 0x000fea0003800200 */
.L_x_12254:
        /* <DEDUP_REMOVED lines=43> */
.L_x_12252:
[----:B------:R-:W-:Y:S05]  /*85e0*/  BSYNC.RECONVERGENT B4 ;  /* 0x0000000000047941 */ /* 0x000fea0003800200 */
.L_x_12251:
        /* <DEDUP_REMOVED lines=10> */
.L_x_12250:
[----:B------:R-:W-:Y:S05]  /*8690*/  BSYNC.RECONVERGENT B3 ;  /* 0x0000000000037941 */ /* 0x000fea0003800200 */
.L_x_12249:
        /* <DEDUP_REMOVED lines=20> */
.L_x_12260:
        /* <DEDUP_REMOVED lines=13> */
.L_x_12262:
[----:B------:R-:W-:Y:S05]  /*88b0*/  BSYNC.RECONVERGENT B5 ;  /* 0x0000000000057941 */ /* 0x000fea0003800200 */
.L_x_12261:
        /* <DEDUP_REMOVED lines=43> */
.L_x_12259:
[----:B------:R-:W-:Y:S05]  /*8b70*/  BSYNC.RECONVERGENT B4 ;  /* 0x0000000000047941 */ /* 0x000fea0003800200 */
.L_x_12258:
        /* <DEDUP_REMOVED lines=11> */
.L_x_12257:
[----:B------:R-:W-:Y:S05]  /*8c30*/  BSYNC.RECONVERGENT B3 ;  /* 0x0000000000037941 */ /* 0x000fea0003800200 */
.L_x_12256:
        /* <DEDUP_REMOVED lines=20> */
.L_x_12267:
        /* <DEDUP_REMOVED lines=13> */
.L_x_12269:
[----:B------:R-:W-:Y:S05]  /*8e50*/  BSYNC.RECONVERGENT B5 ;  /* 0x0000000000057941 */ /* 0x000fea0003800200 */
.L_x_12268:
        /* <DEDUP_REMOVED lines=43> */
.L_x_12266:
[----:B------:R-:W-:Y:S05]  /*9110*/  BSYNC.RECONVERGENT B4 ;  /* 0x0000000000047941 */ /* 0x000fea0003800200 */
.L_x_12265:
        /* <DEDUP_REMOVED lines=10> */
.L_x_12264:
[----:B------:R-:W-:Y:S05]  /*91c0*/  BSYNC.RECONVERGENT B3 ;  /* 0x0000000000037941 */ /* 0x000fea0003800200 */
.L_x_12263:
        /* <DEDUP_REMOVED lines=19> */
.L_x_12273:
        /* <DEDUP_REMOVED lines=13> */
.L_x_12275:
[----:B------:R-:W-:Y:S05]  /*93d0*/  BSYNC.RECONVERGENT B4 ;  /* 0x0000000000047941 */ /* 0x000fea0003800200 */
.L_x_12274:
        /* <DEDUP_REMOVED lines=42> */
[----:B------:R-:W-:-:S07]  /*9680*/  LOP3.LUT R2, R2, UR32, R93, 0x96, !PT ;  /* 0x0000002002027c12 */ /* 0x000fce000f8e965d */
.L_x_12272:
[----:B------:R-:W-:Y:S05]  /*9690*/  BSYNC.RECONVERGENT B3 ;  /* 0x0000000000037941 */ /* 0x000fea0003800200 */
.L_x_12271:
        /* <DEDUP_REMOVED lines=12> */
.L_x_12220:
[----:B------:R-:W-:Y:S01]  /*9760*/  BSSY.RECONVERGENT B3, `(.L_x_12276) ;  /* 0x0000057000037945 */ /* 0x000fe20003800200 */
[----:B------:R-:W-:Y:S01]  /*9770*/  IMAD.MOV.U32 R128, RZ, RZ, R110 ;  /* 0x000000ffff807224 */ /* 0x000fe200078e006e */
[----:B------:R-:W-:Y:S01]  /*9780*/  MOV R70, R4 ;  /* 0x0000000400467202 */ /* 0x000fe20000000f00 */
[----:B------:R-:W-:Y:S01]  /*9790*/  IMAD.MOV.U32 R68, RZ, RZ, RZ ;  /* 0x000000ffff447224 */ /* 0x000fe200078e00ff */
        /* <DEDUP_REMOVED lines=17> */
.L_x_12280:
        /* <DEDUP_REMOVED lines=13> */
.L_x_12282:
[----:B------:R-:W-:Y:S05]  /*9980*/  BSYNC.RECONVERGENT B5 ;  /* 0x0000000000057941 */ /* 0x000fea0003800200 */
.L_x_12281:
        /* <DEDUP_REMOVED lines=42> */
.L_x_12279:
[----:B------:R-:W-:Y:S05]  /*9c30*/  BSYNC.RECONVERGENT B4 ;  /* 0x0000000000047941 */ /* 0x000fea0003800200 */
.L_x_12278:
        /* <DEDUP_REMOVED lines=9> */
.L_x_12277:
[----:B------:R-:W-:Y:S05]  /*9cd0*/  BSYNC.RECONVERGENT B3 ;  /* 0x0000000000037941 */ /* 0x000fea0003800200 */
.L_x_12276:
[----:B------:R-:W-:Y:S01]  /*9ce0*/  BSSY.RECONVERGENT B3, `(.L_x_12283) ;  /* 0x0000054000037945 */ /* 0x000fe20003800200 */
[----:B------:R-:W-:Y:S01]  /*9cf0*/  IMAD.MOV.U32 R4, RZ, RZ, R70 ;  /* 0x000000ffff047224 */ /* 0x000fe200078e0046 */
[----:B------:R-:W-:Y:S02]  /*9d00*/  MOV R69, RZ ;  /* 0x000000ff00457202 */ /* 0x000fe40000000f00 */
[----:B------:R-:W-:Y:S05]  /*9d10*/  @!P2 BRA `(.L_x_12284) ;  /* 0x000000040040a947 */ /* 0x000fea0003800000 */
        /* <DEDUP_REMOVED lines=13> */
.L_x_12287:
        /* <DEDUP_REMOVED lines=13> */
.L_x_12289:
[----:B------:R-:W-:Y:S05]  /*9ec0*/  BSYNC.RECONVERGENT B5 ;  /* 0x0000000000057941 */ /* 0x000fea0003800200 */
.L_x_12288:
        /* <DEDUP_REMOVED lines=42> */
.L_x_12286:
[----:B------:R-:W-:Y:S05]  /*a170*/  BSYNC.RECONVERGENT B4 ;  /* 0x0000000000047941 */ /* 0x000fea0003800200 */
.L_x_12285:
        /* <DEDUP_REMOVED lines=10> */
.L_x_12284:
[----:B------:R-:W-:Y:S05]  /*a220*/  BSYNC.RECONVERGENT B3 ;  /* 0x0000000000037941 */ /* 0x000fea0003800200 */
.L_x_12283:
        /* <DEDUP_REMOVED lines=17> */
.L_x_12294:
        /* <DEDUP_REMOVED lines=13> */
.L_x_12296:
[----:B------:R-:W-:Y:S05]  /*a410*/  BSYNC.RECONVERGENT B5 ;  /* 0x0000000000057941 */ /* 0x000fea0003800200 */
.L_x_12295:
        /* <DEDUP_REMOVED lines=43> */
.L_x_12293:
[----:B------:R-:W-:Y:S05]  /*a6d0*/  BSYNC.RECONVERGENT B4 ;  /* 0x0000000000047941 */ /* 0x000fea0003800200 */
.L_x_12292:
        /* <DEDUP_REMOVED lines=9> */
.L_x_12291:
[----:B------:R-:W-:Y:S05]  /*a770*/  BSYNC.RECONVERGENT B3 ;  /* 0x0000000000037941 */ /* 0x000fea0003800200 */
.L_x_12290:
        /* <DEDUP_REMOVED lines=17> */
.L_x_12301:
        /* <DEDUP_REMOVED lines=13> */
.L_x_12303:
[----:B------:R-:W-:Y:S05]  /*a960*/  BSYNC.RECONVERGENT B5 ;  /* 0x0000000000057941 */ /* 0x000fea0003800200 */
.L_x_12302:
        /* <DEDUP_REMOVED lines=43> */
.L_x_12300:
[----:B------:R-:W-:Y:S05]  /*ac20*/  BSYNC.RECONVERGENT B4 ;  /* 0x0000000000047941 */ /* 0x000fea0003800200 */
.L_x_12299:
        /* <DEDUP_REMOVED lines=10> */
.L_x_12298:
[----:B------:R-:W-:Y:S05]  /*acd0*/  BSYNC.RECONVERGENT B3 ;  /* 0x0000000000037941 */ /* 0x000fea0003800200 */
.L_x_12297:
        /* <DEDUP_REMOVED lines=17> */
.L_x_12308:
        /* <DEDUP_REMOVED lines=13> */
.L_x_12310:
[----:B------:R-:W-:Y:S05]  /*aec0*/  BSYNC.RECONVERGENT B5 ;  /* 0x0000000000057941 */ /* 0x000fea0003800200 */
.L_x_12309:
        /* <DEDUP_REMOVED lines=43> */
.L_x_12307:
[----:B------:R-:W-:Y:S05]  /*b180*/  BSYNC.RECONVERGENT B4 ;  /* 0x0000000000047941 */ /* 0x000fea0003800200 */
.L_x_12306:
        /* <DEDUP_REMOVED lines=9> */
.L_x_12305:
[----:B------:R-:W-:Y:S05]  /*b220*/  BSYNC.RECONVERGENT B3 ;  /* 0x0000000000037941 */ /* 0x000fea0003800200 */
.L_x_12304:
        /* <DEDUP_REMOVED lines=17> */
.L_x_12315:
        /* <DEDUP_REMOVED lines=13> */
.L_x_12317:
[----:B------:R-:W-:Y:S05]  /*b410*/  BSYNC.RECONVERGENT B5 ;  /* 0x0000000000057941 */ /* 0x000fea0003800200 */
.L_x_12316:
        /* <DEDUP_REMOVED lines=43> */
.L_x_12314:
[----:B------:R-:W-:Y:S05]  /*b6d0*/  BSYNC.RECONVERGENT B4 ;  /* 0x0000000000047941 */ /* 0x000fea0003800200 */
.L_x_12313:
        /* <DEDUP_REMOVED lines=10> */
.L_x_12312:
[----:B------:R-:W-:Y:S05]  /*b780*/  BSYNC.RECONVERGENT B3 ;  /* 0x0000000000037941 */ /* 0x000fea0003800200 */
.L_x_12311:
        /* <DEDUP_REMOVED lines=17> */
.L_x_12322:
        /* <DEDUP_REMOVED lines=13> */
.L_x_12324:
[----:B------:R-:W-:Y:S05]  /*b970*/  BSYNC.RECONVERGENT B5 ;  /* 0x0000000000057941 */ /* 0x000fea0003800200 */
.L_x_12323:
        /* <DEDUP_REMOVED lines=43> */
.L_x_12321:
[----:B------:R-:W-:Y:S05]  /*bc30*/  BSYNC.RECONVERGENT B4 ;  /* 0x0000000000047941 */ /* 0x000fea0003800200 */
.L_x_12320:
        /* <DEDUP_REMOVED lines=9> */
.L_x_12319:
[----:B------:R-:W-:Y:S05]  /*bcd0*/  BSYNC.RECONVERGENT B3 ;  /* 0x0000000000037941 */ /* 0x000fea0003800200 */
.L_x_12318:
        /* <DEDUP_REMOVED lines=16> */
.L_x_12327:
        /* <DEDUP_REMOVED lines=13> */
.L_x_12329:
[----:B------:R-:W-:Y:S05]  /*beb0*/  BSYNC.RECONVERGENT B4 ;  /* 0x0000000000047941 */ /* 0x000fea0003800200 */
.L_x_12328:
        /* <DEDUP_REMOVED lines=43> */
.L_x_12326:
[----:B------:R-:W-:Y:S05]  /*c170*/  BSYNC.RECONVERGENT B3 ;  /* 0x0000000000037941 */ /* 0x000fea0003800200 */
.L_x_12325:
        /* <DEDUP_REMOVED lines=10> */
.L_x_12270:
[----:B------:R-:W-:Y:S05]  /*c220*/  BSYNC.RECONVERGENT B2 ;  /* 0x0000000000027941 */ /* 0x000fea0003800200 */
.L_x_12219:
[----:B------:R-:W0:Y:S01]  /*c230*/  LDC.64 R92, c[0x0][0x3a8] ;  /* 0x0000ea00ff5c7b82 */ /* 0x000e220000000a00 */
[----:B------:R-:W-:Y:S01]  /*c240*/  BSSY.RECONVERGENT B2, `(.L_x_12330) ;  /* 0x000001a000027945 */ /* 0x000fe20003800200 */
[----:B------:R-:W-:Y:S02]  /*c250*/  IMAD.MOV.U32 R110, RZ, RZ, R128 ;  /* 0x000000ffff6e7224 */ /* 0x000fe400078e0080 */
[----:B0-----:R-:W-:-:S05]  /*c260*/  IMAD.WIDE.U32 R92, R133, 0x20, R92 ;  /* 0x00000020855c7825 */ /* 0x001fca00078e005c */
[----:B-----5:R0:W-:Y:S04]  /*c270*/  STG.E.128 desc[UR8][R92.64], R68 ;  /* 0x000000445c007986 */ /* 0x0201e8000c101d08 */
[----:B------:R0:W-:Y:S01]  /*c280*/  STG.E.128 desc[UR8][R92.64+0x10], R72 ;  /* 0x000010485c007986 */ /* 0x0001e2000c101d08 */
[----:B------:R-:W-:Y:S05]  /*c290*/  @!P2 BRA `(.L_x_12331) ;  /* 0x000000000050a947 */ /* 0x000fea0003800000 */
[----:B------:R-:W-:Y:S01]  /*c2a0*/  IMAD.U32 R95, R118, 0x10000, RZ ;  /* 0x00010000765f7824 */ /* 0x000fe200078e00ff */
[----:B0-----:R-:W0:Y:S01]  /*c2b0*/  LDC.64 R92, c[0x0][0x3b0] ;  /* 0x0000ec00ff5c7b82 */ /* 0x001e220000000a00 */
        /* <DEDUP_REMOVED lines=18> */
.L_x_12331:
[----:B------:R-:W-:Y:S05]  /*c3e0*/  BSYNC.RECONVERGENT B2 ;  /* 0x0000000000027941 */ /* 0x000fea0003800200 */
.L_x_12330:
[----:B------:R-:W-:Y:S01]  /*c3f0*/  IADD3 R133, PT, PT, R133, 0x20, RZ ;  /* 0x0000002085857810 */ /* 0x000fe20007ffe0ff */
[----:B------:R-:W-:-:S07]  /*c400*/  VIADD R131, R131, 0x20 ;  /* 0x0000002083837836 */ /* 0x000fce0000000000 */
.L_x_12216:
[----:B------:R-:W-:Y:S05]  /*c410*/  BSYNC.RECONVERGENT B1 ;  /* 0x0000000000017941 */ /* 0x000fea0003800200 */
.L_x_12215:
        /* <DEDUP_REMOVED lines=9> */
.L_x_12335:
[----:B------:R-:W-:Y:S05]  /*c4b0*/  BSYNC.RECONVERGENT B2 ;  /* 0x0000000000027941 */ /* 0x000fea0003800200 */
.L_x_12334:
        /* <DEDUP_REMOVED lines=10> */
[----:B------:R-:W-:Y:S01]  /*c560*/  @!P1 IMAD.MOV.U32 R126, RZ, RZ, R110 ;  /* 0x000000ffff7e9224 */ /* 0x000fe200078e006e */
[----:B------:R-:W-:Y:S01]  /*c570*/  @!P1 MOV R94, R4 ;  /* 0x00000004005e9202 */ /* 0x000fe20000000f00 */
        /* <DEDUP_REMOVED lines=17> */
.L_x_12342:
        /* <DEDUP_REMOVED lines=13> */
.L_x_12344:
[----:B------:R-:W-:Y:S05]  /*c760*/  BSYNC.RECONVERGENT B5 ;  /* 0x0000000000057941 */ /* 0x000fea0003800200 */
.L_x_12343:
        /* <DEDUP_REMOVED lines=42> */
.L_x_12341:
[----:B------:R-:W-:Y:S05]  /*ca10*/  BSYNC.RECONVERGENT B4 ;  /* 0x0000000000047941 */ /* 0x000fea0003800200 */
.L_x_12340:
        /* <DEDUP_REMOVED lines=10> */
.L_x_12339:
[----:B------:R-:W-:Y:S05]  /*cac0*/  BSYNC.RECONVERGENT B3 ;  /* 0x0000000000037941 */ /* 0x000fea0003800200 */
.L_x_12338:
        /* <DEDUP_REMOVED lines=20> */
.L_x_12349:
        /* <DEDUP_REMOVED lines=13> */
.L_x_12351:
[----:B------:R-:W-:Y:S05]  /*cce0*/  BSYNC.RECONVERGENT B5 ;  /* 0x0000000000057941 */ /* 0x000fea0003800200 */
.L_x_12350:
        /* <DEDUP_REMOVED lines=42> */
.L_x_12348:
[----:B------:R-:W-:Y:S05]  /*cf90*/  BSYNC.RECONVERGENT B4 ;  /* 0x0000000000047941 */ /* 0x000fea0003800200 */
.L_x_12347:
        /* <DEDUP_REMOVED lines=11> */
.L_x_12346:
[----:B------:R-:W-:Y:S05]  /*d050*/  BSYNC.RECONVERGENT B3 ;  /* 0x0000000000037941 */ /* 0x000fea0003800200 */
.L_x_12345:
[----:B------:R-:W-:Y:S01]  /*d060*/  BSSY.RECONVERGENT B3, `(.L_x_12352) ;  /* 0x0000058000037945 */ /* 0x000fe20003800200 */
[----:B------:R-:W-:Y:S01]  /*d070*/  @!P1 MOV R4, R110 ;  /* 0x0000006e00049202 */ /* 0x000fe20000000f00 */
[----:B------:R-:W-:Y:S02]  /*d080*/  @!P1 IMAD.MOV.U32 R93, RZ, RZ, R92 ;  /* 0x000000ffff5d9224 */ /* 0x000fe400078e005c */
        /* <DEDUP_REMOVED lines=17> */
.L_x_12356:
        /* <DEDUP_REMOVED lines=13> */
.L_x_12358:
[----:B------:R-:W-:Y:S05]  /*d270*/  BSYNC.RECONVERGENT B5 ;  /* 0x0000000000057941 */ /* 0x000fea0003800200 */
.L_x_12357:
        /* <DEDUP_REMOVED lines=43> */
.L_x_12355:
[----:B------:R-:W-:Y:S05]  /*d530*/  BSYNC.RECONVERGENT B4 ;  /* 0x0000000000047941 */ /* 0x000fea0003800200 */
.L_x_12354:
        /* <DEDUP_REMOVED lines=10> */
.L_x_12353:
[----:B------:R-:W-:Y:S05]  /*d5e0*/  BSYNC.RECONVERGENT B3 ;  /* 0x0000000000037941 */ /* 0x000fea0003800200 */
.L_x_12352:
        /* <DEDUP_REMOVED lines=20> */
.L_x_12363:
        /* <DEDUP_REMOVED lines=13> */
.L_x_12365:
[----:B------:R-:W-:Y:S05]  /*d800*/  BSYNC.RECONVERGENT B5 ;  /* 0x0000000000057941 */ /* 0x000fea0003800200 */
.L_x_12364:
        /* <DEDUP_REMOVED lines=43> */
.L_x_12362:
[----:B------:R-:W-:Y:S05]  /*dac0*/  BSYNC.RECONVERGENT B4 ;  /* 0x0000000000047941 */ /* 0x000fea0003800200 */
.L_x_12361:
        /* <DEDUP_REMOVED lines=11> */
.L_x_12360:
[----:B------:R-:W-:Y:S05]  /*db80*/  BSYNC.RECONVERGENT B3 ;  /* 0x0000000000037941 */ /* 0x000fea0003800200 */
.L_x_12359:
        /* <DEDUP_REMOVED lines=20> */
.L_x_12370:
        /* <DEDUP_REMOVED lines=13> */
.L_x_12372:
[----:B------:R-:W-:Y:S05]  /*dda0*/  BSYNC.RECONVERGENT B5 ;  /* 0x0000000000057941 */ /* 0x000fea0003800200 */
.L_x_12371:
        /* <DEDUP_REMOVED lines=43> */
.L_x_12369:
[----:B------:R-:W-:Y:S05]  /*e060*/  BSYNC.RECONVERGENT B4 ;  /* 0x0000000000047941 */ /* 0x000fea0003800200 */
.L_x_12368:
        /* <DEDUP_REMOVED lines=10> */
.L_x_12367:
[----:B------:R-:W-:Y:S05]  /*e110*/  BSYNC.RECONVERGENT B3 ;  /* 0x0000000000037941 */ /* 0x000fea0003800200 */
.L_x_12366:
        /* <DEDUP_REMOVED lines=20> */
.L_x_12377:
        /* <DEDUP_REMOVED lines=13> */
.L_x_12379:
[----:B------:R-:W-:Y:S05]  /*e330*/  BSYNC.RECONVERGENT B5 ;  /* 0x0000000000057941 */ /* 0x000fea0003800200 */
.L_x_12378:
        /* <DEDUP_REMOVED lines=43> */
.L_x_12376:
[----:B------:R-:W-:Y:S05]  /*e5f0*/  BSYNC.RECONVERGENT B4 ;  /* 0x0000000000047941 */ /* 0x000fea0003800200 */
.L_x_12375:
        /* <DEDUP_REMOVED lines=11> */
.L_x_12374:
[----:B------:R-:W-:Y:S05]  /*e6b0*/  BSYNC.RECONVERGENT B3 ;  /* 0x0000000000037941 */ /* 0x000fea0003800200 */
.L_x_12373:
        /* <DEDUP_REMOVED lines=20> */
.L_x_12384:
        /* <DEDUP_REMOVED lines=13> */
.L_x_12386:
[----:B------:R-:W-:Y:S05]  /*e8d0*/  BSYNC.RECONVERGENT B5 ;  /* 0x0000000000057941 */ /* 0x000fea0003800200 */
.L_x_12385:
        /* <DEDUP_REMOVED lines=43> */
.L_x_12383:
[----:B------:R-:W-:Y:S05]  /*eb90*/  BSYNC.RECONVERGENT B4 ;  /* 0x0000000000047941 */ /* 0x000fea0003800200 */
.L_x_12382:
        /* <DEDUP_REMOVED lines=10> */
.L_x_12381:
[----:B------:R-:W-:Y:S05]  /*ec40*/  BSYNC.RECONVERGENT B3 ;  /* 0x0000000000037941 */ /* 0x000fea0003800200 */
.L_x_12380:
        /* <DEDUP_REMOVED lines=19> */
.L_x_12390:
        /* <DEDUP_REMOVED lines=13> */
.L_x_12392:
[----:B------:R-:W-:Y:S05]  /*ee50*/  BSYNC.RECONVERGENT B4 ;  /* 0x0000000000047941 */ /* 0x000fea0003800200 */
.L_x_12391:
        /* <DEDUP_REMOVED lines=43> */
.L_x_12389:
[----:B------:R-:W-:Y:S05]  /*f110*/  BSYNC.RECONVERGENT B3 ;  /* 0x0000000000037941 */ /* 0x000fea0003800200 */
.L_x_12388:
        /* <DEDUP_REMOVED lines=12> */
.L_x_12337:
[----:B------:R-:W-:Y:S01]  /*f1e0*/  BSSY.RECONVERGENT B3, `(.L_x_12393) ;  /* 0x0000057000037945 */ /* 0x000fe20003800200 */
[----:B------:R-:W-:Y:S01]  /*f1f0*/  HFMA2 R76, -RZ, RZ, 0, 0 ;  /* 0x00000000ff4c7431 */ /* 0x000fe200000001ff */
        /* <DEDUP_REMOVED lines=19> */
.L_x_12397:
        /* <DEDUP_REMOVED lines=13> */
.L_x_12399:
[----:B------:R-:W-:Y:S05]  /*f400*/  BSYNC.RECONVERGENT B5 ;  /* 0x0000000000057941 */ /* 0x000fea0003800200 */
.L_x_12398:
        /* <DEDUP_REMOVED lines=42> */
.L_x_12396:
[----:B------:R-:W-:Y:S05]  /*f6b0*/  BSYNC.RECONVERGENT B4 ;  /* 0x0000000000047941 */ /* 0x000fea0003800200 */
.L_x_12395:
        /* <DEDUP_REMOVED lines=9> */
.L_x_12394:
[----:B------:R-:W-:Y:S05]  /*f750*/  BSYNC.RECONVERGENT B3 ;  /* 0x0000000000037941 */ /* 0x000fea0003800200 */
.L_x_12393:
[----:B------:R-:W-:Y:S01]  /*f760*/  BSSY.RECONVERGENT B3, `(.L_x_12400) ;  /* 0x0000054000037945 */ /* 0x000fe20003800200 */
[----:B------:R-:W-:Y:S01]  /*f770*/  MOV R4, R78 ;  /* 0x0000004e00047202 */ /* 0x000fe20000000f00 */
[----:B------:R-:W-:Y:S02]  /*f780*/  IMAD.MOV.U32 R77, RZ, RZ, RZ ;  /* 0x000000ffff4d7224 */ /* 0x000fe400078e00ff */
[----:B------:R-:W-:Y:S05]  /*f790*/  @!P2 BRA `(.L_x_12401) ;  /* 0x000000040040a947 */ /* 0x000fea0003800000 */
        /* <DEDUP_REMOVED lines=13> */
.L_x_12404:
        /* <DEDUP_REMOVED lines=13> */
.L_x_12406:
[----:B------:R-:W-:Y:S05]  /*f940*/  BSYNC.RECONVERGENT B5 ;  /* 0x0000000000057941 */ /* 0x000fea0003800200 */
.L_x_12405:
        /* <DEDUP_REMOVED lines=42> */
.L_x_12403:
[----:B------:R-:W-:Y:S05]  /*fbf0*/  BSYNC.RECONVERGENT B4 ;  /* 0x0000000000047941 */ /* 0x000fea0003800200 */
.L_x_12402:
        /* <DEDUP_REMOVED lines=10> */
.L_x_12401:
[----:B------:R-:W-:Y:S05]  /*fca0*/  BSYNC.RECONVERGENT B3 ;  /* 0x0000000000037941 */ /* 0x000fea0003800200 */
.L_x_12400:
        /* <DEDUP_REMOVED lines=17> */
.L_x_12411:
        /* <DEDUP_REMOVED lines=13> */
.L_x_12413:
[----:B------:R-:W-:Y:S05]  /*fe90*/  BSYNC.RECONVERGENT B5 ;  /* 0x0000000000057941 */ /* 0x000fea0003800200 */
.L_x_12412:
        /* <DEDUP_REMOVED lines=43> */
.L_x_12410:
[----:B------:R-:W-:Y:S05]  /*10150*/  BSYNC.RECONVERGENT B4 ;  /* 0x0000000000047941 */ /* 0x000fea0003800200 */
.L_x_12409:
        /* <DEDUP_REMOVED lines=9> */
.L_x_12408:
[----:B------:R-:W-:Y:S05]  /*101f0*/  BSYNC.RECONVERGENT B3 ;  /* 0x0000000000037941 */ /* 0x000fea0003800200 */
.L_x_12407:
[----:B------:R-:W-:Y:S01]  /*10200*/  BSSY.RECONVERGENT B3, `(.L_x_12414) ;  /* 0x0000055000037945 */ /* 0x000fe20003800200 */
[----:B------:R-:W-:Y:S01]  /*10210*/  IMAD.MOV.U32 R4, RZ, RZ, R80 ;  /* 0x000000ffff047224 */ /* 0x000fe200078e0050 */
[----:B------:R-:W-:Y:S02]  /*10220*/  MOV R79, RZ ;  /* 0x000000ff004f7202 */ /* 0x000fe40000000f00 */
        /* <DEDUP_REMOVED lines=14> */
.L_x_12418:
        /* <DEDUP_REMOVED lines=13> */
.L_x_12420:
[----:B------:R-:W-:Y:S05]  /*103e0*/  BSYNC.RECONVERGENT B5 ;  /* 0x0000000000057941 */ /* 0x000fea0003800200 */
.L_x_12419:
        /* <DEDUP_REMOVED lines=43> */
.L_x_12417:
[----:B------:R-:W-:Y:S05]  /*106a0*/  BSYNC.RECONVERGENT B4 ;  /* 0x0000000000047941 */ /* 0x000fea0003800200 */
.L_x_12416:
        /* <DEDUP_REMOVED lines=10> */
.L_x_12415:
[----:B------:R-:W-:Y:S05]  /*10750*/  BSYNC.RECONVERGENT B3 ;  /* 0x0000000000037941 */ /* 0x000fea0003800200 */
.L_x_12414:
        /* <DEDUP_REMOVED lines=17> */
.L_x_12425:
        /* <DEDUP_REMOVED lines=13> */
.L_x_12427:
[----:B------:R-:W-:Y:S05]  /*10940*/  BSYNC.RECONVERGENT B5 ;  /* 0x0000000000057941 */ /* 0x000fea0003800200 */
.L_x_12426:
        /* <DEDUP_REMOVED lines=43> */
.L_x_12424:
[----:B------:R-:W-:Y:S05]  /*10c00*/  BSYNC.RECONVERGENT B4 ;  /* 0x0000000000047941 */ /* 0x000fea0003800200 */
.L_x_12423:
        /* <DEDUP_REMOVED lines=9> */
.L_x_12422:
[----:B------:R-:W-:Y:S05]  /*10ca0*/  BSYNC.RECONVERGENT B3 ;  /* 0x0000000000037941 */ /* 0x000fea0003800200 */
.L_x_12421:
        /* <DEDUP_REMOVED lines=17> */
.L_x_12432:
        /* <DEDUP_REMOVED lines=13> */
.L_x_12434:
[----:B------:R-:W-:Y:S05]  /*10e90*/  BSYNC.RECONVERGENT B5 ;  /* 0x0000000000057941 */ /* 0x000fea0003800200 */
.L_x_12433:
        /* <DEDUP_REMOVED lines=43> */
.L_x_12431:
[----:B------:R-:W-:Y:S05]  /*11150*/  BSYNC.RECONVERGENT B4 ;  /* 0x0000000000047941 */ /* 0x000fea0003800200 */
.L_x_12430:
        /* <DEDUP_REMOVED lines=10> */
.L_x_12429:
[----:B------:R-:W-:Y:S05]  /*11200*/  BSYNC.RECONVERGENT B3 ;  /* 0x0000000000037941 */ /* 0x000fea0003800200 */
.L_x_12428:
        /* <DEDUP_REMOVED lines=17> */
.L_x_12439:
        /* <DEDUP_REMOVED lines=13> */
.L_x_12441:
[----:B------:R-:W-:Y:S05]  /*113f0*/  BSYNC.RECONVERGENT B5 ;  /* 0x0000000000057941 */ /* 0x000fea0003800200 */
.L_x_12440:
        /* <DEDUP_REMOVED lines=43> */
.L_x_12438:
[----:B------:R-:W-:Y:S05]  /*116b0*/  BSYNC.RECONVERGENT B4 ;  /* 0x0000000000047941 */ /* 0x000fea0003800200 */
.L_x_12437:
        /* <DEDUP_REMOVED lines=9> */
.L_x_12436:
[----:B------:R-:W-:Y:S05]  /*11750*/  BSYNC.RECONVERGENT B3 ;  /* 0x0000000000037941 */ /* 0x000fea0003800200 */
.L_x_12435:
        /* <DEDUP_REMOVED lines=16> */
.L_x_12444:
        /* <DEDUP_REMOVED lines=13> */
.L_x_12446:
[----:B------:R-:W-:Y:S05]  /*11930*/  BSYNC.RECONVERGENT B4 ;  /* 0x0000000000047941 */ /* 0x000fea0003800200 */
.L_x_12445:
        /* <DEDUP_REMOVED lines=43> */
.L_x_12443:
[----:B------:R-:W-:Y:S05]  /*11bf0*/  BSYNC.RECONVERGENT B3 ;  /* 0x0000000000037941 */ /* 0x000fea0003800200 */
.L_x_12442:
        /* <DEDUP_REMOVED lines=10> */
.L_x_12387:
[----:B------:R-:W-:Y:S05]  /*11ca0*/  BSYNC.RECONVERGENT B2 ;  /* 0x0000000000027941 */ /* 0x000fea0003800200 */
.L_x_12336:
        /* <DEDUP_REMOVED lines=27> */
.L_x_12448:
[----:B------:R-:W-:Y:S05]  /*11e60*/  BSYNC.RECONVERGENT B2 ;  /* 0x0000000000027941 */ /* 0x000fea0003800200 */
.L_x_12447:
[----:B------:R-:W-:Y:S01]  /*11e70*/  IADD3 R133, PT, PT, R133, 0x20, RZ ;  /* 0x0000002085857810 */ /* 0x000fe20007ffe0ff */
[----:B------:R-:W-:-:S07]  /*11e80*/  VIADD R131, R131, 0x20 ;  /* 0x0000002083837836 */ /* 0x000fce0000000000 */
.L_x_12333:
[----:B------:R-:W-:Y:S05]  /*11e90*/  BSYNC.RECONVERGENT B1 ;  /* 0x0000000000017941 */ /* 0x000fea0003800200 */
.L_x_12332:
        /* <DEDUP_REMOVED lines=8> */
.L_x_12452:
[----:B------:R-:W-:Y:S05]  /*11f20*/  BSYNC.RECONVERGENT B2 ;  /* 0x0000000000027941 */ /* 0x000fea0003800200 */
.L_x_12451:
[----:B------:R-:W-:Y:S01]  /*11f30*/  UISETP.NE.U32.AND UP0, UPT, UR4, URZ, UPT ;  /* 0x000000ff0400728c */ /* 0x000fe2000bf05070 */
[----:B------:R-:W-:Y:S03]  /*11f40*/  BSSY.RECONVERGENT B2, `(.L_x_12453) ;  /* 0x0000580000027945 */ /* 0x000fe60003800200 */
[----:B------:R-:W-:-:S09]  /*11f50*/  UISETP.NE.AND.EX UP0, UPT, UR5, URZ, UPT, UP0 ;  /* 0x000000ff0500728c */ /* 0x000fd2000bf05300 */
[----:B------:R-:W-:Y:S05]  /*11f60*/  BRA.U !UP0, `(.L_x_12454) ;  /* 0x0000002d08347547 */ /* 0x000fea000b800000 */
[----:B01----:R-:W0:Y:S02]  /*11f70*/  LDC.64 R92, c[0x0][0x3a0] ;  /* 0x0000e800ff5c7b82 */ /* 0x003e240000000a00 */
        /* <DEDUP_REMOVED lines=24> */
.L_x_12459:
        /* <DEDUP_REMOVED lines=13> */
.L_x_12461:
[----:B------:R-:W-:Y:S05]  /*121d0*/  BSYNC.RECONVERGENT B5 ;  /* 0x0000000000057941 */ /* 0x000fea0003800200 */
.L_x_12460:
        /* <DEDUP_REMOVED lines=42> */
.L_x_12458:
[----:B------:R-:W-:Y:S05]  /*12480*/  BSYNC.RECONVERGENT B4 ;  /* 0x0000000000047941 */ /* 0x000fea0003800200 */
.L_x_12457:
        /* <DEDUP_REMOVED lines=10> */
.L_x_12456:
[----:B------:R-:W-:Y:S05]  /*12530*/  BSYNC.RECONVERGENT B3 ;  /* 0x0000000000037941 */ /* 0x000fea0003800200 */
.L_x_12455:
        /* <DEDUP_REMOVED lines=20> */
.L_x_12466:
        /* <DEDUP_REMOVED lines=13> */
.L_x_12468:
[----:B------:R-:W-:Y:S05]  /*12750*/  BSYNC.RECONVERGENT B5 ;  /* 0x0000000000057941 */ /* 0x000fea0003800200 */
.L_x_12467:
        /* <DEDUP_REMOVED lines=42> */
.L_x_12465:
[----:B------:R-:W-:Y:S05]  /*12a00*/  BSYNC.RECONVERGENT B4 ;  /* 0x0000000000047941 */ /* 0x000fea0003800200 */
.L_x_12464:
        /* <DEDUP_REMOVED lines=11> */
.L_x_12463:
[----:B------:R-:W-:Y:S05]  /*12ac0*/  BSYNC.RECONVERGENT B3 ;  /* 0x0000000000037941 */ /* 0x000fea0003800200 */
.L_x_12462:
        /* <DEDUP_REMOVED lines=20> */
.L_x_12473:
        /* <DEDUP_REMOVED lines=13> */
.L_x_12475:
[----:B------:R-:W-:Y:S05]  /*12ce0*/  BSYNC.RECONVERGENT B5 ;  /* 0x0000000000057941 */ /* 0x000fea0003800200 */
.L_x_12474:
        /* <DEDUP_REMOVED lines=43> */
.L_x_12472:
[----:B------:R-:W-:Y:S05]  /*12fa0*/  BSYNC.RECONVERGENT B4 ;  /* 0x0000000000047941 */ /* 0x000fea0003800200 */
.L_x_12471:
        /* <DEDUP_REMOVED lines=10> */
.L_x_12470:
[----:B------:R-:W-:Y:S05]  /*13050*/  BSYNC.RECONVERGENT B3 ;  /* 0x0000000000037941 */ /* 0x000fea0003800200 */
.L_x_12469:
        /* <DEDUP_REMOVED lines=20> */
.L_x_12480:
        /* <DEDUP_REMOVED lines=13> */
.L_x_12482:
[----:B------:R-:W-:Y:S05]  /*13270*/  BSYNC.RECONVERGENT B5 ;  /* 0x0000000000057941 */ /* 0x000fea0003800200 */
.L_x_12481:
        /* <DEDUP_REMOVED lines=43> */
.L_x_12479:
[----:B------:R-:W-:Y:S05]  /*13530*/  BSYNC.RECONVERGENT B4 ;  /* 0x0000000000047941 */ /* 0x000fea0003800200 */
.L_x_12478:
        /* <DEDUP_REMOVED lines=11> */
.L_x_12477:
[----:B------:R-:W-:Y:S05]  /*135f0*/  BSYNC.RECONVERGENT B3 ;  /* 0x0000000000037941 */ /* 0x000fea0003800200 */
.L_x_12476:
        /* <DEDUP_REMOVED lines=20> */
.L_x_12487:
        /* <DEDUP_REMOVED lines=13> */
.L_x_12489:
[----:B------:R-:W-:Y:S05]  /*13810*/  BSYNC.RECONVERGENT B5 ;  /* 0x0000000000057941 */ /* 0x000fea0003800200 */
.L_x_12488:
        /* <DEDUP_REMOVED lines=43> */
.L_x_12486:
[----:B------:R-:W-:Y:S05]  /*13ad0*/  BSYNC.RECONVERGENT B4 ;  /* 0x0000000000047941 */ /* 0x000fea0003800200 */
.L_x_12485:
        /* <DEDUP_REMOVED lines=10> */
.L_x_12484:
[----:B------:R-:W-:Y:S05]  /*13b80*/  BSYNC.RECONVERGENT B3 ;  /* 0x0000000000037941 */ /* 0x000fea0003800200 */
.L_x_12483:
        /* <DEDUP_REMOVED lines=20> */
.L_x_12494:
        /* <DEDUP_REMOVED lines=13> */
.L_x_12496:
[----:B------:R-:W-:Y:S05]  /*13da0*/  BSYNC.RECONVERGENT B5 ;  /* 0x0000000000057941 */ /* 0x000fea0003800200 */
.L_x_12495:
        /* <DEDUP_REMOVED lines=43> */
.L_x_12493:
[----:B------:R-:W-:Y:S05]  /*14060*/  BSYNC.RECONVERGENT B4 ;  /* 0x0000000000047941 */ /* 0x000fea0003800200 */
.L_x_12492:
        /* <DEDUP_REMOVED lines=11> */
.L_x_12491:
[----:B------:R-:W-:Y:S05]  /*14120*/  BSYNC.RECONVERGENT B3 ;  /* 0x0000000000037941 */ /* 0x000fea0003800200 */
.L_x_12490:
        /* <DEDUP_REMOVED lines=20> */
.L_x_12501:
        /* <DEDUP_REMOVED lines=13> */
.L_x_12503:
[----:B------:R-:W-:Y:S05]  /*14340*/  BSYNC.RECONVERGENT B5 ;  /* 0x0000000000057941 */ /* 0x000fea0003800200 */
.L_x_12502:
        /* <DEDUP_REMOVED lines=42> */
.L_x_12500:
[----:B------:R-:W-:Y:S05]  /*145f0*/  BSYNC.RECONVERGENT B4 ;  /* 0x0000000000047941 */ /* 0x000fea0003800200 */
.L_x_12499:
        /* <DEDUP_REMOVED lines=10> */
.L_x_12498:
[----:B------:R-:W-:Y:S05]  /*146a0*/  BSYNC.RECONVERGENT B3 ;  /* 0x0000000000037941 */ /* 0x000fea0003800200 */
.L_x_12497:
        /* <DEDUP_REMOVED lines=19> */
.L_x_12507:
        /* <DEDUP_REMOVED lines=13> */
.L_x_12509:
[----:B------:R-:W-:Y:S05]  /*148b0*/  BSYNC.RECONVERGENT B4 ;  /* 0x0000000000047941 */ /* 0x000fea0003800200 */
.L_x_12508:
        /* <DEDUP_REMOVED lines=43> */
.L_x_12506:
[----:B------:R-:W-:Y:S05]  /*14b70*/  BSYNC.RECONVERGENT B3 ;  /* 0x0000000000037941 */ /* 0x000fea0003800200 */
.L_x_12505:
        /* <DEDUP_REMOVED lines=12> */
.L_x_12454:
[----:B------:R-:W-:Y:S01]  /*14c40*/  BSSY.RECONVERGENT B3, `(.L_x_12510) ;  /* 0x0000057000037945 */ /* 0x000fe20003800200 */
[----:B------:R-:W-:Y:S01]  /*14c50*/  IMAD.MOV.U32 R128, RZ, RZ, R110 ;  /* 0x000000ffff807224 */ /* 0x000fe200078e006e */
[----:B------:R-:W-:Y:S01]  /*14c60*/  MOV R86, R4 ;  /* 0x0000000400567202 */ /* 0x000fe20000000f00 */
[----:B------:R-:W-:Y:S01]  /*14c70*/  IMAD.MOV.U32 R84, RZ, RZ, RZ ;  /* 0x000000ffff547224 */ /* 0x000fe200078e00ff */
        /* <DEDUP_REMOVED lines=17> */
.L_x_12514:
        /* <DEDUP_REMOVED lines=13> */
.L_x_12516:
[----:B------:R-:W-:Y:S05]  /*14e60*/  BSYNC.RECONVERGENT B5 ;  /* 0x0000000000057941 */ /* 0x000fea0003800200 */
.L_x_12515:
        /* <DEDUP_REMOVED lines=42> */
.L_x_12513:
[----:B------:R-:W-:Y:S05]  /*15110*/  BSYNC.RECONVERGENT B4 ;  /* 0x0000000000047941 */ /* 0x000fea0003800200 */
.L_x_12512:
        /* <DEDUP_REMOVED lines=9> */
.L_x_12511:
[----:B------:R-:W-:Y:S05]  /*151b0*/  BSYNC.RECONVERGENT B3 ;  /* 0x0000000000037941 */ /* 0x000fea0003800200 */
.L_x_12510:
        /* <DEDUP_REMOVED lines=17> */
.L_x_12521:
        /* <DEDUP_REMOVED lines=13> */
.L_x_12523:
[----:B------:R-:W-:Y:S05]  /*153a0*/  BSYNC.RECONVERGENT B5 ;  /* 0x0000000000057941 */ /* 0x000fea0003800200 */
.L_x_12522:
        /* <DEDUP_REMOVED lines=42> */
.L_x_12520:
[----:B------:R-:W-:Y:S05]  /*15650*/  BSYNC.RECONVERGENT B4 ;  /* 0x0000000000047941 */ /* 0x000fea0003800200 */
.L_x_12519:
        /* <DEDUP_REMOVED lines=10> */
.L_x_12518:
[----:B------:R-:W-:Y:S05]  /*15700*/  BSYNC.RECONVERGENT B3 ;  /* 0x0000000000037941 */ /* 0x000fea0003800200 */
.L_x_12517:
        /* <DEDUP_REMOVED lines=17> */
.L_x_12528:
        /* <DEDUP_REMOVED lines=13> */
.L_x_12530:
[----:B------:R-:W-:Y:S05]  /*158f0*/  BSYNC.RECONVERGENT B5 ;  /* 0x0000000000057941 */ /* 0x000fea0003800200 */
.L_x_12529:
        /* <DEDUP_REMOVED lines=43> */
.L_x_12527:
[----:B------:R-:W-:Y:S05]  /*15bb0*/  BSYNC.RECONVERGENT B4 ;  /* 0x0000000000047941 */ /* 0x000fea0003800200 */
.L_x_12526:
        /* <DEDUP_REMOVED lines=9> */
.L_x_12525:
[----:B------:R-:W-:Y:S05]  /*15c50*/  BSYNC.RECONVERGENT B3 ;  /* 0x0000000000037941 */ /* 0x000fea0003800200 */
.L_x_12524:
        /* <DEDUP_REMOVED lines=17> */
.L_x_12535:
[----:B------:R-:W-:Y:S01]  /*15d70*/  IADD3 R120, PT, PT, R120, 0x1, RZ ;  /* 0x0000000178787810 */ /* 0x000fe20007ffe0ff */
[----:B------:R-:W-:Y:S03]  /*15d80*/  BSSY.RECONVERGENT B5, `(.L_x_12536) ;  /* 0x000000c000057945 */ /* 0x000fe60003800200 */
[C---:B------:R-:W-:Y:S01]  /*15d90*/  ISETP.NE.AND P3, PT, R120.reuse, RZ, PT ;  /* 0x000000ff7800720c */ /* 0x040fe20003f65270 */
[----:B01----:R-:W-:-:S12]  /*15da0*/  IMAD.WIDE.U32 R92, R120, -0x2daee0ad, RZ ;  /* 0xd2511f53785c7825 */ /* 0x003fd800078e00ff */
        /* <DEDUP_REMOVED lines=9> */
.L_x_12537:
[----:B------:R-:W-:Y:S05]  /*15e40*/  BSYNC.RECONVERGENT B5 ;  /* 0x0000000000057941 */ /* 0x000fea0003800200 */
.L_x_12536:
        /* <DEDUP_REMOVED lines=43> */
.L_x_12534:
[----:B------:R-:W-:Y:S05]  /*16100*/  BSYNC.RECONVERGENT B4 ;  /* 0x0000000000047941 */ /* 0x000fea0003800200 */
.L_x_12533:
        /* <DEDUP_REMOVED lines=10> */
.L_x_12532:
[----:B------:R-:W-:Y:S05]  /*161b0*/  BSYNC.RECONVERGENT B3 ;  /* 0x0000000000037941 */ /* 0x000fea0003800200 */
.L_x_12531:
        /* <DEDUP_REMOVED lines=17> */
.L_x_12542:
[----:B------:R-:W-:Y:S01]  /*162d0*/  VIADD R120, R120, 0x1 ;  /* 0x0000000178787836 */ /* 0x000fe20000000000 */
[----:B------:R-:W-:Y:S03]  /*162e0*/  BSSY.RECONVERGENT B5, `(.L_x_12543) ;  /* 0x000000c000057945 */ /* 0x000fe60003800200 */
[C---:B01----:R-:W-:Y:S01]  /*162f0*/  IMAD.WIDE.U32 R92, R120.reuse, -0x2daee0ad, RZ ;  /* 0xd2511f53785c7825 */ /* 0x043fe200078e00ff */
        /* <DEDUP_REMOVED lines=10> */
.L_x_12544:
[----:B------:R-:W-:Y:S05]  /*163a0*/  BSYNC.RECONVERGENT B5 ;  /* 0x0000000000057941 */ /* 0x000fea0003800200 */
.L_x_12543:
        /* <DEDUP_REMOVED lines=43> */
.L_x_12541:
[----:B------:R-:W-:Y:S05]  /*16660*/  BSYNC.RECONVERGENT B4 ;  /* 0x0000000000047941 */ /* 0x000fea0003800200 */
.L_x_12540:
        /* <DEDUP_REMOVED lines=9> */
.L_x_12539:
[----:B------:R-:W-:Y:S05]  /*16700*/  BSYNC.RECONVERGENT B3 ;  /* 0x0000000000037941 */ /* 0x000fea0003800200 */
.L_x_12538:
        /* <DEDUP_REMOVED lines=17> */
.L_x_12549:
        /* <DEDUP_REMOVED lines=13> */
.L_x_12551:
[----:B------:R-:W-:Y:S05]  /*168f0*/  BSYNC.RECONVERGENT B5 ;  /* 0x0000000000057941 */ /* 0x000fea0003800200 */
.L_x_12550:
[----:B------:R-:W-:Y:S01]  /*16900*/  IMAD.WIDE.U32 R2, R121, -0x326172a9, RZ ;  /* 0xcd9e8d5779027825 */ /* 0x000fe200078e00ff */
[----:B------:R-:W-:-:S03]  /*16910*/  LOP3.LUT R90, R109, UR7, R95, 0x96, !PT ;  /* 0x000000076d5a7c12 */ /* 0x000fc6000f8e965f */
[----:B------:R-:W-:Y:S01]  /*16920*/  HFMA2 R4, -RZ, RZ, 0, 0 ;  /* 0x00000000ff047431 */ /* 0x000fe200000001ff */
[----:B------:R-:W-:Y:S02]  /*16930*/  MOV R89, R128 ;  /* 0x0000008000597202 */ /* 0x000fe40000000f00 */
[----:B0-----:R-:W-:Y:S01]  /*16940*/  LOP3.LUT R92, R0, UR6, R3, 0x96, !PT ;  /* 0x00000006005c7c12 */ /* 0x001fe2000f8e9603 */
        /* <DEDUP_REMOVED lines=38> */
.L_x_12548:
[----:B------:R-:W-:Y:S05]  /*16bb0*/  BSYNC.RECONVERGENT B4 ;  /* 0x0000000000047941 */ /* 0x000fea0003800200 */
.L_x_12547:
[----:B-----5:R-:W-:Y:S01]  /*16bc0*/  PRMT R90, R58, 0x7632, R90 ;  /* 0x000076323a5a7816 */ /* 0x020fe2000000005a */
[----:B01----:R-:W-:Y:S01]  /*16bd0*/  IMAD.MOV.U32 R92, RZ, RZ, 0x2f800000 ;  /* 0x2f800000ff5c7424 */ /* 0x003fe200078e00ff */
        /* <DEDUP_REMOVED lines=8> */
.L_x_12546:
[----:B------:R-:W-:Y:S05]  /*16c60*/  BSYNC.RECONVERGENT B3 ;  /* 0x0000000000037941 */ /* 0x000fea0003800200 */
.L_x_12545:
[----:B------:R-:W-:Y:S01]  /*16c70*/  BSSY.RECONVERGENT B3, `(.L_x_12552) ;  /* 0x0000054000037945 */ /* 0x000fe20003800200 */
[----:B01----:R-:W-:Y:S01]  /*16c80*/  IMAD.MOV.U32 R92, RZ, RZ, R4 ;  /* 0x000000ffff5c7224 */ /* 0x003fe200078e0004 */
        /* <DEDUP_REMOVED lines=15> */
.L_x_12556:
        /* <DEDUP_REMOVED lines=13> */
.L_x_12558:
[----:B------:R-:W-:Y:S05]  /*16e50*/  BSYNC.RECONVERGENT B5 ;  /* 0x0000000000057941 */ /* 0x000fea0003800200 */
.L_x_12557:
        /* <DEDUP_REMOVED lines=43> */
.L_x_12555:
[----:B------:R-:W-:Y:S05]  /*17110*/  BSYNC.RECONVERGENT B4 ;  /* 0x0000000000047941 */ /* 0x000fea0003800200 */
.L_x_12554:
        /* <DEDUP_REMOVED lines=9> */
.L_x_12553:
[----:B------:R-:W-:Y:S05]  /*171b0*/  BSYNC.RECONVERGENT B3 ;  /* 0x0000000000037941 */ /* 0x000fea0003800200 */
.L_x_12552:
        /* <DEDUP_REMOVED lines=20> */
.L_x_12561:
        /* <DEDUP_REMOVED lines=13> */
.L_x_12563:
[----:B------:R-:W-:Y:S05]  /*173d0*/  BSYNC.RECONVERGENT B4 ;  /* 0x0000000000047941 */ /* 0x000fea0003800200 */
.L_x_12562:
        /* <DEDUP_REMOVED lines=43> */
.L_x_12560:
[----:B------:R-:W-:Y:S05]  /*17690*/  BSYNC.RECONVERGENT B3 ;  /* 0x0000000000037941 */ /* 0x000fea0003800200 */
.L_x_12559:
        /* <DEDUP_REMOVED lines=10> */
.L_x_12504:
[----:B------:R-:W-:Y:S05]  /*17740*/  BSYNC.RECONVERGENT B2 ;  /* 0x0000000000027941 */ /* 0x000fea0003800200 */
.L_x_12453:
[----:B------:R-:W0:Y:S02]  /*17750*/  LDC.64 R92, c[0x0][0x3a8] ;  /* 0x0000ea00ff5c7b82 */ /* 0x000e240000000a00 */
[----:B0-----:R-:W-:-:S05]  /*17760*/  IMAD.WIDE.U32 R92, R133, 0x20, R92 ;  /* 0x00000020855c7825 */ /* 0x001fca00078e005c */
[----:B-----5:R2:W-:Y:S04]  /*17770*/  STG.E.128 desc[UR8][R92.64], R84 ;  /* 0x000000545c007986 */ /* 0x0205e8000c101d08 */
[----:B------:R2:W-:Y:S01]  /*17780*/  STG.E.128 desc[UR8][R92.64+0x10], R88 ;  /* 0x000010585c007986 */ /* 0x0005e2000c101d08 */
[----:B------:R-:W-:Y:S05]  /*17790*/  @!P2 BRA `(.L_x_12450) ;  /* 0x000000000050a947 */ /* 0x000fea0003800000 */
[----:B------:R-:W-:Y:S01]  /*177a0*/  IMAD.U32 R95, R118, 0x10000, RZ ;  /* 0x00010000765f7824 */ /* 0x000fe200078e00ff */
[----:B--2---:R-:W0:Y:S01]  /*177b0*/  LDC.64 R92, c[0x0][0x3b0] ;  /* 0x0000ec00ff5c7b82 */ /* 0x004e220000000a00 */
        /* <DEDUP_REMOVED lines=18> */
.L_x_12450:
[----:B------:R-:W-:Y:S05]  /*178e0*/  BSYNC.RECONVERGENT B1 ;  /* 0x0000000000017941 */ /* 0x000fea0003800200 */
.L_x_12449:
        /* <DEDUP_REMOVED lines=125> */
.L_x_12585:
        /* <DEDUP_REMOVED lines=25> */
[--C-:B------:R-:W-:Y:S01]  /*18250*/  FADD.FTZ R94, R62, -R128.reuse ;  /* 0x800000803e5e7221 */ /* 0x100fe20000010000 */
[----:B------:R-:W-:Y:S01]  /*18260*/  IMAD.U32 R127, R25, 0x10000, RZ ;  /* 0x00010000197f7824 */ /* 0x000fe200078e00ff */
[----:B------:R-:W-:Y:S01]  /*18270*/  SHF.L.U32 R131, R29, 0x10, RZ ;  /* 0x000000101d837819 */ /* 0x000fe200000006ff */
[--C-:B------:R-:W-:Y:S01]  /*18280*/  FADD.FTZ R130, R66, -R128.reuse ;  /* 0x8000008042827221 */ /* 0x100fe20000010000 */
        /* <DEDUP_REMOVED lines=43> */
.L_x_12568:
[----:B------:R-:W-:Y:S05]  /*18540*/  BSYNC.RECONVERGENT B2 ;  /* 0x0000000000027941 */ /* 0x000fea0003800200 */
.L_x_12567:
[----:B------:R-:W-:Y:S01]  /*18550*/  ISETP.GE.U32.AND P0, PT, R122, 0x40, PT ;  /* 0x000000407a00780c */ /* 0x000fe20003f06070 */
[----:B------:R-:W-:-:S12]  /*18560*/  BSSY.RECONVERGENT B2, `(.L_x_12569) ;  /* 0x0000032000027945 */ /* 0x000fd80003800200 */
[----:B------:R-:W-:Y:S05]  /*18570*/  @!P0 BRA `(.L_x_12570) ;  /* 0x0000000000c08947 */ /* 0x000fea0003800000 */
[--C-:B0-----:R-:W-:Y:S01]  /*18580*/  FADD.FTZ R126, R72, -R128.reuse ;  /* 0x80000080487e7221 */ /* 0x101fe20000010000 */
[--C-:B------:R-:W-:Y:S01]  /*18590*/  FADD.FTZ R94, R70, -R128.reuse ;  /* 0x80000080465e7221 */ /* 0x100fe20000010000 */
[----:B------:R-:W-:Y:S01]  /*185a0*/  SHF.L.U32 R127, R33, 0x10, RZ ;  /* 0x00000010217f7819 */ /* 0x000fe200000006ff */
[--C-:B------:R-:W-:Y:S01]  /*185b0*/  FADD.FTZ R130, R74, -R128.reuse ;  /* 0x800000804a827221 */ /* 0x100fe20000010000 */
[----:B------:R-:W-:Y:S01]  /*185c0*/  SHF.L.U32 R133, R34, 0x10, RZ ;  /* 0x0000001022857819 */ /* 0x000fe200000006ff */
[----:B------:R-:W-:Y:S01]  /*185d0*/  FMUL.FTZ R126, R129, R126 ;  /* 0x0000007e817e7220 */ /* 0x000fe20000410000 */
[----:B------:R-:W-:Y:S02]  /*185e0*/  IMAD.U32 R131, R37, 0x10000, RZ ;  /* 0x0001000025837824 */ /* 0x000fe400078e00ff */
[C---:B------:R-:W-:Y:S01]  /*185f0*/  FMUL.FTZ R94, R129.reuse, R94 ;  /* 0x0000005e815e7220 */ /* 0x040fe20000410000 */
[----:B------:R-:W-:Y:S02]  /*18600*/  IMAD.U32 R135, R38, 0x10000, RZ ;  /* 0x0001000026877824 */ /* 0x000fe400078e00ff */
        /* <DEDUP_REMOVED lines=39> */
.L_x_12570:
[----:B------:R-:W-:Y:S05]  /*18880*/  BSYNC.RECONVERGENT B2 ;  /* 0x0000000000027941 */ /* 0x000fea0003800200 */
.L_x_12569:
[----:B------:R-:W-:Y:S01]  /*18890*/  ISETP.GE.U32.AND P0, PT, R122, 0x60, PT ;  /* 0x000000607a00780c */ /* 0x000fe20003f06070 */
[----:B------:R-:W-:-:S12]  /*188a0*/  BSSY.RECONVERGENT B2, `(.L_x_12571) ;  /* 0x0000032000027945 */ /* 0x000fd80003800200 */
[----:B------:R-:W-:Y:S05]  /*188b0*/  @!P0 BRA `(.L_x_12572) ;  /* 0x0000000000c08947 */ /* 0x000fea0003800000 */
[--C-:B01----:R-:W-:Y:S01]  /*188c0*/  FADD.FTZ R126, R80, -R128.reuse ;  /* 0x80000080507e7221 */ /* 0x103fe20000010000 */
        /* <DEDUP_REMOVED lines=47> */
.L_x_12572:
[----:B------:R-:W-:Y:S05]  /*18bc0*/  BSYNC.RECONVERGENT B2 ;  /* 0x0000000000027941 */ /* 0x000fea0003800200 */
.L_x_12571:
[----:B------:R-:W-:Y:S05]  /*18bd0*/  @!P1 BRA `(.L_x_12566) ;  /* 0x0000000000bc9947 */ /* 0x000fea0003800000 */
[----:B012---:R-:W0:Y:S01]  /*18be0*/  LDC.64 R126, c[0x0][0x428] ;  /* 0x00010a00ff7e7b82 */ /* 0x007e220000000a00 */
[--C-:B------:R-:W-:Y:S01]  /*18bf0*/  FADD.FTZ R130, R86, -R128.reuse ;  /* 0x8000008056827221 */ /* 0x100fe20000010000 */
[--C-:B------:R-:W-:Y:S01]  /*18c00*/  FADD.FTZ R92, R84, -R128.reuse ;  /* 0x80000080545c7221 */ /* 0x100fe20000010000 */
[--C-:B------:R-:W-:Y:S01]  /*18c10*/  FADD.FTZ R134, R88, -R128.reuse ;  /* 0x8000008058867221 */ /* 0x100fe20000010000 */
[----:B------:R-:W-:Y:S01]  /*18c20*/  SHF.L.U32 R131, R49, 0x10, RZ ;  /* 0x0000001031837819 */ /* 0x000fe200000006ff */
[--C-:B------:R-:W-:Y:S01]  /*18c30*/  FADD.FTZ R94, R85, -R128.reuse ;  /* 0x80000080555e7221 */ /* 0x100fe20000010000 */
[--C-:B------:R-:W-:Y:S01]  /*18c40*/  FADD.FTZ R132, R87, -R128.reuse ;  /* 0x8000008057847221 */ /* 0x100fe20000010000 */
[--C-:B------:R-:W-:Y:S01]  /*18c50*/  FADD.FTZ R136, R89, -R128.reuse ;  /* 0x8000008059887221 */ /* 0x100fe20000010000 */
[----:B------:R-:W-:Y:S01]  /*18c60*/  FADD.FTZ R138, R90, -R128 ;  /* 0x800000805a8a7221 */ /* 0x000fe20000010000 */
[----:B------:R-:W-:Y:S01]  /*18c70*/  SHF.L.U32 R93, R48, 0x10, RZ ;  /* 0x00000010305d7819 */ /* 0x000fe200000006ff */
[----:B------:R-:W-:-:S02]  /*18c80*/  IMAD.U32 R133, R53, 0x10000, RZ ;  /* 0x0001000035857824 */ /* 0x000fc400078e00ff */
[----:B------:R-:W-:Y:S01]  /*18c90*/  FMUL.FTZ R130, R129, R130 ;  /* 0x0000008281827220 */ /* 0x000fe20000410000 */
[----:B------:R-:W-:Y:S01]  /*18ca0*/  FADD.FTZ R128, R91, -R128 ;  /* 0x800000805b807221 */ /* 0x000fe20000010000 */
[----:B------:R-:W-:Y:S01]  /*18cb0*/  IMAD.U32 R95, R52, 0x10000, RZ ;  /* 0x00010000345f7824 */ /* 0x000fe200078e00ff */
[----:B------:R-:W-:Y:S01]  /*18cc0*/  SHF.L.U32 R135, R50, 0x10, RZ ;  /* 0x0000001032877819 */ /* 0x000fe200000006ff */
[C---:B------:R-:W-:Y:S01]  /*18cd0*/  FMUL.FTZ R92, R129.reuse, R92 ;  /* 0x0000005c815c7220 */ /* 0x040fe20000410000 */
[----:B------:R-:W-:Y:S02]  /*18ce0*/  IMAD.U32 R137, R54, 0x10000, RZ ;  /* 0x0001000036897824 */ /* 0x000fe400078e00ff */
[C---:B------:R-:W-:Y:S01]  /*18cf0*/  FMUL.FTZ R134, R129.reuse, R134 ;  /* 0x0000008681867220 */ /* 0x040fe20000410000 */
[----:B------:R-:W-:Y:S01]  /*18d00*/  FFMA.FTZ R130, R130, R131, R133 ;  /* 0x0000008382827223 */ /* 0x000fe20000010085 */
        /* <DEDUP_REMOVED lines=26> */
[----:B------:R-:W-:-:S05]  /*18eb0*/  F2FP.BF16.F32.PACK_AB R92, R129, R92 ;  /* 0x0000005c815c723e */ /* 0x000fca00000010ff */
[----:B------:R3:W-:Y:S02]  /*18ec0*/  STG.E.128 desc[UR8][R126.64], R92 ;  /* 0x0000005c7e007986 */ /* 0x0007e4000c101d08 */
.L_x_12566:
[----:B------:R-:W-:Y:S05]  /*18ed0*/  BSYNC.RECONVERGENT B1 ;  /* 0x0000000000017941 */ /* 0x000fea0003800200 */
.L_x_12565:
[----:B0123--:R-:W0:Y:S02]  /*18ee0*/  LDC.64 R92, c[0x0][0x380] ;  /* 0x0000e000ff5c7b82 */ /* 0x00fe240000000a00 */
[----:B0-----:R-:W-:-:S04]  /*18ef0*/  LEA R123, R92, R123, 0x2 ;  /* 0x0000007b5c7b7211 */ /* 0x001fc800078e10ff */
[----:B------:R-:W-:-:S13]  /*18f00*/  ISETP.GE.AND P0, PT, R123, R93, PT ;  /* 0x0000005d7b00720c */ /* 0x000fda0003f06270 */
[----:B------:R-:W-:Y:S05]  /*18f10*/  @!P0 BRA `(.L_x_12573) ;  /* 0xfffffe7c00bc8947 */ /* 0x000fea000383ffff */
[----:B------:R-:W-:Y:S05]  /*18f20*/  BSYNC B0 ;  /* 0x0000000000007941 */ /* 0x000fea0003800000 */
.L_x_12097:
[----:B------:R-:W-:Y:S05]  /*18f30*/  EXIT ;  /* 0x000000000000794d */ /* 0x000fea0003800000 */
.L_x_12564:
        /* <DEDUP_REMOVED lines=8> */
.L_x_12575:
[----:B------:R-:W-:Y:S05]  /*18fc0*/  BSYNC B1 ;  /* 0x0000000000017941 */ /* 0x000fea0003800000 */
.L_x_12574:
        /* <DEDUP_REMOVED lines=10> */
.L_x_12576:
[----:B------:R-:W-:Y:S01]  /*19070*/  HFMA2 R133, -RZ, RZ, 0, 2.384185791015625e-07 ;  /* 0x00000004ff857431 */ /* 0x000fe200000001ff */
[----:B------:R-:W-:-:S05]  /*19080*/  MOV R95, R131 ;  /* 0x00000083005f7202 */ /* 0x000fca0000000f00 */
[----:B------:R-:W-:-:S04]  /*19090*/  FADD.FTZ R95, R94, R95 ;  /* 0x0000005f5e5f7221 */ /* 0x000fc80000010000 */
[----:B------:R-:W-:-:S07]  /*190a0*/  IMAD.MOV.U32 R134, RZ, RZ, R95 ;  /* 0x000000ffff867224 */ /* 0x000fce00078e005f */
[----:B------:R-:W-:Y:S05]  /*190b0*/  WARPSYNC.COLLECTIVE R129, `(.L_x_12577) ;  /* 0x0000000081087348 */ /* 0x000fea0003c00000 */
[----:B------:R0:W1:Y:S02]  /*190c0*/  SHFL.BFLY P6, R131, R134, R133, R136 ;  /* 0x0c00008586837389 */ /* 0x00006400000c0088 */
[----:B01----:R-:W-:Y:S05]  /*190d0*/  ENDCOLLECTIVE ;  /* 0x000000000000791b */ /* 0x003fea0003800000 */
.L_x_12577:
[----:B------:R-:W-:Y:S02]  /*190e0*/  IMAD.MOV.U32 R133, RZ, RZ, 0x8 ;  /* 0x00000008ff857424 */ /* 0x000fe400078e00ff */
[----:B------:R-:W-:-:S04]  /*190f0*/  IMAD.MOV.U32 R92, RZ, RZ, R131 ;  /* 0x000000ffff5c7224 */ /* 0x000fc800078e0083 */
[----:B------:R-:W-:-:S05]  /*19100*/  FADD.FTZ R127, R95, R92 ;  /* 0x0000005c5f7f7221 */ /* 0x000fca0000010000 */
[----:B------:R-:W-:-:S07]  /*19110*/  MOV R134, R127 ;  /* 0x0000007f00867202 */ /* 0x000fce0000000f00 */
[----:B------:R-:W-:Y:S05]  /*19120*/  WARPSYNC.COLLECTIVE R129, `(.L_x_12578) ;  /* 0x0000000081087348 */ /* 0x000fea0003c00000 */
[----:B------:R0:W1:Y:S02]  /*19130*/  SHFL.BFLY P6, R131, R134, R133, R136 ;  /* 0x0c00008586837389 */ /* 0x00006400000c0088 */
[----:B01----:R-:W-:Y:S05]  /*19140*/  ENDCOLLECTIVE ;  /* 0x000000000000791b */ /* 0x003fea0003800000 */
.L_x_12578:
[----:B------:R-:W-:Y:S01]  /*19150*/  HFMA2 R133, -RZ, RZ, 0, 9.5367431640625e-07 ;  /* 0x00000010ff857431 */ /* 0x000fe200000001ff */
[----:B------:R-:W-:-:S05]  /*19160*/  MOV R92, R131 ;  /* 0x00000083005c7202 */ /* 0x000fca0000000f00 */
[----:B------:R-:W-:-:S04]  /*19170*/  FADD.FTZ R128, R127, R92 ;  /* 0x0000005c7f807221 */ /* 0x000fc80000010000 */
[----:B------:R-:W-:-:S07]  /*19180*/  IMAD.MOV.U32 R134, RZ, RZ, R128 ;  /* 0x000000ffff867224 */ /* 0x000fce00078e0080 */
[----:B------:R-:W-:Y:S05]  /*19190*/  WARPSYNC.COLLECTIVE R129, `(.L_x_12579) ;  /* 0x0000000081087348 */ /* 0x000fea0003c00000 */
[----:B------:R0:W1:Y:S02]  /*191a0*/  SHFL.BFLY P6, R131, R134, R133, R136 ;  /* 0x0c00008586837389 */ /* 0x00006400000c0088 */
[----:B01----:R-:W-:Y:S05]  /*191b0*/  ENDCOLLECTIVE ;  /* 0x000000000000791b */ /* 0x003fea0003800000 */
.L_x_12579:
        /* <DEDUP_REMOVED lines=73> */
.L_x_12580:
[----:B------:R-:W-:Y:S01]  /*19650*/  HFMA2 R133, -RZ, RZ, 0, 1.1920928955078125e-07 ;  /* 0x00000002ff857431 */ /* 0x000fe200000001ff */
[----:B------:R-:W-:-:S05]  /*19660*/  MOV R93, R131 ;  /* 0x00000083005d7202 */ /* 0x000fca0000000f00 */
[----:B------:R-:W-:-:S04]  /*19670*/  FADD.FTZ R93, R92, R93 ;  /* 0x0000005d5c5d7221 */ /* 0x000fc80000010000 */
[----:B------:R-:W-:-:S07]  /*19680*/  IMAD.MOV.U32 R134, RZ, RZ, R93 ;  /* 0x000000ffff867224 */ /* 0x000fce00078e005d */
[----:B------:R-:W-:Y:S05]  /*19690*/  WARPSYNC.COLLECTIVE R129, `(.L_x_12581) ;  /* 0x0000000081087348 */ /* 0x000fea0003c00000 */
[----:B------:R0:W1:Y:S02]  /*196a0*/  SHFL.BFLY P6, R131, R134, R133, R136 ;  /* 0x0c00008586837389 */ /* 0x00006400000c0088 */
[----:B01----:R-:W-:Y:S05]  /*196b0*/  ENDCOLLECTIVE ;  /* 0x000000000000791b */ /* 0x003fea0003800000 */
.L_x_12581:
[----:B------:R-:W-:Y:S02]  /*196c0*/  IMAD.MOV.U32 R133, RZ, RZ, 0x4 ;  /* 0x00000004ff857424 */ /* 0x000fe400078e00ff */
[----:B------:R-:W-:-:S04]  /*196d0*/  IMAD.MOV.U32 R94, RZ, RZ, R131 ;  /* 0x000000ffff5e7224 */ /* 0x000fc800078e0083 */
[----:B------:R-:W-:-:S05]  /*196e0*/  FADD.FTZ R94, R93, R94 ;  /* 0x0000005e5d5e7221 */ /* 0x000fca0000010000 */
[----:B------:R-:W-:-:S07]  /*196f0*/  MOV R134, R94 ;  /* 0x0000005e00867202 */ /* 0x000fce0000000f00 */
[----:B------:R-:W-:Y:S05]  /*19700*/  WARPSYNC.COLLECTIVE R129, `(.L_x_12582) ;  /* 0x0000000081087348 */ /* 0x000fea0003c00000 */
[----:B------:R0:W1:Y:S02]  /*19710*/  SHFL.BFLY P6, R131, R134, R133, R136 ;  /* 0x0c00008586837389 */ /* 0x00006400000c0088 */
[----:B01----:R-:W-:Y:S05]  /*19720*/  ENDCOLLECTIVE ;  /* 0x000000000000791b */ /* 0x003fea0003800000 */
.L_x_12582:
[----:B------:R-:W-:Y:S01]  /*19730*/  HFMA2 R133, -RZ, RZ, 0, 4.76837158203125e-07 ;  /* 0x00000008ff857431 */ /* 0x000fe200000001ff */
[----:B------:R-:W-:-:S05]  /*19740*/  MOV R95, R131 ;  /* 0x00000083005f7202 */ /* 0x000fca0000000f00 */
[----:B------:R-:W-:-:S04]  /*19750*/  FADD.FTZ R95, R94, R95 ;  /* 0x0000005f5e5f7221 */ /* 0x000fc80000010000 */
[----:B------:R-:W-:-:S07]  /*19760*/  IMAD.MOV.U32 R134, RZ, RZ, R95 ;  /* 0x000000ffff867224 */ /* 0x000fce00078e005f */
[----:B------:R-:W-:Y:S05]  /*19770*/  WARPSYNC.COLLECTIVE R129, `(.L_x_12583) ;  /* 0x0000000081087348 */ /* 0x000fea0003c00000 */
[----:B------:R0:W1:Y:S02]  /*19780*/  SHFL.BFLY P6, R131, R134, R133, R136 ;  /* 0x0c00008586837389 */ /* 0x00006400000c0088 */
[----:B01----:R-:W-:Y:S05]  /*19790*/  ENDCOLLECTIVE ;  /* 0x000000000000791b */ /* 0x003fea0003800000 */
.L_x_12583:
[----:B------:R-:W-:Y:S02]  /*197a0*/  IMAD.MOV.U32 R133, RZ, RZ, 0x10 ;  /* 0x00000010ff857424 */ /* 0x000fe400078e00ff */
[----:B------:R-:W-:-:S04]  /*197b0*/  IMAD.MOV.U32 R128, RZ, RZ, R131 ;  /* 0x000000ffff807224 */ /* 0x000fc800078e0083 */
[----:B------:R-:W-:-:S05]  /*197c0*/  FADD.FTZ R128, R95, R128 ;  /* 0x000000805f807221 */ /* 0x000fca0000010000 */
[----:B------:R-:W-:-:S07]  /*197d0*/  MOV R134, R128 ;  /* 0x0000008000867202 */ /* 0x000fce0000000f00 */
[----:B------:R-:W-:Y:S05]  /*197e0*/  WARPSYNC.COLLECTIVE R129, `(.L_x_12584) ;  /* 0x0000000081087348 */ /* 0x000fea0003c00000 */
[----:B------:R0:W1:Y:S02]  /*197f0*/  SHFL.BFLY P6, R131, R134, R133, R136 ;  /* 0x0c00008586837389 */ /* 0x00006400000c0088 */
[----:B01----:R-:W-:Y:S05]  /*19800*/  ENDCOLLECTIVE ;  /* 0x000000000000791b */ /* 0x003fea0003800000 */
.L_x_12584:
[----:B------:R-:W-:Y:S01]  /*19810*/  MOV R127, R131 ;  /* 0x00000083007f7202 */ /* 0x000fe20000000f00 */
[----:B------:R-:W-:Y:S06]  /*19820*/  BRA `(.L_x_12585) ;  /* 0xffffffe800247947 */ /* 0x000fec000383ffff */
.L_x_12586:
        /* <DEDUP_REMOVED lines=13> */
.L_x_37286:


//--------------------- .text._ZN10layer_norm13ln_fwd_kernelINS_13Kernel_traitsI13__nv_bfloat16S2_fS2_fjLj1024ELj1ELj4ELj1ELj16ENS_18Kernel_traits_baseILj1024ES2_S2_fS2_fjLj128EEEEELb1ELb0ELb1ELb1EEEvNS_9FwdParamsE --------------------------
	.section	.text._ZN10layer_norm13ln_fwd_kernelINS_13Kernel_traitsI13__nv_bfloat16S2_fS2_fjLj1024ELj1ELj4ELj1ELj16ENS_18Kernel_traits_baseILj1024ES2_S2_fS2_fjLj128EEEEELb1ELb0ELb1ELb1EEEvNS_9FwdParamsE,"ax",@progbits
	.align	128
        .global         _ZN10layer_norm13ln_fwd_kernelINS_13Kernel_traitsI13__nv_bfloat16S2_fS2_fjLj1024ELj1ELj4ELj1ELj16ENS_18Kernel_traits_baseILj1024ES2_S2_fS2_fjLj128EEEEELb1ELb0ELb1ELb1EEEvNS_9FwdParamsE
        .type           _ZN10layer_norm13ln_fwd_kernelINS_13Kernel_traitsI13__nv_bfloat16S2_fS2_fjLj1024ELj1ELj4ELj1ELj16ENS_18Kernel_traits_baseILj1024ES2_S2_fS2_fjLj128EEEEELb1ELb0ELb1ELb1EEEvNS_9FwdParamsE,@function
        .size           _ZN10layer_norm13ln_fwd_kernelINS_13Kernel_traitsI13__nv_bfloat16S2_fS2_fjLj1024ELj1ELj4ELj1ELj16ENS_18Kernel_traits_baseILj1024ES2_S2_fS2_fjLj128EEEEELb1ELb0ELb1ELb1EEEvNS_9FwdParamsE,(.L_x_37287 - _ZN10layer_norm13ln_fwd_kernelINS_13Kernel_traitsI13__nv_bfloat16S2_fS2_fjLj1024ELj1ELj4ELj1ELj16ENS_18Kernel_traits_baseILj1024ES2_S2_fS2_fjLj128EEEEELb1ELb0ELb1ELb1EEEvNS_9FwdParamsE)
        .other          _ZN10layer_norm13ln_fwd_kernelINS_13Kernel_traitsI13__nv_bfloat16S2_fS2_fjLj1024ELj1ELj4ELj1ELj16ENS_18Kernel_traits_baseILj1024ES2_S2_fS2_fjLj128EEEEELb1ELb0ELb1ELb1EEEvNS_9FwdParamsE,@"STO_CUDA_ENTRY STV_DEFAULT"
_ZN10layer_norm13ln_fwd_kernelINS_13Kernel_traitsI13__nv_bfloat16S2_fS2_fjLj1024ELj1ELj4ELj1ELj16ENS_18Kernel_traits_baseILj1024ES2_S2_fS2_fjLj128EEEEELb1ELb0ELb1ELb1EEEvNS_9FwdParamsE:
.text._ZN10layer_norm13ln_fwd_kernelINS_13Kernel_traitsI13__nv_bfloat16S2_fS2_fjLj1024ELj1ELj4ELj1ELj16ENS_18Kernel_traits_baseILj1024ES2_S2_fS2_fjLj128EEEEELb1ELb0ELb1ELb1EEEvNS_9FwdParamsE:
        /* <DEDUP_REMOVED lines=45> */
[C---:B------:R-:W-:Y:S01]  /*02d0*/  IMAD.HI.U32 R0, R114.reuse, -0x326172a9, RZ ;  /* 0xcd9e8d5772007827 */ /* 0x040fe200078e00ff */
[----:B------:R-:W-:Y:S01]  /*02e0*/  SHF.R.U32.HI R113, RZ, 0x2, R26 ;  /* 0x00000002ff717819 */ /* 0x000fe2000001161a */
[----:B------:R-:W-:Y:S01]  /*02f0*/  UIADD3 UR15, UPT, UPT, UR6, -0x61c88647, URZ ;  /* 0x9e3779b9060f7890 */ /* 0x000fe2000fffe0ff */
[----:B-----5:R-:W-:Y:S01]  /*0300*/  @P0 MOV R112, R16 ;  /* 0x0000001000700202 */ /* 0x020fe20000000f00 */
[----:B------:R-:W-:Y:S01]  /*0310*/  IMAD.HI.U32 R2, R115, -0x2daee0ad, RZ ;  /* 0xd2511f5373027827 */ /* 0x000fe200078e00ff */
[----:B------:R-:W-:Y:S01]  /*0320*/  LOP3.LUT R0, R113, UR6, R0, 0x96, !PT ;  /* 0x0000000671007c12 */ /* 0x000fe2000f8e9600 */
[----:B------:R-:W-:Y:S01]  /*0330*/  UIADD3 UR16, UPT, UPT, UR7, -0x4498517b, URZ ;  /* 0xbb67ae8507107890 */ /* 0x000fe2000fffe0ff */
[-C--:B------:R-:W-:Y:S01]  /*0340*/  @P0 MOV R110, R18.reuse ;  /* 0x00000012006e0202 */ /* 0x080fe20000000f00 */
[----:B------:R-:W-:Y:S01]  /*0350*/  IMAD R20, R114, -0x326172a9, RZ ;  /* 0xcd9e8d5772147824 */ /* 0x000fe200078e02ff */
[----:B------:R-:W-:Y:S01]  /*0360*/  LOP3.LUT R2, R2, UR7, RZ, 0x3c, !PT ;  /* 0x0000000702027c12 */ /* 0x000fe2000f8e3cff */
[----:B------:R-:W-:Y:S01]  /*0370*/  IMAD R22, R115, -0x2daee0ad, RZ ;  /* 0xd2511f5373167824 */ /* 0x000fe200078e02ff */
[----:B------:R-:W-:Y:S01]  /*0380*/  UIADD3 UR17, UPT, UPT, UR6, 0x3c6ef372, URZ ;  /* 0x3c6ef37206117890 */ /* 0x000fe2000fffe0ff */
[----:B------:R-:W-:Y:S01]  /*0390*/  IMAD.HI.U32 R21, R0, -0x2daee0ad, RZ ;  /* 0xd2511f5300157827 */ /* 0x000fe200078e00ff */
[----:B------:R-:W-:Y:S01]  /*03a0*/  UIADD3 UR18, UPT, UPT, UR7, 0x76cf5d0a, URZ ;  /* 0x76cf5d0a07127890 */ /* 0x000fe2000fffe0ff */
[----:B------:R-:W-:Y:S01]  /*03b0*/  @!P0 MOV R110, R18 ;  /* 0x00000012006e8202 */ /* 0x000fe20000000f00 */
[----:B------:R-:W-:Y:S01]  /*03c0*/  UIADD3 UR19, UPT, UPT, UR6, -0x255992d5, URZ ;  /* 0xdaa66d2b06137890 */ /* 0x000fe2000fffe0ff */
[----:B------:R-:W-:Y:S01]  /*03d0*/  IMAD.HI.U32 R3, R2, -0x326172a9, RZ ;  /* 0xcd9e8d5702037827 */ /* 0x000fe200078e00ff */
[----:B------:R-:W-:Y:S01]  /*03e0*/  LOP3.LUT R21, R22, UR16, R21, 0x96, !PT ;  /* 0x0000001016157c12 */ /* 0x000fe2000f8e9615 */
[----:B------:R-:W-:Y:S01]  /*03f0*/  UIADD3 UR20, UPT, UPT, UR7, 0x32370b8f, URZ ;  /* 0x32370b8f07147890 */ /* 0x000fe2000fffe0ff */
[-C--:B------:R-:W-:Y:S01]  /*0400*/  @P0 MOV R107, R13.reuse ;  /* 0x0000000d006b0202 */ /* 0x080fe20000000f00 */
[----:B------:R-:W-:Y:S01]  /*0410*/  IMAD R25, R0, -0x2daee0ad, RZ ;  /* 0xd2511f5300197824 */ /* 0x000fe200078e02ff */
[----:B------:R-:W-:Y:S01]  /*0420*/  LOP3.LUT R3, R20, UR15, R3, 0x96, !PT ;  /* 0x0000000f14037c12 */ /* 0x000fe2000f8e9603 */
[----:B------:R-:W-:Y:S01]  /*0430*/  IMAD R23, R2, -0x326172a9, RZ ;  /* 0xcd9e8d5702177824 */ /* 0x000fe200078e02ff */
[----:B------:R-:W-:Y:S01]  /*0440*/  UIADD3 UR21, UPT, UPT, UR6, 0x78dde6e4, URZ ;  /* 0x78dde6e406157890 */ /* 0x000fe2000fffe0ff */
[----:B------:R-:W-:Y:S01]  /*0450*/  IMAD.HI.U32 R0, R21, -0x326172a9, RZ ;  /* 0xcd9e8d5715007827 */ /* 0x000fe200078e00ff */
[----:B------:R-:W-:Y:S01]  /*0460*/  UIADD3 UR22, UPT, UPT, UR7, -0x126145ec, URZ ;  /* 0xed9eba1407167890 */ /* 0x000fe2000fffe0ff */
[----:B------:R-:W-:Y:S01]  /*0470*/  @!P0 MOV R107, R13 ;  /* 0x0000000d006b8202 */ /* 0x000fe20000000f00 */
[----:B------:R-:W-:Y:S01]  /*0480*/  UIADD3 UR23, UPT, UPT, UR6, 0x1715609d, URZ ;  /* 0x1715609d06177890 */ /* 0x000fe2000fffe0ff */
[----:B------:R-:W-:Y:S01]  /*0490*/  IMAD.HI.U32 R20, R3, -0x2daee0ad, RZ ;  /* 0xd2511f5303147827 */ /* 0x000fe200078e00ff */
[----:B------:R-:W-:Y:S01]  /*04a0*/  LOP3.LUT R0, R23, UR17, R0, 0x96, !PT ;  /* 0x0000001117007c12 */ /* 0x000fe2000f8e9600 */
[----:B------:R-:W-:Y:S01]  /*04b0*/  UIADD3 UR24, UPT, UPT, UR7, -0x56f99767, URZ ;  /* 0xa906689907187890 */ /* 0x000fe2000fffe0ff */
[-C--:B------:R-:W-:Y:S01]  /*04c0*/  @P0 MOV R104, R8.reuse ;  /* 0x0000000800680202 */ /* 0x080fe20000000f00 */
[----:B------:R-:W-:Y:S01]  /*04d0*/  IMAD R22, R3, -0x2daee0ad, RZ ;  /* 0xd2511f5303167824 */ /* 0x000fe200078e02ff */
[----:B------:R-:W-:Y:S01]  /*04e0*/  LOP3.LUT R20, R25, UR18, R20, 0x96, !PT ;  /* 0x0000001219147c12 */ /* 0x000fe2000f8e9614 */
[----:B------:R-:W-:Y:S01]  /*04f0*/  IMAD R21, R21, -0x326172a9, RZ ;  /* 0xcd9e8d5715157824 */ /* 0x000fe200078e02ff */
[----:B------:R-:W-:Y:S01]  /*0500*/  UIADD3 UR25, UPT, UPT, UR6, -0x4ab325aa, URZ ;  /* 0xb54cda5606197890 */ /* 0x000fe2000fffe0ff */
[----:B------:R-:W-:Y:S01]  /*0510*/  IMAD.HI.U32 R3, R0, -0x2daee0ad, RZ ;  /* 0xd2511f5300037827 */ /* 0x000fe200078e00ff */
[----:B------:R-:W-:Y:S01]  /*0520*/  UIADD3 UR26, UPT, UPT, UR7, 0x646e171e, URZ ;  /* 0x646e171e071a7890 */ /* 0x000fe2000fffe0ff */
[----:B------:R-:W-:Y:S01]  /*0530*/  @!P0 MOV R104, R8 ;  /* 0x0000000800688202 */ /* 0x000fe20000000f00 */
[----:B------:R-:W-:Y:S01]  /*0540*/  UIADD3 UR27, UPT, UPT, UR6, 0x5384540f, URZ ;  /* 0x5384540f061b7890 */ /* 0x000fe2000fffe0ff */
[----:B------:R-:W-:Y:S01]  /*0550*/  IMAD.HI.U32 R2, R20, -0x326172a9, RZ ;  /* 0xcd9e8d5714027827 */ /* 0x000fe200078e00ff */
[----:B------:R-:W-:Y:S01]  /*0560*/  LOP3.LUT R3, R22, UR20, R3, 0x96, !PT ;  /* 0x0000001416037c12 */ /* 0x000fe2000f8e9603 */
[----:B------:R-:W-:Y:S01]  /*0570*/  UIADD3 UR28, UPT, UPT, UR7, 0x1fd5c5a3, URZ ;  /* 0x1fd5c5a3071c7890 */ /* 0x000fe2000fffe0ff */
[----:B------:R-:W-:Y:S01]  /*0580*/  @!P0 CS2R R70, SRZ ;  /* 0x0000000000468805 */ /* 0x000fe2000001ff00 */
[----:B------:R-:W-:Y:S01]  /*0590*/  IMAD R23, R0, -0x2daee0ad, RZ ;  /* 0xd2511f5300177824 */ /* 0x000fe200078e02ff */
[----:B------:R-:W-:Y:S01]  /*05a0*/  LOP3.LUT R2, R21, UR19, R2, 0x96, !PT ;  /* 0x0000001315027c12 */ /* 0x000fe2000f8e9602 */
[----:B------:R-:W-:Y:S01]  /*05b0*/  IMAD R21, R20, -0x326172a9, RZ ;  /* 0xcd9e8d5714157824 */ /* 0x000fe200078e02ff */
[----:B------:R-:W0:Y:S01]  /*05c0*/  LDCU.U8 UR4, c[0x0][0x410] ;  /* 0x00008200ff0477ac */ /* 0x000e220008000000 */
[----:B------:R-:W-:Y:S01]  /*05d0*/  IMAD.HI.U32 R0, R3, -0x326172a9, RZ ;  /* 0xcd9e8d5703007827 */ /* 0x000fe200078e00ff */
[----:B------:R-:W-:-:S02]  /*05e0*/  @!P0 CS2R R68, SRZ ;  /* 0x0000000000448805 */ /* 0x000fc4000001ff00 */
[----:B------:R-:W-:Y:S01]  /*05f0*/  @!P0 CS2R R66, SRZ ;  /* 0x0000000000428805 */ /* 0x000fe2000001ff00 */
[----:B------:R-:W-:Y:S01]  /*0600*/  UIADD3 UR29, UPT, UPT, UR6, -0xe443238, URZ ;  /* 0xf1bbcdc8061d7890 */ /* 0x000fe2000fffe0ff */
[C---:B------:R-:W-:Y:S01]  /*0610*/  IMAD.HI.U32 R20, R2.reuse, -0x2daee0ad, RZ ;  /* 0xd2511f5302147827 */ /* 0x040fe200078e00ff */
[----:B------:R-:W-:Y:S01]  /*0620*/  LOP3.LUT R0, R21, UR21, R0, 0x96, !PT ;  /* 0x0000001515007c12 */ /* 0x000fe2000f8e9600 */
[----:B------:R-:W-:Y:S01]  /*0630*/  UIADD3 UR30, UPT, UPT, UR7, -0x24c28bd8, URZ ;  /* 0xdb3d7428071e7890 */ /* 0x000fe2000fffe0ff */
[----:B------:R-:W-:Y:S01]  /*0640*/  @!P0 CS2R R64, SRZ ;  /* 0x0000000000408805 */ /* 0x000fe2000001ff00 */
[----:B------:R-:W-:Y:S01]  /*0650*/  @!P0 IMAD.MOV.U32 R112, RZ, RZ, R16 ;  /* 0x000000ffff708224 */ /* 0x000fe200078e0010 */
[----:B------:R-:W-:Y:S01]  /*0660*/  LOP3.LUT R20, R23, UR22, R20, 0x96, !PT ;  /* 0x0000001617147c12 */ /* 0x000fe2000f8e9614 */
[----:B------:R-:W-:Y:S01]  /*0670*/  IMAD R21, R2, -0x2daee0ad, RZ ;  /* 0xd2511f5302157824 */ /* 0x000fe200078e02ff */
[----:B------:R-:W-:Y:S01]  /*0680*/  UIADD3 UR31, UPT, UPT, UR6, -0x700cb87f, URZ ;  /* 0x8ff34781061f7890 */ /* 0x000fe2000fffe0ff */
[----:B------:R-:W-:Y:S01]  /*0690*/  IMAD R3, R3, -0x326172a9, RZ ;  /* 0xcd9e8d5703037824 */ /* 0x000fe200078e02ff */
[----:B------:R-:W-:Y:S01]  /*06a0*/  UIADD3 UR32, UPT, UPT, UR7, -0x695add53, URZ ;  /* 0x96a522ad07207890 */ /* 0x000fe2000fffe0ff */
[----:B------:R-:W-:Y:S01]  /*06b0*/  IMAD.HI.U32 R2, R20, -0x326172a9, RZ ;  /* 0xcd9e8d5714027827 */ /* 0x000fe200078e00ff */
[----:B------:R-:W-:-:S02]  /*06c0*/  @!P0 CS2R R62, SRZ ;  /* 0x00000000003e8805 */ /* 0x000fc4000001ff00 */
[----:B------:R-:W-:Y:S02]  /*06d0*/  @!P0 CS2R R60, SRZ ;  /* 0x00000000003c8805 */ /* 0x000fe4000001ff00 */
[----:B------:R-:W-:Y:S01]  /*06e0*/  @!P0 CS2R R58, SRZ ;  /* 0x00000000003a8805 */ /* 0x000fe2000001ff00 */
[C---:B------:R-:W-:Y:S01]  /*06f0*/  IMAD.HI.U32 R16, R0.reuse, -0x2daee0ad, RZ ;  /* 0xd2511f5300107827 */ /* 0x040fe200078e00ff */
[----:B------:R-:W-:Y:S02]  /*0700*/  LOP3.LUT R2, R3, UR23, R2, 0x96, !PT ;  /* 0x0000001703027c12 */ /* 0x000fe4000f8e9602 */
[----:B------:R-:W-:Y:S02]  /*0710*/  @!P0 CS2R R56, SRZ ;  /* 0x0000000000388805 */ /* 0x000fe4000001ff00 */
[-C--:B------:R-:W-:Y:S01]  /*0720*/  @P0 MOV R101, R11.reuse ;  /* 0x0000000b00650202 */ /* 0x080fe20000000f00 */
[--C-:B------:R-:W-:Y:S01]  /*0730*/  @P0 IMAD.MOV.U32 R111, RZ, RZ, R17.reuse ;  /* 0x000000ffff6f0224 */ /* 0x100fe200078e0011 */
[----:B------:R-:W-:Y:S01]  /*0740*/  LOP3.LUT R16, R21, UR24, R16, 0x96, !PT ;  /* 0x0000001815107c12 */ /* 0x000fe2000f8e9610 */
[----:B------:R-:W-:Y:S01]  /*0750*/  @!P0 IMAD.MOV.U32 R111, RZ, RZ, R17 ;  /* 0x000000ffff6f8224 */ /* 0x000fe200078e0011 */
[-C--:B------:R-:W-:Y:S01]  /*0760*/  @P0 MOV R98, R6.reuse ;  /* 0x0000000600620202 */ /* 0x080fe20000000f00 */
[----:B------:R-:W-:Y:S01]  /*0770*/  IMAD R18, R0, -0x2daee0ad, RZ ;  /* 0xd2511f5300127824 */ /* 0x000fe200078e02ff */
[----:B------:R-:W-:Y:S01]  /*0780*/  @!P0 MOV R101, R11 ;  /* 0x0000000b00658202 */ /* 0x000fe20000000f00 */
[----:B------:R-:W-:Y:S01]  /*0790*/  IMAD R3, R20, -0x326172a9, RZ ;  /* 0xcd9e8d5714037824 */ /* 0x000fe200078e02ff */
[----:B------:R-:W-:Y:S01]  /*07a0*/  @!P0 MOV R98, R6 ;  /* 0x0000000600628202 */ /* 0x000fe20000000f00 */
[----:B------:R-:W-:Y:S01]  /*07b0*/  IMAD.HI.U32 R0, R16, -0x326172a9, RZ ;  /* 0xcd9e8d5710007827 */ /* 0x000fe200078e00ff */
[----:B------:R-:W-:Y:S01]  /*07c0*/  BSSY B0, `(.L_x_12587) ;  /* 0x0001830000007945 */ /* 0x000fe20003800000 */
[----:B------:R-:W-:Y:S01]  /*07d0*/  LOP3.LUT R129, R129, 0x3, RZ, 0xc0, !PT ;  /* 0x0000000381817812 */ /* 0x000fe200078ec0ff */
[----:B------:R-:W1:Y:S01]  /*07e0*/  LDCU UR5, c[0x0][0x404] ;  /* 0x00008080ff0577ac */ /* 0x000e620008000800 */
[----:B------:R-:W-:Y:S01]  /*07f0*/  IMAD.HI.U32 R17, R2, -0x2daee0ad, RZ ;  /* 0xd2511f5302117827 */ /* 0x000fe200078e00ff */
[----:B------:R-:W-:-:S02]  /*0800*/  LOP3.LUT R0, R3, UR25, R0, 0x96, !PT ;  /* 0x0000001903007c12 */ /* 0x000fc4000f8e9600 */
[----:B------:R-:W-:Y:S01]  /*0810*/  PRMT R94, R59, 0x7632, R94 ;  /* 0x000076323b5e7816 */ /* 0x000fe2000000005e */
[--C-:B------:R-:W-:Y:S01]  /*0820*/  @P0 IMAD.MOV.U32 R108, RZ, RZ, R12.reuse ;  /* 0x000000ffff6c0224 */ /* 0x100fe200078e000c */
        /* <DEDUP_REMOVED lines=9> */
[----:B------:R-:W2:Y:S01]  /*08c0*/  LDCU UR14, c[0x0][0x448] ;  /* 0x00008900ff0e77ac */ /* 0x000ea20008000800 */
[----:B------:R-:W-:Y:S01]  /*08d0*/  PRMT R86, R63, 0x7632, R86 ;  /* 0x000076323f567816 */ /* 0x000fe20000000056 */
[C---:B------:R-:W-:Y:S01]  /*08e0*/  IMAD.HI.U32 R12, R0.reuse, -0x2daee0ad, RZ ;  /* 0xd2511f53000c7827 */ /* 0x040fe200078e00ff */
        /* <DEDUP_REMOVED lines=13> */
[----:B------:R-:W-:Y:S01]  /*09c0*/  PRMT R27, R104, 0x7632, R27 ;  /* 0x00007632681b7816 */ /* 0x000fe2000000001b */
[--C-:B------:R-:W-:Y:S01]  /*09d0*/  @P0 IMAD.MOV.U32 R103, RZ, RZ, R9.reuse ;  /* 0x000000ffff670224 */ /* 0x100fe200078e0009 */
[----:B------:R-:W-:Y:S01]  /*09e0*/  LOP3.LUT R0, R17, UR29, R0, 0x96, !PT ;  /* 0x0000001d11007c12 */ /* 0x000fe2000f8e9600 */
[----:B------:R-:W-:Y:S01]  /*09f0*/  @!P0 IMAD.MOV.U32 R103, RZ, RZ, R9 ;  /* 0x000000ffff678224 */ /* 0x000fe200078e0009 */
[----:B------:R-:W-:Y:S01]  /*0a00*/  PRMT R26, R67, 0x7632, R26 ;  /* 0x00007632431a7816 */ /* 0x000fe2000000001a */
        /* <DEDUP_REMOVED lines=14> */
[----:B------:R-:W-:Y:S01]  /*0af0*/  IMAD R12, R12, -0x326172a9, RZ ;  /* 0xcd9e8d570c0c7824 */ /* 0x000fe200078e02ff */
[----:B0-----:R-:W-:Y:S01]  /*0b00*/  ISETP.NE.AND P2, PT, RZ, UR4, PT ;  /* 0x00000004ff007c0c */ /* 0x001fe2000bf45270 */
[----:B------:R-:W-:Y:S01]  /*0b10*/  IMAD R9, R2, -0x2daee0ad, RZ ;  /* 0xd2511f5302097824 */ /* 0x000fe200078e02ff */
[----:B------:R-:W-:Y:S01]  /*0b20*/  PRMT R13, R111, 0x7632, R13 ;  /* 0x000076326f0d7816 */ /* 0x000fe2000000000d */
[----:B------:R-:W-:Y:S01]  /*0b30*/  IMAD.HI.U32 R96, R0, -0x2daee0ad, RZ ;  /* 0xd2511f5300607827 */ /* 0x000fe200078e00ff */
[----:B------:R-:W-:-:S03]  /*0b40*/  PRMT R11, R112, 0x7632, R11 ;  /* 0x00007632700b7816 */ /* 0x000fc6000000000b */
        /* <DEDUP_REMOVED lines=16> */
[----:B------:R-:W-:Y:S01]  /*0c50*/  IMAD.MOV.U32 R9, RZ, RZ, RZ ;  /* 0x000000ffff097224 */ /* 0x000fe200078e00ff */
[----:B------:R-:W-:Y:S01]  /*0c60*/  PRMT R89, R99, 0x7632, R89 ;  /* 0x0000763263597816 */ /* 0x000fe20000000059 */
[----:B------:R-:W-:Y:S01]  /*0c70*/  IMAD R128, R0, -0x2daee0ad, RZ ;  /* 0xd2511f5300807824 */ /* 0x000fe200078e02ff */
[----:B------:R-:W-:Y:S01]  /*0c80*/  PRMT R93, R97, 0x7632, R93 ;  /* 0x00007632615d7816 */ /* 0x000fe2000000005d */
[----:B------:R-:W-:Y:S01]  /*0c90*/  IMAD R10, R3, -0x326172a9, RZ ;  /* 0xcd9e8d57030a7824 */ /* 0x000fe200078e02ff */
[----:B------:R-:W-:-:S02]  /*0ca0*/  PRMT R15, R110, 0x7632, R15 ;  /* 0x000076326e0f7816 */ /* 0x000fc4000000000f */
[----:B------:R-:W-:Y:S02]  /*0cb0*/  PRMT R14, R69, 0x7632, R14 ;  /* 0x00007632450e7816 */ /* 0x000fe4000000000e */
[----:B-1234-:R-:W-:-:S07]  /*0cc0*/  PRMT R12, R68, 0x7632, R12 ;  /* 0x00007632440c7816 */ /* 0x01efce000000000c */
.L_x_13049:
[----:B0-----:R-:W0:Y:S08]  /*0cd0*/  LDC.64 R122, c[0x0][0x3f0] ;  /* 0x0000fc00ff7a7b82 */ /* 0x001e300000000a00 */
        /* <DEDUP_REMOVED lines=53> */
.L_x_12594:
        /* <DEDUP_REMOVED lines=13> */
.L_x_12596:
[----:B------:R-:W-:Y:S05]  /*1100*/  BSYNC.RECONVERGENT B4 ;  /* 0x0000000000047941 */ /* 0x000fea0003800200 */
.L_x_12595:
        /* <DEDUP_REMOVED lines=43> */
.L_x_12593:
[----:B------:R-:W-:Y:S05]  /*13c0*/  BSYNC.RECONVERGENT B3 ;  /* 0x0000000000037941 */ /* 0x000fea0003800200 */
.L_x_12592:
        /* <DEDUP_REMOVED lines=9> */
[----:B-----5:R-:W-:-:S07]  /*1460*/  FADD.FTZ R48, R48, R29 ;  /* 0x0000001d30307221 */ /* 0x020fce0000010000 */
.L_x_12591:
[----:B------:R-:W-:Y:S05]  /*1470*/  BSYNC.RECONVERGENT B2 ;  /* 0x0000000000027941 */ /* 0x000fea0003800200 */
.L_x_12590:
        /* <DEDUP_REMOVED lines=20> */
.L_x_12601:
        /* <DEDUP_REMOVED lines=13> */
.L_x_12603:
[----:B------:R-:W-:Y:S05]  /*1690*/  BSYNC.RECONVERGENT B4 ;  /* 0x0000000000047941 */ /* 0x000fea0003800200 */
.L_x_12602:
        /* <DEDUP_REMOVED lines=43> */
.L_x_12600:
[----:B------:R-:W-:Y:S05]  /*1950*/  BSYNC.RECONVERGENT B3 ;  /* 0x0000000000037941 */ /* 0x000fea0003800200 */
.L_x_12599:
        /* <DEDUP_REMOVED lines=10> */
.L_x_12598:
[----:B------:R-:W-:Y:S05]  /*1a00*/  BSYNC.RECONVERGENT B2 ;  /* 0x0000000000027941 */ /* 0x000fea0003800200 */
.L_x_12597:
        /* <DEDUP_REMOVED lines=20> */
.L_x_12608:
        /* <DEDUP_REMOVED lines=13> */
.L_x_12610:
[----:B------:R-:W-:Y:S05]  /*1c20*/  BSYNC.RECONVERGENT B4 ;  /* 0x0000000000047941 */ /* 0x000fea0003800200 */
.L_x_12609:
        /* <DEDUP_REMOVED lines=43> */
.L_x_12607:
[----:B------:R-:W-:Y:S05]  /*1ee0*/  BSYNC.RECONVERGENT B3 ;  /* 0x0000000000037941 */ /* 0x000fea0003800200 */
.L_x_12606:
        /* <DEDUP_REMOVED lines=10> */
.L_x_12605:
[----:B------:R-:W-:Y:S05]  /*1f90*/  BSYNC.RECONVERGENT B2 ;  /* 0x0000000000027941 */ /* 0x000fea0003800200 */
.L_x_12604:
        /* <DEDUP_REMOVED lines=20> */
.L_x_12615:
        /* <DEDUP_REMOVED lines=13> */
.L_x_12617:
[----:B------:R-:W-:Y:S05]  /*21b0*/  BSYNC.RECONVERGENT B4 ;  /* 0x0000000000047941 */ /* 0x000fea0003800200 */
.L_x_12616:
        /* <DEDUP_REMOVED lines=43> */
.L_x_12614:
[----:B------:R-:W-:Y:S05]  /*2470*/  BSYNC.RECONVERGENT B3 ;  /* 0x0000000000037941 */ /* 0x000fea0003800200 */
.L_x_12613:
        /* <DEDUP_REMOVED lines=10> */
.L_x_12612:
[----:B------:R-:W-:Y:S05]  /*2520*/  BSYNC.RECONVERGENT B2 ;  /* 0x0000000000027941 */ /* 0x000fea0003800200 */
.L_x_12611:
        /* <DEDUP_REMOVED lines=20> */
.L_x_12622:
        /* <DEDUP_REMOVED lines=13> */
.L_x_12624:
[----:B------:R-:W-:Y:S05]  /*2740*/  BSYNC.RECONVERGENT B4 ;  /* 0x0000000000047941 */ /* 0x000fea0003800200 */
.L_x_12623:
        /* <DEDUP_REMOVED lines=43> */
.L_x_12621:
[----:B------:R-:W-:Y:S05]  /*2a00*/  BSYNC.RECONVERGENT B3 ;  /* 0x0000000000037941 */ /* 0x000fea0003800200 */
.L_x_12620:
        /* <DEDUP_REMOVED lines=10> */
.L_x_12619:
[----:B------:R-:W-:Y:S05]  /*2ab0*/  BSYNC.RECONVERGENT B2 ;  /* 0x0000000000027941 */ /* 0x000fea0003800200 */
.L_x_12618:
        /* <DEDUP_REMOVED lines=20> */
.L_x_12629:
        /* <DEDUP_REMOVED lines=13> */
.L_x_12631:
[----:B------:R-:W-:Y:S05]  /*2cd0*/  BSYNC.RECONVERGENT B4 ;  /* 0x0000000000047941 */ /* 0x000fea0003800200 */
.L_x_12630:
        /* <DEDUP_REMOVED lines=43> */
.L_x_12628:
[----:B------:R-:W-:Y:S05]  /*2f90*/  BSYNC.RECONVERGENT B3 ;  /* 0x0000000000037941 */ /* 0x000fea0003800200 */
.L_x_12627:
        /* <DEDUP_REMOVED lines=10> */
.L_x_12626:
[----:B------:R-:W-:Y:S05]  /*3040*/  BSYNC.RECONVERGENT B2 ;  /* 0x0000000000027941 */ /* 0x000fea0003800200 */
.L_x_12625:
        /* <DEDUP_REMOVED lines=20> */
.L_x_12636:
        /* <DEDUP_REMOVED lines=13> */
.L_x_12638:
[----:B------:R-:W-:Y:S05]  /*3260*/  BSYNC.RECONVERGENT B4 ;  /* 0x0000000000047941 */ /* 0x000fea0003800200 */
.L_x_12637:
        /* <DEDUP_REMOVED lines=43> */
.L_x_12635:
[----:B------:R-:W-:Y:S05]  /*3520*/  BSYNC.RECONVERGENT B3 ;  /* 0x0000000000037941 */ /* 0x000fea0003800200 */
.L_x_12634:
        /* <DEDUP_REMOVED lines=10> */
.L_x_12633:
[----:B------:R-:W-:Y:S05]  /*35d0*/  BSYNC.RECONVERGENT B2 ;  /* 0x0000000000027941 */ /* 0x000fea0003800200 */
.L_x_12632:
        /* <DEDUP_REMOVED lines=19> */
.L_x_12642:
        /* <DEDUP_REMOVED lines=13> */
.L_x_12644:
[----:B------:R-:W-:Y:S05]  /*37e0*/  BSYNC.RECONVERGENT B3 ;  /* 0x0000000000037941 */ /* 0x000fea0003800200 */
.L_x_12643:
        /* <DEDUP_REMOVED lines=42> */
.L_x_12641:
[----:B------:R-:W-:Y:S05]  /*3a90*/  BSYNC.RECONVERGENT B2 ;  /* 0x0000000000027941 */ /* 0x000fea0003800200 */
.L_x_12640:
        /* <DEDUP_REMOVED lines=9> */
[----:B-----5:R-:W-:Y:S01]  /*3b30*/  FADD.FTZ R47, R47, R36 ;  /* 0x000000242f2f7221 */ /* 0x020fe20000010000 */
[----:B------:R-:W-:Y:S06]  /*3b40*/  BRA `(.L_x_12639) ;  /* 0x0000002800a47947 */ /* 0x000fec0003800000 */
.L_x_12589:
        /* <DEDUP_REMOVED lines=21> */
.L_x_12649:
        /* <DEDUP_REMOVED lines=13> */
.L_x_12651:
[----:B------:R-:W-:Y:S05]  /*3d70*/  BSYNC.RECONVERGENT B4 ;  /* 0x0000000000047941 */ /* 0x000fea0003800200 */
.L_x_12650:
        /* <DEDUP_REMOVED lines=42> */
.L_x_12648:
[----:B------:R-:W-:Y:S05]  /*4020*/  BSYNC.RECONVERGENT B3 ;  /* 0x0000000000037941 */ /* 0x000fea0003800200 */
.L_x_12647:
        /* <DEDUP_REMOVED lines=9> */
.L_x_12646:
[----:B------:R-:W-:Y:S05]  /*40c0*/  BSYNC.RECONVERGENT B2 ;  /* 0x0000000000027941 */ /* 0x000fea0003800200 */
.L_x_12645:
        /* <DEDUP_REMOVED lines=17> */
.L_x_12656:
        /* <DEDUP_REMOVED lines=13> */
.L_x_12658:
[----:B------:R-:W-:Y:S05]  /*42b0*/  BSYNC.RECONVERGENT B4 ;  /* 0x0000000000047941 */ /* 0x000fea0003800200 */
.L_x_12657:
        /* <DEDUP_REMOVED lines=43> */
.L_x_12655:
[----:B------:R-:W-:Y:S05]  /*4570*/  BSYNC.RECONVERGENT B3 ;  /* 0x0000000000037941 */ /* 0x000fea0003800200 */
.L_x_12654:
        /* <DEDUP_REMOVED lines=9> */
.L_x_12653:
[----:B------:R-:W-:Y:S05]  /*4610*/  BSYNC.RECONVERGENT B2 ;  /* 0x0000000000027941 */ /* 0x000fea0003800200 */
.L_x_12652:
        /* <DEDUP_REMOVED lines=17> */
.L_x_12663:
        /* <DEDUP_REMOVED lines=13> */
.L_x_12665:
[----:B------:R-:W-:Y:S05]  /*4800*/  BSYNC.RECONVERGENT B4 ;  /* 0x0000000000047941 */ /* 0x000fea0003800200 */
.L_x_12664:
        /* <DEDUP_REMOVED lines=43> */
.L_x_12662:
[----:B------:R-:W-:Y:S05]  /*4ac0*/  BSYNC.RECONVERGENT B3 ;  /* 0x0000000000037941 */ /* 0x000fea0003800200 */
.L_x_12661:
        /* <DEDUP_REMOVED lines=9> */
.L_x_12660:
[----:B------:R-:W-:Y:S05]  /*4b60*/  BSYNC.RECONVERGENT B2 ;  /* 0x0000000000027941 */ /* 0x000fea0003800200 */
.L_x_12659:
        /* <DEDUP_REMOVED lines=17> */
.L_x_12670:
        /* <DEDUP_REMOVED lines=13> */
.L_x_12672:
[----:B------:R-:W-:Y:S05]  /*4d50*/  BSYNC.RECONVERGENT B4 ;  /* 0x0000000000047941 */ /* 0x000fea0003800200 */
.L_x_12671:
        /* <DEDUP_REMOVED lines=43> */
.L_x_12669:
[----:B------:R-:W-:Y:S05]  /*5010*/  BSYNC.RECONVERGENT B3 ;  /* 0x0000000000037941 */ /* 0x000fea0003800200 */
.L_x_12668:
        /* <DEDUP_REMOVED lines=9> */
.L_x_12667:
[----:B------:R-:W-:Y:S05]  /*50b0*/  BSYNC.RECONVERGENT B2 ;  /* 0x0000000000027941 */ /* 0x000fea0003800200 */
.L_x_12666:
        /* <DEDUP_REMOVED lines=17> */
.L_x_12677:
        /* <DEDUP_REMOVED lines=13> */
.L_x_12679:
[----:B------:R-:W-:Y:S05]  /*52a0*/  BSYNC.RECONVERGENT B4 ;  /* 0x0000000000047941 */ /* 0x000fea0003800200 */
.L_x_12678:
        /* <DEDUP_REMOVED lines=43> */
.L_x_12676:
[----:B------:R-:W-:Y:S05]  /*5560*/  BSYNC.RECONVERGENT B3 ;  /* 0x0000000000037941 */ /* 0x000fea0003800200 */
.L_x_12675:
        /* <DEDUP_REMOVED lines=9> */
.L_x_12674:
[----:B------:R-:W-:Y:S05]  /*5600*/  BSYNC.RECONVERGENT B2 ;  /* 0x0000000000027941 */ /* 0x000fea0003800200 */
.L_x_12673:
        /* <DEDUP_REMOVED lines=17> */
.L_x_12684:
        /* <DEDUP_REMOVED lines=13> */
.L_x_12686:
[----:B------:R-:W-:Y:S05]  /*57f0*/  BSYNC.RECONVERGENT B4 ;  /* 0x0000000000047941 */ /* 0x000fea0003800200 */
.L_x_12685:
        /* <DEDUP_REMOVED lines=43> */
.L_x_12683:
[----:B------:R-:W-:Y:S05]  /*5ab0*/  BSYNC.RECONVERGENT B3 ;  /* 0x0000000000037941 */ /* 0x000fea0003800200 */
.L_x_12682:
        /* <DEDUP_REMOVED lines=9> */
.L_x_12681:
[----:B------:R-:W-:Y:S05]  /*5b50*/  BSYNC.RECONVERGENT B2 ;  /* 0x0000000000027941 */ /* 0x000fea0003800200 */
.L_x_12680:
        /* <DEDUP_REMOVED lines=17> */
.L_x_12691:
        /* <DEDUP_REMOVED lines=13> */
.L_x_12693:
[----:B------:R-:W-:Y:S05]  /*5d40*/  BSYNC.RECONVERGENT B4 ;  /* 0x0000000000047941 */ /* 0x000fea0003800200 */
.L_x_12692:
        /* <DEDUP_REMOVED lines=43> */
.L_x_12690:
[----:B------:R-:W-:Y:S05]  /*6000*/  BSYNC.RECONVERGENT B3 ;  /* 0x0000000000037941 */ /* 0x000fea0003800200 */
.L_x_12689:
        /* <DEDUP_REMOVED lines=9> */
.L_x_12688:
[----:B------:R-:W-:Y:S05]  /*60a0*/  BSYNC.RECONVERGENT B2 ;  /* 0x0000000000027941 */ /* 0x000fea0003800200 */
.L_x_12687:
        /* <DEDUP_REMOVED lines=16> */
.L_x_12696:
        /* <DEDUP_REMOVED lines=13> */
.L_x_12698:
[----:B------:R-:W-:Y:S05]  /*6280*/  BSYNC.RECONVERGENT B3 ;  /* 0x0000000000037941 */ /* 0x000fea0003800200 */
.L_x_12697:
        /* <DEDUP_REMOVED lines=43> */
.L_x_12695:
[----:B------:R-:W-:Y:S05]  /*6540*/  BSYNC.RECONVERGENT B2 ;  /* 0x0000000000027941 */ /* 0x000fea0003800200 */
.L_x_12694:
        /* <DEDUP_REMOVED lines=9> */
.L_x_12639:
[----:B------:R-:W-:Y:S05]  /*65e0*/  BSYNC.RECONVERGENT B1 ;  /* 0x0000000000017941 */ /* 0x000fea0003800200 */
.L_x_12588:
[----:B------:R-:W0:Y:S01]  /*65f0*/  LDC.64 R118, c[0x0][0x3a8] ;  /* 0x0000ea00ff767b82 */ /* 0x000e220000000a00 */
[----:B------:R-:W-:Y:S01]  /*6600*/  BSSY.RECONVERGENT B1, `(.L_x_12699) ;  /* 0x000001b000017945 */ /* 0x000fe20003800200 */
[----:B------:R-:W-:Y:S02]  /*6610*/  VIADD R75, R133, 0x20 ;  /* 0x00000020854b7836 */ /* 0x000fe40000000000 */
[----:B------:R-:W-:Y:S02]  /*6620*/  VIADD R73, R131, 0x20 ;  /* 0x0000002083497836 */ /* 0x000fe40000000000 */
[----:B0-----:R-:W-:-:S05]  /*6630*/  IMAD.WIDE.U32 R28, R133, 0x20, R118 ;  /* 0x00000020851c7825 */ /* 0x001fca00078e0076 */
[----:B-----5:R0:W-:Y:S04]  /*6640*/  STG.E.128 desc[UR8][R28.64], R48 ;  /* 0x000000301c007986 */ /* 0x0201e8000c101d08 */
[----:B------:R0:W-:Y:S01]  /*6650*/  STG.E.128 desc[UR8][R28.64+0x10], R44 ;  /* 0x0000102c1c007986 */ /* 0x0001e2000c101d08 */
[----:B------:R-:W-:Y:S05]  /*6660*/  @!P1 BRA `(.L_x_12700) ;  /* 0x0000000000509947 */ /* 0x000fea0003800000 */
[----:B------:R-:W-:Y:S01]  /*6670*/  SHF.L.U32 R31, R2, 0x10, RZ ;  /* 0x00000010021f7819 */ /* 0x000fe200000006ff */
[----:B0-----:R-:W0:Y:S01]  /*6680*/  LDC.64 R28, c[0x0][0x3b0] ;  /* 0x0000ec00ff1c7b82 */ /* 0x001e220000000a00 */
        /* <DEDUP_REMOVED lines=18> */
.L_x_12700:
[----:B------:R-:W-:Y:S05]  /*67b0*/  BSYNC.RECONVERGENT B1 ;  /* 0x0000000000017941 */ /* 0x000fea0003800200 */
.L_x_12699:
[----:B------:R-:W-:Y:S04]  /*67c0*/  BSSY.RECONVERGENT B1, `(.L_x_12701) ;  /* 0x0000005000017945 */ /* 0x000fe80003800200 */
[----:B------:R-:W-:Y:S05]  /*67d0*/  @!P1 BRA `(.L_x_12702) ;  /* 0x00000000000c9947 */ /* 0x000fea0003800000 */
[----:B01----:R-:W0:Y:S02]  /*67e0*/  LDC.64 R28, c[0x0][0x390] ;  /* 0x0000e400ff1c7b82 */ /* 0x003e240000000a00 */
[----:B0-----:R-:W-:-:S05]  /*67f0*/  IMAD.WIDE.U32 R28, R73, 0x10, R28 ;  /* 0x00000010491c7825 */ /* 0x001fca00078e001c */
[----:B------:R2:W5:Y:S02]  /*6800*/  LDG.E.128 R52, desc[UR8][R28.64] ;  /* 0x000000081c347981 */ /* 0x000564000c1e1d00 */
.L_x_12702:
[----:B------:R-:W-:Y:S05]  /*6810*/  BSYNC.RECONVERGENT B1 ;  /* 0x0000000000017941 */ /* 0x000fea0003800200 */
.L_x_12701:
[----:B------:R-:W-:Y:S01]  /*6820*/  BSSY.RECONVERGENT B1, `(.L_x_12703) ;  /* 0x000057c000017945 */ /* 0x000fe20003800200 */
[----:B-----5:R-:W-:Y:S02]  /*6830*/  PRMT R74, R55, 0x7632, R74 ;  /* 0x00007632374a7816 */ /* 0x020fe4000000004a */
[----:B------:R-:W-:Y:S02]  /*6840*/  PRMT R76, R54, 0x7632, R76 ;  /* 0x00007632364c7816 */ /* 0x000fe4000000004c */
[----:B------:R-:W-:Y:S02]  /*6850*/  PRMT R77, R53, 0x7632, R77 ;  /* 0x00007632354d7816 */ /* 0x000fe4000000004d */
[----:B------:R-:W-:Y:S01]  /*6860*/  PRMT R78, R52, 0x7632, R78 ;  /* 0x00007632344e7816 */ /* 0x000fe2000000004e */
[----:B------:R-:W-:Y:S06]  /*6870*/  @!P0 BRA `(.L_x_12704) ;  /* 0x0000002c00308947 */ /* 0x000fec0003800000 */
[----:B012---:R-:W0:Y:S02]  /*6880*/  LDC.64 R28, c[0x0][0x3a0] ;  /* 0x0000e800ff1c7b82 */ /* 0x007e240000000a00 */
        /* <DEDUP_REMOVED lines=24> */
.L_x_12709:
        /* <DEDUP_REMOVED lines=13> */
.L_x_12711:
[----:B------:R-:W-:Y:S05]  /*6ae0*/  BSYNC.RECONVERGENT B4 ;  /* 0x0000000000047941 */ /* 0x000fea0003800200 */
.L_x_12710:
        /* <DEDUP_REMOVED lines=43> */
.L_x_12708:
[----:B------:R-:W-:Y:S05]  /*6da0*/  BSYNC.RECONVERGENT B3 ;  /* 0x0000000000037941 */ /* 0x000fea0003800200 */
.L_x_12707:
        /* <DEDUP_REMOVED lines=9> */
[----:B-----5:R-:W-:-:S07]  /*6e40*/  FADD.FTZ R40, R40, R29 ;  /* 0x0000001d28287221 */ /* 0x020fce0000010000 */
.L_x_12706:
[----:B------:R-:W-:Y:S05]  /*6e50*/  BSYNC.RECONVERGENT B2 ;  /* 0x0000000000027941 */ /* 0x000fea0003800200 */
.L_x_12705:
        /* <DEDUP_REMOVED lines=20> */
.L_x_12716:
        /* <DEDUP_REMOVED lines=13> */
.L_x_12718:
[----:B------:R-:W-:Y:S05]  /*7070*/  BSYNC.RECONVERGENT B4 ;  /* 0x0000000000047941 */ /* 0x000fea0003800200 */
.L_x_12717:
        /* <DEDUP_REMOVED lines=43> */
.L_x_12715:
[----:B------:R-:W-:Y:S05]  /*7330*/  BSYNC.RECONVERGENT B3 ;  /* 0x0000000000037941 */ /* 0x000fea0003800200 */
.L_x_12714:
        /* <DEDUP_REMOVED lines=10> */
.L_x_12713:
[----:B------:R-:W-:Y:S05]  /*73e0*/  BSYNC.RECONVERGENT B2 ;  /* 0x0000000000027941 */ /* 0x000fea0003800200 */
.L_x_12712:
        /* <DEDUP_REMOVED lines=20> */
.L_x_12723:
        /* <DEDUP_REMOVED lines=13> */
.L_x_12725:
[----:B------:R-:W-:Y:S05]  /*7600*/  BSYNC.RECONVERGENT B4 ;  /* 0x0000000000047941 */ /* 0x000fea0003800200 */
.L_x_12724:
        /* <DEDUP_REMOVED lines=43> */
.L_x_12722:
[----:B------:R-:W-:Y:S05]  /*78c0*/  BSYNC.RECONVERGENT B3 ;  /* 0x0000000000037941 */ /* 0x000fea0003800200 */
.L_x_12721:
        /* <DEDUP_REMOVED lines=10> */
.L_x_12720:
[----:B------:R-:W-:Y:S05]  /*7970*/  BSYNC.RECONVERGENT B2 ;  /* 0x0000000000027941 */ /* 0x000fea0003800200 */
.L_x_12719:
        /* <DEDUP_REMOVED lines=20> */
.L_x_12730:
        /* <DEDUP_REMOVED lines=13> */
.L_x_12732:
[----:B------:R-:W-:Y:S05]  /*7b90*/  BSYNC.RECONVERGENT B4 ;  /* 0x0000000000047941 */ /* 0x000fea0003800200 */
.L_x_12731:
        /* <DEDUP_REMOVED lines=43> */
.L_x_12729:
[----:B------:R-:W-:Y:S05]  /*7e50*/  BSYNC.RECONVERGENT B3 ;  /* 0x0000000000037941 */ /* 0x000fea0003800200 */
.L_x_12728:
        /* <DEDUP_REMOVED lines=10> */
.L_x_12727:
[----:B------:R-:W-:Y:S05]  /*7f00*/  BSYNC.RECONVERGENT B2 ;  /* 0x0000000000027941 */ /* 0x000fea0003800200 */
.L_x_12726:
        /* <DEDUP_REMOVED lines=20> */
.L_x_12737:
        /* <DEDUP_REMOVED lines=13> */
.L_x_12739:
[----:B------:R-:W-:Y:S05]  /*8120*/  BSYNC.RECONVERGENT B4 ;  /* 0x0000000000047941 */ /* 0x000fea0003800200 */
.L_x_12738:
        /* <DEDUP_REMOVED lines=43> */
.L_x_12736:
[----:B------:R-:W-:Y:S05]  /*83e0*/  BSYNC.RECONVERGENT B3 ;  /* 0x0000000000037941 */ /* 0x000fea0003800200 */
.L_x_12735:
        /* <DEDUP_REMOVED lines=10> */
.L_x_12734:
[----:B------:R-:W-:Y:S05]  /*8490*/  BSYNC.RECONVERGENT B2 ;  /* 0x0000000000027941 */ /* 0x000fea0003800200 */
.L_x_12733:
        /* <DEDUP_REMOVED lines=20> */
.L_x_12744:
        /* <DEDUP_REMOVED lines=13> */
.L_x_12746:
[----:B------:R-:W-:Y:S05]  /*86b0*/  BSYNC.RECONVERGENT B4 ;  /* 0x0000000000047941 */ /* 0x000fea0003800200 */
.L_x_12745:
        /* <DEDUP_REMOVED lines=43> */
.L_x_12743:
[----:B------:R-:W-:Y:S05]  /*8970*/  BSYNC.RECONVERGENT B3 ;  /* 0x0000000000037941 */ /* 0x000fea0003800200 */
.L_x_12742:
        /* <DEDUP_REMOVED lines=10> */
.L_x_12741:
[----:B------:R-:W-:Y:S05]  /*8a20*/  BSYNC.RECONVERGENT B2 ;  /* 0x0000000000027941 */ /* 0x000fea0003800200 */
.L_x_12740:
        /* <DEDUP_REMOVED lines=20> */
.L_x_12751:
        /* <DEDUP_REMOVED lines=13> */
.L_x_12753:
[----:B------:R-:W-:Y:S05]  /*8c40*/  BSYNC.RECONVERGENT B4 ;  /* 0x0000000000047941 */ /* 0x000fea0003800200 */
.L_x_12752:
        /* <DEDUP_REMOVED lines=43> */
.L_x_12750:
[----:B------:R-:W-:Y:S05]  /*8f00*/  BSYNC.RECONVERGENT B3 ;  /* 0x0000000000037941 */ /* 0x000fea0003800200 */
.L_x_12749:
        /* <DEDUP_REMOVED lines=10> */
.L_x_12748:
[----:B------:R-:W-:Y:S05]  /*8fb0*/  BSYNC.RECONVERGENT B2 ;  /* 0x0000000000027941 */ /* 0x000fea0003800200 */
.L_x_12747:
        /* <DEDUP_REMOVED lines=19> */
.L_x_12757:
        /* <DEDUP_REMOVED lines=13> */
.L_x_12759:
[----:B------:R-:W-:Y:S05]  /*91c0*/  BSYNC.RECONVERGENT B3 ;  /* 0x0000000000037941 */ /* 0x000fea0003800200 */
.L_x_12758:
        /* <DEDUP_REMOVED lines=43> */
.L_x_12756:
[----:B------:R-:W-:Y:S05]  /*9480*/  BSYNC.RECONVERGENT B2 ;  /* 0x0000000000027941 */ /* 0x000fea0003800200 */
.L_x_12755:
        /* <DEDUP_REMOVED lines=11> */
.L_x_12704:
[----:B------:R-:W-:Y:S01]  /*9540*/  BSSY.RECONVERGENT B2, `(.L_x_12760) ;  /* 0x0000058000027945 */ /* 0x000fe20003800200 */
[----:B------:R-:W-:Y:S02]  /*9550*/  HFMA2 R40, -RZ, RZ, 0, 0 ;  /* 0x00000000ff287431 */ /* 0x000fe400000001ff */
[----:B------:R-:W-:Y:S02]  /*9560*/  IMAD.MOV.U32 R72, RZ, RZ, R120 ;  /* 0x000000ffff487224 */ /* 0x000fe400078e0078 */
[----:B012---:R-:W-:Y:S01]  /*9570*/  IMAD.MOV.U32 R28, RZ, RZ, R79 ;  /* 0x000000ffff1c7224 */ /* 0x007fe200078e004f */
        /* <DEDUP_REMOVED lines=17> */
.L_x_12764:
        /* <DEDUP_REMOVED lines=13> */
.L_x_12766:
[----:B------:R-:W-:Y:S05]  /*9760*/  BSYNC.RECONVERGENT B4 ;  /* 0x0000000000047941 */ /* 0x000fea0003800200 */
.L_x_12765:
        /* <DEDUP_REMOVED lines=43> */
.L_x_12763:
[----:B------:R-:W-:Y:S05]  /*9a20*/  BSYNC.RECONVERGENT B3 ;  /* 0x0000000000037941 */ /* 0x000fea0003800200 */
.L_x_12762:
        /* <DEDUP_REMOVED lines=9> */
.L_x_12761:
[----:B------:R-:W-:Y:S05]  /*9ac0*/  BSYNC.RECONVERGENT B2 ;  /* 0x0000000000027941 */ /* 0x000fea0003800200 */
.L_x_12760:
        /* <DEDUP_REMOVED lines=17> */
.L_x_12771:
        /* <DEDUP_REMOVED lines=13> */
.L_x_12773:
[----:B------:R-:W-:Y:S05]  /*9cb0*/  BSYNC.RECONVERGENT B4 ;  /* 0x0000000000047941 */ /* 0x000fea0003800200 */
.L_x_12772:
        /* <DEDUP_REMOVED lines=43> */
.L_x_12770:
[----:B------:R-:W-:Y:S05]  /*9f70*/  BSYNC.RECONVERGENT B3 ;  /* 0x0000000000037941 */ /* 0x000fea0003800200 */
.L_x_12769:
        /* <DEDUP_REMOVED lines=9> */
.L_x_12768:
[----:B------:R-:W-:Y:S05]  /*a010*/  BSYNC.RECONVERGENT B2 ;  /* 0x0000000000027941 */ /* 0x000fea0003800200 */
.L_x_12767:
        /* <DEDUP_REMOVED lines=17> */
.L_x_12778:
        /* <DEDUP_REMOVED lines=13> */
.L_x_12780:
[----:B------:R-:W-:Y:S05]  /*a200*/  BSYNC.RECONVERGENT B4 ;  /* 0x0000000000047941 */ /* 0x000fea0003800200 */
.L_x_12779:
        /* <DEDUP_REMOVED lines=43> */
.L_x_12777:
[----:B------:R-:W-:Y:S05]  /*a4c0*/  BSYNC.RECONVERGENT B3 ;  /* 0x0000000000037941 */ /* 0x000fea0003800200 */
.L_x_12776:
        /* <DEDUP_REMOVED lines=9> */
.L_x_12775:
[----:B------:R-:W-:Y:S05]  /*a560*/  BSYNC.RECONVERGENT B2 ;  /* 0x0000000000027941 */ /* 0x000fea0003800200 */
.L_x_12774:
        /* <DEDUP_REMOVED lines=17> */
.L_x_12785:
        /* <DEDUP_REMOVED lines=13> */
.L_x_12787:
[----:B------:R-:W-:Y:S05]  /*a750*/  BSYNC.RECONVERGENT B4 ;  /* 0x0000000000047941 */ /* 0x000fea0003800200 */
.L_x_12786:
        /* <DEDUP_REMOVED lines=43> */
.L_x_12784:
[----:B------:R-:W-:Y:S05]  /*aa10*/  BSYNC.RECONVERGENT B3 ;  /* 0x0000000000037941 */ /* 0x000fea0003800200 */
.L_x_12783:
        /* <DEDUP_REMOVED lines=9> */
.L_x_12782:
[----:B------:R-:W-:Y:S05]  /*aab0*/  BSYNC.RECONVERGENT B2 ;  /* 0x0000000000027941 */ /* 0x000fea0003800200 */
.L_x_12781:
        /* <DEDUP_REMOVED lines=17> */
.L_x_12792:
        /* <DEDUP_REMOVED lines=13> */
.L_x_12794:
[----:B------:R-:W-:Y:S05]  /*aca0*/  BSYNC.RECONVERGENT B4 ;  /* 0x0000000000047941 */ /* 0x000fea0003800200 */
.L_x_12793:
        /* <DEDUP_REMOVED lines=43> */
.L_x_12791:
[----:B------:R-:W-:Y:S05]  /*af60*/  BSYNC.RECONVERGENT B3 ;  /* 0x0000000000037941 */ /* 0x000fea0003800200 */
.L_x_12790:
        /* <DEDUP_REMOVED lines=9> */
.L_x_12789:
[----:B------:R-:W-:Y:S05]  /*b000*/  BSYNC.RECONVERGENT B2 ;  /* 0x0000000000027941 */ /* 0x000fea0003800200 */
.L_x_12788:
        /* <DEDUP_REMOVED lines=17> */
.L_x_12799:
        /* <DEDUP_REMOVED lines=13> */
.L_x_12801:
[----:B------:R-:W-:Y:S05]  /*b1f0*/  BSYNC.RECONVERGENT B4 ;  /* 0x0000000000047941 */ /* 0x000fea0003800200 */
.L_x_12800:
        /* <DEDUP_REMOVED lines=43> */
.L_x_12798:
[----:B------:R-:W-:Y:S05]  /*b4b0*/  BSYNC.RECONVERGENT B3 ;  /* 0x0000000000037941 */ /* 0x000fea0003800200 */
.L_x_12797:
        /* <DEDUP_REMOVED lines=9> */
.L_x_12796:
[----:B------:R-:W-:Y:S05]  /*b550*/  BSYNC.RECONVERGENT B2 ;  /* 0x0000000000027941 */ /* 0x000fea0003800200 */
.L_x_12795:
        /* <DEDUP_REMOVED lines=17> */
.L_x_12806:
        /* <DEDUP_REMOVED lines=13> */
.L_x_12808:
[----:B------:R-:W-:Y:S05]  /*b740*/  BSYNC.RECONVERGENT B4 ;  /* 0x0000000000047941 */ /* 0x000fea0003800200 */
.L_x_12807:
        /* <DEDUP_REMOVED lines=43> */
.L_x_12805:
[----:B------:R-:W-:Y:S05]  /*ba00*/  BSYNC.RECONVERGENT B3 ;  /* 0x0000000000037941 */ /* 0x000fea0003800200 */
.L_x_12804:
        /* <DEDUP_REMOVED lines=9> */
.L_x_12803:
[----:B------:R-:W-:Y:S05]  /*baa0*/  BSYNC.RECONVERGENT B2 ;  /* 0x0000000000027941 */ /* 0x000fea0003800200 */
.L_x_12802:
        /* <DEDUP_REMOVED lines=16> */
.L_x_12811:
        /* <DEDUP_REMOVED lines=13> */
.L_x_12813:
[----:B------:R-:W-:Y:S05]  /*bc80*/  BSYNC.RECONVERGENT B3 ;  /* 0x0000000000037941 */ /* 0x000fea0003800200 */
.L_x_12812:
        /* <DEDUP_REMOVED lines=43> */
.L_x_12810:
[----:B------:R-:W-:Y:S05]  /*bf40*/  BSYNC.RECONVERGENT B2 ;  /* 0x0000000000027941 */ /* 0x000fea0003800200 */
.L_x_12809:
        /* <DEDUP_REMOVED lines=9> */
.L_x_12754:
[----:B------:R-:W-:Y:S05]  /*bfe0*/  BSYNC.RECONVERGENT B1 ;  /* 0x0000000000017941 */ /* 0x000fea0003800200 */
.L_x_12703:
[----:B------:R-:W-:Y:S01]  /*bff0*/  IMAD.WIDE.U32 R28, R75, 0x20, R118 ;  /* 0x000000204b1c7825 */ /* 0x000fe200078e0076 */
[----:B------:R-:W-:Y:S01]  /*c000*/  BSSY.RECONVERGENT B1, `(.L_x_12814) ;  /* 0x000001a000017945 */ /* 0x000fe20003800200 */
[----:B------:R-:W-:Y:S02]  /*c010*/  IADD3 R123, PT, PT, R133, 0x40, RZ ;  /* 0x00000040857b7810 */ /* 0x000fe40007ffe0ff */
[----:B------:R-:W-:Y:S01]  /*c020*/  VIADD R121, R131, 0x40 ;  /* 0x0000004083797836 */ /* 0x000fe20000000000 */
        /* <DEDUP_REMOVED lines=23> */
.L_x_12815:
[----:B------:R-:W-:Y:S05]  /*c1a0*/  BSYNC.RECONVERGENT B1 ;  /* 0x0000000000017941 */ /* 0x000fea0003800200 */
.L_x_12814:
[----:B------:R-:W-:Y:S04]  /*c1b0*/  BSSY.RECONVERGENT B1, `(.L_x_12816) ;  /* 0x0000005000017945 */ /* 0x000fe80003800200 */
[----:B------:R-:W-:Y:S05]  /*c1c0*/  @!P1 BRA `(.L_x_12817) ;  /* 0x00000000000c9947 */ /* 0x000fea0003800000 */
[----:B01----:R-:W0:Y:S02]  /*c1d0*/  LDC.64 R28, c[0x0][0x390] ;  /* 0x0000e400ff1c7b82 */ /* 0x003e240000000a00 */
[----:B0-----:R-:W-:-:S05]  /*c1e0*/  IMAD.WIDE.U32 R28, R121, 0x10, R28 ;  /* 0x00000010791c7825 */ /* 0x001fca00078e001c */
[----:B------:R2:W5:Y:S02]  /*c1f0*/  LDG.E.128 R52, desc[UR8][R28.64] ;  /* 0x000000081c347981 */ /* 0x000564000c1e1d00 */
.L_x_12817:
[----:B------:R-:W-:Y:S05]  /*c200*/  BSYNC.RECONVERGENT B1 ;  /* 0x0000000000017941 */ /* 0x000fea0003800200 */
.L_x_12816:
[----:B------:R-:W-:Y:S01]  /*c210*/  BSSY.RECONVERGENT B1, `(.L_x_12818) ;  /* 0x0000580000017945 */ /* 0x000fe20003800200 */
[----:B-----5:R-:W-:Y:S02]  /*c220*/  PRMT R120, R55, 0x7632, R120 ;  /* 0x0000763237787816 */ /* 0x020fe40000000078 */
[----:B------:R-:W-:Y:S02]  /*c230*/  PRMT R78, R54, 0x7632, R78 ;  /* 0x00007632364e7816 */ /* 0x000fe4000000004e */
[----:B------:R-:W-:Y:S02]  /*c240*/  PRMT R76, R53, 0x7632, R76 ;  /* 0x00007632354c7816 */ /* 0x000fe4000000004c */
[----:B------:R-:W-:Y:S01]  /*c250*/  PRMT R74, R52, 0x7632, R74 ;  /* 0x00007632344a7816 */ /* 0x000fe2000000004a */
[----:B------:R-:W-:Y:S06]  /*c260*/  @!P0 BRA `(.L_x_12819) ;  /* 0x0000002c00408947 */ /* 0x000fec0003800000 */
[----:B------:R-:W3:Y:S02]  /*c270*/  LDC.64 R74, c[0x0][0x3a0] ;  /* 0x0000e800ff4a7b82 */ /* 0x000ee40000000a00 */
[----:B---3--:R-:W-:-:S05]  /*c280*/  IMAD.WIDE.U32 R74, R123, 0x20, R74 ;  /* 0x000000207b4a7825 */ /* 0x008fca00078e004a */
[----:B------:R3:W5:Y:S04]  /*c290*/  LDG.E.128 R32, desc[UR8][R74.64] ;  /* 0x000000084a207981 */ /* 0x000768000c1e1d00 */
[----:B012---:R3:W5:Y:S01]  /*c2a0*/  LDG.E.128 R28, desc[UR8][R74.64+0x10] ;  /* 0x000010084a1c7981 */ /* 0x007762000c1e1d00 */
[----:B------:R-:W-:Y:S01]  /*c2b0*/  ISETP.GT.AND P3, PT, R122, RZ, PT ;  /* 0x000000ff7a00720c */ /* 0x000fe20003f64270 */
[----:B------:R-:W-:-:S12]  /*c2c0*/  BSSY.RECONVERGENT B2, `(.L_x_12820) ;  /* 0x0000058000027945 */ /* 0x000fd80003800200 */
[----:B------:R-:W-:Y:S01]  /*c2d0*/  @!P3 IMAD.MOV.U32 R120, RZ, RZ, R72 ;  /* 0x000000ffff78b224 */ /* 0x000fe200078e0048 */
[----:B------:R-:W-:Y:S01]  /*c2e0*/  @!P3 MOV R73, R77 ;  /* 0x0000004d0049b202 */ /* 0x000fe20000000f00 */
[----:B---3--:R-:W-:Y:S06]  /*c2f0*/  @!P3 BRA `(.L_x_12821) ;  /* 0x000000040050b947 */ /* 0x008fec0003800000 */
        /* <DEDUP_REMOVED lines=16> */
.L_x_12824:
        /* <DEDUP_REMOVED lines=13> */
.L_x_12826:
[----:B------:R-:W-:Y:S05]  /*c4d0*/  BSYNC.RECONVERGENT B4 ;  /* 0x0000000000047941 */ /* 0x000fea0003800200 */
.L_x_12825:
        /* <DEDUP_REMOVED lines=43> */
.L_x_12823:
[----:B------:R-:W-:Y:S05]  /*c790*/  BSYNC.RECONVERGENT B3 ;  /* 0x0000000000037941 */ /* 0x000fea0003800200 */
.L_x_12822:
        /* <DEDUP_REMOVED lines=10> */
.L_x_12821:
[----:B------:R-:W-:Y:S05]  /*c840*/  BSYNC.RECONVERGENT B2 ;  /* 0x0000000000027941 */ /* 0x000fea0003800200 */
.L_x_12820:
        /* <DEDUP_REMOVED lines=20> */
.L_x_12831:
        /* <DEDUP_REMOVED lines=13> */
.L_x_12833:
[----:B------:R-:W-:Y:S05]  /*ca60*/  BSYNC.RECONVERGENT B4 ;  /* 0x0000000000047941 */ /* 0x000fea0003800200 */
.L_x_12832:
        /* <DEDUP_REMOVED lines=43> */
.L_x_12830:
[----:B------:R-:W-:Y:S05]  /*cd20*/  BSYNC.RECONVERGENT B3 ;  /* 0x0000000000037941 */ /* 0x000fea0003800200 */
.L_x_12829:
[----:B------:R-:W-:Y:S01]  /*cd30*/  PRMT R73, R52, 0x7632, R73 ;  /* 0x0000763234497816 */ /* 0x000fe20000000049 */
        /* <DEDUP_REMOVED lines=10> */
.L_x_12828:
[----:B------:R-:W-:Y:S05]  /*cde0*/  BSYNC.RECONVERGENT B2 ;  /* 0x0000000000027941 */ /* 0x000fea0003800200 */
.L_x_12827:
        /* <DEDUP_REMOVED lines=20> */
.L_x_12838:
        /* <DEDUP_REMOVED lines=13> */
.L_x_12840:
[----:B------:R-:W-:Y:S05]  /*d000*/  BSYNC.RECONVERGENT B4 ;  /* 0x0000000000047941 */ /* 0x000fea0003800200 */
.L_x_12839:
        /* <DEDUP_REMOVED lines=43> */
.L_x_12837:
[----:B------:R-:W-:Y:S05]  /*d2c0*/  BSYNC.RECONVERGENT B3 ;  /* 0x0000000000037941 */ /* 0x000fea0003800200 */
.L_x_12836:
        /* <DEDUP_REMOVED lines=10> */
.L_x_12835:
[----:B------:R-:W-:Y:S05]  /*d370*/  BSYNC.RECONVERGENT B2 ;  /* 0x0000000000027941 */ /* 0x000fea0003800200 */
.L_x_12834:
        /* <DEDUP_REMOVED lines=20> */
.L_x_12845:
        /* <DEDUP_REMOVED lines=13> */
.L_x_12847:
[----:B------:R-:W-:Y:S05]  /*d590*/  BSYNC.RECONVERGENT B4 ;  /* 0x0000000000047941 */ /* 0x000fea0003800200 */
.L_x_12846:
        /* <DEDUP_REMOVED lines=43> */
.L_x_12844:
[----:B------:R-:W-:Y:S05]  /*d850*/  BSYNC.RECONVERGENT B3 ;  /* 0x0000000000037941 */ /* 0x000fea0003800200 */
.L_x_12843:
        /* <DEDUP_REMOVED lines=11> */
.L_x_12842:
[----:B------:R-:W-:Y:S05]  /*d910*/  BSYNC.RECONVERGENT B2 ;  /* 0x0000000000027941 */ /* 0x000fea0003800200 */
.L_x_12841:
        /* <DEDUP_REMOVED lines=20> */
.L_x_12852:
        /* <DEDUP_REMOVED lines=13> */
.L_x_12854:
[----:B------:R-:W-:Y:S05]  /*db30*/  BSYNC.RECONVERGENT B4 ;  /* 0x0000000000047941 */ /* 0x000fea0003800200 */
.L_x_12853:
        /* <DEDUP_REMOVED lines=43> */
.L_x_12851:
[----:B------:R-:W-:Y:S05]  /*ddf0*/  BSYNC.RECONVERGENT B3 ;  /* 0x0000000000037941 */ /* 0x000fea0003800200 */
.L_x_12850:
        /* <DEDUP_REMOVED lines=10> */
.L_x_12849:
[----:B------:R-:W-:Y:S05]  /*dea0*/  BSYNC.RECONVERGENT B2 ;  /* 0x0000000000027941 */ /* 0x000fea0003800200 */
.L_x_12848:
        /* <DEDUP_REMOVED lines=20> */
.L_x_12859:
        /* <DEDUP_REMOVED lines=13> */
.L_x_12861:
[----:B------:R-:W-:Y:S05]  /*e0c0*/  BSYNC.RECONVERGENT B4 ;  /* 0x0000000000047941 */ /* 0x000fea0003800200 */
.L_x_12860:
        /* <DEDUP_REMOVED lines=43> */
.L_x_12858:
[----:B------:R-:W-:Y:S05]  /*e380*/  BSYNC.RECONVERGENT B3 ;  /* 0x0000000000037941 */ /* 0x000fea0003800200 */
.L_x_12857:
        /* <DEDUP_REMOVED lines=11> */
.L_x_12856:
[----:B------:R-:W-:Y:S05]  /*e440*/  BSYNC.RECONVERGENT B2 ;  /* 0x0000000000027941 */ /* 0x000fea0003800200 */
.L_x_12855:
        /* <DEDUP_REMOVED lines=20> */
.L_x_12866:
        /* <DEDUP_REMOVED lines=13> */
.L_x_12868:
[----:B------:R-:W-:Y:S05]  /*e660*/  BSYNC.RECONVERGENT B4 ;  /* 0x0000000000047941 */ /* 0x000fea0003800200 */
.L_x_12867:
        /* <DEDUP_REMOVED lines=43> */
.L_x_12865:
[----:B------:R-:W-:Y:S05]  /*e920*/  BSYNC.RECONVERGENT B3 ;  /* 0x0000000000037941 */ /* 0x000fea0003800200 */
.L_x_12864:
        /* <DEDUP_REMOVED lines=10> */
.L_x_12863:
[----:B------:R-:W-:Y:S05]  /*e9d0*/  BSYNC.RECONVERGENT B2 ;  /* 0x0000000000027941 */ /* 0x000fea0003800200 */
.L_x_12862:
        /* <DEDUP_REMOVED lines=19> */
.L_x_12872:
        /* <DEDUP_REMOVED lines=13> */
.L_x_12874:
[----:B------:R-:W-:Y:S05]  /*ebe0*/  BSYNC.RECONVERGENT B3 ;  /* 0x0000000000037941 */ /* 0x000fea0003800200 */
.L_x_12873:
        /* <DEDUP_REMOVED lines=43> */
.L_x_12871:
[----:B------:R-:W-:Y:S05]  /*eea0*/  BSYNC.RECONVERGENT B2 ;  /* 0x0000000000027941 */ /* 0x000fea0003800200 */
.L_x_12870:
        /* <DEDUP_REMOVED lines=12> */
.L_x_12819:
[----:B------:R-:W-:Y:S01]  /*ef70*/  BSSY.RECONVERGENT B2, `(.L_x_12875) ;  /* 0x0000058000027945 */ /* 0x000fe20003800200 */
[----:B------:R-:W-:Y:S01]  /*ef80*/  IMAD.MOV.U32 R132, RZ, RZ, R72 ;  /* 0x000000ffff847224 */ /* 0x000fe200078e0048 */
[----:B012---:R-:W-:Y:S01]  /*ef90*/  MOV R28, R77 ;  /* 0x0000004d001c7202 */ /* 0x007fe20000000f00 */
        /* <DEDUP_REMOVED lines=18> */
.L_x_12879:
        /* <DEDUP_REMOVED lines=13> */
.L_x_12881:
[----:B------:R-:W-:Y:S05]  /*f190*/  BSYNC.RECONVERGENT B4 ;  /* 0x0000000000047941 */ /* 0x000fea0003800200 */
.L_x_12880:
        /* <DEDUP_REMOVED lines=43> */
.L_x_12878:
[----:B------:R-:W-:Y:S05]  /*f450*/  BSYNC.RECONVERGENT B3 ;  /* 0x0000000000037941 */ /* 0x000fea0003800200 */
.L_x_12877:
        /* <DEDUP_REMOVED lines=9> */
.L_x_12876:
[----:B------:R-:W-:Y:S05]  /*f4f0*/  BSYNC.RECONVERGENT B2 ;  /* 0x0000000000027941 */ /* 0x000fea0003800200 */
.L_x_12875:
        /* <DEDUP_REMOVED lines=17> */
.L_x_12886:
        /* <DEDUP_REMOVED lines=13> */
.L_x_12888:
[----:B------:R-:W-:Y:S05]  /*f6e0*/  BSYNC.RECONVERGENT B4 ;  /* 0x0000000000047941 */ /* 0x000fea0003800200 */
.L_x_12887:
        /* <DEDUP_REMOVED lines=43> */
.L_x_12885:
[----:B------:R-:W-:Y:S05]  /*f9a0*/  BSYNC.RECONVERGENT B3 ;  /* 0x0000000000037941 */ /* 0x000fea0003800200 */
.L_x_12884:
        /* <DEDUP_REMOVED lines=9> */
.L_x_12883:
[----:B------:R-:W-:Y:S05]  /*fa40*/  BSYNC.RECONVERGENT B2 ;  /* 0x0000000000027941 */ /* 0x000fea0003800200 */
.L_x_12882:
        /* <DEDUP_REMOVED lines=17> */
.L_x_12893:
        /* <DEDUP_REMOVED lines=13> */
.L_x_12895:
[----:B------:R-:W-:Y:S05]  /*fc30*/  BSYNC.RECONVERGENT B4 ;  /* 0x0000000000047941 */ /* 0x000fea0003800200 */
.L_x_12894:
        /* <DEDUP_REMOVED lines=43> */
.L_x_12892:
[----:B------:R-:W-:Y:S05]  /*fef0*/  BSYNC.RECONVERGENT B3 ;  /* 0x0000000000037941 */ /* 0x000fea0003800200 */
.L_x_12891:
        /* <DEDUP_REMOVED lines=9> */
.L_x_12890:
[----:B------:R-:W-:Y:S05]  /*ff90*/  BSYNC.RECONVERGENT B2 ;  /* 0x0000000000027941 */ /* 0x000fea0003800200 */
.L_x_12889:
        /* <DEDUP_REMOVED lines=17> */
.L_x_12900:
        /* <DEDUP_REMOVED lines=13> */
.L_x_12902:
[----:B------:R-:W-:Y:S05]  /*10180*/  BSYNC.RECONVERGENT B4 ;  /* 0x0000000000047941 */ /* 0x000fea0003800200 */
.L_x_12901:
        /* <DEDUP_REMOVED lines=43> */
.L_x_12899:
[----:B------:R-:W-:Y:S05]  /*10440*/  BSYNC.RECONVERGENT B3 ;  /* 0x0000000000037941 */ /* 0x000fea0003800200 */
.L_x_12898:
        /* <DEDUP_REMOVED lines=9> */
.L_x_12897:
[----:B------:R-:W-:Y:S05]  /*104e0*/  BSYNC.RECONVERGENT B2 ;  /* 0x0000000000027941 */ /* 0x000fea0003800200 */
.L_x_12896:
        /* <DEDUP_REMOVED lines=17> */
.L_x_12907:
        /* <DEDUP_REMOVED lines=13> */
.L_x_12909:
[----:B------:R-:W-:Y:S05]  /*106d0*/  BSYNC.RECONVERGENT B4 ;  /* 0x0000000000047941 */ /* 0x000fea0003800200 */
.L_x_12908:
        /* <DEDUP_REMOVED lines=43> */
.L_x_12906:
[----:B------:R-:W-:Y:S05]  /*10990*/  BSYNC.RECONVERGENT B3 ;  /* 0x0000000000037941 */ /* 0x000fea0003800200 */
.L_x_12905:
        /* <DEDUP_REMOVED lines=9> */
.L_x_12904:
[----:B------:R-:W-:Y:S05]  /*10a30*/  BSYNC.RECONVERGENT B2 ;  /* 0x0000000000027941 */ /* 0x000fea0003800200 */
.L_x_12903:
        /* <DEDUP_REMOVED lines=17> */
.L_x_12914:
        /* <DEDUP_REMOVED lines=13> */
.L_x_12916:
[----:B------:R-:W-:Y:S05]  /*10c20*/  BSYNC.RECONVERGENT B4 ;  /* 0x0000000000047941 */ /* 0x000fea0003800200 */
.L_x_12915:
        /* <DEDUP_REMOVED lines=43> */
.L_x_12913:
[----:B------:R-:W-:Y:S05]  /*10ee0*/  BSYNC.RECONVERGENT B3 ;  /* 0x0000000000037941 */ /* 0x000fea0003800200 */
.L_x_12912:
        /* <DEDUP_REMOVED lines=9> */
.L_x_12911:
[----:B------:R-:W-:Y:S05]  /*10f80*/  BSYNC.RECONVERGENT B2 ;  /* 0x0000000000027941 */ /* 0x000fea0003800200 */
.L_x_12910:
        /* <DEDUP_REMOVED lines=17> */
.L_x_12921:
        /* <DEDUP_REMOVED lines=13> */
.L_x_12923:
[----:B------:R-:W-:Y:S05]  /*11170*/  BSYNC.RECONVERGENT B4 ;  /* 0x0000000000047941 */ /* 0x000fea0003800200 */
.L_x_12922:
        /* <DEDUP_REMOVED lines=43> */
.L_x_12920:
[----:B------:R-:W-:Y:S05]  /*11430*/  BSYNC.RECONVERGENT B3 ;  /* 0x0000000000037941 */ /* 0x000fea0003800200 */
.L_x_12919:
        /* <DEDUP_REMOVED lines=9> */
.L_x_12918:
[----:B------:R-:W-:Y:S05]  /*114d0*/  BSYNC.RECONVERGENT B2 ;  /* 0x0000000000027941 */ /* 0x000fea0003800200 */
.L_x_12917:
[----:B------:R-:W-:Y:S01]  /*114e0*/  MOV R124, R72 ;  /* 0x00000048007c7202 */ /* 0x000fe20000000f00 */
        /* <DEDUP_REMOVED lines=15> */
.L_x_12926:
        /* <DEDUP_REMOVED lines=13> */
.L_x_12928:
[----:B------:R-:W-:Y:S05]  /*116b0*/  BSYNC.RECONVERGENT B3 ;  /* 0x0000000000037941 */ /* 0x000fea0003800200 */
.L_x_12927:
        /* <DEDUP_REMOVED lines=43> */
.L_x_12925:
[----:B------:R-:W-:Y:S05]  /*11970*/  BSYNC.RECONVERGENT B2 ;  /* 0x0000000000027941 */ /* 0x000fea0003800200 */
.L_x_12924:
        /* <DEDUP_REMOVED lines=9> */
.L_x_12869:
[----:B------:R-:W-:Y:S05]  /*11a10*/  BSYNC.RECONVERGENT B1 ;  /* 0x0000000000017941 */ /* 0x000fea0003800200 */
.L_x_12818:
[----:B------:R-:W-:Y:S01]  /*11a20*/  IMAD.WIDE.U32 R72, R123, 0x20, R118 ;  /* 0x000000207b487825 */ /* 0x000fe200078e0076 */
[----:B------:R-:W-:Y:S03]  /*11a30*/  BSSY.RECONVERGENT B1, `(.L_x_12929) ;  /* 0x0000019000017945 */ /* 0x000fe60003800200 */
        /* <DEDUP_REMOVED lines=24> */
.L_x_12930:
[----:B------:R-:W-:Y:S05]  /*11bc0*/  BSYNC.RECONVERGENT B1 ;  /* 0x0000000000017941 */ /* 0x000fea0003800200 */
.L_x_12929:
[----:B------:R-:W-:Y:S04]  /*11bd0*/  BSSY.RECONVERGENT B1, `(.L_x_12931) ;  /* 0x0000005000017945 */ /* 0x000fe80003800200 */
[----:B------:R-:W-:Y:S05]  /*11be0*/  @!P1 BRA `(.L_x_12932) ;  /* 0x00000000000c9947 */ /* 0x000fea0003800000 */
[----:B------:R-:W2:Y:S02]  /*11bf0*/  LDC.64 R52, c[0x0][0x390] ;  /* 0x0000e400ff347b82 */ /* 0x000ea40000000a00 */
[----:B--2---:R-:W-:-:S06]  /*11c00*/  IMAD.WIDE.U32 R52, R131, 0x10, R52 ;  /* 0x0000001083347825 */ /* 0x004fcc00078e0034 */
[----:B------:R-:W5:Y:S02]  /*11c10*/  LDG.E.128 R52, desc[UR8][R52.64] ;  /* 0x0000000834347981 */ /* 0x000f64000c1e1d00 */
.L_x_12932:
[----:B------:R-:W-:Y:S05]  /*11c20*/  BSYNC.RECONVERGENT B1 ;  /* 0x0000000000017941 */ /* 0x000fea0003800200 */
.L_x_12931:
[----:B------:R-:W-:Y:S01]  /*11c30*/  BSSY.RECONVERGENT B1, `(.L_x_12933) ;  /* 0x0000580000017945 */ /* 0x000fe20003800200 */
[----:B------:R-:W-:-:S03]  /*11c40*/  VIADD R133, R133, 0x60 ;  /* 0x0000006085857836 */ /* 0x000fc60000000000 */
[----:B------:R-:W-:Y:S05]  /*11c50*/  @!P0 BRA `(.L_x_12934) ;  /* 0x0000002c00408947 */ /* 0x000fea0003800000 */
[----:B------:R-:W2:Y:S02]  /*11c60*/  LDC.64 R120, c[0x0][0x3a0] ;  /* 0x0000e800ff787b82 */ /* 0x000ea40000000a00 */
[----:B--2---:R-:W-:-:S05]  /*11c70*/  IMAD.WIDE.U32 R120, R133, 0x20, R120 ;  /* 0x0000002085787825 */ /* 0x004fca00078e0078 */
[----:B------:R2:W5:Y:S04]  /*11c80*/  LDG.E.128 R76, desc[UR8][R120.64] ;  /* 0x00000008784c7981 */ /* 0x000568000c1e1d00 */
[----:B01----:R2:W5:Y:S01]  /*11c90*/  LDG.E.128 R72, desc[UR8][R120.64+0x10] ;  /* 0x0000100878487981 */ /* 0x003562000c1e1d00 */
[----:B------:R-:W-:Y:S01]  /*11ca0*/  ISETP.GT.AND P0, PT, R122, RZ, PT ;  /* 0x000000ff7a00720c */ /* 0x000fe20003f04270 */
[----:B------:R-:W-:-:S12]  /*11cb0*/  BSSY.RECONVERGENT B2, `(.L_x_12935) ;  /* 0x0000058000027945 */ /* 0x000fd80003800200 */
[----:B------:R-:W-:Y:S01]  /*11cc0*/  @!P0 MOV R130, R132 ;  /* 0x0000008400828202 */ /* 0x000fe20000000f00 */
[----:B------:R-:W-:Y:S01]  /*11cd0*/  @!P0 IMAD.MOV.U32 R122, RZ, RZ, R124 ;  /* 0x000000ffff7a8224 */ /* 0x000fe200078e007c */
[----:B--2---:R-:W-:Y:S06]  /*11ce0*/  @!P0 BRA `(.L_x_12936) ;  /* 0x0000000400508947 */ /* 0x004fec0003800000 */
        /* <DEDUP_REMOVED lines=16> */
.L_x_12939:
        /* <DEDUP_REMOVED lines=13> */
.L_x_12941:
[----:B------:R-:W-:Y:S05]  /*11ec0*/  BSYNC.RECONVERGENT B4 ;  /* 0x0000000000047941 */ /* 0x000fea0003800200 */
.L_x_12940:
        /* <DEDUP_REMOVED lines=43> */
.L_x_12938:
[----:B------:R-:W-:Y:S05]  /*12180*/  BSYNC.RECONVERGENT B3 ;  /* 0x0000000000037941 */ /* 0x000fea0003800200 */
.L_x_12937:
        /* <DEDUP_REMOVED lines=10> */
.L_x_12936:
[----:B------:R-:W-:Y:S05]  /*12230*/  BSYNC.RECONVERGENT B2 ;  /* 0x0000000000027941 */ /* 0x000fea0003800200 */
.L_x_12935:
        /* <DEDUP_REMOVED lines=20> */
.L_x_12946:
        /* <DEDUP_REMOVED lines=13> */
.L_x_12948:
[----:B------:R-:W-:Y:S05]  /*12450*/  BSYNC.RECONVERGENT B4 ;  /* 0x0000000000047941 */ /* 0x000fea0003800200 */
.L_x_12947:
        /* <DEDUP_REMOVED lines=43> */
.L_x_12945:
[----:B------:R-:W-:Y:S05]  /*12710*/  BSYNC.RECONVERGENT B3 ;  /* 0x0000000000037941 */ /* 0x000fea0003800200 */
.L_x_12944:
        /* <DEDUP_REMOVED lines=11> */
.L_x_12943:
[----:B------:R-:W-:Y:S05]  /*127d0*/  BSYNC.RECONVERGENT B2 ;  /* 0x0000000000027941 */ /* 0x000fea0003800200 */
.L_x_12942:
        /* <DEDUP_REMOVED lines=20> */
.L_x_12953:
        /* <DEDUP_REMOVED lines=13> */
.L_x_12955:
[----:B------:R-:W-:Y:S05]  /*129f0*/  BSYNC.RECONVERGENT B4 ;  /* 0x0000000000047941 */ /* 0x000fea0003800200 */
.L_x_12954:
        /* <DEDUP_REMOVED lines=43> */
.L_x_12952:
[----:B------:R-:W-:Y:S05]  /*12cb0*/  BSYNC.RECONVERGENT B3 ;  /* 0x0000000000037941 */ /* 0x000fea0003800200 */
.L_x_12951:
        /* <DEDUP_REMOVED lines=10> */
.L_x_12950:
[----:B------:R-:W-:Y:S05]  /*12d60*/  BSYNC.RECONVERGENT B2 ;  /* 0x0000000000027941 */ /* 0x000fea0003800200 */
.L_x_12949:
        /* <DEDUP_REMOVED lines=20> */
.L_x_12960:
        /* <DEDUP_REMOVED lines=13> */
.L_x_12962:
[----:B------:R-:W-:Y:S05]  /*12f80*/  BSYNC.RECONVERGENT B4 ;  /* 0x0000000000047941 */ /* 0x000fea0003800200 */
.L_x_12961:
        /* <DEDUP_REMOVED lines=43> */
.L_x_12959:
[----:B------:R-:W-:Y:S05]  /*13240*/  BSYNC.RECONVERGENT B3 ;  /* 0x0000000000037941 */ /* 0x000fea0003800200 */
.L_x_12958:
        /* <DEDUP_REMOVED lines=11> */
.L_x_12957:
[----:B------:R-:W-:Y:S05]  /*13300*/  BSYNC.RECONVERGENT B2 ;  /* 0x0000000000027941 */ /* 0x000fea0003800200 */
.L_x_12956:
        /* <DEDUP_REMOVED lines=20> */
.L_x_12967:
        /* <DEDUP_REMOVED lines=13> */
.L_x_12969:
[----:B------:R-:W-:Y:S05]  /*13520*/  BSYNC.RECONVERGENT B4 ;  /* 0x0000000000047941 */ /* 0x000fea0003800200 */
.L_x_12968:
        /* <DEDUP_REMOVED lines=43> */
.L_x_12966:
[----:B------:R-:W-:Y:S05]  /*137e0*/  BSYNC.RECONVERGENT B3 ;  /* 0x0000000000037941 */ /* 0x000fea0003800200 */
.L_x_12965:
        /* <DEDUP_REMOVED lines=10> */
.L_x_12964:
[----:B------:R-:W-:Y:S05]  /*13890*/  BSYNC.RECONVERGENT B2 ;  /* 0x0000000000027941 */ /* 0x000fea0003800200 */
.L_x_12963:
        /* <DEDUP_REMOVED lines=20> */
.L_x_12974:
        /* <DEDUP_REMOVED lines=13> */
.L_x_12976:
[----:B------:R-:W-:Y:S05]  /*13ab0*/  BSYNC.RECONVERGENT B4 ;  /* 0x0000000000047941 */ /* 0x000fea0003800200 */
.L_x_12975:
        /* <DEDUP_REMOVED lines=43> */
.L_x_12973:
[----:B------:R-:W-:Y:S05]  /*13d70*/  BSYNC.RECONVERGENT B3 ;  /* 0x0000000000037941 */ /* 0x000fea0003800200 */
.L_x_12972:
        /* <DEDUP_REMOVED lines=11> */
.L_x_12971:
[----:B------:R-:W-:Y:S05]  /*13e30*/  BSYNC.RECONVERGENT B2 ;  /* 0x0000000000027941 */ /* 0x000fea0003800200 */
.L_x_12970:
        /* <DEDUP_REMOVED lines=20> */
.L_x_12981:
        /* <DEDUP_REMOVED lines=13> */
.L_x_12983:
[----:B------:R-:W-:Y:S05]  /*14050*/  BSYNC.RECONVERGENT B4 ;  /* 0x0000000000047941 */ /* 0x000fea0003800200 */
.L_x_12982:
        /* <DEDUP_REMOVED lines=43> */
.L_x_12980:
[----:B------:R-:W-:Y:S05]  /*14310*/  BSYNC.RECONVERGENT B3 ;  /* 0x0000000000037941 */ /* 0x000fea0003800200 */
.L_x_12979:
        /* <DEDUP_REMOVED lines=10> */
.L_x_12978:
[----:B------:R-:W-:Y:S05]  /*143c0*/  BSYNC.RECONVERGENT B2 ;  /* 0x0000000000027941 */ /* 0x000fea0003800200 */
.L_x_12977:
        /* <DEDUP_REMOVED lines=19> */
.L_x_12987:
        /* <DEDUP_REMOVED lines=13> */
.L_x_12989:
[----:B------:R-:W-:Y:S05]  /*145d0*/  BSYNC.RECONVERGENT B3 ;  /* 0x0000000000037941 */ /* 0x000fea0003800200 */
.L_x_12988:
        /* <DEDUP_REMOVED lines=43> */
.L_x_12986:
[----:B------:R-:W-:Y:S05]  /*14890*/  BSYNC.RECONVERGENT B2 ;  /* 0x0000000000027941 */ /* 0x000fea0003800200 */
.L_x_12985:
        /* <DEDUP_REMOVED lines=12> */
.L_x_12934:
[----:B------:R-:W-:Y:S01]  /*14960*/  BSSY.RECONVERGENT B2, `(.L_x_12990) ;  /* 0x0000057000027945 */ /* 0x000fe20003800200 */
[----:B------:R-:W-:Y:S01]  /*14970*/  HFMA2 R76, -RZ, RZ, 0, 0 ;  /* 0x00000000ff4c7431 */ /* 0x000fe200000001ff */
        /* <DEDUP_REMOVED lines=19> */
.L_x_12994:
        /* <DEDUP_REMOVED lines=13> */
.L_x_12996:
[----:B------:R-:W-:Y:S05]  /*14b80*/  BSYNC.RECONVERGENT B4 ;  /* 0x0000000000047941 */ /* 0x000fea0003800200 */
.L_x_12995:
        /* <DEDUP_REMOVED lines=42> */
.L_x_12993:
[----:B------:R-:W-:Y:S05]  /*14e30*/  BSYNC.RECONVERGENT B3 ;  /* 0x0000000000037941 */ /* 0x000fea0003800200 */
.L_x_12992:
        /* <DEDUP_REMOVED lines=9> */
.L_x_12991:
[----:B------:R-:W-:Y:S05]  /*14ed0*/  BSYNC.RECONVERGENT B2 ;  /* 0x0000000000027941 */ /* 0x000fea0003800200 */
.L_x_12990:
        /* <DEDUP_REMOVED lines=17> */
.L_x_13001:
        /* <DEDUP_REMOVED lines=13> */
.L_x_13003:
[----:B------:R-:W-:Y:S05]  /*150c0*/  BSYNC.RECONVERGENT B4 ;  /* 0x0000000000047941 */ /* 0x000fea0003800200 */
.L_x_13002:
        /* <DEDUP_REMOVED lines=43> */
.L_x_13000:
[----:B------:R-:W-:Y:S05]  /*15380*/  BSYNC.RECONVERGENT B3 ;  /* 0x0000000000037941 */ /* 0x000fea0003800200 */
.L_x_12999:
        /* <DEDUP_REMOVED lines=10> */
.L_x_12998:
[----:B------:R-:W-:Y:S05]  /*15430*/  BSYNC.RECONVERGENT B2 ;  /* 0x0000000000027941 */ /* 0x000fea0003800200 */
.L_x_12997:
        /* <DEDUP_REMOVED lines=17> */
.L_x_13008:
        /* <DEDUP_REMOVED lines=13> */
.L_x_13010:
[----:B------:R-:W-:Y:S05]  /*15620*/  BSYNC.RECONVERGENT B4 ;  /* 0x0000000000047941 */ /* 0x000fea0003800200 */
.L_x_13009:
        /* <DEDUP_REMOVED lines=43> */
.L_x_13007:
[----:B------:R-:W-:Y:S05]  /*158e0*/  BSYNC.RECONVERGENT B3 ;  /* 0x0000000000037941 */ /* 0x000fea0003800200 */
.L_x_13006:
        /* <DEDUP_REMOVED lines=9> */
.L_x_13005:
[----:B------:R-:W-:Y:S05]  /*15980*/  BSYNC.RECONVERGENT B2 ;  /* 0x0000000000027941 */ /* 0x000fea0003800200 */
.L_x_13004:
        /* <DEDUP_REMOVED lines=17> */
.L_x_13015:
        /* <DEDUP_REMOVED lines=13> */
.L_x_13017:
[----:B------:R-:W-:Y:S05]  /*15b70*/  BSYNC.RECONVERGENT B4 ;  /* 0x0000000000047941 */ /* 0x000fea0003800200 */
.L_x_13016:
        /* <DEDUP_REMOVED lines=43> */
.L_x_13014:
[----:B------:R-:W-:Y:S05]  /*15e30*/  BSYNC.RECONVERGENT B3 ;  /* 0x0000000000037941 */ /* 0x000fea0003800200 */
.L_x_13013:
        /* <DEDUP_REMOVED lines=10> */
.L_x_13012:
[----:B------:R-:W-:Y:S05]  /*15ee0*/  BSYNC.RECONVERGENT B2 ;  /* 0x0000000000027941 */ /* 0x000fea0003800200 */
.L_x_13011:
        /* <DEDUP_REMOVED lines=17> */
.L_x_13022:
        /* <DEDUP_REMOVED lines=13> */
.L_x_13024:
[----:B------:R-:W-:Y:S05]  /*160d0*/  BSYNC.RECONVERGENT B4 ;  /* 0x0000000000047941 */ /* 0x000fea0003800200 */
.L_x_13023:
        /* <DEDUP_REMOVED lines=43> */
.L_x_13021:
[----:B------:R-:W-:Y:S05]  /*16390*/  BSYNC.RECONVERGENT B3 ;  /* 0x0000000000037941 */ /* 0x000fea0003800200 */
.L_x_13020:
        /* <DEDUP_REMOVED lines=9> */
.L_x_13019:
[----:B------:R-:W-:Y:S05]  /*16430*/  BSYNC.RECONVERGENT B2 ;  /* 0x0000000000027941 */ /* 0x000fea0003800200 */
.L_x_13018:
        /* <DEDUP_REMOVED lines=17> */
.L_x_13029:
        /* <DEDUP_REMOVED lines=13> */
.L_x_13031:
[----:B------:R-:W-:Y:S05]  /*16620*/  BSYNC.RECONVERGENT B4 ;  /* 0x0000000000047941 */ /* 0x000fea0003800200 */
.L_x_13030:
        /* <DEDUP_REMOVED lines=43> */
.L_x_13028:
[----:B------:R-:W-:Y:S05]  /*168e0*/  BSYNC.RECONVERGENT B3 ;  /* 0x0000000000037941 */ /* 0x000fea0003800200 */
.L_x_13027:
        /* <DEDUP_REMOVED lines=10> */
.L_x_13026:
[----:B------:R-:W-:Y:S05]  /*16990*/  BSYNC.RECONVERGENT B2 ;  /* 0x0000000000027941 */ /* 0x000fea0003800200 */
.L_x_13025:
        /* <DEDUP_REMOVED lines=17> */
.L_x_13036:
        /* <DEDUP_REMOVED lines=13> */
.L_x_13038:
[----:B------:R-:W-:Y:S05]  /*16b80*/  BSYNC.RECONVERGENT B4 ;  /* 0x0000000000047941 */ /* 0x000fea0003800200 */
.L_x_13037:
        /* <DEDUP_REMOVED lines=43> */
.L_x_13035:
[----:B------:R-:W-:Y:S05]  /*16e40*/  BSYNC.RECONVERGENT B3 ;  /* 0x0000000000037941 */ /* 0x000fea0003800200 */
.L_x_13034:
        /* <DEDUP_REMOVED lines=9> */
.L_x_13033:
[----:B------:R-:W-:Y:S05]  /*16ee0*/  BSYNC.RECONVERGENT B2 ;  /* 0x0000000000027941 */ /* 0x000fea0003800200 */
.L_x_13032:
        /* <DEDUP_REMOVED lines=16> */
.L_x_13041:
        /* <DEDUP_REMOVED lines=13> */
.L_x_13043:
[----:B------:R-:W-:Y:S05]  /*170c0*/  BSYNC.RECONVERGENT B3 ;  /* 0x0000000000037941 */ /* 0x000fea0003800200 */
.L_x_13042:
        /* <DEDUP_REMOVED lines=43> */
.L_x_13040:
[----:B------:R-:W-:Y:S05]  /*17380*/  BSYNC.RECONVERGENT B2 ;  /* 0x0000000000027941 */ /* 0x000fea0003800200 */
.L_x_13039:
        /* <DEDUP_REMOVED lines=10> */
.L_x_12984:
[----:B------:R-:W-:Y:S05]  /*17430*/  BSYNC.RECONVERGENT B1 ;  /* 0x0000000000017941 */ /* 0x000fea0003800200 */
.L_x_12933:
[----:B------:R-:W-:Y:S01]  /*17440*/  FADD.FTZ R120, RZ, R48 ;  /* 0x00000030ff787221 */ /* 0x000fe20000010000 */
[----:B------:R-:W-:Y:S01]  /*17450*/  IMAD.WIDE.U32 R118, R133, 0x20, R118 ;  /* 0x0000002085767825 */ /* 0x000fe200078e0076 */
[----:B------:R-:W-:Y:S01]  /*17460*/  BSSY.RECONVERGENT B1, `(.L_x_13044) ;  /* 0x0000037000017945 */ /* 0x000fe20003800200 */
[----:B------:R-:W-:Y:S02]  /*17470*/  ISETP.NE.AND P0, PT, R117, RZ, PT ;  /* 0x000000ff7500720c */ /* 0x000fe40003f05270 */
[----:B------:R-:W-:Y:S01]  /*17480*/  FADD.FTZ R121, R120, R49 ;  /* 0x0000003178797221 */ /* 0x000fe20000010000 */
[----:B-----5:R0:W-:Y:S03]  /*17490*/  STG.E.128 desc[UR8][R118.64], R76 ;  /* 0x0000004c76007986 */ /* 0x0201e6000c101d08 */
        /* <DEDUP_REMOVED lines=51> */
.L_x_13045:
[----:B------:R-:W-:Y:S05]  /*177d0*/  BSYNC.RECONVERGENT B1 ;  /* 0x0000000000017941 */ /* 0x000fea0003800200 */
.L_x_13044:
        /* <DEDUP_REMOVED lines=88> */
.L_x_13061:
        /* <DEDUP_REMOVED lines=16> */
[----:B------:R-:W-:Y:S01]  /*17e60*/  IMAD.U32 R121, R111, 0x10000, RZ ;  /* 0x000100006f797824 */ /* 0x000fe200078e00ff */
[----:B------:R-:W-:Y:S01]  /*17e70*/  IADD3 R126, PT, PT, R126, -0x1, RZ ;  /* 0xffffffff7e7e7810 */ /* 0x000fe20007ffe0ff */
[----:B------:R-:W-:Y:S01]  /*17e80*/  IMAD.U32 R131, R13, 0x10000, RZ ;  /* 0x000100000d837824 */ /* 0x000fe200078e00ff */
[----:B------:R-:W-:Y:S01]  /*17e90*/  SHF.L.U32 R119, R12, 0x10, RZ ;  /* 0x000000100c777819 */ /* 0x000fe200000006ff */
[C---:B------:R-:W-:Y:S01]  /*17ea0*/  FADD.FTZ R48, -R123.reuse, R48 ;  /* 0x000000307b307221 */ /* 0x040fe20000010100 */
[C---:B------:R-:W-:Y:S01]  /*17eb0*/  FADD.FTZ R50, -R123.reuse, R50 ;  /* 0x000000327b327221 */ /* 0x040fe20000010100 */
[----:B------:R-:W-:Y:S02]  /*17ec0*/  IMAD R127, R126, R127, RZ ;  /* 0x0000007f7e7f7224 */ /* 0x000fe400078e02ff */
        /* <DEDUP_REMOVED lines=31> */
[----:B------:R-:W-:Y:S01]  /*180c0*/  FMUL.FTZ R28, R125, R48 ;  /* 0x000000307d1c7220 */ /* 0x000fe20000410000 */
[----:B------:R-:W-:Y:S01]  /*180d0*/  SHF.L.U32 R123, R69, 0x10, RZ ;  /* 0x00000010457b7819 */ /* 0x000fe200000006ff */
[C---:B------:R-:W-:Y:S01]  /*180e0*/  FMUL.FTZ R32, R125.reuse, R50 ;  /* 0x000000327d207220 */ /* 0x040fe20000410000 */
[----:B------:R-:W-:Y:S01]  /*180f0*/  IMAD.U32 R33, R112, 0x10000, RZ ;  /* 0x0001000070217824 */ /* 0x000fe200078e00ff */
[----:B------:R-:W-:Y:S01]  /*18100*/  SHF.L.U32 R133, R14, 0x10, RZ ;  /* 0x000000100e857819 */ /* 0x000fe200000006ff */
[C---:B------:R-:W-:Y:S01]  /*18110*/  FMUL.FTZ R118, R125.reuse, R118 ;  /* 0x000000767d767220 */ /* 0x040fe20000410000 */
[----:B------:R-:W-:Y:S01]  /*18120*/  FMUL.FTZ R120, R125, R120 ;  /* 0x000000787d787220 */ /* 0x000fe20000410000 */
[----:B------:R-:W-:-:S02]  /*18130*/  IMAD.U32 R79, R11, 0x10000, RZ ;  /* 0x000100000b4f7824 */ /* 0x000fc400078e00ff */
[----:B------:R-:W-:Y:S01]  /*18140*/  FFMA.FTZ R28, R28, R33, R35 ;  /* 0x000000211c1c7223 */ /* 0x000fe20000010023 */
[----:B------:R-:W-:Y:S01]  /*18150*/  FFMA.FTZ R32, R32, R121, R123 ;  /* 0x0000007920207223 */ /* 0x000fe2000001007b */
[C---:B------:R-:W-:Y:S01]  /*18160*/  FMUL.FTZ R74, R125.reuse, R124 ;  /* 0x0000007c7d4a7220 */ /* 0x040fe20000410000 */
[----:B------:R-:W-:Y:S01]  /*18170*/  FFMA.FTZ R33, R118, R79, R119 ;  /* 0x0000004f76217223 */ /* 0x000fe20000010077 */
[----:B------:R-:W-:Y:S01]  /*18180*/  FFMA.FTZ R35, R120, R131, R133 ;  /* 0x0000008378237223 */ /* 0x000fe20000010085 */
[----:B------:R-:W-:Y:S01]  /*18190*/  SHF.L.U32 R123, R64, 0x10, RZ ;  /* 0x00000010407b7819 */ /* 0x000fe200000006ff */
[C---:B------:R-:W-:Y:S01]  /*181a0*/  FMUL.FTZ R41, R125.reuse, R122 ;  /* 0x0000007a7d297220 */ /* 0x040fe20000410000 */
[----:B------:R-:W-:Y:S01]  /*181b0*/  FMUL.FTZ R72, R125, R40 ;  /* 0x000000287d487220 */ /* 0x000fe20000410000 */
[----:B------:R-:W-:Y:S01]  /*181c0*/  SHF.L.U32 R120, R16, 0x10, RZ ;  /* 0x0000001010787819 */ /* 0x000fe200000006ff */
[----:B------:R-:W-:Y:S01]  /*181d0*/  IMAD.U32 R121, R108, 0x10000, RZ ;  /* 0x000100006c797824 */ /* 0x000fe200078e00ff */
[----:B------:R-:W-:Y:S01]  /*181e0*/  SHF.L.U32 R124, R71, 0x10, RZ ;  /* 0x00000010477c7819 */ /* 0x000fe200000006ff */
[----:B------:R-:W-:Y:S01]  /*181f0*/  FMUL.FTZ R73, R125, R46 ;  /* 0x0000002e7d497220 */ /* 0x000fe20000410000 */
[----:B------:R-:W-:Y:S01]  /*18200*/  SHF.L.U32 R119, R18, 0x10, RZ ;  /* 0x0000001012777819 */ /* 0x000fe200000006ff */
[----:B------:R-:W-:-:S02]  /*18210*/  IMAD.U32 R118, R15, 0x10000, RZ ;  /* 0x000100000f767824 */ /* 0x000fc400078e00ff */
[----:B------:R-:W-:Y:S01]  /*18220*/  FFMA.FTZ R72, R72, R121, R123 ;  /* 0x0000007948487223 */ /* 0x000fe2000001007b */
[----:B------:R-:W-:Y:S01]  /*18230*/  IMAD.U32 R122, R109, 0x10000, RZ ;  /* 0x000100006d7a7824 */ /* 0x000fe200078e00ff */
[----:B------:R-:W-:Y:S01]  /*18240*/  SHF.L.U32 R123, R66, 0x10, RZ ;  /* 0x00000010427b7819 */ /* 0x000fe200000006ff */
        /* <DEDUP_REMOVED lines=8> */
[C---:B------:R-:W-:Y:S01]  /*182d0*/  FMUL.FTZ R50, R125.reuse, R42 ;  /* 0x0000002a7d327220 */ /* 0x040fe20000410000 */
[----:B------:R-:W-:Y:S01]  /*182e0*/  SHF.L.U32 R124, R24, 0x10, RZ ;  /* 0x00000010187c7819 */ /* 0x000fe200000006ff */
[C---:B------:R-:W-:Y:S01]  /*182f0*/  FMUL.FTZ R51, R125.reuse, R130 ;  /* 0x000000827d337220 */ /* 0x040fe20000410000 */
[----:B------:R-:W-:Y:S01]  /*18300*/  FMUL.FTZ R77, R125, R132 ;  /* 0x000000847d4d7220 */ /* 0x000fe20000410000 */
[----:B------:R-:W-:Y:S01]  /*18310*/  IMAD.U32 R79, R107, 0x10000, RZ ;  /* 0x000100006b4f7824 */ /* 0x000fe200078e00ff */
[----:B------:R-:W-:Y:S01]  /*18320*/  SHF.L.U32 R133, R67, 0x10, RZ ;  /* 0x0000001043857819 */ /* 0x000fe200000006ff */
[----:B------:R-:W-:-:S02]  /*18330*/  IMAD.U32 R118, R21, 0x10000, RZ ;  /* 0x0001000015767824 */ /* 0x000fc400078e00ff */
[----:B------:R-:W-:Y:S01]  /*18340*/  FMUL.FTZ R75, R125, R126 ;  /* 0x0000007e7d4b7220 */ /* 0x000fe20000410000 */
[----:B------:R-:W-:Y:S02]  /*18350*/  IMAD.U32 R122, R23, 0x10000, RZ ;  /* 0x00010000177a7824 */ /* 0x000fe400078e00ff */
[----:B------:R-:W-:Y:S01]  /*18360*/  FMUL.FTZ R78, R125, R134 ;  /* 0x000000867d4e7220 */ /* 0x000fe20000410000 */
[----:B------:R-:W-:Y:S01]  /*18370*/  SHF.L.U32 R130, R20, 0x10, RZ ;  /* 0x0000001014827819 */ /* 0x000fe200000006ff */
[----:B------:R-:W-:Y:S02]  /*18380*/  IMAD.U32 R131, R105, 0x10000, RZ ;  /* 0x0001000069837824 */ /* 0x000fe400078e00ff */
[----:B------:R-:W-:Y:S01]  /*18390*/  FFMA.FTZ R76, R76, R121, R123 ;  /* 0x000000794c4c7223 */ /* 0x000fe2000001007b */
[----:B------:R-:W-:Y:S02]  /*183a0*/  IMAD.U32 R126, R19, 0x10000, RZ ;  /* 0x00010000137e7824 */ /* 0x000fe400078e00ff */
[----:B------:R-:W-:Y:S01]  /*183b0*/  FFMA.FTZ R79, R50, R79, R119 ;  /* 0x0000004f324f7223 */ /* 0x000fe20000010077 */
[----:B------:R-:W-:Y:S01]  /*183c0*/  FFMA.FTZ R118, R51, R118, R120 ;  /* 0x0000007633767223 */ /* 0x000fe20000010078 */
[----:B------:R-:W-:Y:S01]  /*183d0*/  FFMA.FTZ R77, R77, R122, R124 ;  /* 0x0000007a4d4d7223 */ /* 0x000fe2000001007c */
[----:B------:R-:W-:Y:S01]  /*183e0*/  SHF.L.U32 R121, R60, 0x10, RZ ;  /* 0x000000103c797819 */ /* 0x000fe200000006ff */
[C---:B------:R-:W-:Y:S01]  /*183f0*/  FMUL.FTZ R48, R125.reuse, R138 ;  /* 0x0000008a7d307220 */ /* 0x040fe20000410000 */
[----:B------:R-:W-:Y:S01]  /*18400*/  FFMA.FTZ R119, R78, R131, R133 ;  /* 0x000000834e777223 */ /* 0x000fe20000010085 */
[----:B------:R-:W-:Y:S01]  /*18410*/  IMAD.U32 R51, R104, 0x10000, RZ ;  /* 0x0001000068337824 */ /* 0x000fe200078e00ff */
[----:B------:R-:W-:Y:S01]  /*18420*/  SHF.L.U32 R124, R80, 0x10, RZ ;  /* 0x00000010507c7819 */ /* 0x000fe200000006ff */
[----:B------:R-:W-:Y:S01]  /*18430*/  FMUL.FTZ R47, R125, R140 ;  /* 0x0000008c7d2f7220 */ /* 0x000fe20000410000 */
[----:B------:R-:W-:Y:S01]  /*18440*/  FFMA.FTZ R75, R75, R126, R130 ;  /* 0x0000007e4b4b7223 */ /* 0x000fe20000010082 */
[----:B------:R-:W-:Y:S01]  /*18450*/  IMAD.U32 R122, R27, 0x10000, RZ ;  /* 0x000100001b7a7824 */ /* 0x000fe200078e00ff */
[----:B------:R-:W-:Y:S01]  /*18460*/  SHF.L.U32 R131, R61, 0x10, RZ ;  /* 0x000000103d837819 */ /* 0x000fe200000006ff */
[----:B------:R-:W-:Y:S01]  /*18470*/  FMUL.FTZ R46, R125, R34 ;  /* 0x000000227d2e7220 */ /* 0x000fe20000410000 */
[----:B------:R-:W-:Y:S01]  /*18480*/  IMAD.U32 R123, R103, 0x10000, RZ ;  /* 0x00010000677b7824 */ /* 0x000fe200078e00ff */
[----:B------:R-:W-:Y:S01]  /*18490*/  SHF.L.U32 R130, R82, 0x10, RZ ;  /* 0x0000001052827819 */ /* 0x000fe200000006ff */
[----:B------:R-:W-:Y:S01]  /*184a0*/  FMUL.FTZ R45, R125, R142 ;  /* 0x0000008e7d2d7220 */ /* 0x000fe20000410000 */
[----:B------:R-:W-:-:S02]  /*184b0*/  IMAD.U32 R126, R81, 0x10000, RZ ;  /* 0x00010000517e7824 */ /* 0x000fc400078e00ff */
[----:B------:R-:W-:Y:S01]  /*184c0*/  FFMA.FTZ R78, R48, R51, R121 ;  /* 0x00000033304e7223 */ /* 0x000fe20000010079 */
[----:B------:R-:W-:Y:S01]  /*184d0*/  SHF.L.U32 R50, R26, 0x10, RZ ;  /* 0x000000101a327819 */ /* 0x000fe200000006ff */
[----:B------:R-:W-:Y:S01]  /*184e0*/  FFMA.FTZ R121, R47, R122, R124 ;  /* 0x0000007a2f797223 */ /* 0x000fe2000001007c */
[----:B------:R-:W-:Y:S01]  /*184f0*/  FMUL.FTZ R49, R125, R136 ;  /* 0x000000887d317220 */ /* 0x000fe20000410000 */
[----:B------:R-:W-:Y:S02]  /*18500*/  IMAD.U32 R120, R25, 0x10000, RZ ;  /* 0x0001000019787824 */ /* 0x000fe400078e00ff */
[----:B------:R-:W-:Y:S01]  /*18510*/  FFMA.FTZ R122, R46, R123, R131 ;  /* 0x0000007b2e7a7223 */ /* 0x000fe20000010083 */
[----:B------:R-:W-:Y:S01]  /*18520*/  FMUL.FTZ R38, R125, R44 ;  /* 0x0000002c7d267220 */ /* 0x000fe20000410000 */
[----:B------:R-:W-:Y:S01]  /*18530*/  FFMA.FTZ R123, R45, R126, R130 ;  /* 0x0000007e2d7b7223 */ /* 0x000fe20000010082 */
[C---:B------:R-:W-:Y:S01]  /*18540*/  FMUL.FTZ R44, R125.reuse, R144 ;  /* 0x000000907d2c7220 */ /* 0x040fe20000410000 */
[----:B------:R-:W-:Y:S01]  /*18550*/  IMAD.U32 R45, R102, 0x10000, RZ ;  /* 0x00010000662d7824 */ /* 0x000fe200078e00ff */
[----:B------:R-:W-:Y:S01]  /*18560*/  SHF.L.U32 R47, R62, 0x10, RZ ;  /* 0x000000103e2f7819 */ /* 0x000fe200000006ff */
[----:B------:R-:W-:Y:S01]  /*18570*/  FMUL.FTZ R40, R125, R148 ;  /* 0x000000947d287220 */ /* 0x000fe20000410000 */
[----:B------:R-:W-:Y:S01]  /*18580*/  SHF.L.U32 R131, R86, 0x10, RZ ;  /* 0x0000001056837819 */ /* 0x000fe200000006ff */
[----:B------:R-:W-:Y:S01]  /*18590*/  FFMA.FTZ R120, R49, R120, R50 ;  /* 0x0000007831787223 */ /* 0x000fe20000010032 */
[----:B------:R-:W-:Y:S01]  /*185a0*/  IMAD.U32 R133, R85, 0x10000, RZ ;  /* 0x0001000055857824 */ /* 0x000fe200078e00ff */
[----:B------:R-:W-:Y:S01]  /*185b0*/  SHF.L.U32 R126, R56, 0x10, RZ ;  /* 0x00000010387e7819 */ /* 0x000fe200000006ff */
[----:B------:R-:W-:Y:S01]  /*185c0*/  FMUL.FTZ R39, R125, R150 ;  /* 0x000000967d277220 */ /* 0x000fe20000410000 */
[----:B------:R-:W-:Y:S01]  /*185d0*/  SHF.L.U32 R48, R84, 0x10, RZ ;  /* 0x0000001054307819 */ /* 0x000fe200000006ff */
[----:B------:R-:W-:-:S02]  /*185e0*/  IMAD.U32 R50, R100, 0x10000, RZ ;  /* 0x0001000064327824 */ /* 0x000fc400078e00ff */
[----:B------:R-:W-:Y:S01]  /*185f0*/  FMUL.FTZ R43, R125, R146 ;  /* 0x000000927d2b7220 */ /* 0x000fe20000410000 */
[----:B------:R-:W-:Y:S02]  /*18600*/  IMAD.U32 R46, R83, 0x10000, RZ ;  /* 0x00010000532e7824 */ /* 0x000fe400078e00ff */
[----:B------:R-:W-:Y:S01]  /*18610*/  FFMA.FTZ R124, R44, R45, R47 ;  /* 0x0000002d2c7c7223 */ /* 0x000fe2000001002f */
[----:B------:R-:W-:Y:S01]  /*18620*/  FFMA.FTZ R133, R40, R133, R131 ;  /* 0x0000008528857223 */ /* 0x000fe20000010083 */
[----:B------:R-:W0:Y:S01]  /*18630*/  LDC.64 R44, c[0x0][0x428] ;  /* 0x00010a00ff2c7b82 */ /* 0x000e220000000a00 */
[----:B------:R-:W-:Y:S01]  /*18640*/  FFMA.FTZ R40, R39, R50, R126 ;  /* 0x0000003227287223 */ /* 0x000fe2000001007e */
[----:B------:R-:W-:Y:S01]  /*18650*/  SHF.L.U32 R47, R57, 0x10, RZ ;  /* 0x00000010392f7819 */ /* 0x000fe200000006ff */
[----:B------:R-:W-:Y:S01]  /*18660*/  FMUL.FTZ R34, R125, R154 ;  /* 0x0000009a7d227220 */ /* 0x000fe20000410000 */
[----:B------:R-:W-:Y:S01]  /*18670*/  FFMA.FTZ R43, R43, R46, R48 ;  /* 0x0000002e2b2b7223 */ /* 0x000fe20000010030 */
[----:B------:R-:W-:Y:S01]  /*18680*/  IMAD.U32 R39, R99, 0x10000, RZ ;  /* 0x0001000063277824 */ /* 0x000fe200078e00ff */
[----:B------:R-:W-:Y:S01]  /*18690*/  SHF.L.U32 R51, R63, 0x10, RZ ;  /* 0x000000103f337819 */ /* 0x000fe200000006ff */
[C---:B------:R-:W-:Y:S01]  /*186a0*/  FMUL.FTZ R42, R125.reuse, R30 ;  /* 0x0000001e7d2a7220 */ /* 0x040fe20000410000 */
[----:B------:R-:W-:Y:S01]  /*186b0*/  SHF.L.U32 R48, R88, 0x10, RZ ;  /* 0x0000001058307819 */ /* 0x000fe200000006ff */
[----:B------:R-:W-:Y:S01]  /*186c0*/  FMUL.FTZ R37, R125, R152 ;  /* 0x000000987d257220 */ /* 0x000fe20000410000 */
[----:B------:R-:W-:-:S02]  /*186d0*/  IMAD.U32 R49, R101, 0x10000, RZ ;  /* 0x0001000065317824 */ /* 0x000fc400078e00ff */
[----:B------:R-:W-:Y:S01]  /*186e0*/  FFMA.FTZ R126, R34, R39, R47 ;  /* 0x00000027227e7223 */ /* 0x000fe2000001002f */
[----:B------:R-:W-:Y:S01]  /*186f0*/  IMAD.U32 R46, R87, 0x10000, RZ ;  /* 0x00010000572e7824 */ /* 0x000fe200078e00ff */
[----:B------:R-:W-:Y:S01]  /*18700*/  SHF.R.S32.HI R34, RZ, 0x1f, R127 ;  /* 0x0000001fff227819 */ /* 0x000fe2000001147f */
[----:B------:R-:W-:Y:S01]  /*18710*/  FFMA.FTZ R42, R42, R49, R51 ;  /* 0x000000312a2a7223 */ /* 0x000fe20000010033 */
[----:B------:R-:W-:Y:S01]  /*18720*/  SHF.L.U32 R137, R70, 0x10, RZ ;  /* 0x0000001046897819 */ /* 0x000fe200000006ff */
[----:B------:R-:W-:Y:S01]  /*18730*/  FFMA.FTZ R131, R37, R46, R48 ;  /* 0x0000002e25837223 */ /* 0x000fe20000010030 */
[----:B------:R-:W-:Y:S01]  /*18740*/  IMAD.U32 R135, R110, 0x10000, RZ ;  /* 0x000100006e877824 */ /* 0x000fe200078e00ff */
[----:B------:R-:W-:Y:S01]  /*18750*/  SHF.L.U32 R51, R90, 0x10, RZ ;  /* 0x000000105a337819 */ /* 0x000fe200000006ff */
[C---:B------:R-:W-:Y:S01]  /*18760*/  FMUL.FTZ R36, R125.reuse, R156 ;  /* 0x0000009c7d247220 */ /* 0x040fe20000410000 */
[----:B------:R-:W-:Y:S01]  /*18770*/  SHF.L.U32 R48, R58, 0x10, RZ ;  /* 0x000000103a307819 */ /* 0x000fe200000006ff */
[----:B------:R-:W-:Y:S01]  /*18780*/  FMUL.FTZ R31, R125, R158 ;  /* 0x0000009e7d1f7220 */ /* 0x000fe20000410000 */
[----:B------:R-:W-:Y:S01]  /*18790*/  IMAD.U32 R49, R89, 0x10000, RZ ;  /* 0x0001000059317824 */ /* 0x000fe200078e00ff */
[----:B------:R-:W-:Y:S01]  /*187a0*/  LEA.HI R34, R34, R127, RZ, 0x3 ;  /* 0x0000007f22227211 */ /* 0x000fe200078f18ff */
[----:B------:R-:W-:-:S02]  /*187b0*/  IMAD.U32 R46, R98, 0x10000, RZ ;  /* 0x00010000622e7824 */ /* 0x000fc400078e00ff */
[----:B------:R-:W-:Y:S01]  /*187c0*/  FFMA.FTZ R38, R38, R135, R137 ;  /* 0x0000008726267223 */ /* 0x000fe20000010089 */
[----:B------:R-:W-:Y:S01]  /*187d0*/  FFMA.FTZ R135, R36, R49, R51 ;  /* 0x0000003124877223 */ /* 0x000fe20000010033 */
[----:B------:R-:W-:Y:S01]  /*187e0*/  SHF.L.U32 R39, R92, 0x10, RZ ;  /* 0x000000105c277819 */ /* 0x000fe200000006ff */
[----:B------:R-:W-:Y:S01]  /*187f0*/  FFMA.FTZ R130, R31, R46, R48 ;  /* 0x0000002e1f827223 */ /* 0x000fe20000010030 */
[----:B------:R-:W-:Y:S01]  /*18800*/  FMUL.FTZ R30, R125, R160 ;  /* 0x000000a07d1e7220 */ /* 0x000fe20000410000 */
[----:B------:R-:W-:Y:S01]  /*18810*/  IMAD.U32 R37, R91, 0x10000, RZ ;  /* 0x000100005b257824 */ /* 0x000fe200078e00ff */
[----:B------:R-:W-:Y:S01]  /*18820*/  SHF.L.U32 R46, R59, 0x10, RZ ;  /* 0x000000103b2e7819 */ /* 0x000fe200000006ff */
[----:B------:R-:W-:Y:S01]  /*18830*/  FMUL.FTZ R29, R125, R162 ;  /* 0x000000a27d1d7220 */ /* 0x000fe20000410000 */
[----:B------:R-:W-:Y:S01]  /*18840*/  LEA.HI.SX32 R51, R34, R117, 0x1d ;  /* 0x0000007522337211 */ /* 0x000fe200078feaff */
[----:B------:R-:W-:Y:S02]  /*18850*/  IMAD.U32 R36, R97, 0x10000, RZ ;  /* 0x0001000061247824 */ /* 0x000fe400078e00ff */
[----:B------:R-:W-:Y:S01]  /*18860*/  FFMA.FTZ R127, R30, R37, R39 ;  /* 0x000000251e7f7223 */ /* 0x000fe20000010027 */
[----:B------:R-:W-:Y:S01]  /*18870*/  SHF.L.U32 R34, R94, 0x10, RZ ;  /* 0x000000105e227819 */ /* 0x000fe200000006ff */
[----:B------:R-:W-:Y:S01]  /*18880*/  FMUL.FTZ R125, R125, R164 ;  /* 0x000000a47d7d7220 */ /* 0x000fe20000410000 */
[----:B------:R-:W-:Y:S01]  /*18890*/  IADD3 R47, PT, PT, R51, 0x40, RZ ;  /* 0x00000040332f7810 */ /* 0x000fe20007ffe0ff */
[----:B------:R-:W-:-:S02]  /*188a0*/  IMAD.U32 R30, R93, 0x10000, RZ ;  /* 0x000100005d1e7824 */ /* 0x000fc400078e00ff */
[----:B------:R-:W-:Y:S01]  /*188b0*/  FFMA.FTZ R132, R29, R36, R46 ;  /* 0x000000241d847223 */ /* 0x000fe2000001002e */
[C---:B------:R-:W-:Y:S01]  /*188c0*/  VIADD R49, R51.reuse, 0x20 ;  /* 0x0000002033317836 */ /* 0x040fe20000000000 */
[----:B------:R-:W-:Y:S01]  /*188d0*/  F2FP.BF16.F32.PACK_AB R31, R74, R73 ;  /* 0x000000494a1f723e */ /* 0x000fe200000010ff */
[----:B------:R-:W-:Y:S02]  /*188e0*/  VIADD R29, R51, 0x60 ;  /* 0x00000060331d7836 */ /* 0x000fe40000000000 */
[----:B------:R-:W-:Y:S01]  /*188f0*/  FFMA.FTZ R125, R125, R30, R34 ;  /* 0x0000001e7d7d7223 */ /* 0x000fe20000010022 */
[--C-:B0-----:R-:W-:Y:S01]  /*18900*/  IMAD.WIDE.U32 R50, R51, 0x10, R44.reuse ;  /* 0x0000001033327825 */ /* 0x101fe200078e002c */
[----:B------:R-:W-:Y:S02]  /*18910*/  F2FP.BF16.F32.PACK_AB R30, R41, R38 ;  /* 0x00000026291e723e */ /* 0x000fe400000010ff */
[----:B------:R-:W-:Y:S01]  /*18920*/  F2FP.BF16.F32.PACK_AB R28, R33, R28 ;  /* 0x0000001c211c723e */ /* 0x000fe200000010ff */
        /* <DEDUP_REMOVED lines=15> */
[----:B------:R-:W-:Y:S01]  /*18a20*/  F2FP.BF16.F32.PACK_AB R42, R127, R130 ;  /* 0x000000827f2a723e */ /* 0x000fe200000010ff */
[----:B------:R1:W-:Y:S01]  /*18a30*/  STG.E.128 desc[UR8][R46.64], R36 ;  /* 0x000000242e007986 */ /* 0x0003e2000c101d08 */
[----:B------:R-:W-:Y:S02]  /*18a40*/  F2FP.BF16.F32.PACK_AB R41, R135, R126 ;  /* 0x0000007e8729723e */ /* 0x000fe400000010ff */
[----:B------:R-:W-:-:S05]  /*18a50*/  F2FP.BF16.F32.PACK_AB R40, R131, R40 ;  /* 0x000000288328723e */ /* 0x000fca00000010ff */
[----:B------:R1:W-:Y:S02]  /*18a60*/  STG.E.128 desc[UR8][R44.64], R40 ;  /* 0x000000282c007986 */ /* 0x0003e4000c101d08 */
.L_x_13048:
[----:B------:R-:W-:Y:S05]  /*18a70*/  BSYNC.RECONVERGENT B1 ;  /* 0x0000000000017941 */ /* 0x000fea0003800200 */
.L_x_13047:
[----:B-1----:R-:W1:Y:S02]  /*18a80*/  LDC.64 R28, c[0x0][0x380] ;  /* 0x0000e000ff1c7b82 */ /* 0x002e640000000a00 */
[----:B-1----:R-:W-:-:S04]  /*18a90*/  LEA R116, R28, R116, 0x2 ;  /* 0x000000741c747211 */ /* 0x002fc800078e10ff */
[----:B------:R-:W-:-:S13]  /*18aa0*/  ISETP.GE.AND P0, PT, R116, R29, PT ;  /* 0x0000001d7400720c */ /* 0x000fda0003f06270 */
[----:B------:R-:W-:Y:S05]  /*18ab0*/  @!P0 BRA `(.L_x_13049) ;  /* 0xfffffe8000848947 */ /* 0x000fea000383ffff */
[----:B------:R-:W-:Y:S05]  /*18ac0*/  BSYNC B0 ;  /* 0x0000000000007941 */ /* 0x000fea0003800000 */
.L_x_12587:
[----:B------:R-:W-:Y:S05]  /*18ad0*/  EXIT ;  /* 0x000000000000794d */ /* 0x000fea0003800000 */
.L_x_13046:
[----:B------:R-:W-:Y:S01]  /*18ae0*/  HFMA2 R133, -RZ, RZ, 0, 1.847743988037109375e-06 ;  /* 0x0000001fff857431 */ /* 0x000fe200000001ff */
[----:B------:R-:W-:Y:S01]  /*18af0*/  BSSY B1, `(.L_x_13050) ;  /* 0x0000006000017945 */ /* 0x000fe20003800000 */
[----:B------:R-:W-:Y:S02]  /*18b00*/  IMAD.MOV.U32 R132, RZ, RZ, 0x1 ;  /* 0x00000001ff847424 */ /* 0x000fe400078e00ff */
[----:B------:R-:W-:-:S07]  /*18b10*/  IMAD.MOV.U32 R131, RZ, RZ, -0x1 ;  /* 0xffffffffff837424 */ /* 0x000fce00078e00ff */
[----:B0-----:R-:W-:Y:S05]  /*18b20*/  WARPSYNC.COLLECTIVE R131, `(.L_x_13051) ;  /* 0x0000000083087348 */ /* 0x001fea0003c00000 */
[----:B------:R1:W2:Y:S02]  /*18b30*/  SHFL.BFLY P1, R125, R130, R132, R133 ;  /* 0x0c000084827d7389 */ /* 0x0002a40000020085 */
[----:B012---:R-:W-:Y:S05]  /*18b40*/  ENDCOLLECTIVE ;  /* 0x000000000000791b */ /* 0x007fea0003800000 */
.L_x_13051:
[----:B------:R-:W-:Y:S05]  /*18b50*/  BSYNC B1 ;  /* 0x0000000000017941 */ /* 0x000fea0003800000 */
.L_x_13050:
        /* <DEDUP_REMOVED lines=10> */
.L_x_13052:
[----:B------:R-:W-:Y:S02]  /*18c00*/  IMAD.MOV.U32 R132, RZ, RZ, 0x4 ;  /* 0x00000004ff847424 */ /* 0x000fe400078e00ff */
[----:B------:R-:W-:-:S04]  /*18c10*/  IMAD.MOV.U32 R118, RZ, RZ, R125 ;  /* 0x000000ffff767224 */ /* 0x000fc800078e007d */
[----:B------:R-:W-:-:S05]  /*18c20*/  FADD.FTZ R120, R119, R118 ;  /* 0x0000007677787221 */ /* 0x000fca0000010000 */
[----:B------:R-:W-:-:S07]  /*18c30*/  MOV R130, R120 ;  /* 0x0000007800827202 */ /* 0x000fce0000000f00 */
[----:B------:R-:W-:Y:S05]  /*18c40*/  WARPSYNC.COLLECTIVE R131, `(.L_x_13053) ;  /* 0x0000000083087348 */ /* 0x000fea0003c00000 */
[----:B------:R0:W1:Y:S02]  /*18c50*/  SHFL.BFLY P1, R125, R130, R132, R133 ;  /* 0x0c000084827d7389 */ /* 0x0000640000020085 */
[----:B01----:R-:W-:Y:S05]  /*18c60*/  ENDCOLLECTIVE ;  /* 0x000000000000791b */ /* 0x003fea0003800000 */
.L_x_13053:
[----:B------:R-:W-:Y:S01]  /*18c70*/  HFMA2 R132, -RZ, RZ, 0, 4.76837158203125e-07 ;  /* 0x00000008ff847431 */ /* 0x000fe200000001ff */
[----:B------:R-:W-:-:S05]  /*18c80*/  MOV R121, R125 ;  /* 0x0000007d00797202 */ /* 0x000fca0000000f00 */
[----:B------:R-:W-:-:S04]  /*18c90*/  FADD.FTZ R121, R120, R121 ;  /* 0x0000007978797221 */ /* 0x000fc80000010000 */
[----:B------:R-:W-:-:S07]  /*18ca0*/  IMAD.MOV.U32 R130, RZ, RZ, R121 ;  /* 0x000000ffff827224 */ /* 0x000fce00078e0079 */
[----:B------:R-:W-:Y:S05]  /*18cb0*/  WARPSYNC.COLLECTIVE R131, `(.L_x_13054) ;  /* 0x0000000083087348 */ /* 0x000fea0003c00000 */
[----:B------:R0:W1:Y:S02]  /*18cc0*/  SHFL.BFLY P1, R125, R130, R132, R133 ;  /* 0x0c000084827d7389 */ /* 0x0000640000020085 */
[----:B01----:R-:W-:Y:S05]  /*18cd0*/  ENDCOLLECTIVE ;  /* 0x000000000000791b */ /* 0x003fea0003800000 */
.L_x_13054:
[----:B------:R-:W-:Y:S02]  /*18ce0*/  IMAD.MOV.U32 R132, RZ, RZ, 0x10 ;  /* 0x00000010ff847424 */ /* 0x000fe400078e00ff */
[----:B------:R-:W-:-:S04]  /*18cf0*/  IMAD.MOV.U32 R118, RZ, RZ, R125 ;  /* 0x000000ffff767224 */ /* 0x000fc800078e007d */
[----:B------:R-:W-:-:S05]  /*18d00*/  FADD.FTZ R124, R121, R118 ;  /* 0x00000076797c7221 */ /* 0x000fca0000010000 */
[----:B------:R-:W-:-:S07]  /*18d10*/  MOV R130, R124 ;  /* 0x0000007c00827202 */ /* 0x000fce0000000f00 */
[----:B------:R-:W-:Y:S05]  /*18d20*/  WARPSYNC.COLLECTIVE R131, `(.L_x_13055) ;  /* 0x0000000083087348 */ /* 0x000fea0003c00000 */
[----:B------:R0:W1:Y:S02]  /*18d30*/  SHFL.BFLY P1, R125, R130, R132, R133 ;  /* 0x0c000084827d7389 */ /* 0x0000640000020085 */
[----:B01----:R-:W-:Y:S05]  /*18d40*/  ENDCOLLECTIVE ;  /* 0x000000000000791b */ /* 0x003fea0003800000 */
.L_x_13055:
        /* <DEDUP_REMOVED lines=72> */
.L_x_13056:
[----:B------:R-:W-:Y:S02]  /*191d0*/  IMAD.MOV.U32 R132, RZ, RZ, 0x2 ;  /* 0x00000002ff847424 */ /* 0x000fe400078e00ff */
[----:B------:R-:W-:-:S04]  /*191e0*/  IMAD.MOV.U32 R119, RZ, RZ, R125 ;  /* 0x000000ffff777224 */ /* 0x000fc800078e007d */
[----:B------:R-:W-:-:S05]  /*191f0*/  FADD.FTZ R119, R118, R119 ;  /* 0x0000007776777221 */ /* 0x000fca0000010000 */
[----:B------:R-:W-:-:S07]  /*19200*/  MOV R130, R119 ;  /* 0x0000007700827202 */ /* 0x000fce0000000f00 */
[----:B------:R-:W-:Y:S05]  /*19210*/  WARPSYNC.COLLECTIVE R131, `(.L_x_13057) ;  /* 0x0000000083087348 */ /* 0x000fea0003c00000 */
[----:B------:R0:W1:Y:S02]  /*19220*/  SHFL.BFLY P1, R125, R130, R132, R133 ;  /* 0x0c000084827d7389 */ /* 0x0000640000020085 */
[----:B01----:R-:W-:Y:S05]  /*19230*/  ENDCOLLECTIVE ;  /* 0x000000000000791b */ /* 0x003fea0003800000 */
.L_x_13057:
[----:B------:R-:W-:Y:S01]  /*19240*/  HFMA2 R132, -RZ, RZ, 0, 2.384185791015625e-07 ;  /* 0x00000004ff847431 */ /* 0x000fe200000001ff */
[----:B------:R-:W-:-:S05]  /*19250*/  MOV R120, R125 ;  /* 0x0000007d00787202 */ /* 0x000fca0000000f00 */
[----:B------:R-:W-:-:S04]  /*19260*/  FADD.FTZ R120, R119, R120 ;  /* 0x0000007877787221 */ /* 0x000fc80000010000 */
[----:B------:R-:W-:-:S07]  /*19270*/  IMAD.MOV.U32 R130, RZ, RZ, R120 ;  /* 0x000000ffff827224 */ /* 0x000fce00078e0078 */
[----:B------:R-:W-:Y:S05]  /*19280*/  WARPSYNC.COLLECTIVE R131, `(.L_x_13058) ;  /* 0x0000000083087348 */ /* 0x000fea0003c00000 */
[----:B------:R0:W1:Y:S02]  /*19290*/  SHFL.BFLY P1, R125, R130, R132, R133 ;  /* 0x0c000084827d7389 */ /* 0x0000640000020085 */
[----:B01----:R-:W-:Y:S05]  /*192a0*/  ENDCOLLECTIVE ;  /* 0x000000000000791b */ /* 0x003fea0003800000 */
.L_x_13058:
[----:B------:R-:W-:Y:S02]  /*192b0*/  IMAD.MOV.U32 R132, RZ, RZ, 0x8 ;  /* 0x00000008ff847424 */ /* 0x000fe400078e00ff */
[----:B------:R-:W-:-:S04]  /*192c0*/  IMAD.MOV.U32 R121, RZ, RZ, R125 ;  /* 0x000000ffff797224 */ /* 0x000fc800078e007d */
[----:B------:R-:W-:-:S05]  /*192d0*/  FADD.FTZ R121, R120, R121 ;  /* 0x0000007978797221 */ /* 0x000fca0000010000 */
[----:B------:R-:W-:-:S07]  /*192e0*/  MOV R130, R121 ;  /* 0x0000007900827202 */ /* 0x000fce0000000f00 */
[----:B------:R-:W-:Y:S05]  /*192f0*/  WARPSYNC.COLLECTIVE R131, `(.L_x_13059) ;  /* 0x0000000083087348 */ /* 0x000fea0003c00000 */
[----:B------:R0:W1:Y:S02]  /*19300*/  SHFL.BFLY P1, R125, R130, R132, R133 ;  /* 0x0c000084827d7389 */ /* 0x0000640000020085 */
[----:B01----:R-:W-:Y:S05]  /*19310*/  ENDCOLLECTIVE ;  /* 0x000000000000791b */ /* 0x003fea0003800000 */
.L_x_13059:
[----:B------:R-:W-:Y:S01]  /*19320*/  HFMA2 R132, -RZ, RZ, 0, 9.5367431640625e-07 ;  /* 0x00000010ff847431 */ /* 0x000fe200000001ff */
[----:B------:R-:W-:-:S05]  /*19330*/  MOV R124, R125 ;  /* 0x0000007d007c7202 */ /* 0x000fca0000000f00 */
[----:B------:R-:W-:-:S04]  /*19340*/  FADD.FTZ R124, R121, R124 ;  /* 0x0000007c797c7221 */ /* 0x000fc80000010000 */
[----:B------:R-:W-:-:S07]  /*19350*/  IMAD.MOV.U32 R130, RZ, RZ, R124 ;  /* 0x000000ffff827224 */ /* 0x000fce00078e007c */
[----:B------:R-:W-:Y:S05]  /*19360*/  WARPSYNC.COLLECTIVE R131, `(.L_x_13060) ;  /* 0x0000000083087348 */ /* 0x000fea0003c00000 */
[----:B------:R0:W1:Y:S02]  /*19370*/  SHFL.BFLY P1, R125, R130, R132, R133 ;  /* 0x0c000084827d7389 */ /* 0x0000640000020085 */
[----:B01----:R-:W-:Y:S05]  /*19380*/  ENDCOLLECTIVE ;  /* 0x000000000000791b */ /* 0x003fea0003800000 */
.L_x_13060:
[----:B------:R-:W-:Y:S05]  /*19390*/  BRA `(.L_x_13061) ;  /* 0xffffffe800707947 */ /* 0x000fea000383ffff */
.L_x_13062:
        /* <DEDUP_REMOVED lines=14> */
.L_x_37287:


//--------------------- .text._ZN10layer_norm13ln_fwd_kernelINS_13Kernel_traitsI13__nv_bfloat16S2_fS2_fjLj1024ELj1ELj4ELj1ELj16ENS_18Kernel_traits_baseILj1024ES2_S2_fS2_fjLj128EEEEELb1ELb1ELb0ELb0EEEvNS_9FwdParamsE --------------------------
	.section	.text._ZN10layer_norm13ln_fwd_kernelINS_13Kernel_traitsI13__nv_bfloat16S2_fS2_fjLj1024ELj1ELj4ELj1ELj16ENS_18Kernel_traits_baseILj1024ES2_S2_fS2_fjLj128EEEEELb1ELb1ELb0ELb0EEEvNS_9FwdParamsE,"ax",@progbits
	.align	128
        .global         _ZN10layer_norm13ln_fwd_kernelINS_13Kernel_traitsI13__nv_bfloat16S2_fS2_fjLj1024ELj1ELj4ELj1ELj16ENS_18Kernel_traits_baseILj1024ES2_S2_fS2_fjLj128EEEEELb1ELb1ELb0ELb0EEEvNS_9FwdParamsE
        .type           _ZN10layer_norm13ln_fwd_kernelINS_13Kernel_traitsI13__nv_bfloat16S2_fS2_fjLj1024ELj1ELj4ELj1ELj16ENS_18Kernel_traits_baseILj1024ES2_S2_fS2_fjLj128EEEEELb1ELb1ELb0ELb0EEEvNS_9FwdParamsE,@function
        .size           _ZN10layer_norm13ln_fwd_kernelINS_13Kernel_traitsI13__nv_bfloat16S2_fS2_fjLj1024ELj1ELj4ELj1ELj16ENS_18Kernel_traits_baseILj1024ES2_S2_fS2_fjLj128EEEEELb1ELb1ELb0ELb0EEEvNS_9FwdParamsE,(.L_x_37288 - _ZN10layer_norm13ln_fwd_kernelINS_13Kernel_traitsI13__nv_bfloat16S2_fS2_fjLj1024ELj1ELj4ELj1ELj16ENS_18Kernel_traits_baseILj1024ES2_S2_fS2_fjLj128EEEEELb1ELb1ELb0ELb0EEEvNS_9FwdParamsE)
        .other          _ZN10layer_norm13ln_fwd_kernelINS_13Kernel_traitsI13__nv_bfloat16S2_fS2_fjLj1024ELj1ELj4ELj1ELj16ENS_18Kernel_traits_baseILj1024ES2_S2_fS2_fjLj128EEEEELb1ELb1ELb0ELb0EEEvNS_9FwdParamsE,@"STO_CUDA_ENTRY STV_DEFAULT"
_ZN10layer_norm13ln_fwd_kernelINS_13Kernel_traitsI13__nv_bfloat16S2_fS2_fjLj1024ELj1ELj4ELj1ELj16ENS_18Kernel_traits_baseILj1024ES2_S2_fS2_fjLj128EEEEELb1ELb1ELb0ELb0EEEvNS_9FwdParamsE:
.text._ZN10layer_norm13ln_fwd_kernelINS_13Kernel_traitsI13__nv_bfloat16S2_fS2_fjLj1024ELj1ELj4ELj1ELj16ENS_18Kernel_traits_baseILj1024ES2_S2_fS2_fjLj128EEEEELb1ELb1ELb0ELb0EEEvNS_9FwdParamsE:
        /* <DEDUP_REMOVED lines=100> */
.L_x_13064:
        /* <DEDUP_REMOVED lines=42> */
.L_x_13065:
[----:B------:R-:W-:Y:S05]  /*08e0*/  BSYNC.RECONVERGENT B0 ;  /* 0x0000000000007941 */ /* 0x000fea0003800200 */
.L_x_13063:
[----:B------:R-:W0:Y:S02]  /*08f0*/  LDCU UR8, c[0x0][0x384] ;  /* 0x00007080ff0877ac */ /* 0x000e240008000800 */
[----:B0-----:R-:W-:-:S13]  /*0900*/  ISETP.GE.AND P0, PT, R139, UR8, PT ;  /* 0x000000088b007c0c */ /* 0x001fda000bf06270 */
[----:B------:R-:W-:Y:S05]  /*0910*/  @P0 EXIT ;  /* 0x000000000000094d */ /* 0x000fea0003800000 */
[----:B------:R-:W-:Y:S01]  /*0920*/  IMAD.HI.U32 R2, R138, -0x326172a9, RZ ;  /* 0xcd9e8d578a027827 */ /* 0x000fe200078e00ff */
[----:B------:R-:W0:Y:S03]  /*0930*/  LDCU.64 UR8, c[0x0][0x3e0] ;  /* 0x00007c00ff0877ac */ /* 0x000e260008000a00 */
[----:B------:R-:W-:Y:S01]  /*0940*/  HFMA2 R133, -RZ, RZ, 0, 0 ;  /* 0x00000000ff857431 */ /* 0x000fe200000001ff */
[----:B------:R-:W-:Y:S01]  /*0950*/  BSSY B0, `(.L_x_13066) ;  /* 0x0001a9f000007945 */ /* 0x000fe20003800000 */
[----:B------:R-:W-:Y:S01]  /*0960*/  IMAD.HI.U32 R3, R137, -0x2daee0ad, RZ ;  /* 0xd2511f5389037827 */ /* 0x000fe200078e00ff */
[----:B------:R-:W-:Y:S01]  /*0970*/  LOP3.LUT R2, R135, UR4, R2, 0x96, !PT ;  /* 0x0000000487027c12 */ /* 0x000fe2000f8e9602 */
[----:B------:R-:W1:Y:S01]  /*0980*/  LDCU.U8 UR15, c[0x0][0x410] ;  /* 0x00008200ff0f77ac */ /* 0x000e620008000000 */
[----:B------:R-:W-:Y:S01]  /*0990*/  LOP3.LUT R4, R4, 0x3, RZ, 0xc0, !PT ;  /* 0x0000000304047812 */ /* 0x000fe200078ec0ff */
[----:B------:R-:W-:Y:S01]  /*09a0*/  IMAD R8, R137, -0x2daee0ad, RZ ;  /* 0xd2511f5389087824 */ /* 0x000fe200078e02ff */
[----:B------:R-:W-:Y:S01]  /*09b0*/  LOP3.LUT R3, R3, UR5, RZ, 0x3c, !PT ;  /* 0x0000000503037c12 */ /* 0x000fe2000f8e3cff */
[----:B------:R-:W-:Y:S01]  /*09c0*/  IMAD.HI.U32 R7, R2, -0x2daee0ad, RZ ;  /* 0xd2511f5302077827 */ /* 0x000fe200078e00ff */
[----:B-----5:R-:W-:-:S02]  /*09d0*/  PRMT R11, R38, 0x7632, R11 ;  /* 0x00007632260b7816 */ /* 0x020fc4000000000b */
        /* <DEDUP_REMOVED lines=90> */
[--C-:B------:R-:W-:Y:S01]  /*0f80*/  LOP3.LUT R3, R6, UR27, R5.reuse, 0x96, !PT ;  /* 0x0000001b06037c12 */ /* 0x100fe2000f8e9605 */
[----:B------:R-:W-:Y:S01]  /*0f90*/  IMAD R136, R136, -0x326172a9, RZ ;  /* 0xcd9e8d5788887824 */ /* 0x000fe200078e02ff */
[----:B------:R-:W-:Y:S02]  /*0fa0*/  PRMT R5, R51, 0x7632, R5 ;  /* 0x0000763233057816 */ /* 0x000fe40000000005 */
[----:B0123--:R-:W-:-:S07]  /*0fb0*/  PRMT R6, R47, 0x7632, R6 ;  /* 0x000076322f067816 */ /* 0x00ffce0000000006 */
.L_x_13411:
        /* <DEDUP_REMOVED lines=41> */
.L_x_37124:
[----:B------:R-:W-:Y:S05]  /*1250*/  BRX R76 -0x1260                                        (*"BRANCH_TARGETS .L_x_37125,.L_x_37126,.L_x_37127"*) ;  /* 0xffffffec4c687949 */ /* 0x000fea000383ffff */
.L_x_37127:
[----:B------:R-:W-:Y:S01]  /*1260*/  VIADD R78, R4, 0x1 ;  /* 0x00000001044e7836 */ /* 0x000fe20000000000 */
[----:B------:R-:W-:Y:S01]  /*1270*/  MOV R79, R3 ;  /* 0x00000003004f7202 */ /* 0x000fe20000000f00 */
[----:B------:R-:W-:Y:S01]  /*1280*/  IMAD.MOV.U32 R146, RZ, RZ, R134 ;  /* 0x000000ffff927224 */ /* 0x000fe200078e0086 */
[----:B------:R-:W-:Y:S06]  /*1290*/  BRA `(.L_x_13071) ;  /* 0x00000004002c7947 */ /* 0x000fec0003800000 */
.L_x_37125:
[----:B------:R-:W-:Y:S01]  /*12a0*/  IMAD.MOV.U32 R146, RZ, RZ, R134 ;  /* 0x000000ffff927224 */ /* 0x000fe200078e0086 */
[----:B------:R-:W-:Y:S01]  /*12b0*/  MOV R79, R2 ;  /* 0x00000002004f7202 */ /* 0x000fe20000000f00 */
[----:B------:R-:W-:Y:S01]  /*12c0*/  IMAD.MOV.U32 R78, RZ, RZ, 0x3 ;  /* 0x00000003ff4e7424 */ /* 0x000fe200078e00ff */
[----:B------:R-:W-:Y:S06]  /*12d0*/  BRA `(.L_x_13071) ;  /* 0x00000004001c7947 */ /* 0x000fec0003800000 */
.L_x_37126:
        /* <DEDUP_REMOVED lines=13> */
.L_x_13073:
[----:B------:R-:W-:Y:S05]  /*13b0*/  BSYNC.RECONVERGENT B3 ;  /* 0x0000000000037941 */ /* 0x000fea0003800200 */
.L_x_13072:
        /* <DEDUP_REMOVED lines=57> */
.L_x_13071:
[----:B------:R-:W-:Y:S05]  /*1750*/  BSYNC.RECONVERGENT B2 ;  /* 0x0000000000027941 */ /* 0x000fea0003800200 */
.L_x_13070:
        /* <DEDUP_REMOVED lines=28> */
.L_x_13076:
        /* <DEDUP_REMOVED lines=13> */
.L_x_13078:
[----:B------:R-:W-:Y:S05]  /*19f0*/  BSYNC.RECONVERGENT B3 ;  /* 0x0000000000037941 */ /* 0x000fea0003800200 */
.L_x_13077:
        /* <DEDUP_REMOVED lines=57> */
.L_x_13075:
[----:B------:R-:W-:Y:S05]  /*1d90*/  BSYNC.RECONVERGENT B2 ;  /* 0x0000000000027941 */ /* 0x000fea0003800200 */
.L_x_13074:
        /* <DEDUP_REMOVED lines=23> */
.L_x_13081:
        /* <DEDUP_REMOVED lines=13> */
.L_x_13083:
[----:B------:R-:W-:Y:S05]  /*1fe0*/  BSYNC.RECONVERGENT B3 ;  /* 0x0000000000037941 */ /* 0x000fea0003800200 */
.L_x_13082:
        /* <DEDUP_REMOVED lines=57> */
.L_x_13080:
[----:B------:R-:W-:Y:S05]  /*2380*/  BSYNC.RECONVERGENT B2 ;  /* 0x0000000000027941 */ /* 0x000fea0003800200 */
.L_x_13079:
[----:B------:R-:W-:Y:S01]  /*2390*/  I2FP.F32.U32 R79, R4 ;  /* 0x00000004004f7245 */ /* 0x000fe20000201000 */
[----:B------:R-:W-:Y:S01]  /*23a0*/  BSSY.RECONVERGENT B2, `(.L_x_13084) ;  /* 0x000005e000027945 */ /* 0x000fe20003800200 */
[----:B------:R-:W-:Y:S02]  /*23b0*/  SHF.L.U32 R78, R81, 0x10, RZ ;  /* 0x00000010514e7819 */ /* 0x000fe400000006ff */
[----:B------:R-:W-:Y:S01]  /*23c0*/  ISETP.NE.AND P2, PT, R80, 0x1, PT ;  /* 0x000000015000780c */ /* 0x000fe20003f45270 */
[----:B------:R-:W-:Y:S02]  /*23d0*/  FFMA.FTZ R4, R79, R148, 1.1641532182693481445e-10 ;  /* 0x2f0000004f047423 */ /* 0x000fe40000010094 */
[----:B------:R-:W-:Y:S01]  /*23e0*/  FMUL.FTZ R79, R78, R145 ;  /* 0x000000914e4f7220 */ /* 0x000fe20000410000 */
[----:B------:R-:W-:Y:S02]  /*23f0*/  IMAD.U32 R78, R29, 0x10000, RZ ;  /* 0x000100001d4e7824 */ /* 0x000fe400078e00ff */
[----:B------:R-:W-:Y:S01]  /*2400*/  FSETP.GTU.FTZ.AND P1, PT, R4, R141, PT ;  /* 0x0000008d0400720b */ /* 0x000fe20003f3c000 */
[----:B------:R-:W-:Y:S01]  /*2410*/  FMUL.FTZ R79, R79, R134 ;  /* 0x000000864f4f7220 */ /* 0x000fe20000410000 */
[----:B------:R-:W-:Y:S01]  /*2420*/  PRMT R4, R81, 0x7632, R4 ;  /* 0x0000763251047816 */ /* 0x000fe20000000004 */
[----:B------:R-:W-:-:S03]  /*2430*/  IMAD.MOV.U32 R81, RZ, RZ, 0x2 ;  /* 0x00000002ff517424 */ /* 0x000fc600078e00ff */
        /* <DEDUP_REMOVED lines=13> */
.L_x_13086:
        /* <DEDUP_REMOVED lines=13> */
.L_x_13088:
[----:B------:R-:W-:Y:S05]  /*25e0*/  BSYNC.RECONVERGENT B3 ;  /* 0x0000000000037941 */ /* 0x000fea0003800200 */
.L_x_13087:
        /* <DEDUP_REMOVED lines=57> */
.L_x_13085:
[----:B------:R-:W-:Y:S05]  /*2980*/  BSYNC.RECONVERGENT B2 ;  /* 0x0000000000027941 */ /* 0x000fea0003800200 */
.L_x_13084:
        /* <DEDUP_REMOVED lines=23> */
.L_x_13091:
        /* <DEDUP_REMOVED lines=13> */
.L_x_13093:
[----:B------:R-:W-:Y:S05]  /*2bd0*/  BSYNC.RECONVERGENT B3 ;  /* 0x0000000000037941 */ /* 0x000fea0003800200 */
.L_x_13092:
        /* <DEDUP_REMOVED lines=57> */
.L_x_13090:
[----:B------:R-:W-:Y:S05]  /*2f70*/  BSYNC.RECONVERGENT B2 ;  /* 0x0000000000027941 */ /* 0x000fea0003800200 */
.L_x_13089:
        /* <DEDUP_REMOVED lines=24> */
.L_x_13096:
        /* <DEDUP_REMOVED lines=13> */
.L_x_13098:
[----:B------:R-:W-:Y:S05]  /*31d0*/  BSYNC.RECONVERGENT B3 ;  /* 0x0000000000037941 */ /* 0x000fea0003800200 */
.L_x_13097:
        /* <DEDUP_REMOVED lines=57> */
.L_x_13095:
[----:B------:R-:W-:Y:S05]  /*3570*/  BSYNC.RECONVERGENT B2 ;  /* 0x0000000000027941 */ /* 0x000fea0003800200 */
.L_x_13094:
[----:B------:R-:W-:Y:S01]  /*3580*/  I2FP.F32.U32 R81, R4 ;  /* 0x0000000400517245 */ /* 0x000fe20000201000 */
[----:B------:R-:W-:Y:S01]  /*3590*/  BSSY.RECONVERGENT B2, `(.L_x_13099) ;  /* 0x000005d000027945 */ /* 0x000fe20003800200 */
[----:B------:R-:W-:Y:S01]  /*35a0*/  SHF.L.U32 R82, R82, 0x10, RZ ;  /* 0x0000001052527819 */ /* 0x000fe200000006ff */
[----:B------:R-:W-:Y:S01]  /*35b0*/  IMAD.MOV.U32 R108, RZ, RZ, 0x2 ;  /* 0x00000002ff6c7424 */ /* 0x000fe200078e00ff */
[----:B------:R-:W-:Y:S01]  /*35c0*/  ISETP.NE.AND P5, PT, R110, 0x1, PT ;  /* 0x000000016e00780c */ /* 0x000fe20003fa5270 */
[----:B------:R-:W-:Y:S01]  /*35d0*/  FFMA.FTZ R4, R81, R148, 1.1641532182693481445e-10 ;  /* 0x2f00000051047423 */ /* 0x000fe20000010094 */
[----:B------:R-:W-:Y:S01]  /*35e0*/  MOV R109, R136 ;  /* 0x00000088006d7202 */ /* 0x000fe20000000f00 */
[----:B------:R-:W-:Y:S01]  /*35f0*/  FMUL.FTZ R81, R82, R145 ;  /* 0x0000009152517220 */ /* 0x000fe20000410000 */
[----:B------:R-:W-:Y:S02]  /*3600*/  IMAD.U32 R82, R130, 0x10000, RZ ;  /* 0x0001000082527824 */ /* 0x000fe400078e00ff */
[----:B------:R-:W-:Y:S01]  /*3610*/  FSETP.GTU.FTZ.AND P4, PT, R4, R141, PT ;  /* 0x0000008d0400720b */ /* 0x000fe20003f9c000 */
[----:B------:R-:W-:-:S05]  /*3620*/  FMUL.FTZ R81, R81, R134 ;  /* 0x0000008651517220 */ /* 0x000fca0000410000 */
        /* <DEDUP_REMOVED lines=12> */
.L_x_13101:
        /* <DEDUP_REMOVED lines=13> */
.L_x_13103:
[----:B------:R-:W-:Y:S05]  /*37c0*/  BSYNC.RECONVERGENT B3 ;  /* 0x0000000000037941 */ /* 0x000fea0003800200 */
.L_x_13102:
        /* <DEDUP_REMOVED lines=57> */
.L_x_13100:
[----:B------:R-:W-:Y:S05]  /*3b60*/  BSYNC.RECONVERGENT B2 ;  /* 0x0000000000027941 */ /* 0x000fea0003800200 */
.L_x_13099:
[----:B------:R-:W-:Y:S01]  /*3b70*/  I2FP.F32.U32 R109, R109 ;  /* 0x0000006d006d7245 */ /* 0x000fe20000201000 */
[C---:B------:R-:W-:Y:S01]  /*3b80*/  IMAD.U32 R82, R83.reuse, 0x10000, RZ ;  /* 0x0001000053527824 */ /* 0x040fe200078e00ff */
[----:B------:R-:W-:Y:S01]  /*3b90*/  ISETP.NE.AND P6, PT, R108, 0x1, PT ;  /* 0x000000016c00780c */ /* 0x000fe20003fc5270 */
[----:B------:R-:W-:Y:S01]  /*3ba0*/  BSSY.RECONVERGENT B2, `(.L_x_13104) ;  /* 0x000005e000027945 */ /* 0x000fe20003800200 */
[----:B------:R-:W-:Y:S01]  /*3bb0*/  PRMT R83, R83, 0x7632, R83 ;  /* 0x0000763253537816 */ /* 0x000fe20000000053 */
[----:B------:R-:W-:Y:S01]  /*3bc0*/  FFMA.FTZ R4, R109, R148, 1.1641532182693481445e-10 ;  /* 0x2f0000006d047423 */ /* 0x000fe20000010094 */
[----:B------:R-:W-:Y:S01]  /*3bd0*/  FMUL.FTZ R109, R82, R145 ;  /* 0x00000091526d7220 */ /* 0x000fe20000410000 */
[----:B------:R-:W-:-:S03]  /*3be0*/  IMAD.U32 R82, R31, 0x10000, RZ ;  /* 0x000100001f527824 */ /* 0x000fc600078e00ff */
[----:B------:R-:W-:Y:S01]  /*3bf0*/  FMUL.FTZ R109, R109, R134 ;  /* 0x000000866d6d7220 */ /* 0x000fe20000410000 */
[----:B------:R-:W-:Y:S02]  /*3c00*/  FSETP.GTU.FTZ.AND P5, PT, R4, R141, PT ;  /* 0x0000008d0400720b */ /* 0x000fe40003fbc000 */
[----:B------:R-:W-:Y:S02]  /*3c10*/  MOV R4, 0x2 ;  /* 0x0000000200047802 */ /* 0x000fe40000000f00 */
        /* <DEDUP_REMOVED lines=13> */
.L_x_13106:
        /* <DEDUP_REMOVED lines=15> */
.L_x_13108:
[----:B------:R-:W-:Y:S05]  /*3de0*/  BSYNC.RECONVERGENT B3 ;  /* 0x0000000000037941 */ /* 0x000fea0003800200 */
.L_x_13107:
        /* <DEDUP_REMOVED lines=57> */
.L_x_13105:
[----:B------:R-:W-:Y:S05]  /*4180*/  BSYNC.RECONVERGENT B2 ;  /* 0x0000000000027941 */ /* 0x000fea0003800200 */
.L_x_13104:
[----:B------:R-:W-:Y:S01]  /*4190*/  I2FP.F32.U32 R109, R109 ;  /* 0x0000006d006d7245 */ /* 0x000fe20000201000 */
[----:B------:R-:W-:-:S04]  /*41a0*/  IMAD.U32 R108, R83, 0x10000, RZ ;  /* 0x00010000536c7824 */ /* 0x000fc800078e00ff */
[----:B------:R-:W-:Y:S01]  /*41b0*/  FFMA.FTZ R148, R109, R148, 1.1641532182693481445e-10 ;  /* 0x2f0000006d947423 */ /* 0x000fe20000010094 */
[----:B------:R-:W-:-:S04]  /*41c0*/  FMUL.FTZ R83, R108, R145 ;  /* 0x000000916c537220 */ /* 0x000fc80000410000 */
[----:B------:R-:W-:Y:S01]  /*41d0*/  FMUL.FTZ R83, R83, R134 ;  /* 0x0000008653537220 */ /* 0x000fe20000410000 */
[----:B------:R-:W-:-:S04]  /*41e0*/  FSETP.GTU.FTZ.AND P6, PT, R148, R141, PT ;  /* 0x0000008d9400720b */ /* 0x000fc80003fdc000 */
[----:B------:R-:W-:Y:S02]  /*41f0*/  FSEL R108, R83, RZ, !P6 ;  /* 0x000000ff536c7208 */ /* 0x000fe40007000000 */
[----:B------:R-:W-:Y:S02]  /*4200*/  SHF.L.U32 R83, R129, 0x10, RZ ;  /* 0x0000001081537819 */ /* 0x000fe400000006ff */
[----:B------:R-:W-:-:S03]  /*4210*/  PLOP3.LUT P6, PT, P6, PT, PT, 0x8, 0x80 ;  /* 0x000000000080781c */ /* 0x000fc600037ce170 */
[----:B------:R-:W-:Y:S01]  /*4220*/  FFMA.FTZ R83, R108, R83, R75 ;  /* 0x000000536c537223 */ /* 0x000fe2000001004b */
[----:B------:R-:W-:Y:S09]  /*4230*/  BRA `(.L_x_13109) ;  /* 0x0000003000147947 */ /* 0x000ff20003800000 */
.L_x_13069:
        /* <DEDUP_REMOVED lines=16> */
.L_x_13112:
        /* <DEDUP_REMOVED lines=13> */
.L_x_13114:
[----:B------:R-:W-:Y:S05]  /*4410*/  BSYNC.RECONVERGENT B3 ;  /* 0x0000000000037941 */ /* 0x000fea0003800200 */
.L_x_13113:
        /* <DEDUP_REMOVED lines=57> */
.L_x_13111:
[----:B------:R-:W-:Y:S05]  /*47b0*/  BSYNC.RECONVERGENT B2 ;  /* 0x0000000000027941 */ /* 0x000fea0003800200 */
.L_x_13110:
        /* <DEDUP_REMOVED lines=28> */
.L_x_13117:
        /* <DEDUP_REMOVED lines=13> */
.L_x_13119:
[----:B------:R-:W-:Y:S05]  /*4a50*/  BSYNC.RECONVERGENT B3 ;  /* 0x0000000000037941 */ /* 0x000fea0003800200 */
.L_x_13118:
        /* <DEDUP_REMOVED lines=57> */
.L_x_13116:
[----:B------:R-:W-:Y:S05]  /*4df0*/  BSYNC.RECONVERGENT B2 ;  /* 0x0000000000027941 */ /* 0x000fea0003800200 */
.L_x_13115:
        /* <DEDUP_REMOVED lines=23> */
.L_x_13122:
        /* <DEDUP_REMOVED lines=13> */
.L_x_13124:
[----:B------:R-:W-:Y:S05]  /*5040*/  BSYNC.RECONVERGENT B3 ;  /* 0x0000000000037941 */ /* 0x000fea0003800200 */
.L_x_13123:
        /* <DEDUP_REMOVED lines=57> */
.L_x_13121:
[----:B------:R-:W-:Y:S05]  /*53e0*/  BSYNC.RECONVERGENT B2 ;  /* 0x0000000000027941 */ /* 0x000fea0003800200 */
.L_x_13120:
        /* <DEDUP_REMOVED lines=9> */
[----:B------:R-:W-:Y:S01]  /*5480*/  PRMT R4, R81, 0x7632, R4 ;  /* 0x0000763251047816 */ /* 0x000fe20000000004 */
[----:B------:R-:W-:Y:S02]  /*5490*/  IMAD.MOV.U32 R81, RZ, RZ, 0x2 ;  /* 0x00000002ff517424 */ /* 0x000fe400078e00ff */
        /* <DEDUP_REMOVED lines=13> */
.L_x_13127:
        /* <DEDUP_REMOVED lines=13> */
.L_x_13129:
[----:B------:R-:W-:Y:S05]  /*5640*/  BSYNC.RECONVERGENT B3 ;  /* 0x0000000000037941 */ /* 0x000fea0003800200 */
.L_x_13128:
        /* <DEDUP_REMOVED lines=57> */
.L_x_13126:
[----:B------:R-:W-:Y:S05]  /*59e0*/  BSYNC.RECONVERGENT B2 ;  /* 0x0000000000027941 */ /* 0x000fea0003800200 */
.L_x_13125:
        /* <DEDUP_REMOVED lines=23> */
.L_x_13132:
        /* <DEDUP_REMOVED lines=13> */
.L_x_13134:
[----:B------:R-:W-:Y:S05]  /*5c30*/  BSYNC.RECONVERGENT B3 ;  /* 0x0000000000037941 */ /* 0x000fea0003800200 */
.L_x_13133:
        /* <DEDUP_REMOVED lines=57> */
.L_x_13131:
[----:B------:R-:W-:Y:S05]  /*5fd0*/  BSYNC.RECONVERGENT B2 ;  /* 0x0000000000027941 */ /* 0x000fea0003800200 */
.L_x_13130:
        /* <DEDUP_REMOVED lines=9> */
[----:B------:R-:W-:Y:S01]  /*6070*/  FSETP.GTU.FTZ.AND P3, PT, R4, R141, PT ;  /* 0x0000008d0400720b */ /* 0x000fe20003f7c000 */
[----:B------:R-:W-:Y:S01]  /*6080*/  IMAD.MOV.U32 R4, RZ, RZ, R136 ;  /* 0x000000ffff047224 */ /* 0x000fe200078e0088 */
        /* <DEDUP_REMOVED lines=13> */
.L_x_13137:
        /* <DEDUP_REMOVED lines=13> */
.L_x_13139:
[----:B------:R-:W-:Y:S05]  /*6230*/  BSYNC.RECONVERGENT B3 ;  /* 0x0000000000037941 */ /* 0x000fea0003800200 */
.L_x_13138:
        /* <DEDUP_REMOVED lines=57> */
.L_x_13136:
[----:B------:R-:W-:Y:S05]  /*65d0*/  BSYNC.RECONVERGENT B2 ;  /* 0x0000000000027941 */ /* 0x000fea0003800200 */
.L_x_13135:
        /* <DEDUP_REMOVED lines=23> */
.L_x_13142:
        /* <DEDUP_REMOVED lines=13> */
.L_x_13144:
[----:B------:R-:W-:Y:S05]  /*6820*/  BSYNC.RECONVERGENT B3 ;  /* 0x0000000000037941 */ /* 0x000fea0003800200 */
.L_x_13143:
        /* <DEDUP_REMOVED lines=57> */
.L_x_13141:
[----:B------:R-:W-:Y:S05]  /*6bc0*/  BSYNC.RECONVERGENT B2 ;  /* 0x0000000000027941 */ /* 0x000fea0003800200 */
.L_x_13140:
        /* <DEDUP_REMOVED lines=10> */
[----:B------:R-:W-:Y:S01]  /*6c70*/  IMAD.MOV.U32 R109, RZ, RZ, R136 ;  /* 0x000000ffff6d7224 */ /* 0x000fe200078e0088 */
[----:B------:R-:W-:Y:S02]  /*6c80*/  MOV R4, 0x2 ;  /* 0x0000000200047802 */ /* 0x000fe40000000f00 */
        /* <DEDUP_REMOVED lines=12> */
.L_x_13147:
        /* <DEDUP_REMOVED lines=15> */
.L_x_13149:
[----:B------:R-:W-:Y:S05]  /*6e40*/  BSYNC.RECONVERGENT B3 ;  /* 0x0000000000037941 */ /* 0x000fea0003800200 */
.L_x_13148:
        /* <DEDUP_REMOVED lines=57> */
.L_x_13146:
[----:B------:R-:W-:Y:S05]  /*71e0*/  BSYNC.RECONVERGENT B2 ;  /* 0x0000000000027941 */ /* 0x000fea0003800200 */
.L_x_13145:
[----:B------:R-:W-:Y:S01]  /*71f0*/  I2FP.F32.U32 R109, R109 ;  /* 0x0000006d006d7245 */ /* 0x000fe20000201000 */
[----:B------:R-:W-:-:S04]  /*7200*/  IMAD.U32 R108, R83, 0x10000, RZ ;  /* 0x00010000536c7824 */ /* 0x000fc800078e00ff */
[----:B------:R-:W-:Y:S01]  /*7210*/  FFMA.FTZ R148, R109, R148, 1.1641532182693481445e-10 ;  /* 0x2f0000006d947423 */ /* 0x000fe20000010094 */
[----:B------:R-:W-:Y:S01]  /*7220*/  FMUL.FTZ R83, R108, R145 ;  /* 0x000000916c537220 */ /* 0x000fe20000410000 */
[----:B------:R-:W-:-:S03]  /*7230*/  SHF.L.U32 R108, R129, 0x10, RZ ;  /* 0x00000010816c7819 */ /* 0x000fc600000006ff */
[----:B------:R-:W-:Y:S01]  /*7240*/  FMUL.FTZ R83, R83, R134 ;  /* 0x0000008653537220 */ /* 0x000fe20000410000 */
[----:B------:R-:W-:-:S04]  /*7250*/  FSETP.GTU.FTZ.AND P6, PT, R148, R141, PT ;  /* 0x0000008d9400720b */ /* 0x000fc80003fdc000 */
[----:B------:R-:W-:Y:S02]  /*7260*/  FSEL R83, R83, RZ, !P6 ;  /* 0x000000ff53537208 */ /* 0x000fe40007000000 */
[----:B------:R-:W-:-:S03]  /*7270*/  PLOP3.LUT P6, PT, P6, PT, PT, 0x8, 0x80 ;  /* 0x000000000080781c */ /* 0x000fc600037ce170 */
[----:B------:R-:W-:-:S10]  /*7280*/  FMUL.FTZ R83, R83, R108 ;  /* 0x0000006c53537220 */ /* 0x000fd40000410000 */
.L_x_13109:
[----:B------:R-:W0:Y:S01]  /*7290*/  LDC.64 R142, c[0x0][0x3a8] ;  /* 0x0000ea00ff8e7b82 */ /* 0x000e220000000a00 */
[----:B------:R-:W-:Y:S02]  /*72a0*/  SEL R150, RZ, 0x1000000, !P6 ;  /* 0x01000000ff967807 */ /* 0x000fe40007000000 */
        /* <DEDUP_REMOVED lines=8> */
[----:B------:R-:W-:Y:S01]  /*7330*/  LOP3.LUT R110, R110, R134, R111, 0xfe, !PT ;  /* 0x000000866e6e7212 */ /* 0x000fe200078efe6f */
[----:B------:R-:W-:Y:S01]  /*7340*/  IMAD.MOV.U32 R134, RZ, RZ, R146 ;  /* 0x000000ffff867224 */ /* 0x000fe200078e0092 */
[----:B------:R-:W-:Y:S02]  /*7350*/  SEL R111, RZ, 0x1, !P3 ;  /* 0x00000001ff6f7807 */ /* 0x000fe40005800000 */
[----:B------:R-:W-:Y:S02]  /*7360*/  SEL R141, RZ, 0x1, !P6 ;  /* 0x00000001ff8d7807 */ /* 0x000fe40007000000 */
[----:B------:R-:W-:Y:S01]  /*7370*/  LOP3.LUT R111, R148, R111, RZ, 0xfc, !PT ;  /* 0x0000006f946f7212 */ /* 0x000fe200078efcff */
[----:B0-----:R-:W-:Y:S01]  /*7380*/  IMAD.WIDE.U32 R142, R140, 0x20, R142 ;  /* 0x000000208c8e7825 */ /* 0x001fe200078e008e */
[----:B------:R-:W-:-:S03]  /*7390*/  LOP3.LUT R110, R110, R141, RZ, 0xfc, !PT ;  /* 0x0000008d6e6e7212 */ /* 0x000fc600078efcff */
[C---:B------:R-:W-:Y:S01]  /*73a0*/  VIADD R148, R140.reuse, 0x20 ;  /* 0x000000208c947836 */ /* 0x040fe20000000000 */
[----:B------:R0:W-:Y:S01]  /*73b0*/  STG.E.128 desc[UR6][R142.64], R76 ;  /* 0x0000004c8e007986 */ /* 0x0001e2000c101d06 */
[----:B-1----:R-:W-:-:S03]  /*73c0*/  IMAD.WIDE.U32 R108, R140, 0x8, R108 ;  /* 0x000000088c6c7825 */ /* 0x002fc600078e006c */
[----:B------:R0:W-:Y:S04]  /*73d0*/  STG.E.128 desc[UR6][R142.64+0x10], R80 ;  /* 0x000010508e007986 */ /* 0x0001e8000c101d06 */
[----:B------:R0:W-:Y:S02]  /*73e0*/  STG.E.64 desc[UR6][R108.64], R110 ;  /* 0x0000006e6c007986 */ /* 0x0001e4000c101b06 */
.L_x_13068:
[----:B------:R-:W-:Y:S05]  /*73f0*/  BSYNC.RECONVERGENT B1 ;  /* 0x0000000000017941 */ /* 0x000fea0003800200 */
.L_x_13067:
[----:B------:R-:W-:Y:S01]  /*7400*/  ISETP.GE.U32.AND P0, PT, R0, 0x40, PT ;  /* 0x000000400000780c */ /* 0x000fe20003f06070 */
[----:B------:R-:W-:Y:S03]  /*7410*/  BSSY.RECONVERGENT B1, `(.L_x_13150) ;  /* 0x000062c000017945 */ /* 0x000fe60003800200 */
[----:B------:R-:W-:-:S09]  /*7420*/  P2R R146, PR, RZ, 0x1 ;  /* 0x00000001ff927803 */ /* 0x000fd20000000000 */
        /* <DEDUP_REMOVED lines=11> */
[----:B------:R-:W-:Y:S01]  /*74e0*/  ISETP.NE.AND P0, PT, R4, 0x1, PT ;  /* 0x000000010400780c */ /* 0x000fe20003f05270 */
[----:B------:R-:W-:Y:S01]  /*74f0*/  BSSY.RECONVERGENT B2, `(.L_x_13153) ;  /* 0x0000055000027945 */ /* 0x000fe20003800200 */
[----:B------:R-:W-:Y:S02]  /*7500*/  HFMA2 R86, -RZ, RZ, 0, 1.1920928955078125e-07 ;  /* 0x00000002ff567431 */ /* 0x000fe400000001ff */
[----:B-1----:R-:W-:Y:S02]  /*7510*/  IMAD.MOV.U32 R84, RZ, RZ, R136 ;  /* 0x000000ffff547224 */ /* 0x002fe400078e0088 */
        /* <DEDUP_REMOVED lines=12> */
.L_x_13155:
        /* <DEDUP_REMOVED lines=13> */
.L_x_13157:
[----:B------:R-:W-:Y:S05]  /*76b0*/  BSYNC.RECONVERGENT B3 ;  /* 0x0000000000037941 */ /* 0x000fea0003800200 */
.L_x_13156:
[----:B------:R-:W-:Y:S01]  /*76c0*/  IMAD.WIDE.U32 R2, R138, -0x326172a9, RZ ;  /* 0xcd9e8d578a027825 */ /* 0x000fe200078e00ff */
[----:B------:R-:W-:Y:S01]  /*76d0*/  LOP3.LUT R84, R133, UR5, R87, 0x96, !PT ;  /* 0x0000000585547c12 */ /* 0x000fe2000f8e9657 */
[----:B------:R-:W-:Y:S02]  /*76e0*/  UIADD3 UR17, UPT, UPT, UR5, -0x4498517b, URZ ;  /* 0xbb67ae8505117890 */ /* 0x000fe4000fffe0ff */
[----:B------:R-:W-:Y:S01]  /*76f0*/  UIADD3 UR18, UPT, UPT, UR5, 0x76cf5d0a, URZ ;  /* 0x76cf5d0a05127890 */ /* 0x000fe2000fffe0ff */
[----:B0-----:R-:W-:Y:S01]  /*7700*/  LOP3.LUT R108, R135, UR4, R3, 0x96, !PT ;  /* 0x00000004876c7c12 */ /* 0x001fe2000f8e9603 */
        /* <DEDUP_REMOVED lines=51> */
.L_x_13154:
[----:B------:R-:W-:Y:S05]  /*7a40*/  BSYNC.RECONVERGENT B2 ;  /* 0x0000000000027941 */ /* 0x000fea0003800200 */
.L_x_13153:
[----:B------:R-:W1:Y:S01]  /*7a50*/  LDC R134, c[0x0][0x408] ;  /* 0x00010200ff867b82 */ /* 0x000e620000000800 */
[----:B------:R-:W-:Y:S01]  /*7a60*/  I2FP.F32.U32 R4, R84 ;  /* 0x0000005400047245 */ /* 0x000fe20000201000 */
[----:B------:R-:W-:Y:S01]  /*7a70*/  IMAD.MOV.U32 R149, RZ, RZ, 0x2f800000 ;  /* 0x2f800000ff957424 */ /* 0x000fe200078e00ff */
[----:B------:R-:W-:Y:S01]  /*7a80*/  ISETP.NE.AND P1, PT, R86, 0x1, PT ;  /* 0x000000015600780c */ /* 0x000fe20003f25270 */
[----:B-----5:R-:W-:Y:S01]  /*7a90*/  IMAD.U32 R84, R88, 0x10000, RZ ;  /* 0x0001000058547824 */ /* 0x020fe200078e00ff */
[----:B------:R-:W-:Y:S01]  /*7aa0*/  BSSY.RECONVERGENT B2, `(.L_x_13158) ;  /* 0x000005e000027945 */ /* 0x000fe20003800200 */
[----:B------:R-:W-:Y:S01]  /*7ab0*/  FFMA.FTZ R4, R4, R149, 1.1641532182693481445e-10 ;  /* 0x2f00000004047423 */ /* 0x000fe20000010095 */
[----:B------:R-:W-:Y:S01]  /*7ac0*/  PRMT R88, R88, 0x7632, R88 ;  /* 0x0000763258587816 */ /* 0x000fe20000000058 */
[----:B------:R-:W2:Y:S01]  /*7ad0*/  LDC R141, c[0x0][0x404] ;  /* 0x00010100ff8d7b82 */ /* 0x000ea20000000800 */
[----:B------:R-:W-:Y:S01]  /*7ae0*/  FMUL.FTZ R85, R84, R145 ;  /* 0x0000009154557220 */ /* 0x000fe20000410000 */
[----:B------:R-:W-:Y:S01]  /*7af0*/  SHF.L.U32 R84, R40, 0x10, RZ ;  /* 0x0000001028547819 */ /* 0x000fe200000006ff */
[----:B------:R-:W-:-:S02]  /*7b00*/  IMAD.MOV.U32 R87, RZ, RZ, 0x2 ;  /* 0x00000002ff577424 */ /* 0x000fc400078e00ff */
[----:B-1----:R-:W-:Y:S01]  /*7b10*/  FMUL.FTZ R85, R85, R134 ;  /* 0x0000008655557220 */ /* 0x002fe20000410000 */
[----:B--2---:R-:W-:Y:S01]  /*7b20*/  FSETP.GTU.FTZ.AND P0, PT, R4, R141, PT ;  /* 0x0000008d0400720b */ /* 0x004fe20003f1c000 */
        /* <DEDUP_REMOVED lines=14> */
.L_x_13160:
        /* <DEDUP_REMOVED lines=13> */
.L_x_13162:
[----:B------:R-:W-:Y:S05]  /*7ce0*/  BSYNC.RECONVERGENT B3 ;  /* 0x0000000000037941 */ /* 0x000fea0003800200 */
.L_x_13161:
        /* <DEDUP_REMOVED lines=57> */
.L_x_13159:
[----:B------:R-:W-:Y:S05]  /*8080*/  BSYNC.RECONVERGENT B2 ;  /* 0x0000000000027941 */ /* 0x000fea0003800200 */
.L_x_13158:
[----:B------:R-:W-:Y:S01]  /*8090*/  I2FP.F32.U32 R4, R4 ;  /* 0x0000000400047245 */ /* 0x000fe20000201000 */
[----:B------:R-:W-:Y:S01]  /*80a0*/  IMAD.U32 R86, R128, 0x10000, RZ ;  /* 0x0001000080567824 */ /* 0x000fe200078e00ff */
[----:B------:R-:W-:Y:S01]  /*80b0*/  SHF.L.U32 R88, R88, 0x10, RZ ;  /* 0x0000001058587819 */ /* 0x000fe200000006ff */
[----:B------:R-:W-:Y:S01]  /*80c0*/  BSSY.RECONVERGENT B2, `(.L_x_13163) ;  /* 0x000005b000027945 */ /* 0x000fe20003800200 */
[----:B------:R-:W-:Y:S01]  /*80d0*/  ISETP.NE.AND P1, PT, R87, 0x1, PT ;  /* 0x000000015700780c */ /* 0x000fe20003f25270 */
[----:B------:R-:W-:Y:S02]  /*80e0*/  FFMA.FTZ R4, R4, R149, 1.1641532182693481445e-10 ;  /* 0x2f00000004047423 */ /* 0x000fe40000010095 */
        /* <DEDUP_REMOVED lines=17> */
.L_x_13165:
[----:B------:R-:W-:Y:S01]  /*8200*/  VIADD R137, R137, 0x1 ;  /* 0x0000000189897836 */ /* 0x000fe20000000000 */
[----:B------:R-:W-:Y:S03]  /*8210*/  BSSY.RECONVERGENT B3, `(.L_x_13166) ;  /* 0x000000c000037945 */ /* 0x000fe60003800200 */
[C---:B0-----:R-:W-:Y:S01]  /*8220*/  IMAD.WIDE.U32 R110, R137.reuse, -0x2daee0ad, RZ ;  /* 0xd2511f53896e7825 */ /* 0x041fe200078e00ff */
        /* <DEDUP_REMOVED lines=10> */
.L_x_13167:
[----:B------:R-:W-:Y:S05]  /*82d0*/  BSYNC.RECONVERGENT B3 ;  /* 0x0000000000037941 */ /* 0x000fea0003800200 */
.L_x_13166:
        /* <DEDUP_REMOVED lines=57> */
.L_x_13164:
[----:B------:R-:W-:Y:S05]  /*8670*/  BSYNC.RECONVERGENT B2 ;  /* 0x0000000000027941 */ /* 0x000fea0003800200 */
.L_x_13163:
[----:B------:R-:W-:Y:S01]  /*8680*/  I2FP.F32.U32 R4, R4 ;  /* 0x0000000400047245 */ /* 0x000fe20000201000 */
[----:B------:R-:W-:Y:S01]  /*8690*/  IMAD.U32 R86, R89, 0x10000, RZ ;  /* 0x0001000059567824 */ /* 0x000fe200078e00ff */
[----:B------:R-:W-:Y:S01]  /*86a0*/  ISETP.NE.AND P2, PT, R88, 0x1, PT ;  /* 0x000000015800780c */ /* 0x000fe20003f45270 */
[----:B------:R-:W-:Y:S02]  /*86b0*/  BSSY.RECONVERGENT B2, `(.L_x_13168) ;  /* 0x000005c000027945 */ /* 0x000fe40003800200 */
[----:B------:R-:W-:Y:S01]  /*86c0*/  FFMA.FTZ R4, R4, R149, 1.1641532182693481445e-10 ;  /* 0x2f00000004047423 */ /* 0x000fe20000010095 */
[----:B------:R-:W-:Y:S01]  /*86d0*/  FMUL.FTZ R87, R86, R145 ;  /* 0x0000009156577220 */ /* 0x000fe20000410000 */
[----:B------:R-:W-:-:S03]  /*86e0*/  IMAD.U32 R86, R41, 0x10000, RZ ;  /* 0x0001000029567824 */ /* 0x000fc600078e00ff */
[----:B------:R-:W-:Y:S01]  /*86f0*/  FMUL.FTZ R87, R87, R134 ;  /* 0x0000008657577220 */ /* 0x000fe20000410000 */
[----:B------:R-:W-:Y:S02]  /*8700*/  FSETP.GTU.FTZ.AND P1, PT, R4, R141, PT ;  /* 0x0000008d0400720b */ /* 0x000fe40003f3c000 */
[----:B------:R-:W-:Y:S01]  /*8710*/  PRMT R4, R89, 0x7632, R4 ;  /* 0x0000763259047816 */ /* 0x000fe20000000004 */
[----:B------:R-:W-:Y:S01]  /*8720*/  HFMA2 R89, -RZ, RZ, 0, 1.1920928955078125e-07 ;  /* 0x00000002ff597431 */ /* 0x000fe200000001ff */
        /* <DEDUP_REMOVED lines=13> */
.L_x_13170:
[----:B------:R-:W-:Y:S01]  /*8800*/  IADD3 R137, PT, PT, R137, 0x1, RZ ;  /* 0x0000000189897810 */ /* 0x000fe20007ffe0ff */
[----:B------:R-:W-:Y:S03]  /*8810*/  BSSY.RECONVERGENT B3, `(.L_x_13171) ;  /* 0x000000c000037945 */ /* 0x000fe60003800200 */
[C---:B------:R-:W-:Y:S01]  /*8820*/  ISETP.NE.AND P2, PT, R137.reuse, RZ, PT ;  /* 0x000000ff8900720c */ /* 0x040fe20003f45270 */
[----:B0-----:R-:W-:-:S12]  /*8830*/  IMAD.WIDE.U32 R110, R137, -0x2daee0ad, RZ ;  /* 0xd2511f53896e7825 */ /* 0x001fd800078e00ff */
        /* <DEDUP_REMOVED lines=9> */
.L_x_13172:
[----:B------:R-:W-:Y:S05]  /*88d0*/  BSYNC.RECONVERGENT B3 ;  /* 0x0000000000037941 */ /* 0x000fea0003800200 */
.L_x_13171:
        /* <DEDUP_REMOVED lines=57> */
.L_x_13169:
[----:B------:R-:W-:Y:S05]  /*8c70*/  BSYNC.RECONVERGENT B2 ;  /* 0x0000000000027941 */ /* 0x000fea0003800200 */
.L_x_13168:
[----:B------:R-:W-:Y:S01]  /*8c80*/  I2FP.F32.U32 R88, R87 ;  /* 0x0000005700587245 */ /* 0x000fe20000201000 */
[----:B------:R-:W-:Y:S01]  /*8c90*/  IMAD.U32 R4, R4, 0x10000, RZ ;  /* 0x0001000004047824 */ /* 0x000fe200078e00ff */
[----:B------:R-:W-:Y:S01]  /*8ca0*/  ISETP.NE.AND P3, PT, R89, 0x1, PT ;  /* 0x000000015900780c */ /* 0x000fe20003f65270 */
[----:B------:R-:W-:Y:S01]  /*8cb0*/  BSSY.RECONVERGENT B2, `(.L_x_13173) ;  /* 0x000005b000027945 */ /* 0x000fe20003800200 */
[----:B0-----:R-:W-:Y:S02]  /*8cc0*/  IMAD.MOV.U32 R108, RZ, RZ, 0x2 ;  /* 0x00000002ff6c7424 */ /* 0x001fe400078e00ff */
[----:B------:R-:W-:Y:S01]  /*8cd0*/  FFMA.FTZ R88, R88, R149, 1.1641532182693481445e-10 ;  /* 0x2f00000058587423 */ /* 0x000fe20000010095 */
[----:B------:R-:W-:-:S04]  /*8ce0*/  FMUL.FTZ R87, R4, R145 ;  /* 0x0000009104577220 */ /* 0x000fc80000410000 */
[----:B------:R-:W-:Y:S01]  /*8cf0*/  FMUL.FTZ R87, R87, R134 ;  /* 0x0000008657577220 */ /* 0x000fe20000410000 */
[----:B------:R-:W-:Y:S02]  /*8d00*/  FSETP.GTU.FTZ.AND P2, PT, R88, R141, PT ;  /* 0x0000008d5800720b */ /* 0x000fe40003f5c000 */
        /* <DEDUP_REMOVED lines=14> */
.L_x_13175:
        /* <DEDUP_REMOVED lines=13> */
.L_x_13177:
[----:B------:R-:W-:Y:S05]  /*8ec0*/  BSYNC.RECONVERGENT B3 ;  /* 0x0000000000037941 */ /* 0x000fea0003800200 */
.L_x_13176:
        /* <DEDUP_REMOVED lines=57> */
.L_x_13174:
[----:B------:R-:W-:Y:S05]  /*9260*/  BSYNC.RECONVERGENT B2 ;  /* 0x0000000000027941 */ /* 0x000fea0003800200 */
.L_x_13173:
        /* <DEDUP_REMOVED lines=8> */
[----:B------:R-:W-:Y:S02]  /*92f0*/  IMAD.U32 R88, R42, 0x10000, RZ ;  /* 0x000100002a587824 */ /* 0x000fe400078e00ff */
        /* <DEDUP_REMOVED lines=15> */
.L_x_13180:
        /* <DEDUP_REMOVED lines=13> */
.L_x_13182:
[----:B------:R-:W-:Y:S05]  /*94c0*/  BSYNC.RECONVERGENT B3 ;  /* 0x0000000000037941 */ /* 0x000fea0003800200 */
.L_x_13181:
        /* <DEDUP_REMOVED lines=57> */
.L_x_13179:
[----:B------:R-:W-:Y:S05]  /*9860*/  BSYNC.RECONVERGENT B2 ;  /* 0x0000000000027941 */ /* 0x000fea0003800200 */
.L_x_13178:
[----:B------:R-:W-:Y:S01]  /*9870*/  I2FP.F32.U32 R4, R4 ;  /* 0x0000000400047245 */ /* 0x000fe20000201000 */
[----:B------:R-:W-:Y:S01]  /*9880*/  IMAD.U32 R90, R90, 0x10000, RZ ;  /* 0x000100005a5a7824 */ /* 0x000fe200078e00ff */
[----:B------:R-:W-:Y:S01]  /*9890*/  ISETP.NE.AND P5, PT, R110, 0x1, PT ;  /* 0x000000016e00780c */ /* 0x000fe20003fa5270 */
[----:B------:R-:W-:Y:S01]  /*98a0*/  BSSY.RECONVERGENT B2, `(.L_x_13183) ;  /* 0x000005b000027945 */ /* 0x000fe20003800200 */
[----:B------:R-:W-:Y:S01]  /*98b0*/  MOV R108, 0x2 ;  /* 0x00000002006c7802 */ /* 0x000fe20000000f00 */
[----:B------:R-:W-:Y:S01]  /*98c0*/  FFMA.FTZ R4, R4, R149, 1.1641532182693481445e-10 ;  /* 0x2f00000004047423 */ /* 0x000fe20000010095 */
[----:B------:R-:W-:Y:S01]  /*98d0*/  FMUL.FTZ R89, R90, R145 ;  /* 0x000000915a597220 */ /* 0x000fe20000410000 */
[----:B------:R-:W-:Y:S02]  /*98e0*/  IMAD.U32 R90, R126, 0x10000, RZ ;  /* 0x000100007e5a7824 */ /* 0x000fe400078e00ff */
[----:B------:R-:W-:Y:S02]  /*98f0*/  IMAD.MOV.U32 R109, RZ, RZ, R136 ;  /* 0x000000ffff6d7224 */ /* 0x000fe400078e0088 */
        /* <DEDUP_REMOVED lines=14> */
.L_x_13185:
        /* <DEDUP_REMOVED lines=13> */
.L_x_13187:
[----:B------:R-:W-:Y:S05]  /*9ab0*/  BSYNC.RECONVERGENT B3 ;  /* 0x0000000000037941 */ /* 0x000fea0003800200 */
.L_x_13186:
        /* <DEDUP_REMOVED lines=57> */
.L_x_13184:
[----:B------:R-:W-:Y:S05]  /*9e50*/  BSYNC.RECONVERGENT B2 ;  /* 0x0000000000027941 */ /* 0x000fea0003800200 */
.L_x_13183:
        /* <DEDUP_REMOVED lines=24> */
.L_x_13190:
        /* <DEDUP_REMOVED lines=15> */
.L_x_13192:
[----:B------:R-:W-:Y:S05]  /*a0d0*/  BSYNC.RECONVERGENT B3 ;  /* 0x0000000000037941 */ /* 0x000fea0003800200 */
.L_x_13191:
        /* <DEDUP_REMOVED lines=57> */
.L_x_13189:
[----:B------:R-:W-:Y:S05]  /*a470*/  BSYNC.RECONVERGENT B2 ;  /* 0x0000000000027941 */ /* 0x000fea0003800200 */
.L_x_13188:
[----:B------:R-:W-:Y:S02]  /*a480*/  I2FP.F32.U32 R108, R109 ;  /* 0x0000006d006c7245 */ /* 0x000fe40000201000 */
[----:B------:R-:W-:-:S03]  /*a490*/  SHF.L.U32 R110, R91, 0x10, RZ ;  /* 0x000000105b6e7819 */ /* 0x000fc600000006ff */
[----:B------:R-:W-:Y:S02]  /*a4a0*/  FFMA.FTZ R108, R108, R149, 1.1641532182693481445e-10 ;  /* 0x2f0000006c6c7423 */ /* 0x000fe40000010095 */
[----:B------:R-:W-:-:S03]  /*a4b0*/  FMUL.FTZ R91, R110, R145 ;  /* 0x000000916e5b7220 */ /* 0x000fc60000410000 */
[----:B------:R-:W-:Y:S01]  /*a4c0*/  FSETP.GTU.FTZ.AND P6, PT, R108, R141, PT ;  /* 0x0000008d6c00720b */ /* 0x000fe20003fdc000 */
[----:B------:R-:W-:-:S05]  /*a4d0*/  FMUL.FTZ R91, R91, R134 ;  /* 0x000000865b5b7220 */ /* 0x000fca0000410000 */
[----:B------:R-:W-:Y:S01]  /*a4e0*/  FSEL R108, R91, RZ, !P6 ;  /* 0x000000ff5b6c7208 */ /* 0x000fe20007000000 */
[----:B------:R-:W-:Y:S01]  /*a4f0*/  IMAD.U32 R91, R125, 0x10000, RZ ;  /* 0x000100007d5b7824 */ /* 0x000fe200078e00ff */
[----:B------:R-:W-:-:S03]  /*a500*/  PLOP3.LUT P6, PT, P6, PT, PT, 0x8, 0x80 ;  /* 0x000000000080781c */ /* 0x000fc600037ce170 */
[----:B------:R-:W-:Y:S01]  /*a510*/  FFMA.FTZ R91, R108, R91, R75 ;  /* 0x0000005b6c5b7223 */ /* 0x000fe2000001004b */
[----:B------:R-:W-:Y:S09]  /*a520*/  BRA `(.L_x_13193) ;  /* 0x0000003000107947 */ /* 0x000ff20003800000 */
.L_x_13152:
[----:B------:R-:W-:Y:S01]  /*a530*/  ISETP.NE.AND P0, PT, R4, 0x1, PT ;  /* 0x000000010400780c */ /* 0x000fe20003f05270 */
[----:B------:R-:W-:Y:S01]  /*a540*/  BSSY.RECONVERGENT B2, `(.L_x_13194) ;  /* 0x0000055000027945 */ /* 0x000fe20003800200 */
[----:B------:R-:W-:Y:S01]  /*a550*/  IMAD.MOV.U32 R86, RZ, RZ, 0x2 ;  /* 0x00000002ff567424 */ /* 0x000fe200078e00ff */
[----:B-1----:R-:W-:Y:S01]  /*a560*/  MOV R84, R136 ;  /* 0x0000008800547202 */ /* 0x002fe20000000f00 */
        /* <DEDUP_REMOVED lines=12> */
.L_x_13196:
        /* <DEDUP_REMOVED lines=13> */
.L_x_13198:
[----:B------:R-:W-:Y:S05]  /*a700*/  BSYNC.RECONVERGENT B3 ;  /* 0x0000000000037941 */ /* 0x000fea0003800200 */
.L_x_13197:
        /* <DEDUP_REMOVED lines=56> */
.L_x_13195:
[----:B------:R-:W-:Y:S05]  /*aa90*/  BSYNC.RECONVERGENT B2 ;  /* 0x0000000000027941 */ /* 0x000fea0003800200 */
.L_x_13194:
[----:B------:R-:W1:Y:S01]  /*aaa0*/  LDC R134, c[0x0][0x408] ;  /* 0x00010200ff867b82 */ /* 0x000e620000000800 */
[----:B------:R-:W-:Y:S01]  /*aab0*/  I2FP.F32.U32 R4, R84 ;  /* 0x0000005400047245 */ /* 0x000fe20000201000 */
[----:B------:R-:W-:Y:S02]  /*aac0*/  HFMA2 R149, -RZ, RZ, 0.1171875, 0 ;  /* 0x2f800000ff957431 */ /* 0x000fe400000001ff */
[----:B-----5:R-:W-:Y:S01]  /*aad0*/  IMAD.U32 R84, R88, 0x10000, RZ ;  /* 0x0001000058547824 */ /* 0x020fe200078e00ff */
[----:B------:R-:W-:Y:S01]  /*aae0*/  ISETP.NE.AND P1, PT, R86, 0x1, PT ;  /* 0x000000015600780c */ /* 0x000fe20003f25270 */
[----:B------:R-:W-:Y:S01]  /*aaf0*/  BSSY.RECONVERGENT B2, `(.L_x_13199) ;  /* 0x000005e000027945 */ /* 0x000fe20003800200 */
[----:B------:R-:W-:Y:S02]  /*ab00*/  HFMA2 R87, -RZ, RZ, 0, 1.1920928955078125e-07 ;  /* 0x00000002ff577431 */ /* 0x000fe400000001ff */
[----:B------:R-:W-:Y:S01]  /*ab10*/  FFMA.FTZ R4, R4, R149, 1.1641532182693481445e-10 ;  /* 0x2f00000004047423 */ /* 0x000fe20000010095 */
[----:B------:R-:W2:Y:S01]  /*ab20*/  LDC R141, c[0x0][0x404] ;  /* 0x00010100ff8d7b82 */ /* 0x000ea20000000800 */
[----:B------:R-:W-:Y:S01]  /*ab30*/  FMUL.FTZ R85, R84, R145 ;  /* 0x0000009154557220 */ /* 0x000fe20000410000 */
[----:B------:R-:W-:-:S03]  /*ab40*/  PRMT R88, R88, 0x7632, R88 ;  /* 0x0000763258587816 */ /* 0x000fc60000000058 */
[----:B-1----:R-:W-:Y:S01]  /*ab50*/  FMUL.FTZ R84, R85, R134 ;  /* 0x0000008655547220 */ /* 0x002fe20000410000 */
[----:B------:R-:W-:Y:S01]  /*ab60*/  IMAD.U32 R85, R40, 0x10000, RZ ;  /* 0x0001000028557824 */ /* 0x000fe200078e00ff */
[----:B--2---:R-:W-:Y:S01]  /*ab70*/  FSETP.GTU.FTZ.AND P0, PT, R4, R141, PT ;  /* 0x0000008d0400720b */ /* 0x004fe20003f1c000 */
        /* <DEDUP_REMOVED lines=14> */
.L_x_13201:
        /* <DEDUP_REMOVED lines=13> */
.L_x_13203:
[----:B------:R-:W-:Y:S05]  /*ad30*/  BSYNC.RECONVERGENT B3 ;  /* 0x0000000000037941 */ /* 0x000fea0003800200 */
.L_x_13202:
        /* <DEDUP_REMOVED lines=57> */
.L_x_13200:
[----:B------:R-:W-:Y:S05]  /*b0d0*/  BSYNC.RECONVERGENT B2 ;  /* 0x0000000000027941 */ /* 0x000fea0003800200 */
.L_x_13199:
        /* <DEDUP_REMOVED lines=23> */
.L_x_13206:
        /* <DEDUP_REMOVED lines=13> */
.L_x_13208:
[----:B------:R-:W-:Y:S05]  /*b320*/  BSYNC.RECONVERGENT B3 ;  /* 0x0000000000037941 */ /* 0x000fea0003800200 */
.L_x_13207:
        /* <DEDUP_REMOVED lines=57> */
.L_x_13205:
[----:B------:R-:W-:Y:S05]  /*b6c0*/  BSYNC.RECONVERGENT B2 ;  /* 0x0000000000027941 */ /* 0x000fea0003800200 */
.L_x_13204:
        /* <DEDUP_REMOVED lines=24> */
.L_x_13211:
        /* <DEDUP_REMOVED lines=13> */
.L_x_13213:
[----:B------:R-:W-:Y:S05]  /*b920*/  BSYNC.RECONVERGENT B3 ;  /* 0x0000000000037941 */ /* 0x000fea0003800200 */
.L_x_13212:
        /* <DEDUP_REMOVED lines=57> */
.L_x_13210:
[----:B------:R-:W-:Y:S05]  /*bcc0*/  BSYNC.RECONVERGENT B2 ;  /* 0x0000000000027941 */ /* 0x000fea0003800200 */
.L_x_13209:
[----:B------:R-:W-:Y:S01]  /*bcd0*/  I2FP.F32.U32 R88, R87 ;  /* 0x0000005700587245 */ /* 0x000fe20000201000 */
[----:B------:R-:W-:Y:S01]  /*bce0*/  IMAD.U32 R4, R4, 0x10000, RZ ;  /* 0x0001000004047824 */ /* 0x000fe200078e00ff */
[----:B------:R-:W-:Y:S01]  /*bcf0*/  ISETP.NE.AND P3, PT, R89, 0x1, PT ;  /* 0x000000015900780c */ /* 0x000fe20003f65270 */
[----:B------:R-:W-:Y:S01]  /*bd00*/  BSSY.RECONVERGENT B2, `(.L_x_13214) ;  /* 0x000005b000027945 */ /* 0x000fe20003800200 */
[----:B0-----:R-:W-:Y:S02]  /*bd10*/  HFMA2 R108, -RZ, RZ, 0, 1.1920928955078125e-07 ;  /* 0x00000002ff6c7431 */ /* 0x001fe400000001ff */
        /* <DEDUP_REMOVED lines=18> */
.L_x_13216:
        /* <DEDUP_REMOVED lines=13> */
.L_x_13218:
[----:B------:R-:W-:Y:S05]  /*bf10*/  BSYNC.RECONVERGENT B3 ;  /* 0x0000000000037941 */ /* 0x000fea0003800200 */
.L_x_13217:
        /* <DEDUP_REMOVED lines=57> */
.L_x_13215:
[----:B------:R-:W-:Y:S05]  /*c2b0*/  BSYNC.RECONVERGENT B2 ;  /* 0x0000000000027941 */ /* 0x000fea0003800200 */
.L_x_13214:
        /* <DEDUP_REMOVED lines=24> */
.L_x_13221:
        /* <DEDUP_REMOVED lines=13> */
.L_x_13223:
[----:B------:R-:W-:Y:S05]  /*c510*/  BSYNC.RECONVERGENT B3 ;  /* 0x0000000000037941 */ /* 0x000fea0003800200 */
.L_x_13222:
        /* <DEDUP_REMOVED lines=57> */
.L_x_13220:
[----:B------:R-:W-:Y:S05]  /*c8b0*/  BSYNC.RECONVERGENT B2 ;  /* 0x0000000000027941 */ /* 0x000fea0003800200 */
.L_x_13219:
        /* <DEDUP_REMOVED lines=23> */
.L_x_13226:
        /* <DEDUP_REMOVED lines=13> */
.L_x_13228:
[----:B------:R-:W-:Y:S05]  /*cb00*/  BSYNC.RECONVERGENT B3 ;  /* 0x0000000000037941 */ /* 0x000fea0003800200 */
.L_x_13227:
        /* <DEDUP_REMOVED lines=57> */
.L_x_13225:
[----:B------:R-:W-:Y:S05]  /*cea0*/  BSYNC.RECONVERGENT B2 ;  /* 0x0000000000027941 */ /* 0x000fea0003800200 */
.L_x_13224:
        /* <DEDUP_REMOVED lines=24> */
.L_x_13231:
        /* <DEDUP_REMOVED lines=15> */
.L_x_13233:
[----:B------:R-:W-:Y:S05]  /*d120*/  BSYNC.RECONVERGENT B3 ;  /* 0x0000000000037941 */ /* 0x000fea0003800200 */
.L_x_13232:
        /* <DEDUP_REMOVED lines=57> */
.L_x_13230:
[----:B------:R-:W-:Y:S05]  /*d4c0*/  BSYNC.RECONVERGENT B2 ;  /* 0x0000000000027941 */ /* 0x000fea0003800200 */
.L_x_13229:
[----:B------:R-:W-:Y:S01]  /*d4d0*/  I2FP.F32.U32 R108, R109 ;  /* 0x0000006d006c7245 */ /* 0x000fe20000201000 */
[----:B------:R-:W-:-:S04]  /*d4e0*/  IMAD.U32 R110, R91, 0x10000, RZ ;  /* 0x000100005b6e7824 */ /* 0x000fc800078e00ff */
[----:B------:R-:W-:Y:S01]  /*d4f0*/  FFMA.FTZ R108, R108, R149, 1.1641532182693481445e-10 ;  /* 0x2f0000006c6c7423 */ /* 0x000fe20000010095 */
[----:B------:R-:W-:-:S04]  /*d500*/  FMUL.FTZ R91, R110, R145 ;  /* 0x000000916e5b7220 */ /* 0x000fc80000410000 */
[----:B------:R-:W-:Y:S01]  /*d510*/  FMUL.FTZ R91, R91, R134 ;  /* 0x000000865b5b7220 */ /* 0x000fe20000410000 */
[----:B------:R-:W-:Y:S02]  /*d520*/  FSETP.GTU.FTZ.AND P6, PT, R108, R141, PT ;  /* 0x0000008d6c00720b */ /* 0x000fe40003fdc000 */
[----:B------:R-:W-:Y:S02]  /*d530*/  SHF.L.U32 R108, R125, 0x10, RZ ;  /* 0x000000107d6c7819 */ /* 0x000fe400000006ff */
[----:B------:R-:W-:Y:S02]  /*d540*/  FSEL R91, R91, RZ, !P6 ;  /* 0x000000ff5b5b7208 */ /* 0x000fe40007000000 */
[----:B------:R-:W-:-:S03]  /*d550*/  PLOP3.LUT P6, PT, P6, PT, PT, 0x8, 0x80 ;  /* 0x000000000080781c */ /* 0x000fc600037ce170 */
[----:B------:R-:W-:-:S10]  /*d560*/  FMUL.FTZ R91, R108, R91 ;  /* 0x0000005b6c5b7220 */ /* 0x000fd40000410000 */
.L_x_13193:
        /* <DEDUP_REMOVED lines=16> */
[----:B------:R-:W-:-:S04]  /*d670*/  LOP3.LUT R110, R110, R141, RZ, 0xfc, !PT ;  /* 0x0000008d6e6e7212 */ /* 0x000fc800078efcff */
[----:B------:R2:W-:Y:S01]  /*d680*/  STG.E.128 desc[UR6][R142.64], R84 ;  /* 0x000000548e007986 */ /* 0x0005e2000c101d06 */
[----:B-1----:R-:W-:-:S03]  /*d690*/  IMAD.WIDE.U32 R108, R148, 0x8, R108 ;  /* 0x00000008946c7825 */ /* 0x002fc600078e006c */
[----:B------:R2:W-:Y:S01]  /*d6a0*/  STG.E.128 desc[UR6][R142.64+0x10], R88 ;  /* 0x000010588e007986 */ /* 0x0005e2000c101d06 */
[----:B------:R-:W-:-:S03]  /*d6b0*/  VIADD R148, R148, 0x20 ;  /* 0x0000002094947836 */ /* 0x000fc60000000000 */
[----:B------:R2:W-:Y:S04]  /*d6c0*/  STG.E.64 desc[UR6][R108.64], R110 ;  /* 0x0000006e6c007986 */ /* 0x0005e8000c101b06 */
.L_x_13151:
[----:B------:R-:W-:Y:S05]  /*d6d0*/  BSYNC.RECONVERGENT B1 ;  /* 0x0000000000017941 */ /* 0x000fea0003800200 */
.L_x_13150:
[----:B------:R-:W-:Y:S01]  /*d6e0*/  ISETP.GE.U32.AND P0, PT, R0, 0x60, PT ;  /* 0x000000600000780c */ /* 0x000fe20003f06070 */
[----:B------:R-:W-:Y:S03]  /*d6f0*/  BSSY.RECONVERGENT B1, `(.L_x_13234) ;  /* 0x000062c000017945 */ /* 0x000fe60003800200 */
[----:B------:R-:W-:-:S09]  /*d700*/  P2R R141, PR, RZ, 0x1 ;  /* 0x00000001ff8d7803 */ /* 0x000fd20000000000 */
[----:B------:R-:W-:Y:S05]  /*d710*/  @!P0 BRA `(.L_x_13235) ;  /* 0x0000006000a48947 */ /* 0x000fea0003800000 */
[----:B------:R-:W-:Y:S01]  /*d720*/  ISETP.NE.U32.AND P0, PT, RZ, UR8, PT ;  /* 0x00000008ff007c0c */ /* 0x000fe2000bf05070 */
[----:B------:R-:W1:Y:S03]  /*d730*/  LDC.64 R96, c[0x0][0x390] ;  /* 0x0000e400ff607b82 */ /* 0x000e660000000a00 */
[----:B------:R-:W-:-:S13]  /*d740*/  ISETP.NE.AND.EX P0, PT, RZ, UR9, PT, P0 ;  /* 0x00000009ff007c0c */ /* 0x000fda000bf05300 */
[----:B------:R-:W3:Y:S01]  /*d750*/  @P0 LDC.64 R92, c[0x0][0x3a0] ;  /* 0x0000e800ff5c0b82 */ /* 0x000ee20000000a00 */
[----:B-1----:R-:W-:-:S06]  /*d760*/  IMAD.WIDE.U32 R96, R148, 0x10, R96 ;  /* 0x0000001094607825 */ /* 0x002fcc00078e0060 */
[----:B------:R-:W5:Y:S01]  /*d770*/  LDG.E.128 R96, desc[UR6][R96.64] ;  /* 0x0000000660607981 */ /* 0x000f62000c1e1d00 */
[----:B---3--:R-:W-:-:S05]  /*d780*/  @P0 IMAD.WIDE.U32 R92, R148, 0x20, R92 ;  /* 0x00000020945c0825 */ /* 0x008fca00078e005c */
        /* <DEDUP_REMOVED lines=19> */
.L_x_13239:
        /* <DEDUP_REMOVED lines=13> */
.L_x_13241:
[----:B------:R-:W-:Y:S05]  /*d990*/  BSYNC.RECONVERGENT B3 ;  /* 0x0000000000037941 */ /* 0x000fea0003800200 */
.L_x_13240:
[----:B------:R-:W-:Y:S01]  /*d9a0*/  IMAD.WIDE.U32 R2, R138, -0x326172a9, RZ ;  /* 0xcd9e8d578a027825 */ /* 0x000fe200078e00ff */
[----:B------:R-:W-:Y:S01]  /*d9b0*/  LOP3.LUT R92, R133, UR5, R95, 0x96, !PT ;  /* 0x00000005855c7c12 */ /* 0x000fe2000f8e965f */
[----:B------:R-:W-:Y:S02]  /*d9c0*/  UIADD3 UR17, UPT, UPT, UR5, -0x4498517b, URZ ;  /* 0xbb67ae8505117890 */ /* 0x000fe4000fffe0ff */
[----:B------:R-:W-:Y:S01]  /*d9d0*/  UIADD3 UR18, UPT, UPT, UR5, 0x76cf5d0a, URZ ;  /* 0x76cf5d0a05127890 */ /* 0x000fe2000fffe0ff */
[----:B0-2---:R-:W-:Y:S01]  /*d9e0*/  LOP3.LUT R108, R135, UR4, R3, 0x96, !PT ;  /* 0x00000004876c7c12 */ /* 0x005fe2000f8e9603 */
        /* <DEDUP_REMOVED lines=51> */
.L_x_13238:
[----:B------:R-:W-:Y:S05]  /*dd20*/  BSYNC.RECONVERGENT B2 ;  /* 0x0000000000027941 */ /* 0x000fea0003800200 */
.L_x_13237:
        /* <DEDUP_REMOVED lines=8> */
[----:B------:R-:W3:Y:S01]  /*ddb0*/  LDC R149, c[0x0][0x404] ;  /* 0x00010100ff957b82 */ /* 0x000ee20000000800 */
[----:B------:R-:W-:Y:S01]  /*ddc0*/  FMUL.FTZ R93, R92, R145 ;  /* 0x000000915c5d7220 */ /* 0x000fe20000410000 */
[----:B------:R-:W-:Y:S01]  /*ddd0*/  SHF.L.U32 R92, R52, 0x10, RZ ;  /* 0x00000010345c7819 */ /* 0x000fe200000006ff */
[----:B------:R-:W-:-:S02]  /*dde0*/  IMAD.MOV.U32 R95, RZ, RZ, 0x2 ;  /* 0x00000002ff5f7424 */ /* 0x000fc400078e00ff */
[----:B-1----:R-:W-:Y:S01]  /*ddf0*/  FMUL.FTZ R93, R93, R134 ;  /* 0x000000865d5d7220 */ /* 0x002fe20000410000 */
[----:B---3--:R-:W-:Y:S01]  /*de00*/  FSETP.GTU.FTZ.AND P0, PT, R4, R149, PT ;  /* 0x000000950400720b */ /* 0x008fe20003f1c000 */
        /* <DEDUP_REMOVED lines=14> */
.L_x_13244:
[----:B------:R-:W-:Y:S01]  /*def0*/  VIADD R137, R137, 0x1 ;  /* 0x0000000189897836 */ /* 0x000fe20000000000 */
[----:B------:R-:W-:Y:S03]  /*df00*/  BSSY.RECONVERGENT B3, `(.L_x_13245) ;  /* 0x000000c000037945 */ /* 0x000fe60003800200 */
[C---:B0-2---:R-:W-:Y:S01]  /*df10*/  IMAD.WIDE.U32 R110, R137.reuse, -0x2daee0ad, RZ ;  /* 0xd2511f53896e7825 */ /* 0x045fe200078e00ff */
        /* <DEDUP_REMOVED lines=10> */
.L_x_13246:
[----:B------:R-:W-:Y:S05]  /*dfc0*/  BSYNC.RECONVERGENT B3 ;  /* 0x0000000000037941 */ /* 0x000fea0003800200 */
.L_x_13245:
        /* <DEDUP_REMOVED lines=57> */
.L_x_13243:
[----:B------:R-:W-:Y:S05]  /*e360*/  BSYNC.RECONVERGENT B2 ;  /* 0x0000000000027941 */ /* 0x000fea0003800200 */
.L_x_13242:
        /* <DEDUP_REMOVED lines=23> */
.L_x_13249:
[----:B------:R-:W-:Y:S01]  /*e4e0*/  VIADD R137, R137, 0x1 ;  /* 0x0000000189897836 */ /* 0x000fe20000000000 */
[----:B------:R-:W-:Y:S03]  /*e4f0*/  BSSY.RECONVERGENT B3, `(.L_x_13250) ;  /* 0x000000c000037945 */ /* 0x000fe60003800200 */
[C---:B0-2---:R-:W-:Y:S01]  /*e500*/  IMAD.WIDE.U32 R110, R137.reuse, -0x2daee0ad, RZ ;  /* 0xd2511f53896e7825 */ /* 0x045fe200078e00ff */
        /* <DEDUP_REMOVED lines=10> */
.L_x_13251:
[----:B------:R-:W-:Y:S05]  /*e5b0*/  BSYNC.RECONVERGENT B3 ;  /* 0x0000000000037941 */ /* 0x000fea0003800200 */
.L_x_13250:
        /* <DEDUP_REMOVED lines=57> */
.L_x_13248:
[----:B------:R-:W-:Y:S05]  /*e950*/  BSYNC.RECONVERGENT B2 ;  /* 0x0000000000027941 */ /* 0x000fea0003800200 */
.L_x_13247:
[----:B------:R-:W-:Y:S01]  /*e960*/  I2FP.F32.U32 R4, R4 ;  /* 0x0000000400047245 */ /* 0x000fe20000201000 */
[----:B------:R-:W-:Y:S01]  /*e970*/  IMAD.U32 R94, R97, 0x10000, RZ ;  /* 0x00010000615e7824 */ /* 0x000fe200078e00ff */
[----:B------:R-:W-:Y:S01]  /*e980*/  ISETP.NE.AND P2, PT, R96, 0x1, PT ;  /* 0x000000016000780c */ /* 0x000fe20003f45270 */
[----:B------:R-:W-:Y:S01]  /*e990*/  BSSY.RECONVERGENT B2, `(.L_x_13252) ;  /* 0x000005c000027945 */ /* 0x000fe20003800200 */
[----:B0-2---:R-:W-:Y:S02]  /*e9a0*/  HFMA2 R108, -RZ, RZ, 0, 1.1920928955078125e-07 ;  /* 0x00000002ff6c7431 */ /* 0x005fe400000001ff */
[----:B------:R-:W-:Y:S01]  /*e9b0*/  FFMA.FTZ R4, R4, R151, 1.1641532182693481445e-10 ;  /* 0x2f00000004047423 */ /* 0x000fe20000010097 */
[----:B------:R-:W-:Y:S01]  /*e9c0*/  FMUL.FTZ R95, R94, R145 ;  /* 0x000000915e5f7220 */ /* 0x000fe20000410000 */
[----:B------:R-:W-:-:S03]  /*e9d0*/  IMAD.U32 R94, R53, 0x10000, RZ ;  /* 0x00010000355e7824 */ /* 0x000fc600078e00ff */
[----:B------:R-:W-:Y:S01]  /*e9e0*/  FMUL.FTZ R95, R95, R134 ;  /* 0x000000865f5f7220 */ /* 0x000fe20000410000 */
[----:B------:R-:W-:Y:S02]  /*e9f0*/  FSETP.GTU.FTZ.AND P1, PT, R4, R149, PT ;  /* 0x000000950400720b */ /* 0x000fe40003f3c000 */
[----:B------:R-:W-:Y:S02]  /*ea00*/  PRMT R4, R97, 0x7632, R4 ;  /* 0x0000763261047816 */ /* 0x000fe40000000004 */
        /* <DEDUP_REMOVED lines=13> */
.L_x_13254:
        /* <DEDUP_REMOVED lines=13> */
.L_x_13256:
[----:B------:R-:W-:Y:S05]  /*ebb0*/  BSYNC.RECONVERGENT B3 ;  /* 0x0000000000037941 */ /* 0x000fea0003800200 */
.L_x_13255:
        /* <DEDUP_REMOVED lines=57> */
.L_x_13253:
[----:B------:R-:W-:Y:S05]  /*ef50*/  BSYNC.RECONVERGENT B2 ;  /* 0x0000000000027941 */ /* 0x000fea0003800200 */
.L_x_13252:
        /* <DEDUP_REMOVED lines=23> */
.L_x_13259:
        /* <DEDUP_REMOVED lines=13> */
.L_x_13261:
[----:B------:R-:W-:Y:S05]  /*f1a0*/  BSYNC.RECONVERGENT B3 ;  /* 0x0000000000037941 */ /* 0x000fea0003800200 */
.L_x_13260:
        /* <DEDUP_REMOVED lines=57> */
.L_x_13258:
[----:B------:R-:W-:Y:S05]  /*f540*/  BSYNC.RECONVERGENT B2 ;  /* 0x0000000000027941 */ /* 0x000fea0003800200 */
.L_x_13257:
        /* <DEDUP_REMOVED lines=24> */
.L_x_13264:
        /* <DEDUP_REMOVED lines=13> */
.L_x_13266:
[----:B------:R-:W-:Y:S05]  /*f7a0*/  BSYNC.RECONVERGENT B3 ;  /* 0x0000000000037941 */ /* 0x000fea0003800200 */
.L_x_13265:
        /* <DEDUP_REMOVED lines=57> */
.L_x_13263:
[----:B------:R-:W-:Y:S05]  /*fb40*/  BSYNC.RECONVERGENT B2 ;  /* 0x0000000000027941 */ /* 0x000fea0003800200 */
.L_x_13262:
        /* <DEDUP_REMOVED lines=23> */
.L_x_13269:
        /* <DEDUP_REMOVED lines=13> */
.L_x_13271:
[----:B------:R-:W-:Y:S05]  /*fd90*/  BSYNC.RECONVERGENT B3 ;  /* 0x0000000000037941 */ /* 0x000fea0003800200 */
.L_x_13270:
        /* <DEDUP_REMOVED lines=57> */
.L_x_13268:
[----:B------:R-:W-:Y:S05]  /*10130*/  BSYNC.RECONVERGENT B2 ;  /* 0x0000000000027941 */ /* 0x000fea0003800200 */
.L_x_13267:
        /* <DEDUP_REMOVED lines=24> */
.L_x_13274:
        /* <DEDUP_REMOVED lines=15> */
.L_x_13276:
[----:B------:R-:W-:Y:S05]  /*103b0*/  BSYNC.RECONVERGENT B3 ;  /* 0x0000000000037941 */ /* 0x000fea0003800200 */
.L_x_13275:
        /* <DEDUP_REMOVED lines=57> */
.L_x_13273:
[----:B------:R-:W-:Y:S05]  /*10750*/  BSYNC.RECONVERGENT B2 ;  /* 0x0000000000027941 */ /* 0x000fea0003800200 */
.L_x_13272:
        /* <DEDUP_REMOVED lines=11> */
.L_x_13236:
        /* <DEDUP_REMOVED lines=16> */
.L_x_13280:
        /* <DEDUP_REMOVED lines=13> */
.L_x_13282:
[----:B------:R-:W-:Y:S05]  /*109e0*/  BSYNC.RECONVERGENT B3 ;  /* 0x0000000000037941 */ /* 0x000fea0003800200 */
.L_x_13281:
        /* <DEDUP_REMOVED lines=56> */
.L_x_13279:
[----:B------:R-:W-:Y:S05]  /*10d70*/  BSYNC.RECONVERGENT B2 ;  /* 0x0000000000027941 */ /* 0x000fea0003800200 */
.L_x_13278:
        /* <DEDUP_REMOVED lines=8> */
[----:B------:R-:W3:Y:S01]  /*10e00*/  LDC R149, c[0x0][0x404] ;  /* 0x00010100ff957b82 */ /* 0x000ee20000000800 */
[----:B------:R-:W-:Y:S01]  /*10e10*/  FMUL.FTZ R93, R92, R145 ;  /* 0x000000915c5d7220 */ /* 0x000fe20000410000 */
[----:B------:R-:W-:-:S03]  /*10e20*/  PRMT R96, R96, 0x7632, R96 ;  /* 0x0000763260607816 */ /* 0x000fc60000000060 */
[----:B-1----:R-:W-:Y:S01]  /*10e30*/  FMUL.FTZ R92, R93, R134 ;  /* 0x000000865d5c7220 */ /* 0x002fe20000410000 */
[----:B------:R-:W-:Y:S01]  /*10e40*/  IMAD.U32 R93, R52, 0x10000, RZ ;  /* 0x00010000345d7824 */ /* 0x000fe200078e00ff */
[----:B---3--:R-:W-:Y:S01]  /*10e50*/  FSETP.GTU.FTZ.AND P0, PT, R4, R149, PT ;  /* 0x000000950400720b */ /* 0x008fe20003f1c000 */
        /* <DEDUP_REMOVED lines=14> */
.L_x_13285:
[----:B------:R-:W-:Y:S01]  /*10f40*/  VIADD R137, R137, 0x1 ;  /* 0x0000000189897836 */ /* 0x000fe20000000000 */
[----:B------:R-:W-:Y:S03]  /*10f50*/  BSSY.RECONVERGENT B3, `(.L_x_13286) ;  /* 0x000000c000037945 */ /* 0x000fe60003800200 */
[C---:B0-2---:R-:W-:Y:S01]  /*10f60*/  IMAD.WIDE.U32 R110, R137.reuse, -0x2daee0ad, RZ ;  /* 0xd2511f53896e7825 */ /* 0x045fe200078e00ff */
        /* <DEDUP_REMOVED lines=10> */
.L_x_13287:
[----:B------:R-:W-:Y:S05]  /*11010*/  BSYNC.RECONVERGENT B3 ;  /* 0x0000000000037941 */ /* 0x000fea0003800200 */
.L_x_13286:
        /* <DEDUP_REMOVED lines=57> */
.L_x_13284:
[----:B------:R-:W-:Y:S05]  /*113b0*/  BSYNC.RECONVERGENT B2 ;  /* 0x0000000000027941 */ /* 0x000fea0003800200 */
.L_x_13283:
[----:B------:R-:W-:Y:S01]  /*113c0*/  I2FP.F32.U32 R4, R4 ;  /* 0x0000000400047245 */ /* 0x000fe20000201000 */
[----:B------:R-:W-:Y:S01]  /*113d0*/  BSSY.RECONVERGENT B2, `(.L_x_13288) ;  /* 0x000005d000027945 */ /* 0x000fe20003800200 */
[----:B------:R-:W-:Y:S02]  /*113e0*/  SHF.L.U32 R96, R96, 0x10, RZ ;  /* 0x0000001060607819 */ /* 0x000fe400000006ff */
[----:B------:R-:W-:Y:S01]  /*113f0*/  ISETP.NE.AND P1, PT, R95, 0x1, PT ;  /* 0x000000015f00780c */ /* 0x000fe20003f25270 */
[----:B------:R-:W-:Y:S02]  /*11400*/  FFMA.FTZ R4, R4, R151, 1.1641532182693481445e-10 ;  /* 0x2f00000004047423 */ /* 0x000fe40000010097 */
[----:B------:R-:W-:Y:S01]  /*11410*/  FMUL.FTZ R93, R96, R145 ;  /* 0x00000091605d7220 */ /* 0x000fe20000410000 */
[----:B------:R-:W-:Y:S02]  /*11420*/  HFMA2 R96, -RZ, RZ, 0, 1.1920928955078125e-07 ;  /* 0x00000002ff607431 */ /* 0x000fe400000001ff */
[----:B------:R-:W-:Y:S01]  /*11430*/  FSETP.GTU.FTZ.AND P0, PT, R4, R149, PT ;  /* 0x000000950400720b */ /* 0x000fe20003f1c000 */
[----:B------:R-:W-:Y:S01]  /*11440*/  FMUL.FTZ R93, R93, R134 ;  /* 0x000000865d5d7220 */ /* 0x000fe20000410000 */
[----:B------:R-:W-:-:S04]  /*11450*/  IMAD.U32 R4, R124, 0x10000, RZ ;  /* 0x000100007c047824 */ /* 0x000fc800078e00ff */
        /* <DEDUP_REMOVED lines=13> */
.L_x_13290:
[----:B------:R-:W-:Y:S01]  /*11530*/  IADD3 R137, PT, PT, R137, 0x1, RZ ;  /* 0x0000000189897810 */ /* 0x000fe20007ffe0ff */
[----:B------:R-:W-:Y:S03]  /*11540*/  BSSY.RECONVERGENT B3, `(.L_x_13291) ;  /* 0x000000c000037945 */ /* 0x000fe60003800200 */
[C---:B------:R-:W-:Y:S01]  /*11550*/  ISETP.NE.AND P1, PT, R137.reuse, RZ, PT ;  /* 0x000000ff8900720c */ /* 0x040fe20003f25270 */
[----:B0-2---:R-:W-:-:S12]  /*11560*/  IMAD.WIDE.U32 R110, R137, -0x2daee0ad, RZ ;  /* 0xd2511f53896e7825 */ /* 0x005fd800078e00ff */
        /* <DEDUP_REMOVED lines=9> */
.L_x_13292:
[----:B------:R-:W-:Y:S05]  /*11600*/  BSYNC.RECONVERGENT B3 ;  /* 0x0000000000037941 */ /* 0x000fea0003800200 */
.L_x_13291:
[----:B------:R-:W-:Y:S01]  /*11610*/  IMAD.WIDE.U32 R2, R138, -0x326172a9, RZ ;  /* 0xcd9e8d578a027825 */ /* 0x000fe200078e00ff */
[----:B------:R-:W-:Y:S01]  /*11620*/  LOP3.LUT R94, R133, UR5, R111, 0x96, !PT ;  /* 0x00000005855e7c12 */ /* 0x000fe2000f8e966f */
[----:B------:R-:W-:Y:S02]  /*11630*/  UIADD3 UR17, UPT, UPT, UR5, -0x4498517b, URZ ;  /* 0xbb67ae8505117890 */ /* 0x000fe4000fffe0ff */
[----:B------:R-:W-:Y:S01]  /*11640*/  HFMA2 R96, -RZ, RZ, 0, 0 ;  /* 0x00000000ff607431 */ /* 0x000fe200000001ff */
[----:B------:R-:W-:Y:S01]  /*11650*/  UIADD3 UR18, UPT, UPT, UR5, 0x76cf5d0a, URZ ;  /* 0x76cf5d0a05127890 */ /* 0x000fe2000fffe0ff */
[----:B------:R-:W-:Y:S01]  /*11660*/  LOP3.LUT R108, R135, UR4, R3, 0x96, !PT ;  /* 0x00000004876c7c12 */ /* 0x000fe2000f8e9603 */
[----:B------:R-:W-:Y:S01]  /*11670*/  IMAD.WIDE.U32 R94, R94, -0x326172a9, RZ ;  /* 0xcd9e8d575e5e7825 */ /* 0x000fe200078e00ff */
[----:B------:R-:W-:-:S03]  /*11680*/  MOV R4, R150 ;  /* 0x0000009600047202 */ /* 0x000fc60000000f00 */
        /* <DEDUP_REMOVED lines=49> */
.L_x_13289:
[----:B------:R-:W-:Y:S05]  /*119a0*/  BSYNC.RECONVERGENT B2 ;  /* 0x0000000000027941 */ /* 0x000fea0003800200 */
.L_x_13288:
        /* <DEDUP_REMOVED lines=8> */
[----:B------:R-:W-:Y:S02]  /*11a30*/  SHF.L.U32 R95, R53, 0x10, RZ ;  /* 0x00000010355f7819 */ /* 0x000fe400000006ff */
[----:B------:R-:W-:Y:S02]  /*11a40*/  FSEL R94, R94, RZ, !P1 ;  /* 0x000000ff5e5e7208 */ /* 0x000fe40004800000 */
[----:B------:R-:W-:Y:S01]  /*11a50*/  PRMT R4, R97, 0x7632, R4 ;  /* 0x0000763261047816 */ /* 0x000fe20000000004 */
[----:B------:R-:W-:Y:S01]  /*11a60*/  IMAD.MOV.U32 R97, RZ, RZ, 0x2 ;  /* 0x00000002ff617424 */ /* 0x000fe200078e00ff */
[----:B------:R-:W-:Y:S01]  /*11a70*/  PLOP3.LUT P1, PT, P1, PT, PT, 0x8, 0x80 ;  /* 0x000000000080781c */ /* 0x000fe20000f2e170 */
        /* <DEDUP_REMOVED lines=11> */
.L_x_13295:
        /* <DEDUP_REMOVED lines=13> */
.L_x_13297:
[----:B------:R-:W-:Y:S05]  /*11c00*/  BSYNC.RECONVERGENT B3 ;  /* 0x0000000000037941 */ /* 0x000fea0003800200 */
.L_x_13296:
        /* <DEDUP_REMOVED lines=57> */
.L_x_13294:
[----:B------:R-:W-:Y:S05]  /*11fa0*/  BSYNC.RECONVERGENT B2 ;  /* 0x0000000000027941 */ /* 0x000fea0003800200 */
.L_x_13293:
[----:B------:R-:W-:Y:S01]  /*11fb0*/  I2FP.F32.U32 R96, R95 ;  /* 0x0000005f00607245 */ /* 0x000fe20000201000 */
[----:B------:R-:W-:Y:S01]  /*11fc0*/  BSSY.RECONVERGENT B2, `(.L_x_13298) ;  /* 0x000005d000027945 */ /* 0x000fe20003800200 */
[----:B------:R-:W-:Y:S01]  /*11fd0*/  SHF.L.U32 R4, R4, 0x10, RZ ;  /* 0x0000001004047819 */ /* 0x000fe200000006ff */
[----:B0-2---:R-:W-:Y:S01]  /*11fe0*/  HFMA2 R108, -RZ, RZ, 0, 1.1920928955078125e-07 ;  /* 0x00000002ff6c7431 */ /* 0x005fe200000001ff */
[----:B------:R-:W-:Y:S01]  /*11ff0*/  ISETP.NE.AND P3, PT, R97, 0x1, PT ;  /* 0x000000016100780c */ /* 0x000fe20003f65270 */
[----:B------:R-:W-:Y:S02]  /*12000*/  FFMA.FTZ R96, R96, R151, 1.1641532182693481445e-10 ;  /* 0x2f00000060607423 */ /* 0x000fe40000010097 */
[----:B------:R-:W-:Y:S01]  /*12010*/  FMUL.FTZ R95, R4, R145 ;  /* 0x00000091045f7220 */ /* 0x000fe20000410000 */
[----:B------:R-:W-:Y:S02]  /*12020*/  IMAD.MOV.U32 R4, RZ, RZ, R136 ;  /* 0x000000ffff047224 */ /* 0x000fe400078e0088 */
        /* <DEDUP_REMOVED lines=15> */
.L_x_13300:
        /* <DEDUP_REMOVED lines=13> */
.L_x_13302:
[----:B------:R-:W-:Y:S05]  /*121f0*/  BSYNC.RECONVERGENT B3 ;  /* 0x0000000000037941 */ /* 0x000fea0003800200 */
.L_x_13301:
        /* <DEDUP_REMOVED lines=57> */
.L_x_13299:
[----:B------:R-:W-:Y:S05]  /*12590*/  BSYNC.RECONVERGENT B2 ;  /* 0x0000000000027941 */ /* 0x000fea0003800200 */
.L_x_13298:
        /* <DEDUP_REMOVED lines=24> */
.L_x_13305:
        /* <DEDUP_REMOVED lines=13> */
.L_x_13307:
[----:B------:R-:W-:Y:S05]  /*127f0*/  BSYNC.RECONVERGENT B3 ;  /* 0x0000000000037941 */ /* 0x000fea0003800200 */
.L_x_13306:
        /* <DEDUP_REMOVED lines=57> */
.L_x_13304:
[----:B------:R-:W-:Y:S05]  /*12b90*/  BSYNC.RECONVERGENT B2 ;  /* 0x0000000000027941 */ /* 0x000fea0003800200 */
.L_x_13303:
[----:B------:R-:W-:Y:S01]  /*12ba0*/  I2FP.F32.U32 R4, R4 ;  /* 0x0000000400047245 */ /* 0x000fe20000201000 */
[----:B------:R-:W-:Y:S01]  /*12bb0*/  BSSY.RECONVERGENT B2, `(.L_x_13308) ;  /* 0x000005d000027945 */ /* 0x000fe20003800200 */
[----:B------:R-:W-:Y:S01]  /*12bc0*/  SHF.L.U32 R98, R98, 0x10, RZ ;  /* 0x0000001062627819 */ /* 0x000fe200000006ff */
[----:B------:R-:W-:Y:S01]  /*12bd0*/  HFMA2 R108, -RZ, RZ, 0, 1.1920928955078125e-07 ;  /* 0x00000002ff6c7431 */ /* 0x000fe200000001ff */
[----:B------:R-:W-:Y:S01]  /*12be0*/  ISETP.NE.AND P5, PT, R110, 0x1, PT ;  /* 0x000000016e00780c */ /* 0x000fe20003fa5270 */
[----:B------:R-:W-:Y:S02]  /*12bf0*/  FFMA.FTZ R4, R4, R151, 1.1641532182693481445e-10 ;  /* 0x2f00000004047423 */ /* 0x000fe40000010097 */
[----:B------:R-:W-:Y:S01]  /*12c00*/  FMUL.FTZ R97, R98, R145 ;  /* 0x0000009162617220 */ /* 0x000fe20000410000 */
[----:B------:R-:W-:Y:S02]  /*12c10*/  IMAD.U32 R98, R122, 0x10000, RZ ;  /* 0x000100007a627824 */ /* 0x000fe400078e00ff */
        /* <DEDUP_REMOVED lines=15> */
.L_x_13310:
        /* <DEDUP_REMOVED lines=13> */
.L_x_13312:
[----:B------:R-:W-:Y:S05]  /*12de0*/  BSYNC.RECONVERGENT B3 ;  /* 0x0000000000037941 */ /* 0x000fea0003800200 */
.L_x_13311:
        /* <DEDUP_REMOVED lines=57> */
.L_x_13309:
[----:B------:R-:W-:Y:S05]  /*13180*/  BSYNC.RECONVERGENT B2 ;  /* 0x0000000000027941 */ /* 0x000fea0003800200 */
.L_x_13308:
        /* <DEDUP_REMOVED lines=10> */
[----:B------:R-:W-:Y:S01]  /*13230*/  IMAD.MOV.U32 R4, RZ, RZ, 0x2 ;  /* 0x00000002ff047424 */ /* 0x000fe200078e00ff */
        /* <DEDUP_REMOVED lines=13> */
.L_x_13315:
        /* <DEDUP_REMOVED lines=15> */
.L_x_13317:
[----:B------:R-:W-:Y:S05]  /*13400*/  BSYNC.RECONVERGENT B3 ;  /* 0x0000000000037941 */ /* 0x000fea0003800200 */
.L_x_13316:
        /* <DEDUP_REMOVED lines=57> */
.L_x_13314:
[----:B------:R-:W-:Y:S05]  /*137a0*/  BSYNC.RECONVERGENT B2 ;  /* 0x0000000000027941 */ /* 0x000fea0003800200 */
.L_x_13313:
[----:B------:R-:W-:Y:S02]  /*137b0*/  I2FP.F32.U32 R108, R109 ;  /* 0x0000006d006c7245 */ /* 0x000fe40000201000 */
[----:B------:R-:W-:-:S03]  /*137c0*/  SHF.L.U32 R110, R99, 0x10, RZ ;  /* 0x00000010636e7819 */ /* 0x000fc600000006ff */
[----:B------:R-:W-:Y:S02]  /*137d0*/  FFMA.FTZ R108, R108, R151, 1.1641532182693481445e-10 ;  /* 0x2f0000006c6c7423 */ /* 0x000fe40000010097 */
[----:B------:R-:W-:-:S03]  /*137e0*/  FMUL.FTZ R99, R110, R145 ;  /* 0x000000916e637220 */ /* 0x000fc60000410000 */
[----:B------:R-:W-:Y:S01]  /*137f0*/  FSETP.GTU.FTZ.AND P6, PT, R108, R149, PT ;  /* 0x000000956c00720b */ /* 0x000fe20003fdc000 */
[----:B------:R-:W-:Y:S01]  /*13800*/  FMUL.FTZ R99, R99, R134 ;  /* 0x0000008663637220 */ /* 0x000fe20000410000 */
[----:B------:R-:W-:-:S04]  /*13810*/  IMAD.U32 R108, R121, 0x10000, RZ ;  /* 0x00010000796c7824 */ /* 0x000fc800078e00ff */
[----:B------:R-:W-:Y:S02]  /*13820*/  FSEL R99, R99, RZ, !P6 ;  /* 0x000000ff63637208 */ /* 0x000fe40007000000 */
[----:B------:R-:W-:-:S03]  /*13830*/  PLOP3.LUT P6, PT, P6, PT, PT, 0x8, 0x80 ;  /* 0x000000000080781c */ /* 0x000fc600037ce170 */
[----:B------:R-:W-:-:S10]  /*13840*/  FMUL.FTZ R99, R108, R99 ;  /* 0x000000636c637220 */ /* 0x000fd40000410000 */
.L_x_13277:
        /* <DEDUP_REMOVED lines=22> */
.L_x_13235:
[----:B------:R-:W-:Y:S05]  /*139b0*/  BSYNC.RECONVERGENT B1 ;  /* 0x0000000000017941 */ /* 0x000fea0003800200 */
.L_x_13234:
[----:B------:R-:W-:Y:S01]  /*139c0*/  ISETP.GE.U32.AND P0, PT, R0, 0x80, PT ;  /* 0x000000800000780c */ /* 0x000fe20003f06070 */
[----:B------:R-:W-:-:S12]  /*139d0*/  BSSY.RECONVERGENT B1, `(.L_x_13318) ;  /* 0x000062d000017945 */ /* 0x000fd80003800200 */
[----:B------:R-:W-:Y:S05]  /*139e0*/  @!P0 BRA `(.L_x_13319) ;  /* 0x0000006000ac8947 */ /* 0x000fea0003800000 */
[----:B------:R-:W-:Y:S01]  /*139f0*/  ISETP.NE.U32.AND P1, PT, RZ, UR8, PT ;  /* 0x00000008ff007c0c */ /* 0x000fe2000bf25070 */
[----:B------:R-:W1:Y:S03]  /*13a00*/  LDC.64 R104, c[0x0][0x390] ;  /* 0x0000e400ff687b82 */ /* 0x000e660000000a00 */
[----:B------:R-:W-:-:S13]  /*13a10*/  ISETP.NE.AND.EX P1, PT, RZ, UR9, PT, P1 ;  /* 0x00000009ff007c0c */ /* 0x000fda000bf25310 */
[----:B------:R-:W4:Y:S01]  /*13a20*/  @P1 LDC.64 R100, c[0x0][0x3a0] ;  /* 0x0000e800ff641b82 */ /* 0x000f220000000a00 */
[----:B-1----:R-:W-:-:S06]  /*13a30*/  IMAD.WIDE.U32 R104, R148, 0x10, R104 ;  /* 0x0000001094687825 */ /* 0x002fcc00078e0068 */
[----:B------:R-:W5:Y:S01]  /*13a40*/  LDG.E.128 R104, desc[UR6][R104.64] ;  /* 0x0000000668687981 */ /* 0x000f62000c1e1d00 */
[----:B----4-:R-:W-:-:S05]  /*13a50*/  @P1 IMAD.WIDE.U32 R100, R148, 0x20, R100 ;  /* 0x0000002094641825 */ /* 0x010fca00078e0064 */
[----:B------:R1:W5:Y:S04]  /*13a60*/  @P1 LDG.E.128 R68, desc[UR6][R100.64] ;  /* 0x0000000664441981 */ /* 0x000368000c1e1d00 */
[----:B------:R1:W5:Y:S01]  /*13a70*/  @P1 LDG.E.128 R72, desc[UR6][R100.64+0x10] ;  /* 0x0000100664481981 */ /* 0x000362000c1e1d00 */
        /* <DEDUP_REMOVED lines=17> */
.L_x_13323:
        /* <DEDUP_REMOVED lines=13> */
.L_x_13325:
[----:B------:R-:W-:Y:S05]  /*13c60*/  BSYNC.RECONVERGENT B3 ;  /* 0x0000000000037941 */ /* 0x000fea0003800200 */
.L_x_13324:
[----:B------:R-:W-:Y:S01]  /*13c70*/  IMAD.WIDE.U32 R2, R138, -0x326172a9, RZ ;  /* 0xcd9e8d578a027825 */ /* 0x000fe200078e00ff */
[----:B------:R-:W-:Y:S01]  /*13c80*/  LOP3.LUT R100, R133, UR5, R103, 0x96, !PT ;  /* 0x0000000585647c12 */ /* 0x000fe2000f8e9667 */
[----:B------:R-:W-:Y:S02]  /*13c90*/  UIADD3 UR17, UPT, UPT, UR5, -0x4498517b, URZ ;  /* 0xbb67ae8505117890 */ /* 0x000fe4000fffe0ff */
[----:B------:R-:W-:Y:S01]  /*13ca0*/  UIADD3 UR18, UPT, UPT, UR5, 0x76cf5d0a, URZ ;  /* 0x76cf5d0a05127890 */ /* 0x000fe2000fffe0ff */
[----:B0-23--:R-:W-:Y:S01]  /*13cb0*/  LOP3.LUT R108, R135, UR4, R3, 0x96, !PT ;  /* 0x00000004876c7c12 */ /* 0x00dfe2000f8e9603 */
        /* <DEDUP_REMOVED lines=51> */
.L_x_13322:
[----:B------:R-:W-:Y:S05]  /*13ff0*/  BSYNC.RECONVERGENT B2 ;  /* 0x0000000000027941 */ /* 0x000fea0003800200 */
.L_x_13321:
[----:B------:R-:W1:Y:S01]  /*14000*/  LDC R134, c[0x0][0x408] ;  /* 0x00010200ff867b82 */ /* 0x000e620000000800 */
[----:B------:R-:W-:Y:S01]  /*14010*/  I2FP.F32.U32 R4, R100 ;  /* 0x0000006400047245 */ /* 0x000fe20000201000 */
[----:B------:R-:W-:Y:S01]  /*14020*/  IMAD.MOV.U32 R151, RZ, RZ, 0x2f800000 ;  /* 0x2f800000ff977424 */ /* 0x000fe200078e00ff */
[----:B-----5:R-:W-:Y:S01]  /*14030*/  SHF.L.U32 R100, R104, 0x10, RZ ;  /* 0x0000001068647819 */ /* 0x020fe200000006ff */
[----:B------:R-:W-:Y:S01]  /*14040*/  BSSY.RECONVERGENT B2, `(.L_x_13326) ;  /* 0x000005f000027945 */ /* 0x000fe20003800200 */
[----:B------:R-:W-:Y:S01]  /*14050*/  ISETP.NE.AND P2, PT, R102, 0x1, PT ;  /* 0x000000016600780c */ /* 0x000fe20003f45270 */
[----:B------:R-:W-:Y:S01]  /*14060*/  FFMA.FTZ R4, R4, R151, 1.1641532182693481445e-10 ;  /* 0x2f00000004047423 */ /* 0x000fe20000010097 */
[----:B------:R-:W-:Y:S01]  /*14070*/  HFMA2 R103, -RZ, RZ, 0, 1.1920928955078125e-07 ;  /* 0x00000002ff677431 */ /* 0x000fe200000001ff */
[----:B------:R-:W4:Y:S01]  /*14080*/  LDC R149, c[0x0][0x404] ;  /* 0x00010100ff957b82 */ /* 0x000f220000000800 */
[----:B------:R-:W-:Y:S01]  /*14090*/  FMUL.FTZ R101, R100, R145 ;  /* 0x0000009164657220 */ /* 0x000fe20000410000 */
[----:B------:R-:W-:Y:S01]  /*140a0*/  IMAD.U32 R100, R64, 0x10000, RZ ;  /* 0x0001000040647824 */ /* 0x000fe200078e00ff */
[----:B------:R-:W-:-:S02]  /*140b0*/  PRMT R104, R104, 0x7632, R104 ;  /* 0x0000763268687816 */ /* 0x000fc40000000068 */
[----:B-1----:R-:W-:Y:S01]  /*140c0*/  FMUL.FTZ R101, R101, R134 ;  /* 0x0000008665657220 */ /* 0x002fe20000410000 */
[----:B----4-:R-:W-:Y:S01]  /*140d0*/  FSETP.GTU.FTZ.AND P1, PT, R4, R149, PT ;  /* 0x000000950400720b */ /* 0x010fe20003f3c000 */
        /* <DEDUP_REMOVED lines=14> */
.L_x_13328:
[----:B------:R-:W-:Y:S01]  /*141c0*/  IADD3 R137, PT, PT, R137, 0x1, RZ ;  /* 0x0000000189897810 */ /* 0x000fe20007ffe0ff */
[----:B------:R-:W-:Y:S03]  /*141d0*/  BSSY.RECONVERGENT B3, `(.L_x_13329) ;  /* 0x000000c000037945 */ /* 0x000fe60003800200 */
[C---:B------:R-:W-:Y:S01]  /*141e0*/  ISETP.NE.AND P1, PT, R137.reuse, RZ, PT ;  /* 0x000000ff8900720c */ /* 0x040fe20003f25270 */
[----:B0-23--:R-:W-:-:S12]  /*141f0*/  IMAD.WIDE.U32 R110, R137, -0x2daee0ad, RZ ;  /* 0xd2511f53896e7825 */ /* 0x00dfd800078e00ff */
        /* <DEDUP_REMOVED lines=9> */
.L_x_13330:
[----:B------:R-:W-:Y:S05]  /*14290*/  BSYNC.RECONVERGENT B3 ;  /* 0x0000000000037941 */ /* 0x000fea0003800200 */
.L_x_13329:
        /* <DEDUP_REMOVED lines=57> */
.L_x_13327:
[----:B------:R-:W-:Y:S05]  /*14630*/  BSYNC.RECONVERGENT B2 ;  /* 0x0000000000027941 */ /* 0x000fea0003800200 */
.L_x_13326:
        /* <DEDUP_REMOVED lines=24> */
.L_x_13333:
[----:B------:R-:W-:Y:S01]  /*147c0*/  VIADD R137, R137, 0x1 ;  /* 0x0000000189897836 */ /* 0x000fe20000000000 */
[----:B------:R-:W-:Y:S03]  /*147d0*/  BSSY.RECONVERGENT B3, `(.L_x_13334) ;  /* 0x000000c000037945 */ /* 0x000fe60003800200 */
[C---:B0-23--:R-:W-:Y:S01]  /*147e0*/  IMAD.WIDE.U32 R110, R137.reuse, -0x2daee0ad, RZ ;  /* 0xd2511f53896e7825 */ /* 0x04dfe200078e00ff */
        /* <DEDUP_REMOVED lines=10> */
.L_x_13335:
[----:B------:R-:W-:Y:S05]  /*14890*/  BSYNC.RECONVERGENT B3 ;  /* 0x0000000000037941 */ /* 0x000fea0003800200 */
.L_x_13334:
        /* <DEDUP_REMOVED lines=57> */
.L_x_13332:
[----:B------:R-:W-:Y:S05]  /*14c30*/  BSYNC.RECONVERGENT B2 ;  /* 0x0000000000027941 */ /* 0x000fea0003800200 */
.L_x_13331:
[----:B------:R-:W-:Y:S01]  /*14c40*/  I2FP.F32.U32 R4, R4 ;  /* 0x0000000400047245 */ /* 0x000fe20000201000 */
[----:B------:R-:W-:Y:S01]  /*14c50*/  BSSY.RECONVERGENT B2, `(.L_x_13336) ;  /* 0x000005e000027945 */ /* 0x000fe20003800200 */
[----:B------:R-:W-:Y:S01]  /*14c60*/  SHF.L.U32 R102, R105, 0x10, RZ ;  /* 0x0000001069667819 */ /* 0x000fe200000006ff */
[----:B0-23--:R-:W-:Y:S01]  /*14c70*/  HFMA2 R109, -RZ, RZ, 0, 1.1920928955078125e-07 ;  /* 0x00000002ff6d7431 */ /* 0x00dfe200000001ff */
[----:B------:R-:W-:Y:S01]  /*14c80*/  ISETP.NE.AND P2, PT, R104, 0x1, PT ;  /* 0x000000016800780c */ /* 0x000fe20003f45270 */
[----:B------:R-:W-:Y:S02]  /*14c90*/  FFMA.FTZ R4, R4, R151, 1.1641532182693481445e-10 ;  /* 0x2f00000004047423 */ /* 0x000fe40000010097 */
[----:B------:R-:W-:Y:S01]  /*14ca0*/  FMUL.FTZ R103, R102, R145 ;  /* 0x0000009166677220 */ /* 0x000fe20000410000 */
[----:B------:R-:W-:Y:S02]  /*14cb0*/  IMAD.U32 R102, R65, 0x10000, RZ ;  /* 0x0001000041667824 */ /* 0x000fe400078e00ff */
[----:B------:R-:W-:Y:S01]  /*14cc0*/  FSETP.GTU.FTZ.AND P1, PT, R4, R149, PT ;  /* 0x000000950400720b */ /* 0x000fe20003f3c000 */
[----:B------:R-:W-:Y:S01]  /*14cd0*/  FMUL.FTZ R103, R103, R134 ;  /* 0x0000008667677220 */ /* 0x000fe20000410000 */
[----:B------:R-:W-:-:S04]  /*14ce0*/  PRMT R4, R105, 0x7632, R4 ;  /* 0x0000763269047816 */ /* 0x000fc80000000004 */
        /* <DEDUP_REMOVED lines=13> */
.L_x_13338:
        /* <DEDUP_REMOVED lines=13> */
.L_x_13340:
[----:B------:R-:W-:Y:S05]  /*14e90*/  BSYNC.RECONVERGENT B3 ;  /* 0x0000000000037941 */ /* 0x000fea0003800200 */
.L_x_13339:
        /* <DEDUP_REMOVED lines=57> */
.L_x_13337:
[----:B------:R-:W-:Y:S05]  /*15230*/  BSYNC.RECONVERGENT B2 ;  /* 0x0000000000027941 */ /* 0x000fea0003800200 */
.L_x_13336:
[----:B------:R-:W-:Y:S01]  /*15240*/  I2FP.F32.U32 R104, R103 ;  /* 0x0000006700687245 */ /* 0x000fe20000201000 */
[----:B------:R-:W-:Y:S01]  /*15250*/  IMAD.U32 R4, R4, 0x10000, RZ ;  /* 0x0001000004047824 */ /* 0x000fe200078e00ff */
[----:B------:R-:W-:Y:S01]  /*15260*/  ISETP.NE.AND P3, PT, R109, 0x1, PT ;  /* 0x000000016d00780c */ /* 0x000fe20003f65270 */
[----:B------:R-:W-:Y:S01]  /*15270*/  BSSY.RECONVERGENT B2, `(.L_x_13341) ;  /* 0x000005b000027945 */ /* 0x000fe20003800200 */
[----:B------:R-:W-:Y:S01]  /*15280*/  SHF.L.U32 R105, R119, 0x10, RZ ;  /* 0x0000001077697819 */ /* 0x000fe200000006ff */
        /* <DEDUP_REMOVED lines=18> */
.L_x_13343:
        /* <DEDUP_REMOVED lines=13> */
.L_x_13345:
[----:B------:R-:W-:Y:S05]  /*15480*/  BSYNC.RECONVERGENT B3 ;  /* 0x0000000000037941 */ /* 0x000fea0003800200 */
.L_x_13344:
        /* <DEDUP_REMOVED lines=57> */
.L_x_13342:
[----:B------:R-:W-:Y:S05]  /*15820*/  BSYNC.RECONVERGENT B2 ;  /* 0x0000000000027941 */ /* 0x000fea0003800200 */
.L_x_13341:
        /* <DEDUP_REMOVED lines=24> */
.L_x_13348:
        /* <DEDUP_REMOVED lines=13> */
.L_x_13350:
[----:B------:R-:W-:Y:S05]  /*15a80*/  BSYNC.RECONVERGENT B3 ;  /* 0x0000000000037941 */ /* 0x000fea0003800200 */
.L_x_13349:
        /* <DEDUP_REMOVED lines=57> */
.L_x_13347:
[----:B------:R-:W-:Y:S05]  /*15e20*/  BSYNC.RECONVERGENT B2 ;  /* 0x0000000000027941 */ /* 0x000fea0003800200 */
.L_x_13346:
[----:B------:R-:W-:Y:S01]  /*15e30*/  I2FP.F32.U32 R4, R4 ;  /* 0x0000000400047245 */ /* 0x000fe20000201000 */
[----:B------:R-:W-:Y:S01]  /*15e40*/  IMAD.U32 R106, R106, 0x10000, RZ ;  /* 0x000100006a6a7824 */ /* 0x000fe200078e00ff */
[----:B------:R-:W-:Y:S01]  /*15e50*/  ISETP.NE.AND P5, PT, R108, 0x1, PT ;  /* 0x000000016c00780c */ /* 0x000fe20003fa5270 */
[----:B------:R-:W-:Y:S01]  /*15e60*/  BSSY.RECONVERGENT B2, `(.L_x_13351) ;  /* 0x000005b000027945 */ /* 0x000fe20003800200 */
[----:B------:R-:W-:Y:S02]  /*15e70*/  IMAD.MOV.U32 R110, RZ, RZ, 0x2 ;  /* 0x00000002ff6e7424 */ /* 0x000fe400078e00ff */
[----:B------:R-:W-:Y:S01]  /*15e80*/  FFMA.FTZ R4, R4, R151, 1.1641532182693481445e-10 ;  /* 0x2f00000004047423 */ /* 0x000fe20000010097 */
[----:B------:R-:W-:Y:S01]  /*15e90*/  FMUL.FTZ R105, R106, R145 ;  /* 0x000000916a697220 */ /* 0x000fe20000410000 */
[----:B------:R-:W-:Y:S02]  /*15ea0*/  SHF.L.U32 R106, R118, 0x10, RZ ;  /* 0x00000010766a7819 */ /* 0x000fe400000006ff */
[----:B------:R-:W-:Y:S01]  /*15eb0*/  MOV R109, R136 ;  /* 0x00000088006d7202 */ /* 0x000fe20000000f00 */
        /* <DEDUP_REMOVED lines=14> */
.L_x_13353:
        /* <DEDUP_REMOVED lines=13> */
.L_x_13355:
[----:B------:R-:W-:Y:S05]  /*16070*/  BSYNC.RECONVERGENT B3 ;  /* 0x0000000000037941 */ /* 0x000fea0003800200 */
.L_x_13354:
        /* <DEDUP_REMOVED lines=57> */
.L_x_13352:
[----:B------:R-:W-:Y:S05]  /*16410*/  BSYNC.RECONVERGENT B2 ;  /* 0x0000000000027941 */ /* 0x000fea0003800200 */
.L_x_13351:
[----:B------:R-:W-:Y:S01]  /*16420*/  I2FP.F32.U32 R4, R109 ;  /* 0x0000006d00047245 */ /* 0x000fe20000201000 */
[----:B------:R-:W-:Y:S01]  /*16430*/  BSSY.RECONVERGENT B2, `(.L_x_13356) ;  /* 0x0000060000027945 */ /* 0x000fe20003800200 */
[C---:B------:R-:W-:Y:S02]  /*16440*/  SHF.L.U32 R106, R107.reuse, 0x10, RZ ;  /* 0x000000106b6a7819 */ /* 0x040fe400000006ff */
[----:B------:R-:W-:Y:S01]  /*16450*/  ISETP.NE.AND P6, PT, R110, 0x1, PT ;  /* 0x000000016e00780c */ /* 0x000fe20003fc5270 */
[----:B------:R-:W-:Y:S01]  /*16460*/  FFMA.FTZ R4, R4, R151, 1.1641532182693481445e-10 ;  /* 0x2f00000004047423 */ /* 0x000fe20000010097 */
[----:B------:R-:W-:Y:S01]  /*16470*/  PRMT R107, R107, 0x7632, R107 ;  /* 0x000076326b6b7816 */ /* 0x000fe2000000006b */
[----:B------:R-:W-:Y:S01]  /*16480*/  FMUL.FTZ R109, R106, R145 ;  /* 0x000000916a6d7220 */ /* 0x000fe20000410000 */
[----:B------:R-:W-:Y:S02]  /*16490*/  IMAD.U32 R106, R67, 0x10000, RZ ;  /* 0x00010000436a7824 */ /* 0x000fe400078e00ff */
[----:B------:R-:W-:Y:S01]  /*164a0*/  FSETP.GTU.FTZ.AND P5, PT, R4, R149, PT ;  /* 0x000000950400720b */ /* 0x000fe20003fbc000 */
[----:B------:R-:W-:Y:S01]  /*164b0*/  FMUL.FTZ R109, R109, R134 ;  /* 0x000000866d6d7220 */ /* 0x000fe20000410000 */
[----:B------:R-:W-:-:S04]  /*164c0*/  HFMA2 R4, -RZ, RZ, 0, 1.1920928955078125e-07 ;  /* 0x00000002ff047431 */ /* 0x000fc800000001ff */
        /* <DEDUP_REMOVED lines=13> */
.L_x_13358:
        /* <DEDUP_REMOVED lines=15> */
.L_x_13360:
[----:B------:R-:W-:Y:S05]  /*16690*/  BSYNC.RECONVERGENT B3 ;  /* 0x0000000000037941 */ /* 0x000fea0003800200 */
.L_x_13359:
        /* <DEDUP_REMOVED lines=57> */
.L_x_13357:
[----:B------:R-:W-:Y:S05]  /*16a30*/  BSYNC.RECONVERGENT B2 ;  /* 0x0000000000027941 */ /* 0x000fea0003800200 */
.L_x_13356:
[----:B------:R-:W-:Y:S01]  /*16a40*/  I2FP.F32.U32 R108, R109 ;  /* 0x0000006d006c7245 */ /* 0x000fe20000201000 */
[----:B------:R-:W-:Y:S01]  /*16a50*/  IMAD.U32 R110, R107, 0x10000, RZ ;  /* 0x000100006b6e7824 */ /* 0x000fe200078e00ff */
[----:B------:R-:W-:-:S03]  /*16a60*/  SHF.L.U32 R107, R117, 0x10, RZ ;  /* 0x00000010756b7819 */ /* 0x000fc600000006ff */
[----:B------:R-:W-:Y:S01]  /*16a70*/  FFMA.FTZ R108, R108, R151, 1.1641532182693481445e-10 ;  /* 0x2f0000006c6c7423 */ /* 0x000fe20000010097 */
[----:B------:R-:W-:-:S04]  /*16a80*/  FMUL.FTZ R145, R110, R145 ;  /* 0x000000916e917220 */ /* 0x000fc80000410000 */
[----:B------:R-:W-:Y:S01]  /*16a90*/  FMUL.FTZ R145, R145, R134 ;  /* 0x0000008691917220 */ /* 0x000fe20000410000 */
[----:B------:R-:W-:-:S04]  /*16aa0*/  FSETP.GTU.FTZ.AND P6, PT, R108, R149, PT ;  /* 0x000000956c00720b */ /* 0x000fc80003fdc000 */
[----:B------:R-:W-:Y:S02]  /*16ab0*/  FSEL R108, R145, RZ, !P6 ;  /* 0x000000ff916c7208 */ /* 0x000fe40007000000 */
[----:B------:R-:W-:-:S03]  /*16ac0*/  PLOP3.LUT P6, PT, P6, PT, PT, 0x8, 0x80 ;  /* 0x000000000080781c */ /* 0x000fc600037ce170 */
[----:B------:R-:W-:Y:S01]  /*16ad0*/  FFMA.FTZ R107, R108, R107, R75 ;  /* 0x0000006b6c6b7223 */ /* 0x000fe2000001004b */
[----:B------:R-:W-:Y:S09]  /*16ae0*/  BRA `(.L_x_13361) ;  /* 0x0000003000147947 */ /* 0x000ff20003800000 */
.L_x_13320:
        /* <DEDUP_REMOVED lines=16> */
.L_x_13364:
        /* <DEDUP_REMOVED lines=13> */
.L_x_13366:
[----:B------:R-:W-:Y:S05]  /*16cc0*/  BSYNC.RECONVERGENT B3 ;  /* 0x0000000000037941 */ /* 0x000fea0003800200 */
.L_x_13365:
        /* <DEDUP_REMOVED lines=56> */
.L_x_13363:
[----:B------:R-:W-:Y:S05]  /*17050*/  BSYNC.RECONVERGENT B2 ;  /* 0x0000000000027941 */ /* 0x000fea0003800200 */
.L_x_13362:
[----:B------:R-:W1:Y:S01]  /*17060*/  LDC R134, c[0x0][0x408] ;  /* 0x00010200ff867b82 */ /* 0x000e620000000800 */
[----:B------:R-:W-:Y:S01]  /*17070*/  I2FP.F32.U32 R4, R100 ;  /* 0x0000006400047245 */ /* 0x000fe20000201000 */
[----:B------:R-:W-:Y:S02]  /*17080*/  HFMA2 R151, -RZ, RZ, 0.1171875, 0 ;  /* 0x2f800000ff977431 */ /* 0x000fe400000001ff */
[----:B-----5:R-:W-:Y:S01]  /*17090*/  IMAD.U32 R100, R104, 0x10000, RZ ;  /* 0x0001000068647824 */ /* 0x020fe200078e00ff */
[----:B------:R-:W-:Y:S01]  /*170a0*/  ISETP.NE.AND P2, PT, R102, 0x1, PT ;  /* 0x000000016600780c */ /* 0x000fe20003f45270 */
[----:B------:R-:W-:Y:S01]  /*170b0*/  BSSY.RECONVERGENT B2, `(.L_x_13367) ;  /* 0x000005e000027945 */ /* 0x000fe20003800200 */
[----:B------:R-:W-:Y:S01]  /*170c0*/  PRMT R104, R104, 0x7632, R104 ;  /* 0x0000763268687816 */ /* 0x000fe20000000068 */
[----:B------:R-:W-:Y:S01]  /*170d0*/  FFMA.FTZ R4, R4, R151, 1.1641532182693481445e-10 ;  /* 0x2f00000004047423 */ /* 0x000fe20000010097 */
[----:B------:R-:W4:Y:S01]  /*170e0*/  LDC R149, c[0x0][0x404] ;  /* 0x00010100ff957b82 */ /* 0x000f220000000800 */
[----:B------:R-:W-:Y:S01]  /*170f0*/  FMUL.FTZ R101, R100, R145 ;  /* 0x0000009164657220 */ /* 0x000fe20000410000 */
[----:B------:R-:W-:-:S03]  /*17100*/  IMAD.MOV.U32 R103, RZ, RZ, 0x2 ;  /* 0x00000002ff677424 */ /* 0x000fc600078e00ff */
[----:B-1----:R-:W-:Y:S01]  /*17110*/  FMUL.FTZ R100, R101, R134 ;  /* 0x0000008665647220 */ /* 0x002fe20000410000 */
[----:B------:R-:W-:Y:S02]  /*17120*/  SHF.L.U32 R101, R64, 0x10, RZ ;  /* 0x0000001040657819 */ /* 0x000fe400000006ff */
[----:B----4-:R-:W-:Y:S02]  /*17130*/  FSETP.GTU.FTZ.AND P1, PT, R4, R149, PT ;  /* 0x000000950400720b */ /* 0x010fe40003f3c000 */
        /* <DEDUP_REMOVED lines=14> */
.L_x_13369:
        /* <DEDUP_REMOVED lines=13> */
.L_x_13371:
[----:B------:R-:W-:Y:S05]  /*172f0*/  BSYNC.RECONVERGENT B3 ;  /* 0x0000000000037941 */ /* 0x000fea0003800200 */
.L_x_13370:
        /* <DEDUP_REMOVED lines=57> */
.L_x_13368:
[----:B------:R-:W-:Y:S05]  /*17690*/  BSYNC.RECONVERGENT B2 ;  /* 0x0000000000027941 */ /* 0x000fea0003800200 */
.L_x_13367:
        /* <DEDUP_REMOVED lines=24> */
.L_x_13374:
        /* <DEDUP_REMOVED lines=13> */
.L_x_13376:
[----:B------:R-:W-:Y:S05]  /*178f0*/  BSYNC.RECONVERGENT B3 ;  /* 0x0000000000037941 */ /* 0x000fea0003800200 */
.L_x_13375:
        /* <DEDUP_REMOVED lines=57> */
.L_x_13373:
[----:B------:R-:W-:Y:S05]  /*17c90*/  BSYNC.RECONVERGENT B2 ;  /* 0x0000000000027941 */ /* 0x000fea0003800200 */
.L_x_13372:
        /* <DEDUP_REMOVED lines=24> */
.L_x_13379:
        /* <DEDUP_REMOVED lines=13> */
.L_x_13381:
[----:B------:R-:W-:Y:S05]  /*17ef0*/  BSYNC.RECONVERGENT B3 ;  /* 0x0000000000037941 */ /* 0x000fea0003800200 */
.L_x_13380:
        /* <DEDUP_REMOVED lines=57> */
.L_x_13378:
[----:B------:R-:W-:Y:S05]  /*18290*/  BSYNC.RECONVERGENT B2 ;  /* 0x0000000000027941 */ /* 0x000fea0003800200 */
.L_x_13377:
[----:B------:R-:W-:Y:S01]  /*182a0*/  I2FP.F32.U32 R104, R103 ;  /* 0x0000006700687245 */ /* 0x000fe20000201000 */
[----:B0-23--:R-:W-:Y:S01]  /*182b0*/  IMAD.U32 R108, R119, 0x10000, RZ ;  /* 0x00010000776c7824 */ /* 0x00dfe200078e00ff */
[----:B------:R-:W-:Y:S01]  /*182c0*/  SHF.L.U32 R4, R4, 0x10, RZ ;  /* 0x0000001004047819 */ /* 0x000fe200000006ff */
[----:B------:R-:W-:Y:S01]  /*182d0*/  BSSY.RECONVERGENT B2, `(.L_x_13382) ;  /* 0x000005b000027945 */ /* 0x000fe20003800200 */
        /* <DEDUP_REMOVED lines=19> */
.L_x_13384:
        /* <DEDUP_REMOVED lines=13> */
.L_x_13386:
[----:B------:R-:W-:Y:S05]  /*184e0*/  BSYNC.RECONVERGENT B3 ;  /* 0x0000000000037941 */ /* 0x000fea0003800200 */
.L_x_13385:
        /* <DEDUP_REMOVED lines=57> */
.L_x_13383:
[----:B------:R-:W-:Y:S05]  /*18880*/  BSYNC.RECONVERGENT B2 ;  /* 0x0000000000027941 */ /* 0x000fea0003800200 */
.L_x_13382:
        /* <DEDUP_REMOVED lines=24> */
.L_x_13389:
        /* <DEDUP_REMOVED lines=13> */
.L_x_13391:
[----:B------:R-:W-:Y:S05]  /*18ae0*/  BSYNC.RECONVERGENT B3 ;  /* 0x0000000000037941 */ /* 0x000fea0003800200 */
.L_x_13390:
        /* <DEDUP_REMOVED lines=57> */
.L_x_13388:
[----:B------:R-:W-:Y:S05]  /*18e80*/  BSYNC.RECONVERGENT B2 ;  /* 0x0000000000027941 */ /* 0x000fea0003800200 */
.L_x_13387:
        /* <DEDUP_REMOVED lines=23> */
.L_x_13394:
        /* <DEDUP_REMOVED lines=13> */
.L_x_13396:
[----:B------:R-:W-:Y:S05]  /*190d0*/  BSYNC.RECONVERGENT B3 ;  /* 0x0000000000037941 */ /* 0x000fea0003800200 */
.L_x_13395:
        /* <DEDUP_REMOVED lines=57> */
.L_x_13393:
[----:B------:R-:W-:Y:S05]  /*19470*/  BSYNC.RECONVERGENT B2 ;  /* 0x0000000000027941 */ /* 0x000fea0003800200 */
.L_x_13392:
        /* <DEDUP_REMOVED lines=24> */
.L_x_13399:
        /* <DEDUP_REMOVED lines=15> */
.L_x_13401:
[----:B------:R-:W-:Y:S05]  /*196f0*/  BSYNC.RECONVERGENT B3 ;  /* 0x0000000000037941 */ /* 0x000fea0003800200 */
.L_x_13400:
        /* <DEDUP_REMOVED lines=57> */
.L_x_13398:
[----:B------:R-:W-:Y:S05]  /*19a90*/  BSYNC.RECONVERGENT B2 ;  /* 0x0000000000027941 */ /* 0x000fea0003800200 */
.L_x_13397:
        /* <DEDUP_REMOVED lines=10> */
.L_x_13361:
        /* <DEDUP_REMOVED lines=18> */
[----:B------:R-:W-:Y:S01]  /*19c60*/  MOV R134, R150 ;  /* 0x0000009600867202 */ /* 0x000fe20000000f00 */
[----:B-1----:R-:W-:Y:S02]  /*19c70*/  IMAD.WIDE.U32 R108, R148, 0x8, R108 ;  /* 0x00000008946c7825 */ /* 0x002fe400078e006c */
[----:B------:R4:W-:Y:S04]  /*19c80*/  STG.E.128 desc[UR6][R142.64+0x10], R104 ;  /* 0x000010688e007986 */ /* 0x0009e8000c101d06 */
[----:B------:R4:W-:Y:S02]  /*19c90*/  STG.E.64 desc[UR6][R108.64], R110 ;  /* 0x0000006e6c007986 */ /* 0x0009e4000c101b06 */
.L_x_13319:
[----:B------:R-:W-:Y:S05]  /*19ca0*/  BSYNC.RECONVERGENT B1 ;  /* 0x0000000000017941 */ /* 0x000fea0003800200 */
.L_x_13318:
[----:B0-234-:R-:W-:Y:S01]  /*19cb0*/  FADD.FTZ R108, RZ, R76 ;  /* 0x0000004cff6c7221 */ /* 0x01dfe20000010000 */
        /* <DEDUP_REMOVED lines=125> */
.L_x_13423:
        /* <DEDUP_REMOVED lines=16> */
[--C-:B------:R-:W-:Y:S01]  /*1a590*/  FADD.FTZ R142, R79, -R144.reuse ;  /* 0x800000904f8e7221 */ /* 0x100fe20000010000 */
[----:B------:R-:W-:Y:S01]  /*1a5a0*/  SHF.L.U32 R151, R113, 0x10, RZ ;  /* 0x0000001071977819 */ /* 0x000fe200000006ff */
[--C-:B------:R-:W-:Y:S01]  /*1a5b0*/  FADD.FTZ R148, R80, -R144.reuse ;  /* 0x8000009050947221 */ /* 0x100fe20000010000 */
[----:B------:R-:W-:Y:S02]  /*1a5c0*/  IMAD.U32 R149, R114, 0x10000, RZ ;  /* 0x0001000072957824 */ /* 0x000fe400078e00ff */
[C---:B------:R-:W-:Y:S01]  /*1a5d0*/  FMUL.FTZ R142, R145.reuse, R142 ;  /* 0x0000008e918e7220 */ /* 0x040fe20000410000 */
[--C-:B--2---:R-:W-:Y:S01]  /*1a5e0*/  FADD.FTZ R108, R76, -R144.reuse ;  /* 0x800000904c6c7221 */ /* 0x104fe20000010000 */
[----:B------:R-:W-:Y:S01]  /*1a5f0*/  FADD.FTZ R110, R78, -R144 ;  /* 0x800000904e6e7221 */ /* 0x000fe20000010000 */
[----:B------:R-:W-:Y:S01]  /*1a600*/  FMUL.FTZ R150, R145, R148 ;  /* 0x0000009491967220 */ /* 0x000fe20000410000 */
[----:B------:R-:W-:Y:S01]  /*1a610*/  SHF.L.U32 R111, R24, 0x10, RZ ;  /* 0x00000010186f7819 */ /* 0x000fe200000006ff */
[----:B------:R-:W-:Y:S01]  /*1a620*/  FFMA.FTZ R148, R142, R149, R151 ;  /* 0x000000958e947223 */ /* 0x000fe20000010097 */
[----:B------:R-:W-:Y:S01]  /*1a630*/  IMAD.U32 R109, R20, 0x10000, RZ ;  /* 0x00010000146d7824 */ /* 0x000fe200078e00ff */
[----:B------:R-:W-:Y:S01]  /*1a640*/  SHF.L.U32 R147, R25, 0x10, RZ ;  /* 0x0000001019937819 */ /* 0x000fe200000006ff */
[----:B------:R-:W-:-:S02]  /*1a650*/  IMAD.U32 R143, R21, 0x10000, RZ ;  /* 0x00010000158f7824 */ /* 0x000fc400078e00ff */
[----:B------:R-:W-:Y:S01]  /*1a660*/  FMUL.FTZ R108, R145, R108 ;  /* 0x0000006c916c7220 */ /* 0x000fe20000410000 */
[--C-:B------:R-:W-:Y:S01]  /*1a670*/  FADD.FTZ R142, R81, -R144.reuse ;  /* 0x80000090518e7221 */ /* 0x100fe20000010000 */
[C---:B------:R-:W-:Y:S01]  /*1a680*/  FMUL.FTZ R110, R145.reuse, R110 ;  /* 0x0000006e916e7220 */ /* 0x040fe20000410000 */
[----:B------:R-:W-:Y:S01]  /*1a690*/  SHF.L.U32 R155, R26, 0x10, RZ ;  /* 0x000000101a9b7819 */ /* 0x000fe200000006ff */
[----:B------:R-:W-:Y:S02]  /*1a6a0*/  IMAD.U32 R153, R22, 0x10000, RZ ;  /* 0x0001000016997824 */ /* 0x000fe400078e00ff */
[----:B------:R-:W-:Y:S01]  /*1a6b0*/  FFMA.FTZ R108, R108, R109, R111 ;  /* 0x0000006d6c6c7223 */ /* 0x000fe2000001006f */
[----:B------:R-:W-:Y:S01]  /*1a6c0*/  FFMA.FTZ R109, R110, R143, R147 ;  /* 0x0000008f6e6d7223 */ /* 0x000fe20000010093 */
[----:B------:R-:W-:Y:S01]  /*1a6d0*/  FMUL.FTZ R111, R145, R142 ;  /* 0x0000008e916f7220 */ /* 0x000fe20000410000 */
[----:B------:R-:W-:Y:S01]  /*1a6e0*/  FFMA.FTZ R110, R150, R153, R155 ;  /* 0x00000099966e7223 */ /* 0x000fe2000001009b */
[----:B------:R-:W-:Y:S01]  /*1a6f0*/  SHF.L.U32 R152, R19, 0x10, RZ ;  /* 0x0000001013987819 */ /* 0x000fe200000006ff */
        /* <DEDUP_REMOVED lines=12> */
[----:B------:R-:W-:Y:S01]  /*1a7c0*/  FADD.FTZ R150, R77, -R144 ;  /* 0x800000904d967221 */ /* 0x000fe20000010000 */
[----:B------:R-:W-:Y:S02]  /*1a7d0*/  SHF.L.U32 R147, R115, 0x10, RZ ;  /* 0x0000001073937819 */ /* 0x000fe400000006ff */
[----:B------:R-:W-:Y:S01]  /*1a7e0*/  FFMA.FTZ R152, R111, R152, R154 ;  /* 0x000000986f987223 */ /* 0x000fe2000001009a */
[----:B------:R-:W-:-:S02]  /*1a7f0*/  IMAD.U32 R111, R116, 0x10000, RZ ;  /* 0x00010000746f7824 */ /* 0x000fc400078e00ff */
[----:B------:R-:W-:Y:S01]  /*1a800*/  FMUL.FTZ R150, R145, R150 ;  /* 0x0000009691967220 */ /* 0x000fe20000410000 */
[----:B------:R-:W-:Y:S02]  /*1a810*/  F2FP.BF16.F32.PACK_AB R110, R149, R110 ;  /* 0x0000006e956e723e */ /* 0x000fe400000010ff */
[----:B------:R-:W-:Y:S01]  /*1a820*/  F2FP.BF16.F32.PACK_AB R109, R148, R109 ;  /* 0x0000006d946d723e */ /* 0x000fe200000010ff */
[----:B------:R-:W-:Y:S01]  /*1a830*/  FFMA.FTZ R147, R150, R111, R147 ;  /* 0x0000006f96937223 */ /* 0x000fe20000010093 */
[----:B------:R-:W-:Y:S01]  /*1a840*/  F2FP.BF16.F32.PACK_AB R111, R152, R151 ;  /* 0x00000097986f723e */ /* 0x000fe200000010ff */
[----:B0-----:R-:W-:-:S03]  /*1a850*/  IMAD.WIDE.U32 R142, R140, 0x10, R142 ;  /* 0x000000108c8e7825 */ /* 0x001fc600078e008e */
[----:B------:R-:W-:Y:S01]  /*1a860*/  F2FP.BF16.F32.PACK_AB R108, R147, R108 ;  /* 0x0000006c936c723e */ /* 0x000fe200000010ff */
[----:B------:R-:W-:-:S04]  /*1a870*/  VIADD R140, R140, 0x20 ;  /* 0x000000208c8c7836 */ /* 0x000fc80000000000 */
[----:B------:R0:W-:Y:S03]  /*1a880*/  STG.E.128 desc[UR6][R142.64], R108 ;  /* 0x0000006c8e007986 */ /* 0x0001e6000c101d06 */
.L_x_13404:
[----:B------:R-:W-:Y:S05]  /*1a890*/  BSYNC.RECONVERGENT B1 ;  /* 0x0000000000017941 */ /* 0x000fea0003800200 */
.L_x_13403:
[----:B------:R-:W-:Y:S01]  /*1a8a0*/  ISETP.NE.AND P1, PT, R146, RZ, PT ;  /* 0x000000ff9200720c */ /* 0x000fe20003f25270 */
[----:B------:R-:W-:-:S12]  /*1a8b0*/  BSSY.RECONVERGENT B1, `(.L_x_13405) ;  /* 0x0000032000017945 */ /* 0x000fd80003800200 */
[----:B------:R-:W-:Y:S05]  /*1a8c0*/  @!P1 BRA `(.L_x_13406) ;  /* 0x0000000000c09947 */ /* 0x000fea0003800000 */
[--C-:B0-----:R-:W-:Y:S01]  /*1a8d0*/  FADD.FTZ R142, R87, -R144.reuse ;  /* 0x80000090578e7221 */ /* 0x101fe20000010000 */
[--C-:B--2---:R-:W-:Y:S01]  /*1a8e0*/  FADD.FTZ R108, R84, -R144.reuse ;  /* 0x80000090546c7221 */ /* 0x104fe20000010000 */
[----:B------:R-:W-:Y:S01]  /*1a8f0*/  SHF.L.U32 R149, R14, 0x10, RZ ;  /* 0x000000100e957819 */ /* 0x000fe200000006ff */
[--C-:B------:R-:W-:Y:S01]  /*1a900*/  FADD.FTZ R146, R88, -R144.reuse ;  /* 0x8000009058927221 */ /* 0x100fe20000010000 */
[----:B------:R-:W-:Y:S01]  /*1a910*/  FADD.FTZ R110, R86, -R144 ;  /* 0x80000090566e7221 */ /* 0x000fe20000010000 */
[----:B------:R-:W-:Y:S02]  /*1a920*/  IMAD.U32 R151, R13, 0x10000, RZ ;  /* 0x000100000d977824 */ /* 0x000fe400078e00ff */
[----:B------:R-:W-:Y:S01]  /*1a930*/  FMUL.FTZ R142, R145, R142 ;  /* 0x0000008e918e7220 */ /* 0x000fe20000410000 */
        /* <DEDUP_REMOVED lines=8> */
[----:B------:R-:W-:Y:S01]  /*1a9c0*/  FFMA.FTZ R146, R142, R149, R151 ;  /* 0x000000958e927223 */ /* 0x000fe20000010097 */
[----:B------:R-:W-:-:S02]  /*1a9d0*/  IMAD.U32 R155, R38, 0x10000, RZ ;  /* 0x00010000269b7824 */ /* 0x000fc400078e00ff */
[--C-:B------:R-:W-:Y:S01]  /*1a9e0*/  FADD.FTZ R142, R89, -R144.reuse ;  /* 0x80000090598e7221 */ /* 0x100fe20000010000 */
[----:B------:R-:W-:Y:S01]  /*1a9f0*/  FFMA.FTZ R108, R108, R109, R111 ;  /* 0x0000006d6c6c7223 */ /* 0x000fe2000001006f */
[----:B------:R-:W-:Y:S01]  /*1aa00*/  FFMA.FTZ R109, R110, R143, R147 ;  /* 0x0000008f6e6d7223 */ /* 0x000fe20000010093 */
[----:B------:R-:W-:Y:S01]  /*1aa10*/  FFMA.FTZ R110, R148, R153, R155 ;  /* 0x00000099946e7223 */ /* 0x000fe2000001009b */
[----:B------:R-:W-:Y:S01]  /*1aa20*/  SHF.L.U32 R148, R12, 0x10, RZ ;  /* 0x000000100c947819 */ /* 0x000fe200000006ff */
[----:B------:R-:W-:Y:S01]  /*1aa30*/  FMUL.FTZ R111, R145, R142 ;  /* 0x0000008e916f7220 */ /* 0x000fe20000410000 */
[----:B------:R-:W-:Y:S02]  /*1aa40*/  IMAD.U32 R150, R11, 0x10000, RZ ;  /* 0x000100000b967824 */ /* 0x000fe400078e00ff */
[----:B------:R-:W-:Y:S01]  /*1aa50*/  FADD.FTZ R152, R90, -R144 ;  /* 0x800000905a987221 */ /* 0x000fe20000010000 */
[----:B------:R-:W0:Y:S01]  /*1aa60*/  LDC.64 R142, c[0x0][0x428] ;  /* 0x00010a00ff8e7b82 */ /* 0x000e220000000a00 */
[----:B------:R-:W-:Y:S01]  /*1aa70*/  SHF.L.U32 R147, R35, 0x10, RZ ;  /* 0x0000001023937819 */ /* 0x000fe200000006ff */
[----:B------:R-:W-:-:S02]  /*1aa80*/  IMAD.U32 R151, R39, 0x10000, RZ ;  /* 0x0001000027977824 */ /* 0x000fc400078e00ff */
[----:B------:R-:W-:Y:S01]  /*1aa90*/  FMUL.FTZ R152, R145, R152 ;  /* 0x0000009891987220 */ /* 0x000fe20000410000 */
[----:B------:R-:W-:Y:S01]  /*1aaa0*/  FFMA.FTZ R149, R111, R148, R150 ;  /* 0x000000946f957223 */ /* 0x000fe20000010096 */
[--C-:B------:R-:W-:Y:S01]  /*1aab0*/  FADD.FTZ R148, R91, -R144.reuse ;  /* 0x800000905b947221 */ /* 0x100fe20000010000 */
[----:B------:R-:W-:Y:S01]  /*1aac0*/  SHF.L.U32 R150, R10, 0x10, RZ ;  /* 0x000000100a967819 */ /* 0x000fe200000006ff */
[----:B------:R-:W-:Y:S01]  /*1aad0*/  FFMA.FTZ R151, R152, R147, R151 ;  /* 0x0000009398977223 */ /* 0x000fe20000010097 */
[----:B------:R-:W-:Y:S02]  /*1aae0*/  IMAD.U32 R152, R9, 0x10000, RZ ;  /* 0x0001000009987824 */ /* 0x000fe400078e00ff */
[----:B------:R-:W-:Y:S01]  /*1aaf0*/  FMUL.FTZ R111, R145, R148 ;  /* 0x00000094916f7220 */ /* 0x000fe20000410000 */
[----:B------:R-:W-:Y:S01]  /*1ab00*/  FADD.FTZ R148, R85, -R144 ;  /* 0x8000009055947221 */ /* 0x000fe20000010000 */
[----:B------:R-:W-:Y:S01]  /*1ab10*/  IMAD.U32 R147, R15, 0x10000, RZ ;  /* 0x000100000f937824 */ /* 0x000fe200078e00ff */
[----:B------:R-:W-:Y:S01]  /*1ab20*/  F2FP.BF16.F32.PACK_AB R110, R149, R110 ;  /* 0x0000006e956e723e */ /* 0x000fe200000010ff */
[----:B------:R-:W-:Y:S01]  /*1ab30*/  FFMA.FTZ R150, R111, R150, R152 ;  /* 0x000000966f967223 */ /* 0x000fe20000010098 */
[----:B------:R-:W-:Y:S01]  /*1ab40*/  SHF.L.U32 R111, R16, 0x10, RZ ;  /* 0x00000010106f7819 */ /* 0x000fe200000006ff */
[----:B------:R-:W-:Y:S01]  /*1ab50*/  FMUL.FTZ R148, R145, R148 ;  /* 0x0000009491947220 */ /* 0x000fe20000410000 */
[----:B------:R-:W-:-:S03]  /*1ab60*/  F2FP.BF16.F32.PACK_AB R109, R146, R109 ;  /* 0x0000006d926d723e */ /* 0x000fc600000010ff */
[----:B------:R-:W-:Y:S01]  /*1ab70*/  FFMA.FTZ R147, R148, R111, R147 ;  /* 0x0000006f94937223 */ /* 0x000fe20000010093 */
[----:B------:R-:W-:-:S04]  /*1ab80*/  F2FP.BF16.F32.PACK_AB R111, R150, R151 ;  /* 0x00000097966f723e */ /* 0x000fc800000010ff */
[----:B------:R-:W-:Y:S01]  /*1ab90*/  F2FP.BF16.F32.PACK_AB R108, R147, R108 ;  /* 0x0000006c936c723e */ /* 0x000fe200000010ff */
[C---:B0-----:R-:W-:Y:S01]  /*1aba0*/  IMAD.WIDE.U32 R142, R140.reuse, 0x10, R142 ;  /* 0x000000108c8e7825 */ /* 0x041fe200078e008e */
[----:B------:R-:W-:-:S04]  /*1abb0*/  IADD3 R140, PT, PT, R140, 0x20, RZ ;  /* 0x000000208c8c7810 */ /* 0x000fc80007ffe0ff */
[----:B------:R1:W-:Y:S03]  /*1abc0*/  STG.E.128 desc[UR6][R142.64], R108 ;  /* 0x0000006c8e007986 */ /* 0x0003e6000c101d06 */
.L_x_13406:
[----:B------:R-:W-:Y:S05]  /*1abd0*/  BSYNC.RECONVERGENT B1 ;  /* 0x0000000000017941 */ /* 0x000fea0003800200 */
.L_x_13405:
[----:B------:R-:W-:Y:S01]  /*1abe0*/  ISETP.NE.AND P1, PT, R141, RZ, PT ;  /* 0x000000ff8d00720c */ /* 0x000fe20003f25270 */
[----:B------:R-:W-:-:S12]  /*1abf0*/  BSSY.RECONVERGENT B1, `(.L_x_13407) ;  /* 0x0000036000017945 */ /* 0x000fd80003800200 */
[----:B------:R-:W-:Y:S05]  /*1ac00*/  @!P1 BRA `(.L_x_13408) ;  /* 0x0000000000d09947 */ /* 0x000fea0003800000 */
[----:B------:R-:W-:Y:S01]  /*1ac10*/  PRMT R147, R45, 0x7632, R147 ;  /* 0x000076322d937816 */ /* 0x000fe20000000093 */
[--C-:B01----:R-:W-:Y:S01]  /*1ac20*/  FADD.FTZ R142, R95, -R144.reuse ;  /* 0x800000905f8e7221 */ /* 0x103fe20000010000 */
[----:B------:R-:W-:Y:S01]  /*1ac30*/  PRMT R149, R49, 0x7632, R149 ;  /* 0x0000763231957816 */ /* 0x000fe20000000095 */
[--C-:B--2---:R-:W-:Y:S01]  /*1ac40*/  FADD.FTZ R108, R92, -R144.reuse ;  /* 0x800000905c6c7221 */ /* 0x104fe20000010000 */
[--C-:B------:R-:W-:Y:S01]  /*1ac50*/  FADD.FTZ R110, R94, -R144.reuse ;  /* 0x800000905e6e7221 */ /* 0x100fe20000010000 */
[----:B------:R-:W-:Y:S01]  /*1ac60*/  FADD.FTZ R146, R97, -R144 ;  /* 0x8000009061927221 */ /* 0x000fe20000010000 */
[----:B------:R-:W-:Y:S01]  /*1ac70*/  SHF.L.U32 R147, R147, 0x10, RZ ;  /* 0x0000001093937819 */ /* 0x000fe200000006ff */
[----:B------:R-:W-:Y:S01]  /*1ac80*/  FMUL.FTZ R142, R145, R142 ;  /* 0x0000008e918e7220 */ /* 0x000fe20000410000 */
[----:B------:R-:W-:Y:S01]  /*1ac90*/  IMAD.U32 R149, R149, 0x10000, RZ ;  /* 0x0001000095957824 */ /* 0x000fe200078e00ff */
[----:B------:R-:W-:Y:S01]  /*1aca0*/  SHF.L.U32 R111, R48, 0x10, RZ ;  /* 0x00000010306f7819 */ /* 0x000fe200000006ff */
[----:B------:R-:W-:-:S02]  /*1acb0*/  IMAD.U32 R109, R44, 0x10000, RZ ;  /* 0x000100002c6d7824 */ /* 0x000fc400078e00ff */
[----:B------:R-:W-:Y:S01]  /*1acc0*/  FMUL.FTZ R108, R145, R108 ;  /* 0x0000006c916c7220 */ /* 0x000fe20000410000 */
[----:B------:R-:W-:Y:S01]  /*1acd0*/  SHF.L.U32 R143, R49, 0x10, RZ ;  /* 0x00000010318f7819 */ /* 0x000fe200000006ff */
[----:B------:R-:W-:Y:S02]  /*1ace0*/  IMAD.U32 R141, R45, 0x10000, RZ ;  /* 0x000100002d8d7824 */ /* 0x000fe400078e00ff */
[C---:B------:R-:W-:Y:S01]  /*1acf0*/  FMUL.FTZ R110, R145.reuse, R110 ;  /* 0x0000006e916e7220 */ /* 0x040fe20000410000 */
[C---:B------:R-:W-:Y:S01]  /*1ad00*/  FMUL.FTZ R148, R145.reuse, R146 ;  /* 0x0000009291947220 */ /* 0x040fe20000410000 */
[----:B------:R-:W-:Y:S01]  /*1ad10*/  FFMA.FTZ R146, R142, R147, R149 ;  /* 0x000000938e927223 */ /* 0x000fe20000010095 */
[--C-:B------:R-:W-:Y:S01]  /*1ad20*/  FADD.FTZ R142, R98, -R144.reuse ;  /* 0x80000090628e7221 */ /* 0x100fe20000010000 */
[----:B------:R-:W-:Y:S01]  /*1ad30*/  FFMA.FTZ R108, R108, R109, R111 ;  /* 0x0000006d6c6c7223 */ /* 0x000fe2000001006f */
[----:B------:R-:W-:Y:S01]  /*1ad40*/  FFMA.FTZ R109, R110, R141, R143 ;  /* 0x0000008d6e6d7223 */ /* 0x000fe2000001008f */
[----:B------:R-:W-:Y:S01]  /*1ad50*/  FADD.FTZ R110, R96, -R144 ;  /* 0x80000090606e7221 */ /* 0x000fe20000010000 */
[----:B------:R-:W-:Y:S01]  /*1ad60*/  FMUL.FTZ R149, R145, R142 ;  /* 0x0000008e91957220 */ /* 0x000fe20000410000 */
[----:B------:R-:W-:Y:S01]  /*1ad70*/  SHF.L.U32 R141, R50, 0x10, RZ ;  /* 0x00000010328d7819 */ /* 0x000fe200000006ff */
[----:B------:R-:W0:Y:S01]  /*1ad80*/  LDC.64 R142, c[0x0][0x428] ;  /* 0x00010a00ff8e7b82 */ /* 0x000e220000000a00 */
[----:B------:R-:W-:-:S02]  /*1ad90*/  IMAD.U32 R111, R46, 0x10000, RZ ;  /* 0x000100002e6f7824 */ /* 0x000fc400078e00ff */
[----:B------:R-:W-:Y:S01]  /*1ada0*/  FMUL.FTZ R110, R145, R110 ;  /* 0x0000006e916e7220 */ /* 0x000fe20000410000 */
[----:B------:R-:W-:Y:S01]  /*1adb0*/  SHF.L.U32 R152, R51, 0x10, RZ ;  /* 0x0000001033987819 */ /* 0x000fe200000006ff */
[----:B------:R-:W-:Y:S01]  /*1adc0*/  IMAD.U32 R150, R47, 0x10000, RZ ;  /* 0x000100002f967824 */ /* 0x000fe200078e00ff */
[----:B------:R-:W-:Y:S01]  /*1add0*/  PRMT R151, R46, 0x7632, R151 ;  /* 0x000076322e977816 */ /* 0x000fe20000000097 */
[----:B------:R-:W-:Y:S01]  /*1ade0*/  FFMA.FTZ R147, R110, R111, R141 ;  /* 0x0000006f6e937223 */ /* 0x000fe2000001008d */
[----:B------:R-:W-:Y:S01]  /*1adf0*/  FADD.FTZ R110, R99, -R144 ;  /* 0x80000090636e7221 */ /* 0x000fe20000010000 */
[----:B------:R-:W-:Y:S01]  /*1ae00*/  FFMA.FTZ R149, R149, R150, R152 ;  /* 0x0000009695957223 */ /* 0x000fe20000010098 */
[----:B------:R-:W-:Y:S01]  /*1ae10*/  SHF.L.U32 R152, R5, 0x10, RZ ;  /* 0x0000001005987819 */ /* 0x000fe200000006ff */
[----:B------:R-:W-:Y:S01]  /*1ae20*/  IMAD.U32 R150, R6, 0x10000, RZ ;  /* 0x0001000006967824 */ /* 0x000fe200078e00ff */
[----:B------:R-:W-:Y:S01]  /*1ae30*/  PRMT R153, R50, 0x7632, R153 ;  /* 0x0000763232997816 */ /* 0x000fe20000000099 */
[----:B------:R-:W-:Y:S01]  /*1ae40*/  FMUL.FTZ R111, R145, R110 ;  /* 0x0000006e916f7220 */ /* 0x000fe20000410000 */
[----:B------:R-:W-:Y:S01]  /*1ae50*/  FADD.FTZ R110, R93, -R144 ;  /* 0x800000905d6e7221 */ /* 0x000fe20000010000 */
[----:B------:R-:W-:Y:S01]  /*1ae60*/  SHF.L.U32 R141, R7, 0x10, RZ ;  /* 0x00000010078d7819 */ /* 0x000fe200000006ff */
[----:B------:R-:W-:Y:S01]  /*1ae70*/  IMAD.U32 R151, R151, 0x10000, RZ ;  /* 0x0001000097977824 */ /* 0x000fe200078e00ff */
[----:B------:R-:W-:Y:S01]  /*1ae80*/  SHF.L.U32 R153, R153, 0x10, RZ ;  /* 0x0000001099997819 */ /* 0x000fe200000006ff */
[----:B------:R-:W-:Y:S01]  /*1ae90*/  FFMA.FTZ R150, R111, R150, R152 ;  /* 0x000000966f967223 */ /* 0x000fe20000010098 */
[----:B------:R-:W-:-:S02]  /*1aea0*/  IMAD.U32 R111, R8, 0x10000, RZ ;  /* 0x00010000086f7824 */ /* 0x000fc400078e00ff */
[----:B------:R-:W-:Y:S01]  /*1aeb0*/  FMUL.FTZ R110, R145, R110 ;  /* 0x0000006e916e7220 */ /* 0x000fe20000410000 */
[----:B------:R-:W-:Y:S01]  /*1aec0*/  F2FP.BF16.F32.PACK_AB R109, R146, R109 ;  /* 0x0000006d926d723e */ /* 0x000fe200000010ff */
[----:B------:R-:W-:Y:S02]  /*1aed0*/  FFMA.FTZ R148, R148, R151, R153 ;  /* 0x0000009794947223 */ /* 0x000fe40000010099 */
[----:B------:R-:W-:Y:S01]  /*1aee0*/  FFMA.FTZ R141, R110, R111, R141 ;  /* 0x0000006f6e8d7223 */ /* 0x000fe2000001008d */
[----:B------:R-:W-:Y:S01]  /*1aef0*/  F2FP.BF16.F32.PACK_AB R111, R150, R149 ;  /* 0x00000095966f723e */ /* 0x000fe200000010ff */
[----:B0-----:R-:W-:Y:S01]  /*1af00*/  IMAD.WIDE.U32 R142, R140, 0x10, R142 ;  /* 0x000000108c8e7825 */ /* 0x001fe200078e008e */
[----:B------:R-:W-:Y:S02]  /*1af10*/  F2FP.BF16.F32.PACK_AB R110, R148, R147 ;  /* 0x00000093946e723e */ /* 0x000fe400000010ff */
[----:B------:R-:W-:Y:S01]  /*1af20*/  F2FP.BF16.F32.PACK_AB R108, R141, R108 ;  /* 0x0000006c8d6c723e */ /* 0x000fe200000010ff */
[----:B------:R-:W-:-:S04]  /*1af30*/  VIADD R140, R140, 0x20 ;  /* 0x000000208c8c7836 */ /* 0x000fc80000000000 */
[----:B------:R3:W-:Y:S03]  /*1af40*/  STG.E.128 desc[UR6][R142.64], R108 ;  /* 0x0000006c8e007986 */ /* 0x0007e6000c101d06 */
.L_x_13408:
[----:B------:R-:W-:Y:S05]  /*1af50*/  BSYNC.RECONVERGENT B1 ;  /* 0x0000000000017941 */ /* 0x000fea0003800200 */
.L_x_13407:
[----:B------:R-:W-:Y:S04]  /*1af60*/  BSSY.RECONVERGENT B1, `(.L_x_13409) ;  /* 0x0000039000017945 */ /* 0x000fe80003800200 */
[----:B------:R-:W-:Y:S05]  /*1af70*/  @!P0 BRA `(.L_x_13410) ;  /* 0x0000000000dc8947 */ /* 0x000fea0003800000 */
[--C-:B0123--:R-:W-:Y:S01]  /*1af80*/  FADD.FTZ R108, R100, -R144.reuse ;  /* 0x80000090646c7221 */ /* 0x10ffe20000010000 */
[----:B------:R-:W-:Y:S01]  /*1af90*/  SHF.L.U32 R109, R56, 0x10, RZ ;  /* 0x00000010386d7819 */ /* 0x000fe200000006ff */
[----:B------:R-:W-:Y:S01]  /*1afa0*/  IMAD.U32 R111, R60, 0x10000, RZ ;  /* 0x000100003c6f7824 */ /* 0x000fe200078e00ff */
[----:B------:R-:W-:Y:S01]  /*1afb0*/  PRMT R143, R57, 0x7632, R143 ;  /* 0x00007632398f7816 */ /* 0x000fe2000000008f */
[----:B------:R-:W-:Y:S01]  /*1afc0*/  FADD.FTZ R110, R103, -R144 ;  /* 0x80000090676e7221 */ /* 0x000fe20000010000 */
[----:B------:R-:W-:Y:S01]  /*1afd0*/  PRMT R141, R61, 0x7632, R141 ;  /* 0x000076323d8d7816 */ /* 0x000fe2000000008d */
[----:B------:R-:W-:Y:S01]  /*1afe0*/  FMUL.FTZ R108, R145, R108 ;  /* 0x0000006c916c7220 */ /* 0x000fe20000410000 */
[----:B------:R-:W-:Y:S01]  /*1aff0*/  SHF.L.U32 R143, R143, 0x10, RZ ;  /* 0x000000108f8f7819 */ /* 0x000fe200000006ff */
[----:B------:R-:W-:Y:S01]  /*1b000*/  FMUL.FTZ R110, R145, R110 ;  /* 0x0000006e916e7220 */ /* 0x000fe20000410000 */
[----:B------:R-:W-:Y:S01]  /*1b010*/  PRMT R146, R58, 0x7632, R146 ;  /* 0x000076323a927816 */ /* 0x000fe20000000092 */
[----:B------:R-:W-:-:S02]  /*1b020*/  IMAD.U32 R141, R141, 0x10000, RZ ;  /* 0x000100008d8d7824 */ /* 0x000fc400078e00ff */
[----:B------:R-:W-:Y:S01]  /*1b030*/  FFMA.FTZ R142, R108, R109, R111 ;  /* 0x0000006d6c8e7223 */ /* 0x000fe2000001006f */
[--C-:B------:R-:W-:Y:S01]  /*1b040*/  FADD.FTZ R108, R104, -R144.reuse ;  /* 0x80000090686c7221 */ /* 0x100fe20000010000 */
[----:B------:R-:W-:Y:S01]  /*1b050*/  SHF.L.U32 R109, R58, 0x10, RZ ;  /* 0x000000103a6d7819 */ /* 0x000fe200000006ff */
[----:B------:R-:W-:Y:S01]  /*1b060*/  FFMA.FTZ R143, R110, R143, R141 ;  /* 0x0000008f6e8f7223 */ /* 0x000fe2000001008d */
[----:B------:R-:W-:Y:S01]  /*1b070*/  FADD.FTZ R110, R105, -R144 ;  /* 0x80000090696e7221 */ /* 0x000fe20000010000 */
[C---:B------:R-:W-:Y:S01]  /*1b080*/  PRMT R148, R62.reuse, 0x7632, R148 ;  /* 0x000076323e947816 */ /* 0x040fe20000000094 */
[C---:B------:R-:W-:Y:S01]  /*1b090*/  FMUL.FTZ R108, R145.reuse, R108 ;  /* 0x0000006c916c7220 */ /* 0x040fe20000410000 */
[----:B------:R-:W-:Y:S02]  /*1b0a0*/  IMAD.U32 R111, R62, 0x10000, RZ ;  /* 0x000100003e6f7824 */ /* 0x000fe400078e00ff */
[----:B------:R-:W-:Y:S01]  /*1b0b0*/  FADD.FTZ R150, R106, -R144 ;  /* 0x800000906a967221 */ /* 0x000fe20000010000 */
[----:B------:R-:W-:Y:S01]  /*1b0c0*/  SHF.L.U32 R148, R148, 0x10, RZ ;  /* 0x0000001094947819 */ /* 0x000fe200000006ff */
[----:B------:R-:W-:Y:S01]  /*1b0d0*/  FMUL.FTZ R147, R145, R110 ;  /* 0x0000006e91937220 */ /* 0x000fe20000410000 */
[----:B------:R-:W-:Y:S01]  /*1b0e0*/  SHF.L.U32 R141, R59, 0x10, RZ ;  /* 0x000000103b8d7819 */ /* 0x000fe200000006ff */
[----:B------:R-:W-:-:S02]  /*1b0f0*/  IMAD.U32 R146, R146, 0x10000, RZ ;  /* 0x0001000092927824 */ /* 0x000fc400078e00ff */
[----:B------:R-:W-:Y:S01]  /*1b100*/  FFMA.FTZ R110, R108, R109, R111 ;  /* 0x0000006d6c6e7223 */ /* 0x000fe2000001006f */
[----:B------:R-:W-:Y:S02]  /*1b110*/  IMAD.U32 R149, R63, 0x10000, RZ ;  /* 0x000100003f957824 */ /* 0x000fe400078e00ff */
[----:B------:R-:W-:Y:S01]  /*1b120*/  FMUL.FTZ R150, R145, R150 ;  /* 0x0000009691967220 */ /* 0x000fe20000410000 */
[----:B------:R-:W0:Y:S01]  /*1b130*/  LDC.64 R108, c[0x0][0x428] ;  /* 0x00010a00ff6c7b82 */ /* 0x000e220000000a00 */
[----:B------:R-:W-:Y:S01]  /*1b140*/  FFMA.FTZ R147, R147, R146, R148 ;  /* 0x0000009293937223 */ /* 0x000fe20000010094 */
[--C-:B------:R-:W-:Y:S01]  /*1b150*/  FADD.FTZ R146, R101, -R144.reuse ;  /* 0x8000009065927221 */ /* 0x100fe20000010000 */
[----:B------:R-:W-:Y:S01]  /*1b160*/  FFMA.FTZ R111, R150, R141, R149 ;  /* 0x0000008d966f7223 */ /* 0x000fe20000010095 */
[--C-:B------:R-:W-:Y:S01]  /*1b170*/  FADD.FTZ R148, R107, -R144.reuse ;  /* 0x800000906b947221 */ /* 0x100fe20000010000 */
[----:B------:R-:W-:Y:S01]  /*1b180*/  PRMT R141, R59, 0x7632, R141 ;  /* 0x000076323b8d7816 */ /* 0x000fe2000000008d */
[----:B------:R-:W-:Y:S01]  /*1b190*/  FADD.FTZ R144, R102, -R144 ;  /* 0x8000009066907221 */ /* 0x000fe20000010000 */
[----:B------:R-:W-:Y:S01]  /*1b1a0*/  PRMT R149, R63, 0x7632, R149 ;  /* 0x000076323f957816 */ /* 0x000fe20000000095 */
[----:B------:R-:W-:Y:S01]  /*1b1b0*/  FMUL.FTZ R148, R145, R148 ;  /* 0x0000009491947220 */ /* 0x000fe20000410000 */
[----:B------:R-:W-:Y:S01]  /*1b1c0*/  SHF.L.U32 R141, R141, 0x10, RZ ;  /* 0x000000108d8d7819 */ /* 0x000fe200000006ff */
[C---:B------:R-:W-:Y:S01]  /*1b1d0*/  FMUL.FTZ R146, R145.reuse, R146 ;  /* 0x0000009291927220 */ /* 0x040fe20000410000 */
[----:B------:R-:W-:Y:S01]  /*1b1e0*/  FMUL.FTZ R144, R145, R144 ;  /* 0x0000009091907220 */ /* 0x000fe20000410000 */
[----:B------:R-:W-:Y:S01]  /*1b1f0*/  IMAD.U32 R149, R149, 0x10000, RZ ;  /* 0x0001000095957824 */ /* 0x000fe200078e00ff */
[----:B------:R-:W-:-:S02]  /*1b200*/  PRMT R145, R56, 0x7632, R145 ;  /* 0x0000763238917816 */ /* 0x000fc40000000091 */
[----:B------:R-:W-:Y:S01]  /*1b210*/  PRMT R150, R60, 0x7632, R150 ;  /* 0x000076323c967816 */ /* 0x000fe20000000096 */
[----:B------:R-:W-:Y:S01]  /*1b220*/  FFMA.FTZ R148, R148, R141, R149 ;  /* 0x0000008d94947223 */ /* 0x000fe20000010095 */
[----:B------:R-:W-:Y:S01]  /*1b230*/  SHF.L.U32 R149, R57, 0x10, RZ ;  /* 0x0000001039957819 */ /* 0x000fe200000006ff */
[----:B------:R-:W-:Y:S01]  /*1b240*/  IMAD.U32 R141, R145, 0x10000, RZ ;  /* 0x00010000918d7824 */ /* 0x000fe200078e00ff */
[----:B------:R-:W-:Y:S01]  /*1b250*/  SHF.L.U32 R151, R61, 0x10, RZ ;  /* 0x000000103d977819 */ /* 0x000fe200000006ff */
[----:B------:R-:W-:Y:S01]  /*1b260*/  IMAD.U32 R145, R150, 0x10000, RZ ;  /* 0x0001000096917824 */ /* 0x000fe200078e00ff */
[----:B------:R-:W-:Y:S02]  /*1b270*/  F2FP.BF16.F32.PACK_AB R111, R148, R111 ;  /* 0x0000006f946f723e */ /* 0x000fe400000010ff */
[----:B------:R-:W-:Y:S01]  /*1b280*/  F2FP.BF16.F32.PACK_AB R110, R147, R110 ;  /* 0x0000006e936e723e */ /* 0x000fe200000010ff */
[----:B------:R-:W-:Y:S01]  /*1b290*/  FFMA.FTZ R144, R144, R149, R151 ;  /* 0x0000009590907223 */ /* 0x000fe20000010097 */
[----:B------:R-:W-:Y:S01]  /*1b2a0*/  FFMA.FTZ R145, R146, R141, R145 ;  /* 0x0000008d92917223 */ /* 0x000fe20000010091 */
[----:B0-----:R-:W-:-:S03]  /*1b2b0*/  IMAD.WIDE.U32 R140, R140, 0x10, R108 ;  /* 0x000000108c8c7825 */ /* 0x001fc600078e006c */
[----:B------:R-:W-:Y:S02]  /*1b2c0*/  F2FP.BF16.F32.PACK_AB R109, R143, R144 ;  /* 0x000000908f6d723e */ /* 0x000fe400000010ff */
[----:B------:R-:W-:-:S05]  /*1b2d0*/  F2FP.BF16.F32.PACK_AB R108, R145, R142 ;  /* 0x0000008e916c723e */ /* 0x000fca00000010ff */
[----:B------:R4:W-:Y:S02]  /*1b2e0*/  STG.E.128 desc[UR6][R140.64], R108 ;  /* 0x0000006c8c007986 */ /* 0x0009e4000c101d06 */
.L_x_13410:
[----:B------:R-:W-:Y:S05]  /*1b2f0*/  BSYNC.RECONVERGENT B1 ;  /* 0x0000000000017941 */ /* 0x000fea0003800200 */
.L_x_13409:
[----:B01234-:R-:W0:Y:S02]  /*1b300*/  LDC.64 R108, c[0x0][0x380] ;  /* 0x0000e000ff6c7b82 */ /* 0x01fe240000000a00 */
[----:B0-----:R-:W-:-:S04]  /*1b310*/  LEA R139, R108, R139, 0x2 ;  /* 0x0000008b6c8b7211 */ /* 0x001fc800078e10ff */
[----:B------:R-:W-:-:S13]  /*1b320*/  ISETP.GE.AND P0, PT, R139, R109, PT ;  /* 0x0000006d8b00720c */ /* 0x000fda0003f06270 */
[----:B------:R-:W-:Y:S05]  /*1b330*/  @!P0 BRA `(.L_x_13411) ;  /* 0xfffffe5c00208947 */ /* 0x000fea000383ffff */
[----:B------:R-:W-:Y:S05]  /*1b340*/  BSYNC B0 ;  /* 0x0000000000007941 */ /* 0x000fea0003800000 */
.L_x_13066:
[----:B------:R-:W-:Y:S05]  /*1b350*/  EXIT ;  /* 0x000000000000794d */ /* 0x000fea0003800000 */
.L_x_13402:
        /* <DEDUP_REMOVED lines=8> */
.L_x_13413:
[----:B------:R-:W-:Y:S05]  /*1b3e0*/  BSYNC B1 ;  /* 0x0000000000017941 */ /* 0x000fea0003800000 */
.L_x_13412:
        /* <DEDUP_REMOVED lines=10> */
.L_x_13414:
[----:B------:R-:W-:Y:S01]  /*1b490*/  HFMA2 R149, -RZ, RZ, 0, 2.384185791015625e-07 ;  /* 0x00000004ff957431 */ /* 0x000fe200000001ff */
[----:B------:R-:W-:-:S05]  /*1b4a0*/  MOV R111, R148 ;  /* 0x00000094006f7202 */ /* 0x000fca0000000f00 */
[----:B------:R-:W-:-:S04]  /*1b4b0*/  FADD.FTZ R111, R110, R111 ;  /* 0x0000006f6e6f7221 */ /* 0x000fc80000010000 */
[----:B------:R-:W-:-:S07]  /*1b4c0*/  IMAD.MOV.U32 R150, RZ, RZ, R111 ;  /* 0x000000ffff967224 */ /* 0x000fce00078e006f */
[----:B------:R-:W-:Y:S05]  /*1b4d0*/  WARPSYNC.COLLECTIVE R147, `(.L_x_13415) ;  /* 0x0000000093087348 */ /* 0x000fea0003c00000 */
[----:B------:R0:W1:Y:S02]  /*1b4e0*/  SHFL.BFLY P5, R148, R150, R149, R152 ;  /* 0x0c00009596947389 */ /* 0x00006400000a0098 */
[----:B01----:R-:W-:Y:S05]  /*1b4f0*/  ENDCOLLECTIVE ;  /* 0x000000000000791b */ /* 0x003fea0003800000 */
.L_x_13415:
[----:B------:R-:W-:Y:S02]  /*1b500*/  IMAD.MOV.U32 R149, RZ, RZ, 0x8 ;  /* 0x00000008ff957424 */ /* 0x000fe400078e00ff */
[----:B------:R-:W-:-:S04]  /*1b510*/  IMAD.MOV.U32 R108, RZ, RZ, R148 ;  /* 0x000000ffff6c7224 */ /* 0x000fc800078e0094 */
[----:B------:R-:W-:-:S05]  /*1b520*/  FADD.FTZ R144, R111, R108 ;  /* 0x0000006c6f907221 */ /* 0x000fca0000010000 */
[----:B------:R-:W-:-:S07]  /*1b530*/  MOV R150, R144 ;  /* 0x0000009000967202 */ /* 0x000fce0000000f00 */
[----:B------:R-:W-:Y:S05]  /*1b540*/  WARPSYNC.COLLECTIVE R147, `(.L_x_13416) ;  /* 0x0000000093087348 */ /* 0x000fea0003c00000 */
[----:B------:R0:W1:Y:S02]  /*1b550*/  SHFL.BFLY P5, R148, R150, R149, R152 ;  /* 0x0c00009596947389 */ /* 0x00006400000a0098 */
[----:B01----:R-:W-:Y:S05]  /*1b560*/  ENDCOLLECTIVE ;  /* 0x000000000000791b */ /* 0x003fea0003800000 */
.L_x_13416:
[----:B------:R-:W-:Y:S01]  /*1b570*/  HFMA2 R149, -RZ, RZ, 0, 9.5367431640625e-07 ;  /* 0x00000010ff957431 */ /* 0x000fe200000001ff */
[----:B------:R-:W-:-:S05]  /*1b580*/  MOV R143, R148 ;  /* 0x00000094008f7202 */ /* 0x000fca0000000f00 */
[----:B------:R-:W-:-:S04]  /*1b590*/  FADD.FTZ R145, R144, R143 ;  /* 0x0000008f90917221 */ /* 0x000fc80000010000 */
[----:B------:R-:W-:-:S07]  /*1b5a0*/  IMAD.MOV.U32 R150, RZ, RZ, R145 ;  /* 0x000000ffff967224 */ /* 0x000fce00078e0091 */
[----:B------:R-:W-:Y:S05]  /*1b5b0*/  WARPSYNC.COLLECTIVE R147, `(.L_x_13417) ;  /* 0x0000000093087348 */ /* 0x000fea0003c00000 */
[----:B------:R0:W1:Y:S02]  /*1b5c0*/  SHFL.BFLY P5, R148, R150, R149, R152 ;  /* 0x0c00009596947389 */ /* 0x00006400000a0098 */
[----:B01----:R-:W-:Y:S05]  /*1b5d0*/  ENDCOLLECTIVE ;  /* 0x000000000000791b */ /* 0x003fea0003800000 */
.L_x_13417:
        /* <DEDUP_REMOVED lines=73> */
.L_x_13418:
[----:B------:R-:W-:Y:S01]  /*1ba70*/  HFMA2 R149, -RZ, RZ, 0, 1.1920928955078125e-07 ;  /* 0x00000002ff957431 */ /* 0x000fe200000001ff */
[----:B------:R-:W-:-:S05]  /*1ba80*/  MOV R109, R148 ;  /* 0x00000094006d7202 */ /* 0x000fca0000000f00 */
[----:B------:R-:W-:-:S04]  /*1ba90*/  FADD.FTZ R109, R108, R109 ;  /* 0x0000006d6c6d7221 */ /* 0x000fc80000010000 */
[----:B------:R-:W-:-:S07]  /*1baa0*/  IMAD.MOV.U32 R150, RZ, RZ, R109 ;  /* 0x000000ffff967224 */ /* 0x000fce00078e006d */
[----:B------:R-:W-:Y:S05]  /*1bab0*/  WARPSYNC.COLLECTIVE R147, `(.L_x_13419) ;  /* 0x0000000093087348 */ /* 0x000fea0003c00000 */
[----:B------:R0:W1:Y:S02]  /*1bac0*/  SHFL.BFLY P5, R148, R150, R149, R152 ;  /* 0x0c00009596947389 */ /* 0x00006400000a0098 */
[----:B01----:R-:W-:Y:S05]  /*1bad0*/  ENDCOLLECTIVE ;  /* 0x000000000000791b */ /* 0x003fea0003800000 */
.L_x_13419:
[----:B------:R-:W-:Y:S02]  /*1bae0*/  IMAD.MOV.U32 R149, RZ, RZ, 0x4 ;  /* 0x00000004ff957424 */ /* 0x000fe400078e00ff */
[----:B------:R-:W-:-:S04]  /*1baf0*/  IMAD.MOV.U32 R110, RZ, RZ, R148 ;  /* 0x000000ffff6e7224 */ /* 0x000fc800078e0094 */
[----:B------:R-:W-:-:S05]  /*1bb00*/  FADD.FTZ R110, R109, R110 ;  /* 0x0000006e6d6e7221 */ /* 0x000fca0000010000 */
[----:B------:R-:W-:-:S07]  /*1bb10*/  MOV R150, R110 ;  /* 0x0000006e00967202 */ /* 0x000fce0000000f00 */
[----:B------:R-:W-:Y:S05]  /*1bb20*/  WARPSYNC.COLLECTIVE R147, `(.L_x_13420) ;  /* 0x0000000093087348 */ /* 0x000fea0003c00000 */
[----:B------:R0:W1:Y:S02]  /*1bb30*/  SHFL.BFLY P5, R148, R150, R149, R152 ;  /* 0x0c00009596947389 */ /* 0x00006400000a0098 */
[----:B01----:R-:W-:Y:S05]  /*1bb40*/  ENDCOLLECTIVE ;  /* 0x000000000000791b */ /* 0x003fea0003800000 */
.L_x_13420:
[----:B------:R-:W-:Y:S01]  /*1bb50*/  HFMA2 R149, -RZ, RZ, 0, 4.76837158203125e-07 ;  /* 0x00000008ff957431 */ /* 0x000fe200000001ff */
[----:B------:R-:W-:-:S05]  /*1bb60*/  MOV R111, R148 ;  /* 0x00000094006f7202 */ /* 0x000fca0000000f00 */
[----:B------:R-:W-:-:S04]  /*1bb70*/  FADD.FTZ R111, R110, R111 ;  /* 0x0000006f6e6f7221 */ /* 0x000fc80000010000 */
[----:B------:R-:W-:-:S07]  /*1bb80*/  IMAD.MOV.U32 R150, RZ, RZ, R111 ;  /* 0x000000ffff967224 */ /* 0x000fce00078e006f */
[----:B------:R-:W-:Y:S05]  /*1bb90*/  WARPSYNC.COLLECTIVE R147, `(.L_x_13421) ;  /* 0x0000000093087348 */ /* 0x000fea0003c00000 */
[----:B------:R0:W1:Y:S02]  /*1bba0*/  SHFL.BFLY P5, R148, R150, R149, R152 ;  /* 0x0c00009596947389 */ /* 0x00006400000a0098 */
[----:B01----:R-:W-:Y:S05]  /*1bbb0*/  ENDCOLLECTIVE ;  /* 0x000000000000791b */ /* 0x003fea0003800000 */
.L_x_13421:
[----:B------:R-:W-:Y:S02]  /*1bbc0*/  IMAD.MOV.U32 R149, RZ, RZ, 0x10 ;  /* 0x00000010ff957424 */ /* 0x000fe400078e00ff */
[----:B------:R-:W-:-:S04]  /*1bbd0*/  IMAD.MOV.U32 R144, RZ, RZ, R148 ;  /* 0x000000ffff907224 */ /* 0x000fc800078e0094 */
[----:B------:R-:W-:-:S05]  /*1bbe0*/  FADD.FTZ R144, R111, R144 ;  /* 0x000000906f907221 */ /* 0x000fca0000010000 */
[----:B------:R-:W-:-:S07]  /*1bbf0*/  MOV R150, R144 ;  /* 0x0000009000967202 */ /* 0x000fce0000000f00 */
[----:B------:R-:W-:Y:S05]  /*1bc00*/  WARPSYNC.COLLECTIVE R147, `(.L_x_13422) ;  /* 0x0000000093087348 */ /* 0x000fea0003c00000 */
[----:B------:R0:W1:Y:S02]  /*1bc10*/  SHFL.BFLY P5, R148, R150, R149, R152 ;  /* 0x0c00009596947389 */ /* 0x00006400000a0098 */
[----:B01----:R-:W-:Y:S05]  /*1bc20*/  ENDCOLLECTIVE ;  /* 0x000000000000791b */ /* 0x003fea0003800000 */
.L_x_13422:
[----:B------:R-:W-:Y:S01]  /*1bc30*/  MOV R145, R148 ;  /* 0x0000009400917202 */ /* 0x000fe20000000f00 */
[----:B------:R-:W-:Y:S06]  /*1bc40*/  BRA `(.L_x_13423) ;  /* 0xffffffe800107947 */ /* 0x000fec000383ffff */
.L_x_13424:
        /* <DEDUP_REMOVED lines=11> */
.L_x_37288:


//--------------------- .text._ZN10layer_norm13ln_fwd_kernelINS_13Kernel_traitsI13__nv_bfloat16S2_fS2_fjLj1024ELj1ELj4ELj1ELj16ENS_18Kernel_traits_baseILj1024ES2_S2_fS2_fjLj128EEEEELb1ELb1ELb0ELb1EEEvNS_9FwdParamsE --------------------------
	.section	.text._ZN10layer_norm13ln_fwd_kernelINS_13Kernel_traitsI13__nv_bfloat16S2_fS2_fjLj1024ELj1ELj4ELj1ELj16ENS_18Kernel_traits_baseILj1024ES2_S2_fS2_fjLj128EEEEELb1ELb1ELb0ELb1EEEvNS_9FwdParamsE,"ax",@progbits
	.align	128
        .global         _ZN10layer_norm13ln_fwd_kernelINS_13Kernel_traitsI13__nv_bfloat16S2_fS2_fjLj1024ELj1ELj4ELj1ELj16ENS_18Kernel_traits_baseILj1024ES2_S2_fS2_fjLj128EEEEELb1ELb1ELb0ELb1EEEvNS_9FwdParamsE
        .type           _ZN10layer_norm13ln_fwd_kernelINS_13Kernel_traitsI13__nv_bfloat16S2_fS2_fjLj1024ELj1ELj4ELj1ELj16ENS_18Kernel_traits_baseILj1024ES2_S2_fS2_fjLj128EEEEELb1ELb1ELb0ELb1EEEvNS_9FwdParamsE,@function
        .size           _ZN10layer_norm13ln_fwd_kernelINS_13Kernel_traitsI13__nv_bfloat16S2_fS2_fjLj1024ELj1ELj4ELj1ELj16ENS_18Kernel_traits_baseILj1024ES2_S2_fS2_fjLj128EEEEELb1ELb1ELb0ELb1EEEvNS_9FwdParamsE,(.L_x_37289 - _ZN10layer_norm13ln_fwd_kernelINS_13Kernel_traitsI13__nv_bfloat16S2_fS2_fjLj1024ELj1ELj4ELj1ELj16ENS_18Kernel_traits_baseILj1024ES2_S2_fS2_fjLj128EEEEELb1ELb1ELb0ELb1EEEvNS_9FwdParamsE)
        .other          _ZN10layer_norm13ln_fwd_kernelINS_13Kernel_traitsI13__nv_bfloat16S2_fS2_fjLj1024ELj1ELj4ELj1ELj16ENS_18Kernel_traits_baseILj1024ES2_S2_fS2_fjLj128EEEEELb1ELb1ELb0ELb1EEEvNS_9FwdParamsE,@"STO_CUDA_ENTRY STV_DEFAULT"
_ZN10layer_norm13ln_fwd_kernelINS_13Kernel_traitsI13__nv_bfloat16S2_fS2_fjLj1024ELj1ELj4ELj1ELj16ENS_18Kernel_traits_baseILj1024ES2_S2_fS2_fjLj128EEEEELb1ELb1ELb0ELb1EEEvNS_9FwdParamsE:
.text._ZN10layer_norm13ln_fwd_kernelINS_13Kernel_traitsI13__nv_bfloat16S2_fS2_fjLj1024ELj1ELj4ELj1ELj16ENS_18Kernel_traits_baseILj1024ES2_S2_fS2_fjLj128EEEEELb1ELb1ELb0ELb1EEEvNS_9FwdParamsE:
[----:B------:R-:W-:Y:S01]  /*0000*/  LDC R1, c[0x0][0x37c] ;  /* 0x0000df00ff017b82 */ /* 0x000fe20000000800 */
[----:B------:R-:W0:Y:S07]  /*0010*/  LDCU.U8 UR4, c[0x0][0x464] ;  /* 0x00008c80ff0477ac */ /* 0x000e2e0008000000 */
[----:B------:R-:W1:Y:S01]  /*0020*/  LDC R85, c[0x0][0x45c] ;  /* 0x00011700ff557b82 */ /* 0x000e620000000800 */
[----:B------:R-:W2:Y:S01]  /*0030*/  S2R R88, SR_TID.X ;  /* 0x0000000000587919 */ /* 0x000ea20000002100 */
[----:B------:R-:W3:Y:S01]  /*0040*/  LDCU.64 UR6, c[0x0][0x450] ;  /* 0x00008a00ff0677ac */ /* 0x000ee20008000a00 */
[----:B------:R-:W4:Y:S05]  /*0050*/  LDCU.64 UR8, c[0x0][0x358] ;  /* 0x00006b00ff0877ac */ /* 0x000f2a0008000a00 */
[----:B------:R-:W2:Y:S01]  /*0060*/  LDC R36, c[0x0][0x458] ;  /* 0x00011600ff247b82 */ /* 0x000ea20000000800 */
[----:B------:R-:W2:Y:S07]  /*0070*/  LDCU UR10, c[0x0][0x384] ;  /* 0x00007080ff0a77ac */ /* 0x000eae0008000800 */
[----:B------:R-:W2:Y:S01]  /*0080*/  LDC.64 R6, c[0x0][0x3d0] ;  /* 0x0000f400ff067b82 */ /* 0x000ea20000000a00 */
[----:B0-----:R-:W-:Y:S01]  /*0090*/  ISETP.NE.AND P1, PT, RZ, UR4, PT ;  /* 0x00000004ff007c0c */ /* 0x001fe2000bf25270 */
[----:B------:R-:W0:Y:S06]  /*00a0*/  LDCU.64 UR4, c[0x0][0x438] ;  /* 0x00008700ff0477ac */ /* 0x000e2c0008000a00 */
[----:B------:R-:W0:Y:S01]  /*00b0*/  LDC.64 R40, c[0x0][0x3e8] ;  /* 0x0000fa00ff287b82 */ /* 0x000e220000000a00 */
[----:B---3--:R-:W-:Y:S01]  /*00c0*/  IMAD.U32 R4, RZ, RZ, UR6 ;  /* 0x00000006ff047e24 */ /* 0x008fe2000f8e00ff */
[----:B------:R-:W-:-:S04]  /*00d0*/  MOV R5, UR7 ;  /* 0x0000000700057c02 */ /* 0x000fc80008000f00 */
[----:B-1----:R-:W-:Y:S02]  /*00e0*/  @P1 IMAD.MOV.U32 R37, RZ, RZ, R85 ;  /* 0x000000ffff251224 */ /* 0x002fe400078e0055 */
[----:B----4-:R-:W3:Y:S01]  /*00f0*/  @P1 LDG.E.64 R4, desc[UR8][R4.64] ;  /* 0x0000000804041981 */ /* 0x010ee2000c1e1b00 */
[----:B--2---:R-:W-:Y:S02]  /*0100*/  LOP3.LUT R43, R88, 0x1f, RZ, 0xc0, !PT ;  /* 0x0000001f582b7812 */ /* 0x004fe400078ec0ff */
[----:B0-----:R-:W-:Y:S01]  /*0110*/  ISETP.NE.U32.AND P0, PT, RZ, UR4, PT ;  /* 0x00000004ff007c0c */ /* 0x001fe2000bf05070 */
[----:B------:R0:W2:Y:S03]  /*0120*/  @P1 LDG.E.64 R2, desc[UR8][R36.64] ;  /* 0x0000000824021981 */ /* 0x0000a6000c1e1b00 */
[----:B------:R-:W-:Y:S01]  /*0130*/  ISETP.NE.AND.EX P0, PT, RZ, UR5, PT, P0 ;  /* 0x00000005ff007c0c */ /* 0x000fe2000bf05300 */
[----:B------:R-:W-:-:S05]  /*0140*/  IMAD.WIDE.U32 R6, R43, 0x10, R6 ;  /* 0x000000102b067825 */ /* 0x000fca00078e0006 */
[----:B------:R-:W4:Y:S01]  /*0150*/  LDG.E.128 R44, desc[UR8][R6.64] ;  /* 0x00000008062c7981 */ /* 0x000f22000c1e1d00 */
[C---:B------:R-:W-:Y:S01]  /*0160*/  IMAD.WIDE.U32 R40, R43.reuse, 0x10, R40 ;  /* 0x000000102b287825 */ /* 0x040fe200078e0028 */
[----:B------:R-:W1:Y:S02]  /*0170*/  S2UR UR5, SR_CTAID.X ;  /* 0x00000000000579c3 */ /* 0x000e640000002500 */
[----:B------:R-:W5:Y:S04]  /*0180*/  LDG.E.128 R12, desc[UR8][R6.64+0x200] ;  /* 0x00020008060c7981 */ /* 0x000f68000c1e1d00 */
[----:B------:R-:W4:Y:S02]  /*0190*/  LDG.E.128 R8, desc[UR8][R40.64] ;  /* 0x0000000828087981 */ /* 0x000f24000c1e1d00 */
[----:B------:R-:W1:Y:S02]  /*01a0*/  @P0 LDC.64 R38, c[0x0][0x438] ;  /* 0x00010e00ff260b82 */ /* 0x000e640000000a00 */
[----:B------:R-:W5:Y:S04]  /*01b0*/  LDG.E.128 R16, desc[UR8][R40.64+0x200] ;  /* 0x0002000828107981 */ /* 0x000f68000c1e1d00 */
[----:B------:R-:W5:Y:S02]  /*01c0*/  LDG.E.128 R24, desc[UR8][R40.64+0x400] ;  /* 0x0004000828187981 */ /* 0x000f64000c1e1d00 */
[----:B0-----:R-:W2:Y:S02]  /*01d0*/  @P1 LDC R37, c[0x0][0x460] ;  /* 0x00011800ff251b82 */ /* 0x001ea40000000800 */
[----:B------:R-:W5:Y:S04]  /*01e0*/  LDG.E.128 R28, desc[UR8][R40.64+0x600] ;  /* 0x00060008281c7981 */ /* 0x000f68000c1e1d00 */
[----:B------:R-:W5:Y:S04]  /*01f0*/  LDG.E.128 R20, desc[UR8][R6.64+0x400] ;  /* 0x0004000806147981 */ /* 0x000f68000c1e1d00 */
[----:B------:R0:W5:Y:S01]  /*0200*/  LDG.E.128 R32, desc[UR8][R6.64+0x600] ;  /* 0x0006000806207981 */ /* 0x000162000c1e1d00 */
[----:B-1----:R-:W-:-:S05]  /*0210*/  @P0 IMAD.WIDE.U32 R38, R43, 0x10, R38 ;  /* 0x000000102b260825 */ /* 0x002fca00078e0026 */
[----:B------:R1:W5:Y:S04]  /*0220*/  @P0 LDG.E.128 R76, desc[UR8][R38.64] ;  /* 0x00000008264c0981 */ /* 0x000368000c1e1d00 */
[----:B------:R1:W5:Y:S04]  /*0230*/  @P0 LDG.E.128 R72, desc[UR8][R38.64+0x200] ;  /* 0x0002000826480981 */ /* 0x000368000c1e1d00 */
[----:B------:R1:W5:Y:S04]  /*0240*/  @P0 LDG.E.128 R68, desc[UR8][R38.64+0x400] ;  /* 0x0004000826440981 */ /* 0x000368000c1e1d00 */
[----:B------:R1:W5:Y:S01]  /*0250*/  @P0 LDG.E.128 R64, desc[UR8][R38.64+0x600] ;  /* 0x0006000826400981 */ /* 0x000362000c1e1d00 */
[----:B0-----:R-:W0:Y:S01]  /*0260*/  LDC R7, c[0x0][0x360] ;  /* 0x0000d800ff077b82 */ /* 0x001e220000000800 */
[----:B------:R-:W-:-:S02]  /*0270*/  USHF.L.U32 UR4, UR5, 0x2, URZ ;  /* 0x0000000205047899 */ /* 0x000fc400080006ff */
[--C-:B0-----:R-:W-:Y:S01]  /*0280*/  IMAD R86, R7, UR5, R88.reuse ;  /* 0x0000000507567c24 */ /* 0x101fe2000f8e0258 */
[----:B------:R-:W-:-:S04]  /*0290*/  SHF.R.U32.HI R88, RZ, 0x5, R88 ;  /* 0x00000005ff587819 */ /* 0x000fc80000011658 */
[----:B------:R-:W-:Y:S02]  /*02a0*/  LOP3.LUT R88, R88, UR4, RZ, 0xfc, !PT ;  /* 0x0000000458587c12 */ /* 0x000fe4000f8efcff */
[----:B---3--:R-:W-:Y:S02]  /*02b0*/  @P1 R2UR UR6, R4 ;  /* 0x00000000040612ca */ /* 0x008fe400000e0000 */
[----:B--2---:R-:W-:Y:S02]  /*02c0*/  @P1 IADD3 R36, P2, PT, R2, R37, RZ ;  /* 0x0000002502241210 */ /* 0x004fe40007f5e0ff */
[----:B------:R-:W-:-:S03]  /*02d0*/  @P1 R2UR UR7, R5 ;  /* 0x00000000050712ca */ /* 0x000fc600000e0000 */
[----:B------:R-:W-:Y:S01]  /*02e0*/  @P1 IMAD.X R85, RZ, RZ, R3, P2 ;  /* 0x000000ffff551224 */ /* 0x000fe200010e0603 */
[----:B------:R-:W-:Y:S01]  /*02f0*/  ISETP.GE.AND P1, PT, R88, UR10, PT ;  /* 0x0000000a58007c0c */ /* 0x000fe2000bf26270 */
[--C-:B----4-:R-:W-:Y:S01]  /*0300*/  @P0 IMAD.MOV.U32 R0, RZ, RZ, R44.reuse ;  /* 0x000000ffff000224 */ /* 0x110fe200078e002c */
[----:B------:R-:W-:Y:S01]  /*0310*/  @P0 MOV R2, R45 ;  /* 0x0000002d00020202 */ /* 0x000fe20000000f00 */
[----:B------:R-:W-:Y:S01]  /*0320*/  @P0 IMAD.MOV.U32 R4, RZ, RZ, R47 ;  /* 0x000000ffff040224 */ /* 0x000fe200078e002f */
[----:B------:R-:W-:Y:S01]  /*0330*/  @P0 MOV R3, R46 ;  /* 0x0000002e00030202 */ /* 0x000fe20000000f00 */
[----:B------:R-:W-:Y:S02]  /*0340*/  @!P0 IMAD.MOV.U32 R0, RZ, RZ, R44 ;  /* 0x000000ffff008224 */ /* 0x000fe400078e002c */
[----:B------:R-:W-:Y:S02]  /*0350*/  @!P0 IMAD.MOV.U32 R2, RZ, RZ, R45 ;  /* 0x000000ffff028224 */ /* 0x000fe400078e002d */
[----:B------:R-:W-:Y:S01]  /*0360*/  @P0 IMAD.MOV.U32 R5, RZ, RZ, R8 ;  /* 0x000000ffff050224 */ /* 0x000fe200078e0008 */
[----:B------:R-:W-:Y:S01]  /*0370*/  @P0 MOV R6, R9 ;  /* 0x0000000900060202 */ /* 0x000fe20000000f00 */
[----:B------:R-:W-:Y:S01]  /*0380*/  @!P0 IMAD.MOV.U32 R3, RZ, RZ, R46 ;  /* 0x000000ffff038224 */ /* 0x000fe200078e002e */
[----:B------:R-:W-:Y:S01]  /*0390*/  @!P0 MOV R5, R8 ;  /* 0x0000000800058202 */ /* 0x000fe20000000f00 */
[----:B------:R-:W-:-:S02]  /*03a0*/  @!P0 IMAD.MOV.U32 R4, RZ, RZ, R47 ;  /* 0x000000ffff048224 */ /* 0x000fc400078e002f */
[----:B------:R-:W-:Y:S02]  /*03b0*/  @!P0 IMAD.MOV.U32 R6, RZ, RZ, R9 ;  /* 0x000000ffff068224 */ /* 0x000fe400078e0009 */
[----:B------:R-:W-:Y:S01]  /*03c0*/  @P0 IMAD.MOV.U32 R7, RZ, RZ, R10 ;  /* 0x000000ffff070224 */ /* 0x000fe200078e000a */
[----:B-1----:R-:W-:Y:S06]  /*03d0*/  @P1 EXIT ;  /* 0x000000000000194d */ /* 0x002fec0003800000 */
[--C-:B------:R-:W-:Y:S01]  /*03e0*/  SHF.R.U64 R87, R36, 0x2, R85.reuse ;  /* 0x0000000224577819 */ /* 0x100fe20000001255 */
[----:B------:R-:W-:Y:S01]  /*03f0*/  IMAD.HI.U32 R38, R86, -0x326172a9, RZ ;  /* 0xcd9e8d5756267827 */ /* 0x000fe200078e00ff */
[----:B------:R-:W-:Y:S01]  /*0400*/  SHF.R.U32.HI R85, RZ, 0x2, R85 ;  /* 0x00000002ff557819 */ /* 0x000fe20000011655 */
[----:B------:R-:W-:Y:S01]  /*0410*/  UIADD3 UR4, UPT, UPT, UR7, -0x4498517b, URZ ;  /* 0xbb67ae8507047890 */ /* 0x000fe2000fffe0ff */
[----:B------:R-:W-:Y:S01]  /*0420*/  @!P0 MOV R7, R10 ;  /* 0x0000000a00078202 */ /* 0x000fe20000000f00 */
[----:B------:R-:W-:Y:S01]  /*0430*/  IMAD.HI.U32 R37, R87, -0x2daee0ad, RZ ;  /* 0xd2511f5357257827 */ /* 0x000fe200078e00ff */
[----:B------:R-:W-:Y:S01]  /*0440*/  LOP3.LUT R38, R85, UR6, R38, 0x96, !PT ;  /* 0x0000000655267c12 */ /* 0x000fe2000f8e9626 */
[----:B------:R-:W-:Y:S01]  /*0450*/  UIADD3 UR15, UPT, UPT, UR6, -0x61c88647, URZ ;  /* 0x9e3779b9060f7890 */ /* 0x000fe2000fffe0ff */
[-C--:B-----5:R-:W-:Y:S01]  /*0460*/  @P0 MOV R10, R13.reuse ;  /* 0x0000000d000a0202 */ /* 0x0a0fe20000000f00 */
[----:B------:R-:W-:Y:S01]  /*0470*/  IMAD R42, R87, -0x2daee0ad, RZ ;  /* 0xd2511f53572a7824 */ /* 0x000fe200078e02ff */
[----:B------:R-:W-:Y:S01]  /*0480*/  LOP3.LUT R37, R37, UR7, RZ, 0x3c, !PT ;  /* 0x0000000725257c12 */ /* 0x000fe2000f8e3cff */
[----:B------:R-:W-:Y:S01]  /*0490*/  IMAD.HI.U32 R41, R38, -0x2daee0ad, RZ ;  /* 0xd2511f5326297827 */ /* 0x000fe200078e00ff */
[----:B------:R-:W-:Y:S01]  /*04a0*/  UIADD3 UR16, UPT, UPT, UR7, 0x76cf5d0a, URZ ;  /* 0x76cf5d0a07107890 */ /* 0x000fe2000fffe0ff */
[----:B------:R-:W-:Y:S01]  /*04b0*/  @!P0 MOV R10, R13 ;  /* 0x0000000d000a8202 */ /* 0x000fe20000000f00 */
[----:B------:R-:W-:Y:S01]  /*04c0*/  UIADD3 UR5, UPT, UPT, UR7, 0x32370b8f, URZ ;  /* 0x32370b8f07057890 */ /* 0x000fe2000fffe0ff */
[----:B------:R-:W-:Y:S01]  /*04d0*/  IMAD R40, R86, -0x326172a9, RZ ;  /* 0xcd9e8d5756287824 */ /* 0x000fe200078e02ff */
[----:B------:R-:W-:Y:S01]  /*04e0*/  LOP3.LUT R41, R42, UR4, R41, 0x96, !PT ;  /* 0x000000042a297c12 */ /* 0x000fe2000f8e9629 */
[C---:B------:R-:W-:Y:S01]  /*04f0*/  IMAD.HI.U32 R39, R37.reuse, -0x326172a9, RZ ;  /* 0xcd9e8d5725277827 */ /* 0x040fe200078e00ff */
[----:B------:R-:W-:Y:S01]  /*0500*/  UIADD3 UR4, UPT, UPT, UR6, 0x3c6ef372, URZ ;  /* 0x3c6ef37206047890 */ /* 0x000fe2000fffe0ff */
[-C--:B------:R-:W-:Y:S01]  /*0510*/  @P0 MOV R13, R16.reuse ;  /* 0x00000010000d0202 */ /* 0x080fe20000000f00 */
[----:B------:R-:W-:Y:S01]  /*0520*/  UIADD3 UR17, UPT, UPT, UR7, -0x126145ec, URZ ;  /* 0xed9eba1407117890 */ /* 0x000fe2000fffe0ff */
[----:B------:R-:W-:Y:S01]  /*0530*/  IMAD R43, R38, -0x2daee0ad, RZ ;  /* 0xd2511f53262b7824 */ /* 0x000fe200078e02ff */
[----:B------:R-:W-:Y:S01]  /*0540*/  LOP3.LUT R39, R40, UR15, R39, 0x96, !PT ;  /* 0x0000000f28277c12 */ /* 0x000fe2000f8e9627 */
[----:B------:R-:W-:Y:S01]  /*0550*/  IMAD R40, R37, -0x326172a9, RZ ;  /* 0xcd9e8d5725287824 */ /* 0x000fe200078e02ff */
[----:B------:R-:W-:Y:S01]  /*0560*/  @!P0 MOV R13, R16 ;  /* 0x00000010000d8202 */ /* 0x000fe20000000f00 */
[----:B------:R-:W-:Y:S01]  /*0570*/  IMAD.HI.U32 R37, R41, -0x326172a9, RZ ;  /* 0xcd9e8d5729257827 */ /* 0x000fe200078e00ff */
[-C--:B------:R-:W-:Y:S01]  /*0580*/  @P0 MOV R16, R19.reuse ;  /* 0x0000001300100202 */ /* 0x080fe20000000f00 */
[----:B------:R-:W-:Y:S01]  /*0590*/  UIADD3 UR18, UPT, UPT, UR6, 0x5384540f, URZ ;  /* 0x5384540f06127890 */ /* 0x000fe2000fffe0ff */
[----:B------:R-:W-:Y:S01]  /*05a0*/  @!P0 MOV R16, R19 ;  /* 0x0000001300108202 */ /* 0x000fe20000000f00 */
[----:B------:R-:W-:Y:S01]  /*05b0*/  IMAD.HI.U32 R38, R39, -0x2daee0ad, RZ ;  /* 0xd2511f5327267827 */ /* 0x000fe200078e00ff */
[----:B------:R-:W-:Y:S01]  /*05c0*/  LOP3.LUT R37, R40, UR4, R37, 0x96, !PT ;  /* 0x0000000428257c12 */ /* 0x000fe2000f8e9625 */
[----:B------:R-:W-:Y:S01]  /*05d0*/  UIADD3 UR4, UPT, UPT, UR6, -0x255992d5, URZ ;  /* 0xdaa66d2b06047890 */ /* 0x000fe2000fffe0ff */
[-C--:B------:R-:W-:Y:S01]  /*05e0*/  @P0 MOV R19, R22.reuse ;  /* 0x0000001600130202 */ /* 0x080fe20000000f00 */
[----:B------:R-:W-:Y:S01]  /*05f0*/  IMAD R40, R41, -0x326172a9, RZ ;  /* 0xcd9e8d5729287824 */ /* 0x000fe200078e02ff */
[----:B------:R-:W-:Y:S01]  /*0600*/  LOP3.LUT R38, R43, UR16, R38, 0x96, !PT ;  /* 0x000000102b267c12 */ /* 0x000fe2000f8e9626 */
[----:B------:R-:W-:Y:S01]  /*0610*/  IMAD R42, R39, -0x2daee0ad, RZ ;  /* 0xd2511f53272a7824 */ /* 0x000fe200078e02ff */
[----:B------:R-:W-:Y:S01]  /*0620*/  @!P0 MOV R19, R22 ;  /* 0x0000001600138202 */ /* 0x000fe20000000f00 */
[C---:B------:R-:W-:Y:S01]  /*0630*/  IMAD.HI.U32 R41, R37.reuse, -0x2daee0ad, RZ ;  /* 0xd2511f5325297827 */ /* 0x040fe200078e00ff */
[-C--:B------:R-:W-:Y:S01]  /*0640*/  @P0 MOV R22, R25.reuse ;  /* 0x0000001900160202 */ /* 0x080fe20000000f00 */
[----:B------:R-:W-:Y:S01]  /*0650*/  UIADD3 UR20, UPT, UPT, UR7, -0x24c28bd8, URZ ;  /* 0xdb3d742807147890 */ /* 0x000fe2000fffe0ff */
[----:B------:R-:W-:Y:S01]  /*0660*/  @!P0 MOV R22, R25 ;  /* 0x0000001900168202 */ /* 0x000fe20000000f00 */
[----:B------:R-:W-:Y:S01]  /*0670*/  IMAD.HI.U32 R39, R38, -0x326172a9, RZ ;  /* 0xcd9e8d5726277827 */ /* 0x000fe200078e00ff */
[----:B------:R-:W-:Y:S01]  /*0680*/  LOP3.LUT R41, R42, UR5, R41, 0x96, !PT ;  /* 0x000000052a297c12 */ /* 0x000fe2000f8e9629 */
[----:B------:R-:W-:Y:S01]  /*0690*/  UIADD3 UR5, UPT, UPT, UR7, -0x56f99767, URZ ;  /* 0xa906689907057890 */ /* 0x000fe2000fffe0ff */
[-C--:B------:R-:W-:Y:S01]  /*06a0*/  @P0 MOV R25, R32.reuse ;  /* 0x0000002000190202 */ /* 0x080fe20000000f00 */
[----:B------:R-:W-:Y:S01]  /*06b0*/  IMAD R43, R37, -0x2daee0ad, RZ ;  /* 0xd2511f53252b7824 */ /* 0x000fe200078e02ff */
[----:B------:R-:W-:Y:S01]  /*06c0*/  LOP3.LUT R39, R40, UR4, R39, 0x96, !PT ;  /* 0x0000000428277c12 */ /* 0x000fe2000f8e9627 */
[----:B------:R-:W-:Y:S01]  /*06d0*/  UIADD3 UR4, UPT, UPT, UR6, 0x78dde6e4, URZ ;  /* 0x78dde6e406047890 */ /* 0x000fe2000fffe0ff */
[----:B------:R-:W-:Y:S01]  /*06e0*/  IMAD R38, R38, -0x326172a9, RZ ;  /* 0xcd9e8d5726267824 */ /* 0x000fe200078e02ff */
[----:B------:R-:W-:Y:S01]  /*06f0*/  @!P0 MOV R25, R32 ;  /* 0x0000002000198202 */ /* 0x000fe20000000f00 */
[----:B------:R-:W-:Y:S01]  /*0700*/  IMAD.HI.U32 R37, R41, -0x326172a9, RZ ;  /* 0xcd9e8d5729257827 */ /* 0x000fe200078e00ff */
[----:B------:R-:W-:Y:S01]  /*0710*/  UIADD3 UR19, UPT, UPT, UR6, -0xe443238, URZ ;  /* 0xf1bbcdc806137890 */ /* 0x000fe2000fffe0ff */
[----:B------:R-:W-:Y:S01]  /*0720*/  @P0 MOV R91, R31 ;  /* 0x0000001f005b0202 */ /* 0x000fe20000000f00 */
        /* <DEDUP_REMOVED lines=8> */
[----:B------:R-:W-:Y:S01]  /*07b0*/  UIADD3 UR21, UPT, UPT, UR6, -0x700cb87f, URZ ;  /* 0x8ff3478106157890 */ /* 0x000fe2000fffe0ff */
[----:B------:R-:W-:-:S02]  /*07c0*/  @!P0 CS2R R76, SRZ ;  /* 0x00000000004c8805 */ /* 0x000fc4000001ff00 */
[----:B------:R-:W-:Y:S01]  /*07d0*/  @!P0 CS2R R74, SRZ ;  /* 0x00000000004a8805 */ /* 0x000fe2000001ff00 */
[----:B------:R-:W-:Y:S01]  /*07e0*/  IMAD R41, R41, -0x326172a9, RZ ;  /* 0xcd9e8d5729297824 */ /* 0x000fe200078e02ff */
[----:B------:R-:W-:Y:S01]  /*07f0*/  LOP3.LUT R39, R42, UR5, R39, 0x96, !PT ;  /* 0x000000052a277c12 */ /* 0x000fe2000f8e9627 */
[C---:B------:R-:W-:Y:S01]  /*0800*/  IMAD.HI.U32 R38, R40.reuse, -0x326172a9, RZ ;  /* 0xcd9e8d5728267827 */ /* 0x040fe200078e00ff */
[----:B------:R-:W-:Y:S01]  /*0810*/  UIADD3 UR5, UPT, UPT, UR7, 0x646e171e, URZ ;  /* 0x646e171e07057890 */ /* 0x000fe2000fffe0ff */
[----:B------:R-:W-:Y:S02]  /*0820*/  @!P0 CS2R R72, SRZ ;  /* 0x0000000000488805 */ /* 0x000fe4000001ff00 */
[-C--:B------:R-:W-:Y:S01]  /*0830*/  @P0 MOV R90, R28.reuse ;  /* 0x0000001c005a0202 */ /* 0x080fe20000000f00 */
[----:B------:R-:W-:Y:S01]  /*0840*/  IMAD R42, R37, -0x2daee0ad, RZ ;  /* 0xd2511f53252a7824 */ /* 0x000fe200078e02ff */
[----:B------:R-:W-:Y:S01]  /*0850*/  LOP3.LUT R38, R41, UR4, R38, 0x96, !PT ;  /* 0x0000000429267c12 */ /* 0x000fe2000f8e9626 */
[----:B------:R-:W-:Y:S01]  /*0860*/  UIADD3 UR4, UPT, UPT, UR6, -0x4ab325aa, URZ ;  /* 0xb54cda5606047890 */ /* 0x000fe2000fffe0ff */
[----:B------:R-:W-:Y:S01]  /*0870*/  IMAD R40, R40, -0x326172a9, RZ ;  /* 0xcd9e8d5728287824 */ /* 0x000fe200078e02ff */
[----:B------:R-:W-:Y:S01]  /*0880*/  @!P0 MOV R90, R28 ;  /* 0x0000001c005a8202 */ /* 0x000fe20000000f00 */
[----:B------:R-:W-:-:S04]  /*0890*/  IMAD.HI.U32 R37, R39, -0x326172a9, RZ ;  /* 0xcd9e8d5727257827 */ /* 0x000fc800078e00ff */
[----:B------:R-:W-:Y:S01]  /*08a0*/  HFMA2 R129, -RZ, RZ, 0, 0 ;  /* 0x00000000ff817431 */ /* 0x000fe200000001ff */
[----:B------:R-:W-:Y:S01]  /*08b0*/  BSSY B0, `(.L_x_13425) ;  /* 0x00016b1000007945 */ /* 0x000fe20003800000 */
[----:B------:R-:W-:Y:S01]  /*08c0*/  @!P0 CS2R R70, SRZ ;  /* 0x0000000000468805 */ /* 0x000fe2000001ff00 */
[----:B------:R-:W-:Y:S01]  /*08d0*/  IMAD.HI.U32 R41, R38, -0x2daee0ad, RZ ;  /* 0xd2511f5326297827 */ /* 0x000fe200078e00ff */
[----:B------:R-:W-:Y:S01]  /*08e0*/  LOP3.LUT R37, R40, UR4, R37, 0x96, !PT ;  /* 0x0000000428257c12 */ /* 0x000fe2000f8e9625 */
[----:B------:R-:W-:Y:S01]  /*08f0*/  UIADD3 UR4, UPT, UPT, UR7, 0x1fd5c5a3, URZ ;  /* 0x1fd5c5a307047890 */ /* 0x000fe2000fffe0ff */
[----:B------:R-:W-:Y:S01]  /*0900*/  @!P0 CS2R R68, SRZ ;  /* 0x0000000000448805 */ /* 0x000fe2000001ff00 */
[----:B------:R-:W-:Y:S01]  /*0910*/  @P0 IMAD.MOV.U32 R8, RZ, RZ, R11 ;  /* 0x000000ffff080224 */ /* 0x000fe200078e000b */
[----:B------:R-:W-:Y:S01]  /*0920*/  LOP3.LUT R41, R42, UR5, R41, 0x96, !PT ;  /* 0x000000052a297c12 */ /* 0x000fe2000f8e9629 */
[--C-:B------:R-:W-:Y:S01]  /*0930*/  @P0 IMAD.MOV.U32 R9, RZ, RZ, R12.reuse ;  /* 0x000000ffff090224 */ /* 0x100fe200078e000c */
[----:B------:R-:W-:Y:S01]  /*0940*/  @!P0 CS2R R66, SRZ ;  /* 0x0000000000428805 */ /* 0x000fe2000001ff00 */
[----:B------:R-:W-:Y:S01]  /*0950*/  @!P0 IMAD.MOV.U32 R8, RZ, RZ, R11 ;  /* 0x000000ffff088224 */ /* 0x000fe200078e000b */
[----:B------:R-:W-:Y:S01]  /*0960*/  @!P0 CS2R R64, SRZ ;  /* 0x0000000000408805 */ /* 0x000fe2000001ff00 */
[----:B------:R-:W-:Y:S01]  /*0970*/  @!P0 IMAD.MOV.U32 R9, RZ, RZ, R12 ;  /* 0x000000ffff098224 */ /* 0x000fe200078e000c */
[----:B------:R-:W-:Y:S01]  /*0980*/  LOP3.LUT R131, R36, 0x3, RZ, 0xc0, !PT ;  /* 0x0000000324837812 */ /* 0x000fe200078ec0ff */
[----:B------:R-:W-:Y:S01]  /*0990*/  IMAD R43, R38, -0x2daee0ad, RZ ;  /* 0xd2511f53262b7824 */ /* 0x000fe200078e02ff */
[----:B------:R-:W-:Y:S01]  /*09a0*/  PRMT R95, R75, 0x7632, R95 ;  /* 0x000076324b5f7816 */ /* 0x000fe2000000005f */
[----:B------:R-:W-:Y:S01]  /*09b0*/  @P0 IMAD.MOV.U32 R11, RZ, RZ, R14 ;  /* 0x000000ffff0b0224 */ /* 0x000fe200078e000e */
[----:B------:R-:W-:Y:S01]  /*09c0*/  PRMT R97, R74, 0x7632, R97 ;  /* 0x000076324a617816 */ /* 0x000fe20000000061 */
[----:B------:R-:W-:Y:S01]  /*09d0*/  @P0 IMAD.MOV.U32 R12, RZ, RZ, R15 ;  /* 0x000000ffff0c0224 */ /* 0x000fe200078e000f */
[----:B------:R-:W-:Y:S01]  /*09e0*/  PRMT R99, R73, 0x7632, R99 ;  /* 0x0000763249637816 */ /* 0x000fe20000000063 */
        /* <DEDUP_REMOVED lines=8> */
[----:B------:R-:W1:Y:S01]  /*0a70*/  LDCU UR23, c[0x0][0x408] ;  /* 0x00008100ff1777ac */ /* 0x000e620008000800 */
[----:B------:R-:W-:Y:S01]  /*0a80*/  PRMT R103, R79, 0x7632, R103 ;  /* 0x000076324f677816 */ /* 0x000fe20000000067 */
[----:B------:R-:W-:Y:S01]  /*0a90*/  @!P0 IMAD.MOV.U32 R11, RZ, RZ, R14 ;  /* 0x000000ffff0b8224 */ /* 0x000fe200078e000e */
[----:B------:R-:W-:Y:S01]  /*0aa0*/  LOP3.LUT R38, R43, UR4, R38, 0x96, !PT ;  /* 0x000000042b267c12 */ /* 0x000fe2000f8e9626 */
[----:B------:R-:W-:Y:S01]  /*0ab0*/  @!P0 IMAD.MOV.U32 R12, RZ, RZ, R15 ;  /* 0x000000ffff0c8224 */ /* 0x000fe200078e000f */
[----:B------:R-:W2:Y:S01]  /*0ac0*/  LDCU.64 UR4, c[0x0][0x3e0] ;  /* 0x00007c00ff0477ac */ /* 0x000ea20008000a00 */
[--C-:B------:R-:W-:Y:S01]  /*0ad0*/  @P0 IMAD.MOV.U32 R14, RZ, RZ, R17.reuse ;  /* 0x000000ffff0e0224 */ /* 0x100fe200078e0011 */
[----:B------:R-:W-:Y:S01]  /*0ae0*/  PRMT R98, R11, 0x7632, R98 ;  /* 0x000076320b627816 */ /* 0x000fe20000000062 */
[----:B------:R-:W-:Y:S01]  /*0af0*/  @P0 IMAD.MOV.U32 R15, RZ, RZ, R18 ;  /* 0x000000ffff0f0224 */ /* 0x000fe200078e0012 */
[----:B------:R-:W-:Y:S01]  /*0b00*/  PRMT R96, R12, 0x7632, R96 ;  /* 0x000076320c607816 */ /* 0x000fe20000000060 */
[----:B------:R-:W-:Y:S01]  /*0b10*/  @!P0 IMAD.MOV.U32 R14, RZ, RZ, R17 ;  /* 0x000000ffff0e8224 */ /* 0x000fe200078e0011 */
[----:B------:R-:W-:Y:S01]  /*0b20*/  PRMT R106, R4, 0x7632, R106 ;  /* 0x00007632046a7816 */ /* 0x000fe2000000006a */
[----:B------:R-:W-:Y:S01]  /*0b30*/  @!P0 IMAD.MOV.U32 R15, RZ, RZ, R18 ;  /* 0x000000ffff0f8224 */ /* 0x000fe200078e0012 */
        /* <DEDUP_REMOVED lines=9> */
[--C-:B------:R-:W-:Y:S01]  /*0bd0*/  @P0 IMAD.MOV.U32 R20, RZ, RZ, R23.reuse ;  /* 0x000000ffff140224 */ /* 0x100fe200078e0017 */
[----:B--2---:R-:W-:Y:S01]  /*0be0*/  UISETP.NE.U32.AND UP0, UPT, UR4, URZ, UPT ;  /* 0x000000ff0400728c */ /* 0x004fe2000bf05070 */
        /* <DEDUP_REMOVED lines=8> */
[--C-:B------:R-:W-:Y:S01]  /*0c70*/  @P0 IMAD.MOV.U32 R24, RZ, RZ, R27.reuse ;  /* 0x000000ffff180224 */ /* 0x100fe200078e001b */
[----:B------:R-:W-:Y:S01]  /*0c80*/  PRMT R120, R21, 0x7632, R120 ;  /* 0x0000763215787816 */ /* 0x000fe20000000078 */
[----:B------:R-:W-:Y:S01]  /*0c90*/  @!P0 IMAD.MOV.U32 R23, RZ, RZ, R26 ;  /* 0x000000ffff178224 */ /* 0x000fe200078e001a */
[----:B------:R-:W-:Y:S01]  /*0ca0*/  PRMT R122, R15, 0x7632, R122 ;  /* 0x000076320f7a7816 */ /* 0x000fe2000000007a */
[----:B------:R-:W-:Y:S01]  /*0cb0*/  @!P0 IMAD.MOV.U32 R24, RZ, RZ, R27 ;  /* 0x000000ffff188224 */ /* 0x000fe200078e001b */
[----:B------:R-:W-:Y:S01]  /*0cc0*/  PRMT R123, R14, 0x7632, R123 ;  /* 0x000076320e7b7816 */ /* 0x000fe2000000007b */
[----:B------:R-:W-:Y:S01]  /*0cd0*/  IMAD R40, R37, -0x2daee0ad, RZ ;  /* 0xd2511f5325287824 */ /* 0x000fe200078e02ff */
[----:B------:R-:W-:Y:S01]  /*0ce0*/  PRMT R118, R23, 0x7632, R118 ;  /* 0x0000763217767816 */ /* 0x000fe20000000076 */
[----:B------:R-:W-:Y:S01]  /*0cf0*/  @P0 IMAD.MOV.U32 R26, RZ, RZ, R33 ;  /* 0x000000ffff1a0224 */ /* 0x000fe200078e0021 */
[----:B------:R-:W-:Y:S01]  /*0d00*/  @!P0 MOV R26, R33 ;  /* 0x00000021001a8202 */ /* 0x000fe20000000f00 */
[----:B------:R-:W-:Y:S01]  /*0d10*/  @P0 IMAD.MOV.U32 R27, RZ, RZ, R34 ;  /* 0x000000ffff1b0224 */ /* 0x000fe200078e0022 */
[----:B------:R-:W-:Y:S01]  /*0d20*/  PRMT R117, R24, 0x7632, R117 ;  /* 0x0000763218757816 */ /* 0x000fe20000000075 */
[----:B------:R-:W-:Y:S01]  /*0d30*/  IMAD.HI.U32 R37, R32, -0x2daee0ad, RZ ;  /* 0xd2511f5320257827 */ /* 0x000fe200078e00ff */
[----:B------:R-:W-:Y:S01]  /*0d40*/  PRMT R124, R13, 0x7632, R124 ;  /* 0x000076320d7c7816 */ /* 0x000fe2000000007c */
[----:B------:R-:W-:Y:S01]  /*0d50*/  UISETP.NE.AND.EX UP0, UPT, UR5, URZ, UPT, UP0 ;  /* 0x000000ff0500728c */ /* 0x000fe2000bf05300 */
[----:B------:R-:W-:Y:S01]  /*0d60*/  PRMT R125, R8, 0x7632, R125 ;  /* 0x00007632087d7816 */ /* 0x000fe2000000007d */
[----:B------:R-:W-:Y:S01]  /*0d70*/  @!P0 IMAD.MOV.U32 R27, RZ, RZ, R34 ;  /* 0x000000ffff1b8224 */ /* 0x000fe200078e0022 */
[----:B------:R-:W-:Y:S01]  /*0d80*/  LOP3.LUT R37, R40, UR20, R37, 0x96, !PT ;  /* 0x0000001428257c12 */ /* 0x000fe2000f8e9625 */
[----:B------:R-:W-:Y:S01]  /*0d90*/  IMAD R34, R41, -0x326172a9, RZ ;  /* 0xcd9e8d5729227824 */ /* 0x000fe200078e02ff */
[----:B------:R-:W-:Y:S01]  /*0da0*/  PRMT R126, R7, 0x7632, R126 ;  /* 0x00007632077e7816 */ /* 0x000fe2000000007e */
[----:B------:R-:W-:Y:S01]  /*0db0*/  IMAD.HI.U32 R33, R38, -0x326172a9, RZ ;  /* 0xcd9e8d5726217827 */ /* 0x000fe200078e00ff */
[----:B------:R-:W-:Y:S01]  /*0dc0*/  PRMT R127, R6, 0x7632, R127 ;  /* 0x00007632067f7816 */ /* 0x000fe2000000007f */
[----:B------:R-:W2:Y:S01]  /*0dd0*/  LDCU UR12, c[0x0][0x388] ;  /* 0x00007100ff0c77ac */ /* 0x000ea20008000800 */
[----:B------:R-:W-:Y:S01]  /*0de0*/  PRMT R128, R5, 0x7632, R128 ;  /* 0x0000763205807816 */ /* 0x000fe20000000080 */
[----:B------:R-:W-:Y:S01]  /*0df0*/  @P0 IMAD.MOV.U32 R89, RZ, RZ, R29 ;  /* 0x000000ffff590224 */ /* 0x000fe200078e001d */
[----:B------:R-:W-:Y:S01]  /*0e00*/  LOP3.LUT R33, R34, UR19, R33, 0x96, !PT ;  /* 0x0000001322217c12 */ /* 0x000fe2000f8e9621 */
[----:B------:R-:W-:Y:S01]  /*0e10*/  @P0 IMAD.MOV.U32 R92, RZ, RZ, R30 ;  /* 0x000000ffff5c0224 */ /* 0x000fe200078e001e */
[----:B------:R-:W3:Y:S01]  /*0e20*/  LDCU.U8 UR13, c[0x0][0x410] ;  /* 0x00008200ff0d77ac */ /* 0x000ee20008000000 */
[----:B------:R-:W-:-:S02]  /*0e30*/  @!P0 IMAD.MOV.U32 R89, RZ, RZ, R29 ;  /* 0x000000ffff598224 */ /* 0x000fc400078e001d */
[----:B------:R-:W-:Y:S01]  /*0e40*/  IMAD R38, R38, -0x326172a9, RZ ;  /* 0xcd9e8d5726267824 */ /* 0x000fe200078e02ff */
[----:B------:R-:W4:Y:S01]  /*0e50*/  LDCU UR14, c[0x0][0x448] ;  /* 0x00008900ff0e77ac */ /* 0x000f220008000800 */
[----:B------:R-:W-:Y:S01]  /*0e60*/  IMAD.HI.U32 R93, R37, -0x326172a9, RZ ;  /* 0xcd9e8d57255d7827 */ /* 0x000fe200078e00ff */
[----:B------:R-:W-:-:S03]  /*0e70*/  PRMT R115, R89, 0x7632, R115 ;  /* 0x0000763259737816 */ /* 0x000fc60000000073 */
[----:B------:R-:W-:Y:S01]  /*0e80*/  @!P0 IMAD.MOV.U32 R92, RZ, RZ, R30 ;  /* 0x000000ffff5c8224 */ /* 0x000fe200078e001e */
[----:B------:R-:W-:Y:S01]  /*0e90*/  LOP3.LUT R93, R38, UR21, R93, 0x96, !PT ;  /* 0x00000015265d7c12 */ /* 0x000fe2000f8e965d */
[----:B------:R-:W-:Y:S02]  /*0ea0*/  @!P0 IMAD.MOV.U32 R91, RZ, RZ, R31 ;  /* 0x000000ffff5b8224 */ /* 0x000fe400078e001f */
[----:B------:R-:W-:Y:S01]  /*0eb0*/  IMAD R29, R32, -0x2daee0ad, RZ ;  /* 0xd2511f53201d7824 */ /* 0x000fe200078e02ff */
[----:B------:R-:W-:Y:S01]  /*0ec0*/  PRMT R114, R92, 0x7632, R114 ;  /* 0x000076325c727816 */ /* 0x000fe20000000072 */
[----:B------:R-:W-:Y:S01]  /*0ed0*/  IMAD.HI.U32 R94, R33, -0x2daee0ad, RZ ;  /* 0xd2511f53215e7827 */ /* 0x000fe200078e00ff */
[----:B------:R-:W-:-:S03]  /*0ee0*/  PRMT R113, R91, 0x7632, R113 ;  /* 0x000076325b717816 */ /* 0x000fc60000000071 */
[--C-:B------:R-:W-:Y:S01]  /*0ef0*/  @P0 IMAD.MOV.U32 R84, RZ, RZ, R35.reuse ;  /* 0x000000ffff540224 */ /* 0x100fe200078e0023 */
[----:B------:R-:W-:Y:S01]  /*0f00*/  LOP3.LUT R94, R29, UR10, R94, 0x96, !PT ;  /* 0x0000000a1d5e7c12 */ /* 0x000fe2000f8e965e */
[----:B------:R-:W-:Y:S01]  /*0f10*/  @!P0 IMAD.MOV.U32 R84, RZ, RZ, R35 ;  /* 0x000000ffff548224 */ /* 0x000fe200078e0023 */
[----:B------:R-:W0:Y:S01]  /*0f20*/  LDCU.64 UR10, c[0x0][0x3a0] ;  /* 0x00007400ff0a77ac */ /* 0x000e220008000a00 */
[----:B------:R-:W-:Y:S02]  /*0f30*/  IMAD R132, R33, -0x2daee0ad, RZ ;  /* 0xd2511f5321847824 */ /* 0x000fe400078e02ff */
[----:B-1234-:R-:W-:-:S07]  /*0f40*/  IMAD R130, R37, -0x326172a9, RZ ;  /* 0xcd9e8d5725827824 */ /* 0x01efce00078e02ff */
.L_x_13754:
[----:B-1----:R-:W1:Y:S01]  /*0f50*/  @UP0 LDCU.64 UR4, c[0x0][0x3e0] ;  /* 0x00007c00ff0407ac */ /* 0x002e620008000a00 */
[----:B------:R-:W2:Y:S01]  /*0f60*/  S2R R134, SR_TID.X ;  /* 0x0000000000867919 */ /* 0x000ea20000002100 */
[----:B------:R-:W-:Y:S01]  /*0f70*/  PLOP3.LUT P0, PT, PT, PT, UP0, 0x80, 0x8 ;  /* 0x000000000008781c */ /* 0x000fe20003f0f008 */
[----:B------:R-:W3:Y:S01]  /*0f80*/  LDC.64 R80, c[0x0][0x390] ;  /* 0x0000e400ff507b82 */ /* 0x000ee20000000a00 */
[----:B------:R-:W-:Y:S01]  /*0f90*/  PLOP3.LUT P1, PT, PT, PT, UP0, 0x80, 0x8 ;  /* 0x000000000008781c */ /* 0x000fe20003f2f008 */
[----:B-1----:R-:W-:Y:S02]  /*0fa0*/  IMAD.U32 R28, RZ, RZ, UR4 ;  /* 0x00000004ff1c7e24 */ /* 0x002fe4000f8e00ff */
[----:B------:R-:W-:-:S08]  /*0fb0*/  IMAD.U32 R29, RZ, RZ, UR5 ;  /* 0x00000005ff1d7e24 */ /* 0x000fd0000f8e00ff */
[----:B------:R-:W-:-:S04]  /*0fc0*/  @P0 IMAD.WIDE R32, R88, 0x2, R28 ;  /* 0x0000000258200825 */ /* 0x000fc800078e021c */
[----:B------:R-:W-:Y:S02]  /*0fd0*/  IMAD R28, R88, UR12, RZ ;  /* 0x0000000c581c7c24 */ /* 0x000fe4000f8e02ff */
[----:B------:R-:W4:Y:S03]  /*0fe0*/  @P1 LDG.E.U16 R32, desc[UR8][R32.64] ;  /* 0x0000000820201981 */ /* 0x000f26000c1e1500 */
[----:B------:R-:W-:-:S04]  /*0ff0*/  SHF.R.S32.HI R29, RZ, 0x1f, R28 ;  /* 0x0000001fff1d7819 */ /* 0x000fc8000001141c */
[----:B------:R-:W-:Y:S02]  /*1000*/  LEA.HI R29, R29, R28, RZ, 0x3 ;  /* 0x0000001c1d1d7211 */ /* 0x000fe400078f18ff */
[----:B--2---:R-:W-:-:S04]  /*1010*/  LOP3.LUT R28, R134, 0x1f, RZ, 0xc0, !PT ;  /* 0x0000001f861c7812 */ /* 0x004fc800078ec0ff */
        /* <DEDUP_REMOVED lines=14> */
[----:B------:R-:W-:Y:S01]  /*1100*/  IMAD.U32 R139, RZ, RZ, UR7 ;  /* 0x00000007ff8b7e24 */ /* 0x000fe2000f8e00ff */
[----:B------:R-:W-:Y:S01]  /*1110*/  MOV R137, UR7 ;  /* 0x0000000700897c02 */ /* 0x000fe20008000f00 */
[----:B------:R-:W-:Y:S01]  /*1120*/  IMAD.U32 R138, RZ, RZ, UR6 ;  /* 0x00000006ff8a7e24 */ /* 0x000fe2000f8e00ff */
[----:B------:R-:W-:Y:S01]  /*1130*/  MOV R149, 0x3f800000 ;  /* 0x3f80000000957802 */ /* 0x000fe20000000f00 */
[----:B------:R-:W-:Y:S01]  /*1140*/  IMAD.MOV.U32 R148, RZ, RZ, 0x2f800000 ;  /* 0x2f800000ff947424 */ /* 0x000fe200078e00ff */
[----:B------:R-:W-:Y:S01]  /*1150*/  IADD3 R146, PT, PT, R146, 0x78dde6e4, RZ ;  /* 0x78dde6e492927810 */ /* 0x000fe20007ffe0ff */
[----:B------:R-:W-:Y:S01]  /*1160*/  VIADD R147, R147, 0x3c6ef372 ;  /* 0x3c6ef37293937836 */ /* 0x000fe20000000000 */
[----:B------:R-:W-:Y:S01]  /*1170*/  IADD3 R143, PT, PT, R143, -0x56f99767, RZ ;  /* 0xa90668998f8f7810 */ /* 0x000fe20007ffe0ff */
[----:B------:R-:W-:Y:S01]  /*1180*/  VIADD R145, R145, 0xb54cda56 ;  /* 0xb54cda5691917836 */ /* 0x000fe20000000000 */
[----:B------:R-:W-:Y:S01]  /*1190*/  IADD3 R140, PT, PT, R140, 0x32370b8f, RZ ;  /* 0x32370b8f8c8c7810 */ /* 0x000fe20007ffe0ff */
[----:B------:R-:W-:Y:S01]  /*11a0*/  VIADD R144, R144, 0x646e171e ;  /* 0x646e171e90907836 */ /* 0x000fe20000000000 */
[----:B------:R-:W-:Y:S01]  /*11b0*/  IADD3 R137, PT, PT, R137, -0x695add53, RZ ;  /* 0x96a522ad89897810 */ /* 0x000fe20007ffe0ff */
[----:B------:R-:W-:-:S02]  /*11c0*/  VIADD R142, R142, 0x1715609d ;  /* 0x1715609d8e8e7836 */ /* 0x000fc40000000000 */
[----:B------:R-:W-:Y:S02]  /*11d0*/  VIADD R141, R141, 0xbb67ae85 ;  /* 0xbb67ae858d8d7836 */ /* 0x000fe40000000000 */
[----:B------:R-:W-:Y:S02]  /*11e0*/  VIADD R139, R139, 0x1fd5c5a3 ;  /* 0x1fd5c5a38b8b7836 */ /* 0x000fe40000000000 */
[----:B------:R-:W-:Y:S02]  /*11f0*/  VIADD R138, R138, 0xdaa66d2b ;  /* 0xdaa66d2b8a8a7836 */ /* 0x000fe40000000000 */
[----:B----4-:R-:W-:Y:S01]  /*1200*/  @P1 IMAD.U32 R149, R32, 0x10000, RZ ;  /* 0x0001000020951824 */ /* 0x010fe200078e00ff */
[----:B------:R-:W-:Y:S06]  /*1210*/  @!P0 BRA `(.L_x_13426) ;  /* 0x0000002800548947 */ /* 0x000fec0003800000 */
        /* <DEDUP_REMOVED lines=11> */
[----:B------:R-:W-:-:S05]  /*12d0*/  VIADDMNMX.U32 R32, R131, 0xfffffffe, R32, PT ;  /* 0xfffffffe83207846 */ /* 0x000fca0003800020 */
[----:B------:R-:W-:-:S04]  /*12e0*/  IMAD.SHL.U32 R34, R32, 0x4, RZ ;  /* 0x0000000420227824 */ /* 0x000fc800078e00ff */
[----:B------:R-:W0:Y:S02]  /*12f0*/  LDC R32, c[0x2][R34] ;  /* 0x0080000022207b82 */ /* 0x000e240000000800 */
[----:B0-----:R-:W-:-:S04]  /*1300*/  SHF.R.S32.HI R33, RZ, 0x1f, R32 ;  /* 0x0000001fff217819 */ /* 0x001fc80000011420 */
.L_x_37128:
[----:B------:R-:W-:Y:S05]  /*1310*/  BRX R32 -0x1320                                        (*"BRANCH_TARGETS .L_x_37129,.L_x_37130,.L_x_37131"*) ;  /* 0xffffffec20387949 */ /* 0x000fea000383ffff */
.L_x_37131:
[----:B------:R-:W-:Y:S01]  /*1320*/  IADD3 R34, PT, PT, R131, 0x1, RZ ;  /* 0x0000000183227810 */ /* 0x000fe20007ffe0ff */
[----:B------:R-:W-:Y:S02]  /*1330*/  IMAD.MOV.U32 R40, RZ, RZ, R132 ;  /* 0x000000ffff287224 */ /* 0x000fe400078e0084 */
[----:B------:R-:W-:Y:S01]  /*1340*/  IMAD.MOV.U32 R35, RZ, RZ, R93 ;  /* 0x000000ffff237224 */ /* 0x000fe200078e005d */
[----:B------:R-:W-:Y:S06]  /*1350*/  BRA `(.L_x_13428) ;  /* 0x0000000000ec7947 */ /* 0x000fec0003800000 */
.L_x_37129:
[----:B------:R-:W-:Y:S01]  /*1360*/  MOV R40, R132 ;  /* 0x0000008400287202 */ /* 0x000fe20000000f00 */
[----:B------:R-:W-:Y:S02]  /*1370*/  IMAD.MOV.U32 R34, RZ, RZ, 0x3 ;  /* 0x00000003ff227424 */ /* 0x000fe400078e00ff */
[----:B------:R-:W-:Y:S01]  /*1380*/  IMAD.MOV.U32 R35, RZ, RZ, R94 ;  /* 0x000000ffff237224 */ /* 0x000fe200078e005e */
[----:B------:R-:W-:Y:S06]  /*1390*/  BRA `(.L_x_13428) ;  /* 0x0000000000dc7947 */ /* 0x000fec0003800000 */
.L_x_37130:
        /* <DEDUP_REMOVED lines=13> */
.L_x_13430:
[----:B------:R-:W-:Y:S05]  /*1470*/  BSYNC.RECONVERGENT B2 ;  /* 0x0000000000027941 */ /* 0x000fea0003800200 */
.L_x_13429:
        /* <DEDUP_REMOVED lines=41> */
.L_x_13428:
[----:B------:R-:W-:Y:S05]  /*1710*/  BSYNC.RECONVERGENT B1 ;  /* 0x0000000000017941 */ /* 0x000fea0003800200 */
.L_x_13427:
[----:B------:R-:W-:Y:S01]  /*1720*/  I2FP.F32.U32 R33, R35 ;  /* 0x0000002300217245 */ /* 0x000fe20000201000 */
[----:B------:R-:W-:Y:S01]  /*1730*/  IMAD.U32 R136, RZ, RZ, UR23 ;  /* 0x00000017ff887e24 */ /* 0x000fe2000f8e00ff */
[----:B-----5:R-:W-:Y:S01]  /*1740*/  SHF.L.U32 R36, R28, 0x10, RZ ;  /* 0x000000101c247819 */ /* 0x020fe200000006ff */
[----:B------:R-:W-:Y:S01]  /*1750*/  IMAD.U32 R135, RZ, RZ, UR22 ;  /* 0x00000016ff877e24 */ /* 0x000fe2000f8e00ff */
[----:B------:R-:W-:Y:S01]  /*1760*/  ISETP.NE.AND P2, PT, R34, 0x1, PT ;  /* 0x000000012200780c */ /* 0x000fe20003f45270 */
[----:B------:R-:W-:Y:S01]  /*1770*/  FFMA.FTZ R32, R33, R148, 1.1641532182693481445e-10 ;  /* 0x2f00000021207423 */ /* 0x000fe20000010094 */
[----:B------:R-:W-:Y:S01]  /*1780*/  SHF.L.U32 R52, R5, 0x10, RZ ;  /* 0x0000001005347819 */ /* 0x000fe200000006ff */
[----:B------:R-:W-:Y:S01]  /*1790*/  FMUL.FTZ R33, R36, R149 ;  /* 0x0000009524217220 */ /* 0x000fe20000410000 */
[----:B------:R-:W-:Y:S01]  /*17a0*/  BSSY.RECONVERGENT B1, `(.L_x_13431) ;  /* 0x000004b000017945 */ /* 0x000fe20003800200 */
[----:B------:R-:W-:Y:S01]  /*17b0*/  PRMT R28, R28, 0x7632, R28 ;  /* 0x000076321c1c7816 */ /* 0x000fe2000000001c */
[----:B------:R-:W-:-:S02]  /*17c0*/  IMAD.MOV.U32 R35, RZ, RZ, 0x2 ;  /* 0x00000002ff237424 */ /* 0x000fc400078e00ff */
[----:B------:R-:W-:Y:S01]  /*17d0*/  FMUL.FTZ R33, R33, R136 ;  /* 0x0000008821217220 */ /* 0x000fe20000410000 */
[----:B------:R-:W-:-:S04]  /*17e0*/  FSETP.GTU.FTZ.AND P1, PT, R32, R135, PT ;  /* 0x000000872000720b */ /* 0x000fc80003f3c000 */
        /* <DEDUP_REMOVED lines=14> */
.L_x_13433:
        /* <DEDUP_REMOVED lines=13> */
.L_x_13435:
[----:B------:R-:W-:Y:S05]  /*19a0*/  BSYNC.RECONVERGENT B2 ;  /* 0x0000000000027941 */ /* 0x000fea0003800200 */
.L_x_13434:
        /* <DEDUP_REMOVED lines=42> */
.L_x_13432:
[----:B------:R-:W-:Y:S05]  /*1c50*/  BSYNC.RECONVERGENT B1 ;  /* 0x0000000000017941 */ /* 0x000fea0003800200 */
.L_x_13431:
        /* <DEDUP_REMOVED lines=24> */
.L_x_13438:
        /* <DEDUP_REMOVED lines=13> */
.L_x_13440:
[----:B------:R-:W-:Y:S05]  /*1eb0*/  BSYNC.RECONVERGENT B2 ;  /* 0x0000000000027941 */ /* 0x000fea0003800200 */
.L_x_13439:
        /* <DEDUP_REMOVED lines=41> */
[----:B------:R-:W-:-:S07]  /*2150*/  MOV R40, R32 ;  /* 0x0000002000287202 */ /* 0x000fce0000000f00 */
.L_x_13437:
[----:B------:R-:W-:Y:S05]  /*2160*/  BSYNC.RECONVERGENT B1 ;  /* 0x0000000000017941 */ /* 0x000fea0003800200 */
.L_x_13436:
        /* <DEDUP_REMOVED lines=24> */
.L_x_13443:
        /* <DEDUP_REMOVED lines=13> */
.L_x_13445:
[----:B------:R-:W-:Y:S05]  /*23c0*/  BSYNC.RECONVERGENT B2 ;  /* 0x0000000000027941 */ /* 0x000fea0003800200 */
.L_x_13444:
        /* <DEDUP_REMOVED lines=42> */
.L_x_13442:
[----:B------:R-:W-:Y:S05]  /*2670*/  BSYNC.RECONVERGENT B1 ;  /* 0x0000000000017941 */ /* 0x000fea0003800200 */
.L_x_13441:
        /* <DEDUP_REMOVED lines=23> */
.L_x_13448:
        /* <DEDUP_REMOVED lines=13> */
.L_x_13450:
[----:B------:R-:W-:Y:S05]  /*28c0*/  BSYNC.RECONVERGENT B2 ;  /* 0x0000000000027941 */ /* 0x000fea0003800200 */
.L_x_13449:
        /* <DEDUP_REMOVED lines=42> */
.L_x_13447:
[----:B------:R-:W-:Y:S05]  /*2b70*/  BSYNC.RECONVERGENT B1 ;  /* 0x0000000000017941 */ /* 0x000fea0003800200 */
.L_x_13446:
        /* <DEDUP_REMOVED lines=24> */
.L_x_13453:
        /* <DEDUP_REMOVED lines=13> */
.L_x_13455:
[----:B------:R-:W-:Y:S05]  /*2dd0*/  BSYNC.RECONVERGENT B2 ;  /* 0x0000000000027941 */ /* 0x000fea0003800200 */
.L_x_13454:
        /* <DEDUP_REMOVED lines=42> */
.L_x_13452:
[----:B------:R-:W-:Y:S05]  /*3080*/  BSYNC.RECONVERGENT B1 ;  /* 0x0000000000017941 */ /* 0x000fea0003800200 */
.L_x_13451:
        /* <DEDUP_REMOVED lines=23> */
.L_x_13458:
        /* <DEDUP_REMOVED lines=13> */
.L_x_13460:
[----:B------:R-:W-:Y:S05]  /*32d0*/  BSYNC.RECONVERGENT B2 ;  /* 0x0000000000027941 */ /* 0x000fea0003800200 */
.L_x_13459:
        /* <DEDUP_REMOVED lines=42> */
.L_x_13457:
[----:B------:R-:W-:Y:S05]  /*3580*/  BSYNC.RECONVERGENT B1 ;  /* 0x0000000000017941 */ /* 0x000fea0003800200 */
.L_x_13456:
        /* <DEDUP_REMOVED lines=24> */
.L_x_13463:
        /* <DEDUP_REMOVED lines=15> */
.L_x_13465:
[----:B------:R-:W-:Y:S05]  /*3800*/  BSYNC.RECONVERGENT B2 ;  /* 0x0000000000027941 */ /* 0x000fea0003800200 */
.L_x_13464:
        /* <DEDUP_REMOVED lines=42> */
.L_x_13462:
[----:B------:R-:W-:Y:S05]  /*3ab0*/  BSYNC.RECONVERGENT B1 ;  /* 0x0000000000017941 */ /* 0x000fea0003800200 */
.L_x_13461:
        /* <DEDUP_REMOVED lines=11> */
.L_x_13426:
        /* <DEDUP_REMOVED lines=16> */
.L_x_13469:
        /* <DEDUP_REMOVED lines=13> */
.L_x_13471:
[----:B------:R-:W-:Y:S05]  /*3d40*/  BSYNC.RECONVERGENT B2 ;  /* 0x0000000000027941 */ /* 0x000fea0003800200 */
.L_x_13470:
        /* <DEDUP_REMOVED lines=29> */
[----:B------:R-:W-:-:S03]  /*3f20*/  LOP3.LUT R32, R32, UR18, R37, 0x96, !PT ;  /* 0x0000001220207c12 */ /* 0x000fc6000f8e9625 */
[----:B------:R-:W-:Y:S01]  /*3f30*/  HFMA2 R37, -RZ, RZ, 0, 0 ;  /* 0x00000000ff257431 */ /* 0x000fe200000001ff */
        /* <DEDUP_REMOVED lines=9> */
[----:B------:R-:W-:-:S07]  /*3fd0*/  IMAD.MOV.U32 R32, RZ, RZ, R132 ;  /* 0x000000ffff207224 */ /* 0x000fce00078e0084 */
.L_x_13468:
[----:B------:R-:W-:Y:S05]  /*3fe0*/  BSYNC.RECONVERGENT B1 ;  /* 0x0000000000017941 */ /* 0x000fea0003800200 */
.L_x_13467:
[----:B------:R-:W-:Y:S01]  /*3ff0*/  I2FP.F32.U32 R33, R32 ;  /* 0x0000002000217245 */ /* 0x000fe20000201000 */
[----:B-----5:R-:W-:Y:S01]  /*4000*/  IMAD.U32 R34, R28, 0x10000, RZ ;  /* 0x000100001c227824 */ /* 0x020fe200078e00ff */
[----:B------:R-:W-:Y:S01]  /*4010*/  ISETP.NE.AND P2, PT, R37, 0x1, PT ;  /* 0x000000012500780c */ /* 0x000fe20003f45270 */
[----:B------:R-:W-:Y:S01]  /*4020*/  IMAD.U32 R136, RZ, RZ, UR23 ;  /* 0x00000017ff887e24 */ /* 0x000fe2000f8e00ff */
[----:B------:R-:W-:Y:S01]  /*4030*/  MOV R135, UR22 ;  /* 0x0000001600877c02 */ /* 0x000fe20008000f00 */
[----:B------:R-:W-:Y:S01]  /*4040*/  FFMA.FTZ R32, R33, R148, 1.1641532182693481445e-10 ;  /* 0x2f00000021207423 */ /* 0x000fe20000010094 */
[----:B------:R-:W-:Y:S01]  /*4050*/  FMUL.FTZ R33, R34, R149 ;  /* 0x0000009522217220 */ /* 0x000fe20000410000 */
[----:B------:R-:W-:Y:S01]  /*4060*/  IMAD.U32 R35, R5, 0x10000, RZ ;  /* 0x0001000005237824 */ /* 0x000fe200078e00ff */
[----:B------:R-:W-:Y:S01]  /*4070*/  BSSY.RECONVERGENT B1, `(.L_x_13472) ;  /* 0x000004b000017945 */ /* 0x000fe20003800200 */
[----:B------:R-:W-:Y:S01]  /*4080*/  PRMT R28, R28, 0x7632, R28 ;  /* 0x000076321c1c7816 */ /* 0x000fe2000000001c */
[----:B------:R-:W-:Y:S01]  /*4090*/  FMUL.FTZ R33, R33, R136 ;  /* 0x0000008821217220 */ /* 0x000fe20000410000 */
[----:B------:R-:W-:Y:S01]  /*40a0*/  FSETP.GTU.FTZ.AND P1, PT, R32, R135, PT ;  /* 0x000000872000720b */ /* 0x000fe20003f3c000 */
[----:B------:R-:W-:-:S03]  /*40b0*/  IMAD.MOV.U32 R34, RZ, RZ, 0x2 ;  /* 0x00000002ff227424 */ /* 0x000fc600078e00ff */
        /* <DEDUP_REMOVED lines=14> */
.L_x_13474:
        /* <DEDUP_REMOVED lines=13> */
.L_x_13476:
[----:B------:R-:W-:Y:S05]  /*4270*/  BSYNC.RECONVERGENT B2 ;  /* 0x0000000000027941 */ /* 0x000fea0003800200 */
.L_x_13475:
        /* <DEDUP_REMOVED lines=42> */
.L_x_13473:
[----:B------:R-:W-:Y:S05]  /*4520*/  BSYNC.RECONVERGENT B1 ;  /* 0x0000000000017941 */ /* 0x000fea0003800200 */
.L_x_13472:
        /* <DEDUP_REMOVED lines=24> */
.L_x_13479:
        /* <DEDUP_REMOVED lines=13> */
.L_x_13481:
[----:B------:R-:W-:Y:S05]  /*4780*/  BSYNC.RECONVERGENT B2 ;  /* 0x0000000000027941 */ /* 0x000fea0003800200 */
.L_x_13480:
        /* <DEDUP_REMOVED lines=42> */
.L_x_13478:
[----:B------:R-:W-:Y:S05]  /*4a30*/  BSYNC.RECONVERGENT B1 ;  /* 0x0000000000017941 */ /* 0x000fea0003800200 */
.L_x_13477:
        /* <DEDUP_REMOVED lines=24> */
.L_x_13484:
        /* <DEDUP_REMOVED lines=13> */
.L_x_13486:
[----:B------:R-:W-:Y:S05]  /*4c90*/  BSYNC.RECONVERGENT B2 ;  /* 0x0000000000027941 */ /* 0x000fea0003800200 */
.L_x_13485:
        /* <DEDUP_REMOVED lines=42> */
.L_x_13483:
[----:B------:R-:W-:Y:S05]  /*4f40*/  BSYNC.RECONVERGENT B1 ;  /* 0x0000000000017941 */ /* 0x000fea0003800200 */
.L_x_13482:
        /* <DEDUP_REMOVED lines=23> */
.L_x_13489:
        /* <DEDUP_REMOVED lines=13> */
.L_x_13491:
[----:B------:R-:W-:Y:S05]  /*5190*/  BSYNC.RECONVERGENT B2 ;  /* 0x0000000000027941 */ /* 0x000fea0003800200 */
.L_x_13490:
        /* <DEDUP_REMOVED lines=42> */
.L_x_13488:
[----:B------:R-:W-:Y:S05]  /*5440*/  BSYNC.RECONVERGENT B1 ;  /* 0x0000000000017941 */ /* 0x000fea0003800200 */
.L_x_13487:
        /* <DEDUP_REMOVED lines=24> */
.L_x_13494:
        /* <DEDUP_REMOVED lines=13> */
.L_x_13496:
[----:B------:R-:W-:Y:S05]  /*56a0*/  BSYNC.RECONVERGENT B2 ;  /* 0x0000000000027941 */ /* 0x000fea0003800200 */
.L_x_13495:
        /* <DEDUP_REMOVED lines=42> */
.L_x_13493:
[----:B------:R-:W-:Y:S05]  /*5950*/  BSYNC.RECONVERGENT B1 ;  /* 0x0000000000017941 */ /* 0x000fea0003800200 */
.L_x_13492:
[----:B------:R-:W-:Y:S01]  /*5960*/  I2FP.F32.U32 R29, R29 ;  /* 0x0000001d001d7245 */ /* 0x000fe20000201000 */
[----:B------:R-:W-:Y:S01]  /*5970*/  BSSY.RECONVERGENT B1, `(.L_x_13497) ;  /* 0x000004e000017945 */ /* 0x000fe20003800200 */
[----:B------:R-:W-:Y:S01]  /*5980*/  SHF.L.U32 R30, R30, 0x10, RZ ;  /* 0x000000101e1e7819 */ /* 0x000fe200000006ff */
[----:B------:R-:W-:Y:S01]  /*5990*/  IMAD.MOV.U32 R34, RZ, RZ, 0x2 ;  /* 0x00000002ff227424 */ /* 0x000fe200078e00ff */
[----:B------:R-:W-:Y:S01]  /*59a0*/  ISETP.NE.AND P5, PT, R32, 0x1, PT ;  /* 0x000000012000780c */ /* 0x000fe20003fa5270 */
[----:B------:R-:W-:Y:S02]  /*59b0*/  FFMA.FTZ R28, R29, R148, 1.1641532182693481445e-10 ;  /* 0x2f0000001d1c7423 */ /* 0x000fe40000010094 */
        /* <DEDUP_REMOVED lines=17> */
.L_x_13499:
        /* <DEDUP_REMOVED lines=13> */
.L_x_13501:
[----:B------:R-:W-:Y:S05]  /*5ba0*/  BSYNC.RECONVERGENT B2 ;  /* 0x0000000000027941 */ /* 0x000fea0003800200 */
.L_x_13500:
        /* <DEDUP_REMOVED lines=42> */
.L_x_13498:
[----:B------:R-:W-:Y:S05]  /*5e50*/  BSYNC.RECONVERGENT B1 ;  /* 0x0000000000017941 */ /* 0x000fea0003800200 */
.L_x_13497:
        /* <DEDUP_REMOVED lines=24> */
.L_x_13504:
        /* <DEDUP_REMOVED lines=15> */
.L_x_13506:
[----:B------:R-:W-:Y:S05]  /*60d0*/  BSYNC.RECONVERGENT B2 ;  /* 0x0000000000027941 */ /* 0x000fea0003800200 */
.L_x_13505:
        /* <DEDUP_REMOVED lines=42> */
.L_x_13503:
[----:B------:R-:W-:Y:S05]  /*6380*/  BSYNC.RECONVERGENT B1 ;  /* 0x0000000000017941 */ /* 0x000fea0003800200 */
.L_x_13502:
        /* <DEDUP_REMOVED lines=10> */
.L_x_13466:
[----:B------:R-:W0:Y:S01]  /*6430*/  LDC.64 R150, c[0x0][0x3a8] ;  /* 0x0000ea00ff967b82 */ /* 0x000e220000000a00 */
[----:B------:R-:W-:Y:S01]  /*6440*/  SEL R34, RZ, 0x10000, !P5 ;  /* 0x00010000ff227807 */ /* 0x000fe20006800000 */
[----:B------:R-:W-:Y:S01]  /*6450*/  VIADD R153, R133, 0x20 ;  /* 0x0000002085997836 */ /* 0x000fe20000000000 */
[----:B------:R-:W-:Y:S02]  /*6460*/  ISETP.NE.AND P5, PT, R37, RZ, PT ;  /* 0x000000ff2500720c */ /* 0x000fe40003fa5270 */
[----:B------:R-:W-:Y:S02]  /*6470*/  SEL R32, RZ, 0x1000000, !P2 ;  /* 0x01000000ff207807 */ /* 0x000fe40005000000 */
[----:B------:R-:W-:Y:S01]  /*6480*/  SEL R31, RZ, 0x10000, !P1 ;  /* 0x00010000ff1f7807 */ /* 0x000fe20004800000 */
[----:B------:R-:W1:Y:S01]  /*6490*/  @P0 LDC.64 R28, c[0x0][0x3a0] ;  /* 0x0000e800ff1c0b82 */ /* 0x000e620000000a00 */
[----:B------:R-:W-:Y:S02]  /*64a0*/  SEL R30, RZ, 0x100, !P5 ;  /* 0x00000100ff1e7807 */ /* 0x000fe40006800000 */
[----:B------:R-:W-:-:S02]  /*64b0*/  SEL R35, RZ, 0x1000000, !P6 ;  /* 0x01000000ff237807 */ /* 0x000fc40007000000 */
[----:B------:R-:W-:Y:S02]  /*64c0*/  SEL R33, RZ, 0x100, !P4 ;  /* 0x00000100ff217807 */ /* 0x000fe40006000000 */
[----:B------:R-:W-:Y:S01]  /*64d0*/  ISETP.NE.AND P6, PT, R36, RZ, PT ;  /* 0x000000ff2400720c */ /* 0x000fe20003fc5270 */
[----:B------:R-:W2:Y:S01]  /*64e0*/  LDC.64 R104, c[0x0][0x3b0] ;  /* 0x0000ec00ff687b82 */ /* 0x000ea20000000a00 */
        /* <DEDUP_REMOVED lines=8> */
[----:B-1----:R-:W-:-:S03]  /*6570*/  @P0 IMAD.WIDE.U32 R38, R153, 0x20, R28 ;  /* 0x0000002099260825 */ /* 0x002fc600078e001c */
[----:B------:R0:W-:Y:S01]  /*6580*/  STG.E.128 desc[UR8][R36.64+0x10], R48 ;  /* 0x0000103024007986 */ /* 0x0001e2000c101d08 */
[----:B------:R-:W-:-:S04]  /*6590*/  IMAD.WIDE.U32 R28, R153, 0x10, R80 ;  /* 0x00000010991c7825 */ /* 0x000fc800078e0050 */
[----:B--2---:R-:W-:-:S05]  /*65a0*/  IMAD.WIDE.U32 R34, R133, 0x8, R104 ;  /* 0x0000000885227825 */ /* 0x004fca00078e0068 */
[----:B------:R0:W-:Y:S04]  /*65b0*/  STG.E.64 desc[UR8][R34.64], R32 ;  /* 0x0000002022007986 */ /* 0x0001e8000c101b08 */
[----:B------:R0:W5:Y:S04]  /*65c0*/  @P0 LDG.E.128 R60, desc[UR8][R38.64] ;  /* 0x00000008263c0981 */ /* 0x000168000c1e1d00 */
[----:B------:R0:W5:Y:S04]  /*65d0*/  @P0 LDG.E.128 R56, desc[UR8][R38.64+0x10] ;  /* 0x0000100826380981 */ /* 0x000168000c1e1d00 */
[----:B------:R-:W5:Y:S01]  /*65e0*/  LDG.E.128 R28, desc[UR8][R28.64] ;  /* 0x000000081c1c7981 */ /* 0x000f62000c1e1d00 */
        /* <DEDUP_REMOVED lines=17> */
.L_x_13510:
        /* <DEDUP_REMOVED lines=13> */
.L_x_13512:
[----:B------:R-:W-:Y:S05]  /*67d0*/  BSYNC.RECONVERGENT B2 ;  /* 0x0000000000027941 */ /* 0x000fea0003800200 */
.L_x_13511:
        /* <DEDUP_REMOVED lines=41> */
.L_x_13509:
[----:B------:R-:W-:Y:S05]  /*6a70*/  BSYNC.RECONVERGENT B1 ;  /* 0x0000000000017941 */ /* 0x000fea0003800200 */
.L_x_13508:
[----:B------:R-:W-:Y:S01]  /*6a80*/  I2FP.F32.U32 R33, R32 ;  /* 0x0000002000217245 */ /* 0x000fe20000201000 */
[----:B------:R-:W-:Y:S01]  /*6a90*/  IMAD.U32 R44, R13, 0x10000, RZ ;  /* 0x000100000d2c7824 */ /* 0x000fe200078e00ff */
[C---:B-----5:R-:W-:Y:S01]  /*6aa0*/  SHF.L.U32 R34, R28.reuse, 0x10, RZ ;  /* 0x000000101c227819 */ /* 0x060fe200000006ff */
        /* <DEDUP_REMOVED lines=22> */
.L_x_13515:
        /* <DEDUP_REMOVED lines=13> */
.L_x_13517:
[----:B------:R-:W-:Y:S05]  /*6ce0*/  BSYNC.RECONVERGENT B2 ;  /* 0x0000000000027941 */ /* 0x000fea0003800200 */
.L_x_13516:
        /* <DEDUP_REMOVED lines=42> */
.L_x_13514:
[----:B------:R-:W-:Y:S05]  /*6f90*/  BSYNC.RECONVERGENT B1 ;  /* 0x0000000000017941 */ /* 0x000fea0003800200 */
.L_x_13513:
        /* <DEDUP_REMOVED lines=24> */
.L_x_13520:
        /* <DEDUP_REMOVED lines=13> */
.L_x_13522:
[----:B------:R-:W-:Y:S05]  /*71f0*/  BSYNC.RECONVERGENT B2 ;  /* 0x0000000000027941 */ /* 0x000fea0003800200 */
.L_x_13521:
        /* <DEDUP_REMOVED lines=41> */
[----:B------:R-:W-:-:S07]  /*7490*/  LOP3.LUT R94, R137, R34, R33, 0x96, !PT ;  /* 0x00000022895e7212 */ /* 0x000fce00078e9621 */
.L_x_13519:
[----:B------:R-:W-:Y:S05]  /*74a0*/  BSYNC.RECONVERGENT B1 ;  /* 0x0000000000017941 */ /* 0x000fea0003800200 */
.L_x_13518:
        /* <DEDUP_REMOVED lines=24> */
.L_x_13525:
        /* <DEDUP_REMOVED lines=13> */
.L_x_13527:
[----:B------:R-:W-:Y:S05]  /*7700*/  BSYNC.RECONVERGENT B2 ;  /* 0x0000000000027941 */ /* 0x000fea0003800200 */
.L_x_13526:
        /* <DEDUP_REMOVED lines=42> */
.L_x_13524:
[----:B------:R-:W-:Y:S05]  /*79b0*/  BSYNC.RECONVERGENT B1 ;  /* 0x0000000000017941 */ /* 0x000fea0003800200 */
.L_x_13523:
        /* <DEDUP_REMOVED lines=23> */
.L_x_13530:
        /* <DEDUP_REMOVED lines=13> */
.L_x_13532:
[----:B------:R-:W-:Y:S05]  /*7c00*/  BSYNC.RECONVERGENT B2 ;  /* 0x0000000000027941 */ /* 0x000fea0003800200 */
.L_x_13531:
        /* <DEDUP_REMOVED lines=42> */
.L_x_13529:
[----:B------:R-:W-:Y:S05]  /*7eb0*/  BSYNC.RECONVERGENT B1 ;  /* 0x0000000000017941 */ /* 0x000fea0003800200 */
.L_x_13528:
[----:B------:R-:W-:Y:S01]  /*7ec0*/  I2FP.F32.U32 R29, R29 ;  /* 0x0000001d001d7245 */ /* 0x000fe20000201000 */
[----:B------:R-:W-:Y:S01]  /*7ed0*/  IMAD.U32 R40, R15, 0x10000, RZ ;  /* 0x000100000f287824 */ /* 0x000fe200078e00ff */
[C---:B------:R-:W-:Y:S01]  /*7ee0*/  SHF.L.U32 R32, R30.reuse, 0x10, RZ ;  /* 0x000000101e207819 */ /* 0x040fe200000006ff */
        /* <DEDUP_REMOVED lines=21> */
.L_x_13535:
        /* <DEDUP_REMOVED lines=13> */
.L_x_13537:
[----:B------:R-:W-:Y:S05]  /*8110*/  BSYNC.RECONVERGENT B2 ;  /* 0x0000000000027941 */ /* 0x000fea0003800200 */
.L_x_13536:
        /* <DEDUP_REMOVED lines=42> */
.L_x_13534:
[----:B------:R-:W-:Y:S05]  /*83c0*/  BSYNC.RECONVERGENT B1 ;  /* 0x0000000000017941 */ /* 0x000fea0003800200 */
.L_x_13533:
        /* <DEDUP_REMOVED lines=23> */
.L_x_13540:
        /* <DEDUP_REMOVED lines=13> */
.L_x_13542:
[----:B------:R-:W-:Y:S05]  /*8610*/  BSYNC.RECONVERGENT B2 ;  /* 0x0000000000027941 */ /* 0x000fea0003800200 */
.L_x_13541:
        /* <DEDUP_REMOVED lines=42> */
.L_x_13539:
[----:B------:R-:W-:Y:S05]  /*88c0*/  BSYNC.RECONVERGENT B1 ;  /* 0x0000000000017941 */ /* 0x000fea0003800200 */
.L_x_13538:
        /* <DEDUP_REMOVED lines=24> */
.L_x_13545:
        /* <DEDUP_REMOVED lines=15> */
.L_x_13547:
[----:B------:R-:W-:Y:S05]  /*8b40*/  BSYNC.RECONVERGENT B2 ;  /* 0x0000000000027941 */ /* 0x000fea0003800200 */
.L_x_13546:
        /* <DEDUP_REMOVED lines=42> */
.L_x_13544:
[----:B------:R-:W-:Y:S05]  /*8df0*/  BSYNC.RECONVERGENT B1 ;  /* 0x0000000000017941 */ /* 0x000fea0003800200 */
.L_x_13543:
[----:B------:R-:W-:Y:S01]  /*8e00*/  I2FP.F32.U32 R29, R29 ;  /* 0x0000001d001d7245 */ /* 0x000fe20000201000 */
[----:B------:R-:W-:Y:S01]  /*8e10*/  IMAD.U32 R43, R121, 0x10000, RZ ;  /* 0x00010000792b7824 */ /* 0x000fe200078e00ff */
[----:B------:R-:W-:-:S03]  /*8e20*/  SHF.L.U32 R38, R38, 0x10, RZ ;  /* 0x0000001026267819 */ /* 0x000fc600000006ff */
[----:B------:R-:W-:Y:S02]  /*8e30*/  FFMA.FTZ R28, R29, R148, 1.1641532182693481445e-10 ;  /* 0x2f0000001d1c7423 */ /* 0x000fe40000010094 */
[----:B------:R-:W-:-:S03]  /*8e40*/  FMUL.FTZ R29, R38, R149 ;  /* 0x00000095261d7220 */ /* 0x000fc60000410000 */
[----:B------:R-:W-:Y:S01]  /*8e50*/  FSETP.GTU.FTZ.AND P6, PT, R28, R135, PT ;  /* 0x000000871c00720b */ /* 0x000fe20003fdc000 */
[----:B------:R-:W-:-:S05]  /*8e60*/  FMUL.FTZ R29, R29, R136 ;  /* 0x000000881d1d7220 */ /* 0x000fca0000410000 */
[----:B------:R-:W-:Y:S02]  /*8e70*/  FSEL R28, R29, RZ, !P6 ;  /* 0x000000ff1d1c7208 */ /* 0x000fe40007000000 */
[----:B------:R-:W-:-:S03]  /*8e80*/  PLOP3.LUT P6, PT, P6, PT, PT, 0x8, 0x80 ;  /* 0x000000000080781c */ /* 0x000fc600037ce170 */
[----:B------:R-:W-:Y:S01]  /*8e90*/  FFMA.FTZ R43, R28, R43, R59 ;  /* 0x0000002b1c2b7223 */ /* 0x000fe2000001003b */
[----:B------:R-:W-:Y:S09]  /*8ea0*/  BRA `(.L_x_13548) ;  /* 0x0000002800287947 */ /* 0x000ff20003800000 */
.L_x_13507:
        /* <DEDUP_REMOVED lines=16> */
.L_x_13551:
        /* <DEDUP_REMOVED lines=13> */
.L_x_13553:
[----:B------:R-:W-:Y:S05]  /*9080*/  BSYNC.RECONVERGENT B2 ;  /* 0x0000000000027941 */ /* 0x000fea0003800200 */
.L_x_13552:
        /* <DEDUP_REMOVED lines=30> */
[----:B------:R-:W-:Y:S01]  /*9270*/  IMAD.MOV.U32 R37, RZ, RZ, RZ ;  /* 0x000000ffff257224 */ /* 0x000fe200078e00ff */
        /* <DEDUP_REMOVED lines=9> */
[----:B------:R-:W-:-:S07]  /*9310*/  MOV R32, R40 ;  /* 0x0000002800207202 */ /* 0x000fce0000000f00 */
.L_x_13550:
[----:B------:R-:W-:Y:S05]  /*9320*/  BSYNC.RECONVERGENT B1 ;  /* 0x0000000000017941 */ /* 0x000fea0003800200 */
.L_x_13549:
        /* <DEDUP_REMOVED lines=25> */
.L_x_13556:
        /* <DEDUP_REMOVED lines=13> */
.L_x_13558:
[----:B------:R-:W-:Y:S05]  /*9590*/  BSYNC.RECONVERGENT B2 ;  /* 0x0000000000027941 */ /* 0x000fea0003800200 */
.L_x_13557:
        /* <DEDUP_REMOVED lines=42> */
.L_x_13555:
[----:B------:R-:W-:Y:S05]  /*9840*/  BSYNC.RECONVERGENT B1 ;  /* 0x0000000000017941 */ /* 0x000fea0003800200 */
.L_x_13554:
        /* <DEDUP_REMOVED lines=24> */
.L_x_13561:
        /* <DEDUP_REMOVED lines=13> */
.L_x_13563:
[----:B------:R-:W-:Y:S05]  /*9aa0*/  BSYNC.RECONVERGENT B2 ;  /* 0x0000000000027941 */ /* 0x000fea0003800200 */
.L_x_13562:
        /* <DEDUP_REMOVED lines=42> */
.L_x_13560:
[----:B------:R-:W-:Y:S05]  /*9d50*/  BSYNC.RECONVERGENT B1 ;  /* 0x0000000000017941 */ /* 0x000fea0003800200 */
.L_x_13559:
        /* <DEDUP_REMOVED lines=24> */
.L_x_13566:
        /* <DEDUP_REMOVED lines=13> */
.L_x_13568:
[----:B------:R-:W-:Y:S05]  /*9fb0*/  BSYNC.RECONVERGENT B2 ;  /* 0x0000000000027941 */ /* 0x000fea0003800200 */
.L_x_13567:
        /* <DEDUP_REMOVED lines=42> */
.L_x_13565:
[----:B------:R-:W-:Y:S05]  /*a260*/  BSYNC.RECONVERGENT B1 ;  /* 0x0000000000017941 */ /* 0x000fea0003800200 */
.L_x_13564:
        /* <DEDUP_REMOVED lines=23> */
.L_x_13571:
        /* <DEDUP_REMOVED lines=13> */
.L_x_13573:
[----:B------:R-:W-:Y:S05]  /*a4b0*/  BSYNC.RECONVERGENT B2 ;  /* 0x0000000000027941 */ /* 0x000fea0003800200 */
.L_x_13572:
        /* <DEDUP_REMOVED lines=42> */
.L_x_13570:
[----:B------:R-:W-:Y:S05]  /*a760*/  BSYNC.RECONVERGENT B1 ;  /* 0x0000000000017941 */ /* 0x000fea0003800200 */
.L_x_13569:
        /* <DEDUP_REMOVED lines=24> */
.L_x_13576:
        /* <DEDUP_REMOVED lines=13> */
.L_x_13578:
[----:B------:R-:W-:Y:S05]  /*a9c0*/  BSYNC.RECONVERGENT B2 ;  /* 0x0000000000027941 */ /* 0x000fea0003800200 */
.L_x_13577:
        /* <DEDUP_REMOVED lines=42> */
.L_x_13575:
[----:B------:R-:W-:Y:S05]  /*ac70*/  BSYNC.RECONVERGENT B1 ;  /* 0x0000000000017941 */ /* 0x000fea0003800200 */
.L_x_13574:
        /* <DEDUP_REMOVED lines=23> */
.L_x_13581:
        /* <DEDUP_REMOVED lines=13> */
.L_x_13583:
[----:B------:R-:W-:Y:S05]  /*aec0*/  BSYNC.RECONVERGENT B2 ;  /* 0x0000000000027941 */ /* 0x000fea0003800200 */
.L_x_13582:
        /* <DEDUP_REMOVED lines=42> */
.L_x_13580:
[----:B------:R-:W-:Y:S05]  /*b170*/  BSYNC.RECONVERGENT B1 ;  /* 0x0000000000017941 */ /* 0x000fea0003800200 */
.L_x_13579:
        /* <DEDUP_REMOVED lines=24> */
.L_x_13586:
        /* <DEDUP_REMOVED lines=15> */
.L_x_13588:
[----:B------:R-:W-:Y:S05]  /*b3f0*/  BSYNC.RECONVERGENT B2 ;  /* 0x0000000000027941 */ /* 0x000fea0003800200 */
.L_x_13587:
        /* <DEDUP_REMOVED lines=42> */
.L_x_13585:
[----:B------:R-:W-:Y:S05]  /*b6a0*/  BSYNC.RECONVERGENT B1 ;  /* 0x0000000000017941 */ /* 0x000fea0003800200 */
.L_x_13584:
        /* <DEDUP_REMOVED lines=10> */
.L_x_13548:
[----:B------:R-:W0:Y:S01]  /*b750*/  @P0 LDC.64 R28, c[0x0][0x3a0] ;  /* 0x0000e800ff1c0b82 */ /* 0x000e220000000a00 */
[----:B------:R-:W-:Y:S01]  /*b760*/  SEL R34, RZ, 0x10000, !P5 ;  /* 0x00010000ff227807 */ /* 0x000fe20006800000 */
[----:B------:R-:W-:Y:S01]  /*b770*/  VIADD R157, R133, 0x40 ;  /* 0x00000040859d7836 */ /* 0x000fe20000000000 */
[----:B------:R-:W-:Y:S02]  /*b780*/  ISETP.NE.AND P5, PT, R37, RZ, PT ;  /* 0x000000ff2500720c */ /* 0x000fe40003fa5270 */
[----:B------:R-:W-:Y:S02]  /*b790*/  SEL R32, RZ, 0x1000000, !P2 ;  /* 0x01000000ff207807 */ /* 0x000fe40005000000 */
[----:B------:R-:W-:Y:S02]  /*b7a0*/  SEL R31, RZ, 0x10000, !P1 ;  /* 0x00010000ff1f7807 */ /* 0x000fe40004800000 */
[----:B------:R-:W-:Y:S02]  /*b7b0*/  SEL R30, RZ, 0x100, !P5 ;  /* 0x00000100ff1e7807 */ /* 0x000fe40006800000 */
[----:B------:R-:W-:-:S02]  /*b7c0*/  SEL R35, RZ, 0x1000000, !P6 ;  /* 0x01000000ff237807 */ /* 0x000fc40007000000 */
[----:B------:R-:W-:Y:S02]  /*b7d0*/  SEL R33, RZ, 0x100, !P4 ;  /* 0x00000100ff217807 */ /* 0x000fe40006000000 */
[----:B------:R-:W-:Y:S01]  /*b7e0*/  ISETP.NE.AND P6, PT, R36, RZ, PT ;  /* 0x000000ff2400720c */ /* 0x000fe20003fc5270 */
[----:B------:R-:W-:Y:S01]  /*b7f0*/  IMAD.WIDE.U32 R36, R153, 0x20, R150 ;  /* 0x0000002099247825 */ /* 0x000fe200078e0096 */
[----:B------:R-:W-:Y:S02]  /*b800*/  LOP3.LUT R30, R30, R32, R31, 0xfe, !PT ;  /* 0x000000201e1e7212 */ /* 0x000fe400078efe1f */
[----:B------:R-:W-:Y:S01]  /*b810*/  LOP3.LUT R33, R33, R35, R34, 0xfe, !PT ;  /* 0x0000002321217212 */ /* 0x000fe200078efe22 */
[----:B------:R-:W-:Y:S01]  /*b820*/  IMAD.WIDE.U32 R34, R153, 0x8, R104 ;  /* 0x0000000899227825 */ /* 0x000fe200078e0068 */
[----:B------:R-:W-:Y:S01]  /*b830*/  SEL R32, RZ, 0x1, !P3 ;  /* 0x00000001ff207807 */ /* 0x000fe20005800000 */
[----:B------:R1:W-:Y:S01]  /*b840*/  STG.E.128 desc[UR8][R36.64], R44 ;  /* 0x0000002c24007986 */ /* 0x0003e2000c101d08 */
[----:B------:R-:W-:Y:S01]  /*b850*/  SEL R31, RZ, 0x1, !P6 ;  /* 0x00000001ff1f7807 */ /* 0x000fe20007000000 */
[----:B0-----:R-:W-:Y:S01]  /*b860*/  @P0 IMAD.WIDE.U32 R38, R157, 0x20, R28 ;  /* 0x000000209d260825 */ /* 0x001fe200078e001c */
[----:B------:R-:W-:Y:S01]  /*b870*/  LOP3.LUT R33, R33, R32, RZ, 0xfc, !PT ;  /* 0x0000002021217212 */ /* 0x000fe200078efcff */
[----:B------:R1:W-:Y:S01]  /*b880*/  STG.E.128 desc[UR8][R36.64+0x10], R40 ;  /* 0x0000102824007986 */ /* 0x0003e2000c101d08 */
[----:B------:R-:W-:Y:S01]  /*b890*/  LOP3.LUT R32, R30, R31, RZ, 0xfc, !PT ;  /* 0x0000001f1e207212 */ /* 0x000fe200078efcff */
[----:B------:R-:W-:-:S04]  /*b8a0*/  IMAD.WIDE.U32 R28, R157, 0x10, R80 ;  /* 0x000000109d1c7825 */ /* 0x000fc800078e0050 */
[----:B------:R1:W-:Y:S04]  /*b8b0*/  STG.E.64 desc[UR8][R34.64], R32 ;  /* 0x0000002022007986 */ /* 0x0003e8000c101b08 */
[----:B------:R1:W5:Y:S04]  /*b8c0*/  @P0 LDG.E.128 R60, desc[UR8][R38.64] ;  /* 0x00000008263c0981 */ /* 0x000368000c1e1d00 */
        /* <DEDUP_REMOVED lines=19> */
.L_x_13592:
        /* <DEDUP_REMOVED lines=13> */
.L_x_13594:
[----:B------:R-:W-:Y:S05]  /*bad0*/  BSYNC.RECONVERGENT B2 ;  /* 0x0000000000027941 */ /* 0x000fea0003800200 */
.L_x_13593:
        /* <DEDUP_REMOVED lines=41> */
[----:B------:R-:W-:-:S07]  /*bd70*/  LOP3.LUT R94, R137, R34, R33, 0x96, !PT ;  /* 0x00000022895e7212 */ /* 0x000fce00078e9621 */
.L_x_13591:
[----:B------:R-:W-:Y:S05]  /*bd80*/  BSYNC.RECONVERGENT B1 ;  /* 0x0000000000017941 */ /* 0x000fea0003800200 */
.L_x_13590:
        /* <DEDUP_REMOVED lines=25> */
.L_x_13597:
        /* <DEDUP_REMOVED lines=13> */
.L_x_13599:
[----:B------:R-:W-:Y:S05]  /*bff0*/  BSYNC.RECONVERGENT B2 ;  /* 0x0000000000027941 */ /* 0x000fea0003800200 */
.L_x_13598:
        /* <DEDUP_REMOVED lines=42> */
.L_x_13596:
[----:B------:R-:W-:Y:S05]  /*c2a0*/  BSYNC.RECONVERGENT B1 ;  /* 0x0000000000017941 */ /* 0x000fea0003800200 */
.L_x_13595:
        /* <DEDUP_REMOVED lines=24> */
.L_x_13602:
        /* <DEDUP_REMOVED lines=13> */
.L_x_13604:
[----:B------:R-:W-:Y:S05]  /*c500*/  BSYNC.RECONVERGENT B2 ;  /* 0x0000000000027941 */ /* 0x000fea0003800200 */
.L_x_13603:
        /* <DEDUP_REMOVED lines=42> */
.L_x_13601:
[----:B------:R-:W-:Y:S05]  /*c7b0*/  BSYNC.RECONVERGENT B1 ;  /* 0x0000000000017941 */ /* 0x000fea0003800200 */
.L_x_13600:
        /* <DEDUP_REMOVED lines=24> */
.L_x_13607:
        /* <DEDUP_REMOVED lines=13> */
.L_x_13609:
[----:B------:R-:W-:Y:S05]  /*ca10*/  BSYNC.RECONVERGENT B2 ;  /* 0x0000000000027941 */ /* 0x000fea0003800200 */
.L_x_13608:
        /* <DEDUP_REMOVED lines=42> */
.L_x_13606:
[----:B------:R-:W-:Y:S05]  /*ccc0*/  BSYNC.RECONVERGENT B1 ;  /* 0x0000000000017941 */ /* 0x000fea0003800200 */
.L_x_13605:
[----:B------:R-:W-:Y:S01]  /*ccd0*/  I2FP.F32.U32 R29, R29 ;  /* 0x0000001d001d7245 */ /* 0x000fe20000201000 */
[----:B------:R-:W-:Y:S01]  /*cce0*/  BSSY.RECONVERGENT B1, `(.L_x_13610) ;  /* 0x000004e000017945 */ /* 0x000fe20003800200 */
[----:B------:R-:W-:Y:S01]  /*ccf0*/  SHF.L.U32 R32, R39, 0x10, RZ ;  /* 0x0000001027207819 */ /* 0x000fe200000006ff */
[----:B------:R-:W-:Y:S01]  /*cd00*/  IMAD.U32 R39, R119, 0x10000, RZ ;  /* 0x0001000077277824 */ /* 0x000fe200078e00ff */
        /* <DEDUP_REMOVED lines=19> */
.L_x_13612:
        /* <DEDUP_REMOVED lines=13> */
.L_x_13614:
[----:B------:R-:W-:Y:S05]  /*cf10*/  BSYNC.RECONVERGENT B2 ;  /* 0x0000000000027941 */ /* 0x000fea0003800200 */
.L_x_13613:
        /* <DEDUP_REMOVED lines=42> */
.L_x_13611:
[----:B------:R-:W-:Y:S05]  /*d1c0*/  BSYNC.RECONVERGENT B1 ;  /* 0x0000000000017941 */ /* 0x000fea0003800200 */
.L_x_13610:
        /* <DEDUP_REMOVED lines=24> */
.L_x_13617:
        /* <DEDUP_REMOVED lines=13> */
.L_x_13619:
[----:B------:R-:W-:Y:S05]  /*d420*/  BSYNC.RECONVERGENT B2 ;  /* 0x0000000000027941 */ /* 0x000fea0003800200 */
.L_x_13618:
        /* <DEDUP_REMOVED lines=42> */
.L_x_13616:
[----:B------:R-:W-:Y:S05]  /*d6d0*/  BSYNC.RECONVERGENT B1 ;  /* 0x0000000000017941 */ /* 0x000fea0003800200 */
.L_x_13615:
        /* <DEDUP_REMOVED lines=23> */
.L_x_13622:
        /* <DEDUP_REMOVED lines=13> */
.L_x_13624:
[----:B------:R-:W-:Y:S05]  /*d920*/  BSYNC.RECONVERGENT B2 ;  /* 0x0000000000027941 */ /* 0x000fea0003800200 */
.L_x_13623:
        /* <DEDUP_REMOVED lines=42> */
.L_x_13621:
[----:B------:R-:W-:Y:S05]  /*dbd0*/  BSYNC.RECONVERGENT B1 ;  /* 0x0000000000017941 */ /* 0x000fea0003800200 */
.L_x_13620:
        /* <DEDUP_REMOVED lines=24> */
.L_x_13627:
        /* <DEDUP_REMOVED lines=15> */
.L_x_13629:
[----:B------:R-:W-:Y:S05]  /*de50*/  BSYNC.RECONVERGENT B2 ;  /* 0x0000000000027941 */ /* 0x000fea0003800200 */
.L_x_13628:
        /* <DEDUP_REMOVED lines=42> */
.L_x_13626:
[----:B------:R-:W-:Y:S05]  /*e100*/  BSYNC.RECONVERGENT B1 ;  /* 0x0000000000017941 */ /* 0x000fea0003800200 */
.L_x_13625:
        /* <DEDUP_REMOVED lines=11> */
.L_x_13589:
        /* <DEDUP_REMOVED lines=16> */
.L_x_13633:
        /* <DEDUP_REMOVED lines=13> */
.L_x_13635:
[----:B------:R-:W-:Y:S05]  /*e390*/  BSYNC.RECONVERGENT B2 ;  /* 0x0000000000027941 */ /* 0x000fea0003800200 */
.L_x_13634:
        /* <DEDUP_REMOVED lines=42> */
.L_x_13632:
[----:B------:R-:W-:Y:S05]  /*e640*/  BSYNC.RECONVERGENT B1 ;  /* 0x0000000000017941 */ /* 0x000fea0003800200 */
.L_x_13631:
        /* <DEDUP_REMOVED lines=8> */
[----:B------:R-:W-:Y:S02]  /*e6d0*/  HFMA2 R34, -RZ, RZ, 0, 1.1920928955078125e-07 ;  /* 0x00000002ff227431 */ /* 0x000fe400000001ff */
[----:B------:R-:W-:Y:S01]  /*e6e0*/  FSETP.GTU.FTZ.AND P1, PT, R32, R135, PT ;  /* 0x000000872000720b */ /* 0x000fe20003f3c000 */
[----:B------:R-:W-:-:S05]  /*e6f0*/  FMUL.FTZ R33, R33, R136 ;  /* 0x0000008821217220 */ /* 0x000fca0000410000 */
        /* <DEDUP_REMOVED lines=14> */
.L_x_13638:
        /* <DEDUP_REMOVED lines=13> */
.L_x_13640:
[----:B------:R-:W-:Y:S05]  /*e8b0*/  BSYNC.RECONVERGENT B2 ;  /* 0x0000000000027941 */ /* 0x000fea0003800200 */
.L_x_13639:
        /* <DEDUP_REMOVED lines=42> */
.L_x_13637:
[----:B------:R-:W-:Y:S05]  /*eb60*/  BSYNC.RECONVERGENT B1 ;  /* 0x0000000000017941 */ /* 0x000fea0003800200 */
.L_x_13636:
        /* <DEDUP_REMOVED lines=24> */
.L_x_13643:
        /* <DEDUP_REMOVED lines=13> */
.L_x_13645:
[----:B------:R-:W-:Y:S05]  /*edc0*/  BSYNC.RECONVERGENT B2 ;  /* 0x0000000000027941 */ /* 0x000fea0003800200 */
.L_x_13644:
        /* <DEDUP_REMOVED lines=41> */
[----:B------:R-:W-:-:S07]  /*f060*/  MOV R152, R32 ;  /* 0x0000002000987202 */ /* 0x000fce0000000f00 */
.L_x_13642:
[----:B------:R-:W-:Y:S05]  /*f070*/  BSYNC.RECONVERGENT B1 ;  /* 0x0000000000017941 */ /* 0x000fea0003800200 */
.L_x_13641:
        /* <DEDUP_REMOVED lines=24> */
.L_x_13648:
        /* <DEDUP_REMOVED lines=13> */
.L_x_13650:
[----:B------:R-:W-:Y:S05]  /*f2d0*/  BSYNC.RECONVERGENT B2 ;  /* 0x0000000000027941 */ /* 0x000fea0003800200 */
.L_x_13649:
        /* <DEDUP_REMOVED lines=42> */
.L_x_13647:
[----:B------:R-:W-:Y:S05]  /*f580*/  BSYNC.RECONVERGENT B1 ;  /* 0x0000000000017941 */ /* 0x000fea0003800200 */
.L_x_13646:
        /* <DEDUP_REMOVED lines=23> */
.L_x_13653:
        /* <DEDUP_REMOVED lines=13> */
.L_x_13655:
[----:B------:R-:W-:Y:S05]  /*f7d0*/  BSYNC.RECONVERGENT B2 ;  /* 0x0000000000027941 */ /* 0x000fea0003800200 */
.L_x_13654:
        /* <DEDUP_REMOVED lines=42> */
.L_x_13652:
[----:B------:R-:W-:Y:S05]  /*fa80*/  BSYNC.RECONVERGENT B1 ;  /* 0x0000000000017941 */ /* 0x000fea0003800200 */
.L_x_13651:
        /* <DEDUP_REMOVED lines=24> */
.L_x_13658:
        /* <DEDUP_REMOVED lines=13> */
.L_x_13660:
[----:B------:R-:W-:Y:S05]  /*fce0*/  BSYNC.RECONVERGENT B2 ;  /* 0x0000000000027941 */ /* 0x000fea0003800200 */
.L_x_13659:
        /* <DEDUP_REMOVED lines=42> */
.L_x_13657:
[----:B------:R-:W-:Y:S05]  /*ff90*/  BSYNC.RECONVERGENT B1 ;  /* 0x0000000000017941 */ /* 0x000fea0003800200 */
.L_x_13656:
[----:B------:R-:W-:Y:S01]  /*ffa0*/  I2FP.F32.U32 R29, R29 ;  /* 0x0000001d001d7245 */ /* 0x000fe20000201000 */
[----:B------:R-:W-:Y:S01]  /*ffb0*/  BSSY.RECONVERGENT B1, `(.L_x_13661) ;  /* 0x000004e000017945 */ /* 0x000fe20003800200 */
[----:B------:R-:W-:Y:S01]  /*ffc0*/  SHF.L.U32 R30, R30, 0x10, RZ ;  /* 0x000000101e1e7819 */ /* 0x000fe200000006ff */
[----:B------:R-:W-:Y:S01]  /*ffd0*/  HFMA2 R82, -RZ, RZ, 0, 1.1920928955078125e-07 ;  /* 0x00000002ff527431 */ /* 0x000fe200000001ff */
        /* <DEDUP_REMOVED lines=19> */
.L_x_13663:
        /* <DEDUP_REMOVED lines=13> */
.L_x_13665:
[----:B------:R-:W-:Y:S05]  /*101e0*/  BSYNC.RECONVERGENT B2 ;  /* 0x0000000000027941 */ /* 0x000fea0003800200 */
.L_x_13664:
        /* <DEDUP_REMOVED lines=42> */
.L_x_13662:
[----:B------:R-:W-:Y:S05]  /*10490*/  BSYNC.RECONVERGENT B1 ;  /* 0x0000000000017941 */ /* 0x000fea0003800200 */
.L_x_13661:
        /* <DEDUP_REMOVED lines=24> */
.L_x_13668:
        /* <DEDUP_REMOVED lines=15> */
.L_x_13670:
[----:B------:R-:W-:Y:S05]  /*10710*/  BSYNC.RECONVERGENT B2 ;  /* 0x0000000000027941 */ /* 0x000fea0003800200 */
.L_x_13669:
        /* <DEDUP_REMOVED lines=42> */
.L_x_13667:
[----:B------:R-:W-:Y:S05]  /*109c0*/  BSYNC.RECONVERGENT B1 ;  /* 0x0000000000017941 */ /* 0x000fea0003800200 */
.L_x_13666:
        /* <DEDUP_REMOVED lines=10> */
.L_x_13630:
[----:B------:R-:W-:Y:S01]  /*10a70*/  SEL R28, RZ, 0x1000000, !P6 ;  /* 0x01000000ff1c7807 */ /* 0x000fe20007000000 */
[----:B------:R-:W-:Y:S01]  /*10a80*/  IMAD.WIDE.U32 R82, R157, 0x20, R150 ;  /* 0x000000209d527825 */ /* 0x000fe200078e0096 */
[----:B------:R-:W-:Y:S02]  /*10a90*/  ISETP.NE.AND P6, PT, R132, RZ, PT ;  /* 0x000000ff8400720c */ /* 0x000fe40003fc5270 */
[----:B------:R-:W-:Y:S02]  /*10aa0*/  SEL R29, RZ, 0x10000, !P5 ;  /* 0x00010000ff1d7807 */ /* 0x000fe40006800000 */
[----:B------:R-:W-:Y:S01]  /*10ab0*/  SEL R132, RZ, 0x100, !P4 ;  /* 0x00000100ff847807 */ /* 0x000fe20006000000 */
[----:B------:R-:W-:Y:S01]  /*10ac0*/  STG.E.128 desc[UR8][R82.64], R36 ;  /* 0x0000002452007986 */ /* 0x000fe2000c101d08 */
[----:B------:R-:W-:Y:S02]  /*10ad0*/  ISETP.NE.AND P5, PT, R154, RZ, PT ;  /* 0x000000ff9a00720c */ /* 0x000fe40003fa5270 */
[----:B------:R-:W-:Y:S01]  /*10ae0*/  LOP3.LUT R132, R132, R28, R29, 0xfe, !PT ;  /* 0x0000001c84847212 */ /* 0x000fe200078efe1d */
[----:B------:R0:W-:Y:S01]  /*10af0*/  STG.E.128 desc[UR8][R82.64+0x10], R32 ;  /* 0x0000102052007986 */ /* 0x0001e2000c101d08 */
[----:B------:R-:W-:-:S02]  /*10b00*/  SEL R28, RZ, 0x1000000, !P2 ;  /* 0x01000000ff1c7807 */ /* 0x000fc40005000000 */
[----:B------:R-:W-:Y:S02]  /*10b10*/  SEL R29, RZ, 0x10000, !P1 ;  /* 0x00010000ff1d7807 */ /* 0x000fe40004800000 */
[----:B------:R-:W-:Y:S02]  /*10b20*/  SEL R30, RZ, 0x100, !P5 ;  /* 0x00000100ff1e7807 */ /* 0x000fe40006800000 */
[----:B------:R-:W-:Y:S02]  /*10b30*/  SEL R155, RZ, 0x1, !P6 ;  /* 0x00000001ff9b7807 */ /* 0x000fe40007000000 */
[----:B------:R-:W-:Y:S02]  /*10b40*/  LOP3.LUT R30, R30, R28, R29, 0xfe, !PT ;  /* 0x0000001c1e1e7212 */ /* 0x000fe400078efe1d */
[----:B------:R-:W1:Y:S01]  /*10b50*/  @P0 LDC.64 R28, c[0x0][0x3a0] ;  /* 0x0000e800ff1c0b82 */ /* 0x000e620000000a00 */
[----:B------:R-:W-:Y:S02]  /*10b60*/  IADD3 R161, PT, PT, R133, 0x60, RZ ;  /* 0x0000006085a17810 */ /* 0x000fe40007ffe0ff */
[----:B------:R-:W-:-:S02]  /*10b70*/  SEL R31, RZ, 0x1, !P3 ;  /* 0x00000001ff1f7807 */ /* 0x000fc40005800000 */
[----:B------:R-:W-:Y:S01]  /*10b80*/  LOP3.LUT R30, R30, R155, RZ, 0xfc, !PT ;  /* 0x0000009b1e1e7212 */ /* 0x000fe200078efcff */
[----:B------:R-:W-:Y:S01]  /*10b90*/  IMAD.WIDE.U32 R154, R157, 0x8, R104 ;  /* 0x000000089d9a7825 */ /* 0x000fe200078e0068 */
[----:B------:R-:W-:-:S03]  /*10ba0*/  LOP3.LUT R31, R132, R31, RZ, 0xfc, !PT ;  /* 0x0000001f841f7212 */ /* 0x000fc600078efcff */
[C---:B------:R-:W-:Y:S02]  /*10bb0*/  IMAD.WIDE.U32 R80, R161.reuse, 0x10, R80 ;  /* 0x00000010a1507825 */ /* 0x040fe400078e0050 */
[----:B------:R2:W-:Y:S04]  /*10bc0*/  STG.E.64 desc[UR8][R154.64], R30 ;  /* 0x0000001e9a007986 */ /* 0x0005e8000c101b08 */
[----:B0-----:R-:W5:Y:S01]  /*10bd0*/  LDG.E.128 R80, desc[UR8][R80.64] ;  /* 0x0000000850507981 */ /* 0x001f62000c1e1d00 */
[----:B-1----:R-:W-:-:S05]  /*10be0*/  @P0 IMAD.WIDE.U32 R28, R161, 0x20, R28 ;  /* 0x00000020a11c0825 */ /* 0x002fca00078e001c */
[----:B------:R2:W5:Y:S04]  /*10bf0*/  @P0 LDG.E.128 R60, desc[UR8][R28.64] ;  /* 0x000000081c3c0981 */ /* 0x000568000c1e1d00 */
[----:B------:R2:W5:Y:S01]  /*10c00*/  @P0 LDG.E.128 R56, desc[UR8][R28.64+0x10] ;  /* 0x000010081c380981 */ /* 0x000562000c1e1d00 */
[----:B------:R-:W-:Y:S05]  /*10c10*/  @!P0 BRA `(.L_x_13671) ;  /* 0x00000028002c8947 */ /* 0x000fea0003800000 */
[----:B------:R-:W-:Y:S01]  /*10c20*/  ISETP.NE.AND P0, PT, R131, 0x1, PT ;  /* 0x000000018300780c */ /* 0x000fe20003f05270 */
[----:B------:R-:W-:Y:S01]  /*10c30*/  BSSY.RECONVERGENT B1, `(.L_x_13672) ;  /* 0x0000047000017945 */ /* 0x000fe20003800200 */
[----:B--2---:R-:W-:Y:S01]  /*10c40*/  IMAD.MOV.U32 R31, RZ, RZ, 0x2 ;  /* 0x00000002ff1f7424 */ /* 0x004fe200078e00ff */
        /* <DEDUP_REMOVED lines=13> */
.L_x_13674:
        /* <DEDUP_REMOVED lines=13> */
.L_x_13676:
[----:B------:R-:W-:Y:S05]  /*10df0*/  BSYNC.RECONVERGENT B2 ;  /* 0x0000000000027941 */ /* 0x000fea0003800200 */
.L_x_13675:
        /* <DEDUP_REMOVED lines=33> */
[----:B------:R-:W-:-:S04]  /*11010*/  IMAD.WIDE.U32 R28, R29, -0x326172a9, RZ ;  /* 0xcd9e8d571d1c7825 */ /* 0x000fc800078e00ff */
[----:B------:R-:W-:Y:S01]  /*11020*/  IMAD.MOV.U32 R31, RZ, RZ, RZ ;  /* 0x000000ffff1f7224 */ /* 0x000fe200078e00ff */
[----:B------:R-:W-:Y:S01]  /*11030*/  LOP3.LUT R29, R130, UR19, R29, 0x96, !PT ;  /* 0x00000013821d7c12 */ /* 0x000fe2000f8e961d */
[----:B------:R-:W-:-:S05]  /*11040*/  IMAD.WIDE.U32 R130, R131, -0x326172a9, RZ ;  /* 0xcd9e8d5783827825 */ /* 0x000fca00078e00ff */
[----:B------:R-:W-:Y:S01]  /*11050*/  LOP3.LUT R93, R28, UR21, R131, 0x96, !PT ;  /* 0x000000151c5d7c12 */ /* 0x000fe2000f8e9683 */
[----:B------:R-:W-:-:S04]  /*11060*/  IMAD.WIDE.U32 R28, R29, -0x2daee0ad, RZ ;  /* 0xd2511f531d1c7825 */ /* 0x000fc800078e00ff */
[----:B------:R-:W-:Y:S01]  /*11070*/  IMAD.MOV.U32 R132, RZ, RZ, R28 ;  /* 0x000000ffff847224 */ /* 0x000fe200078e001c */
[----:B------:R-:W-:Y:S02]  /*11080*/  LOP3.LUT R94, R137, R30, R29, 0x96, !PT ;  /* 0x0000001e895e7212 */ /* 0x000fe400078e961d */
[----:B------:R-:W-:-:S07]  /*11090*/  MOV R28, R152 ;  /* 0x00000098001c7202 */ /* 0x000fce0000000f00 */
.L_x_13673:
[----:B------:R-:W-:Y:S05]  /*110a0*/  BSYNC.RECONVERGENT B1 ;  /* 0x0000000000017941 */ /* 0x000fea0003800200 */
.L_x_13672:
[----:B------:R-:W-:Y:S01]  /*110b0*/  I2FP.F32.U32 R29, R28 ;  /* 0x0000001c001d7245 */ /* 0x000fe20000201000 */
[----:B------:R-:W-:Y:S01]  /*110c0*/  BSSY.RECONVERGENT B1, `(.L_x_13677) ;  /* 0x0000050000017945 */ /* 0x000fe20003800200 */
[C---:B-----5:R-:W-:Y:S01]  /*110d0*/  SHF.L.U32 R30, R80.reuse, 0x10, RZ ;  /* 0x00000010501e7819 */ /* 0x060fe200000006ff */
        /* <DEDUP_REMOVED lines=22> */
.L_x_13679:
        /* <DEDUP_REMOVED lines=13> */
.L_x_13681:
[----:B------:R-:W-:Y:S05]  /*11310*/  BSYNC.RECONVERGENT B2 ;  /* 0x0000000000027941 */ /* 0x000fea0003800200 */
.L_x_13680:
[----:B------:R-:W-:Y:S01]  /*11320*/  LOP3.LUT R130, R129, UR7, R155, 0x96, !PT ;  /* 0x0000000781827c12 */ /* 0x000fe2000f8e969b */
[----:B------:R-:W-:-:S04]  /*11330*/  IMAD.WIDE.U32 R30, R86, -0x326172a9, RZ ;  /* 0xcd9e8d57561e7825 */ /* 0x000fc800078e00ff */
[----:B------:R-:W-:Y:S01]  /*11340*/  IMAD.WIDE.U32 R130, R130, -0x326172a9, RZ ;  /* 0xcd9e8d5782827825 */ /* 0x000fe200078e00ff */
[----:B------:R-:W-:-:S03]  /*11350*/  LOP3.LUT R31, R85, UR6, R31, 0x96, !PT ;  /* 0x00000006551f7c12 */ /* 0x000fc6000f8e961f */
[----:B------:R-:W-:Y:S01]  /*11360*/  IMAD.MOV.U32 R29, RZ, RZ, R132 ;  /* 0x000000ffff1d7224 */ /* 0x000fe200078e0084 */
        /* <DEDUP_REMOVED lines=35> */
[----:B------:R-:W-:Y:S02]  /*115a0*/  LOP3.LUT R94, R137, R154, R31, 0x96, !PT ;  /* 0x0000009a895e7212 */ /* 0x000fe400078e961f */
[----:B------:R-:W-:-:S07]  /*115b0*/  MOV R132, R30 ;  /* 0x0000001e00847202 */ /* 0x000fce0000000f00 */
.L_x_13678:
[----:B------:R-:W-:Y:S05]  /*115c0*/  BSYNC.RECONVERGENT B1 ;  /* 0x0000000000017941 */ /* 0x000fea0003800200 */
.L_x_13677:
[----:B------:R-:W-:Y:S01]  /*115d0*/  I2FP.F32.U32 R29, R29 ;  /* 0x0000001d001d7245 */ /* 0x000fe20000201000 */
[----:B------:R-:W-:Y:S01]  /*115e0*/  BSSY.RECONVERGENT B1, `(.L_x_13682) ;  /* 0x000004e000017945 */ /* 0x000fe20003800200 */
[----:B------:R-:W-:Y:S01]  /*115f0*/  SHF.L.U32 R80, R80, 0x10, RZ ;  /* 0x0000001050507819 */ /* 0x000fe200000006ff */
[----:B------:R-:W-:Y:S01]  /*11600*/  HFMA2 R154, -RZ, RZ, 0, 1.1920928955078125e-07 ;  /* 0x00000002ff9a7431 */ /* 0x000fe200000001ff */
[----:B------:R-:W-:Y:S01]  /*11610*/  ISETP.NE.AND P1, PT, R131, 0x1, PT ;  /* 0x000000018300780c */ /* 0x000fe20003f25270 */
[----:B------:R-:W-:Y:S01]  /*11620*/  FFMA.FTZ R30, R29, R148, 1.1641532182693481445e-10 ;  /* 0x2f0000001d1e7423 */ /* 0x000fe20000010094 */
[----:B------:R-:W-:Y:S02]  /*11630*/  IMAD.MOV.U32 R31, RZ, RZ, R130 ;  /* 0x000000ffff1f7224 */ /* 0x000fe400078e0082 */
[----:B------:R-:W-:Y:S02]  /*11640*/  FMUL.FTZ R29, R80, R149 ;  /* 0x00000095501d7220 */ /* 0x000fe40000410000 */
[----:B------:R-:W-:-:S02]  /*11650*/  FSETP.GTU.FTZ.AND P0, PT, R30, R135, PT ;  /* 0x000000871e00720b */ /* 0x000fc40003f1c000 */
[----:B------:R-:W-:-:S05]  /*11660*/  FMUL.FTZ R29, R29, R136 ;  /* 0x000000881d1d7220 */ /* 0x000fca0000410000 */
[----:B------:R-:W-:Y:S01]  /*11670*/  FSEL R30, R29, RZ, !P0 ;  /* 0x000000ff1d1e7208 */ /* 0x000fe20004000000 */
[----:B------:R-:W-:Y:S01]  /*11680*/  IMAD.U32 R29, R116, 0x10000, RZ ;  /* 0x00010000741d7824 */ /* 0x000fe200078e00ff */
        /* <DEDUP_REMOVED lines=11> */
.L_x_13684:
        /* <DEDUP_REMOVED lines=13> */
.L_x_13686:
[----:B------:R-:W-:Y:S05]  /*11810*/  BSYNC.RECONVERGENT B2 ;  /* 0x0000000000027941 */ /* 0x000fea0003800200 */
.L_x_13685:
        /* <DEDUP_REMOVED lines=42> */
.L_x_13683:
[----:B------:R-:W-:Y:S05]  /*11ac0*/  BSYNC.RECONVERGENT B1 ;  /* 0x0000000000017941 */ /* 0x000fea0003800200 */
.L_x_13682:
        /* <DEDUP_REMOVED lines=12> */
[----:B------:R-:W-:Y:S01]  /*11b90*/  FFMA.FTZ R30, R31, R30, R62 ;  /* 0x0000001e1f1e7223 */ /* 0x000fe2000001003e */
        /* <DEDUP_REMOVED lines=11> */
.L_x_13689:
        /* <DEDUP_REMOVED lines=13> */
.L_x_13691:
[----:B------:R-:W-:Y:S05]  /*11d20*/  BSYNC.RECONVERGENT B2 ;  /* 0x0000000000027941 */ /* 0x000fea0003800200 */
.L_x_13690:
        /* <DEDUP_REMOVED lines=39> */
[----:B------:R-:W-:Y:S01]  /*11fa0*/  LOP3.LUT R94, R137, R154, R81, 0x96, !PT ;  /* 0x0000009a895e7212 */ /* 0x000fe200078e9651 */
[----:B------:R-:W-:Y:S01]  /*11fb0*/  IMAD.MOV.U32 R81, RZ, RZ, R132 ;  /* 0x000000ffff517224 */ /* 0x000fe200078e0084 */
[----:B------:R-:W-:-:S07]  /*11fc0*/  MOV R132, R80 ;  /* 0x0000005000847202 */ /* 0x000fce0000000f00 */
.L_x_13688:
[----:B------:R-:W-:Y:S05]  /*11fd0*/  BSYNC.RECONVERGENT B1 ;  /* 0x0000000000017941 */ /* 0x000fea0003800200 */
.L_x_13687:
        /* <DEDUP_REMOVED lines=23> */
.L_x_13694:
        /* <DEDUP_REMOVED lines=13> */
.L_x_13696:
[----:B------:R-:W-:Y:S05]  /*12220*/  BSYNC.RECONVERGENT B2 ;  /* 0x0000000000027941 */ /* 0x000fea0003800200 */
.L_x_13695:
        /* <DEDUP_REMOVED lines=38> */
[----:B------:R-:W-:-:S05]  /*12490*/  IMAD.WIDE.U32 R80, R81, -0x2daee0ad, RZ ;  /* 0xd2511f5351507825 */ /* 0x000fca00078e00ff */
[----:B------:R-:W-:Y:S01]  /*124a0*/  LOP3.LUT R94, R137, R154, R81, 0x96, !PT ;  /* 0x0000009a895e7212 */ /* 0x000fe200078e9651 */
[----:B------:R-:W-:Y:S01]  /*124b0*/  IMAD.MOV.U32 R81, RZ, RZ, R132 ;  /* 0x000000ffff517224 */ /* 0x000fe200078e0084 */
[----:B------:R-:W-:-:S07]  /*124c0*/  MOV R132, R80 ;  /* 0x0000005000847202 */ /* 0x000fce0000000f00 */
.L_x_13693:
[----:B------:R-:W-:Y:S05]  /*124d0*/  BSYNC.RECONVERGENT B1 ;  /* 0x0000000000017941 */ /* 0x000fea0003800200 */
.L_x_13692:
[----:B------:R-:W-:Y:S01]  /*124e0*/  I2FP.F32.U32 R81, R81 ;  /* 0x0000005100517245 */ /* 0x000fe20000201000 */
[----:B------:R-:W-:Y:S01]  /*124f0*/  BSSY.RECONVERGENT B1, `(.L_x_13697) ;  /* 0x000004f000017945 */ /* 0x000fe20003800200 */
[C---:B------:R-:W-:Y:S01]  /*12500*/  SHF.L.U32 R154, R82.reuse, 0x10, RZ ;  /* 0x00000010529a7819 */ /* 0x040fe200000006ff */
        /* <DEDUP_REMOVED lines=21> */
.L_x_13699:
        /* <DEDUP_REMOVED lines=13> */
.L_x_13701:
[----:B------:R-:W-:Y:S05]  /*12730*/  BSYNC.RECONVERGENT B2 ;  /* 0x0000000000027941 */ /* 0x000fea0003800200 */
.L_x_13700:
        /* <DEDUP_REMOVED lines=42> */
.L_x_13698:
[----:B------:R-:W-:Y:S05]  /*129e0*/  BSYNC.RECONVERGENT B1 ;  /* 0x0000000000017941 */ /* 0x000fea0003800200 */
.L_x_13697:
        /* <DEDUP_REMOVED lines=23> */
.L_x_13704:
        /* <DEDUP_REMOVED lines=13> */
.L_x_13706:
[----:B------:R-:W-:Y:S05]  /*12c30*/  BSYNC.RECONVERGENT B2 ;  /* 0x0000000000027941 */ /* 0x000fea0003800200 */
.L_x_13705:
        /* <DEDUP_REMOVED lines=40> */
[----:B------:R-:W-:Y:S01]  /*12ec0*/  IMAD.MOV.U32 R155, RZ, RZ, RZ ;  /* 0x000000ffff9b7224 */ /* 0x000fe200078e00ff */
[----:B------:R-:W-:-:S07]  /*12ed0*/  MOV R132, R154 ;  /* 0x0000009a00847202 */ /* 0x000fce0000000f00 */
.L_x_13703:
[----:B------:R-:W-:Y:S05]  /*12ee0*/  BSYNC.RECONVERGENT B1 ;  /* 0x0000000000017941 */ /* 0x000fea0003800200 */
.L_x_13702:
[----:B------:R-:W-:Y:S01]  /*12ef0*/  I2FP.F32.U32 R131, R82 ;  /* 0x0000005200837245 */ /* 0x000fe20000201000 */
[----:B------:R-:W-:Y:S01]  /*12f00*/  BSSY.RECONVERGENT B1, `(.L_x_13707) ;  /* 0x0000051000017945 */ /* 0x000fe20003800200 */
[----:B------:R-:W-:Y:S02]  /*12f10*/  SHF.L.U32 R154, R83, 0x10, RZ ;  /* 0x00000010539a7819 */ /* 0x000fe400000006ff */
        /* <DEDUP_REMOVED lines=21> */
.L_x_13709:
        /* <DEDUP_REMOVED lines=15> */
.L_x_13711:
[----:B------:R-:W-:Y:S05]  /*13160*/  BSYNC.RECONVERGENT B2 ;  /* 0x0000000000027941 */ /* 0x000fea0003800200 */
.L_x_13710:
        /* <DEDUP_REMOVED lines=42> */
.L_x_13708:
[----:B------:R-:W-:Y:S05]  /*13410*/  BSYNC.RECONVERGENT B1 ;  /* 0x0000000000017941 */ /* 0x000fea0003800200 */
.L_x_13707:
[----:B------:R-:W-:Y:S02]  /*13420*/  I2FP.F32.U32 R137, R154 ;  /* 0x0000009a00897245 */ /* 0x000fe40000201000 */
[----:B------:R-:W-:Y:S01]  /*13430*/  SHF.L.U32 R138, R83, 0x10, RZ ;  /* 0x00000010538a7819 */ /* 0x000fe200000006ff */
[----:B------:R-:W-:Y:S02]  /*13440*/  IMAD.U32 R83, R113, 0x10000, RZ ;  /* 0x0001000071537824 */ /* 0x000fe400078e00ff */
        /* <DEDUP_REMOVED lines=8> */
.L_x_13671:
[----:B------:R-:W-:Y:S01]  /*134d0*/  ISETP.NE.AND P0, PT, R131, 0x1, PT ;  /* 0x000000018300780c */ /* 0x000fe20003f05270 */
[----:B------:R-:W-:Y:S01]  /*134e0*/  BSSY.RECONVERGENT B1, `(.L_x_13713) ;  /* 0x0000047000017945 */ /* 0x000fe20003800200 */
[----:B--2---:R-:W-:Y:S02]  /*134f0*/  HFMA2 R31, -RZ, RZ, 0, 1.1920928955078125e-07 ;  /* 0x00000002ff1f7431 */ /* 0x004fe400000001ff */
        /* <DEDUP_REMOVED lines=13> */
.L_x_13715:
        /* <DEDUP_REMOVED lines=13> */
.L_x_13717:
[----:B------:R-:W-:Y:S05]  /*136a0*/  BSYNC.RECONVERGENT B2 ;  /* 0x0000000000027941 */ /* 0x000fea0003800200 */
.L_x_13716:
        /* <DEDUP_REMOVED lines=34> */
[----:B------:R-:W-:Y:S01]  /*138d0*/  HFMA2 R31, -RZ, RZ, 0, 0 ;  /* 0x00000000ff1f7431 */ /* 0x000fe200000001ff */
[----:B------:R-:W-:Y:S01]  /*138e0*/  LOP3.LUT R29, R130, UR19, R29, 0x96, !PT ;  /* 0x00000013821d7c12 */ /* 0x000fe2000f8e961d */
[----:B------:R-:W-:-:S05]  /*138f0*/  IMAD.WIDE.U32 R130, R131, -0x326172a9, RZ ;  /* 0xcd9e8d5783827825 */ /* 0x000fca00078e00ff */
[----:B------:R-:W-:Y:S01]  /*13900*/  LOP3.LUT R93, R28, UR21, R131, 0x96, !PT ;  /* 0x000000151c5d7c12 */ /* 0x000fe2000f8e9683 */
[----:B------:R-:W-:-:S03]  /*13910*/  IMAD.WIDE.U32 R28, R29, -0x2daee0ad, RZ ;  /* 0xd2511f531d1c7825 */ /* 0x000fc600078e00ff */
[----:B------:R-:W-:Y:S01]  /*13920*/  MOV R132, R28 ;  /* 0x0000001c00847202 */ /* 0x000fe20000000f00 */
[----:B------:R-:W-:Y:S01]  /*13930*/  IMAD.MOV.U32 R28, RZ, RZ, R152 ;  /* 0x000000ffff1c7224 */ /* 0x000fe200078e0098 */
[----:B------:R-:W-:-:S07]  /*13940*/  LOP3.LUT R94, R137, R30, R29, 0x96, !PT ;  /* 0x0000001e895e7212 */ /* 0x000fce00078e961d */
.L_x_13714:
[----:B------:R-:W-:Y:S05]  /*13950*/  BSYNC.RECONVERGENT B1 ;  /* 0x0000000000017941 */ /* 0x000fea0003800200 */
.L_x_13713:
[----:B------:R-:W-:Y:S01]  /*13960*/  I2FP.F32.U32 R29, R28 ;  /* 0x0000001c001d7245 */ /* 0x000fe20000201000 */
[C---:B-----5:R-:W-:Y:S01]  /*13970*/  IMAD.U32 R30, R80.reuse, 0x10000, RZ ;  /* 0x00010000501e7824 */ /* 0x060fe200078e00ff */
[----:B------:R-:W-:Y:S01]  /*13980*/  ISETP.NE.AND P1, PT, R31, 0x1, PT ;  /* 0x000000011f00780c */ /* 0x000fe20003f25270 */
[----:B------:R-:W-:Y:S01]  /*13990*/  BSSY.RECONVERGENT B1, `(.L_x_13718) ;  /* 0x000004e000017945 */ /* 0x000fe20003800200 */
[----:B------:R-:W-:Y:S01]  /*139a0*/  PRMT R80, R80, 0x7632, R80 ;  /* 0x0000763250507816 */ /* 0x000fe20000000050 */
[----:B------:R-:W-:Y:S01]  /*139b0*/  FFMA.FTZ R28, R29, R148, 1.1641532182693481445e-10 ;  /* 0x2f0000001d1c7423 */ /* 0x000fe20000010094 */
[----:B------:R-:W-:Y:S01]  /*139c0*/  FMUL.FTZ R29, R30, R149 ;  /* 0x000000951e1d7220 */ /* 0x000fe20000410000 */
[----:B------:R-:W-:-:S03]  /*139d0*/  IMAD.MOV.U32 R131, RZ, RZ, 0x2 ;  /* 0x00000002ff837424 */ /* 0x000fc600078e00ff */
[----:B------:R-:W-:Y:S01]  /*139e0*/  FSETP.GTU.FTZ.AND P0, PT, R28, R135, PT ;  /* 0x000000871c00720b */ /* 0x000fe20003f1c000 */
[----:B------:R-:W-:Y:S01]  /*139f0*/  FMUL.FTZ R28, R29, R136 ;  /* 0x000000881d1c7220 */ /* 0x000fe20000410000 */
[----:B------:R-:W-:-:S04]  /*13a00*/  SHF.L.U32 R29, R90, 0x10, RZ ;  /* 0x000000105a1d7819 */ /* 0x000fc800000006ff */
        /* <DEDUP_REMOVED lines=14> */
.L_x_13720:
        /* <DEDUP_REMOVED lines=13> */
.L_x_13722:
[----:B------:R-:W-:Y:S05]  /*13bc0*/  BSYNC.RECONVERGENT B2 ;  /* 0x0000000000027941 */ /* 0x000fea0003800200 */
.L_x_13721:
        /* <DEDUP_REMOVED lines=39> */
[----:B------:R-:W-:Y:S02]  /*13e40*/  HFMA2 R131, -RZ, RZ, 0, 0 ;  /* 0x00000000ff837431 */ /* 0x000fe400000001ff */
[----:B------:R-:W-:Y:S01]  /*13e50*/  IMAD.MOV.U32 R132, RZ, RZ, R30 ;  /* 0x000000ffff847224 */ /* 0x000fe200078e001e */
[----:B------:R-:W-:-:S07]  /*13e60*/  LOP3.LUT R94, R137, R154, R31, 0x96, !PT ;  /* 0x0000009a895e7212 */ /* 0x000fce00078e961f */
.L_x_13719:
[----:B------:R-:W-:Y:S05]  /*13e70*/  BSYNC.RECONVERGENT B1 ;  /* 0x0000000000017941 */ /* 0x000fea0003800200 */
.L_x_13718:
        /* <DEDUP_REMOVED lines=23> */
.L_x_13725:
        /* <DEDUP_REMOVED lines=13> */
.L_x_13727:
[----:B------:R-:W-:Y:S05]  /*140c0*/  BSYNC.RECONVERGENT B2 ;  /* 0x0000000000027941 */ /* 0x000fea0003800200 */
.L_x_13726:
        /* <DEDUP_REMOVED lines=42> */
.L_x_13724:
[----:B------:R-:W-:Y:S05]  /*14370*/  BSYNC.RECONVERGENT B1 ;  /* 0x0000000000017941 */ /* 0x000fea0003800200 */
.L_x_13723:
        /* <DEDUP_REMOVED lines=9> */
[----:B------:R-:W-:-:S04]  /*14410*/  SHF.L.U32 R31, R89, 0x10, RZ ;  /* 0x00000010591f7819 */ /* 0x000fc800000006ff */
        /* <DEDUP_REMOVED lines=14> */
.L_x_13730:
        /* <DEDUP_REMOVED lines=13> */
.L_x_13732:
[----:B------:R-:W-:Y:S05]  /*145d0*/  BSYNC.RECONVERGENT B2 ;  /* 0x0000000000027941 */ /* 0x000fea0003800200 */
.L_x_13731:
        /* <DEDUP_REMOVED lines=39> */
[----:B------:R-:W-:Y:S02]  /*14850*/  LOP3.LUT R94, R137, R154, R81, 0x96, !PT ;  /* 0x0000009a895e7212 */ /* 0x000fe400078e9651 */
[----:B------:R-:W-:Y:S01]  /*14860*/  MOV R81, R132 ;  /* 0x0000008400517202 */ /* 0x000fe20000000f00 */
[----:B------:R-:W-:-:S07]  /*14870*/  IMAD.MOV.U32 R132, RZ, RZ, R80 ;  /* 0x000000ffff847224 */ /* 0x000fce00078e0050 */
.L_x_13729:
[----:B------:R-:W-:Y:S05]  /*14880*/  BSYNC.RECONVERGENT B1 ;  /* 0x0000000000017941 */ /* 0x000fea0003800200 */
.L_x_13728:
        /* <DEDUP_REMOVED lines=23> */
.L_x_13735:
        /* <DEDUP_REMOVED lines=13> */
.L_x_13737:
[----:B------:R-:W-:Y:S05]  /*14ad0*/  BSYNC.RECONVERGENT B2 ;  /* 0x0000000000027941 */ /* 0x000fea0003800200 */
.L_x_13736:
        /* <DEDUP_REMOVED lines=38> */
[----:B------:R-:W-:-:S05]  /*14d40*/  IMAD.WIDE.U32 R80, R81, -0x2daee0ad, RZ ;  /* 0xd2511f5351507825 */ /* 0x000fca00078e00ff */
[----:B------:R-:W-:Y:S02]  /*14d50*/  LOP3.LUT R94, R137, R154, R81, 0x96, !PT ;  /* 0x0000009a895e7212 */ /* 0x000fe400078e9651 */
[----:B------:R-:W-:Y:S01]  /*14d60*/  MOV R81, R132 ;  /* 0x0000008400517202 */ /* 0x000fe20000000f00 */
[----:B------:R-:W-:-:S07]  /*14d70*/  IMAD.MOV.U32 R132, RZ, RZ, R80 ;  /* 0x000000ffff847224 */ /* 0x000fce00078e0050 */
.L_x_13734:
[----:B------:R-:W-:Y:S05]  /*14d80*/  BSYNC.RECONVERGENT B1 ;  /* 0x0000000000017941 */ /* 0x000fea0003800200 */
.L_x_13733:
        /* <DEDUP_REMOVED lines=24> */
.L_x_13740:
        /* <DEDUP_REMOVED lines=13> */
.L_x_13742:
[----:B------:R-:W-:Y:S05]  /*14fe0*/  BSYNC.RECONVERGENT B2 ;  /* 0x0000000000027941 */ /* 0x000fea0003800200 */
.L_x_13741:
        /* <DEDUP_REMOVED lines=42> */
.L_x_13739:
[----:B------:R-:W-:Y:S05]  /*15290*/  BSYNC.RECONVERGENT B1 ;  /* 0x0000000000017941 */ /* 0x000fea0003800200 */
.L_x_13738:
        /* <DEDUP_REMOVED lines=23> */
.L_x_13745:
        /* <DEDUP_REMOVED lines=13> */
.L_x_13747:
[----:B------:R-:W-:Y:S05]  /*154e0*/  BSYNC.RECONVERGENT B2 ;  /* 0x0000000000027941 */ /* 0x000fea0003800200 */
.L_x_13746:
        /* <DEDUP_REMOVED lines=40> */
[----:B------:R-:W-:Y:S01]  /*15770*/  LOP3.LUT R94, R137, R158, R155, 0x96, !PT ;  /* 0x0000009e895e7212 */ /* 0x000fe200078e969b */
[----:B------:R-:W-:-:S07]  /*15780*/  HFMA2 R155, -RZ, RZ, 0, 0 ;  /* 0x00000000ff9b7431 */ /* 0x000fce00000001ff */
.L_x_13744:
[----:B------:R-:W-:Y:S05]  /*15790*/  BSYNC.RECONVERGENT B1 ;  /* 0x0000000000017941 */ /* 0x000fea0003800200 */
.L_x_13743:
[----:B------:R-:W-:Y:S01]  /*157a0*/  I2FP.F32.U32 R131, R82 ;  /* 0x0000005200837245 */ /* 0x000fe20000201000 */
[----:B------:R-:W-:Y:S01]  /*157b0*/  IMAD.U32 R154, R83, 0x10000, RZ ;  /* 0x00010000539a7824 */ /* 0x000fe200078e00ff */
[----:B------:R-:W-:Y:S01]  /*157c0*/  ISETP.NE.AND P6, PT, R155, 0x1, PT ;  /* 0x000000019b00780c */ /* 0x000fe20003fc5270 */
[----:B------:R-:W-:Y:S01]  /*157d0*/  BSSY.RECONVERGENT B1, `(.L_x_13748) ;  /* 0x000004f000017945 */ /* 0x000fe20003800200 */
[----:B------:R-:W-:Y:S01]  /*157e0*/  PRMT R83, R83, 0x7632, R83 ;  /* 0x0000763253537816 */ /* 0x000fe20000000053 */
[----:B------:R-:W-:Y:S01]  /*157f0*/  FFMA.FTZ R82, R131, R148, 1.1641532182693481445e-10 ;  /* 0x2f00000083527423 */ /* 0x000fe20000010094 */
[----:B------:R-:W-:Y:S01]  /*15800*/  FMUL.FTZ R131, R154, R149 ;  /* 0x000000959a837220 */ /* 0x000fe20000410000 */
[----:B------:R-:W-:-:S03]  /*15810*/  MOV R154, R130 ;  /* 0x00000082009a7202 */ /* 0x000fc60000000f00 */
[----:B------:R-:W-:Y:S01]  /*15820*/  FSETP.GTU.FTZ.AND P5, PT, R82, R135, PT ;  /* 0x000000875200720b */ /* 0x000fe20003fbc000 */
[----:B------:R-:W-:Y:S01]  /*15830*/  FMUL.FTZ R82, R131, R136 ;  /* 0x0000008883527220 */ /* 0x000fe20000410000 */
[----:B------:R-:W-:-:S04]  /*15840*/  SHF.L.U32 R131, R91, 0x10, RZ ;  /* 0x000000105b837819 */ /* 0x000fc800000006ff */
        /* <DEDUP_REMOVED lines=13> */
.L_x_13750:
        /* <DEDUP_REMOVED lines=15> */
.L_x_13752:
[----:B------:R-:W-:Y:S05]  /*15a10*/  BSYNC.RECONVERGENT B2 ;  /* 0x0000000000027941 */ /* 0x000fea0003800200 */
.L_x_13751:
        /* <DEDUP_REMOVED lines=42> */
.L_x_13749:
[----:B------:R-:W-:Y:S05]  /*15cc0*/  BSYNC.RECONVERGENT B1 ;  /* 0x0000000000017941 */ /* 0x000fea0003800200 */
.L_x_13748:
        /* <DEDUP_REMOVED lines=10> */
.L_x_13712:
        /* <DEDUP_REMOVED lines=14> */
[----:B------:R0:W-:Y:S01]  /*15e50*/  STG.E.128 desc[UR8][R150.64+0x10], R80 ;  /* 0x0000105096007986 */ /* 0x0001e2000c101d08 */
[----:B------:R-:W-:Y:S01]  /*15e60*/  LOP3.LUT R142, R142, R135, R141, 0xfe, !PT ;  /* 0x000000878e8e7212 */ /* 0x000fe200078efe8d */
[----:B------:R-:W-:Y:S01]  /*15e70*/  FADD.FTZ R136, R137, R48 ;  /* 0x0000003089887221 */ /* 0x000fe20000010000 */
[----:B------:R-:W-:Y:S01]  /*15e80*/  SEL R135, RZ, 0x1, !P3 ;  /* 0x00000001ff877807 */ /* 0x000fe20005800000 */
[----:B------:R-:W-:Y:S01]  /*15e90*/  UMOV UR4, 0xffffffff ;  /* 0xffffffff00047882 */ /* 0x000fe20000000000 */
[----:B------:R-:W-:Y:S01]  /*15ea0*/  LOP3.LUT R138, R138, R140, R139, 0xfe, !PT ;  /* 0x0000008c8a8a7212 */ /* 0x000fe200078efe8b */
[----:B------:R-:W-:Y:S01]  /*15eb0*/  FADD.FTZ R137, R136, R49 ;  /* 0x0000003188897221 */ /* 0x000fe20000010000 */
[----:B------:R-:W-:-:S02]  /*15ec0*/  SEL R139, RZ, 0x1, !P6 ;  /* 0x00000001ff8b7807 */ /* 0x000fc40007000000 */
[----:B------:R-:W-:Y:S01]  /*15ed0*/  LOP3.LUT P0, RZ, R134, 0x1f, RZ, 0xc0, !PT ;  /* 0x0000001f86ff7812 */ /* 0x000fe2000780c0ff */
        /* <DEDUP_REMOVED lines=115> */
.L_x_13766:
[----:B------:R-:W-:Y:S01]  /*16610*/  FMUL.FTZ R104, R135, R135 ;  /* 0x0000008787687220 */ /* 0x000fe20000410000 */
[----:B------:R-:W-:Y:S01]  /*16620*/  ISETP.NE.AND P1, PT, RZ, UR13, PT ;  /* 0x0000000dff007c0c */ /* 0x000fe2000bf25270 */
[----:B01----:R-:W-:Y:S01]  /*16630*/  FADD.FTZ R136, R136, R141 ;  /* 0x0000008d88887221 */ /* 0x003fe20000010000 */
[----:B------:R-:W-:Y:S01]  /*16640*/  IMAD.U32 R145, R98, 0x10000, RZ ;  /* 0x0001000062917824 */ /* 0x000fe200078e00ff */
[----:B------:R-:W-:Y:S01]  /*16650*/  PRMT R149, R67, 0x7632, R149 ;  /* 0x0000763243957816 */ /* 0x000fe20000000095 */
[----:B------:R-:W-:Y:S01]  /*16660*/  IMAD.U32 R141, R102, 0x10000, RZ ;  /* 0x00010000668d7824 */ /* 0x000fe200078e00ff */
[----:B------:R-:W-:Y:S01]  /*16670*/  FSEL R104, R104, RZ, P1 ;  /* 0x000000ff68687208 */ /* 0x000fe20000800000 */
[----:B------:R-:W-:Y:S01]  /*16680*/  FFMA.FTZ R105, R136, R105, UR14 ;  /* 0x0000000e88697e23 */ /* 0x000fe20008010069 */
[----:B------:R-:W-:Y:S02]  /*16690*/  FSEL R137, R135, RZ, !P1 ;  /* 0x000000ff87897208 */ /* 0x000fe40004800000 */
[----:B------:R-:W-:Y:S01]  /*166a0*/  SHF.L.U32 R149, R149, 0x10, RZ ;  /* 0x0000001095957819 */ /* 0x000fe200000006ff */
[----:B------:R-:W-:-:S02]  /*166b0*/  FADD.FTZ R105, R105, R104 ;  /* 0x0000006869697221 */ /* 0x000fc40000010000 */
[C---:B------:R-:W-:Y:S01]  /*166c0*/  FADD.FTZ R134, -R137.reuse, R52 ;  /* 0x0000003489867221 */ /* 0x040fe20000010100 */
        /* <DEDUP_REMOVED lines=10> */
[----:B------:R-:W-:Y:S01]  /*16770*/  SHF.L.U32 R31, R76, 0x10, RZ ;  /* 0x000000104c1f7819 */ /* 0x000fe200000006ff */
[C---:B------:R-:W-:Y:S01]  /*16780*/  FADD.FTZ R148, -R137.reuse, R49 ;  /* 0x0000003189947221 */ /* 0x040fe20000010100 */
[C---:B------:R-:W-:Y:S01]  /*16790*/  FADD.FTZ R146, -R137.reuse, R37 ;  /* 0x0000002589927221 */ /* 0x040fe20000010100 */
[C---:B------:R-:W-:Y:S01]  /*167a0*/  FADD.FTZ R38, -R137.reuse, R33 ;  /* 0x0000002189267221 */ /* 0x040fe20000010100 */
[----:B------:R-:W-:Y:S01]  /*167b0*/  FADD.FTZ R156, -R137, R34 ;  /* 0x00000022899c7221 */ /* 0x000fe20000010100 */
[----:B------:R-:W-:Y:S01]  /*167c0*/  IMAD.U32 R29, R0, 0x10000, RZ ;  /* 0x00010000001d7824 */ /* 0x000fe200078e00ff */
[----:B------:R-:W-:Y:S01]  /*167d0*/  SHF.L.U32 R41, R77, 0x10, RZ ;  /* 0x000000104d297819 */ /* 0x000fe200000006ff */
[C---:B------:R-:W-:Y:S01]  /*167e0*/  FADD.FTZ R54, -R137.reuse, R44 ;  /* 0x0000002c89367221 */ /* 0x040fe20000010100 */
[C---:B------:R-:W-:Y:S01]  /*167f0*/  FADD.FTZ R138, -R137.reuse, R45 ;  /* 0x0000002d898a7221 */ /* 0x040fe20000010100 */
[C---:B------:R-:W-:Y:S01]  /*16800*/  FADD.FTZ R33, -R137.reuse, R35 ;  /* 0x0000002389217221 */ /* 0x040fe20000010100 */
[----:B------:R-:W-:Y:S01]  /*16810*/  FADD.FTZ R144, -R137, R30 ;  /* 0x0000001e89907221 */ /* 0x000fe20000010100 */
[----:B0-----:R-:W-:Y:S01]  /*16820*/  FMUL.FTZ R28, R105, R134 ;  /* 0x00000086691c7220 */ /* 0x001fe20000410000 */
[----:B------:R-:W-:Y:S01]  /*16830*/  SHF.L.U32 R34, R111, 0x10, RZ ;  /* 0x000000106f227819 */ /* 0x000fe200000006ff */
[----:B------:R-:W-:Y:S01]  /*16840*/  IMAD.U32 R37, R2, 0x10000, RZ ;  /* 0x0001000002257824 */ /* 0x000fe200078e00ff */
[----:B------:R-:W-:Y:S01]  /*16850*/  SHF.L.U32 R49, R109, 0x10, RZ ;  /* 0x000000106d317819 */ /* 0x000fe200000006ff */
[----:B------:R-:W-:Y:S01]  /*16860*/  FMUL.FTZ R160, R105, R160 ;  /* 0x000000a069a07220 */ /* 0x000fe20000410000 */
[----:B------:R-:W-:-:S02]  /*16870*/  IMAD.U32 R30, R112, 0x10000, RZ ;  /* 0x00010000701e7824 */ /* 0x000fc400078e00ff */
[C---:B------:R-:W-:Y:S01]  /*16880*/  FMUL.FTZ R35, R105.reuse, R142 ;  /* 0x0000008e69237220 */ /* 0x040fe20000410000 */
[----:B------:R-:W-:Y:S02]  /*16890*/  IMAD.U32 R45, R110, 0x10000, RZ ;  /* 0x000100006e2d7824 */ /* 0x000fe400078e00ff */
[----:B------:R-:W-:Y:S01]  /*168a0*/  FMUL.FTZ R44, R105, R164 ;  /* 0x000000a4692c7220 */ /* 0x000fe20000410000 */
[C---:B------:R-:W-:Y:S01]  /*168b0*/  FADD.FTZ R136, -R137.reuse, R48 ;  /* 0x0000003089887221 */ /* 0x040fe20000010100 */
[C---:B------:R-:W-:Y:S01]  /*168c0*/  FADD.FTZ R104, -R137.reuse, R40 ;  /* 0x0000002889687221 */ /* 0x040fe20000010100 */
[----:B------:R-:W-:Y:S01]  /*168d0*/  FFMA.FTZ R28, R28, R29, R31 ;  /* 0x0000001d1c1c7223 */ /* 0x000fe2000001001f */
[----:B------:R-:W-:Y:S01]  /*168e0*/  FADD.FTZ R40, -R137, R80 ;  /* 0x0000005089287221 */ /* 0x000fe20000010100 */
        /* <DEDUP_REMOVED lines=12> */
[----:B------:R-:W-:Y:S01]  /*169b0*/  FADD.FTZ R47, -R137, R47 ;  /* 0x0000002f892f7221 */ /* 0x000fe20000010100 */
[----:B------:R-:W-:Y:S01]  /*169c0*/  FFMA.FTZ R30, R30, R31, R37 ;  /* 0x0000001f1e1e7223 */ /* 0x000fe20000010025 */
[----:B------:R-:W-:Y:S01]  /*169d0*/  FFMA.FTZ R45, R45, R34, R80 ;  /* 0x000000222d2d7223 */ /* 0x000fe20000010050 */
[----:B------:R-:W-:Y:S01]  /*169e0*/  FFMA.FTZ R31, R162, R41, R49 ;  /* 0x00000029a21f7223 */ /* 0x000fe20000010031 */
[----:B------:R-:W-:Y:S01]  /*169f0*/  SHF.L.U32 R80, R99, 0x10, RZ ;  /* 0x0000001063507819 */ /* 0x000fe200000006ff */
[----:B------:R-:W-:Y:S01]  /*16a00*/  IMAD.U32 R34, R100, 0x10000, RZ ;  /* 0x0001000064227824 */ /* 0x000fe200078e00ff */
[----:B------:R-:W-:Y:S01]  /*16a10*/  SHF.L.U32 R41, R72, 0x10, RZ ;  /* 0x0000001048297819 */ /* 0x000fe200000006ff */
[----:B------:R-:W-:Y:S01]  /*16a20*/  FMUL.FTZ R47, R105, R47 ;  /* 0x0000002f692f7220 */ /* 0x000fe20000410000 */
[----:B------:R-:W-:Y:S02]  /*16a30*/  IMAD.U32 R37, R9, 0x10000, RZ ;  /* 0x0001000009257824 */ /* 0x000fe400078e00ff */
[----:B------:R-:W-:Y:S01]  /*16a40*/  FMUL.FTZ R54, R105, R54 ;  /* 0x0000003669367220 */ /* 0x000fe20000410000 */
[C---:B------:R-:W-:Y:S01]  /*16a50*/  FADD.FTZ R43, -R137.reuse, R43 ;  /* 0x0000002b892b7221 */ /* 0x040fe20000010100 */
[C---:B------:R-:W-:Y:S01]  /*16a60*/  FADD.FTZ R51, -R137.reuse, R51 ;  /* 0x0000003389337221 */ /* 0x040fe20000010100 */
[----:B------:R-:W-:Y:S01]  /*16a70*/  FADD.FTZ R158, -R137, R46 ;  /* 0x0000002e899e7221 */ /* 0x000fe20000010100 */
[----:B------:R-:W-:Y:S01]  /*16a80*/  FFMA.FTZ R143, R47, R34, R80 ;  /* 0x000000222f8f7223 */ /* 0x000fe20000010050 */
[----:B------:R-:W-:Y:S01]  /*16a90*/  FADD.FTZ R46, -R137, R82 ;  /* 0x00000052892e7221 */ /* 0x000fe20000010100 */
[----:B------:R-:W-:Y:S01]  /*16aa0*/  FFMA.FTZ R136, R54, R37, R41 ;  /* 0x0000002536887223 */ /* 0x000fe20000010029 */
[----:B------:R-:W-:Y:S01]  /*16ab0*/  SHF.L.U32 R80, R95, 0x10, RZ ;  /* 0x000000105f507819 */ /* 0x000fe200000006ff */
[----:B------:R-:W-:Y:S01]  /*16ac0*/  IMAD.U32 R54, R96, 0x10000, RZ ;  /* 0x0001000060367824 */ /* 0x000fe200078e00ff */
[----:B------:R-:W-:Y:S01]  /*16ad0*/  SHF.L.U32 R82, R103, 0x10, RZ ;  /* 0x0000001067527819 */ /* 0x000fe200000006ff */
[----:B------:R-:W-:Y:S01]  /*16ae0*/  FMUL.FTZ R43, R105, R43 ;  /* 0x0000002b692b7220 */ /* 0x000fe20000410000 */
[----:B------:R-:W-:-:S02]  /*16af0*/  IMAD.U32 R142, R106, 0x10000, RZ ;  /* 0x000100006a8e7824 */ /* 0x000fc400078e00ff */
[----:B------:R-:W-:Y:S01]  /*16b00*/  FMUL.FTZ R51, R105, R51 ;  /* 0x0000003369337220 */ /* 0x000fe20000410000 */
[----:B------:R-:W-:Y:S01]  /*16b10*/  SHF.L.U32 R41, R74, 0x10, RZ ;  /* 0x000000104a297819 */ /* 0x000fe200000006ff */
[----:B------:R-:W-:Y:S01]  /*16b20*/  IMAD.U32 R37, R11, 0x10000, RZ ;  /* 0x000100000b257824 */ /* 0x000fe200078e00ff */
[----:B------:R-:W-:Y:S01]  /*16b30*/  SHF.L.U32 R47, R97, 0x10, RZ ;  /* 0x00000010612f7819 */ /* 0x000fe200000006ff */
[----:B------:R-:W-:Y:S01]  /*16b40*/  FMUL.FTZ R34, R105, R104 ;  /* 0x0000006869227220 */ /* 0x000fe20000410000 */
[----:B------:R-:W-:Y:S01]  /*16b50*/  FFMA.FTZ R147, R43, R54, R80 ;  /* 0x000000362b937223 */ /* 0x000fe20000010050 */
[----:B------:R-:W-:Y:S01]  /*16b60*/  FFMA.FTZ R142, R51, R142, R82 ;  /* 0x0000008e338e7223 */ /* 0x000fe20000010052 */
[----:B------:R-:W-:Y:S01]  /*16b70*/  FMUL.FTZ R140, R105, R140 ;  /* 0x0000008c698c7220 */ /* 0x000fe20000410000 */
[----:B------:R-:W-:Y:S01]  /*16b80*/  PRMT R54, R17, 0x7632, R54 ;  /* 0x0000763211367816 */ /* 0x000fe20000000036 */
[C---:B------:R-:W-:Y:S01]  /*16b90*/  FADD.FTZ R36, -R137.reuse, R36 ;  /* 0x0000002489247221 */ /* 0x040fe20000010100 */
[----:B------:R-:W-:Y:S01]  /*16ba0*/  PRMT R80, R68, 0x7632, R80 ;  /* 0x0000763244507816 */ /* 0x000fe20000000050 */
[----:B------:R-:W-:Y:S01]  /*16bb0*/  FADD.FTZ R39, -R137, R39 ;  /* 0x0000002789277221 */ /* 0x000fe20000010100 */
[----:B------:R-:W-:Y:S01]  /*16bc0*/  PRMT R82, R18, 0x7632, R82 ;  /* 0x0000763212527816 */ /* 0x000fe20000000052 */
[----:B------:R-:W-:Y:S01]  /*16bd0*/  FFMA.FTZ R34, R34, R37, R41 ;  /* 0x0000002522227223 */ /* 0x000fe20000010029 */
[----:B------:R-:W-:Y:S01]  /*16be0*/  PRMT R104, R69, 0x7632, R104 ;  /* 0x0000763245687816 */ /* 0x000fe20000000068 */
[----:B------:R-:W-:Y:S01]  /*16bf0*/  FFMA.FTZ R145, R140, R145, R47 ;  /* 0x000000918c917223 */ /* 0x000fe2000001002f */
        /* <DEDUP_REMOVED lines=8> */
[----:B------:R-:W-:-:S02]  /*16c80*/  IMAD.U32 R43, R18, 0x10000, RZ ;  /* 0x00010000122b7824 */ /* 0x000fc400078e00ff */
[C---:B------:R-:W-:Y:S01]  /*16c90*/  FMUL.FTZ R154, R105.reuse, R154 ;  /* 0x0000009a699a7220 */ /* 0x040fe20000410000 */
[----:B------:R-:W-:Y:S02]  /*16ca0*/  IMAD.U32 R82, R82, 0x10000, RZ ;  /* 0x0001000052527824 */ /* 0x000fe400078e00ff */
[----:B------:R-:W-:Y:S01]  /*16cb0*/  FMUL.FTZ R39, R105, R39 ;  /* 0x0000002769277220 */ /* 0x000fe20000410000 */
[----:B------:R-:W-:Y:S01]  /*16cc0*/  FADD.FTZ R32, -R137, R32 ;  /* 0x0000002089207221 */ /* 0x000fe20000010100 */
[----:B------:R-:W-:Y:S01]  /*16cd0*/  FFMA.FTZ R36, R36, R37, R41 ;  /* 0x0000002524247223 */ /* 0x000fe20000010029 */
[----:B------:R-:W-:Y:S01]  /*16ce0*/  FFMA.FTZ R55, R55, R54, R80 ;  /* 0x0000003637377223 */ /* 0x000fe20000010050 */
[----:B------:R-:W-:Y:S01]  /*16cf0*/  FFMA.FTZ R37, R154, R43, R47 ;  /* 0x0000002b9a257223 */ /* 0x000fe2000001002f */
[----:B------:R-:W-:Y:S01]  /*16d00*/  FFMA.FTZ R54, R39, R82, R104 ;  /* 0x0000005227367223 */ /* 0x000fe20000010068 */
[----:B------:R-:W-:Y:S01]  /*16d10*/  SHF.L.U32 R41, R70, 0x10, RZ ;  /* 0x0000001046297819 */ /* 0x000fe200000006ff */
[----:B------:R-:W-:Y:S01]  /*16d20*/  IMAD.U32 R39, R19, 0x10000, RZ ;  /* 0x0001000013277824 */ /* 0x000fe200078e00ff */
[----:B------:R-:W-:Y:S01]  /*16d30*/  SHF.L.U32 R47, R71, 0x10, RZ ;  /* 0x00000010472f7819 */ /* 0x000fe200000006ff */
[C---:B------:R-:W-:Y:S01]  /*16d40*/  FMUL.FTZ R32, R105.reuse, R32 ;  /* 0x0000002069207220 */ /* 0x040fe20000410000 */
[C---:B------:R-:W-:Y:S01]  /*16d50*/  IMAD.U32 R43, R20.reuse, 0x10000, RZ ;  /* 0x00010000142b7824 */ /* 0x040fe200078e00ff */
[----:B------:R-:W-:Y:S01]  /*16d60*/  PRMT R134, R20, 0x7632, R134 ;  /* 0x0000763214867816 */ /* 0x000fe20000000086 */
[----:B------:R-:W-:Y:S01]  /*16d70*/  FMUL.FTZ R156, R105, R156 ;  /* 0x0000009c699c7220 */ /* 0x000fe20000410000 */
[----:B------:R-:W-:Y:S01]  /*16d80*/  PRMT R104, R71, 0x7632, R104 ;  /* 0x0000763247687816 */ /* 0x000fe20000000068 */
[----:B------:R-:W-:Y:S01]  /*16d90*/  FMUL.FTZ R139, R105, R38 ;  /* 0x00000026698b7220 */ /* 0x000fe20000410000 */
[----:B------:R-:W-:Y:S01]  /*16da0*/  PRMT R80, R19, 0x7632, R80 ;  /* 0x0000763213507816 */ /* 0x000fe20000000050 */
[C---:B------:R-:W-:Y:S01]  /*16db0*/  FADD.FTZ R152, -R137.reuse, R42 ;  /* 0x0000002a89987221 */ /* 0x040fe20000010100 */
[----:B------:R-:W-:Y:S01]  /*16dc0*/  PRMT R82, R70, 0x7632, R82 ;  /* 0x0000763246527816 */ /* 0x000fe20000000052 */
[----:B------:R-:W-:Y:S01]  /*16dd0*/  FFMA.FTZ R38, R32, R39, R41 ;  /* 0x0000002720267223 */ /* 0x000fe20000010029 */
[----:B------:R-:W-:Y:S01]  /*16de0*/  FADD.FTZ R42, -R137, R81 ;  /* 0x00000051892a7221 */ /* 0x000fe20000010100 */
[----:B------:R-:W-:Y:S01]  /*16df0*/  SHF.L.U32 R104, R104, 0x10, RZ ;  /* 0x0000001068687819 */ /* 0x000fe200000006ff */
[----:B------:R-:W-:Y:S01]  /*16e00*/  FMUL.FTZ R33, R105, R33 ;  /* 0x0000002169217220 */ /* 0x000fe20000410000 */
[----:B------:R-:W-:Y:S01]  /*16e10*/  FFMA.FTZ R39, R156, R43, R47 ;  /* 0x0000002b9c277223 */ /* 0x000fe2000001002f */
[----:B------:R-:W-:Y:S01]  /*16e20*/  IMAD.U32 R134, R134, 0x10000, RZ ;  /* 0x0001000086867824 */ /* 0x000fe200078e00ff */
[C---:B------:R-:W-:Y:S01]  /*16e30*/  PRMT R81, R25.reuse, 0x7632, R81 ;  /* 0x0000763219517816 */ /* 0x040fe20000000051 */
[----:B------:R-:W-:Y:S01]  /*16e40*/  IMAD.U32 R80, R80, 0x10000, RZ ;  /* 0x0001000050507824 */ /* 0x000fe200078e00ff */
[----:B------:R-:W-:Y:S01]  /*16e50*/  PRMT R47, R64, 0x7632, R47 ;  /* 0x00007632402f7816 */ /* 0x000fe2000000002f */
[----:B------:R-:W-:Y:S01]  /*16e60*/  IMAD.U32 R41, R25, 0x10000, RZ ;  /* 0x0001000019297824 */ /* 0x000fe200078e00ff */
        /* <DEDUP_REMOVED lines=8> */
[----:B------:R-:W-:Y:S01]  /*16ef0*/  SHF.L.U32 R47, R47, 0x10, RZ ;  /* 0x000000102f2f7819 */ /* 0x000fe200000006ff */
[----:B------:R-:W-:-:S02]  /*16f00*/  IMAD.U32 R51, R10, 0x10000, RZ ;  /* 0x000100000a337824 */ /* 0x000fc400078e00ff */
[----:B------:R-:W-:Y:S01]  /*16f10*/  FMUL.FTZ R158, R105, R158 ;  /* 0x0000009e699e7220 */ /* 0x000fe20000410000 */
[----:B------:R-:W0:Y:S01]  /*16f20*/  @!P0 LDC.64 R32, c[0x0][0x3c0] ;  /* 0x0000f000ff208b82 */ /* 0x000e220000000a00 */
[----:B------:R-:W-:Y:S02]  /*16f30*/  IMAD.U32 R81, R81, 0x10000, RZ ;  /* 0x0001000051517824 */ /* 0x000fe400078e00ff */
[----:B------:R-:W-:Y:S01]  /*16f40*/  FFMA.FTZ R139, R139, R80, R82 ;  /* 0x000000508b8b7223 */ /* 0x000fe20000010052 */
[----:B------:R-:W-:Y:S01]  /*16f50*/  FFMA.FTZ R80, R50, R41, R43 ;  /* 0x0000002932507223 */ /* 0x000fe2000001002b */
[----:B------:R-:W-:Y:S01]  /*16f60*/  FFMA.FTZ R141, R138, R141, R49 ;  /* 0x0000008d8a8d7223 */ /* 0x000fe20000010031 */
[----:B------:R-:W-:Y:S01]  /*16f70*/  FMUL.FTZ R43, R105, R40 ;  /* 0x00000028692b7220 */ /* 0x000fe20000410000 */
[----:B------:R-:W-:Y:S01]  /*16f80*/  FFMA.FTZ R138, R158, R51, R53 ;  /* 0x000000339e8a7223 */ /* 0x000fe20000010035 */
[----:B------:R-:W-:Y:S01]  /*16f90*/  FFMA.FTZ R81, R52, R81, R47 ;  /* 0x0000005134517223 */ /* 0x000fe2000001002f */
[----:B------:R-:W1:Y:S01]  /*16fa0*/  @!P0 LDC.64 R40, c[0x0][0x3c8] ;  /* 0x0000f200ff288b82 */ /* 0x000e620000000a00 */
[----:B------:R-:W-:Y:S01]  /*16fb0*/  SHF.L.U32 R51, R75, 0x10, RZ ;  /* 0x000000104b337819 */ /* 0x000fe200000006ff */
[----:B------:R-:W-:-:S02]  /*16fc0*/  IMAD.U32 R49, R12, 0x10000, RZ ;  /* 0x000100000c317824 */ /* 0x000fc400078e00ff */
[----:B------:R-:W-:Y:S01]  /*16fd0*/  FMUL.FTZ R152, R105, R152 ;  /* 0x0000009869987220 */ /* 0x000fe20000410000 */
[----:B------:R-:W-:Y:S01]  /*16fe0*/  PRMT R104, R26, 0x7632, R104 ;  /* 0x000076321a687816 */ /* 0x000fe20000000068 */
[----:B------:R-:W-:Y:S01]  /*16ff0*/  FADD.FTZ R48, -R137, R83 ;  /* 0x0000005389307221 */ /* 0x000fe20000010100 */
[C---:B------:R-:W-:Y:S01]  /*17000*/  PRMT R146, R65.reuse, 0x7632, R146 ;  /* 0x0000763241927816 */ /* 0x040fe20000000092 */
[----:B------:R-:W-:Y:S01]  /*17010*/  FFMA.FTZ R140, R152, R49, R51 ;  /* 0x00000031988c7223 */ /* 0x000fe20000010033 */
[----:B------:R-:W2:Y:S01]  /*17020*/  LDC.64 R52, c[0x0][0x428] ;  /* 0x00010a00ff347b82 */ /* 0x000ea20000000a00 */
[----:B------:R-:W-:Y:S01]  /*17030*/  SHF.L.U32 R51, R65, 0x10, RZ ;  /* 0x0000001041337819 */ /* 0x000fe200000006ff */
[----:B------:R-:W-:Y:S01]  /*17040*/  IMAD.U32 R49, R26, 0x10000, RZ ;  /* 0x000100001a317824 */ /* 0x000fe200078e00ff */
[----:B------:R-:W-:Y:S01]  /*17050*/  SHF.L.U32 R146, R146, 0x10, RZ ;  /* 0x0000001092927819 */ /* 0x000fe200000006ff */
[----:B------:R-:W-:Y:S01]  /*17060*/  IMAD.U32 R104, R104, 0x10000, RZ ;  /* 0x0001000068687824 */ /* 0x000fe200078e00ff */
[----:B------:R-:W-:Y:S01]  /*17070*/  F2FP.BF16.F32.PACK_AB R30, R45, R30 ;  /* 0x0000001e2d1e723e */ /* 0x000fe200000010ff */
[C---:B------:R-:W-:Y:S01]  /*17080*/  FMUL.FTZ R82, R105.reuse, R144 ;  /* 0x0000009069527220 */ /* 0x040fe20000410000 */
[----:B------:R-:W-:Y:S01]  /*17090*/  F2FP.BF16.F32.PACK_AB R29, R44, R29 ;  /* 0x0000001d2c1d723e */ /* 0x000fe200000010ff */
[----:B------:R-:W-:Y:S01]  /*170a0*/  FMUL.FTZ R83, R105, R150 ;  /* 0x0000009669537220 */ /* 0x000fe20000410000 */
[----:B------:R-:W3:Y:S01]  /*170b0*/  LDC.64 R44, c[0x0][0x380] ;  /* 0x0000e000ff2c7b82 */ /* 0x000ee20000000a00 */
[--C-:B------:R-:W-:Y:S01]  /*170c0*/  FFMA.FTZ R82, R82, R49, R51.reuse ;  /* 0x0000003152527223 */ /* 0x100fe20000010033 */
[----:B------:R-:W-:Y:S01]  /*170d0*/  PRMT R144, R27, 0x7632, R144 ;  /* 0x000076321b907816 */ /* 0x000fe20000000090 */
[--C-:B------:R-:W-:Y:S01]  /*170e0*/  FFMA.FTZ R83, R83, R104, R146.reuse ;  /* 0x0000006853537223 */ /* 0x100fe20000010092 */
[----:B------:R-:W-:Y:S01]  /*170f0*/  PRMT R146, R66, 0x7632, R146 ;  /* 0x0000763242927816 */ /* 0x000fe20000000092 */
[----:B------:R-:W-:Y:S01]  /*17100*/  IMAD.U32 R50, R27, 0x10000, RZ ;  /* 0x000100001b327824 */ /* 0x000fe200078e00ff */
[C---:B------:R-:W-:Y:S01]  /*17110*/  PRMT R51, R84.reuse, 0x7632, R51 ;  /* 0x0000763254337816 */ /* 0x040fe20000000033 */
        /* <DEDUP_REMOVED lines=9> */
[----:B0-----:R-:W-:-:S04]  /*171b0*/  @!P0 IMAD.WIDE R32, R88, 0x4, R32 ;  /* 0x0000000458208825 */ /* 0x001fc800078e0220 */
[----:B------:R-:W-:Y:S01]  /*171c0*/  FFMA.FTZ R42, R43, R50, R104 ;  /* 0x000000322b2a7223 */ /* 0x000fe20000010068 */
[----:B------:R-:W-:Y:S01]  /*171d0*/  FFMA.FTZ R137, R137, R144, R146 ;  /* 0x0000009089897223 */ /* 0x000fe20000010092 */
[----:B------:R-:W-:Y:S01]  /*171e0*/  FFMA.FTZ R43, R46, R47, R49 ;  /* 0x0000002f2e2b7223 */ /* 0x000fe20000010031 */
[----:B------:R-:W-:Y:S01]  /*171f0*/  FFMA.FTZ R104, R48, R51, R149 ;  /* 0x0000003330687223 */ /* 0x000fe20000010095 */
[----:B------:R-:W-:Y:S01]  /*17200*/  F2FP.BF16.F32.PACK_AB R37, R54, R37 ;  /* 0x000000253625723e */ /* 0x000fe200000010ff */
[----:B------:R0:W-:Y:S01]  /*17210*/  @!P0 STG.E desc[UR8][R32.64], R135 ;  /* 0x0000008720008986 */ /* 0x0001e2000c101908 */
[----:B------:R-:W-:Y:S01]  /*17220*/  F2FP.BF16.F32.PACK_AB R36, R55, R36 ;  /* 0x000000243724723e */ /* 0x000fe200000010ff */
[----:B-1----:R-:W-:Y:S01]  /*17230*/  @!P0 IMAD.WIDE R54, R88, 0x4, R40 ;  /* 0x0000000458368825 */ /* 0x002fe200078e0228 */
[----:B------:R-:W-:Y:S02]  /*17240*/  F2FP.BF16.F32.PACK_AB R31, R142, R31 ;  /* 0x0000001f8e1f723e */ /* 0x000fe400000010ff */
[----:B------:R-:W-:Y:S01]  /*17250*/  F2FP.BF16.F32.PACK_AB R28, R35, R28 ;  /* 0x0000001c231c723e */ /* 0x000fe200000010ff */
[--C-:B--2---:R-:W-:Y:S01]  /*17260*/  IMAD.WIDE.U32 R46, R133, 0x10, R52.reuse ;  /* 0x00000010852e7825 */ /* 0x104fe200078e0034 */
[----:B------:R-:W-:Y:S01]  /*17270*/  F2FP.BF16.F32.PACK_AB R35, R147, R140 ;  /* 0x0000008c9323723e */ /* 0x000fe200000010ff */
[----:B------:R1:W-:Y:S01]  /*17280*/  @!P0 STG.E desc[UR8][R54.64], R105 ;  /* 0x0000006936008986 */ /* 0x0003e2000c101908 */
[----:B------:R-:W-:Y:S01]  /*17290*/  F2FP.BF16.F32.PACK_AB R34, R145, R34 ;  /* 0x000000229122723e */ /* 0x000fe200000010ff */
[--C-:B------:R-:W-:Y:S01]  /*172a0*/  IMAD.WIDE.U32 R48, R153, 0x10, R52.reuse ;  /* 0x0000001099307825 */ /* 0x100fe200078e0034 */
[----:B------:R-:W-:Y:S01]  /*172b0*/  F2FP.BF16.F32.PACK_AB R39, R134, R39 ;  /* 0x000000278627723e */ /* 0x000fe200000010ff */
[----:B------:R1:W-:Y:S01]  /*172c0*/  STG.E.128 desc[UR8][R46.64], R28 ;  /* 0x0000001c2e007986 */ /* 0x0003e2000c101d08 */
[----:B0-----:R-:W-:Y:S01]  /*172d0*/  F2FP.BF16.F32.PACK_AB R33, R143, R138 ;  /* 0x0000008a8f21723e */ /* 0x001fe200000010ff */
[----:B------:R-:W-:Y:S01]  /*172e0*/  IMAD.WIDE.U32 R50, R157, 0x10, R52 ;  /* 0x000000109d327825 */ /* 0x000fe200078e0034 */
[----:B------:R-:W-:-:S02]  /*172f0*/  F2FP.BF16.F32.PACK_AB R32, R141, R136 ;  /* 0x000000888d20723e */ /* 0x000fc400000010ff */
[----:B------:R-:W-:Y:S01]  /*17300*/  F2FP.BF16.F32.PACK_AB R38, R139, R38 ;  /* 0x000000268b26723e */ /* 0x000fe200000010ff */
[----:B------:R-:W-:Y:S01]  /*17310*/  IMAD.WIDE.U32 R52, R161, 0x10, R52 ;  /* 0x00000010a1347825 */ /* 0x000fe200078e0034 */
[----:B------:R-:W-:Y:S01]  /*17320*/  F2FP.BF16.F32.PACK_AB R43, R104, R43 ;  /* 0x0000002b682b723e */ /* 0x000fe200000010ff */
[----:B------:R1:W-:Y:S01]  /*17330*/  STG.E.128 desc[UR8][R48.64], R32 ;  /* 0x0000002030007986 */ /* 0x0003e2000c101d08 */
[----:B------:R-:W-:Y:S01]  /*17340*/  F2FP.BF16.F32.PACK_AB R42, R137, R42 ;  /* 0x0000002a892a723e */ /* 0x000fe200000010ff */
[----:B---3--:R-:W-:Y:S01]  /*17350*/  IMAD R88, R44, 0x4, R88 ;  /* 0x000000042c587824 */ /* 0x008fe200078e0258 */
[----:B------:R-:W-:Y:S01]  /*17360*/  F2FP.BF16.F32.PACK_AB R41, R83, R82 ;  /* 0x000000525329723e */ /* 0x000fe200000010ff */
[----:B------:R1:W-:Y:S01]  /*17370*/  STG.E.128 desc[UR8][R50.64], R36 ;  /* 0x0000002432007986 */ /* 0x0003e2000c101d08 */
[----:B------:R-:W-:Y:S02]  /*17380*/  F2FP.BF16.F32.PACK_AB R40, R81, R80 ;  /* 0x000000505128723e */ /* 0x000fe400000010ff */
[----:B------:R-:W-:-:S03]  /*17390*/  ISETP.GE.AND P0, PT, R88, R45, PT ;  /* 0x0000002d5800720c */ /* 0x000fc60003f06270 */
[----:B------:R1:W-:Y:S10]  /*173a0*/  STG.E.128 desc[UR8][R52.64], R40 ;  /* 0x0000002834007986 */ /* 0x0003f4000c101d08 */
[----:B------:R-:W-:Y:S05]  /*173b0*/  @!P0 BRA `(.L_x_13754) ;  /* 0xfffffe9800e48947 */ /* 0x000fea000383ffff */
[----:B------:R-:W-:Y:S05]  /*173c0*/  BSYNC B0 ;  /* 0x0000000000007941 */ /* 0x000fea0003800000 */
.L_x_13425:
[----:B------:R-:W-:Y:S05]  /*173d0*/  EXIT ;  /* 0x000000000000794d */ /* 0x000fea0003800000 */
.L_x_13753:
        /* <DEDUP_REMOVED lines=8> */
.L_x_13756:
[----:B------:R-:W-:Y:S05]  /*17460*/  BSYNC B1 ;  /* 0x0000000000017941 */ /* 0x000fea0003800000 */
.L_x_13755:
        /* <DEDUP_REMOVED lines=9> */
.L_x_13757:
[----:B------:R-:W-:Y:S02]  /*17500*/  IMAD.MOV.U32 R142, RZ, RZ, 0x4 ;  /* 0x00000004ff8e7424 */ /* 0x000fe400078e00ff */
[----:B------:R-:W-:-:S04]  /*17510*/  IMAD.MOV.U32 R105, RZ, RZ, R141 ;  /* 0x000000ffff697224 */ /* 0x000fc800078e008d */
[----:B------:R-:W-:-:S05]  /*17520*/  FADD.FTZ R137, R136, R105 ;  /* 0x0000006988897221 */ /* 0x000fca0000010000 */
[----:B------:R-:W-:-:S07]  /*17530*/  MOV R143, R137 ;  /* 0x00000089008f7202 */ /* 0x000fce0000000f00 */
[----:B------:R-:W-:Y:S05]  /*17540*/  WARPSYNC.COLLECTIVE R140, `(.L_x_13758) ;  /* 0x000000008c087348 */ /* 0x000fea0003c00000 */
[----:B------:R0:W1:Y:S02]  /*17550*/  SHFL.BFLY P1, R141, R143, R142, R145 ;  /* 0x0c00008e8f8d7389 */ /* 0x0000640000020091 */
[----:B01----:R-:W-:Y:S05]  /*17560*/  ENDCOLLECTIVE ;  /* 0x000000000000791b */ /* 0x003fea0003800000 */
.L_x_13758:
[----:B------:R-:W-:Y:S01]  /*17570*/  HFMA2 R142, -RZ, RZ, 0, 4.76837158203125e-07 ;  /* 0x00000008ff8e7431 */ /* 0x000fe200000001ff */
[----:B------:R-:W-:-:S05]  /*17580*/  MOV R104, R141 ;  /* 0x0000008d00687202 */ /* 0x000fca0000000f00 */
[----:B------:R-:W-:-:S04]  /*17590*/  FADD.FTZ R138, R137, R104 ;  /* 0x00000068898a7221 */ /* 0x000fc80000010000 */
[----:B------:R-:W-:-:S07]  /*175a0*/  IMAD.MOV.U32 R143, RZ, RZ, R138 ;  /* 0x000000ffff8f7224 */ /* 0x000fce00078e008a */
[----:B------:R-:W-:Y:S05]  /*175b0*/  WARPSYNC.COLLECTIVE R140, `(.L_x_13759) ;  /* 0x000000008c087348 */ /* 0x000fea0003c00000 */
[----:B------:R0:W1:Y:S02]  /*175c0*/  SHFL.BFLY P1, R141, R143, R142, R145 ;  /* 0x0c00008e8f8d7389 */ /* 0x0000640000020091 */
[----:B01----:R-:W-:Y:S05]  /*175d0*/  ENDCOLLECTIVE ;  /* 0x000000000000791b */ /* 0x003fea0003800000 */
.L_x_13759:
        /* <DEDUP_REMOVED lines=8> */
.L_x_13760:
        /* <DEDUP_REMOVED lines=72> */
.L_x_13761:
[----:B------:R-:W-:Y:S02]  /*17ae0*/  IMAD.MOV.U32 R142, RZ, RZ, 0x2 ;  /* 0x00000002ff8e7424 */ /* 0x000fe400078e00ff */
[----:B------:R-:W-:-:S04]  /*17af0*/  IMAD.MOV.U32 R137, RZ, RZ, R141 ;  /* 0x000000ffff897224 */ /* 0x000fc800078e008d */
[----:B------:R-:W-:-:S05]  /*17b00*/  FADD.FTZ R137, R104, R137 ;  /* 0x0000008968897221 */ /* 0x000fca0000010000 */
[----:B------:R-:W-:-:S07]  /*17b10*/  MOV R143, R137 ;  /* 0x00000089008f7202 */ /* 0x000fce0000000f00 */
[----:B------:R-:W-:Y:S05]  /*17b20*/  WARPSYNC.COLLECTIVE R140, `(.L_x_13762) ;  /* 0x000000008c087348 */ /* 0x000fea0003c00000 */
[----:B------:R0:W1:Y:S02]  /*17b30*/  SHFL.BFLY P1, R141, R143, R142, R145 ;  /* 0x0c00008e8f8d7389 */ /* 0x0000640000020091 */
[----:B01----:R-:W-:Y:S05]  /*17b40*/  ENDCOLLECTIVE ;  /* 0x000000000000791b */ /* 0x003fea0003800000 */
.L_x_13762:
[----:B------:R-:W-:Y:S01]  /*17b50*/  HFMA2 R142, -RZ, RZ, 0, 2.384185791015625e-07 ;  /* 0x00000004ff8e7431 */ /* 0x000fe200000001ff */
[----:B------:R-:W-:-:S05]  /*17b60*/  MOV R134, R141 ;  /* 0x0000008d00867202 */ /* 0x000fca0000000f00 */
[----:B------:R-:W-:-:S04]  /*17b70*/  FADD.FTZ R134, R137, R134 ;  /* 0x0000008689867221 */ /* 0x000fc80000010000 */
[----:B------:R-:W-:-:S07]  /*17b80*/  IMAD.MOV.U32 R143, RZ, RZ, R134 ;  /* 0x000000ffff8f7224 */ /* 0x000fce00078e0086 */
[----:B------:R-:W-:Y:S05]  /*17b90*/  WARPSYNC.COLLECTIVE R140, `(.L_x_13763) ;  /* 0x000000008c087348 */ /* 0x000fea0003c00000 */
[----:B------:R0:W1:Y:S02]  /*17ba0*/  SHFL.BFLY P1, R141, R143, R142, R145 ;  /* 0x0c00008e8f8d7389 */ /* 0x0000640000020091 */
[----:B01----:R-:W-:Y:S05]  /*17bb0*/  ENDCOLLECTIVE ;  /* 0x000000000000791b */ /* 0x003fea0003800000 */
.L_x_13763:
[----:B------:R-:W-:Y:S02]  /*17bc0*/  IMAD.MOV.U32 R142, RZ, RZ, 0x8 ;  /* 0x00000008ff8e7424 */ /* 0x000fe400078e00ff */
[----:B------:R-:W-:-:S04]  /*17bd0*/  IMAD.MOV.U32 R139, RZ, RZ, R141 ;  /* 0x000000ffff8b7224 */ /* 0x000fc800078e008d */
[----:B------:R-:W-:-:S05]  /*17be0*/  FADD.FTZ R139, R134, R139 ;  /* 0x0000008b868b7221 */ /* 0x000fca0000010000 */
[----:B------:R-:W-:-:S07]  /*17bf0*/  MOV R143, R139 ;  /* 0x0000008b008f7202 */ /* 0x000fce0000000f00 */
[----:B------:R-:W-:Y:S05]  /*17c00*/  WARPSYNC.COLLECTIVE R140, `(.L_x_13764) ;  /* 0x000000008c087348 */ /* 0x000fea0003c00000 */
[----:B------:R0:W1:Y:S02]  /*17c10*/  SHFL.BFLY P1, R141, R143, R142, R145 ;  /* 0x0c00008e8f8d7389 */ /* 0x0000640000020091 */
[----:B01----:R-:W-:Y:S05]  /*17c20*/  ENDCOLLECTIVE ;  /* 0x000000000000791b */ /* 0x003fea0003800000 */
.L_x_13764:
[----:B------:R-:W-:Y:S01]  /*17c30*/  HFMA2 R142, -RZ, RZ, 0, 9.5367431640625e-07 ;  /* 0x00000010ff8e7431 */ /* 0x000fe200000001ff */
[----:B------:R-:W-:-:S05]  /*17c40*/  MOV R136, R141 ;  /* 0x0000008d00887202 */ /* 0x000fca0000000f00 */
[----:B------:R-:W-:-:S04]  /*17c50*/  FADD.FTZ R136, R139, R136 ;  /* 0x000000888b887221 */ /* 0x000fc80000010000 */
[----:B------:R-:W-:-:S07]  /*17c60*/  IMAD.MOV.U32 R143, RZ, RZ, R136 ;  /* 0x000000ffff8f7224 */ /* 0x000fce00078e0088 */
[----:B------:R-:W-:Y:S05]  /*17c70*/  WARPSYNC.COLLECTIVE R140, `(.L_x_13765) ;  /* 0x000000008c087348 */ /* 0x000fea0003c00000 */
[----:B------:R0:W1:Y:S02]  /*17c80*/  SHFL.BFLY P1, R141, R143, R142, R145 ;  /* 0x0c00008e8f8d7389 */ /* 0x0000640000020091 */
[----:B01----:R-:W-:Y:S05]  /*17c90*/  ENDCOLLECTIVE ;  /* 0x000000000000791b */ /* 0x003fea0003800000 */
.L_x_13765:
[----:B------:R-:W-:Y:S05]  /*17ca0*/  BRA `(.L_x_13766) ;  /* 0xffffffe800587947 */ /* 0x000fea000383ffff */
.L_x_13767:
        /* <DEDUP_REMOVED lines=13> */
.L_x_37289:


//--------------------- .text._ZN10layer_norm13ln_fwd_kernelINS_13Kernel_traitsI13__nv_bfloat16S2_fS2_fjLj1024ELj1ELj4ELj1ELj16ENS_18Kernel_traits_baseILj1024ES2_S2_fS2_fjLj128EEEEELb1ELb1ELb1ELb0EEEvNS_9FwdParamsE --------------------------
	.section	.text._ZN10layer_norm13ln_fwd_kernelINS_13Kernel_traitsI13__nv_bfloat16S2_fS2_fjLj1024ELj1ELj4ELj1ELj16ENS_18Kernel_traits_baseILj1024ES2_S2_fS2_fjLj128EEEEELb1ELb1ELb1ELb0EEEvNS_9FwdParamsE,"ax",@progbits
	.align	128
        .global         _ZN10layer_norm13ln_fwd_kernelINS_13Kernel_traitsI13__nv_bfloat16S2_fS2_fjLj1024ELj1ELj4ELj1ELj16ENS_18Kernel_traits_baseILj1024ES2_S2_fS2_fjLj128EEEEELb1ELb1ELb1ELb0EEEvNS_9FwdParamsE
        .type           _ZN10layer_norm13ln_fwd_kernelINS_13Kernel_traitsI13__nv_bfloat16S2_fS2_fjLj1024ELj1ELj4ELj1ELj16ENS_18Kernel_traits_baseILj1024ES2_S2_fS2_fjLj128EEEEELb1ELb1ELb1ELb0EEEvNS_9FwdParamsE,@function
        .size           _ZN10layer_norm13ln_fwd_kernelINS_13Kernel_traitsI13__nv_bfloat16S2_fS2_fjLj1024ELj1ELj4ELj1ELj16ENS_18Kernel_traits_baseILj1024ES2_S2_fS2_fjLj128EEEEELb1ELb1ELb1ELb0EEEvNS_9FwdParamsE,(.L_x_37290 - _ZN10layer_norm13ln_fwd_kernelINS_13Kernel_traitsI13__nv_bfloat16S2_fS2_fjLj1024ELj1ELj4ELj1ELj16ENS_18Kernel_traits_baseILj1024ES2_S2_fS2_fjLj128EEEEELb1ELb1ELb1ELb0EEEvNS_9FwdParamsE)
        .other          _ZN10layer_norm13ln_fwd_kernelINS_13Kernel_traitsI13__nv_bfloat16S2_fS2_fjLj1024ELj1ELj4ELj1ELj16ENS_18Kernel_traits_baseILj1024ES2_S2_fS2_fjLj128EEEEELb1ELb1ELb1ELb0EEEvNS_9FwdParamsE,@"STO_CUDA_ENTRY STV_DEFAULT"
_ZN10layer_norm13ln_fwd_kernelINS_13Kernel_traitsI13__nv_bfloat16S2_fS2_fjLj1024ELj1ELj4ELj1ELj16ENS_18Kernel_traits_baseILj1024ES2_S2_fS2_fjLj128EEEEELb1ELb1ELb1ELb0EEEvNS_9FwdParamsE:
.text._ZN10layer_norm13ln_fwd_kernelINS_13Kernel_traitsI13__nv_bfloat16S2_fS2_fjLj1024ELj1ELj4ELj1ELj16ENS_18Kernel_traits_baseILj1024ES2_S2_fS2_fjLj128EEEEELb1ELb1ELb1ELb0EEEvNS_9FwdParamsE:
        /* <DEDUP_REMOVED lines=12> */
[----:B---3--:R-:W-:Y:S01]  /*00c0*/  @P0 IMAD.MOV.U32 R5, RZ, RZ, R8 ;  /* 0x000000ffff050224 */ /* 0x008fe200078e0008 */
[----:B0-----:R-:W-:-:S05]  /*00d0*/  MOV R2, UR4 ;  /* 0x0000000400027c02 */ /* 0x001fca0008000f00 */
[----:B--2---:R-:W1:Y:S01]  /*00e0*/  @P0 LDG.E.64 R4, desc[UR6][R4.64] ;  /* 0x0000000604040981 */ /* 0x004e62000c1e1b00 */
        /* <DEDUP_REMOVED lines=18> */
[----:B------:R-:W-:Y:S01]  /*0210*/  LEA.HI.SX32 R98, R0, R7, 0x1d ;  /* 0x0000000700627211 */ /* 0x000fe200078feaff */
        /* <DEDUP_REMOVED lines=66> */
.L_x_13769:
        /* <DEDUP_REMOVED lines=11> */
[----:B------:R-:W-:-:S03]  /*06f0*/  @P0 LOP3.LUT R65, R65, 0x20, RZ, 0xfc, !PT ;  /* 0x0000002041410812 */ /* 0x000fc600078efcff */
[----:B------:R-:W-:Y:S01]  /*0700*/  HFMA2 R18, -RZ, RZ, 0, 0 ;  /* 0x00000000ff127431 */ /* 0x000fe200000001ff */
[----:B------:R-:W5:Y:S02]  /*0710*/  @P0 LDG.E.128 R120, desc[UR6][R4.64] ;  /* 0x0000000604780981 */ /* 0x000f64000c1e1d00 */
[----:B------:R-:W1:Y:S01]  /*0720*/  @P2 LDC.64 R58, c[0x0][0x3e8] ;  /* 0x0000fa00ff3a2b82 */ /* 0x000e620000000a00 */
[C---:B--2---:R-:W-:Y:S01]  /*0730*/  @P1 IMAD.WIDE.U32 R52, R65.reuse, 0x10, R28 ;  /* 0x0000001041341825 */ /* 0x044fe200078e001c */
[----:B------:R2:W5:Y:S04]  /*0740*/  @P0 LDG.E.128 R8, desc[UR6][R16.64] ;  /* 0x0000000610080981 */ /* 0x000568000c1e1d00 */
[----:B------:R4:W5:Y:S02]  /*0750*/  @P1 LDG.E.128 R12, desc[UR6][R52.64] ;  /* 0x00000006340c1981 */ /* 0x000964000c1e1d00 */
[----:B------:R-:W2:Y:S01]  /*0760*/  @P3 LDC.64 R60, c[0x0][0x3d0] ;  /* 0x0000f400ff3c3b82 */ /* 0x000ea20000000a00 */
[C---:B---3--:R-:W-:Y:S01]  /*0770*/  @P1 IMAD.WIDE.U32 R54, R65.reuse, 0x10, R48 ;  /* 0x0000001041361825 */ /* 0x048fe200078e0030 */
[----:B------:R-:W-:-:S04]  /*0780*/  @P1 IADD3 R65, PT, PT, R65, 0x20, RZ ;  /* 0x0000002041411810 */ /* 0x000fc80007ffe0ff */
[----:B------:R4:W5:Y:S02]  /*0790*/  @P1 LDG.E.128 R20, desc[UR6][R54.64] ;  /* 0x0000000636141981 */ /* 0x000964000c1e1d00 */
[----:B------:R-:W3:Y:S01]  /*07a0*/  @P3 LDC.64 R62, c[0x0][0x3e8] ;  /* 0x0000fa00ff3e3b82 */ /* 0x000ee20000000a00 */
[----:B0-----:R-:W-:-:S05]  /*07b0*/  @P2 IMAD.WIDE.U32 R56, R65, 0x10, R50 ;  /* 0x0000001041382825 */ /* 0x001fca00078e0032 */
        /* <DEDUP_REMOVED lines=8> */
[----:B------:R-:W-:Y:S01]  /*0840*/  IMAD.MOV.U32 R30, RZ, RZ, RZ ;  /* 0x000000ffff1e7224 */ /* 0x000fe200078e00ff */
[----:B------:R-:W-:Y:S02]  /*0850*/  CS2R R28, SRZ ;  /* 0x00000000001c7805 */ /* 0x000fe4000001ff00 */
[----:B------:R-:W-:Y:S01]  /*0860*/  CS2R R16, SRZ ;  /* 0x0000000000107805 */ /* 0x000fe2000001ff00 */
[----:B------:R-:W-:Y:S01]  /*0870*/  IMAD.MOV.U32 R6, RZ, RZ, RZ ;  /* 0x000000ffff067224 */ /* 0x000fe200078e00ff */
[----:B------:R-:W-:Y:S02]  /*0880*/  CS2R R4, SRZ ;  /* 0x0000000000047805 */ /* 0x000fe4000001ff00 */
[----:B------:R-:W-:Y:S02]  /*0890*/  @P3 CS2R R42, SRZ ;  /* 0x00000000002a3805 */ /* 0x000fe4000001ff00 */
[----:B------:R-:W-:Y:S01]  /*08a0*/  @P3 CS2R R40, SRZ ;  /* 0x0000000000283805 */ /* 0x000fe2000001ff00 */
[----:B------:R-:W-:Y:S01]  /*08b0*/  @P0 IMAD.MOV.U32 R7, RZ, RZ, RZ ;  /* 0x000000ffff070224 */ /* 0x000fe200078e00ff */
[----:B------:R-:W-:Y:S01]  /*08c0*/  @P1 MOV R19, RZ ;  /* 0x000000ff00131202 */ /* 0x000fe20000000f00 */
[----:B----4-:R-:W-:-:S07]  /*08d0*/  @P2 IMAD.MOV.U32 R31, RZ, RZ, RZ ;  /* 0x000000ffff1f2224 */ /* 0x010fce00078e00ff */
.L_x_13770:
[----:B------:R-:W-:Y:S05]  /*08e0*/  BSYNC.RECONVERGENT B0 ;  /* 0x0000000000007941 */ /* 0x000fea0003800200 */
.L_x_13768:
[----:B------:R-:W0:Y:S02]  /*08f0*/  LDCU UR4, c[0x0][0x384] ;  /* 0x00007080ff0477ac */ /* 0x000e240008000800 */
[----:B0-----:R-:W-:-:S13]  /*0900*/  ISETP.GE.AND P0, PT, R99, UR4, PT ;  /* 0x0000000463007c0c */ /* 0x001fda000bf06270 */
[----:B------:R-:W-:Y:S05]  /*0910*/  @P0 EXIT ;  /* 0x000000000000094d */ /* 0x000fea0003800000 */
[----:B------:R-:W-:Y:S01]  /*0920*/  IMAD.HI.U32 R0, R97, -0x326172a9, RZ ;  /* 0xcd9e8d5761007827 */ /* 0x000fe200078e00ff */
[----:B------:R-:W-:Y:S01]  /*0930*/  LOP3.LUT R115, R115, 0x3, RZ, 0xc0, !PT ;  /* 0x0000000373737812 */ /* 0x000fe200078ec0ff */
[----:B------:R-:W0:Y:S01]  /*0940*/  LDCU UR8, c[0x0][0x404] ;  /* 0x00008080ff0877ac */ /* 0x000e220008000800 */
[----:B-----5:R-:W-:Y:S01]  /*0950*/  PRMT R129, R43, 0x7632, R129 ;  /* 0x000076322b817816 */ /* 0x020fe20000000081 */
[C---:B------:R-:W-:Y:S01]  /*0960*/  IMAD.HI.U32 R49, R128.reuse, -0x2daee0ad, RZ ;  /* 0xd2511f5380317827 */ /* 0x040fe200078e00ff */
[----:B------:R-:W-:Y:S01]  /*0970*/  LOP3.LUT R0, R101, R0, R2, 0x96, !PT ;  /* 0x0000000065007212 */ /* 0x000fe200078e9602 */
[----:B------:R-:W1:Y:S01]  /*0980*/  LDCU.U8 UR9, c[0x0][0x410] ;  /* 0x00008200ff0977ac */ /* 0x000e620008000000 */
[----:B------:R-:W-:Y:S01]  /*0990*/  PRMT R130, R39, 0x7632, R130 ;  /* 0x0000763227827816 */ /* 0x000fe20000000082 */
[----:B------:R-:W-:Y:S01]  /*09a0*/  IMAD R53, R128, -0x2daee0ad, RZ ;  /* 0xd2511f5380357824 */ /* 0x000fe200078e02ff */
[----:B------:R-:W-:Y:S01]  /*09b0*/  LOP3.LUT R49, R49, R3, RZ, 0x3c, !PT ;  /* 0x0000000331317212 */ /* 0x000fe200078e3cff */
[----:B------:R-:W-:Y:S01]  /*09c0*/  IMAD R51, R97, -0x326172a9, RZ ;  /* 0xcd9e8d5761337824 */ /* 0x000fe200078e02ff */
[----:B------:R-:W-:Y:S01]  /*09d0*/  PRMT R131, R42, 0x7632, R131 ;  /* 0x000076322a837816 */ /* 0x000fe20000000083 */
[----:B------:R-:W-:Y:S01]  /*09e0*/  IMAD.HI.U32 R50, R0, -0x2daee0ad, RZ ;  /* 0xd2511f5300327827 */ /* 0x000fe200078e00ff */
[----:B------:R-:W-:Y:S01]  /*09f0*/  PRMT R132, R38, 0x7632, R132 ;  /* 0x0000763226847816 */ /* 0x000fe20000000084 */
[----:B------:R-:W2:Y:S01]  /*0a00*/  LDCU UR12, c[0x0][0x448] ;  /* 0x00008900ff0c77ac */ /* 0x000ea20008000800 */
[----:B------:R-:W-:Y:S01]  /*0a10*/  PRMT R133, R41, 0x7632, R133 ;  /* 0x0000763229857816 */ /* 0x000fe20000000085 */
[----:B------:R-:W-:Y:S01]  /*0a20*/  IMAD.HI.U32 R48, R49, -0x326172a9, RZ ;  /* 0xcd9e8d5731307827 */ /* 0x000fe200078e00ff */
[----:B------:R-:W-:Y:S01]  /*0a30*/  LOP3.LUT R50, R66, R53, R50, 0x96, !PT ;  /* 0x0000003542327212 */ /* 0x000fe200078e9632 */
[----:B------:R-:W3:Y:S01]  /*0a40*/  LDCU.64 UR10, c[0x0][0x408] ;  /* 0x00008100ff0a77ac */ /* 0x000ee20008000a00 */
[----:B------:R-:W-:Y:S01]  /*0a50*/  PRMT R134, R37, 0x7632, R134 ;  /* 0x0000763225867816 */ /* 0x000fe20000000086 */
[----:B------:R-:W-:Y:S01]  /*0a60*/  IMAD R52, R0, -0x2daee0ad, RZ ;  /* 0xd2511f5300347824 */ /* 0x000fe200078e02ff */
[----:B------:R-:W-:Y:S01]  /*0a70*/  LOP3.LUT R48, R64, R51, R48, 0x96, !PT ;  /* 0x0000003340307212 */ /* 0x000fe200078e9630 */
[----:B------:R-:W-:Y:S01]  /*0a80*/  IMAD R49, R49, -0x326172a9, RZ ;  /* 0xcd9e8d5731317824 */ /* 0x000fe200078e02ff */
[----:B------:R-:W-:Y:S01]  /*0a90*/  PRMT R135, R40, 0x7632, R135 ;  /* 0x0000763228877816 */ /* 0x000fe20000000087 */
[----:B------:R-:W-:Y:S01]  /*0aa0*/  IMAD.HI.U32 R0, R50, -0x326172a9, RZ ;  /* 0xcd9e8d5732007827 */ /* 0x000fe200078e00ff */
[----:B------:R-:W-:Y:S01]  /*0ab0*/  PRMT R136, R36, 0x7632, R136 ;  /* 0x0000763224887816 */ /* 0x000fe20000000088 */
[----:B------:R-:W4:Y:S01]  /*0ac0*/  LDCU.64 UR4, c[0x0][0x3a0] ;  /* 0x00007400ff0477ac */ /* 0x000f220008000a00 */
[----:B------:R-:W-:Y:S01]  /*0ad0*/  PRMT R137, R31, 0x7632, R137 ;  /* 0x000076321f897816 */ /* 0x000fe20000000089 */
[----:B------:R-:W-:Y:S01]  /*0ae0*/  IMAD.HI.U32 R51, R48, -0x2daee0ad, RZ ;  /* 0xd2511f5330337827 */ /* 0x000fe200078e00ff */
[----:B------:R-:W-:-:S02]  /*0af0*/  LOP3.LUT R0, R67, R49, R0, 0x96, !PT ;  /* 0x0000003143007212 */ /* 0x000fc400078e9600 */
[----:B------:R-:W-:Y:S01]  /*0b00*/  PRMT R138, R27, 0x7632, R138 ;  /* 0x000076321b8a7816 */ /* 0x000fe2000000008a */
[----:B------:R-:W-:Y:S01]  /*0b10*/  IMAD R49, R50, -0x326172a9, RZ ;  /* 0xcd9e8d5732317824 */ /* 0x000fe200078e02ff */
[----:B------:R-:W-:Y:S01]  /*0b20*/  LOP3.LUT R51, R68, R52, R51, 0x96, !PT ;  /* 0x0000003444337212 */ /* 0x000fe200078e9633 */
[----:B------:R-:W-:Y:S01]  /*0b30*/  IMAD R53, R48, -0x2daee0ad, RZ ;  /* 0xd2511f5330357824 */ /* 0x000fe200078e02ff */
[----:B------:R-:W-:Y:S01]  /*0b40*/  PRMT R139, R30, 0x7632, R139 ;  /* 0x000076321e8b7816 */ /* 0x000fe2000000008b */
[----:B------:R-:W-:Y:S01]  /*0b50*/  IMAD.HI.U32 R50, R0, -0x2daee0ad, RZ ;  /* 0xd2511f5300327827 */ /* 0x000fe200078e00ff */
[----:B------:R-:W-:Y:S02]  /*0b60*/  PRMT R140, R26, 0x7632, R140 ;  /* 0x000076321a8c7816 */ /* 0x000fe4000000008c */
        /* <DEDUP_REMOVED lines=64> */
[----:B------:R-:W-:Y:S01]  /*0f70*/  IMAD.MOV.U32 R103, RZ, RZ, RZ ;  /* 0x000000ffff677224 */ /* 0x000fe200078e00ff */
[----:B------:R-:W-:Y:S01]  /*0f80*/  LOP3.LUT R111, R81, R50, R111, 0x96, !PT ;  /* 0x00000032516f7212 */ /* 0x000fe200078e966f */
[----:B------:R-:W-:Y:S01]  /*0f90*/  IMAD R112, R49, -0x326172a9, RZ ;  /* 0xcd9e8d5731707824 */ /* 0x000fe200078e02ff */
[----:B------:R-:W-:Y:S01]  /*0fa0*/  PRMT R167, R33, 0x7632, R167 ;  /* 0x0000763221a77816 */ /* 0x000fe200000000a7 */
[----:B------:R-:W-:Y:S01]  /*0fb0*/  IMAD R114, R0, -0x2daee0ad, RZ ;  /* 0xd2511f5300727824 */ /* 0x000fe200078e02ff */
        /* <DEDUP_REMOVED lines=8> */
[----:B01234-:R-:W-:-:S07]  /*1040*/  PRMT R176, R8, 0x7632, R176 ;  /* 0x0000763208b07816 */ /* 0x01ffce00000000b0 */
.L_x_14240:
[----:B------:R-:W0:Y:S08]  /*1050*/  LDC.64 R116, c[0x0][0x3f0] ;  /* 0x0000fc00ff747b82 */ /* 0x000e300000000a00 */
[----:B------:R-:W1:Y:S08]  /*1060*/  LDC R94, c[0x0][0x388] ;  /* 0x0000e200ff5e7b82 */ /* 0x000e700000000800 */
[----:B------:R-:W2:Y:S01]  /*1070*/  LDC.64 R92, c[0x0][0x3f8] ;  /* 0x0000fe00ff5c7b82 */ /* 0x000ea20000000a00 */
[----:B0-----:R-:W-:-:S05]  /*1080*/  IMAD.WIDE R116, R99, 0x4, R116 ;  /* 0x0000000463747825 */ /* 0x001fca00078e0274 */
[----:B------:R-:W3:Y:S01]  /*1090*/  LDG.E R95, desc[UR6][R116.64] ;  /* 0x00000006745f7981 */ /* 0x000ee2000c1e1900 */
[----:B-1----:R-:W-:Y:S01]  /*10a0*/  IMAD R0, R99, R94, RZ ;  /* 0x0000005e63007224 */ /* 0x002fe200078e02ff */
[----:B------:R-:W-:-:S04]  /*10b0*/  ISETP.GE.U32.AND P5, PT, R98, 0x20, PT ;  /* 0x000000206200780c */ /* 0x000fc80003fa6070 */
[----:B------:R-:W-:Y:S01]  /*10c0*/  SHF.R.S32.HI R119, RZ, 0x1f, R0 ;  /* 0x0000001fff777819 */ /* 0x000fe20000011400 */
[----:B--2---:R-:W-:-:S03]  /*10d0*/  IMAD.WIDE R92, R99, 0x4, R92 ;  /* 0x00000004635c7825 */ /* 0x004fc600078e025c */
[----:B------:R-:W-:Y:S01]  /*10e0*/  LEA.HI R119, R119, R0, RZ, 0x3 ;  /* 0x0000000077777211 */ /* 0x000fe200078f18ff */
[----:B------:R-:W-:Y:S03]  /*10f0*/  BSSY.RECONVERGENT B0, `(.L_x_13771) ;  /* 0x00006cc000007945 */ /* 0x000fe60003800200 */
[----:B------:R-:W-:Y:S01]  /*1100*/  LEA.HI.SX32 R0, R119, R96, 0x1d ;  /* 0x0000006077007211 */ /* 0x000fe200078feaff */
[----:B------:R0:W5:Y:S02]  /*1110*/  LDG.E R92, desc[UR6][R92.64] ;  /* 0x000000065c5c7981 */ /* 0x000164000c1e1900 */
[----:B0-----:R-:W-:Y:S01]  /*1120*/  IMAD.MOV.U32 R93, RZ, RZ, RZ ;  /* 0x000000ffff5d7224 */ /* 0x001fe200078e00ff */
[----:B---3--:R-:W-:-:S13]  /*1130*/  ISETP.GE.AND P0, PT, R95, 0x1, PT ;  /* 0x000000015f00780c */ /* 0x008fda0003f06270 */
[----:B------:R-:W0:Y:S01]  /*1140*/  @P0 S2R R118, SR_TID.X ;  /* 0x0000000000760919 */ /* 0x000e220000002100 */
[----:B------:R-:W-:-:S05]  /*1150*/  @P0 IADD3 R125, PT, PT, R95, -0x1, RZ ;  /* 0xffffffff5f7d0810 */ /* 0x000fca0007ffe0ff */
[----:B------:R-:W-:-:S05]  /*1160*/  @P0 IMAD R125, R125, R94, RZ ;  /* 0x0000005e7d7d0224 */ /* 0x000fca00078e02ff */
[----:B------:R-:W-:-:S04]  /*1170*/  @P0 SHF.R.S32.HI R110, RZ, 0x1f, R125 ;  /* 0x0000001fff6e0819 */ /* 0x000fc8000001147d */
[----:B------:R-:W-:Y:S02]  /*1180*/  @P0 LEA.HI R125, R110, R125, RZ, 0x3 ;  /* 0x0000007d6e7d0211 */ /* 0x000fe400078f18ff */
[----:B0-----:R-:W-:-:S04]  /*1190*/  @P0 LOP3.LUT R96, R118, 0x1f, RZ, 0xc0, !PT ;  /* 0x0000001f76600812 */ /* 0x001fc800078ec0ff */
[----:B------:R-:W-:Y:S01]  /*11a0*/  @P0 LEA.HI.SX32 R93, R125, R96, 0x1d ;  /* 0x000000607d5d0211 */ /* 0x000fe200078feaff */
[----:B------:R-:W-:Y:S06]  /*11b0*/  @!P5 BRA `(.L_x_13772) ;  /* 0x0000006800fcd947 */ /* 0x000fec0003800000 */
[----:B------:R-:W-:Y:S04]  /*11c0*/  BSSY.RECONVERGENT B1, `(.L_x_13773) ;  /* 0x0000005000017945 */ /* 0x000fe80003800200 */
[----:B------:R-:W-:Y:S05]  /*11d0*/  @!P0 BRA `(.L_x_13774) ;  /* 0x00000000000c8947 */ /* 0x000fea0003800000 */
[----:B------:R-:W0:Y:S02]  /*11e0*/  LDC.64 R48, c[0x0][0x390] ;  /* 0x0000e400ff307b82 */ /* 0x000e240000000a00 */
[----:B0-----:R-:W-:-:S06]  /*11f0*/  IMAD.WIDE.U32 R48, R93, 0x10, R48 ;  /* 0x000000105d307825 */ /* 0x001fcc00078e0030 */
[----:B------:R-:W5:Y:S02]  /*1200*/  LDG.E.128 R48, desc[UR6][R48.64] ;  /* 0x0000000630307981 */ /* 0x000f64000c1e1d00 */
.L_x_13774:
[----:B------:R-:W-:Y:S05]  /*1210*/  BSYNC.RECONVERGENT B1 ;  /* 0x0000000000017941 */ /* 0x000fea0003800200 */
.L_x_13773:
[----:B------:R-:W-:Y:S01]  /*1220*/  UISETP.NE.U32.AND UP0, UPT, UR4, URZ, UPT ;  /* 0x000000ff0400728c */ /* 0x000fe2000bf05070 */
[----:B------:R-:W-:Y:S03]  /*1230*/  BSSY.RECONVERGENT B1, `(.L_x_13775) ;  /* 0x0000699000017945 */ /* 0x000fe60003800200 */
[----:B------:R-:W-:-:S09]  /*1240*/  UISETP.NE.AND.EX UP0, UPT, UR5, URZ, UPT, UP0 ;  /* 0x000000ff0500728c */ /* 0x000fd2000bf05300 */
[----:B------:R-:W-:Y:S05]  /*1250*/  BRA.U !UP0, `(.L_x_13776) ;  /* 0x0000003508387547 */ /* 0x000fea000b800000 */
[----:B------:R-:W0:Y:S02]  /*1260*/  LDC.64 R62, c[0x0][0x3a0] ;  /* 0x0000e800ff3e7b82 */ /* 0x000e240000000a00 */
[----:B0-----:R-:W-:-:S05]  /*1270*/  IMAD.WIDE.U32 R62, R0, 0x20, R62 ;  /* 0x00000020003e7825 */ /* 0x001fca00078e003e */
[----:B------:R-:W2:Y:S04]  /*1280*/  LDG.E.128 R52, desc[UR6][R62.64] ;  /* 0x000000063e347981 */ /* 0x000ea8000c1e1d00 */
[----:B------:R0:W5:Y:S01]  /*1290*/  LDG.E.128 R56, desc[UR6][R62.64+0x10] ;  /* 0x000010063e387981 */ /* 0x000162000c1e1d00 */
[----:B------:R-:W-:Y:S01]  /*12a0*/  ISETP.GT.AND P1, PT, R95, RZ, PT ;  /* 0x000000ff5f00720c */ /* 0x000fe20003f24270 */
[----:B------:R-:W-:-:S12]  /*12b0*/  BSSY.RECONVERGENT B2, `(.L_x_13777) ;  /* 0x000006b000027945 */ /* 0x000fd80003800200 */
[----:B------:R-:W-:Y:S01]  /*12c0*/  @!P1 IMAD.MOV.U32 R110, RZ, RZ, R114 ;  /* 0x000000ffff6e9224 */ /* 0x000fe200078e0072 */
[----:B------:R-:W-:Y:S01]  /*12d0*/  @!P1 MOV R64, R115 ;  /* 0x0000007300409202 */ /* 0x000fe20000000f00 */
[----:B--2---:R-:W-:Y:S01]  /*12e0*/  @!P1 IMAD.MOV.U32 R60, RZ, RZ, R52 ;  /* 0x000000ffff3c9224 */ /* 0x004fe200078e0034 */
        /* <DEDUP_REMOVED lines=17> */
.L_x_13781:
        /* <DEDUP_REMOVED lines=13> */
.L_x_13783:
[----:B------:R-:W-:Y:S05]  /*14d0*/  BSYNC.RECONVERGENT B4 ;  /* 0x0000000000047941 */ /* 0x000fea0003800200 */
.L_x_13782:
[----:B------:R-:W-:Y:S01]  /*14e0*/  IMAD.WIDE.U32 R62, R97, -0x326172a9, RZ ;  /* 0xcd9e8d57613e7825 */ /* 0x000fe200078e00ff */
[----:B------:R-:W-:Y:S02]  /*14f0*/  LOP3.LUT R66, R103, R61, R3, 0x96, !PT ;  /* 0x0000003d67427212 */ /* 0x000fe400078e9603 */
[C---:B------:R-:W-:Y:S01]  /*1500*/  IADD3 R61, PT, PT, R2.reuse, -0x61c88647, RZ ;  /* 0x9e3779b9023d7810 */ /* 0x040fe20007ffe0ff */
[----:B------:R-:W-:Y:S01]  /*1510*/  VIADD R111, R2, 0x8ff34781 ;  /* 0x8ff34781026f7836 */ /* 0x000fe20000000000 */
        /* <DEDUP_REMOVED lines=51> */
[----:B------:R-:W-:-:S04]  /*1850*/  LOP3.LUT R111, R111, R62, R113, 0x96, !PT ;  /* 0x0000003e6f6f7212 */ /* 0x000fc800078e9671 */
[----:B------:R-:W-:Y:S01]  /*1860*/  LOP3.LUT R113, R61, R60, R65, 0x96, !PT ;  /* 0x0000003c3d717212 */ /* 0x000fe200078e9641 */
[----:B------:R-:W-:Y:S01]  /*1870*/  IMAD.MOV.U32 R60, RZ, RZ, R114 ;  /* 0x000000ffff3c7224 */ /* 0x000fe200078e0072 */
[----:B------:R-:W-:Y:S01]  /*1880*/  MOV R110, R64 ;  /* 0x00000040006e7202 */ /* 0x000fe20000000f00 */
[----:B------:R-:W-:-:S07]  /*1890*/  IMAD.MOV.U32 R64, RZ, RZ, RZ ;  /* 0x000000ffff407224 */ /* 0x000fce00078e00ff */
.L_x_13780:
[----:B------:R-:W-:Y:S05]  /*18a0*/  BSYNC.RECONVERGENT B3 ;  /* 0x0000000000037941 */ /* 0x000fea0003800200 */
.L_x_13779:
        /* <DEDUP_REMOVED lines=11> */
.L_x_13778:
[----:B------:R-:W-:Y:S05]  /*1960*/  BSYNC.RECONVERGENT B2 ;  /* 0x0000000000027941 */ /* 0x000fea0003800200 */
.L_x_13777:
[----:B------:R-:W-:Y:S01]  /*1970*/  BSSY.RECONVERGENT B2, `(.L_x_13784) ;  /* 0x0000068000027945 */ /* 0x000fe20003800200 */
[----:B------:R-:W-:Y:S01]  /*1980*/  MOV R63, R64 ;  /* 0x00000040003f7202 */ /* 0x000fe20000000f00 */
[----:B------:R-:W-:Y:S02]  /*1990*/  IMAD.MOV.U32 R61, RZ, RZ, R53 ;  /* 0x000000ffff3d7224 */ /* 0x000fe400078e0035 */
        /* <DEDUP_REMOVED lines=14> */
.L_x_13788:
        /* <DEDUP_REMOVED lines=13> */
.L_x_13790:
[----:B------:R-:W-:Y:S05]  /*1b50*/  BSYNC.RECONVERGENT B4 ;  /* 0x0000000000047941 */ /* 0x000fea0003800200 */
.L_x_13789:
        /* <DEDUP_REMOVED lines=21> */
[----:B------:R-:W-:-:S03]  /*1cb0*/  VIADD R111, R2, 0x8ff34781 ;  /* 0x8ff34781026f7836 */ /* 0x000fc60000000000 */
        /* <DEDUP_REMOVED lines=33> */
[----:B------:R-:W-:-:S04]  /*1ed0*/  LOP3.LUT R111, R111, R66, R113, 0x96, !PT ;  /* 0x000000426f6f7212 */ /* 0x000fc800078e9671 */
[----:B------:R-:W-:Y:S01]  /*1ee0*/  LOP3.LUT R113, R61, R64, R63, 0x96, !PT ;  /* 0x000000403d717212 */ /* 0x000fe200078e963f */
[----:B------:R-:W-:Y:S01]  /*1ef0*/  IMAD.MOV.U32 R63, RZ, RZ, RZ ;  /* 0x000000ffff3f7224 */ /* 0x000fe200078e00ff */
[----:B------:R-:W-:Y:S01]  /*1f00*/  MOV R61, R110 ;  /* 0x0000006e003d7202 */ /* 0x000fe20000000f00 */
[----:B------:R-:W-:-:S07]  /*1f10*/  IMAD.MOV.U32 R110, RZ, RZ, R62 ;  /* 0x000000ffff6e7224 */ /* 0x000fce00078e003e */
.L_x_13787:
[----:B------:R-:W-:Y:S05]  /*1f20*/  BSYNC.RECONVERGENT B3 ;  /* 0x0000000000037941 */ /* 0x000fea0003800200 */
.L_x_13786:
        /* <DEDUP_REMOVED lines=12> */
.L_x_13785:
[----:B------:R-:W-:Y:S05]  /*1ff0*/  BSYNC.RECONVERGENT B2 ;  /* 0x0000000000027941 */ /* 0x000fea0003800200 */
.L_x_13784:
        /* <DEDUP_REMOVED lines=17> */
.L_x_13795:
        /* <DEDUP_REMOVED lines=13> */
.L_x_13797:
[----:B------:R-:W-:Y:S05]  /*21e0*/  BSYNC.RECONVERGENT B4 ;  /* 0x0000000000047941 */ /* 0x000fea0003800200 */
.L_x_13796:
        /* <DEDUP_REMOVED lines=8> */
[C---:B------:R-:W-:Y:S01]  /*2270*/  IADD3 R63, PT, PT, R2.reuse, 0x3c6ef372, RZ ;  /* 0x3c6ef372023f7810 */ /* 0x040fe20007ffe0ff */
        /* <DEDUP_REMOVED lines=48> */
[----:B------:R-:W-:Y:S01]  /*2580*/  IMAD.MOV.U32 R64, RZ, RZ, RZ ;  /* 0x000000ffff407224 */ /* 0x000fe200078e00ff */
[----:B------:R-:W-:Y:S01]  /*2590*/  MOV R65, R110 ;  /* 0x0000006e00417202 */ /* 0x000fe20000000f00 */
[----:B------:R-:W-:-:S07]  /*25a0*/  IMAD.MOV.U32 R110, RZ, RZ, R62 ;  /* 0x000000ffff6e7224 */ /* 0x000fce00078e003e */
.L_x_13794:
[----:B------:R-:W-:Y:S05]  /*25b0*/  BSYNC.RECONVERGENT B3 ;  /* 0x0000000000037941 */ /* 0x000fea0003800200 */
.L_x_13793:
        /* <DEDUP_REMOVED lines=11> */
.L_x_13792:
[----:B------:R-:W-:Y:S05]  /*2670*/  BSYNC.RECONVERGENT B2 ;  /* 0x0000000000027941 */ /* 0x000fea0003800200 */
.L_x_13791:
        /* <DEDUP_REMOVED lines=17> */
.L_x_13802:
        /* <DEDUP_REMOVED lines=13> */
.L_x_13804:
[----:B------:R-:W-:Y:S05]  /*2860*/  BSYNC.RECONVERGENT B4 ;  /* 0x0000000000047941 */ /* 0x000fea0003800200 */
.L_x_13803:
        /* <DEDUP_REMOVED lines=61> */
.L_x_13801:
[----:B------:R-:W-:Y:S05]  /*2c40*/  BSYNC.RECONVERGENT B3 ;  /* 0x0000000000037941 */ /* 0x000fea0003800200 */
.L_x_13800:
[----:B-----5:R-:W-:Y:S01]  /*2c50*/  PRMT R64, R49, 0x7632, R64 ;  /* 0x0000763231407816 */ /* 0x020fe20000000040 */
[----:B------:R-:W-:Y:S01]  /*2c60*/  IMAD.MOV.U32 R66, RZ, RZ, 0x2f800000 ;  /* 0x2f800000ff427424 */ /* 0x000fe200078e00ff */
[----:B------:R-:W-:-:S03]  /*2c70*/  I2FP.F32.U32 R63, R63 ;  /* 0x0000003f003f7245 */ /* 0x000fc60000201000 */
        /* <DEDUP_REMOVED lines=8> */
[----:B------:R-:W-:-:S07]  /*2d00*/  FFMA.FTZ R63, R64, R63, R55 ;  /* 0x0000003f403f7223 */ /* 0x000fce0000010037 */
.L_x_13799:
[----:B------:R-:W-:Y:S05]  /*2d10*/  BSYNC.RECONVERGENT B2 ;  /* 0x0000000000027941 */ /* 0x000fea0003800200 */
.L_x_13798:
[----:B------:R-:W-:Y:S01]  /*2d20*/  BSSY.RECONVERGENT B2, `(.L_x_13805) ;  /* 0x0000068000027945 */ /* 0x000fe20003800200 */
[----:B------:R-:W-:Y:S02]  /*2d30*/  IMAD.MOV.U32 R66, RZ, RZ, R65 ;  /* 0x000000ffff427224 */ /* 0x000fe400078e0041 */
[----:B-----5:R-:W-:Y:S01]  /*2d40*/  IMAD.MOV.U32 R64, RZ, RZ, R56 ;  /* 0x000000ffff407224 */ /* 0x020fe200078e0038 */
        /* <DEDUP_REMOVED lines=14> */
.L_x_13809:
        /* <DEDUP_REMOVED lines=13> */
.L_x_13811:
[----:B------:R-:W-:Y:S05]  /*2f00*/  BSYNC.RECONVERGENT B4 ;  /* 0x0000000000047941 */ /* 0x000fea0003800200 */
.L_x_13810:
        /* <DEDUP_REMOVED lines=58> */
[----:B------:R-:W-:Y:S01]  /*32b0*/  IMAD.MOV.U32 R112, RZ, RZ, R114 ;  /* 0x000000ffff707224 */ /* 0x000fe200078e0072 */
[----:B------:R-:W-:Y:S01]  /*32c0*/  MOV R110, R64 ;  /* 0x00000040006e7202 */ /* 0x000fe20000000f00 */
[----:B------:R-:W-:-:S07]  /*32d0*/  IMAD.MOV.U32 R66, RZ, RZ, RZ ;  /* 0x000000ffff427224 */ /* 0x000fce00078e00ff */
.L_x_13808:
[----:B------:R-:W-:Y:S05]  /*32e0*/  BSYNC.RECONVERGENT B3 ;  /* 0x0000000000037941 */ /* 0x000fea0003800200 */
.L_x_13807:
        /* <DEDUP_REMOVED lines=11> */
.L_x_13806:
[----:B------:R-:W-:Y:S05]  /*33a0*/  BSYNC.RECONVERGENT B2 ;  /* 0x0000000000027941 */ /* 0x000fea0003800200 */
.L_x_13805:
[----:B------:R-:W-:Y:S01]  /*33b0*/  BSSY.RECONVERGENT B2, `(.L_x_13812) ;  /* 0x0000068000027945 */ /* 0x000fe20003800200 */
[----:B------:R-:W-:Y:S01]  /*33c0*/  IMAD.MOV.U32 R67, RZ, RZ, R66 ;  /* 0x000000ffff437224 */ /* 0x000fe200078e0042 */
[----:B------:R-:W-:Y:S02]  /*33d0*/  MOV R65, R57 ;  /* 0x0000003900417202 */ /* 0x000fe40000000f00 */
        /* <DEDUP_REMOVED lines=14> */
.L_x_13816:
        /* <DEDUP_REMOVED lines=13> */
.L_x_13818:
[----:B------:R-:W-:Y:S05]  /*3590*/  BSYNC.RECONVERGENT B4 ;  /* 0x0000000000047941 */ /* 0x000fea0003800200 */
.L_x_13817:
        /* <DEDUP_REMOVED lines=43> */
[----:B------:R-:W-:Y:S01]  /*3850*/  LOP3.LUT R111, R111, R116, R67, 0x96, !PT ;  /* 0x000000746f6f7212 */ /* 0x000fe200078e9643 */
[----:B------:R-:W-:Y:S01]  /*3860*/  VIADD R67, R3, 0xdb3d7428 ;  /* 0xdb3d742803437836 */ /* 0x000fe20000000000 */
[----:B------:R-:W-:-:S03]  /*3870*/  LOP3.LUT R65, R65, R114, R113, 0x96, !PT ;  /* 0x0000007241417212 */ /* 0x000fc600078e9671 */
        /* <DEDUP_REMOVED lines=11> */
[----:B------:R-:W-:Y:S01]  /*3930*/  IMAD.MOV.U32 R65, RZ, RZ, R110 ;  /* 0x000000ffff417224 */ /* 0x000fe200078e006e */
[----:B------:R-:W-:Y:S01]  /*3940*/  MOV R110, R66 ;  /* 0x00000042006e7202 */ /* 0x000fe20000000f00 */
[----:B------:R-:W-:-:S07]  /*3950*/  IMAD.MOV.U32 R67, RZ, RZ, RZ ;  /* 0x000000ffff437224 */ /* 0x000fce00078e00ff */
.L_x_13815:
[----:B------:R-:W-:Y:S05]  /*3960*/  BSYNC.RECONVERGENT B3 ;  /* 0x0000000000037941 */ /* 0x000fea0003800200 */
.L_x_13814:
[----:B------:R-:W-:Y:S01]  /*3970*/  PRMT R66, R50, 0x7632, R66 ;  /* 0x0000763232427816 */ /* 0x000fe20000000042 */
        /* <DEDUP_REMOVED lines=11> */
.L_x_13813:
[----:B------:R-:W-:Y:S05]  /*3a30*/  BSYNC.RECONVERGENT B2 ;  /* 0x0000000000027941 */ /* 0x000fea0003800200 */
.L_x_13812:
        /* <DEDUP_REMOVED lines=17> */
.L_x_13823:
        /* <DEDUP_REMOVED lines=13> */
.L_x_13825:
[----:B------:R-:W-:Y:S05]  /*3c20*/  BSYNC.RECONVERGENT B4 ;  /* 0x0000000000047941 */ /* 0x000fea0003800200 */
.L_x_13824:
        /* <DEDUP_REMOVED lines=27> */
[----:B------:R-:W-:-:S03]  /*3de0*/  LOP3.LUT R112, R67, R66, R117, 0x96, !PT ;  /* 0x0000004243707212 */ /* 0x000fc600078e9675 */
[----:B------:R-:W-:-:S04]  /*3df0*/  IMAD.WIDE.U32 R66, R105, -0x326172a9, RZ ;  /* 0xcd9e8d5769427825 */ /* 0x000fc800078e00ff */
[----:B------:R-:W-:Y:S02]  /*3e00*/  VIADD R105, R2, 0x1715609d ;  /* 0x1715609d02697836 */ /* 0x000fe40000000000 */
[----:B------:R-:W-:-:S03]  /*3e10*/  IMAD.WIDE.U32 R112, R112, -0x2daee0ad, RZ ;  /* 0xd2511f5370707825 */ /* 0x000fc600078e00ff */
[----:B------:R-:W-:Y:S01]  /*3e20*/  LOP3.LUT R105, R105, R116, R67, 0x96, !PT ;  /* 0x0000007469697212 */ /* 0x000fe200078e9643 */
[----:B------:R-:W-:Y:S01]  /*3e30*/  VIADD R67, R2, 0xb54cda56 ;  /* 0xb54cda5602437836 */ /* 0x000fe20000000000 */
[----:B------:R-:W-:-:S03]  /*3e40*/  LOP3.LUT R111, R111, R114, R113, 0x96, !PT ;  /* 0x000000726f6f7212 */ /* 0x000fc600078e9671 */
[----:B------:R-:W-:Y:S01]  /*3e50*/  IMAD.WIDE.U32 R114, R105, -0x2daee0ad, RZ ;  /* 0xd2511f5369727825 */ /* 0x000fe200078e00ff */
[----:B------:R-:W-:-:S03]  /*3e60*/  IADD3 R105, PT, PT, R3, 0x646e171e, RZ ;  /* 0x646e171e03697810 */ /* 0x000fc60007ffe0ff */
        /* <DEDUP_REMOVED lines=12> */
[----:B------:R-:W-:Y:S01]  /*3f30*/  IMAD.WIDE.U32 R116, R111, -0x326172a9, RZ ;  /* 0xcd9e8d576f747825 */ /* 0x000fe200078e00ff */
[----:B------:R-:W-:Y:S02]  /*3f40*/  IADD3 R111, PT, PT, R2, -0x700cb87f, RZ ;  /* 0x8ff34781026f7810 */ /* 0x000fe40007ffe0ff */
[----:B------:R-:W-:Y:S01]  /*3f50*/  LOP3.LUT R112, R105, R112, R115, 0x96, !PT ;  /* 0x0000007069707212 */ /* 0x000fe200078e9673 */
[----:B------:R-:W-:Y:S01]  /*3f60*/  VIADD R105, R3, 0x96a522ad ;  /* 0x96a522ad03697836 */ /* 0x000fe20000000000 */
[----:B------:R-:W-:-:S03]  /*3f70*/  LOP3.LUT R67, R67, R66, R117, 0x96, !PT ;  /* 0x0000004243437212 */ /* 0x000fc600078e9675 */
[----:B------:R-:W-:-:S04]  /*3f80*/  IMAD.WIDE.U32 R112, R112, -0x326172a9, RZ ;  /* 0xcd9e8d5770707825 */ /* 0x000fc800078e00ff */
[----:B------:R-:W-:Y:S01]  /*3f90*/  IMAD.WIDE.U32 R66, R67, -0x2daee0ad, RZ ;  /* 0xd2511f5343427825 */ /* 0x000fe200078e00ff */
[----:B------:R-:W-:-:S04]  /*3fa0*/  LOP3.LUT R111, R111, R116, R113, 0x96, !PT ;  /* 0x000000746f6f7212 */ /* 0x000fc800078e9671 */
[----:B------:R-:W-:Y:S01]  /*3fb0*/  LOP3.LUT R113, R105, R114, R67, 0x96, !PT ;  /* 0x0000007269717212 */ /* 0x000fe200078e9643 */
[----:B------:R-:W-:Y:S01]  /*3fc0*/  IMAD.MOV.U32 R105, RZ, RZ, R110 ;  /* 0x000000ffff697224 */ /* 0x000fe200078e006e */
[----:B------:R-:W-:Y:S01]  /*3fd0*/  MOV R110, R66 ;  /* 0x00000042006e7202 */ /* 0x000fe20000000f00 */
[----:B------:R-:W-:-:S07]  /*3fe0*/  IMAD.MOV.U32 R114, RZ, RZ, RZ ;  /* 0x000000ffff727224 */ /* 0x000fce00078e00ff */
.L_x_13822:
[----:B------:R-:W-:Y:S05]  /*3ff0*/  BSYNC.RECONVERGENT B3 ;  /* 0x0000000000037941 */ /* 0x000fea0003800200 */
.L_x_13821:
        /* <DEDUP_REMOVED lines=11> */
.L_x_13820:
[----:B------:R-:W-:Y:S05]  /*40b0*/  BSYNC.RECONVERGENT B2 ;  /* 0x0000000000027941 */ /* 0x000fea0003800200 */
.L_x_13819:
[----:B------:R-:W-:Y:S01]  /*40c0*/  IMAD.MOV.U32 R115, RZ, RZ, R114 ;  /* 0x000000ffff737224 */ /* 0x000fe200078e0072 */
        /* <DEDUP_REMOVED lines=15> */
.L_x_13829:
        /* <DEDUP_REMOVED lines=13> */
.L_x_13831:
[----:B------:R-:W-:Y:S05]  /*4290*/  BSYNC.RECONVERGENT B3 ;  /* 0x0000000000037941 */ /* 0x000fea0003800200 */
.L_x_13830:
        /* <DEDUP_REMOVED lines=28> */
[----:B------:R-:W-:-:S04]  /*4460*/  IMAD.WIDE.U32 R114, R67, -0x2daee0ad, RZ ;  /* 0xd2511f5343727825 */ /* 0x000fc800078e00ff */
[----:B------:R-:W-:Y:S02]  /*4470*/  VIADD R111, R2, 0x1715609d ;  /* 0x1715609d026f7836 */ /* 0x000fe40000000000 */
[----:B------:R-:W-:-:S03]  /*4480*/  VIADD R67, R3, 0xa9066899 ;  /* 0xa906689903437836 */ /* 0x000fc60000000000 */
[----:B------:R-:W-:Y:S02]  /*4490*/  LOP3.LUT R111, R111, R118, R113, 0x96, !PT ;  /* 0x000000766f6f7212 */ /* 0x000fe400078e9671 */
[----:B------:R-:W-:-:S03]  /*44a0*/  LOP3.LUT R67, R67, R116, R115, 0x96, !PT ;  /* 0x0000007443437212 */ /* 0x000fc600078e9673 */
        /* <DEDUP_REMOVED lines=19> */
[----:B------:R-:W-:-:S03]  /*45e0*/  IADD3 R111, PT, PT, R2, -0x700cb87f, RZ ;  /* 0x8ff34781026f7810 */ /* 0x000fc60007ffe0ff */
[----:B------:R-:W-:Y:S01]  /*45f0*/  IMAD.WIDE.U32 R114, R67, -0x2daee0ad, RZ ;  /* 0xd2511f5343727825 */ /* 0x000fe200078e00ff */
[----:B------:R-:W-:-:S03]  /*4600*/  LOP3.LUT R111, R111, R118, R113, 0x96, !PT ;  /* 0x000000766f6f7212 */ /* 0x000fc600078e9671 */
[----:B------:R-:W-:-:S05]  /*4610*/  VIADD R67, R3, 0x96a522ad ;  /* 0x96a522ad03437836 */ /* 0x000fca0000000000 */
[----:B------:R-:W-:Y:S01]  /*4620*/  LOP3.LUT R113, R67, R116, R115, 0x96, !PT ;  /* 0x0000007443717212 */ /* 0x000fe200078e9673 */
[----:B------:R-:W-:Y:S01]  /*4630*/  IMAD.MOV.U32 R67, RZ, RZ, R110 ;  /* 0x000000ffff437224 */ /* 0x000fe200078e006e */
[----:B------:R-:W-:Y:S01]  /*4640*/  MOV R110, R114 ;  /* 0x00000072006e7202 */ /* 0x000fe20000000f00 */
[----:B------:R-:W-:-:S07]  /*4650*/  IMAD.MOV.U32 R115, RZ, RZ, RZ ;  /* 0x000000ffff737224 */ /* 0x000fce00078e00ff */
.L_x_13828:
[----:B------:R-:W-:Y:S05]  /*4660*/  BSYNC.RECONVERGENT B2 ;  /* 0x0000000000027941 */ /* 0x000fea0003800200 */
.L_x_13827:
[----:B------:R-:W-:Y:S01]  /*4670*/  PRMT R106, R51, 0x7632, R106 ;  /* 0x00007632336a7816 */ /* 0x000fe2000000006a */
        /* <DEDUP_REMOVED lines=10> */
[----:B------:R-:W-:Y:S01]  /*4720*/  FFMA.FTZ R67, R114, R116, R59 ;  /* 0x0000007472437223 */ /* 0x000fe2000001003b */
[----:B------:R-:W-:Y:S06]  /*4730*/  BRA `(.L_x_13826) ;  /* 0x0000003400207947 */ /* 0x000fec0003800000 */
.L_x_13776:
        /* <DEDUP_REMOVED lines=21> */
.L_x_13836:
        /* <DEDUP_REMOVED lines=13> */
.L_x_13838:
[----:B------:R-:W-:Y:S05]  /*4960*/  BSYNC.RECONVERGENT B4 ;  /* 0x0000000000047941 */ /* 0x000fea0003800200 */
.L_x_13837:
        /* <DEDUP_REMOVED lines=60> */
.L_x_13835:
[----:B------:R-:W-:Y:S05]  /*4d30*/  BSYNC.RECONVERGENT B3 ;  /* 0x0000000000037941 */ /* 0x000fea0003800200 */
.L_x_13834:
        /* <DEDUP_REMOVED lines=11> */
.L_x_13833:
[----:B------:R-:W-:Y:S05]  /*4df0*/  BSYNC.RECONVERGENT B2 ;  /* 0x0000000000027941 */ /* 0x000fea0003800200 */
.L_x_13832:
        /* <DEDUP_REMOVED lines=17> */
.L_x_13843:
        /* <DEDUP_REMOVED lines=13> */
.L_x_13845:
[----:B------:R-:W-:Y:S05]  /*4fe0*/  BSYNC.RECONVERGENT B4 ;  /* 0x0000000000047941 */ /* 0x000fea0003800200 */
.L_x_13844:
        /* <DEDUP_REMOVED lines=60> */
.L_x_13842:
[----:B------:R-:W-:Y:S05]  /*53b0*/  BSYNC.RECONVERGENT B3 ;  /* 0x0000000000037941 */ /* 0x000fea0003800200 */
.L_x_13841:
        /* <DEDUP_REMOVED lines=12> */
.L_x_13840:
[----:B------:R-:W-:Y:S05]  /*5480*/  BSYNC.RECONVERGENT B2 ;  /* 0x0000000000027941 */ /* 0x000fea0003800200 */
.L_x_13839:
        /* <DEDUP_REMOVED lines=17> */
.L_x_13850:
        /* <DEDUP_REMOVED lines=13> */
.L_x_13852:
[----:B------:R-:W-:Y:S05]  /*5670*/  BSYNC.RECONVERGENT B4 ;  /* 0x0000000000047941 */ /* 0x000fea0003800200 */
.L_x_13851:
        /* <DEDUP_REMOVED lines=60> */
.L_x_13849:
[----:B------:R-:W-:Y:S05]  /*5a40*/  BSYNC.RECONVERGENT B3 ;  /* 0x0000000000037941 */ /* 0x000fea0003800200 */
.L_x_13848:
        /* <DEDUP_REMOVED lines=11> */
.L_x_13847:
[----:B------:R-:W-:Y:S05]  /*5b00*/  BSYNC.RECONVERGENT B2 ;  /* 0x0000000000027941 */ /* 0x000fea0003800200 */
.L_x_13846:
        /* <DEDUP_REMOVED lines=17> */
.L_x_13857:
        /* <DEDUP_REMOVED lines=13> */
.L_x_13859:
[----:B------:R-:W-:Y:S05]  /*5cf0*/  BSYNC.RECONVERGENT B4 ;  /* 0x0000000000047941 */ /* 0x000fea0003800200 */
.L_x_13858:
        /* <DEDUP_REMOVED lines=61> */
.L_x_13856:
[----:B------:R-:W-:Y:S05]  /*60d0*/  BSYNC.RECONVERGENT B3 ;  /* 0x0000000000037941 */ /* 0x000fea0003800200 */
.L_x_13855:
        /* <DEDUP_REMOVED lines=12> */
.L_x_13854:
[----:B------:R-:W-:Y:S05]  /*61a0*/  BSYNC.RECONVERGENT B2 ;  /* 0x0000000000027941 */ /* 0x000fea0003800200 */
.L_x_13853:
[----:B------:R-:W-:Y:S01]  /*61b0*/  BSSY.RECONVERGENT B2, `(.L_x_13860) ;  /* 0x0000068000027945 */ /* 0x000fe20003800200 */
[----:B------:R-:W-:Y:S02]  /*61c0*/  IMAD.MOV.U32 R66, RZ, RZ, R65 ;  /* 0x000000ffff427224 */ /* 0x000fe400078e0041 */
[----:B------:R-:W-:Y:S01]  /*61d0*/  IMAD.MOV.U32 R64, RZ, RZ, RZ ;  /* 0x000000ffff407224 */ /* 0x000fe200078e00ff */
        /* <DEDUP_REMOVED lines=14> */
.L_x_13864:
        /* <DEDUP_REMOVED lines=13> */
.L_x_13866:
[----:B------:R-:W-:Y:S05]  /*6390*/  BSYNC.RECONVERGENT B4 ;  /* 0x0000000000047941 */ /* 0x000fea0003800200 */
.L_x_13865:
        /* <DEDUP_REMOVED lines=61> */
.L_x_13863:
[----:B------:R-:W-:Y:S05]  /*6770*/  BSYNC.RECONVERGENT B3 ;  /* 0x0000000000037941 */ /* 0x000fea0003800200 */
.L_x_13862:
        /* <DEDUP_REMOVED lines=11> */
.L_x_13861:
[----:B------:R-:W-:Y:S05]  /*6830*/  BSYNC.RECONVERGENT B2 ;  /* 0x0000000000027941 */ /* 0x000fea0003800200 */
.L_x_13860:
[----:B------:R-:W-:Y:S01]  /*6840*/  BSSY.RECONVERGENT B2, `(.L_x_13867) ;  /* 0x0000068000027945 */ /* 0x000fe20003800200 */
[----:B------:R-:W-:Y:S02]  /*6850*/  HFMA2 R65, -RZ, RZ, 0, 0 ;  /* 0x00000000ff417431 */ /* 0x000fe400000001ff */
[----:B------:R-:W-:Y:S01]  /*6860*/  IMAD.MOV.U32 R67, RZ, RZ, R66 ;  /* 0x000000ffff437224 */ /* 0x000fe200078e0042 */
        /* <DEDUP_REMOVED lines=14> */
.L_x_13871:
        /* <DEDUP_REMOVED lines=13> */
.L_x_13873:
[----:B------:R-:W-:Y:S05]  /*6a20*/  BSYNC.RECONVERGENT B4 ;  /* 0x0000000000047941 */ /* 0x000fea0003800200 */
.L_x_13872:
        /* <DEDUP_REMOVED lines=60> */
.L_x_13870:
[----:B------:R-:W-:Y:S05]  /*6df0*/  BSYNC.RECONVERGENT B3 ;  /* 0x0000000000037941 */ /* 0x000fea0003800200 */
.L_x_13869:
        /* <DEDUP_REMOVED lines=12> */
.L_x_13868:
[----:B------:R-:W-:Y:S05]  /*6ec0*/  BSYNC.RECONVERGENT B2 ;  /* 0x0000000000027941 */ /* 0x000fea0003800200 */
.L_x_13867:
        /* <DEDUP_REMOVED lines=17> */
.L_x_13878:
        /* <DEDUP_REMOVED lines=13> */
.L_x_13880:
[----:B------:R-:W-:Y:S05]  /*70b0*/  BSYNC.RECONVERGENT B4 ;  /* 0x0000000000047941 */ /* 0x000fea0003800200 */
.L_x_13879:
        /* <DEDUP_REMOVED lines=60> */
.L_x_13877:
[----:B------:R-:W-:Y:S05]  /*7480*/  BSYNC.RECONVERGENT B3 ;  /* 0x0000000000037941 */ /* 0x000fea0003800200 */
.L_x_13876:
        /* <DEDUP_REMOVED lines=10> */
[----:B------:R-:W-:-:S07]  /*7530*/  FMUL.FTZ R66, R66, R67 ;  /* 0x0000004342427220 */ /* 0x000fce0000410000 */
.L_x_13875:
[----:B------:R-:W-:Y:S05]  /*7540*/  BSYNC.RECONVERGENT B2 ;  /* 0x0000000000027941 */ /* 0x000fea0003800200 */
.L_x_13874:
        /* <DEDUP_REMOVED lines=16> */
.L_x_13883:
        /* <DEDUP_REMOVED lines=13> */
.L_x_13885:
[----:B------:R-:W-:Y:S05]  /*7720*/  BSYNC.RECONVERGENT B3 ;  /* 0x0000000000037941 */ /* 0x000fea0003800200 */
.L_x_13884:
        /* <DEDUP_REMOVED lines=60> */
.L_x_13882:
[----:B------:R-:W-:Y:S05]  /*7af0*/  BSYNC.RECONVERGENT B2 ;  /* 0x0000000000027941 */ /* 0x000fea0003800200 */
.L_x_13881:
[----:B-----5:R-:W-:Y:S01]  /*7b00*/  PRMT R106, R51, 0x7632, R106 ;  /* 0x00007632336a7816 */ /* 0x020fe2000000006a */
[----:B------:R-:W-:Y:S01]  /*7b10*/  IMAD.MOV.U32 R114, RZ, RZ, 0x2f800000 ;  /* 0x2f800000ff727424 */ /* 0x000fe200078e00ff */
[----:B------:R-:W-:Y:S02]  /*7b20*/  I2FP.F32.U32 R67, R67 ;  /* 0x0000004300437245 */ /* 0x000fe40000201000 */
        /* <DEDUP_REMOVED lines=9> */
.L_x_13826:
[----:B------:R-:W-:Y:S05]  /*7bc0*/  BSYNC.RECONVERGENT B1 ;  /* 0x0000000000017941 */ /* 0x000fea0003800200 */
.L_x_13775:
[----:B------:R-:W0:Y:S01]  /*7bd0*/  LDC.64 R116, c[0x0][0x3a8] ;  /* 0x0000ea00ff747b82 */ /* 0x000e220000000a00 */
[----:B------:R-:W-:Y:S01]  /*7be0*/  BSSY.RECONVERGENT B1, `(.L_x_13886) ;  /* 0x000001a000017945 */ /* 0x000fe20003800200 */
[----:B------:R-:W-:Y:S02]  /*7bf0*/  IMAD.MOV.U32 R114, RZ, RZ, R110 ;  /* 0x000000ffff727224 */ /* 0x000fe400078e006e */
[----:B0-----:R-:W-:-:S05]  /*7c00*/  IMAD.WIDE.U32 R116, R0, 0x20, R116 ;  /* 0x0000002000747825 */ /* 0x001fca00078e0074 */
[----:B------:R0:W-:Y:S04]  /*7c10*/  STG.E.128 desc[UR6][R116.64], R60 ;  /* 0x0000003c74007986 */ /* 0x0001e8000c101d06 */
        /* <DEDUP_REMOVED lines=22> */
.L_x_13887:
[----:B------:R-:W-:Y:S05]  /*7d80*/  BSYNC.RECONVERGENT B1 ;  /* 0x0000000000017941 */ /* 0x000fea0003800200 */
.L_x_13886:
[----:B------:R-:W-:Y:S02]  /*7d90*/  VIADD R0, R0, 0x20 ;  /* 0x0000002000007836 */ /* 0x000fe40000000000 */
[----:B------:R-:W-:-:S07]  /*7da0*/  VIADD R93, R93, 0x20 ;  /* 0x000000205d5d7836 */ /* 0x000fce0000000000 */
.L_x_13772:
[----:B------:R-:W-:Y:S05]  /*7db0*/  BSYNC.RECONVERGENT B0 ;  /* 0x0000000000007941 */ /* 0x000fea0003800200 */
.L_x_13771:
[----:B------:R-:W-:Y:S01]  /*7dc0*/  ISETP.GE.U32.AND P1, PT, R98, 0x40, PT ;  /* 0x000000406200780c */ /* 0x000fe20003f26070 */
[----:B------:R-:W-:Y:S03]  /*7dd0*/  BSSY.RECONVERGENT B1, `(.L_x_13888) ;  /* 0x00006bf000017945 */ /* 0x000fe60003800200 */
[----:B------:R-:W-:-:S09]  /*7de0*/  P2R R124, PR, RZ, 0x2 ;  /* 0x00000002ff7c7803 */ /* 0x000fd20000000000 */
[----:B------:R-:W-:Y:S05]  /*7df0*/  @!P1 BRA `(.L_x_13889) ;  /* 0x0000006800f09947 */ /* 0x000fea0003800000 */
[----:B------:R-:W-:Y:S01]  /*7e00*/  ISETP.NE.U32.AND P1, PT, RZ, UR4, PT ;  /* 0x00000004ff007c0c */ /* 0x000fe2000bf25070 */
[----:B------:R-:W2:Y:S03]  /*7e10*/  @P0 LDC.64 R68, c[0x0][0x390] ;  /* 0x0000e400ff440b82 */ /* 0x000ea60000000a00 */
[----:B------:R-:W-:-:S13]  /*7e20*/  ISETP.NE.AND.EX P1, PT, RZ, UR5, PT, P1 ;  /* 0x00000005ff007c0c */ /* 0x000fda000bf25310 */
[----:B------:R-:W3:Y:S01]  /*7e30*/  @P1 LDC.64 R70, c[0x0][0x3a0] ;  /* 0x0000e800ff461b82 */ /* 0x000ee20000000a00 */
[----:B--2---:R-:W-:-:S05]  /*7e40*/  @P0 IMAD.WIDE.U32 R68, R93, 0x10, R68 ;  /* 0x000000105d440825 */ /* 0x004fca00078e0044 */
[----:B-----5:R2:W5:Y:S01]  /*7e50*/  @P0 LDG.E.128 R48, desc[UR6][R68.64] ;  /* 0x0000000644300981 */ /* 0x020562000c1e1d00 */
[----:B---3--:R-:W-:-:S05]  /*7e60*/  @P1 IMAD.WIDE.U32 R70, R0, 0x20, R70 ;  /* 0x0000002000461825 */ /* 0x008fca00078e0046 */
[----:B------:R2:W5:Y:S04]  /*7e70*/  @P1 LDG.E.128 R52, desc[UR6][R70.64] ;  /* 0x0000000646341981 */ /* 0x000568000c1e1d00 */
[----:B------:R2:W5:Y:S01]  /*7e80*/  @P1 LDG.E.128 R56, desc[UR6][R70.64+0x10] ;  /* 0x0000100646381981 */ /* 0x000562000c1e1d00 */
[----:B------:R-:W-:Y:S04]  /*7e90*/  BSSY.RECONVERGENT B0, `(.L_x_13890) ;  /* 0x0000694000007945 */ /* 0x000fe80003800200 */
[----:B------:R-:W-:Y:S05]  /*7ea0*/  @!P1 BRA `(.L_x_13891) ;  /* 0x0000003400289947 */ /* 0x000fea0003800000 */
[----:B------:R-:W-:Y:S01]  /*7eb0*/  ISETP.GT.AND P1, PT, R95, RZ, PT ;  /* 0x000000ff5f00720c */ /* 0x000fe20003f24270 */
[----:B------:R-:W-:Y:S01]  /*7ec0*/  BSSY.RECONVERGENT B2, `(.L_x_13892) ;  /* 0x000006b000027945 */ /* 0x000fe20003800200 */
[----:B------:R-:W-:Y:S01]  /*7ed0*/  MOV R110, R114 ;  /* 0x00000072006e7202 */ /* 0x000fe20000000f00 */
[----:B--2---:R-:W-:Y:S02]  /*7ee0*/  IMAD.MOV.U32 R70, RZ, RZ, R115 ;  /* 0x000000ffff467224 */ /* 0x004fe400078e0073 */
[----:B-----5:R-:W-:-:S08]  /*7ef0*/  IMAD.MOV.U32 R68, RZ, RZ, R52 ;  /* 0x000000ffff447224 */ /* 0x020fd000078e0034 */
[----:B------:R-:W-:Y:S05]  /*7f00*/  @!P1 BRA `(.L_x_13893) ;  /* 0x0000000400989947 */ /* 0x000fea0003800000 */
        /* <DEDUP_REMOVED lines=16> */
.L_x_13896:
        /* <DEDUP_REMOVED lines=13> */
.L_x_13898:
[----:B------:R-:W-:Y:S05]  /*80e0*/  BSYNC.RECONVERGENT B4 ;  /* 0x0000000000047941 */ /* 0x000fea0003800200 */
.L_x_13897:
        /* <DEDUP_REMOVED lines=8> */
[C---:B------:R-:W-:Y:S02]  /*8170*/  VIADD R69, R2.reuse, 0x3c6ef372 ;  /* 0x3c6ef37202457836 */ /* 0x040fe40000000000 */
        /* <DEDUP_REMOVED lines=51> */
.L_x_13895:
[----:B------:R-:W-:Y:S05]  /*84b0*/  BSYNC.RECONVERGENT B3 ;  /* 0x0000000000037941 */ /* 0x000fea0003800200 */
.L_x_13894:
        /* <DEDUP_REMOVED lines=11> */
.L_x_13893:
[----:B------:R-:W-:Y:S05]  /*8570*/  BSYNC.RECONVERGENT B2 ;  /* 0x0000000000027941 */ /* 0x000fea0003800200 */
.L_x_13892:
[----:B------:R-:W-:Y:S01]  /*8580*/  BSSY.RECONVERGENT B2, `(.L_x_13899) ;  /* 0x0000068000027945 */ /* 0x000fe20003800200 */
[----:B------:R-:W-:Y:S01]  /*8590*/  IMAD.MOV.U32 R71, RZ, RZ, R70 ;  /* 0x000000ffff477224 */ /* 0x000fe200078e0046 */
[----:B------:R-:W-:Y:S02]  /*85a0*/  MOV R69, R53 ;  /* 0x0000003500457202 */ /* 0x000fe40000000f00 */
        /* <DEDUP_REMOVED lines=14> */
.L_x_13903:
        /* <DEDUP_REMOVED lines=13> */
.L_x_13905:
[----:B------:R-:W-:Y:S05]  /*8760*/  BSYNC.RECONVERGENT B4 ;  /* 0x0000000000047941 */ /* 0x000fea0003800200 */
.L_x_13904:
[----:B------:R-:W-:Y:S01]  /*8770*/  IMAD.WIDE.U32 R74, R97, -0x326172a9, RZ ;  /* 0xcd9e8d57614a7825 */ /* 0x000fe200078e00ff */
[----:B------:R-:W-:Y:S02]  /*8780*/  LOP3.LUT R70, R103, R73, R3, 0x96, !PT ;  /* 0x0000004967467212 */ /* 0x000fe400078e9603 */
[----:B------:R-:W-:Y:S01]  /*8790*/  IADD3 R69, PT, PT, R2, -0x61c88647, RZ ;  /* 0x9e3779b902457810 */ /* 0x000fe20007ffe0ff */
[----:B------:R-:W-:Y:S01]  /*87a0*/  VIADD R73, R3, 0xbb67ae85 ;  /* 0xbb67ae8503497836 */ /* 0x000fe20000000000 */
[----:B------:R-:W-:Y:S01]  /*87b0*/  LOP3.LUT R112, R101, R75, R2, 0x96, !PT ;  /* 0x0000004b65707212 */ /* 0x000fe200078e9602 */
[----:B------:R-:W-:Y:S01]  /*87c0*/  IMAD.WIDE.U32 R70, R70, -0x326172a9, RZ ;  /* 0xcd9e8d5746467825 */ /* 0x000fe200078e00ff */
[----:B------:R-:W-:-:S03]  /*87d0*/  IADD3 R111, PT, PT, R2, -0x700cb87f, RZ ;  /* 0x8ff34781026f7810 */ /* 0x000fc60007ffe0ff */
[----:B------:R-:W-:Y:S01]  /*87e0*/  IMAD.WIDE.U32 R112, R112, -0x2daee0ad, RZ ;  /* 0xd2511f5370707825 */ /* 0x000fe200078e00ff */
[----:B------:R-:W-:Y:S02]  /*87f0*/  LOP3.LUT R69, R69, R74, R71, 0x96, !PT ;  /* 0x0000004a45457212 */ /* 0x000fe400078e9647 */
[----:B------:R-:W-:Y:S02]  /*8800*/  IADD3 R71, PT, PT, R3, 0x76cf5d0a, RZ ;  /* 0x76cf5d0a03477810 */ /* 0x000fe40007ffe0ff */
        /* <DEDUP_REMOVED lines=47> */
[----:B------:R-:W-:Y:S01]  /*8b00*/  HFMA2 R71, -RZ, RZ, 0, 0 ;  /* 0x00000000ff477431 */ /* 0x000fe200000001ff */
[----:B------:R-:W-:Y:S01]  /*8b10*/  MOV R69, R110 ;  /* 0x0000006e00457202 */ /* 0x000fe20000000f00 */
[----:B------:R-:W-:-:S07]  /*8b20*/  IMAD.MOV.U32 R110, RZ, RZ, R70 ;  /* 0x000000ffff6e7224 */ /* 0x000fce00078e0046 */
.L_x_13902:
[----:B------:R-:W-:Y:S05]  /*8b30*/  BSYNC.RECONVERGENT B3 ;  /* 0x0000000000037941 */ /* 0x000fea0003800200 */
.L_x_13901:
        /* <DEDUP_REMOVED lines=12> */
.L_x_13900:
[----:B------:R-:W-:Y:S05]  /*8c00*/  BSYNC.RECONVERGENT B2 ;  /* 0x0000000000027941 */ /* 0x000fea0003800200 */
.L_x_13899:
[----:B------:R-:W-:Y:S01]  /*8c10*/  BSSY.RECONVERGENT B2, `(.L_x_13906) ;  /* 0x0000067000027945 */ /* 0x000fe20003800200 */
[----:B------:R-:W-:Y:S01]  /*8c20*/  MOV R72, R71 ;  /* 0x0000004700487202 */ /* 0x000fe20000000f00 */
[----:B------:R-:W-:Y:S02]  /*8c30*/  IMAD.MOV.U32 R70, RZ, RZ, R54 ;  /* 0x000000ffff467224 */ /* 0x000fe400078e0036 */
        /* <DEDUP_REMOVED lines=14> */
.L_x_13910:
        /* <DEDUP_REMOVED lines=13> */
.L_x_13912:
[----:B------:R-:W-:Y:S05]  /*8df0*/  BSYNC.RECONVERGENT B4 ;  /* 0x0000000000047941 */ /* 0x000fea0003800200 */
.L_x_13911:
        /* <DEDUP_REMOVED lines=60> */
.L_x_13909:
[----:B------:R-:W-:Y:S05]  /*91c0*/  BSYNC.RECONVERGENT B3 ;  /* 0x0000000000037941 */ /* 0x000fea0003800200 */
.L_x_13908:
        /* <DEDUP_REMOVED lines=8> */
[----:B------:R-:W-:Y:S02]  /*9250*/  FSEL R71, R71, RZ, !P2 ;  /* 0x000000ff47477208 */ /* 0x000fe40005000000 */
[----:B------:R-:W-:-:S03]  /*9260*/  SEL R109, RZ, 0x1, P2 ;  /* 0x00000001ff6d7807 */ /* 0x000fc60001000000 */
[----:B------:R-:W-:-:S07]  /*9270*/  FFMA.FTZ R70, R71, R70, R54 ;  /* 0x0000004647467223 */ /* 0x000fce0000010036 */
.L_x_13907:
[----:B------:R-:W-:Y:S05]  /*9280*/  BSYNC.RECONVERGENT B2 ;  /* 0x0000000000027941 */ /* 0x000fea0003800200 */
.L_x_13906:
        /* <DEDUP_REMOVED lines=17> */
.L_x_13917:
        /* <DEDUP_REMOVED lines=13> */
.L_x_13919:
[----:B------:R-:W-:Y:S05]  /*9470*/  BSYNC.RECONVERGENT B4 ;  /* 0x0000000000047941 */ /* 0x000fea0003800200 */
.L_x_13918:
        /* <DEDUP_REMOVED lines=35> */
[C---:B------:R-:W-:Y:S02]  /*96b0*/  IADD3 R75, PT, PT, R2.reuse, 0x5384540f, RZ ;  /* 0x5384540f024b7810 */ /* 0x040fe40007ffe0ff */
[----:B------:R-:W-:Y:S01]  /*96c0*/  IADD3 R111, PT, PT, R2, -0x700cb87f, RZ ;  /* 0x8ff34781026f7810 */ /* 0x000fe20007ffe0ff */
[----:B------:R-:W-:Y:S01]  /*96d0*/  IMAD.WIDE.U32 R114, R71, -0x326172a9, RZ ;  /* 0xcd9e8d5747727825 */ /* 0x000fe200078e00ff */
[----:B------:R-:W-:-:S03]  /*96e0*/  LOP3.LUT R73, R73, R74, R113, 0x96, !PT ;  /* 0x0000004a49497212 */ /* 0x000fc600078e9671 */
[----:B------:R-:W-:-:S05]  /*96f0*/  VIADD R71, R2, 0xb54cda56 ;  /* 0xb54cda5602477836 */ /* 0x000fca0000000000 */
[----:B------:R-:W-:Y:S01]  /*9700*/  LOP3.LUT R71, R71, R72, R115, 0x96, !PT ;  /* 0x0000004847477212 */ /* 0x000fe200078e9673 */
[----:B------:R-:W-:-:S04]  /*9710*/  IMAD.WIDE.U32 R72, R73, -0x326172a9, RZ ;  /* 0xcd9e8d5749487825 */ /* 0x000fc800078e00ff */
[----:B01----:R-:W-:Y:S01]  /*9720*/  IMAD.WIDE.U32 R116, R71, -0x2daee0ad, RZ ;  /* 0xd2511f5347747825 */ /* 0x003fe200078e00ff */
[----:B------:R-:W-:Y:S02]  /*9730*/  LOP3.LUT R75, R75, R114, R73, 0x96, !PT ;  /* 0x000000724b4b7212 */ /* 0x000fe400078e9649 */
[C---:B------:R-:W-:Y:S01]  /*9740*/  IADD3 R73, PT, PT, R3.reuse, -0x24c28bd8, RZ ;  /* 0xdb3d742803497810 */ /* 0x040fe20007ffe0ff */
        /* <DEDUP_REMOVED lines=8> */
[----:B------:R-:W-:Y:S01]  /*97d0*/  VIADD R113, R3, 0x96a522ad ;  /* 0x96a522ad03717836 */ /* 0x000fe20000000000 */
[----:B------:R-:W-:Y:S01]  /*97e0*/  LOP3.LUT R111, R111, R112, R115, 0x96, !PT ;  /* 0x000000706f6f7212 */ /* 0x000fe200078e9673 */
[----:B------:R-:W-:Y:S01]  /*97f0*/  IMAD.WIDE.U32 R72, R72, -0x2daee0ad, RZ ;  /* 0xd2511f5348487825 */ /* 0x000fe200078e00ff */
[----:B------:R-:W-:-:S03]  /*9800*/  MOV R112, R114 ;  /* 0x0000007200707202 */ /* 0x000fc60000000f00 */
[----:B------:R-:W-:Y:S01]  /*9810*/  IMAD.MOV.U32 R71, RZ, RZ, R110 ;  /* 0x000000ffff477224 */ /* 0x000fe200078e006e */
[----:B------:R-:W-:Y:S01]  /*9820*/  LOP3.LUT R113, R113, R74, R73, 0x96, !PT ;  /* 0x0000004a71717212 */ /* 0x000fe200078e9649 */
[----:B------:R-:W-:Y:S01]  /*9830*/  IMAD.MOV.U32 R73, RZ, RZ, RZ ;  /* 0x000000ffff497224 */ /* 0x000fe200078e00ff */
[----:B------:R-:W-:-:S07]  /*9840*/  MOV R110, R72 ;  /* 0x00000048006e7202 */ /* 0x000fce0000000f00 */
.L_x_13916:
[----:B------:R-:W-:Y:S05]  /*9850*/  BSYNC.RECONVERGENT B3 ;  /* 0x0000000000037941 */ /* 0x000fea0003800200 */
.L_x_13915:
        /* <DEDUP_REMOVED lines=12> */
.L_x_13914:
[----:B------:R-:W-:Y:S05]  /*9920*/  BSYNC.RECONVERGENT B2 ;  /* 0x0000000000027941 */ /* 0x000fea0003800200 */
.L_x_13913:
        /* <DEDUP_REMOVED lines=17> */
.L_x_13924:
        /* <DEDUP_REMOVED lines=13> */
.L_x_13926:
[----:B------:R-:W-:Y:S05]  /*9b10*/  BSYNC.RECONVERGENT B4 ;  /* 0x0000000000047941 */ /* 0x000fea0003800200 */
.L_x_13925:
        /* <DEDUP_REMOVED lines=8> */
[C---:B------:R-:W-:Y:S01]  /*9ba0*/  VIADD R73, R2.reuse, 0x3c6ef372 ;  /* 0x3c6ef37202497836 */ /* 0x040fe20000000000 */
[----:B------:R-:W-:Y:S01]  /*9bb0*/  LOP3.LUT R114, R113, R112, R75, 0x96, !PT ;  /* 0x0000007071727212 */ /* 0x000fe200078e964b */
[----:B------:R-:W-:Y:S01]  /*9bc0*/  IMAD.WIDE.U32 R112, R111, -0x2daee0ad, RZ ;  /* 0xd2511f536f707825 */ /* 0x000fe200078e00ff */
[----:B------:R-:W-:Y:S02]  /*9bd0*/  IADD3 R75, PT, PT, R3, 0x76cf5d0a, RZ ;  /* 0x76cf5d0a034b7810 */ /* 0x000fe40007ffe0ff */
        /* <DEDUP_REMOVED lines=11> */
[----:B------:R-:W-:Y:S02]  /*9c90*/  IADD3 R75, PT, PT, R3, -0x126145ec, RZ ;  /* 0xed9eba14034b7810 */ /* 0x000fe40007ffe0ff */
[----:B------:R-:W-:Y:S01]  /*9ca0*/  IADD3 R111, PT, PT, R2, 0x1715609d, RZ ;  /* 0x1715609d026f7810 */ /* 0x000fe20007ffe0ff */
        /* <DEDUP_REMOVED lines=14> */
[----:B01----:R-:W-:Y:S01]  /*9d90*/  LOP3.LUT R116, R73, R72, R115, 0x96, !PT ;  /* 0x0000004849747212 */ /* 0x003fe200078e9673 */
        /* <DEDUP_REMOVED lines=12> */
[----:B------:R-:W-:Y:S01]  /*9e60*/  IMAD.WIDE.U32 R114, R111, -0x326172a9, RZ ;  /* 0xcd9e8d576f727825 */ /* 0x000fe200078e00ff */
[----:B------:R-:W-:-:S03]  /*9e70*/  IADD3 R111, PT, PT, R2, -0x700cb87f, RZ ;  /* 0x8ff34781026f7810 */ /* 0x000fc60007ffe0ff */
[----:B------:R-:W-:Y:S01]  /*9e80*/  IMAD.WIDE.U32 R72, R73, -0x2daee0ad, RZ ;  /* 0xd2511f5349487825 */ /* 0x000fe200078e00ff */
[----:B------:R-:W-:Y:S02]  /*9e90*/  LOP3.LUT R111, R111, R112, R115, 0x96, !PT ;  /* 0x000000706f6f7212 */ /* 0x000fe400078e9673 */
[----:B------:R-:W-:Y:S01]  /*9ea0*/  MOV R112, R114 ;  /* 0x0000007200707202 */ /* 0x000fe20000000f00 */
[----:B------:R-:W-:Y:S01]  /*9eb0*/  VIADD R113, R3, 0x96a522ad ;  /* 0x96a522ad03717836 */ /* 0x000fe20000000000 */
[----:B------:R-:W-:-:S04]  /*9ec0*/  MOV R110, R72 ;  /* 0x00000048006e7202 */ /* 0x000fc80000000f00 */
[----:B------:R-:W-:Y:S01]  /*9ed0*/  LOP3.LUT R113, R113, R74, R73, 0x96, !PT ;  /* 0x0000004a71717212 */ /* 0x000fe200078e9649 */
[----:B------:R-:W-:-:S07]  /*9ee0*/  IMAD.MOV.U32 R74, RZ, RZ, RZ ;  /* 0x000000ffff4a7224 */ /* 0x000fce00078e00ff */
.L_x_13923:
[----:B------:R-:W-:Y:S05]  /*9ef0*/  BSYNC.RECONVERGENT B3 ;  /* 0x0000000000037941 */ /* 0x000fea0003800200 */
.L_x_13922:
        /* <DEDUP_REMOVED lines=11> */
.L_x_13921:
[----:B------:R-:W-:Y:S05]  /*9fb0*/  BSYNC.RECONVERGENT B2 ;  /* 0x0000000000027941 */ /* 0x000fea0003800200 */
.L_x_13920:
        /* <DEDUP_REMOVED lines=17> */
.L_x_13931:
        /* <DEDUP_REMOVED lines=13> */
.L_x_13933:
[----:B------:R-:W-:Y:S05]  /*a1a0*/  BSYNC.RECONVERGENT B4 ;  /* 0x0000000000047941 */ /* 0x000fea0003800200 */
.L_x_13932:
[----:B01----:R-:W-:Y:S01]  /*a1b0*/  IMAD.WIDE.U32 R116, R97, -0x326172a9, RZ ;  /* 0xcd9e8d5761747825 */ /* 0x003fe200078e00ff */
        /* <DEDUP_REMOVED lines=59> */
.L_x_13930:
[----:B------:R-:W-:Y:S05]  /*a570*/  BSYNC.RECONVERGENT B3 ;  /* 0x0000000000037941 */ /* 0x000fea0003800200 */
.L_x_13929:
        /* <DEDUP_REMOVED lines=12> */
.L_x_13928:
[----:B------:R-:W-:Y:S05]  /*a640*/  BSYNC.RECONVERGENT B2 ;  /* 0x0000000000027941 */ /* 0x000fea0003800200 */
.L_x_13927:
        /* <DEDUP_REMOVED lines=17> */
.L_x_13938:
        /* <DEDUP_REMOVED lines=13> */
.L_x_13940:
[----:B------:R-:W-:Y:S05]  /*a830*/  BSYNC.RECONVERGENT B4 ;  /* 0x0000000000047941 */ /* 0x000fea0003800200 */
.L_x_13939:
        /* <DEDUP_REMOVED lines=57> */
[----:B------:R-:W-:Y:S01]  /*abd0*/  IMAD.MOV.U32 R105, RZ, RZ, R110 ;  /* 0x000000ffff697224 */ /* 0x000fe200078e006e */
[----:B------:R-:W-:Y:S01]  /*abe0*/  MOV R110, R74 ;  /* 0x0000004a006e7202 */ /* 0x000fe20000000f00 */
[----:B------:R-:W-:-:S07]  /*abf0*/  IMAD.MOV.U32 R114, RZ, RZ, RZ ;  /* 0x000000ffff727224 */ /* 0x000fce00078e00ff */
.L_x_13937:
[----:B------:R-:W-:Y:S05]  /*ac00*/  BSYNC.RECONVERGENT B3 ;  /* 0x0000000000037941 */ /* 0x000fea0003800200 */
.L_x_13936:
        /* <DEDUP_REMOVED lines=11> */
.L_x_13935:
[----:B------:R-:W-:Y:S05]  /*acc0*/  BSYNC.RECONVERGENT B2 ;  /* 0x0000000000027941 */ /* 0x000fea0003800200 */
.L_x_13934:
[----:B------:R-:W-:Y:S01]  /*acd0*/  IMAD.MOV.U32 R115, RZ, RZ, R114 ;  /* 0x000000ffff737224 */ /* 0x000fe200078e0072 */
        /* <DEDUP_REMOVED lines=15> */
.L_x_13944:
        /* <DEDUP_REMOVED lines=13> */
.L_x_13946:
[----:B------:R-:W-:Y:S05]  /*aea0*/  BSYNC.RECONVERGENT B3 ;  /* 0x0000000000037941 */ /* 0x000fea0003800200 */
.L_x_13945:
        /* <DEDUP_REMOVED lines=57> */
[----:B------:R-:W-:Y:S01]  /*b240*/  HFMA2 R115, -RZ, RZ, 0, 0 ;  /* 0x00000000ff737431 */ /* 0x000fe200000001ff */
[----:B------:R-:W-:Y:S01]  /*b250*/  MOV R75, R110 ;  /* 0x0000006e004b7202 */ /* 0x000fe20000000f00 */
[----:B------:R-:W-:-:S07]  /*b260*/  IMAD.MOV.U32 R110, RZ, RZ, R114 ;  /* 0x000000ffff6e7224 */ /* 0x000fce00078e0072 */
.L_x_13943:
[----:B------:R-:W-:Y:S05]  /*b270*/  BSYNC.RECONVERGENT B2 ;  /* 0x0000000000027941 */ /* 0x000fea0003800200 */
.L_x_13942:
[----:B------:R-:W-:Y:S01]  /*b280*/  PRMT R106, R51, 0x7632, R106 ;  /* 0x00007632336a7816 */ /* 0x000fe2000000006a */
[----:B------:R-:W-:Y:S01]  /*b290*/  IMAD.MOV.U32 R114, RZ, RZ, 0x2f800000 ;  /* 0x2f800000ff727424 */ /* 0x000fe200078e00ff */
[----:B------:R-:W-:Y:S01]  /*b2a0*/  I2FP.F32.U32 R75, R75 ;  /* 0x0000004b004b7245 */ /* 0x000fe20000201000 */
[----:B01----:R-:W-:Y:S01]  /*b2b0*/  IMAD.U32 R116, R169, 0x10000, RZ ;  /* 0x00010000a9747824 */ /* 0x003fe200078e00ff */
        /* <DEDUP_REMOVED lines=9> */
.L_x_13891:
[----:B------:R-:W-:Y:S01]  /*b350*/  BSSY.RECONVERGENT B2, `(.L_x_13947) ;  /* 0x000006b000027945 */ /* 0x000fe20003800200 */
[----:B--2---:R-:W-:Y:S01]  /*b360*/  HFMA2 R68, -RZ, RZ, 0, 0 ;  /* 0x00000000ff447431 */ /* 0x004fe200000001ff */
        /* <DEDUP_REMOVED lines=19> */
.L_x_13951:
        /* <DEDUP_REMOVED lines=13> */
.L_x_13953:
[----:B------:R-:W-:Y:S05]  /*b570*/  BSYNC.RECONVERGENT B4 ;  /* 0x0000000000047941 */ /* 0x000fea0003800200 */
.L_x_13952:
        /* <DEDUP_REMOVED lines=8> */
[C---:B------:R-:W-:Y:S01]  /*b600*/  IADD3 R69, PT, PT, R2.reuse, 0x3c6ef372, RZ ;  /* 0x3c6ef37202457810 */ /* 0x040fe20007ffe0ff */
        /* <DEDUP_REMOVED lines=41> */
[----:B------:R-:W-:Y:S02]  /*b8a0*/  LOP3.LUT R75, R75, R74, R71, 0x96, !PT ;  /* 0x0000004a4b4b7212 */ /* 0x000fe400078e9647 */
[----:B------:R-:W-:Y:S02]  /*b8b0*/  LOP3.LUT R69, R69, R68, R73, 0x96, !PT ;  /* 0x0000004445457212 */ /* 0x000fe400078e9649 */
[----:B------:R-:W-:Y:S01]  /*b8c0*/  IADD3 R71, PT, PT, R3, -0x695add53, RZ ;  /* 0x96a522ad03477810 */ /* 0x000fe20007ffe0ff */
[----:B------:R-:W-:-:S04]  /*b8d0*/  IMAD.WIDE.U32 R112, R75, -0x326172a9, RZ ;  /* 0xcd9e8d574b707825 */ /* 0x000fc800078e00ff */
[----:B------:R-:W-:Y:S01]  /*b8e0*/  IMAD.WIDE.U32 R68, R69, -0x2daee0ad, RZ ;  /* 0xd2511f5345447825 */ /* 0x000fe200078e00ff */
[----:B------:R-:W-:-:S03]  /*b8f0*/  LOP3.LUT R111, R111, R72, R113, 0x96, !PT ;  /* 0x000000486f6f7212 */ /* 0x000fc600078e9671 */
[----:B------:R-:W-:Y:S01]  /*b900*/  IMAD.MOV.U32 R110, RZ, RZ, R68 ;  /* 0x000000ffff6e7224 */ /* 0x000fe200078e0044 */
[----:B------:R-:W-:Y:S01]  /*b910*/  LOP3.LUT R113, R71, R70, R69, 0x96, !PT ;  /* 0x0000004647717212 */ /* 0x000fe200078e9645 */
[----:B------:R-:W-:Y:S01]  /*b920*/  IMAD.MOV.U32 R70, RZ, RZ, RZ ;  /* 0x000000ffff467224 */ /* 0x000fe200078e00ff */
[----:B------:R-:W-:-:S07]  /*b930*/  MOV R68, R114 ;  /* 0x0000007200447202 */ /* 0x000fce0000000f00 */
.L_x_13950:
[----:B------:R-:W-:Y:S05]  /*b940*/  BSYNC.RECONVERGENT B3 ;  /* 0x0000000000037941 */ /* 0x000fea0003800200 */
.L_x_13949:
        /* <DEDUP_REMOVED lines=11> */
.L_x_13948:
[----:B------:R-:W-:Y:S05]  /*ba00*/  BSYNC.RECONVERGENT B2 ;  /* 0x0000000000027941 */ /* 0x000fea0003800200 */
.L_x_13947:
        /* <DEDUP_REMOVED lines=17> */
.L_x_13958:
        /* <DEDUP_REMOVED lines=13> */
.L_x_13960:
[----:B------:R-:W-:Y:S05]  /*bbf0*/  BSYNC.RECONVERGENT B4 ;  /* 0x0000000000047941 */ /* 0x000fea0003800200 */
.L_x_13959:
        /* <DEDUP_REMOVED lines=60> */
.L_x_13957:
[----:B------:R-:W-:Y:S05]  /*bfc0*/  BSYNC.RECONVERGENT B3 ;  /* 0x0000000000037941 */ /* 0x000fea0003800200 */
.L_x_13956:
        /* <DEDUP_REMOVED lines=12> */
.L_x_13955:
[----:B------:R-:W-:Y:S05]  /*c090*/  BSYNC.RECONVERGENT B2 ;  /* 0x0000000000027941 */ /* 0x000fea0003800200 */
.L_x_13954:
        /* <DEDUP_REMOVED lines=17> */
.L_x_13965:
        /* <DEDUP_REMOVED lines=13> */
.L_x_13967:
[----:B------:R-:W-:Y:S05]  /*c280*/  BSYNC.RECONVERGENT B4 ;  /* 0x0000000000047941 */ /* 0x000fea0003800200 */
.L_x_13966:
        /* <DEDUP_REMOVED lines=60> */
.L_x_13964:
[----:B------:R-:W-:Y:S05]  /*c650*/  BSYNC.RECONVERGENT B3 ;  /* 0x0000000000037941 */ /* 0x000fea0003800200 */
.L_x_13963:
        /* <DEDUP_REMOVED lines=11> */
.L_x_13962:
[----:B------:R-:W-:Y:S05]  /*c710*/  BSYNC.RECONVERGENT B2 ;  /* 0x0000000000027941 */ /* 0x000fea0003800200 */
.L_x_13961:
        /* <DEDUP_REMOVED lines=17> */
.L_x_13972:
        /* <DEDUP_REMOVED lines=13> */
.L_x_13974:
[----:B------:R-:W-:Y:S05]  /*c900*/  BSYNC.RECONVERGENT B4 ;  /* 0x0000000000047941 */ /* 0x000fea0003800200 */
.L_x_13973:
        /* <DEDUP_REMOVED lines=61> */
.L_x_13971:
[----:B------:R-:W-:Y:S05]  /*cce0*/  BSYNC.RECONVERGENT B3 ;  /* 0x0000000000037941 */ /* 0x000fea0003800200 */
.L_x_13970:
        /* <DEDUP_REMOVED lines=12> */
.L_x_13969:
[----:B------:R-:W-:Y:S05]  /*cdb0*/  BSYNC.RECONVERGENT B2 ;  /* 0x0000000000027941 */ /* 0x000fea0003800200 */
.L_x_13968:
        /* <DEDUP_REMOVED lines=17> */
.L_x_13979:
        /* <DEDUP_REMOVED lines=13> */
.L_x_13981:
[----:B------:R-:W-:Y:S05]  /*cfa0*/  BSYNC.RECONVERGENT B4 ;  /* 0x0000000000047941 */ /* 0x000fea0003800200 */
.L_x_13980:
        /* <DEDUP_REMOVED lines=61> */
.L_x_13978:
[----:B------:R-:W-:Y:S05]  /*d380*/  BSYNC.RECONVERGENT B3 ;  /* 0x0000000000037941 */ /* 0x000fea0003800200 */
.L_x_13977:
        /* <DEDUP_REMOVED lines=11> */
.L_x_13976:
[----:B------:R-:W-:Y:S05]  /*d440*/  BSYNC.RECONVERGENT B2 ;  /* 0x0000000000027941 */ /* 0x000fea0003800200 */
.L_x_13975:
        /* <DEDUP_REMOVED lines=17> */
.L_x_13986:
        /* <DEDUP_REMOVED lines=13> */
.L_x_13988:
[----:B------:R-:W-:Y:S05]  /*d630*/  BSYNC.RECONVERGENT B4 ;  /* 0x0000000000047941 */ /* 0x000fea0003800200 */
.L_x_13987:
        /* <DEDUP_REMOVED lines=60> */
.L_x_13985:
[----:B------:R-:W-:Y:S05]  /*da00*/  BSYNC.RECONVERGENT B3 ;  /* 0x0000000000037941 */ /* 0x000fea0003800200 */
.L_x_13984:
        /* <DEDUP_REMOVED lines=12> */
.L_x_13983:
[----:B------:R-:W-:Y:S05]  /*dad0*/  BSYNC.RECONVERGENT B2 ;  /* 0x0000000000027941 */ /* 0x000fea0003800200 */
.L_x_13982:
        /* <DEDUP_REMOVED lines=17> */
.L_x_13993:
        /* <DEDUP_REMOVED lines=13> */
.L_x_13995:
[----:B------:R-:W-:Y:S05]  /*dcc0*/  BSYNC.RECONVERGENT B4 ;  /* 0x0000000000047941 */ /* 0x000fea0003800200 */
.L_x_13994:
        /* <DEDUP_REMOVED lines=60> */
.L_x_13992:
[----:B------:R-:W-:Y:S05]  /*e090*/  BSYNC.RECONVERGENT B3 ;  /* 0x0000000000037941 */ /* 0x000fea0003800200 */
.L_x_13991:
        /* <DEDUP_REMOVED lines=11> */
.L_x_13990:
[----:B------:R-:W-:Y:S05]  /*e150*/  BSYNC.RECONVERGENT B2 ;  /* 0x0000000000027941 */ /* 0x000fea0003800200 */
.L_x_13989:
        /* <DEDUP_REMOVED lines=16> */
.L_x_13998:
        /* <DEDUP_REMOVED lines=13> */
.L_x_14000:
[----:B------:R-:W-:Y:S05]  /*e330*/  BSYNC.RECONVERGENT B3 ;  /* 0x0000000000037941 */ /* 0x000fea0003800200 */
.L_x_13999:
        /* <DEDUP_REMOVED lines=60> */
.L_x_13997:
[----:B------:R-:W-:Y:S05]  /*e700*/  BSYNC.RECONVERGENT B2 ;  /* 0x0000000000027941 */ /* 0x000fea0003800200 */
.L_x_13996:
        /* <DEDUP_REMOVED lines=12> */
.L_x_13941:
[----:B------:R-:W-:Y:S05]  /*e7d0*/  BSYNC.RECONVERGENT B0 ;  /* 0x0000000000007941 */ /* 0x000fea0003800200 */
.L_x_13890:
[----:B01----:R-:W0:Y:S01]  /*e7e0*/  LDC.64 R116, c[0x0][0x3a8] ;  /* 0x0000ea00ff747b82 */ /* 0x003e220000000a00 */
[----:B------:R-:W-:Y:S01]  /*e7f0*/  BSSY.RECONVERGENT B0, `(.L_x_14001) ;  /* 0x000001a000007945 */ /* 0x000fe20003800200 */
[----:B------:R-:W-:Y:S01]  /*e800*/  MOV R114, R110 ;  /* 0x0000006e00727202 */ /* 0x000fe20000000f00 */
[----:B0-----:R-:W-:-:S05]  /*e810*/  IMAD.WIDE.U32 R116, R0, 0x20, R116 ;  /* 0x0000002000747825 */ /* 0x001fca00078e0074 */
[----:B------:R0:W-:Y:S04]  /*e820*/  STG.E.128 desc[UR6][R116.64], R68 ;  /* 0x0000004474007986 */ /* 0x0001e8000c101d06 */
        /* <DEDUP_REMOVED lines=22> */
.L_x_14002:
[----:B------:R-:W-:Y:S05]  /*e990*/  BSYNC.RECONVERGENT B0 ;  /* 0x0000000000007941 */ /* 0x000fea0003800200 */
.L_x_14001:
[----:B------:R-:W-:Y:S01]  /*e9a0*/  IADD3 R0, PT, PT, R0, 0x20, RZ ;  /* 0x0000002000007810 */ /* 0x000fe20007ffe0ff */
[----:B------:R-:W-:-:S07]  /*e9b0*/  VIADD R93, R93, 0x20 ;  /* 0x000000205d5d7836 */ /* 0x000fce0000000000 */
.L_x_13889:
[----:B------:R-:W-:Y:S05]  /*e9c0*/  BSYNC.RECONVERGENT B1 ;  /* 0x0000000000017941 */ /* 0x000fea0003800200 */
.L_x_13888:
[----:B------:R-:W-:Y:S01]  /*e9d0*/  ISETP.GE.U32.AND P4, PT, R98, 0x60, PT ;  /* 0x000000606200780c */ /* 0x000fe20003f86070 */
[----:B------:R-:W-:-:S12]  /*e9e0*/  BSSY.RECONVERGENT B1, `(.L_x_14003) ;  /* 0x00006be000017945 */ /* 0x000fd80003800200 */
        /* <DEDUP_REMOVED lines=15> */
[----:B--2---:R-:W-:Y:S01]  /*eae0*/  IMAD.MOV.U32 R78, RZ, RZ, R115 ;  /* 0x000000ffff4e7224 */ /* 0x004fe200078e0073 */
[----:B-----5:R-:W-:-:S09]  /*eaf0*/  MOV R76, R52 ;  /* 0x00000034004c7202 */ /* 0x020fd20000000f00 */
        /* <DEDUP_REMOVED lines=17> */
.L_x_14011:
        /* <DEDUP_REMOVED lines=13> */
.L_x_14013:
[----:B------:R-:W-:Y:S05]  /*ece0*/  BSYNC.RECONVERGENT B4 ;  /* 0x0000000000047941 */ /* 0x000fea0003800200 */
.L_x_14012:
        /* <DEDUP_REMOVED lines=60> */
.L_x_14010:
[----:B------:R-:W-:Y:S05]  /*f0b0*/  BSYNC.RECONVERGENT B3 ;  /* 0x0000000000037941 */ /* 0x000fea0003800200 */
.L_x_14009:
        /* <DEDUP_REMOVED lines=11> */
.L_x_14008:
[----:B------:R-:W-:Y:S05]  /*f170*/  BSYNC.RECONVERGENT B2 ;  /* 0x0000000000027941 */ /* 0x000fea0003800200 */
.L_x_14007:
        /* <DEDUP_REMOVED lines=17> */
.L_x_14018:
        /* <DEDUP_REMOVED lines=13> */
.L_x_14020:
[----:B------:R-:W-:Y:S05]  /*f360*/  BSYNC.RECONVERGENT B4 ;  /* 0x0000000000047941 */ /* 0x000fea0003800200 */
.L_x_14019:
        /* <DEDUP_REMOVED lines=60> */
.L_x_14017:
[----:B------:R-:W-:Y:S05]  /*f730*/  BSYNC.RECONVERGENT B3 ;  /* 0x0000000000037941 */ /* 0x000fea0003800200 */
.L_x_14016:
        /* <DEDUP_REMOVED lines=12> */
.L_x_14015:
[----:B------:R-:W-:Y:S05]  /*f800*/  BSYNC.RECONVERGENT B2 ;  /* 0x0000000000027941 */ /* 0x000fea0003800200 */
.L_x_14014:
        /* <DEDUP_REMOVED lines=17> */
.L_x_14025:
        /* <DEDUP_REMOVED lines=13> */
.L_x_14027:
[----:B------:R-:W-:Y:S05]  /*f9f0*/  BSYNC.RECONVERGENT B4 ;  /* 0x0000000000047941 */ /* 0x000fea0003800200 */
.L_x_14026:
        /* <DEDUP_REMOVED lines=60> */
.L_x_14024:
[----:B------:R-:W-:Y:S05]  /*fdc0*/  BSYNC.RECONVERGENT B3 ;  /* 0x0000000000037941 */ /* 0x000fea0003800200 */
.L_x_14023:
        /* <DEDUP_REMOVED lines=11> */
.L_x_14022:
[----:B------:R-:W-:Y:S05]  /*fe80*/  BSYNC.RECONVERGENT B2 ;  /* 0x0000000000027941 */ /* 0x000fea0003800200 */
.L_x_14021:
        /* <DEDUP_REMOVED lines=17> */
.L_x_14032:
        /* <DEDUP_REMOVED lines=13> */
.L_x_14034:
[----:B------:R-:W-:Y:S05]  /*10070*/  BSYNC.RECONVERGENT B4 ;  /* 0x0000000000047941 */ /* 0x000fea0003800200 */
.L_x_14033:
        /* <DEDUP_REMOVED lines=61> */
.L_x_14031:
[----:B------:R-:W-:Y:S05]  /*10450*/  BSYNC.RECONVERGENT B3 ;  /* 0x0000000000037941 */ /* 0x000fea0003800200 */
.L_x_14030:
        /* <DEDUP_REMOVED lines=12> */
.L_x_14029:
[----:B------:R-:W-:Y:S05]  /*10520*/  BSYNC.RECONVERGENT B2 ;  /* 0x0000000000027941 */ /* 0x000fea0003800200 */
.L_x_14028:
        /* <DEDUP_REMOVED lines=17> */
.L_x_14039:
        /* <DEDUP_REMOVED lines=13> */
.L_x_14041:
[----:B------:R-:W-:Y:S05]  /*10710*/  BSYNC.RECONVERGENT B4 ;  /* 0x0000000000047941 */ /* 0x000fea0003800200 */
.L_x_14040:
        /* <DEDUP_REMOVED lines=61> */
.L_x_14038:
[----:B------:R-:W-:Y:S05]  /*10af0*/  BSYNC.RECONVERGENT B3 ;  /* 0x0000000000037941 */ /* 0x000fea0003800200 */
.L_x_14037:
        /* <DEDUP_REMOVED lines=11> */
.L_x_14036:
[----:B------:R-:W-:Y:S05]  /*10bb0*/  BSYNC.RECONVERGENT B2 ;  /* 0x0000000000027941 */ /* 0x000fea0003800200 */
.L_x_14035:
        /* <DEDUP_REMOVED lines=17> */
.L_x_14046:
        /* <DEDUP_REMOVED lines=13> */
.L_x_14048:
[----:B------:R-:W-:Y:S05]  /*10da0*/  BSYNC.RECONVERGENT B4 ;  /* 0x0000000000047941 */ /* 0x000fea0003800200 */
.L_x_14047:
        /* <DEDUP_REMOVED lines=60> */
.L_x_14045:
[----:B------:R-:W-:Y:S05]  /*11170*/  BSYNC.RECONVERGENT B3 ;  /* 0x0000000000037941 */ /* 0x000fea0003800200 */
.L_x_14044:
        /* <DEDUP_REMOVED lines=12> */
.L_x_14043:
[----:B------:R-:W-:Y:S05]  /*11240*/  BSYNC.RECONVERGENT B2 ;  /* 0x0000000000027941 */ /* 0x000fea0003800200 */
.L_x_14042:
        /* <DEDUP_REMOVED lines=17> */
.L_x_14053:
        /* <DEDUP_REMOVED lines=13> */
.L_x_14055:
[----:B------:R-:W-:Y:S05]  /*11430*/  BSYNC.RECONVERGENT B4 ;  /* 0x0000000000047941 */ /* 0x000fea0003800200 */
.L_x_14054:
        /* <DEDUP_REMOVED lines=60> */
.L_x_14052:
[----:B------:R-:W-:Y:S05]  /*11800*/  BSYNC.RECONVERGENT B3 ;  /* 0x0000000000037941 */ /* 0x000fea0003800200 */
.L_x_14051:
        /* <DEDUP_REMOVED lines=11> */
.L_x_14050:
[----:B------:R-:W-:Y:S05]  /*118c0*/  BSYNC.RECONVERGENT B2 ;  /* 0x0000000000027941 */ /* 0x000fea0003800200 */
.L_x_14049:
        /* <DEDUP_REMOVED lines=16> */
.L_x_14059:
        /* <DEDUP_REMOVED lines=13> */
.L_x_14061:
[----:B------:R-:W-:Y:S05]  /*11aa0*/  BSYNC.RECONVERGENT B3 ;  /* 0x0000000000037941 */ /* 0x000fea0003800200 */
.L_x_14060:
        /* <DEDUP_REMOVED lines=60> */
.L_x_14058:
[----:B------:R-:W-:Y:S05]  /*11e70*/  BSYNC.RECONVERGENT B2 ;  /* 0x0000000000027941 */ /* 0x000fea0003800200 */
.L_x_14057:
        /* <DEDUP_REMOVED lines=13> */
.L_x_14006:
        /* <DEDUP_REMOVED lines=21> */
.L_x_14066:
        /* <DEDUP_REMOVED lines=13> */
.L_x_14068:
[----:B------:R-:W-:Y:S05]  /*12170*/  BSYNC.RECONVERGENT B4 ;  /* 0x0000000000047941 */ /* 0x000fea0003800200 */
.L_x_14067:
        /* <DEDUP_REMOVED lines=60> */
.L_x_14065:
[----:B------:R-:W-:Y:S05]  /*12540*/  BSYNC.RECONVERGENT B3 ;  /* 0x0000000000037941 */ /* 0x000fea0003800200 */
.L_x_14064:
        /* <DEDUP_REMOVED lines=11> */
.L_x_14063:
[----:B------:R-:W-:Y:S05]  /*12600*/  BSYNC.RECONVERGENT B2 ;  /* 0x0000000000027941 */ /* 0x000fea0003800200 */
.L_x_14062:
        /* <DEDUP_REMOVED lines=17> */
.L_x_14073:
        /* <DEDUP_REMOVED lines=13> */
.L_x_14075:
[----:B------:R-:W-:Y:S05]  /*127f0*/  BSYNC.RECONVERGENT B4 ;  /* 0x0000000000047941 */ /* 0x000fea0003800200 */
.L_x_14074:
        /* <DEDUP_REMOVED lines=60> */
.L_x_14072:
[----:B------:R-:W-:Y:S05]  /*12bc0*/  BSYNC.RECONVERGENT B3 ;  /* 0x0000000000037941 */ /* 0x000fea0003800200 */
.L_x_14071:
        /* <DEDUP_REMOVED lines=12> */
.L_x_14070:
[----:B------:R-:W-:Y:S05]  /*12c90*/  BSYNC.RECONVERGENT B2 ;  /* 0x0000000000027941 */ /* 0x000fea0003800200 */
.L_x_14069:
        /* <DEDUP_REMOVED lines=17> */
.L_x_14080:
        /* <DEDUP_REMOVED lines=13> */
.L_x_14082:
[----:B------:R-:W-:Y:S05]  /*12e80*/  BSYNC.RECONVERGENT B4 ;  /* 0x0000000000047941 */ /* 0x000fea0003800200 */
.L_x_14081:
        /* <DEDUP_REMOVED lines=60> */
.L_x_14079:
[----:B------:R-:W-:Y:S05]  /*13250*/  BSYNC.RECONVERGENT B3 ;  /* 0x0000000000037941 */ /* 0x000fea0003800200 */
.L_x_14078:
        /* <DEDUP_REMOVED lines=11> */
.L_x_14077:
[----:B------:R-:W-:Y:S05]  /*13310*/  BSYNC.RECONVERGENT B2 ;  /* 0x0000000000027941 */ /* 0x000fea0003800200 */
.L_x_14076:
        /* <DEDUP_REMOVED lines=17> */
.L_x_14087:
        /* <DEDUP_REMOVED lines=13> */
.L_x_14089:
[----:B------:R-:W-:Y:S05]  /*13500*/  BSYNC.RECONVERGENT B4 ;  /* 0x0000000000047941 */ /* 0x000fea0003800200 */
.L_x_14088:
        /* <DEDUP_REMOVED lines=61> */
.L_x_14086:
[----:B------:R-:W-:Y:S05]  /*138e0*/  BSYNC.RECONVERGENT B3 ;  /* 0x0000000000037941 */ /* 0x000fea0003800200 */
.L_x_14085:
        /* <DEDUP_REMOVED lines=12> */
.L_x_14084:
[----:B------:R-:W-:Y:S05]  /*139b0*/  BSYNC.RECONVERGENT B2 ;  /* 0x0000000000027941 */ /* 0x000fea0003800200 */
.L_x_14083:
        /* <DEDUP_REMOVED lines=17> */
.L_x_14094:
        /* <DEDUP_REMOVED lines=13> */
.L_x_14096:
[----:B------:R-:W-:Y:S05]  /*13ba0*/  BSYNC.RECONVERGENT B4 ;  /* 0x0000000000047941 */ /* 0x000fea0003800200 */
.L_x_14095:
        /* <DEDUP_REMOVED lines=61> */
.L_x_14093:
[----:B------:R-:W-:Y:S05]  /*13f80*/  BSYNC.RECONVERGENT B3 ;  /* 0x0000000000037941 */ /* 0x000fea0003800200 */
.L_x_14092:
        /* <DEDUP_REMOVED lines=11> */
.L_x_14091:
[----:B------:R-:W-:Y:S05]  /*14040*/  BSYNC.RECONVERGENT B2 ;  /* 0x0000000000027941 */ /* 0x000fea0003800200 */
.L_x_14090:
        /* <DEDUP_REMOVED lines=17> */
.L_x_14101:
        /* <DEDUP_REMOVED lines=13> */
.L_x_14103:
[----:B------:R-:W-:Y:S05]  /*14230*/  BSYNC.RECONVERGENT B4 ;  /* 0x0000000000047941 */ /* 0x000fea0003800200 */
.L_x_14102:
        /* <DEDUP_REMOVED lines=60> */
.L_x_14100:
[----:B------:R-:W-:Y:S05]  /*14600*/  BSYNC.RECONVERGENT B3 ;  /* 0x0000000000037941 */ /* 0x000fea0003800200 */
.L_x_14099:
        /* <DEDUP_REMOVED lines=12> */
.L_x_14098:
[----:B------:R-:W-:Y:S05]  /*146d0*/  BSYNC.RECONVERGENT B2 ;  /* 0x0000000000027941 */ /* 0x000fea0003800200 */
.L_x_14097:
        /* <DEDUP_REMOVED lines=17> */
.L_x_14108:
        /* <DEDUP_REMOVED lines=13> */
.L_x_14110:
[----:B------:R-:W-:Y:S05]  /*148c0*/  BSYNC.RECONVERGENT B4 ;  /* 0x0000000000047941 */ /* 0x000fea0003800200 */
.L_x_14109:
        /* <DEDUP_REMOVED lines=60> */
.L_x_14107:
[----:B------:R-:W-:Y:S05]  /*14c90*/  BSYNC.RECONVERGENT B3 ;  /* 0x0000000000037941 */ /* 0x000fea0003800200 */
.L_x_14106:
        /* <DEDUP_REMOVED lines=11> */
.L_x_14105:
[----:B------:R-:W-:Y:S05]  /*14d50*/  BSYNC.RECONVERGENT B2 ;  /* 0x0000000000027941 */ /* 0x000fea0003800200 */
.L_x_14104:
        /* <DEDUP_REMOVED lines=16> */
.L_x_14113:
        /* <DEDUP_REMOVED lines=13> */
.L_x_14115:
[----:B------:R-:W-:Y:S05]  /*14f30*/  BSYNC.RECONVERGENT B3 ;  /* 0x0000000000037941 */ /* 0x000fea0003800200 */
.L_x_14114:
        /* <DEDUP_REMOVED lines=60> */
.L_x_14112:
[----:B------:R-:W-:Y:S05]  /*15300*/  BSYNC.RECONVERGENT B2 ;  /* 0x0000000000027941 */ /* 0x000fea0003800200 */
.L_x_14111:
        /* <DEDUP_REMOVED lines=12> */
.L_x_14056:
[----:B------:R-:W-:Y:S05]  /*153d0*/  BSYNC.RECONVERGENT B0 ;  /* 0x0000000000007941 */ /* 0x000fea0003800200 */
.L_x_14005:
        /* <DEDUP_REMOVED lines=27> */
.L_x_14117:
[----:B------:R-:W-:Y:S05]  /*15590*/  BSYNC.RECONVERGENT B0 ;  /* 0x0000000000007941 */ /* 0x000fea0003800200 */
.L_x_14116:
[----:B------:R-:W-:Y:S01]  /*155a0*/  IADD3 R0, PT, PT, R0, 0x20, RZ ;  /* 0x0000002000007810 */ /* 0x000fe20007ffe0ff */
[----:B------:R-:W-:-:S07]  /*155b0*/  VIADD R93, R93, 0x20 ;  /* 0x000000205d5d7836 */ /* 0x000fce0000000000 */
.L_x_14004:
[----:B------:R-:W-:Y:S05]  /*155c0*/  BSYNC.RECONVERGENT B1 ;  /* 0x0000000000017941 */ /* 0x000fea0003800200 */
.L_x_14003:
        /* <DEDUP_REMOVED lines=36> */
.L_x_14126:
        /* <DEDUP_REMOVED lines=13> */
.L_x_14128:
[----:B------:R-:W-:Y:S05]  /*158e0*/  BSYNC.RECONVERGENT B4 ;  /* 0x0000000000047941 */ /* 0x000fea0003800200 */
.L_x_14127:
        /* <DEDUP_REMOVED lines=60> */
.L_x_14125:
[----:B------:R-:W-:Y:S05]  /*15cb0*/  BSYNC.RECONVERGENT B3 ;  /* 0x0000000000037941 */ /* 0x000fea0003800200 */
.L_x_14124:
        /* <DEDUP_REMOVED lines=11> */
.L_x_14123:
[----:B------:R-:W-:Y:S05]  /*15d70*/  BSYNC.RECONVERGENT B2 ;  /* 0x0000000000027941 */ /* 0x000fea0003800200 */
.L_x_14122:
        /* <DEDUP_REMOVED lines=17> */
.L_x_14133:
        /* <DEDUP_REMOVED lines=13> */
.L_x_14135:
[----:B------:R-:W-:Y:S05]  /*15f60*/  BSYNC.RECONVERGENT B4 ;  /* 0x0000000000047941 */ /* 0x000fea0003800200 */
.L_x_14134:
        /* <DEDUP_REMOVED lines=60> */
.L_x_14132:
[----:B------:R-:W-:Y:S05]  /*16330*/  BSYNC.RECONVERGENT B3 ;  /* 0x0000000000037941 */ /* 0x000fea0003800200 */
.L_x_14131:
        /* <DEDUP_REMOVED lines=12> */
.L_x_14130:
[----:B------:R-:W-:Y:S05]  /*16400*/  BSYNC.RECONVERGENT B2 ;  /* 0x0000000000027941 */ /* 0x000fea0003800200 */
.L_x_14129:
        /* <DEDUP_REMOVED lines=17> */
.L_x_14140:
        /* <DEDUP_REMOVED lines=13> */
.L_x_14142:
[----:B------:R-:W-:Y:S05]  /*165f0*/  BSYNC.RECONVERGENT B4 ;  /* 0x0000000000047941 */ /* 0x000fea0003800200 */
.L_x_14141:
        /* <DEDUP_REMOVED lines=60> */
.L_x_14139:
[----:B------:R-:W-:Y:S05]  /*169c0*/  BSYNC.RECONVERGENT B3 ;  /* 0x0000000000037941 */ /* 0x000fea0003800200 */
.L_x_14138:
        /* <DEDUP_REMOVED lines=11> */
.L_x_14137:
[----:B------:R-:W-:Y:S05]  /*16a80*/  BSYNC.RECONVERGENT B2 ;  /* 0x0000000000027941 */ /* 0x000fea0003800200 */
.L_x_14136:
        /* <DEDUP_REMOVED lines=17> */
.L_x_14147:
        /* <DEDUP_REMOVED lines=13> */
.L_x_14149:
[----:B------:R-:W-:Y:S05]  /*16c70*/  BSYNC.RECONVERGENT B4 ;  /* 0x0000000000047941 */ /* 0x000fea0003800200 */
.L_x_14148:
        /* <DEDUP_REMOVED lines=54> */
[----:B------:R-:W-:Y:S01]  /*16fe0*/  LOP3.LUT R111, R111, R112, R115, 0x96, !PT ;  /* 0x000000706f6f7212 */ /* 0x000fe200078e9673 */
[----:B------:R-:W-:Y:S01]  /*16ff0*/  IMAD.MOV.U32 R87, RZ, RZ, R110 ;  /* 0x000000ffff577224 */ /* 0x000fe200078e006e */
[----:B------:R-:W-:Y:S01]  /*17000*/  MOV R112, R114 ;  /* 0x0000007200707202 */ /* 0x000fe20000000f00 */
[----:B------:R-:W-:-:S05]  /*17010*/  IMAD.WIDE.U32 R88, R88, -0x2daee0ad, RZ ;  /* 0xd2511f5358587825 */ /* 0x000fca00078e00ff */
[----:B------:R-:W-:Y:S01]  /*17020*/  LOP3.LUT R113, R113, R90, R89, 0x96, !PT ;  /* 0x0000005a71717212 */ /* 0x000fe200078e9659 */
[----:B------:R-:W-:Y:S01]  /*17030*/  IMAD.MOV.U32 R89, RZ, RZ, RZ ;  /* 0x000000ffff597224 */ /* 0x000fe200078e00ff */
[----:B------:R-:W-:-:S07]  /*17040*/  MOV R110, R88 ;  /* 0x00000058006e7202 */ /* 0x000fce0000000f00 */
.L_x_14146:
[----:B------:R-:W-:Y:S05]  /*17050*/  BSYNC.RECONVERGENT B3 ;  /* 0x0000000000037941 */ /* 0x000fea0003800200 */
.L_x_14145:
        /* <DEDUP_REMOVED lines=12> */
.L_x_14144:
[----:B------:R-:W-:Y:S05]  /*17120*/  BSYNC.RECONVERGENT B2 ;  /* 0x0000000000027941 */ /* 0x000fea0003800200 */
.L_x_14143:
        /* <DEDUP_REMOVED lines=17> */
.L_x_14154:
        /* <DEDUP_REMOVED lines=13> */
.L_x_14156:
[----:B------:R-:W-:Y:S05]  /*17310*/  BSYNC.RECONVERGENT B4 ;  /* 0x0000000000047941 */ /* 0x000fea0003800200 */
.L_x_14155:
        /* <DEDUP_REMOVED lines=26> */
[----:B------:R-:W-:Y:S01]  /*174c0*/  IADD3 R91, PT, PT, R2, 0x1715609d, RZ ;  /* 0x1715609d025b7810 */ /* 0x000fe20007ffe0ff */
        /* <DEDUP_REMOVED lines=24> */
[----:B------:R-:W-:Y:S01]  /*17650*/  IMAD.MOV.U32 R91, RZ, RZ, R110 ;  /* 0x000000ffff5b7224 */ /* 0x000fe200078e006e */
[----:B------:R-:W-:Y:S01]  /*17660*/  LOP3.LUT R89, R89, R88, R113, 0x96, !PT ;  /* 0x0000005859597212 */ /* 0x000fe200078e9671 */
[----:B------:R-:W-:-:S04]  /*17670*/  IMAD.WIDE.U32 R114, R114, -0x326172a9, RZ ;  /* 0xcd9e8d5772727825 */ /* 0x000fc800078e00ff */
[----:B------:R-:W-:Y:S01]  /*17680*/  IMAD.WIDE.U32 R88, R89, -0x2daee0ad, RZ ;  /* 0xd2511f5359587825 */ /* 0x000fe200078e00ff */
[----:B------:R-:W-:Y:S02]  /*17690*/  LOP3.LUT R111, R111, R112, R115, 0x96, !PT ;  /* 0x000000706f6f7212 */ /* 0x000fe400078e9673 */
[----:B------:R-:W-:Y:S01]  /*176a0*/  MOV R112, R114 ;  /* 0x0000007200707202 */ /* 0x000fe20000000f00 */
[----:B------:R-:W-:Y:S01]  /*176b0*/  VIADD R113, R3, 0x96a522ad ;  /* 0x96a522ad03717836 */ /* 0x000fe20000000000 */
[----:B------:R-:W-:-:S04]  /*176c0*/  MOV R110, R88 ;  /* 0x00000058006e7202 */ /* 0x000fc80000000f00 */
[----:B------:R-:W-:Y:S01]  /*176d0*/  LOP3.LUT R113, R113, R90, R89, 0x96, !PT ;  /* 0x0000005a71717212 */ /* 0x000fe200078e9659 */
[----:B------:R-:W-:-:S07]  /*176e0*/  IMAD.MOV.U32 R90, RZ, RZ, RZ ;  /* 0x000000ffff5a7224 */ /* 0x000fce00078e00ff */
.L_x_14153:
[----:B------:R-:W-:Y:S05]  /*176f0*/  BSYNC.RECONVERGENT B3 ;  /* 0x0000000000037941 */ /* 0x000fea0003800200 */
.L_x_14152:
        /* <DEDUP_REMOVED lines=11> */
.L_x_14151:
[----:B------:R-:W-:Y:S05]  /*177b0*/  BSYNC.RECONVERGENT B2 ;  /* 0x0000000000027941 */ /* 0x000fea0003800200 */
.L_x_14150:
        /* <DEDUP_REMOVED lines=17> */
.L_x_14161:
        /* <DEDUP_REMOVED lines=13> */
.L_x_14163:
[----:B------:R-:W-:Y:S05]  /*179a0*/  BSYNC.RECONVERGENT B4 ;  /* 0x0000000000047941 */ /* 0x000fea0003800200 */
.L_x_14162:
[----:B01----:R-:W-:Y:S01]  /*179b0*/  IMAD.WIDE.U32 R116, R97, -0x326172a9, RZ ;  /* 0xcd9e8d5761747825 */ /* 0x003fe200078e00ff */
        /* <DEDUP_REMOVED lines=59> */
.L_x_14160:
[----:B------:R-:W-:Y:S05]  /*17d70*/  BSYNC.RECONVERGENT B3 ;  /* 0x0000000000037941 */ /* 0x000fea0003800200 */
.L_x_14159:
        /* <DEDUP_REMOVED lines=12> */
.L_x_14158:
[----:B------:R-:W-:Y:S05]  /*17e40*/  BSYNC.RECONVERGENT B2 ;  /* 0x0000000000027941 */ /* 0x000fea0003800200 */
.L_x_14157:
        /* <DEDUP_REMOVED lines=17> */
.L_x_14168:
        /* <DEDUP_REMOVED lines=13> */
.L_x_14170:
[----:B------:R-:W-:Y:S05]  /*18030*/  BSYNC.RECONVERGENT B4 ;  /* 0x0000000000047941 */ /* 0x000fea0003800200 */
.L_x_14169:
        /* <DEDUP_REMOVED lines=9> */
[----:B------:R-:W-:Y:S01]  /*180d0*/  VIADD R111, R2, 0x8ff34781 ;  /* 0x8ff34781026f7836 */ /* 0x000fe20000000000 */
        /* <DEDUP_REMOVED lines=41> */
[----:B------:R-:W-:Y:S01]  /*18370*/  IMAD.MOV.U32 R105, RZ, RZ, R110 ;  /* 0x000000ffff697224 */ /* 0x000fe200078e006e */
[----:B------:R-:W-:Y:S02]  /*18380*/  LOP3.LUT R91, R91, R90, R117, 0x96, !PT ;  /* 0x0000005a5b5b7212 */ /* 0x000fe400078e9675 */
[----:B------:R-:W-:Y:S01]  /*18390*/  IADD3 R95, PT, PT, R3, -0x695add53, RZ ;  /* 0x96a522ad035f7810 */ /* 0x000fe20007ffe0ff */
[----:B------:R-:W-:-:S04]  /*183a0*/  IMAD.WIDE.U32 R112, R112, -0x326172a9, RZ ;  /* 0xcd9e8d5770707825 */ /* 0x000fc800078e00ff */
[----:B------:R-:W-:Y:S01]  /*183b0*/  IMAD.WIDE.U32 R90, R91, -0x2daee0ad, RZ ;  /* 0xd2511f535b5a7825 */ /* 0x000fe200078e00ff */
[----:B------:R-:W-:-:S04]  /*183c0*/  LOP3.LUT R111, R111, R116, R113, 0x96, !PT ;  /* 0x000000746f6f7212 */ /* 0x000fc800078e9671 */
[----:B------:R-:W-:Y:S01]  /*183d0*/  LOP3.LUT R113, R95, R114, R91, 0x96, !PT ;  /* 0x000000725f717212 */ /* 0x000fe200078e965b */
[----:B------:R-:W-:Y:S01]  /*183e0*/  IMAD.MOV.U32 R95, RZ, RZ, RZ ;  /* 0x000000ffff5f7224 */ /* 0x000fe200078e00ff */
[----:B------:R-:W-:-:S07]  /*183f0*/  MOV R110, R90 ;  /* 0x0000005a006e7202 */ /* 0x000fce0000000f00 */
.L_x_14167:
[----:B------:R-:W-:Y:S05]  /*18400*/  BSYNC.RECONVERGENT B3 ;  /* 0x0000000000037941 */ /* 0x000fea0003800200 */
.L_x_14166:
        /* <DEDUP_REMOVED lines=11> */
.L_x_14165:
[----:B------:R-:W-:Y:S05]  /*184c0*/  BSYNC.RECONVERGENT B2 ;  /* 0x0000000000027941 */ /* 0x000fea0003800200 */
.L_x_14164:
[----:B------:R-:W-:Y:S01]  /*184d0*/  IMAD.MOV.U32 R114, RZ, RZ, R110 ;  /* 0x000000ffff727224 */ /* 0x000fe200078e006e */
[----:B------:R-:W-:Y:S01]  /*184e0*/  MOV R115, R95 ;  /* 0x0000005f00737202 */ /* 0x000fe20000000f00 */
        /* <DEDUP_REMOVED lines=18> */
.L_x_14174:
        /* <DEDUP_REMOVED lines=13> */
.L_x_14176:
[----:B------:R-:W-:Y:S05]  /*186e0*/  BSYNC.RECONVERGENT B3 ;  /* 0x0000000000037941 */ /* 0x000fea0003800200 */
.L_x_14175:
        /* <DEDUP_REMOVED lines=55> */
[----:B------:R-:W-:-:S05]  /*18a60*/  VIADD R91, R3, 0x96a522ad ;  /* 0x96a522ad035b7836 */ /* 0x000fca0000000000 */
[----:B------:R-:W-:Y:S01]  /*18a70*/  LOP3.LUT R113, R91, R116, R115, 0x96, !PT ;  /* 0x000000745b717212 */ /* 0x000fe200078e9673 */
[----:B------:R-:W-:Y:S01]  /*18a80*/  IMAD.MOV.U32 R115, RZ, RZ, RZ ;  /* 0x000000ffff737224 */ /* 0x000fe200078e00ff */
[----:B------:R-:W-:-:S07]  /*18a90*/  MOV R91, R110 ;  /* 0x0000006e005b7202 */ /* 0x000fce0000000f00 */
.L_x_14173:
[----:B------:R-:W-:Y:S05]  /*18aa0*/  BSYNC.RECONVERGENT B2 ;  /* 0x0000000000027941 */ /* 0x000fea0003800200 */
.L_x_14172:
        /* <DEDUP_REMOVED lines=11> */
[----:B------:R-:W-:Y:S01]  /*18b60*/  FFMA.FTZ R91, R110, R91, R59 ;  /* 0x0000005b6e5b7223 */ /* 0x000fe2000001003b */
[----:B------:R-:W-:Y:S06]  /*18b70*/  BRA `(.L_x_14171) ;  /* 0x00000034002c7947 */ /* 0x000fec0003800000 */
.L_x_14121:
[----:B------:R-:W-:Y:S01]  /*18b80*/  BSSY.RECONVERGENT B2, `(.L_x_14177) ;  /* 0x000006b000027945 */ /* 0x000fe20003800200 */
[----:B------:R-:W-:Y:S01]  /*18b90*/  IMAD.MOV.U32 R110, RZ, RZ, R114 ;  /* 0x000000ffff6e7224 */ /* 0x000fe200078e0072 */
[----:B--2---:R-:W-:Y:S01]  /*18ba0*/  MOV R86, R115 ;  /* 0x0000007300567202 */ /* 0x004fe20000000f00 */
        /* <DEDUP_REMOVED lines=18> */
.L_x_14181:
        /* <DEDUP_REMOVED lines=13> */
.L_x_14183:
[----:B------:R-:W-:Y:S05]  /*18da0*/  BSYNC.RECONVERGENT B4 ;  /* 0x0000000000047941 */ /* 0x000fea0003800200 */
.L_x_14182:
[----:B------:R-:W-:Y:S01]  /*18db0*/  IMAD.WIDE.U32 R86, R97, -0x326172a9, RZ ;  /* 0xcd9e8d5761567825 */ /* 0x000fe200078e00ff */
[----:B------:R-:W-:Y:S02]  /*18dc0*/  LOP3.LUT R90, R103, R85, R3, 0x96, !PT ;  /* 0x00000055675a7212 */ /* 0x000fe400078e9603 */
[----:B------:R-:W-:Y:S02]  /*18dd0*/  IADD3 R85, PT, PT, R2, -0x61c88647, RZ ;  /* 0x9e3779b902557810 */ /* 0x000fe40007ffe0ff */
        /* <DEDUP_REMOVED lines=52> */
[----:B------:R-:W-:Y:S02]  /*19120*/  HFMA2 R86, -RZ, RZ, 0, 0 ;  /* 0x00000000ff567431 */ /* 0x000fe400000001ff */
[----:B------:R-:W-:-:S05]  /*19130*/  IMAD.WIDE.U32 R88, R89, -0x2daee0ad, RZ ;  /* 0xd2511f5359587825 */ /* 0x000fca00078e00ff */
[----:B------:R-:W-:Y:S01]  /*19140*/  LOP3.LUT R113, R85, R84, R89, 0x96, !PT ;  /* 0x0000005455717212 */ /* 0x000fe200078e9659 */
[----:B------:R-:W-:Y:S01]  /*19150*/  IMAD.MOV.U32 R84, RZ, RZ, R114 ;  /* 0x000000ffff547224 */ /* 0x000fe200078e0072 */
[----:B------:R-:W-:-:S07]  /*19160*/  MOV R110, R88 ;  /* 0x00000058006e7202 */ /* 0x000fce0000000f00 */
.L_x_14180:
[----:B------:R-:W-:Y:S05]  /*19170*/  BSYNC.RECONVERGENT B3 ;  /* 0x0000000000037941 */ /* 0x000fea0003800200 */
.L_x_14179:
        /* <DEDUP_REMOVED lines=11> */
.L_x_14178:
[----:B------:R-:W-:Y:S05]  /*19230*/  BSYNC.RECONVERGENT B2 ;  /* 0x0000000000027941 */ /* 0x000fea0003800200 */
.L_x_14177:
        /* <DEDUP_REMOVED lines=17> */
.L_x_14188:
        /* <DEDUP_REMOVED lines=13> */
.L_x_14190:
[----:B------:R-:W-:Y:S05]  /*19420*/  BSYNC.RECONVERGENT B4 ;  /* 0x0000000000047941 */ /* 0x000fea0003800200 */
.L_x_14189:
        /* <DEDUP_REMOVED lines=49> */
[----:B------:R-:W-:Y:S02]  /*19740*/  IADD3 R85, PT, PT, R2, -0xe443238, RZ ;  /* 0xf1bbcdc802557810 */ /* 0x000fe40007ffe0ff */
[----:B------:R-:W-:Y:S02]  /*19750*/  LOP3.LUT R112, R87, R112, R89, 0x96, !PT ;  /* 0x0000007057707212 */ /* 0x000fe400078e9659 */
        /* <DEDUP_REMOVED lines=9> */
.L_x_14187:
[----:B------:R-:W-:Y:S05]  /*197f0*/  BSYNC.RECONVERGENT B3 ;  /* 0x0000000000037941 */ /* 0x000fea0003800200 */
.L_x_14186:
        /* <DEDUP_REMOVED lines=12> */
.L_x_14185:
[----:B------:R-:W-:Y:S05]  /*198c0*/  BSYNC.RECONVERGENT B2 ;  /* 0x0000000000027941 */ /* 0x000fea0003800200 */
.L_x_14184:
        /* <DEDUP_REMOVED lines=17> */
.L_x_14195:
        /* <DEDUP_REMOVED lines=13> */
.L_x_14197:
[----:B------:R-:W-:Y:S05]  /*19ab0*/  BSYNC.RECONVERGENT B4 ;  /* 0x0000000000047941 */ /* 0x000fea0003800200 */
.L_x_14196:
[----:B------:R-:W-:Y:S01]  /*19ac0*/  IMAD.WIDE.U32 R90, R97, -0x326172a9, RZ ;  /* 0xcd9e8d57615a7825 */ /* 0x000fe200078e00ff */
[----:B------:R-:W-:Y:S02]  /*19ad0*/  LOP3.LUT R86, R103, R89, R3, 0x96, !PT ;  /* 0x0000005967567212 */ /* 0x000fe400078e9603 */
[----:B------:R-:W-:Y:S02]  /*19ae0*/  IADD3 R89, PT, PT, R2, -0x61c88647, RZ ;  /* 0x9e3779b902597810 */ /* 0x000fe40007ffe0ff */
[----:B------:R-:W-:Y:S01]  /*19af0*/  LOP3.LUT R112, R101, R91, R2, 0x96, !PT ;  /* 0x0000005b65707212 */ /* 0x000fe200078e9602 */
[----:B------:R-:W-:Y:S01]  /*19b00*/  IMAD.WIDE.U32 R86, R86, -0x326172a9, RZ ;  /* 0xcd9e8d5756567825 */ /* 0x000fe200078e00ff */
[----:B------:R-:W-:Y:S02]  /*19b10*/  IADD3 R95, PT, PT, R3, 0x76cf5d0a, RZ ;  /* 0x76cf5d0a035f7810 */ /* 0x000fe40007ffe0ff */
[----:B------:R-:W-:Y:S01]  /*19b20*/  IADD3 R111, PT, PT, R2, -0x700cb87f, RZ ;  /* 0x8ff34781026f7810 */ /* 0x000fe20007ffe0ff */
        /* <DEDUP_REMOVED lines=20> */
[----:B------:R-:W-:Y:S02]  /*19c70*/  IADD3 R89, PT, PT, R2, 0x1715609d, RZ ;  /* 0x1715609d02597810 */ /* 0x000fe40007ffe0ff */
[----:B------:R-:W-:Y:S01]  /*19c80*/  LOP3.LUT R112, R87, R86, R91, 0x96, !PT ;  /* 0x0000005657707212 */ /* 0x000fe200078e965b */
[----:B------:R-:W-:Y:S01]  /*19c90*/  IMAD.WIDE.U32 R86, R95, -0x326172a9, RZ ;  /* 0xcd9e8d575f567825 */ /* 0x000fe200078e00ff */
[----:B------:R-:W-:-:S03]  /*19ca0*/  IADD3 R95, PT, PT, R3, 0x646e171e, RZ ;  /* 0x646e171e035f7810 */ /* 0x000fc60007ffe0ff */
        /* <DEDUP_REMOVED lines=29> */
.L_x_14194:
[----:B------:R-:W-:Y:S05]  /*19e80*/  BSYNC.RECONVERGENT B3 ;  /* 0x0000000000037941 */ /* 0x000fea0003800200 */
.L_x_14193:
        /* <DEDUP_REMOVED lines=11> */
.L_x_14192:
[----:B------:R-:W-:Y:S05]  /*19f40*/  BSYNC.RECONVERGENT B2 ;  /* 0x0000000000027941 */ /* 0x000fea0003800200 */
.L_x_14191:
        /* <DEDUP_REMOVED lines=17> */
.L_x_14202:
        /* <DEDUP_REMOVED lines=13> */
.L_x_14204:
[----:B------:R-:W-:Y:S05]  /*1a130*/  BSYNC.RECONVERGENT B4 ;  /* 0x0000000000047941 */ /* 0x000fea0003800200 */
.L_x_14203:
        /* <DEDUP_REMOVED lines=53> */
[----:B------:R-:W-:Y:S01]  /*1a490*/  IMAD.WIDE.U32 R114, R114, -0x326172a9, RZ ;  /* 0xcd9e8d5772727825 */ /* 0x000fe200078e00ff */
[----:B------:R-:W-:-:S03]  /*1a4a0*/  MOV R87, R110 ;  /* 0x0000006e00577202 */ /* 0x000fc60000000f00 */
[----:B------:R-:W-:Y:S01]  /*1a4b0*/  IMAD.WIDE.U32 R88, R88, -0x2daee0ad, RZ ;  /* 0xd2511f5358587825 */ /* 0x000fe200078e00ff */
[----:B------:R-:W-:-:S03]  /*1a4c0*/  LOP3.LUT R111, R111, R112, R115, 0x96, !PT ;  /* 0x000000706f6f7212 */ /* 0x000fc600078e9673 */
[----:B------:R-:W-:Y:S01]  /*1a4d0*/  IMAD.MOV.U32 R112, RZ, RZ, R114 ;  /* 0x000000ffff707224 */ /* 0x000fe200078e0072 */
[----:B------:R-:W-:Y:S01]  /*1a4e0*/  LOP3.LUT R113, R113, R90, R89, 0x96, !PT ;  /* 0x0000005a71717212 */ /* 0x000fe200078e9659 */
[----:B------:R-:W-:Y:S02]  /*1a4f0*/  HFMA2 R89, -RZ, RZ, 0, 0 ;  /* 0x00000000ff597431 */ /* 0x000fe400000001ff */
[----:B------:R-:W-:-:S07]  /*1a500*/  IMAD.MOV.U32 R110, RZ, RZ, R88 ;  /* 0x000000ffff6e7224 */ /* 0x000fce00078e0058 */
.L_x_14201:
[----:B------:R-:W-:Y:S05]  /*1a510*/  BSYNC.RECONVERGENT B3 ;  /* 0x0000000000037941 */ /* 0x000fea0003800200 */
.L_x_14200:
        /* <DEDUP_REMOVED lines=12> */
.L_x_14199:
[----:B------:R-:W-:Y:S05]  /*1a5e0*/  BSYNC.RECONVERGENT B2 ;  /* 0x0000000000027941 */ /* 0x000fea0003800200 */
.L_x_14198:
        /* <DEDUP_REMOVED lines=17> */
.L_x_14209:
        /* <DEDUP_REMOVED lines=13> */
.L_x_14211:
[----:B------:R-:W-:Y:S05]  /*1a7d0*/  BSYNC.RECONVERGENT B4 ;  /* 0x0000000000047941 */ /* 0x000fea0003800200 */
.L_x_14210:
        /* <DEDUP_REMOVED lines=50> */
[----:B------:R-:W-:Y:S01]  /*1ab00*/  MOV R91, R110 ;  /* 0x0000006e005b7202 */ /* 0x000fe20000000f00 */
        /* <DEDUP_REMOVED lines=8> */
[----:B------:R-:W-:Y:S02]  /*1ab90*/  HFMA2 R90, -RZ, RZ, 0, 0 ;  /* 0x00000000ff5a7431 */ /* 0x000fe400000001ff */
[----:B------:R-:W-:-:S07]  /*1aba0*/  IMAD.MOV.U32 R110, RZ, RZ, R88 ;  /* 0x000000ffff6e7224 */ /* 0x000fce00078e0058 */
.L_x_14208:
[----:B------:R-:W-:Y:S05]  /*1abb0*/  BSYNC.RECONVERGENT B3 ;  /* 0x0000000000037941 */ /* 0x000fea0003800200 */
.L_x_14207:
        /* <DEDUP_REMOVED lines=11> */
.L_x_14206:
[----:B------:R-:W-:Y:S05]  /*1ac70*/  BSYNC.RECONVERGENT B2 ;  /* 0x0000000000027941 */ /* 0x000fea0003800200 */
.L_x_14205:
        /* <DEDUP_REMOVED lines=17> */
.L_x_14216:
        /* <DEDUP_REMOVED lines=13> */
.L_x_14218:
[----:B------:R-:W-:Y:S05]  /*1ae60*/  BSYNC.RECONVERGENT B4 ;  /* 0x0000000000047941 */ /* 0x000fea0003800200 */
.L_x_14217:
[----:B01----:R-:W-:Y:S01]  /*1ae70*/  IMAD.WIDE.U32 R116, R97, -0x326172a9, RZ ;  /* 0xcd9e8d5761747825 */ /* 0x003fe200078e00ff */
        /* <DEDUP_REMOVED lines=59> */
.L_x_14215:
[----:B------:R-:W-:Y:S05]  /*1b230*/  BSYNC.RECONVERGENT B3 ;  /* 0x0000000000037941 */ /* 0x000fea0003800200 */
.L_x_14214:
        /* <DEDUP_REMOVED lines=12> */
.L_x_14213:
[----:B------:R-:W-:Y:S05]  /*1b300*/  BSYNC.RECONVERGENT B2 ;  /* 0x0000000000027941 */ /* 0x000fea0003800200 */
.L_x_14212:
        /* <DEDUP_REMOVED lines=17> */
.L_x_14223:
        /* <DEDUP_REMOVED lines=13> */
.L_x_14225:
[----:B------:R-:W-:Y:S05]  /*1b4f0*/  BSYNC.RECONVERGENT B4 ;  /* 0x0000000000047941 */ /* 0x000fea0003800200 */
.L_x_14224:
        /* <DEDUP_REMOVED lines=51> */
[----:B------:R-:W-:Y:S01]  /*1b830*/  MOV R105, R110 ;  /* 0x0000006e00697202 */ /* 0x000fe20000000f00 */
[----:B------:R-:W-:Y:S01]  /*1b840*/  VIADD R95, R3, 0x96a522ad ;  /* 0x96a522ad035f7836 */ /* 0x000fe20000000000 */
[----:B------:R-:W-:Y:S01]  /*1b850*/  LOP3.LUT R91, R91, R90, R117, 0x96, !PT ;  /* 0x0000005a5b5b7212 */ /* 0x000fe200078e9675 */
[----:B------:R-:W-:-:S04]  /*1b860*/  IMAD.WIDE.U32 R112, R112, -0x326172a9, RZ ;  /* 0xcd9e8d5770707825 */ /* 0x000fc800078e00ff */
[----:B------:R-:W-:Y:S01]  /*1b870*/  IMAD.WIDE.U32 R90, R91, -0x2daee0ad, RZ ;  /* 0xd2511f535b5a7825 */ /* 0x000fe200078e00ff */
[----:B------:R-:W-:-:S03]  /*1b880*/  LOP3.LUT R111, R111, R116, R113, 0x96, !PT ;  /* 0x000000746f6f7212 */ /* 0x000fc600078e9671 */
[----:B------:R-:W-:Y:S01]  /*1b890*/  IMAD.MOV.U32 R110, RZ, RZ, R90 ;  /* 0x000000ffff6e7224 */ /* 0x000fe200078e005a */
[----:B------:R-:W-:Y:S01]  /*1b8a0*/  LOP3.LUT R113, R95, R114, R91, 0x96, !PT ;  /* 0x000000725f717212 */ /* 0x000fe200078e965b */
[----:B------:R-:W-:-:S07]  /*1b8b0*/  HFMA2 R95, -RZ, RZ, 0, 0 ;  /* 0x00000000ff5f7431 */ /* 0x000fce00000001ff */
.L_x_14222:
[----:B------:R-:W-:Y:S05]  /*1b8c0*/  BSYNC.RECONVERGENT B3 ;  /* 0x0000000000037941 */ /* 0x000fea0003800200 */
.L_x_14221:
        /* <DEDUP_REMOVED lines=11> */
.L_x_14220:
[----:B------:R-:W-:Y:S05]  /*1b980*/  BSYNC.RECONVERGENT B2 ;  /* 0x0000000000027941 */ /* 0x000fea0003800200 */
.L_x_14219:
        /* <DEDUP_REMOVED lines=20> */
.L_x_14228:
        /* <DEDUP_REMOVED lines=13> */
.L_x_14230:
[----:B------:R-:W-:Y:S05]  /*1bba0*/  BSYNC.RECONVERGENT B3 ;  /* 0x0000000000037941 */ /* 0x000fea0003800200 */
.L_x_14229:
        /* <DEDUP_REMOVED lines=53> */
[----:B------:R-:W-:Y:S01]  /*1bf00*/  IMAD.WIDE.U32 R114, R91, -0x2daee0ad, RZ ;  /* 0xd2511f535b727825 */ /* 0x000fe200078e00ff */
[----:B------:R-:W-:Y:S02]  /*1bf10*/  IADD3 R91, PT, PT, R3, -0x695add53, RZ ;  /* 0x96a522ad035b7810 */ /* 0x000fe40007ffe0ff */
[----:B------:R-:W-:Y:S02]  /*1bf20*/  LOP3.LUT R111, R111, R118, R113, 0x96, !PT ;  /* 0x000000766f6f7212 */ /* 0x000fe400078e9671 */
[----:B------:R-:W-:Y:S01]  /*1bf30*/  LOP3.LUT R113, R91, R116, R115, 0x96, !PT ;  /* 0x000000745b717212 */ /* 0x000fe200078e9673 */
[----:B------:R-:W-:Y:S02]  /*1bf40*/  HFMA2 R115, -RZ, RZ, 0, 0 ;  /* 0x00000000ff737431 */ /* 0x000fe400000001ff */
[----:B------:R-:W-:-:S07]  /*1bf50*/  IMAD.MOV.U32 R91, RZ, RZ, R110 ;  /* 0x000000ffff5b7224 */ /* 0x000fce00078e006e */
.L_x_14227:
[----:B------:R-:W-:Y:S05]  /*1bf60*/  BSYNC.RECONVERGENT B2 ;  /* 0x0000000000027941 */ /* 0x000fea0003800200 */
.L_x_14226:
        /* <DEDUP_REMOVED lines=12> */
.L_x_14171:
[----:B------:R-:W-:Y:S05]  /*1c030*/  BSYNC.RECONVERGENT B0 ;  /* 0x0000000000007941 */ /* 0x000fea0003800200 */
.L_x_14120:
[----:B01----:R-:W0:Y:S02]  /*1c040*/  LDC.64 R116, c[0x0][0x3a8] ;  /* 0x0000ea00ff747b82 */ /* 0x003e240000000a00 */
[----:B0-----:R-:W-:-:S05]  /*1c050*/  IMAD.WIDE.U32 R116, R0, 0x20, R116 ;  /* 0x0000002000747825 */ /* 0x001fca00078e0074 */
[----:B------:R2:W-:Y:S04]  /*1c060*/  STG.E.128 desc[UR6][R116.64], R84 ;  /* 0x0000005474007986 */ /* 0x0005e8000c101d06 */
[----:B------:R2:W-:Y:S01]  /*1c070*/  STG.E.128 desc[UR6][R116.64+0x10], R88 ;  /* 0x0000105874007986 */ /* 0x0005e2000c101d06 */
[----:B------:R-:W-:Y:S05]  /*1c080*/  @!P0 BRA `(.L_x_14119) ;  /* 0x0000000000508947 */ /* 0x000fea0003800000 */
[----:B------:R-:W-:Y:S01]  /*1c090*/  SHF.L.U32 R95, R105, 0x10, RZ ;  /* 0x00000010695f7819 */ /* 0x000fe200000006ff */
[----:B--2---:R-:W0:Y:S01]  /*1c0a0*/  LDC.64 R116, c[0x0][0x3b0] ;  /* 0x0000ec00ff747b82 */ /* 0x004e220000000a00 */
        /* <DEDUP_REMOVED lines=18> */
.L_x_14119:
[----:B------:R-:W-:Y:S05]  /*1c1d0*/  BSYNC.RECONVERGENT B1 ;  /* 0x0000000000017941 */ /* 0x000fea0003800200 */
.L_x_14118:
[----:B------:R-:W-:Y:S01]  /*1c1e0*/  FADD.FTZ R0, RZ, R60 ;  /* 0x0000003cff007221 */ /* 0x000fe20000010000 */
[C---:B------:R-:W-:Y:S01]  /*1c1f0*/  ISETP.GT.U32.AND P2, PT, R98.reuse, 0x3f, PT ;  /* 0x0000003f6200780c */ /* 0x040fe20003f44070 */
[----:B------:R-:W-:Y:S01]  /*1c200*/  UMOV UR13, 0xffffffff ;  /* 0xffffffff000d7882 */ /* 0x000fe20000000000 */
[C---:B------:R-:W-:Y:S01]  /*1c210*/  ISETP.GT.U32.AND P1, PT, R98.reuse, 0x5f, PT ;  /* 0x0000005f6200780c */ /* 0x040fe20003f24070 */
[----:B------:R-:W-:Y:S01]  /*1c220*/  FADD.FTZ R93, R61, R0 ;  /* 0x000000003d5d7221 */ /* 0x000fe20000010000 */
[----:B------:R-:W-:-:S03]  /*1c230*/  ISETP.GT.U32.AND P0, PT, R98, 0x7f, PT ;  /* 0x0000007f6200780c */ /* 0x000fc60003f04070 */
        /* <DEDUP_REMOVED lines=21> */
[----:B------:R-:W-:Y:S02]  /*1c390*/  FADD.FTZ R0, R82, R93 ;  /* 0x0000005d52007221 */ /* 0x000fe40000010000 */
[----:B------:R-:W4:Y:S02]  /*1c3a0*/  S2R R93, SR_TID.X ;  /* 0x00000000005d7919 */ /* 0x000f240000002100 */
[----:B------:R-:W-:-:S04]  /*1c3b0*/  @P1 FADD.FTZ R95, R83, R0 ;  /* 0x00000000535f1221 */ /* 0x000fc80000010000 */
[----:B------:R-:W-:-:S04]  /*1c3c0*/  FADD.FTZ R0, R84, R95 ;  /* 0x0000005f54007221 */ /* 0x000fc80000010000 */
[----:B0123--:R-:W-:-:S04]  /*1c3d0*/  FADD.FTZ R117, R85, R0 ;  /* 0x0000000055757221 */ /* 0x00ffc80000010000 */
[----:B------:R-:W-:-:S04]  /*1c3e0*/  FADD.FTZ R0, R86, R117 ;  /* 0x0000007556007221 */ /* 0x000fc80000010000 */
[----:B------:R-:W-:-:S04]  /*1c3f0*/  FADD.FTZ R117, R87, R0 ;  /* 0x0000000057757221 */ /* 0x000fc80000010000 */
[----:B------:R-:W-:-:S04]  /*1c400*/  FADD.FTZ R0, R88, R117 ;  /* 0x0000007558007221 */ /* 0x000fc80000010000 */
[----:B------:R-:W-:-:S04]  /*1c410*/  FADD.FTZ R117, R89, R0 ;  /* 0x0000000059757221 */ /* 0x000fc80000010000 */
[----:B------:R-:W-:Y:S01]  /*1c420*/  FADD.FTZ R0, R90, R117 ;  /* 0x000000755a007221 */ /* 0x000fe20000010000 */
[----:B----4-:R-:W-:-:S03]  /*1c430*/  LOP3.LUT P6, RZ, R93, 0x1f, RZ, 0xc0, !PT ;  /* 0x0000001f5dff7812 */ /* 0x010fc600078cc0ff */
[----:B------:R-:W-:Y:S01]  /*1c440*/  @P0 FADD.FTZ R95, R91, R0 ;  /* 0x000000005b5f0221 */ /* 0x000fe20000010000 */
[----:B------:R-:W-:Y:S01]  /*1c450*/  P2R R0, PR, RZ, 0x40 ;  /* 0x00000040ff007803 */ /* 0x000fe20000000000 */
[----:B------:R-:W-:Y:S08]  /*1c460*/  BRA.DIV UR13, `(.L_x_14231) ;  /* 0x000000120df87947 */ /* 0x000ff0000b800000 */
        /* <DEDUP_REMOVED lines=86> */
.L_x_14252:
        /* <DEDUP_REMOVED lines=8> */
[----:B0-----:R-:W0:Y:S04]  /*1ca50*/  @!P1 LDC.64 R118, c[0x0][0x3c0] ;  /* 0x0000f000ff769b82 */ /* 0x001e280000000a00 */
[----:B------:R-:W1:Y:S04]  /*1ca60*/  MUFU.RSQ R0, R0 ;  /* 0x0000000000007308 */ /* 0x000e680000001400 */
[----:B------:R-:W2:Y:S01]  /*1ca70*/  @!P1 LDC.64 R116, c[0x0][0x3c8] ;  /* 0x0000f200ff749b82 */ /* 0x000ea20000000a00 */
[----:B0-----:R-:W-:-:S05]  /*1ca80*/  @!P1 IMAD.WIDE R118, R99, 0x4, R118 ;  /* 0x0000000463769825 */ /* 0x001fca00078e0276 */
[----:B------:R0:W-:Y:S01]  /*1ca90*/  @!P1 STG.E desc[UR6][R118.64], R95 ;  /* 0x0000005f76009986 */ /* 0x0001e2000c101906 */
[----:B--2---:R-:W-:-:S05]  /*1caa0*/  @!P1 IMAD.WIDE R116, R99, 0x4, R116 ;  /* 0x0000000463749825 */ /* 0x004fca00078e0274 */
[----:B-1----:R0:W-:Y:S01]  /*1cab0*/  @!P1 STG.E desc[UR6][R116.64], R0 ;  /* 0x0000000074009986 */ /* 0x0021e2000c101906 */
[----:B-----5:R-:W-:-:S13]  /*1cac0*/  ISETP.GE.AND P1, PT, R92, 0x1, PT ;  /* 0x000000015c00780c */ /* 0x020fda0003f26270 */
[----:B0-----:R-:W-:Y:S05]  /*1cad0*/  @!P1 BRA `(.L_x_14233) ;  /* 0x0000000c00449947 */ /* 0x001fea0003800000 */
        /* <DEDUP_REMOVED lines=15> */
[----:B------:R-:W-:Y:S02]  /*1cbd0*/  IMAD.U32 R180, R6, 0x10000, RZ ;  /* 0x0001000006b47824 */ /* 0x000fe400078e00ff */
[----:B------:R-:W-:Y:S01]  /*1cbe0*/  FMUL.FTZ R95, R0, R95 ;  /* 0x0000005f005f7220 */ /* 0x000fe20000410000 */
[--C-:B------:R-:W-:Y:S01]  /*1cbf0*/  FADD.FTZ R125, R66, -R110.reuse ;  /* 0x8000006e427d7221 */ /* 0x100fe20000010000 */
[----:B------:R-:W-:Y:S01]  /*1cc00*/  FADD.FTZ R93, R60, -R110 ;  /* 0x8000006e3c5d7221 */ /* 0x000fe20000010000 */
[----:B------:R-:W-:Y:S01]  /*1cc10*/  FFMA.FTZ R177, R117, R178, R180 ;  /* 0x000000b275b17223 */ /* 0x000fe200000100b4 */
[----:B------:R-:W-:Y:S01]  /*1cc20*/  FFMA.FTZ R126, R95, R116, R118 ;  /* 0x000000745f7e7223 */ /* 0x000fe20000010076 */
[----:B------:R-:W-:Y:S01]  /*1cc30*/  SHF.L.U32 R182, R123, 0x10, RZ ;  /* 0x000000107bb67819 */ /* 0x000fe200000006ff */
[----:B------:R-:W0:Y:S01]  /*1cc40*/  LDC.64 R116, c[0x0][0x428] ;  /* 0x00010a00ff747b82 */ /* 0x000e220000000a00 */
[----:B------:R-:W-:Y:S01]  /*1cc50*/  SHF.L.U32 R92, R120, 0x10, RZ ;  /* 0x00000010785c7819 */ /* 0x000fe200000006ff */
[----:B------:R-:W-:-:S02]  /*1cc60*/  IMAD.U32 R184, R7, 0x10000, RZ ;  /* 0x0001000007b87824 */ /* 0x000fc400078e00ff */
[----:B------:R-:W-:Y:S01]  /*1cc70*/  FMUL.FTZ R125, R0, R125 ;  /* 0x0000007d007d7220 */ /* 0x000fe20000410000 */
[----:B------:R-:W-:Y:S02]  /*1cc80*/  IMAD.U32 R94, R4, 0x10000, RZ ;  /* 0x00010000045e7824 */ /* 0x000fe400078e00ff */
[----:B------:R-:W-:Y:S01]  /*1cc90*/  FMUL.FTZ R93, R0, R93 ;  /* 0x0000005d005d7220 */ /* 0x000fe20000410000 */
[----:B------:R-:W-:Y:S01]  /*1cca0*/  FADD.FTZ R127, R67, -R110 ;  /* 0x8000006e437f7221 */ /* 0x000fe20000010000 */
[----:B------:R-:W-:Y:S01]  /*1ccb0*/  FFMA.FTZ R179, R125, R182, R184 ;  /* 0x000000b67db37223 */ /* 0x000fe200000100b8 */
[----:B------:R-:W-:Y:S01]  /*1ccc0*/  FADD.FTZ R125, R65, -R110 ;  /* 0x8000006e417d7221 */ /* 0x000fe20000010000 */
[----:B------:R-:W-:Y:S01]  /*1ccd0*/  FFMA.FTZ R92, R93, R92, R94 ;  /* 0x0000005c5d5c7223 */ /* 0x000fe2000001005e */
[--C-:B------:R-:W-:Y:S01]  /*1cce0*/  FADD.FTZ R93, R61, -R110.reuse ;  /* 0x8000006e3d5d7221 */ /* 0x100fe20000010000 */
[----:B------:R-:W-:Y:S01]  /*1ccf0*/  FADD.FTZ R95, R63, -R110 ;  /* 0x8000006e3f5f7221 */ /* 0x000fe20000010000 */
[----:B------:R-:W-:Y:S01]  /*1cd00*/  SHF.L.U32 R182, R156, 0x10, RZ ;  /* 0x000000109cb67819 */ /* 0x000fe200000006ff */
[----:B------:R-:W-:Y:S01]  /*1cd10*/  IMAD.U32 R184, R155, 0x10000, RZ ;  /* 0x000100009bb87824 */ /* 0x000fe200078e00ff */
[----:B------:R-:W-:Y:S01]  /*1cd20*/  SHF.L.U32 R186, R154, 0x10, RZ ;  /* 0x000000109aba7819 */ /* 0x000fe200000006ff */
[----:B------:R-:W-:Y:S01]  /*1cd30*/  IMAD.U32 R188, R153, 0x10000, RZ ;  /* 0x0001000099bc7824 */ /* 0x000fe200078e00ff */
[----:B------:R-:W-:Y:S01]  /*1cd40*/  SHF.L.U32 R94, R160, 0x10, RZ ;  /* 0x00000010a05e7819 */ /* 0x000fe200000006ff */
[----:B------:R-:W-:Y:S01]  /*1cd50*/  FMUL.FTZ R127, R0, R127 ;  /* 0x0000007f007f7220 */ /* 0x000fe20000410000 */
[----:B------:R-:W-:Y:S01]  /*1cd60*/  SHF.L.U32 R178, R158, 0x10, RZ ;  /* 0x000000109eb27819 */ /* 0x000fe200000006ff */
[----:B------:R-:W-:Y:S01]  /*1cd70*/  FMUL.FTZ R125, R0, R125 ;  /* 0x0000007d007d7220 */ /* 0x000fe20000410000 */
[----:B------:R-:W-:-:S02]  /*1cd80*/  IMAD.U32 R118, R159, 0x10000, RZ ;  /* 0x000100009f767824 */ /* 0x000fc400078e00ff */
[C---:B------:R-:W-:Y:S01]  /*1cd90*/  FMUL.FTZ R95, R0.reuse, R95 ;  /* 0x0000005f005f7220 */ /* 0x040fe20000410000 */
[----:B------:R-:W-:Y:S02]  /*1cda0*/  IMAD.U32 R180, R157, 0x10000, RZ ;  /* 0x000100009db47824 */ /* 0x000fe400078e00ff */
        /* <DEDUP_REMOVED lines=12> */
.L_x_14235:
[----:B------:R-:W-:Y:S05]  /*1ce70*/  BSYNC.RECONVERGENT B1 ;  /* 0x0000000000017941 */ /* 0x000fea0003800200 */
.L_x_14234:
[----:B------:R-:W-:Y:S01]  /*1ce80*/  ISETP.NE.AND P0, PT, R124, RZ, PT ;  /* 0x000000ff7c00720c */ /* 0x000fe20003f05270 */
[----:B------:R-:W-:-:S12]  /*1ce90*/  BSSY.RECONVERGENT B1, `(.L_x_14236) ;  /* 0x0000032000017945 */ /* 0x000fd80003800200 */
[----:B------:R-:W-:Y:S05]  /*1cea0*/  @!P0 BRA `(.L_x_14237) ;  /* 0x0000000000c08947 */ /* 0x000fea0003800000 */
[--C-:B0-----:R-:W-:Y:S01]  /*1ceb0*/  FADD.FTZ R117, R72, -R110.reuse ;  /* 0x8000006e48757221 */ /* 0x101fe20000010000 */
[--C-:B------:R-:W-:Y:S01]  /*1cec0*/  FADD.FTZ R95, R70, -R110.reuse ;  /* 0x8000006e465f7221 */ /* 0x100fe20000010000 */
[----:B------:R-:W-:Y:S01]  /*1ced0*/  IMAD.U32 R116, R13, 0x10000, RZ ;  /* 0x000100000d747824 */ /* 0x000fe200078e00ff */
[----:B------:R-:W-:Y:S01]  /*1cee0*/  SHF.L.U32 R118, R17, 0x10, RZ ;  /* 0x0000001011767819 */ /* 0x000fe200000006ff */
[----:B------:R-:W-:Y:S01]  /*1cef0*/  FMUL.FTZ R117, R0, R117 ;  /* 0x0000007500757220 */ /* 0x000fe20000410000 */
[----:B------:R-:W-:Y:S01]  /*1cf00*/  SHF.L.U32 R178, R18, 0x10, RZ ;  /* 0x0000001012b27819 */ /* 0x000fe200000006ff */
        /* <DEDUP_REMOVED lines=28> */
[----:B------:R-:W-:Y:S01]  /*1d0d0*/  FMUL.FTZ R95, R0, R95 ;  /* 0x0000005f005f7220 */ /* 0x000fe20000410000 */
[----:B------:R-:W-:Y:S02]  /*1d0e0*/  IMAD.U32 R126, R150, 0x10000, RZ ;  /* 0x00010000967e7824 */ /* 0x000fe400078e00ff */
[----:B------:R-:W-:Y:S01]  /*1d0f0*/  FMUL.FTZ R93, R0, R93 ;  /* 0x0000005d005d7220 */ /* 0x000fe20000410000 */
[----:B------:R-:W-:Y:S01]  /*1d100*/  FFMA.FTZ R184, R127, R184, R186 ;  /* 0x000000b87fb87223 */ /* 0x000fe200000100ba */
[----:B------:R-:W-:Y:S01]  /*1d110*/  FFMA.FTZ R180, R125, R180, R182 ;  /* 0x000000b47db47223 */ /* 0x000fe200000100b6 */
[----:B------:R-:W-:Y:S01]  /*1d120*/  FFMA.FTZ R127, R95, R126, R178 ;  /* 0x0000007e5f7f7223 */ /* 0x000fe200000100b2 */
[----:B------:R-:W-:Y:S01]  /*1d130*/  FFMA.FTZ R125, R93, R94, R118 ;  /* 0x0000005e5d7d7223 */ /* 0x000fe20000010076 */
[C---:B0-----:R-:W-:Y:S01]  /*1d140*/  IMAD.WIDE.U32 R116, R119.reuse, 0x10, R116 ;  /* 0x0000001077747825 */ /* 0x041fe200078e0074 */
[----:B------:R-:W-:Y:S02]  /*1d150*/  F2FP.BF16.F32.PACK_AB R95, R184, R179 ;  /* 0x000000b3b85f723e */ /* 0x000fe400000010ff */
[----:B------:R-:W-:Y:S01]  /*1d160*/  F2FP.BF16.F32.PACK_AB R94, R180, R177 ;  /* 0x000000b1b45e723e */ /* 0x000fe200000010ff */
[----:B------:R-:W-:Y:S01]  /*1d170*/  VIADD R119, R119, 0x20 ;  /* 0x0000002077777836 */ /* 0x000fe20000000000 */
[----:B------:R-:W-:-:S02]  /*1d180*/  F2FP.BF16.F32.PACK_AB R93, R127, R124 ;  /* 0x0000007c7f5d723e */ /* 0x000fc400000010ff */
[----:B------:R-:W-:-:S05]  /*1d190*/  F2FP.BF16.F32.PACK_AB R92, R125, R92 ;  /* 0x0000005c7d5c723e */ /* 0x000fca00000010ff */
[----:B------:R1:W-:Y:S02]  /*1d1a0*/  STG.E.128 desc[UR6][R116.64], R92 ;  /* 0x0000005c74007986 */ /* 0x0003e4000c101d06 */
.L_x_14237:
[----:B------:R-:W-:Y:S05]  /*1d1b0*/  BSYNC.RECONVERGENT B1 ;  /* 0x0000000000017941 */ /* 0x000fea0003800200 */
.L_x_14236:
[----:B------:R-:W-:Y:S04]  /*1d1c0*/  BSSY.RECONVERGENT B1, `(.L_x_14238) ;  /* 0x0000032000017945 */ /* 0x000fe80003800200 */
[----:B------:R-:W-:Y:S05]  /*1d1d0*/  @!P4 BRA `(.L_x_14239) ;  /* 0x0000000000c0c947 */ /* 0x000fea0003800000 */
[--C-:B01----:R-:W-:Y:S01]  /*1d1e0*/  FADD.FTZ R117, R80, -R110.reuse ;  /* 0x8000006e50757221 */ /* 0x103fe20000010000 */
        /* <DEDUP_REMOVED lines=47> */
.L_x_14239:
[----:B------:R-:W-:Y:S05]  /*1d4e0*/  BSYNC.RECONVERGENT B1 ;  /* 0x0000000000017941 */ /* 0x000fea0003800200 */
.L_x_14238:
        /* <DEDUP_REMOVED lines=19> */
[----:B------:R-:W-:Y:S01]  /*1d620*/  FFMA.FTZ R110, R95, R94, R110 ;  /* 0x0000005e5f6e7223 */ /* 0x000fe2000001006e */
        /* <DEDUP_REMOVED lines=19> */
[----:B------:R-:W-:Y:S01]  /*1d760*/  FFMA.FTZ R179, R179, R178, R180 ;  /* 0x000000b2b3b37223 */ /* 0x000fe200000100b4 */
[----:B------:R-:W-:Y:S01]  /*1d770*/  FFMA.FTZ R127, R127, R116, R124 ;  /* 0x000000747f7f7223 */ /* 0x000fe2000001007c */
[----:B------:R-:W-:Y:S01]  /*1d780*/  FFMA.FTZ R125, R117, R0, R94 ;  /* 0x00000000757d7223 */ /* 0x000fe2000001005e */
[----:B0-----:R-:W-:Y:S01]  /*1d790*/  IMAD.WIDE.U32 R116, R119, 0x10, R92 ;  /* 0x0000001077747825 */ /* 0x001fe200078e005c */
[----:B------:R-:W-:Y:S02]  /*1d7a0*/  F2FP.BF16.F32.PACK_AB R95, R186, R95 ;  /* 0x0000005fba5f723e */ /* 0x000fe400000010ff */
[----:B------:R-:W-:Y:S02]  /*1d7b0*/  F2FP.BF16.F32.PACK_AB R94, R179, R126 ;  /* 0x0000007eb35e723e */ /* 0x000fe400000010ff */
[----:B------:R-:W-:-:S02]  /*1d7c0*/  F2FP.BF16.F32.PACK_AB R93, R127, R118 ;  /* 0x000000767f5d723e */ /* 0x000fc400000010ff */
[----:B------:R-:W-:-:S05]  /*1d7d0*/  F2FP.BF16.F32.PACK_AB R92, R125, R110 ;  /* 0x0000006e7d5c723e */ /* 0x000fca00000010ff */
[----:B------:R3:W-:Y:S02]  /*1d7e0*/  STG.E.128 desc[UR6][R116.64], R92 ;  /* 0x0000005c74007986 */ /* 0x0007e4000c101d06 */
.L_x_14233:
[----:B------:R-:W-:Y:S05]  /*1d7f0*/  BSYNC.RECONVERGENT B0 ;  /* 0x0000000000007941 */ /* 0x000fea0003800200 */
.L_x_14232:
[----:B0123--:R-:W0:Y:S02]  /*1d800*/  LDC.64 R92, c[0x0][0x380] ;  /* 0x0000e000ff5c7b82 */ /* 0x00fe240000000a00 */
[----:B0-----:R-:W-:-:S05]  /*1d810*/  IMAD R99, R92, 0x4, R99 ;  /* 0x000000045c637824 */ /* 0x001fca00078e0263 */
[----:B------:R-:W-:-:S13]  /*1d820*/  ISETP.GE.AND P0, PT, R99, R93, PT ;  /* 0x0000005d6300720c */ /* 0x000fda0003f06270 */
[----:B------:R-:W-:Y:S05]  /*1d830*/  @!P0 BRA `(.L_x_14240) ;  /* 0xfffffe3800048947 */ /* 0x000fea000383ffff */
[----:B------:R-:W-:Y:S05]  /*1d840*/  EXIT ;  /* 0x000000000000794d */ /* 0x000fea0003800000 */
.L_x_14231:
        /* <DEDUP_REMOVED lines=8> */
.L_x_14242:
[----:B------:R-:W-:Y:S05]  /*1d8d0*/  BSYNC B0 ;  /* 0x0000000000007941 */ /* 0x000fea0003800000 */
.L_x_14241:
        /* <DEDUP_REMOVED lines=10> */
.L_x_14243:
[----:B------:R-:W-:Y:S02]  /*1d980*/  IMAD.MOV.U32 R177, RZ, RZ, 0x4 ;  /* 0x00000004ffb17424 */ /* 0x000fe400078e00ff */
[----:B------:R-:W-:-:S04]  /*1d990*/  IMAD.MOV.U32 R117, RZ, RZ, R125 ;  /* 0x000000ffff757224 */ /* 0x000fc800078e007d */
[----:B------:R-:W-:-:S05]  /*1d9a0*/  FADD.FTZ R117, R116, R117 ;  /* 0x0000007574757221 */ /* 0x000fca0000010000 */
[----:B------:R-:W-:-:S07]  /*1d9b0*/  MOV R127, R117 ;  /* 0x00000075007f7202 */ /* 0x000fce0000000f00 */
[----:B------:R-:W-:Y:S05]  /*1d9c0*/  WARPSYNC.COLLECTIVE R126, `(.L_x_14244) ;  /* 0x000000007e087348 */ /* 0x000fea0003c00000 */
[----:B------:R0:W1:Y:S02]  /*1d9d0*/  SHFL.BFLY P6, R125, R127, R177, R178 ;  /* 0x0c0000b17f7d7389 */ /* 0x00006400000c00b2 */
[----:B01----:R-:W-:Y:S05]  /*1d9e0*/  ENDCOLLECTIVE ;  /* 0x000000000000791b */ /* 0x003fea0003800000 */
.L_x_14244:
[----:B------:R-:W-:Y:S01]  /*1d9f0*/  HFMA2 R177, -RZ, RZ, 0, 4.76837158203125e-07 ;  /* 0x00000008ffb17431 */ /* 0x000fe200000001ff */
[----:B------:R-:W-:-:S05]  /*1da00*/  MOV R0, R125 ;  /* 0x0000007d00007202 */ /* 0x000fca0000000f00 */
[----:B------:R-:W-:-:S04]  /*1da10*/  FADD.FTZ R118, R117, R0 ;  /* 0x0000000075767221 */ /* 0x000fc80000010000 */
[----:B------:R-:W-:-:S07]  /*1da20*/  IMAD.MOV.U32 R127, RZ, RZ, R118 ;  /* 0x000000ffff7f7224 */ /* 0x000fce00078e0076 */
[----:B------:R-:W-:Y:S05]  /*1da30*/  WARPSYNC.COLLECTIVE R126, `(.L_x_14245) ;  /* 0x000000007e087348 */ /* 0x000fea0003c00000 */
[----:B------:R0:W1:Y:S02]  /*1da40*/  SHFL.BFLY P6, R125, R127, R177, R178 ;  /* 0x0c0000b17f7d7389 */ /* 0x00006400000c00b2 */
[----:B01----:R-:W-:Y:S05]  /*1da50*/  ENDCOLLECTIVE ;  /* 0x000000000000791b */ /* 0x003fea0003800000 */
.L_x_14245:
[----:B------:R-:W-:Y:S02]  /*1da60*/  IMAD.MOV.U32 R177, RZ, RZ, 0x10 ;  /* 0x00000010ffb17424 */ /* 0x000fe400078e00ff */
[----:B------:R-:W-:-:S04]  /*1da70*/  IMAD.MOV.U32 R119, RZ, RZ, R125 ;  /* 0x000000ffff777224 */ /* 0x000fc800078e007d */
[----:B------:R-:W-:-:S05]  /*1da80*/  FADD.FTZ R119, R118, R119 ;  /* 0x0000007776777221 */ /* 0x000fca0000010000 */
[----:B------:R-:W-:-:S07]  /*1da90*/  MOV R127, R119 ;  /* 0x00000077007f7202 */ /* 0x000fce0000000f00 */
[----:B------:R-:W-:Y:S05]  /*1daa0*/  WARPSYNC.COLLECTIVE R126, `(.L_x_14246) ;  /* 0x000000007e087348 */ /* 0x000fea0003c00000 */
[----:B------:R0:W1:Y:S02]  /*1dab0*/  SHFL.BFLY P6, R125, R127, R177, R178 ;  /* 0x0c0000b17f7d7389 */ /* 0x00006400000c00b2 */
[----:B01----:R-:W-:Y:S05]  /*1dac0*/  ENDCOLLECTIVE ;  /* 0x000000000000791b */ /* 0x003fea0003800000 */
.L_x_14246:
        /* <DEDUP_REMOVED lines=68> */
[----:B------:R-:W-:-:S04]  /*1df10*/  @P0 FFMA.FTZ R0, R116, R116, R119 ;  /* 0x0000007474000223 */ /* 0x000fc80000010077 */
[----:B------:R-:W-:-:S07]  /*1df20*/  IMAD.MOV.U32 R127, RZ, RZ, R0 ;  /* 0x000000ffff7f7224 */ /* 0x000fce00078e0000 */
[----:B------:R-:W-:Y:S05]  /*1df30*/  WARPSYNC.COLLECTIVE R126, `(.L_x_14247) ;  /* 0x000000007e087348 */ /* 0x000fea0003c00000 */
[----:B------:R0:W1:Y:S02]  /*1df40*/  SHFL.BFLY P6, R125, R127, R177, R178 ;  /* 0x0c0000b17f7d7389 */ /* 0x00006400000c00b2 */
[----:B01----:R-:W-:Y:S05]  /*1df50*/  ENDCOLLECTIVE ;  /* 0x000000000000791b */ /* 0x003fea0003800000 */
.L_x_14247:
[----:B------:R-:W-:Y:S02]  /*1df60*/  IMAD.MOV.U32 R177, RZ, RZ, 0x2 ;  /* 0x00000002ffb17424 */ /* 0x000fe400078e00ff */
[----:B------:R-:W-:-:S04]  /*1df70*/  IMAD.MOV.U32 R117, RZ, RZ, R125 ;  /* 0x000000ffff757224 */ /* 0x000fc800078e007d */
[----:B------:R-:W-:-:S05]  /*1df80*/  FADD.FTZ R117, R0, R117 ;  /* 0x0000007500757221 */ /* 0x000fca0000010000 */
[----:B------:R-:W-:-:S07]  /*1df90*/  MOV R127, R117 ;  /* 0x00000075007f7202 */ /* 0x000fce0000000f00 */
[----:B------:R-:W-:Y:S05]  /*1dfa0*/  WARPSYNC.COLLECTIVE R126, `(.L_x_14248) ;  /* 0x000000007e087348 */ /* 0x000fea0003c00000 */
[----:B------:R0:W1:Y:S02]  /*1dfb0*/  SHFL.BFLY P6, R125, R127, R177, R178 ;  /* 0x0c0000b17f7d7389 */ /* 0x00006400000c00b2 */
[----:B01----:R-:W-:Y:S05]  /*1dfc0*/  ENDCOLLECTIVE ;  /* 0x000000000000791b */ /* 0x003fea0003800000 */
.L_x_14248:
[----:B------:R-:W-:Y:S01]  /*1dfd0*/  HFMA2 R177, -RZ, RZ, 0, 2.384185791015625e-07 ;  /* 0x00000004ffb17431 */ /* 0x000fe200000001ff */
[----:B------:R-:W-:-:S05]  /*1dfe0*/  MOV R116, R125 ;  /* 0x0000007d00747202 */ /* 0x000fca0000000f00 */
[----:B------:R-:W-:-:S04]  /*1dff0*/  FADD.FTZ R116, R117, R116 ;  /* 0x0000007475747221 */ /* 0x000fc80000010000 */
[----:B------:R-:W-:-:S07]  /*1e000*/  IMAD.MOV.U32 R127, RZ, RZ, R116 ;  /* 0x000000ffff7f7224 */ /* 0x000fce00078e0074 */
[----:B------:R-:W-:Y:S05]  /*1e010*/  WARPSYNC.COLLECTIVE R126, `(.L_x_14249) ;  /* 0x000000007e087348 */ /* 0x000fea0003c00000 */
[----:B------:R0:W1:Y:S02]  /*1e020*/  SHFL.BFLY P6, R125, R127, R177, R178 ;  /* 0x0c0000b17f7d7389 */ /* 0x00006400000c00b2 */
[----:B01----:R-:W-:Y:S05]  /*1e030*/  ENDCOLLECTIVE ;  /* 0x000000000000791b */ /* 0x003fea0003800000 */
.L_x_14249:
[----:B------:R-:W-:Y:S02]  /*1e040*/  IMAD.MOV.U32 R177, RZ, RZ, 0x8 ;  /* 0x00000008ffb17424 */ /* 0x000fe400078e00ff */
[----:B------:R-:W-:-:S04]  /*1e050*/  IMAD.MOV.U32 R119, RZ, RZ, R125 ;  /* 0x000000ffff777224 */ /* 0x000fc800078e007d */
[----:B------:R-:W-:-:S05]  /*1e060*/  FADD.FTZ R119, R116, R119 ;  /* 0x0000007774777221 */ /* 0x000fca0000010000 */
[----:B------:R-:W-:-:S07]  /*1e070*/  MOV R127, R119 ;  /* 0x00000077007f7202 */ /* 0x000fce0000000f00 */
[----:B------:R-:W-:Y:S05]  /*1e080*/  WARPSYNC.COLLECTIVE R126, `(.L_x_14250) ;  /* 0x000000007e087348 */ /* 0x000fea0003c00000 */
[----:B------:R0:W1:Y:S02]  /*1e090*/  SHFL.BFLY P6, R125, R127, R177, R178 ;  /* 0x0c0000b17f7d7389 */ /* 0x00006400000c00b2 */
[----:B01----:R-:W-:Y:S05]  /*1e0a0*/  ENDCOLLECTIVE ;  /* 0x000000000000791b */ /* 0x003fea0003800000 */
.L_x_14250:
[----:B------:R-:W-:Y:S01]  /*1e0b0*/  HFMA2 R177, -RZ, RZ, 0, 9.5367431640625e-07 ;  /* 0x00000010ffb17431 */ /* 0x000fe200000001ff */
[----:B------:R-:W-:-:S05]  /*1e0c0*/  MOV R118, R125 ;  /* 0x0000007d00767202 */ /* 0x000fca0000000f00 */
[----:B------:R-:W-:-:S04]  /*1e0d0*/  FADD.FTZ R118, R119, R118 ;  /* 0x0000007677767221 */ /* 0x000fc80000010000 */
[----:B------:R-:W-:-:S07]  /*1e0e0*/  IMAD.MOV.U32 R127, RZ, RZ, R118 ;  /* 0x000000ffff7f7224 */ /* 0x000fce00078e0076 */
[----:B------:R-:W-:Y:S05]  /*1e0f0*/  WARPSYNC.COLLECTIVE R126, `(.L_x_14251) ;  /* 0x000000007e087348 */ /* 0x000fea0003c00000 */
[----:B------:R0:W1:Y:S02]  /*1e100*/  SHFL.BFLY P6, R125, R127, R177, R178 ;  /* 0x0c0000b17f7d7389 */ /* 0x00006400000c00b2 */
[----:B01----:R-:W-:Y:S05]  /*1e110*/  ENDCOLLECTIVE ;  /* 0x000000000000791b */ /* 0x003fea0003800000 */
.L_x_14251:
[----:B------:R-:W-:Y:S05]  /*1e120*/  BRA `(.L_x_14252) ;  /* 0xffffffe800287947 */ /* 0x000fea000383ffff */
.L_x_14253:
        /* <DEDUP_REMOVED lines=13> */
.L_x_37290:


//--------------------- .text._ZN10layer_norm13ln_fwd_kernelINS_13Kernel_traitsI13__nv_bfloat16S2_fS2_fjLj1024ELj1ELj4ELj1ELj16ENS_18Kernel_traits_baseILj1024ES2_S2_fS2_fjLj128EEEEELb1ELb1ELb1ELb1EEEvNS_9FwdParamsE --------------------------
	.section	.text._ZN10layer_norm13ln_fwd_kernelINS_13Kernel_traitsI13__nv_bfloat16S2_fS2_fjLj1024ELj1ELj4ELj1ELj16ENS_18Kernel_traits_baseILj1024ES2_S2_fS2_fjLj128EEEEELb1ELb1ELb1ELb1EEEvNS_9FwdParamsE,"ax",@progbits
	.align	128
        .global         _ZN10layer_norm13ln_fwd_kernelINS_13Kernel_traitsI13__nv_bfloat16S2_fS2_fjLj1024ELj1ELj4ELj1ELj16ENS_18Kernel_traits_baseILj1024ES2_S2_fS2_fjLj128EEEEELb1ELb1ELb1ELb1EEEvNS_9FwdParamsE
        .type           _ZN10layer_norm13ln_fwd_kernelINS_13Kernel_traitsI13__nv_bfloat16S2_fS2_fjLj1024ELj1ELj4ELj1ELj16ENS_18Kernel_traits_baseILj1024ES2_S2_fS2_fjLj128EEEEELb1ELb1ELb1ELb1EEEvNS_9FwdParamsE,@function
        .size           _ZN10layer_norm13ln_fwd_kernelINS_13Kernel_traitsI13__nv_bfloat16S2_fS2_fjLj1024ELj1ELj4ELj1ELj16ENS_18Kernel_traits_baseILj1024ES2_S2_fS2_fjLj128EEEEELb1ELb1ELb1ELb1EEEvNS_9FwdParamsE,(.L_x_37291 - _ZN10layer_norm13ln_fwd_kernelINS_13Kernel_traitsI13__nv_bfloat16S2_fS2_fjLj1024ELj1ELj4ELj1ELj16ENS_18Kernel_traits_baseILj1024ES2_S2_fS2_fjLj128EEEEELb1ELb1ELb1ELb1EEEvNS_9FwdParamsE)
        .other          _ZN10layer_norm13ln_fwd_kernelINS_13Kernel_traitsI13__nv_bfloat16S2_fS2_fjLj1024ELj1ELj4ELj1ELj16ENS_18Kernel_traits_baseILj1024ES2_S2_fS2_fjLj128EEEEELb1ELb1ELb1ELb1EEEvNS_9FwdParamsE,@"STO_CUDA_ENTRY STV_DEFAULT"
_ZN10layer_norm13ln_fwd_kernelINS_13Kernel_traitsI13__nv_bfloat16S2_fS2_fjLj1024ELj1ELj4ELj1ELj16ENS_18Kernel_traits_baseILj1024ES2_S2_fS2_fjLj128EEEEELb1ELb1ELb1ELb1EEEvNS_9FwdParamsE:
.text._ZN10layer_norm13ln_fwd_kernelINS_13Kernel_traitsI13__nv_bfloat16S2_fS2_fjLj1024ELj1ELj4ELj1ELj16ENS_18Kernel_traits_baseILj1024ES2_S2_fS2_fjLj128EEEEELb1ELb1ELb1ELb1EEEvNS_9FwdParamsE:
[----:B------:R-:W-:Y:S01]  /*0000*/  LDC R1, c[0x0][0x37c] ;  /* 0x0000df00ff017b82 */ /* 0x000fe20000000800 */
[----:B------:R-:W0:Y:S01]  /*0010*/  S2R R132, SR_TID.X ;  /* 0x0000000000847919 */ /* 0x000e220000002100 */
[----:B------:R-:W1:Y:S06]  /*0020*/  LDCU.64 UR4, c[0x0][0x438] ;  /* 0x00008700ff0477ac */ /* 0x000e6c0008000a00 */
[----:B------:R-:W2:Y:S01]  /*0030*/  LDC.64 R8, c[0x0][0x3d0] ;  /* 0x0000f400ff087b82 */ /* 0x000ea20000000a00 */
[----:B------:R-:W3:Y:S01]  /*0040*/  LDCU.64 UR6, c[0x0][0x358] ;  /* 0x00006b00ff0677ac */ /* 0x000ee20008000a00 */
[----:B------:R-:W4:Y:S06]  /*0050*/  LDCU UR8, c[0x0][0x384] ;  /* 0x00007080ff0877ac */ /* 0x000f2c0008000800 */
[----:B------:R-:W3:Y:S01]  /*0060*/  LDC.64 R10, c[0x0][0x3e8] ;  /* 0x0000fa00ff0a7b82 */ /* 0x000ee20000000a00 */
[----:B-1----:R-:W-:Y:S01]  /*0070*/  ISETP.NE.U32.AND P0, PT, RZ, UR4, PT ;  /* 0x00000004ff007c0c */ /* 0x002fe2000bf05070 */
[----:B------:R-:W1:Y:S03]  /*0080*/  LDCU.U8 UR4, c[0x0][0x464] ;  /* 0x00008c80ff0477ac */ /* 0x000e660008000000 */
[----:B------:R-:W-:-:S02]  /*0090*/  ISETP.NE.AND.EX P0, PT, RZ, UR5, PT, P0 ;  /* 0x00000005ff007c0c */ /* 0x000fc4000bf05300 */
[----:B0-----:R-:W-:-:S11]  /*00a0*/  LOP3.LUT R134, R132, 0x1f, RZ, 0xc0, !PT ;  /* 0x0000001f84867812 */ /* 0x001fd600078ec0ff */
[----:B--2---:R-:W-:-:S04]  /*00b0*/  @P0 IMAD.WIDE.U32 R4, R134, 0x10, R8 ;  /* 0x0000001086040825 */ /* 0x004fc800078e0008 */
[C---:B---3--:R-:W-:Y:S01]  /*00c0*/  @P0 IMAD.WIDE.U32 R6, R134.reuse, 0x10, R10 ;  /* 0x0000001086060825 */ /* 0x048fe200078e000a */
[----:B------:R-:W5:Y:S04]  /*00d0*/  @P0 LDG.E.128 R20, desc[UR6][R4.64+0x200] ;  /* 0x0002000604140981 */ /* 0x000f68000c1e1d00 */
[----:B------:R-:W5:Y:S04]  /*00e0*/  @P0 LDG.E.128 R24, desc[UR6][R4.64] ;  /* 0x0000000604180981 */ /* 0x000f68000c1e1d00 */
[----:B------:R-:W5:Y:S04]  /*00f0*/  @P0 LDG.E.128 R28, desc[UR6][R6.64+0x600] ;  /* 0x00060006061c0981 */ /* 0x000f68000c1e1d00 */
[----:B------:R-:W5:Y:S04]  /*0100*/  @P0 LDG.E.128 R32, desc[UR6][R6.64+0x400] ;  /* 0x0004000606200981 */ /* 0x000f68000c1e1d00 */
[----:B------:R-:W5:Y:S04]  /*0110*/  @P0 LDG.E.128 R36, desc[UR6][R6.64+0x200] ;  /* 0x0002000606240981 */ /* 0x000f68000c1e1d00 */
[----:B------:R0:W5:Y:S04]  /*0120*/  @P0 LDG.E.128 R40, desc[UR6][R6.64] ;  /* 0x0000000606280981 */ /* 0x000168000c1e1d00 */
[----:B------:R-:W5:Y:S04]  /*0130*/  @P0 LDG.E.128 R44, desc[UR6][R4.64+0x400] ;  /* 0x00040006042c0981 */ /* 0x000f68000c1e1d00 */
[----:B------:R2:W5:Y:S01]  /*0140*/  @P0 LDG.E.128 R48, desc[UR6][R4.64+0x600] ;  /* 0x0006000604300981 */ /* 0x000562000c1e1d00 */
[----:B------:R-:W3:Y:S01]  /*0150*/  LDC R143, c[0x0][0x458] ;  /* 0x00011600ff8f7b82 */ /* 0x000ee20000000800 */
[----:B-1----:R-:W-:Y:S01]  /*0160*/  ISETP.NE.AND P1, PT, RZ, UR4, PT ;  /* 0x00000004ff007c0c */ /* 0x002fe2000bf25270 */
[----:B------:R-:W1:Y:S06]  /*0170*/  LDCU.64 UR4, c[0x0][0x450] ;  /* 0x00008a00ff0477ac */ /* 0x000e6c0008000a00 */
[----:B------:R-:W4:Y:S01]  /*0180*/  LDC R12, c[0x0][0x45c] ;  /* 0x00011700ff0c7b82 */ /* 0x000f220000000800 */
[----:B------:R-:W-:-:S04]  /*0190*/  @!P0 IMAD.WIDE.U32 R8, R134, 0x10, R8 ;  /* 0x0000001086088825 */ /* 0x000fc800078e0008 */
[----:B------:R-:W-:-:S03]  /*01a0*/  @!P0 IMAD.WIDE.U32 R10, R134, 0x10, R10 ;  /* 0x00000010860a8825 */ /* 0x000fc600078e000a */
[----:B0-----:R-:W2:Y:S01]  /*01b0*/  @P0 LDC.64 R6, c[0x0][0x438] ;  /* 0x00010e00ff060b82 */ /* 0x001ea20000000a00 */
[----:B---3--:R-:W-:Y:S02]  /*01c0*/  @P1 IMAD.MOV.U32 R2, RZ, RZ, R143 ;  /* 0x000000ffff021224 */ /* 0x008fe400078e008f */
[----:B----4-:R-:W-:Y:S01]  /*01d0*/  @P1 IMAD.MOV.U32 R3, RZ, RZ, R12 ;  /* 0x000000ffff031224 */ /* 0x010fe200078e000c */
[----:B-1----:R-:W-:Y:S01]  /*01e0*/  MOV R120, UR4 ;  /* 0x0000000400787c02 */ /* 0x002fe20008000f00 */
[----:B------:R-:W-:-:S04]  /*01f0*/  IMAD.U32 R121, RZ, RZ, UR5 ;  /* 0x00000005ff797e24 */ /* 0x000fc8000f8e00ff */
[----:B------:R-:W3:Y:S04]  /*0200*/  @P1 LDG.E.64 R2, desc[UR6][R2.64] ;  /* 0x0000000602021981 */ /* 0x000ee8000c1e1b00 */
[----:B------:R-:W5:Y:S04]  /*0210*/  @P1 LDG.E.64 R120, desc[UR6][R120.64] ;  /* 0x0000000678781981 */ /* 0x000f68000c1e1b00 */
[----:B------:R-:W5:Y:S04]  /*0220*/  @!P0 LDG.E.128 R20, desc[UR6][R8.64+0x200] ;  /* 0x0002000608148981 */ /* 0x000f68000c1e1d00 */
[----:B------:R-:W5:Y:S04]  /*0230*/  @!P0 LDG.E.128 R24, desc[UR6][R8.64] ;  /* 0x0000000608188981 */ /* 0x000f68000c1e1d00 */
[----:B------:R-:W5:Y:S04]  /*0240*/  @!P0 LDG.E.128 R28, desc[UR6][R10.64+0x600] ;  /* 0x000600060a1c8981 */ /* 0x000f68000c1e1d00 */
[----:B------:R-:W5:Y:S04]  /*0250*/  @!P0 LDG.E.128 R32, desc[UR6][R10.64+0x400] ;  /* 0x000400060a208981 */ /* 0x000f68000c1e1d00 */
[----:B------:R-:W5:Y:S04]  /*0260*/  @!P0 LDG.E.128 R36, desc[UR6][R10.64+0x200] ;  /* 0x000200060a248981 */ /* 0x000f68000c1e1d00 */
[----:B------:R-:W5:Y:S04]  /*0270*/  @!P0 LDG.E.128 R40, desc[UR6][R10.64] ;  /* 0x000000060a288981 */ /* 0x000f68000c1e1d00 */
[----:B------:R-:W5:Y:S04]  /*0280*/  @!P0 LDG.E.128 R44, desc[UR6][R8.64+0x400] ;  /* 0x00040006082c8981 */ /* 0x000f68000c1e1d00 */
[----:B------:R-:W5:Y:S01]  /*0290*/  @!P0 LDG.E.128 R48, desc[UR6][R8.64+0x600] ;  /* 0x0006000608308981 */ /* 0x000f62000c1e1d00 */
[----:B------:R-:W0:Y:S01]  /*02a0*/  S2UR UR5, SR_CTAID.X ;  /* 0x00000000000579c3 */ /* 0x000e220000002500 */
[----:B--2---:R-:W-:-:S05]  /*02b0*/  @P0 IMAD.WIDE.U32 R4, R134, 0x10, R6 ;  /* 0x0000001086040825 */ /* 0x004fca00078e0006 */
[----:B------:R-:W5:Y:S02]  /*02c0*/  @P0 LDG.E.128 R52, desc[UR6][R4.64] ;  /* 0x0000000604340981 */ /* 0x000f64000c1e1d00 */
[----:B------:R-:W3:Y:S02]  /*02d0*/  @P1 LDC R7, c[0x0][0x460] ;  /* 0x00011800ff071b82 */ /* 0x000ee40000000800 */
[----:B------:R-:W5:Y:S04]  /*02e0*/  @P0 LDG.E.128 R56, desc[UR6][R4.64+0x200] ;  /* 0x0002000604380981 */ /* 0x000f68000c1e1d00 */
[----:B------:R-:W5:Y:S04]  /*02f0*/  @P0 LDG.E.128 R60, desc[UR6][R4.64+0x400] ;  /* 0x00040006043c0981 */ /* 0x000f68000c1e1d00 */
[----:B------:R1:W5:Y:S01]  /*0300*/  @P0 LDG.E.128 R64, desc[UR6][R4.64+0x600] ;  /* 0x0006000604400981 */ /* 0x000362000c1e1d00 */
[----:B------:R-:W-:Y:S01]  /*0310*/  SHF.R.U32.HI R133, RZ, 0x5, R132 ;  /* 0x00000005ff857819 */ /* 0x000fe20000011684 */
[----:B0-----:R-:W-:Y:S01]  /*0320*/  USHF.L.U32 UR4, UR5, 0x2, URZ ;  /* 0x0000000205047899 */ /* 0x001fe200080006ff */
[----:B-1----:R-:W0:Y:S05]  /*0330*/  LDC R5, c[0x0][0x360] ;  /* 0x0000d800ff057b82 */ /* 0x002e2a0000000800 */
[----:B------:R-:W-:-:S04]  /*0340*/  LOP3.LUT R133, R133, UR4, RZ, 0xfc, !PT ;  /* 0x0000000485857c12 */ /* 0x000fc8000f8efcff */
[----:B------:R-:W-:Y:S02]  /*0350*/  ISETP.GE.AND P2, PT, R133, UR8, PT ;  /* 0x0000000885007c0c */ /* 0x000fe4000bf46270 */
[----:B---3--:R-:W-:-:S05]  /*0360*/  @P1 IADD3 R143, P3, PT, R2, R7, RZ ;  /* 0x00000007028f1210 */ /* 0x008fca0007f7e0ff */
[----:B------:R-:W-:Y:S02]  /*0370*/  @P1 IMAD.X R12, RZ, RZ, R3, P3 ;  /* 0x000000ffff0c1224 */ /* 0x000fe400018e0603 */
[----:B0-----:R-:W-:-:S04]  /*0380*/  IMAD R132, R5, UR5, R132 ;  /* 0x0000000505847c24 */ /* 0x001fc8000f8e0284 */
[----:B------:R-:W-:Y:S05]  /*0390*/  @P2 EXIT ;  /* 0x000000000000294d */ /* 0x000fea0003800000 */
[--C-:B------:R-:W-:Y:S01]  /*03a0*/  SHF.R.U64 R128, R143, 0x2, R12.reuse ;  /* 0x000000028f807819 */ /* 0x100fe2000000120c */
[----:B------:R-:W-:Y:S01]  /*03b0*/  IMAD.HI.U32 R0, R132, -0x326172a9, RZ ;  /* 0xcd9e8d5784007827 */ /* 0x000fe200078e00ff */
[----:B------:R-:W-:Y:S02]  /*03c0*/  SHF.R.U32.HI R129, RZ, 0x2, R12 ;  /* 0x00000002ff817819 */ /* 0x000fe4000001160c */
[----:B-----5:R-:W-:Y:S02]  /*03d0*/  @!P0 CS2R R54, SRZ ;  /* 0x0000000000368805 */ /* 0x020fe4000001ff00 */
[----:B------:R-:W-:Y:S01]  /*03e0*/  IADD3 R8, PT, PT, R121, -0x4498517b, RZ ;  /* 0xbb67ae8579087810 */ /* 0x000fe20007ffe0ff */
[----:B------:R-:W-:Y:S01]  /*03f0*/  IMAD.HI.U32 R3, R128, -0x2daee0ad, RZ ;  /* 0xd2511f5380037827 */ /* 0x000fe200078e00ff */
[----:B------:R-:W-:Y:S02]  /*0400*/  LOP3.LUT R0, R129, R0, R120, 0x96, !PT ;  /* 0x0000000081007212 */ /* 0x000fe400078e9678 */
[----:B------:R-:W-:-:S02]  /*0410*/  @!P0 CS2R R52, SRZ ;  /* 0x0000000000348805 */ /* 0x000fc4000001ff00 */
[----:B------:R-:W-:Y:S01]  /*0420*/  IADD3 R68, PT, PT, R121, -0x24c28bd8, RZ ;  /* 0xdb3d742879447810 */ /* 0x000fe20007ffe0ff */
[----:B------:R-:W-:Y:S01]  /*0430*/  IMAD R7, R128, -0x2daee0ad, RZ ;  /* 0xd2511f5380077824 */ /* 0x000fe200078e02ff */
[----:B------:R-:W-:Y:S01]  /*0440*/  LOP3.LUT R3, R3, R121, RZ, 0x3c, !PT ;  /* 0x0000007903037212 */ /* 0x000fe200078e3cff */
[----:B------:R-:W-:Y:S01]  /*0450*/  IMAD.HI.U32 R4, R0, -0x2daee0ad, RZ ;  /* 0xd2511f5300047827 */ /* 0x000fe200078e00ff */
[----:B------:R-:W-:Y:S02]  /*0460*/  @!P0 CS2R R56, SRZ ;  /* 0x0000000000388805 */ /* 0x000fe4000001ff00 */
[----:B------:R-:W-:Y:S02]  /*0470*/  @!P0 CS2R R58, SRZ ;  /* 0x00000000003a8805 */ /* 0x000fe4000001ff00 */
[----:B------:R-:W-:Y:S01]  /*0480*/  @!P0 CS2R R62, SRZ ;  /* 0x00000000003e8805 */ /* 0x000fe2000001ff00 */
[----:B------:R-:W-:Y:S01]  /*0490*/  IMAD R5, R132, -0x326172a9, RZ ;  /* 0xcd9e8d5784057824 */ /* 0x000fe200078e02ff */
[----:B------:R-:W-:Y:S01]  /*04a0*/  LOP3.LUT R4, R8, R7, R4, 0x96, !PT ;  /* 0x0000000708047212 */ /* 0x000fe200078e9604 */
[----:B------:R-:W-:Y:S01]  /*04b0*/  IMAD.HI.U32 R2, R3, -0x326172a9, RZ ;  /* 0xcd9e8d5703027827 */ /* 0x000fe200078e00ff */
[----:B------:R-:W-:-:S02]  /*04c0*/  IADD3 R8, PT, PT, R121, 0x76cf5d0a, RZ ;  /* 0x76cf5d0a79087810 */ /* 0x000fc40007ffe0ff */
[----:B------:R-:W-:Y:S02]  /*04d0*/  @!P0 CS2R R60, SRZ ;  /* 0x00000000003c8805 */ /* 0x000fe4000001ff00 */
[----:B------:R-:W-:Y:S01]  /*04e0*/  @!P0 CS2R R66, SRZ ;  /* 0x0000000000428805 */ /* 0x000fe2000001ff00 */
[C---:B------:R-:W-:Y:S01]  /*04f0*/  VIADD R6, R120.reuse, 0x9e3779b9 ;  /* 0x9e3779b978067836 */ /* 0x040fe20000000000 */
[----:B------:R-:W-:Y:S01]  /*0500*/  @!P0 CS2R R64, SRZ ;  /* 0x0000000000408805 */ /* 0x000fe2000001ff00 */
[----:B------:R-:W-:Y:S01]  /*0510*/  VIADD R7, R120, 0x3c6ef372 ;  /* 0x3c6ef37278077836 */ /* 0x000fe20000000000 */
[----:B------:R-:W-:Y:S01]  /*0520*/  LOP3.LUT R143, R143, 0x3, RZ, 0xc0, !PT ;  /* 0x000000038f8f7812 */ /* 0x000fe200078ec0ff */
[----:B------:R-:W0:Y:S01]  /*0530*/  LDCU UR8, c[0x0][0x404] ;  /* 0x00008080ff0877ac */ /* 0x000e220008000800 */
[----:B------:R-:W-:Y:S01]  /*0540*/  LOP3.LUT R2, R6, R5, R2, 0x96, !PT ;  /* 0x0000000506027212 */ /* 0x000fe200078e9602 */
[----:B------:R-:W-:Y:S01]  /*0550*/  IMAD R6, R3, -0x326172a9, RZ ;  /* 0xcd9e8d5703067824 */ /* 0x000fe200078e02ff */
[----:B------:R-:W-:Y:S01]  /*0560*/  PRMT R125, R22, 0x7632, R125 ;  /* 0x00007632167d7816 */ /* 0x000fe2000000007d */
[----:B------:R-:W-:Y:S01]  /*0570*/  IMAD.HI.U32 R3, R4, -0x326172a9, RZ ;  /* 0xcd9e8d5704037827 */ /* 0x000fe200078e00ff */
[----:B------:R-:W-:Y:S01]  /*0580*/  PRMT R124, R57, 0x7632, R124 ;  /* 0x00007632397c7816 */ /* 0x000fe2000000007c */
[----:B------:R-:W1:Y:S01]  /*0590*/  LDCU.U8 UR9, c[0x0][0x410] ;  /* 0x00008200ff0977ac */ /* 0x000e620008000000 */
[----:B------:R-:W-:Y:S01]  /*05a0*/  PRMT R123, R21, 0x7632, R123 ;  /* 0x00007632157b7816 */ /* 0x000fe2000000007b */
[----:B------:R-:W-:Y:S01]  /*05b0*/  IMAD R5, R0, -0x2daee0ad, RZ ;  /* 0xd2511f5300057824 */ /* 0x000fe200078e02ff */
[----:B------:R-:W-:Y:S01]  /*05c0*/  LOP3.LUT R3, R7, R6, R3, 0x96, !PT ;  /* 0x0000000607037212 */ /* 0x000fe200078e9603 */
[----:B------:R-:W-:Y:S01]  /*05d0*/  IMAD.HI.U32 R0, R2, -0x2daee0ad, RZ ;  /* 0xd2511f5302007827 */ /* 0x000fe200078e00ff */
[----:B------:R-:W-:Y:S01]  /*05e0*/  PRMT R122, R56, 0x7632, R122 ;  /* 0x00007632387a7816 */ /* 0x000fe2000000007a */
[----:B------:R-:W2:Y:S01]  /*05f0*/  LDCU UR12, c[0x0][0x448] ;  /* 0x00008900ff0c77ac */ /* 0x000ea20008000800 */
[----:B------:R-:W-:Y:S01]  /*0600*/  PRMT R119, R20, 0x7632, R119 ;  /* 0x0000763214777816 */ /* 0x000fe20000000077 */
[----:B------:R-:W-:Y:S01]  /*0610*/  IMAD R7, R2, -0x2daee0ad, RZ ;  /* 0xd2511f5302077824 */ /* 0x000fe200078e02ff */
[----:B------:R-:W-:Y:S01]  /*0620*/  LOP3.LUT R0, R8, R5, R0, 0x96, !PT ;  /* 0x0000000508007212 */ /* 0x000fe200078e9600 */
[----:B------:R-:W-:Y:S01]  /*0630*/  VIADD R8, R121, 0x32370b8f ;  /* 0x32370b8f79087836 */ /* 0x000fe20000000000 */
[----:B------:R-:W-:Y:S01]  /*0640*/  PRMT R118, R55, 0x7632, R118 ;  /* 0x0000763237767816 */ /* 0x000fe20000000076 */
[----:B------:R-:W-:Y:S01]  /*0650*/  IMAD.HI.U32 R6, R3, -0x2daee0ad, RZ ;  /* 0xd2511f5303067827 */ /* 0x000fe200078e00ff */
[----:B------:R-:W-:Y:S01]  /*0660*/  PRMT R117, R27, 0x7632, R117 ;  /* 0x000076321b757816 */ /* 0x000fe20000000075 */
[----:B------:R-:W3:Y:S01]  /*0670*/  LDCU.64 UR10, c[0x0][0x408] ;  /* 0x00008100ff0a77ac */ /* 0x000ee20008000a00 */
[----:B------:R-:W-:Y:S01]  /*0680*/  PRMT R116, R54, 0x7632, R116 ;  /* 0x0000763236747816 */ /* 0x000fe20000000074 */
[----:B------:R-:W-:Y:S01]  /*0690*/  IMAD R5, R4, -0x326172a9, RZ ;  /* 0xcd9e8d5704057824 */ /* 0x000fe200078e02ff */
[----:B------:R-:W-:Y:S01]  /*06a0*/  LOP3.LUT R6, R8, R7, R6, 0x96, !PT ;  /* 0x0000000708067212 */ /* 0x000fe200078e9606 */
[----:B------:R-:W-:Y:S01]  /*06b0*/  IMAD.HI.U32 R2, R0, -0x326172a9, RZ ;  /* 0xcd9e8d5700027827 */ /* 0x000fe200078e00ff */
[----:B------:R-:W-:Y:S01]  /*06c0*/  IADD3 R7, PT, PT, R120, 0x78dde6e4, RZ ;  /* 0x78dde6e478077810 */ /* 0x000fe20007ffe0ff */
[----:B------:R-:W4:Y:S01]  /*06d0*/  LDCU.64 UR4, c[0x0][0x3a0] ;  /* 0x00007400ff0477ac */ /* 0x000f220008000a00 */
[----:B------:R-:W-:Y:S01]  /*06e0*/  PRMT R115, R26, 0x7632, R115 ;  /* 0x000076321a737816 */ /* 0x000fe20000000073 */
[----:B------:R-:W-:Y:S01]  /*06f0*/  VIADD R4, R120, 0xdaa66d2b ;  /* 0xdaa66d2b78047836 */ /* 0x000fe20000000000 */
[----:B------:R-:W-:Y:S01]  /*0700*/  PRMT R114, R53, 0x7632, R114 ;  /* 0x0000763235727816 */ /* 0x000fe20000000072 */
[----:B------:R-:W-:Y:S01]  /*0710*/  VIADD R8, R121, 0xed9eba14 ;  /* 0xed9eba1479087836 */ /* 0x000fe20000000000 */
[----:B------:R-:W-:-:S02]  /*0720*/  PRMT R113, R25, 0x7632, R113 ;  /* 0x0000763219717816 */ /* 0x000fc40000000071 */
[----:B------:R-:W-:Y:S01]  /*0730*/  LOP3.LUT R2, R4, R5, R2, 0x96, !PT ;  /* 0x0000000504027212 */ /* 0x000fe200078e9602 */
[----:B------:R-:W-:Y:S01]  /*0740*/  IMAD R5, R0, -0x326172a9, RZ ;  /* 0xcd9e8d5700057824 */ /* 0x000fe200078e02ff */
[----:B------:R-:W-:Y:S01]  /*0750*/  PRMT R112, R52, 0x7632, R112 ;  /* 0x0000763234707816 */ /* 0x000fe20000000070 */
[----:B------:R-:W-:Y:S01]  /*0760*/  IMAD.HI.U32 R0, R6, -0x326172a9, RZ ;  /* 0xcd9e8d5706007827 */ /* 0x000fe200078e00ff */
[----:B------:R-:W-:Y:S02]  /*0770*/  PRMT R19, R24, 0x7632, R19 ;  /* 0x0000763218137816 */ /* 0x000fe40000000013 */
[----:B------:R-:W-:Y:S01]  /*0780*/  PRMT R18, R31, 0x7632, R18 ;  /* 0x000076321f127816 */ /* 0x000fe20000000012 */
[----:B------:R-:W-:Y:S01]  /*0790*/  IMAD R4, R3, -0x2daee0ad, RZ ;  /* 0xd2511f5303047824 */ /* 0x000fe200078e02ff */
[----:B------:R-:W-:Y:S01]  /*07a0*/  LOP3.LUT R0, R7, R5, R0, 0x96, !PT ;  /* 0x0000000507007212 */ /* 0x000fe200078e9600 */
[----:B------:R-:W-:Y:S01]  /*07b0*/  IMAD.HI.U32 R3, R2, -0x2daee0ad, RZ ;  /* 0xd2511f5302037827 */ /* 0x000fe200078e00ff */
[----:B------:R-:W-:-:S02]  /*07c0*/  PRMT R17, R30, 0x7632, R17 ;  /* 0x000076321e117816 */ /* 0x000fc40000000011 */
[----:B------:R-:W-:Y:S01]  /*07d0*/  PRMT R16, R29, 0x7632, R16 ;  /* 0x000076321d107816 */ /* 0x000fe20000000010 */
[----:B------:R-:W-:Y:S01]  /*07e0*/  IMAD R7, R2, -0x2daee0ad, RZ ;  /* 0xd2511f5302077824 */ /* 0x000fe200078e02ff */
[----:B------:R-:W-:Y:S01]  /*07f0*/  LOP3.LUT R3, R8, R4, R3, 0x96, !PT ;  /* 0x0000000408037212 */ /* 0x000fe200078e9603 */
[----:B------:R-:W-:Y:S01]  /*0800*/  VIADD R8, R121, 0xa9066899 ;  /* 0xa906689979087836 */ /* 0x000fe20000000000 */
[----:B------:R-:W-:Y:S01]  /*0810*/  PRMT R15, R28, 0x7632, R15 ;  /* 0x000076321c0f7816 */ /* 0x000fe2000000000f */
[----:B------:R-:W-:Y:S01]  /*0820*/  IMAD.HI.U32 R4, R0, -0x2daee0ad, RZ ;  /* 0xd2511f5300047827 */ /* 0x000fe200078e00ff */
[----:B------:R-:W-:Y:S02]  /*0830*/  PRMT R14, R35, 0x7632, R14 ;  /* 0x00007632230e7816 */ /* 0x000fe4000000000e */
[----:B------:R-:W-:Y:S01]  /*0840*/  PRMT R13, R34, 0x7632, R13 ;  /* 0x00007632220d7816 */ /* 0x000fe2000000000d */
[----:B------:R-:W-:Y:S01]  /*0850*/  IMAD R5, R6, -0x326172a9, RZ ;  /* 0xcd9e8d5706057824 */ /* 0x000fe200078e02ff */
[----:B------:R-:W-:Y:S01]  /*0860*/  IADD3 R6, PT, PT, R120, 0x1715609d, RZ ;  /* 0x1715609d78067810 */ /* 0x000fe20007ffe0ff */
[----:B------:R-:W-:Y:S01]  /*0870*/  IMAD.HI.U32 R2, R3, -0x326172a9, RZ ;  /* 0xcd9e8d5703027827 */ /* 0x000fe200078e00ff */
[----:B------:R-:W-:-:S02]  /*0880*/  LOP3.LUT R4, R8, R7, R4, 0x96, !PT ;  /* 0x0000000708047212 */ /* 0x000fc400078e9604 */
[----:B------:R-:W-:Y:S01]  /*0890*/  PRMT R12, R33, 0x7632, R12 ;  /* 0x00007632210c7816 */ /* 0x000fe2000000000c */
[----:B------:R-:W-:Y:S01]  /*08a0*/  VIADD R7, R120, 0xb54cda56 ;  /* 0xb54cda5678077836 */ /* 0x000fe20000000000 */
        /* <DEDUP_REMOVED lines=8> */
[----:B------:R-:W-:-:S04]  /*0930*/  IMAD.HI.U32 R0, R2, -0x2daee0ad, RZ ;  /* 0xd2511f5302007827 */ /* 0x000fc800078e00ff */
[----:B------:R-:W-:Y:S02]  /*0940*/  VIADD R8, R121, 0x646e171e ;  /* 0x646e171e79087836 */ /* 0x000fe40000000000 */
[----:B------:R-:W-:Y:S02]  /*0950*/  IMAD R7, R2, -0x2daee0ad, RZ ;  /* 0xd2511f5302077824 */ /* 0x000fe400078e02ff */
[----:B------:R-:W-:Y:S01]  /*0960*/  IMAD.HI.U32 R6, R3, -0x2daee0ad, RZ ;  /* 0xd2511f5303067827 */ /* 0x000fe200078e00ff */
[----:B------:R-:W-:Y:S02]  /*0970*/  LOP3.LUT R0, R8, R5, R0, 0x96, !PT ;  /* 0x0000000508007212 */ /* 0x000fe400078e9600 */
[----:B------:R-:W-:Y:S01]  /*0980*/  IADD3 R8, PT, PT, R121, 0x1fd5c5a3, RZ ;  /* 0x1fd5c5a379087810 */ /* 0x000fe20007ffe0ff */
[----:B------:R-:W-:Y:S02]  /*0990*/  IMAD R5, R4, -0x326172a9, RZ ;  /* 0xcd9e8d5704057824 */ /* 0x000fe400078e02ff */
[----:B------:R-:W-:Y:S01]  /*09a0*/  IMAD.HI.U32 R2, R0, -0x326172a9, RZ ;  /* 0xcd9e8d5700027827 */ /* 0x000fe200078e00ff */
[----:B------:R-:W-:-:S02]  /*09b0*/  LOP3.LUT R6, R8, R7, R6, 0x96, !PT ;  /* 0x0000000708067212 */ /* 0x000fc400078e9606 */
[----:B------:R-:W-:Y:S01]  /*09c0*/  PRMT R8, R37, 0x7632, R8 ;  /* 0x0000763225087816 */ /* 0x000fe20000000008 */
[C---:B------:R-:W-:Y:S02]  /*09d0*/  VIADD R4, R120.reuse, 0x5384540f ;  /* 0x5384540f78047836 */ /* 0x040fe40000000000 */
[----:B------:R-:W-:-:S03]  /*09e0*/  VIADD R7, R120, 0xf1bbcdc8 ;  /* 0xf1bbcdc878077836 */ /* 0x000fc60000000000 */
[----:B------:R-:W-:Y:S01]  /*09f0*/  LOP3.LUT R2, R4, R5, R2, 0x96, !PT ;  /* 0x0000000504027212 */ /* 0x000fe200078e9602 */
[----:B------:R-:W-:Y:S02]  /*0a00*/  IMAD R5, R0, -0x326172a9, RZ ;  /* 0xcd9e8d5700057824 */ /* 0x000fe400078e02ff */
[----:B------:R-:W-:-:S04]  /*0a10*/  IMAD.HI.U32 R0, R6, -0x326172a9, RZ ;  /* 0xcd9e8d5706007827 */ /* 0x000fc800078e00ff */
[----:B------:R-:W-:Y:S01]  /*0a20*/  IMAD R4, R3, -0x2daee0ad, RZ ;  /* 0xd2511f5303047824 */ /* 0x000fe200078e02ff */
[----:B------:R-:W-:Y:S01]  /*0a30*/  LOP3.LUT R0, R7, R5, R0, 0x96, !PT ;  /* 0x0000000507007212 */ /* 0x000fe200078e9600 */
[----:B------:R-:W-:Y:S01]  /*0a40*/  IMAD.HI.U32 R3, R2, -0x2daee0ad, RZ ;  /* 0xd2511f5302037827 */ /* 0x000fe200078e00ff */
[----:B------:R-:W-:-:S03]  /*0a50*/  PRMT R7, R36, 0x7632, R7 ;  /* 0x0000763224077816 */ /* 0x000fc60000000007 */
[----:B------:R-:W-:Y:S01]  /*0a60*/  VIADD R5, R121, 0x96a522ad ;  /* 0x96a522ad79057836 */ /* 0x000fe20000000000 */
[----:B------:R-:W-:Y:S01]  /*0a70*/  LOP3.LUT R68, R68, R4, R3, 0x96, !PT ;  /* 0x0000000444447212 */ /* 0x000fe200078e9603 */
[----:B------:R-:W-:Y:S02]  /*0a80*/  IMAD R2, R2, -0x2daee0ad, RZ ;  /* 0xd2511f5302027824 */ /* 0x000fe400078e02ff */
[----:B------:R-:W-:-:S04]  /*0a90*/  IMAD.HI.U32 R127, R0, -0x2daee0ad, RZ ;  /* 0xd2511f53007f7827 */ /* 0x000fc800078e00ff */
[----:B------:R-:W-:Y:S01]  /*0aa0*/  IMAD R3, R6, -0x326172a9, RZ ;  /* 0xcd9e8d5706037824 */ /* 0x000fe200078e02ff */
[----:B------:R-:W-:Y:S01]  /*0ab0*/  LOP3.LUT R127, R5, R2, R127, 0x96, !PT ;  /* 0x00000002057f7212 */ /* 0x000fe200078e967f */
[----:B------:R-:W-:-:S04]  /*0ac0*/  IMAD.HI.U32 R126, R68, -0x326172a9, RZ ;  /* 0xcd9e8d57447e7827 */ /* 0x000fc800078e00ff */
[----:B------:R-:W-:Y:S01]  /*0ad0*/  HFMA2 R2, -RZ, RZ, 0, 0 ;  /* 0x00000000ff027431 */ /* 0x000fe200000001ff */
[----:B------:R-:W-:Y:S01]  /*0ae0*/  PRMT R6, R43, 0x7632, R6 ;  /* 0x000076322b067816 */ /* 0x000fe20000000006 */
[----:B------:R-:W-:Y:S01]  /*0af0*/  VIADD R4, R120, 0x8ff34781 ;  /* 0x8ff3478178047836 */ /* 0x000fe20000000000 */
[----:B------:R-:W-:Y:S01]  /*0b00*/  PRMT R5, R42, 0x7632, R5 ;  /* 0x000076322a057816 */ /* 0x000fe20000000005 */
[----:B------:R-:W-:Y:S02]  /*0b10*/  IMAD R144, R0, -0x2daee0ad, RZ ;  /* 0xd2511f5300907824 */ /* 0x000fe400078e02ff */
[----:B------:R-:W-:Y:S01]  /*0b20*/  IMAD R0, R68, -0x326172a9, RZ ;  /* 0xcd9e8d5744007824 */ /* 0x000fe200078e02ff */
[----:B------:R-:W-:Y:S02]  /*0b30*/  LOP3.LUT R126, R4, R3, R126, 0x96, !PT ;  /* 0x00000003047e7212 */ /* 0x000fe400078e967e */
[----:B------:R-:W-:Y:S02]  /*0b40*/  PRMT R4, R41, 0x7632, R4 ;  /* 0x0000763229047816 */ /* 0x000fe40000000004 */
[----:B01234-:R-:W-:-:S07]  /*0b50*/  PRMT R3, R40, 0x7632, R3 ;  /* 0x0000763228037816 */ /* 0x01ffce0000000003 */
.L_x_14709:
        /* <DEDUP_REMOVED lines=10> */
[----:B------:R-:W-:-:S04]  /*0c00*/  @P1 VIADD R85, R108, 0xffffffff ;  /* 0xffffffff6c551836 */ /* 0x000fc80000000000 */
        /* <DEDUP_REMOVED lines=9> */
[----:B------:R-:W-:Y:S01]  /*0ca0*/  SHF.R.S32.HI R85, RZ, 0x1f, R84 ;  /* 0x0000001fff557819 */ /* 0x000fe20000011454 */
[----:B------:R-:W-:Y:S03]  /*0cb0*/  BSSY.RECONVERGENT B0, `(.L_x_14254) ;  /* 0x00005d2000007945 */ /* 0x000fe60003800200 */
[----:B------:R-:W-:Y:S01]  /*0cc0*/  LEA.HI R85, R85, R84, RZ, 0x3 ;  /* 0x0000005455557211 */ /* 0x000fe200078f18ff */
[C---:B------:R-:W-:Y:S01]  /*0cd0*/  VIADD R148, R121.reuse, 0x32370b8f ;  /* 0x32370b8f79947836 */ /* 0x040fe20000000000 */
[C---:B------:R-:W-:Y:S01]  /*0ce0*/  IADD3 R147, PT, PT, R120.reuse, 0x78dde6e4, RZ ;  /* 0x78dde6e478937810 */ /* 0x040fe20007ffe0ff */
[C---:B------:R-:W-:Y:S01]  /*0cf0*/  VIADD R149, R120.reuse, 0xf1bbcdc8 ;  /* 0xf1bbcdc878957836 */ /* 0x040fe20000000000 */
[C---:B------:R-:W-:Y:S01]  /*0d00*/  IADD3 R150, PT, PT, R120.reuse, -0x61c88647, RZ ;  /* 0x9e3779b978967810 */ /* 0x040fe20007ffe0ff */
[C---:B------:R-:W-:Y:S01]  /*0d10*/  VIADD R151, R120.reuse, 0x5384540f ;  /* 0x5384540f78977836 */ /* 0x040fe20000000000 */
[C---:B------:R-:W-:Y:S01]  /*0d20*/  IADD3 R153, PT, PT, R121.reuse, 0x1fd5c5a3, RZ ;  /* 0x1fd5c5a379997810 */ /* 0x040fe20007ffe0ff */
[----:B------:R-:W-:Y:S01]  /*0d30*/  VIADD R152, R121, 0x646e171e ;  /* 0x646e171e79987836 */ /* 0x000fe20000000000 */
[C---:B------:R-:W-:Y:S01]  /*0d40*/  IADD3 R156, PT, PT, R120.reuse, -0x700cb87f, RZ ;  /* 0x8ff34781789c7810 */ /* 0x040fe20007ffe0ff */
[C---:B------:R-:W-:Y:S01]  /*0d50*/  VIADD R154, R120.reuse, 0xdaa66d2b ;  /* 0xdaa66d2b789a7836 */ /* 0x040fe20000000000 */
[C---:B------:R-:W-:Y:S01]  /*0d60*/  IADD3 R159, PT, PT, R120.reuse, 0x3c6ef372, RZ ;  /* 0x3c6ef372789f7810 */ /* 0x040fe20007ffe0ff */
[----:B------:R-:W-:Y:S01]  /*0d70*/  VIADD R155, R120, 0xb54cda56 ;  /* 0xb54cda56789b7836 */ /* 0x000fe20000000000 */
[----:B------:R-:W-:Y:S01]  /*0d80*/  LEA.HI.SX32 R163, R85, R134, 0x1d ;  /* 0x0000008655a37211 */ /* 0x000fe200078feaff */
[----:B------:R-:W-:-:S02]  /*0d90*/  VIADD R157, R121, 0x96a522ad ;  /* 0x96a522ad799d7836 */ /* 0x000fc40000000000 */
[C---:B------:R-:W-:Y:S02]  /*0da0*/  VIADD R158, R121.reuse, 0xa9066899 ;  /* 0xa9066899799e7836 */ /* 0x040fe40000000000 */
[----:B------:R-:W-:Y:S01]  /*0db0*/  VIADD R160, R121, 0xdb3d7428 ;  /* 0xdb3d742879a07836 */ /* 0x000fe20000000000 */
[----:B0-----:R-:W-:Y:S06]  /*0dc0*/  @!P0 BRA `(.L_x_14255) ;  /* 0x0000002c008c8947 */ /* 0x001fec0003800000 */
        /* <DEDUP_REMOVED lines=26> */
.L_x_14260:
        /* <DEDUP_REMOVED lines=13> */
.L_x_14262:
[----:B------:R-:W-:Y:S05]  /*1040*/  BSYNC.RECONVERGENT B3 ;  /* 0x0000000000037941 */ /* 0x000fea0003800200 */
.L_x_14261:
[----:B------:R-:W-:Y:S01]  /*1050*/  IMAD.WIDE.U32 R80, R132, -0x326172a9, RZ ;  /* 0xcd9e8d5784507825 */ /* 0x000fe200078e00ff */
[----:B------:R-:W-:-:S04]  /*1060*/  LOP3.LUT R82, R2, R87, R121, 0x96, !PT ;  /* 0x0000005702527212 */ /* 0x000fc800078e9679 */
        /* <DEDUP_REMOVED lines=43> */
[----:B------:R-:W-:-:S07]  /*1320*/  IMAD.MOV.U32 R80, RZ, RZ, R144 ;  /* 0x000000ffff507224 */ /* 0x000fce00078e0090 */
.L_x_14259:
[----:B------:R-:W-:Y:S05]  /*1330*/  BSYNC.RECONVERGENT B2 ;  /* 0x0000000000027941 */ /* 0x000fea0003800200 */
.L_x_14258:
        /* <DEDUP_REMOVED lines=11> */
.L_x_14257:
[----:B------:R-:W-:Y:S05]  /*13f0*/  BSYNC.RECONVERGENT B1 ;  /* 0x0000000000017941 */ /* 0x000fea0003800200 */
.L_x_14256:
[----:B------:R-:W-:Y:S01]  /*1400*/  BSSY.RECONVERGENT B1, `(.L_x_14263) ;  /* 0x000005b000017945 */ /* 0x000fe20003800200 */
[----:B------:R-:W-:Y:S02]  /*1410*/  IMAD.MOV.U32 R83, RZ, RZ, R84 ;  /* 0x000000ffff537224 */ /* 0x000fe400078e0054 */
        /* <DEDUP_REMOVED lines=15> */
.L_x_14267:
        /* <DEDUP_REMOVED lines=13> */
.L_x_14269:
[----:B------:R-:W-:Y:S05]  /*15e0*/  BSYNC.RECONVERGENT B3 ;  /* 0x0000000000037941 */ /* 0x000fea0003800200 */
.L_x_14268:
        /* <DEDUP_REMOVED lines=23> */
[----:B------:R-:W-:Y:S02]  /*1760*/  VIADD R81, R120, 0x1715609d ;  /* 0x1715609d78517836 */ /* 0x000fe40000000000 */
[----:B------:R-:W-:-:S03]  /*1770*/  IMAD.WIDE.U32 R86, R86, -0x2daee0ad, RZ ;  /* 0xd2511f5356567825 */ /* 0x000fc600078e00ff */
[----:B------:R-:W-:Y:S02]  /*1780*/  LOP3.LUT R81, R81, R84, R83, 0x96, !PT ;  /* 0x0000005451517212 */ /* 0x000fe400078e9653 */
[----:B------:R-:W-:-:S03]  /*1790*/  LOP3.LUT R84, R158, R88, R87, 0x96, !PT ;  /* 0x000000589e547212 */ /* 0x000fc600078e9657 */
[----:B------:R-:W-:Y:S01]  /*17a0*/  IMAD.WIDE.U32 R88, R81, -0x2daee0ad, RZ ;  /* 0xd2511f5351587825 */ /* 0x000fe200078e00ff */
[----:B------:R-:W-:-:S03]  /*17b0*/  MOV R81, R100 ;  /* 0x0000006400517202 */ /* 0x000fc60000000f00 */
        /* <DEDUP_REMOVED lines=17> */
[----:B------:R-:W-:-:S07]  /*18d0*/  IMAD.MOV.U32 R83, RZ, RZ, RZ ;  /* 0x000000ffff537224 */ /* 0x000fce00078e00ff */
.L_x_14266:
[----:B------:R-:W-:Y:S05]  /*18e0*/  BSYNC.RECONVERGENT B2 ;  /* 0x0000000000027941 */ /* 0x000fea0003800200 */
.L_x_14265:
        /* <DEDUP_REMOVED lines=12> */
.L_x_14264:
[----:B------:R-:W-:Y:S05]  /*19b0*/  BSYNC.RECONVERGENT B1 ;  /* 0x0000000000017941 */ /* 0x000fea0003800200 */
.L_x_14263:
        /* <DEDUP_REMOVED lines=17> */
.L_x_14274:
        /* <DEDUP_REMOVED lines=13> */
.L_x_14276:
[----:B------:R-:W-:Y:S05]  /*1ba0*/  BSYNC.RECONVERGENT B3 ;  /* 0x0000000000037941 */ /* 0x000fea0003800200 */
.L_x_14275:
        /* <DEDUP_REMOVED lines=47> */
.L_x_14273:
[----:B------:R-:W-:Y:S05]  /*1ea0*/  BSYNC.RECONVERGENT B2 ;  /* 0x0000000000027941 */ /* 0x000fea0003800200 */
.L_x_14272:
        /* <DEDUP_REMOVED lines=11> */
.L_x_14271:
[----:B------:R-:W-:Y:S05]  /*1f60*/  BSYNC.RECONVERGENT B1 ;  /* 0x0000000000017941 */ /* 0x000fea0003800200 */
.L_x_14270:
        /* <DEDUP_REMOVED lines=17> */
.L_x_14281:
        /* <DEDUP_REMOVED lines=13> */
.L_x_14283:
[----:B------:R-:W-:Y:S05]  /*2150*/  BSYNC.RECONVERGENT B3 ;  /* 0x0000000000037941 */ /* 0x000fea0003800200 */
.L_x_14282:
        /* <DEDUP_REMOVED lines=46> */
[----:B------:R-:W-:-:S07]  /*2440*/  HFMA2 R85, -RZ, RZ, 0, 0 ;  /* 0x00000000ff557431 */ /* 0x000fce00000001ff */
.L_x_14280:
[----:B------:R-:W-:Y:S05]  /*2450*/  BSYNC.RECONVERGENT B2 ;  /* 0x0000000000027941 */ /* 0x000fea0003800200 */
.L_x_14279:
        /* <DEDUP_REMOVED lines=12> */
.L_x_14278:
[----:B------:R-:W-:Y:S05]  /*2520*/  BSYNC.RECONVERGENT B1 ;  /* 0x0000000000017941 */ /* 0x000fea0003800200 */
.L_x_14277:
        /* <DEDUP_REMOVED lines=17> */
.L_x_14288:
        /* <DEDUP_REMOVED lines=13> */
.L_x_14290:
[----:B------:R-:W-:Y:S05]  /*2710*/  BSYNC.RECONVERGENT B3 ;  /* 0x0000000000037941 */ /* 0x000fea0003800200 */
.L_x_14289:
[----:B------:R-:W-:Y:S01]  /*2720*/  IMAD.WIDE.U32 R86, R132, -0x326172a9, RZ ;  /* 0xcd9e8d5784567825 */ /* 0x000fe200078e00ff */
[----:B------:R-:W-:-:S04]  /*2730*/  LOP3.LUT R84, R2, R91, R121, 0x96, !PT ;  /* 0x0000005b02547212 */ /* 0x000fc800078e9679 */
        /* <DEDUP_REMOVED lines=45> */
.L_x_14287:
[----:B------:R-:W-:Y:S05]  /*2a10*/  BSYNC.RECONVERGENT B2 ;  /* 0x0000000000027941 */ /* 0x000fea0003800200 */
.L_x_14286:
        /* <DEDUP_REMOVED lines=11> */
.L_x_14285:
[----:B------:R-:W-:Y:S05]  /*2ad0*/  BSYNC.RECONVERGENT B1 ;  /* 0x0000000000017941 */ /* 0x000fea0003800200 */
.L_x_14284:
        /* <DEDUP_REMOVED lines=17> */
.L_x_14295:
        /* <DEDUP_REMOVED lines=13> */
.L_x_14297:
[----:B------:R-:W-:Y:S05]  /*2cc0*/  BSYNC.RECONVERGENT B3 ;  /* 0x0000000000037941 */ /* 0x000fea0003800200 */
.L_x_14296:
[----:B------:R-:W-:Y:S01]  /*2cd0*/  IMAD.WIDE.U32 R88, R132, -0x326172a9, RZ ;  /* 0xcd9e8d5784587825 */ /* 0x000fe200078e00ff */
[----:B------:R-:W-:Y:S02]  /*2ce0*/  LOP3.LUT R86, R2, R93, R121, 0x96, !PT ;  /* 0x0000005d02567212 */ /* 0x000fe400078e9679 */
[----:B------:R-:W-:Y:S02]  /*2cf0*/  IADD3 R85, PT, PT, R121, -0x4498517b, RZ ;  /* 0xbb67ae8579557810 */ /* 0x000fe40007ffe0ff */
        /* <DEDUP_REMOVED lines=44> */
.L_x_14294:
[----:B------:R-:W-:Y:S05]  /*2fc0*/  BSYNC.RECONVERGENT B2 ;  /* 0x0000000000027941 */ /* 0x000fea0003800200 */
.L_x_14293:
        /* <DEDUP_REMOVED lines=12> */
.L_x_14292:
[----:B------:R-:W-:Y:S05]  /*3090*/  BSYNC.RECONVERGENT B1 ;  /* 0x0000000000017941 */ /* 0x000fea0003800200 */
.L_x_14291:
        /* <DEDUP_REMOVED lines=17> */
.L_x_14302:
        /* <DEDUP_REMOVED lines=13> */
.L_x_14304:
[----:B------:R-:W-:Y:S05]  /*3280*/  BSYNC.RECONVERGENT B3 ;  /* 0x0000000000037941 */ /* 0x000fea0003800200 */
.L_x_14303:
[----:B------:R-:W-:Y:S01]  /*3290*/  IMAD.WIDE.U32 R88, R132, -0x326172a9, RZ ;  /* 0xcd9e8d5784587825 */ /* 0x000fe200078e00ff */
[----:B------:R-:W-:-:S04]  /*32a0*/  LOP3.LUT R86, R2, R93, R121, 0x96, !PT ;  /* 0x0000005d02567212 */ /* 0x000fc800078e9679 */
        /* <DEDUP_REMOVED lines=45> */
.L_x_14301:
[----:B------:R-:W-:Y:S05]  /*3580*/  BSYNC.RECONVERGENT B2 ;  /* 0x0000000000027941 */ /* 0x000fea0003800200 */
.L_x_14300:
        /* <DEDUP_REMOVED lines=11> */
.L_x_14299:
[----:B------:R-:W-:Y:S05]  /*3640*/  BSYNC.RECONVERGENT B1 ;  /* 0x0000000000017941 */ /* 0x000fea0003800200 */
.L_x_14298:
        /* <DEDUP_REMOVED lines=16> */
.L_x_14308:
        /* <DEDUP_REMOVED lines=13> */
.L_x_14310:
[----:B------:R-:W-:Y:S05]  /*3820*/  BSYNC.RECONVERGENT B2 ;  /* 0x0000000000027941 */ /* 0x000fea0003800200 */
.L_x_14309:
        /* <DEDUP_REMOVED lines=47> */
.L_x_14307:
[----:B------:R-:W-:Y:S05]  /*3b20*/  BSYNC.RECONVERGENT B1 ;  /* 0x0000000000017941 */ /* 0x000fea0003800200 */
.L_x_14306:
        /* <DEDUP_REMOVED lines=11> */
[----:B------:R-:W-:Y:S01]  /*3be0*/  FFMA.FTZ R87, R88, R87, R79 ;  /* 0x0000005758577223 */ /* 0x000fe2000001004f */
[----:B------:R-:W-:Y:S06]  /*3bf0*/  BRA `(.L_x_14305) ;  /* 0x0000002c00747947 */ /* 0x000fec0003800000 */
.L_x_14255:
[----:B------:R-:W-:Y:S01]  /*3c00*/  BSSY.RECONVERGENT B1, `(.L_x_14311) ;  /* 0x000005d000017945 */ /* 0x000fe20003800200 */
[----:B------:R-:W-:Y:S01]  /*3c10*/  MOV R100, R144 ;  /* 0x0000009000647202 */ /* 0x000fe20000000f00 */
[----:B------:R-:W-:Y:S02]  /*3c20*/  IMAD.MOV.U32 R82, RZ, RZ, R143 ;  /* 0x000000ffff527224 */ /* 0x000fe400078e008f */
[----:B------:R-:W-:Y:S01]  /*3c30*/  IMAD.MOV.U32 R80, RZ, RZ, RZ ;  /* 0x000000ffff507224 */ /* 0x000fe200078e00ff */
        /* <DEDUP_REMOVED lines=17> */
.L_x_14315:
        /* <DEDUP_REMOVED lines=13> */
.L_x_14317:
[----:B------:R-:W-:Y:S05]  /*3e20*/  BSYNC.RECONVERGENT B3 ;  /* 0x0000000000037941 */ /* 0x000fea0003800200 */
.L_x_14316:
        /* <DEDUP_REMOVED lines=46> */
.L_x_14314:
[----:B------:R-:W-:Y:S05]  /*4110*/  BSYNC.RECONVERGENT B2 ;  /* 0x0000000000027941 */ /* 0x000fea0003800200 */
.L_x_14313:
        /* <DEDUP_REMOVED lines=11> */
.L_x_14312:
[----:B------:R-:W-:Y:S05]  /*41d0*/  BSYNC.RECONVERGENT B1 ;  /* 0x0000000000017941 */ /* 0x000fea0003800200 */
.L_x_14311:
        /* <DEDUP_REMOVED lines=17> */
.L_x_14322:
        /* <DEDUP_REMOVED lines=13> */
.L_x_14324:
[----:B------:R-:W-:Y:S05]  /*43c0*/  BSYNC.RECONVERGENT B3 ;  /* 0x0000000000037941 */ /* 0x000fea0003800200 */
.L_x_14323:
        /* <DEDUP_REMOVED lines=47> */
.L_x_14321:
[----:B------:R-:W-:Y:S05]  /*46c0*/  BSYNC.RECONVERGENT B2 ;  /* 0x0000000000027941 */ /* 0x000fea0003800200 */
.L_x_14320:
        /* <DEDUP_REMOVED lines=12> */
.L_x_14319:
[----:B------:R-:W-:Y:S05]  /*4790*/  BSYNC.RECONVERGENT B1 ;  /* 0x0000000000017941 */ /* 0x000fea0003800200 */
.L_x_14318:
        /* <DEDUP_REMOVED lines=17> */
.L_x_14329:
        /* <DEDUP_REMOVED lines=13> */
.L_x_14331:
[----:B------:R-:W-:Y:S05]  /*4980*/  BSYNC.RECONVERGENT B3 ;  /* 0x0000000000037941 */ /* 0x000fea0003800200 */
.L_x_14330:
        /* <DEDUP_REMOVED lines=47> */
.L_x_14328:
[----:B------:R-:W-:Y:S05]  /*4c80*/  BSYNC.RECONVERGENT B2 ;  /* 0x0000000000027941 */ /* 0x000fea0003800200 */
.L_x_14327:
        /* <DEDUP_REMOVED lines=11> */
.L_x_14326:
[----:B------:R-:W-:Y:S05]  /*4d40*/  BSYNC.RECONVERGENT B1 ;  /* 0x0000000000017941 */ /* 0x000fea0003800200 */
.L_x_14325:
        /* <DEDUP_REMOVED lines=17> */
.L_x_14336:
        /* <DEDUP_REMOVED lines=13> */
.L_x_14338:
[----:B------:R-:W-:Y:S05]  /*4f30*/  BSYNC.RECONVERGENT B3 ;  /* 0x0000000000037941 */ /* 0x000fea0003800200 */
.L_x_14337:
        /* <DEDUP_REMOVED lines=47> */
.L_x_14335:
[----:B------:R-:W-:Y:S05]  /*5230*/  BSYNC.RECONVERGENT B2 ;  /* 0x0000000000027941 */ /* 0x000fea0003800200 */
.L_x_14334:
        /* <DEDUP_REMOVED lines=12> */
.L_x_14333:
[----:B------:R-:W-:Y:S05]  /*5300*/  BSYNC.RECONVERGENT B1 ;  /* 0x0000000000017941 */ /* 0x000fea0003800200 */
.L_x_14332:
        /* <DEDUP_REMOVED lines=17> */
.L_x_14343:
        /* <DEDUP_REMOVED lines=13> */
.L_x_14345:
[----:B------:R-:W-:Y:S05]  /*54f0*/  BSYNC.RECONVERGENT B3 ;  /* 0x0000000000037941 */ /* 0x000fea0003800200 */
.L_x_14344:
        /* <DEDUP_REMOVED lines=47> */
.L_x_14342:
[----:B------:R-:W-:Y:S05]  /*57f0*/  BSYNC.RECONVERGENT B2 ;  /* 0x0000000000027941 */ /* 0x000fea0003800200 */
.L_x_14341:
        /* <DEDUP_REMOVED lines=11> */
.L_x_14340:
[----:B------:R-:W-:Y:S05]  /*58b0*/  BSYNC.RECONVERGENT B1 ;  /* 0x0000000000017941 */ /* 0x000fea0003800200 */
.L_x_14339:
        /* <DEDUP_REMOVED lines=17> */
.L_x_14350:
        /* <DEDUP_REMOVED lines=13> */
.L_x_14352:
[----:B------:R-:W-:Y:S05]  /*5aa0*/  BSYNC.RECONVERGENT B3 ;  /* 0x0000000000037941 */ /* 0x000fea0003800200 */
.L_x_14351:
        /* <DEDUP_REMOVED lines=47> */
.L_x_14349:
[----:B------:R-:W-:Y:S05]  /*5da0*/  BSYNC.RECONVERGENT B2 ;  /* 0x0000000000027941 */ /* 0x000fea0003800200 */
.L_x_14348:
        /* <DEDUP_REMOVED lines=12> */
.L_x_14347:
[----:B------:R-:W-:Y:S05]  /*5e70*/  BSYNC.RECONVERGENT B1 ;  /* 0x0000000000017941 */ /* 0x000fea0003800200 */
.L_x_14346:
        /* <DEDUP_REMOVED lines=17> */
.L_x_14357:
        /* <DEDUP_REMOVED lines=13> */
.L_x_14359:
[----:B------:R-:W-:Y:S05]  /*6060*/  BSYNC.RECONVERGENT B3 ;  /* 0x0000000000037941 */ /* 0x000fea0003800200 */
.L_x_14358:
        /* <DEDUP_REMOVED lines=47> */
.L_x_14356:
[----:B------:R-:W-:Y:S05]  /*6360*/  BSYNC.RECONVERGENT B2 ;  /* 0x0000000000027941 */ /* 0x000fea0003800200 */
.L_x_14355:
        /* <DEDUP_REMOVED lines=11> */
.L_x_14354:
[----:B------:R-:W-:Y:S05]  /*6420*/  BSYNC.RECONVERGENT B1 ;  /* 0x0000000000017941 */ /* 0x000fea0003800200 */
.L_x_14353:
        /* <DEDUP_REMOVED lines=16> */
.L_x_14362:
        /* <DEDUP_REMOVED lines=13> */
.L_x_14364:
[----:B------:R-:W-:Y:S05]  /*6600*/  BSYNC.RECONVERGENT B2 ;  /* 0x0000000000027941 */ /* 0x000fea0003800200 */
.L_x_14363:
[----:B------:R-:W-:Y:S01]  /*6610*/  IMAD.WIDE.U32 R90, R132, -0x326172a9, RZ ;  /* 0xcd9e8d57845a7825 */ /* 0x000fe200078e00ff */
[----:B------:R-:W-:-:S03]  /*6620*/  LOP3.LUT R88, R2, R95, R121, 0x96, !PT ;  /* 0x0000005f02587212 */ /* 0x000fc600078e9679 */
[----:B------:R-:W-:Y:S02]  /*6630*/  HFMA2 R101, -RZ, RZ, 0, 0 ;  /* 0x00000000ff657431 */ /* 0x000fe400000001ff */
        /* <DEDUP_REMOVED lines=44> */
.L_x_14361:
[----:B------:R-:W-:Y:S05]  /*6900*/  BSYNC.RECONVERGENT B1 ;  /* 0x0000000000017941 */ /* 0x000fea0003800200 */
.L_x_14360:
        /* <DEDUP_REMOVED lines=12> */
.L_x_14305:
[----:B------:R-:W-:Y:S05]  /*69d0*/  BSYNC.RECONVERGENT B0 ;  /* 0x0000000000007941 */ /* 0x000fea0003800200 */
.L_x_14254:
[----:B------:R-:W0:Y:S01]  /*69e0*/  LDC.64 R130, c[0x0][0x3a8] ;  /* 0x0000ea00ff827b82 */ /* 0x000e220000000a00 */
[----:B------:R-:W-:Y:S01]  /*69f0*/  @P1 VIADD R95, R161, 0x20 ;  /* 0x00000020a15f1836 */ /* 0x000fe20000000000 */
[----:B------:R-:W-:Y:S01]  /*6a00*/  BSSY.RECONVERGENT B0, `(.L_x_14365) ;  /* 0x000001e000007945 */ /* 0x000fe20003800200 */
[----:B------:R-:W-:-:S05]  /*6a10*/  @P0 VIADD R97, R163, 0x20 ;  /* 0x00000020a3610836 */ /* 0x000fca0000000000 */
[----:B------:R-:W1:Y:S08]  /*6a20*/  @P1 LDC.64 R92, c[0x0][0x390] ;  /* 0x0000e400ff5c1b82 */ /* 0x000e700000000a00 */
[----:B------:R-:W2:Y:S01]  /*6a30*/  @P0 LDC.64 R90, c[0x0][0x3a0] ;  /* 0x0000e800ff5a0b82 */ /* 0x000ea20000000a00 */
[----:B0-----:R-:W-:-:S05]  /*6a40*/  IMAD.WIDE.U32 R88, R163, 0x20, R130 ;  /* 0x00000020a3587825 */ /* 0x001fca00078e0082 */
[----:B------:R0:W-:Y:S01]  /*6a50*/  STG.E.128 desc[UR6][R88.64], R80 ;  /* 0x0000005058007986 */ /* 0x0001e2000c101d06 */
[----:B-1----:R-:W-:-:S03]  /*6a60*/  @P1 IMAD.WIDE.U32 R92, R95, 0x10, R92 ;  /* 0x000000105f5c1825 */ /* 0x002fc600078e005c */
[----:B------:R0:W-:Y:S01]  /*6a70*/  STG.E.128 desc[UR6][R88.64+0x10], R84 ;  /* 0x0000105458007986 */ /* 0x0001e2000c101d06 */
[----:B--2---:R-:W-:Y:S01]  /*6a80*/  @P0 IMAD.WIDE.U32 R90, R97, 0x20, R90 ;  /* 0x00000020615a0825 */ /* 0x004fe200078e005a */
[----:B------:R-:W-:Y:S06]  /*6a90*/  @!P1 BRA `(.L_x_14366) ;  /* 0x0000000000509947 */ /* 0x000fec0003800000 */
[----:B0-----:R-:W-:Y:S02]  /*6aa0*/  SHF.L.U32 R88, R141, 0x10, RZ ;  /* 0x000000108d587819 */ /* 0x001fe400000006ff */
[----:B------:R-:W-:Y:S02]  /*6ab0*/  LOP3.LUT R94, R142, 0xffff, RZ, 0xc0, !PT ;  /* 0x0000ffff8e5e7812 */ /* 0x000fe400078ec0ff */
[----:B------:R-:W-:Y:S02]  /*6ac0*/  LOP3.LUT R97, R88, 0xff0000, RZ, 0xc0, !PT ;  /* 0x00ff000058617812 */ /* 0x000fe400078ec0ff */
[----:B------:R-:W0:Y:S01]  /*6ad0*/  LDC.64 R88, c[0x0][0x3b0] ;  /* 0x0000ec00ff587b82 */ /* 0x000e220000000a00 */
[----:B------:R-:W-:Y:S02]  /*6ae0*/  PRMT R95, R140, 0x7104, RZ ;  /* 0x000071048c5f7816 */ /* 0x000fe400000000ff */
[----:B------:R-:W-:Y:S02]  /*6af0*/  PRMT R94, R97, 0x4210, R94 ;  /* 0x00004210615e7816 */ /* 0x000fe4000000005e */
[----:B------:R-:W-:-:S02]  /*6b00*/  LOP3.LUT R98, R138, 0xff, RZ, 0xc0, !PT ;  /* 0x000000ff8a627812 */ /* 0x000fc400078ec0ff */
[----:B------:R-:W-:Y:S02]  /*6b10*/  LOP3.LUT R102, R94, 0xff00, R95, 0xf8, !PT ;  /* 0x0000ff005e667812 */ /* 0x000fe400078ef85f */
[----:B------:R-:W-:Y:S01]  /*6b20*/  LOP3.LUT R96, R137, 0xff, RZ, 0xc0, !PT ;  /* 0x000000ff89607812 */ /* 0x000fe200078ec0ff */
[----:B------:R-:W-:Y:S01]  /*6b30*/  IMAD.WIDE.U32 R98, R98, 0x1000000, RZ ;  /* 0x0100000062627825 */ /* 0x000fe200078e00ff */
[----:B------:R-:W-:Y:S02]  /*6b40*/  LOP3.LUT R94, R136, 0xff, RZ, 0xc0, !PT ;  /* 0x000000ff885e7812 */ /* 0x000fe400078ec0ff */
        /* <DEDUP_REMOVED lines=9> */
.L_x_14366:
[----:B------:R-:W-:Y:S05]  /*6be0*/  BSYNC.RECONVERGENT B0 ;  /* 0x0000000000007941 */ /* 0x000fea0003800200 */
.L_x_14365:
[----:B-----5:R2:W5:Y:S04]  /*6bf0*/  @P1 LDG.E.128 R68, desc[UR6][R92.64] ;  /* 0x000000065c441981 */ /* 0x020568000c1e1d00 */
[----:B------:R2:W5:Y:S04]  /*6c00*/  @P0 LDG.E.128 R72, desc[UR6][R90.64] ;  /* 0x000000065a480981 */ /* 0x000568000c1e1d00 */
[----:B------:R2:W5:Y:S01]  /*6c10*/  @P0 LDG.E.128 R76, desc[UR6][R90.64+0x10] ;  /* 0x000010065a4c0981 */ /* 0x000562000c1e1d00 */
[----:B------:R-:W-:Y:S04]  /*6c20*/  BSSY.RECONVERGENT B0, `(.L_x_14367) ;  /* 0x00005c0000007945 */ /* 0x000fe80003800200 */
[----:B------:R-:W-:Y:S05]  /*6c30*/  @!P0 BRA `(.L_x_14368) ;  /* 0x0000002c00808947 */ /* 0x000fea0003800000 */
[----:B------:R-:W-:Y:S01]  /*6c40*/  ISETP.GT.AND P2, PT, R108, RZ, PT ;  /* 0x000000ff6c00720c */ /* 0x000fe20003f44270 */
[----:B------:R-:W-:Y:S01]  /*6c50*/  BSSY.RECONVERGENT B1, `(.L_x_14369) ;  /* 0x000005e000017945 */ /* 0x000fe20003800200 */
[----:B------:R-:W-:Y:S01]  /*6c60*/  IMAD.MOV.U32 R144, RZ, RZ, R100 ;  /* 0x000000ffff907224 */ /* 0x000fe200078e0064 */
[----:B01---5:R-:W-:Y:S01]  /*6c70*/  MOV R88, R72 ;  /* 0x0000004800587202 */ /* 0x023fe20000000f00 */
[----:B--2---:R-:W-:-:S09]  /*6c80*/  IMAD.MOV.U32 R90, RZ, RZ, R101 ;  /* 0x000000ffff5a7224 */ /* 0x004fd200078e0065 */
        /* <DEDUP_REMOVED lines=17> */
.L_x_14373:
        /* <DEDUP_REMOVED lines=13> */
.L_x_14375:
[----:B------:R-:W-:Y:S05]  /*6e70*/  BSYNC.RECONVERGENT B3 ;  /* 0x0000000000037941 */ /* 0x000fea0003800200 */
.L_x_14374:
        /* <DEDUP_REMOVED lines=47> */
.L_x_14372:
[----:B------:R-:W-:Y:S05]  /*7170*/  BSYNC.RECONVERGENT B2 ;  /* 0x0000000000027941 */ /* 0x000fea0003800200 */
.L_x_14371:
        /* <DEDUP_REMOVED lines=11> */
.L_x_14370:
[----:B------:R-:W-:Y:S05]  /*7230*/  BSYNC.RECONVERGENT B1 ;  /* 0x0000000000017941 */ /* 0x000fea0003800200 */
.L_x_14369:
        /* <DEDUP_REMOVED lines=17> */
.L_x_14380:
        /* <DEDUP_REMOVED lines=13> */
.L_x_14382:
[----:B------:R-:W-:Y:S05]  /*7420*/  BSYNC.RECONVERGENT B3 ;  /* 0x0000000000037941 */ /* 0x000fea0003800200 */
.L_x_14381:
        /* <DEDUP_REMOVED lines=47> */
.L_x_14379:
[----:B------:R-:W-:Y:S05]  /*7720*/  BSYNC.RECONVERGENT B2 ;  /* 0x0000000000027941 */ /* 0x000fea0003800200 */
.L_x_14378:
        /* <DEDUP_REMOVED lines=12> */
.L_x_14377:
[----:B------:R-:W-:Y:S05]  /*77f0*/  BSYNC.RECONVERGENT B1 ;  /* 0x0000000000017941 */ /* 0x000fea0003800200 */
.L_x_14376:
        /* <DEDUP_REMOVED lines=17> */
.L_x_14387:
        /* <DEDUP_REMOVED lines=13> */
.L_x_14389:
[----:B------:R-:W-:Y:S05]  /*79e0*/  BSYNC.RECONVERGENT B3 ;  /* 0x0000000000037941 */ /* 0x000fea0003800200 */
.L_x_14388:
        /* <DEDUP_REMOVED lines=47> */
.L_x_14386:
[----:B------:R-:W-:Y:S05]  /*7ce0*/  BSYNC.RECONVERGENT B2 ;  /* 0x0000000000027941 */ /* 0x000fea0003800200 */
.L_x_14385:
        /* <DEDUP_REMOVED lines=11> */
.L_x_14384:
[----:B------:R-:W-:Y:S05]  /*7da0*/  BSYNC.RECONVERGENT B1 ;  /* 0x0000000000017941 */ /* 0x000fea0003800200 */
.L_x_14383:
        /* <DEDUP_REMOVED lines=17> */
.L_x_14394:
        /* <DEDUP_REMOVED lines=13> */
.L_x_14396:
[----:B------:R-:W-:Y:S05]  /*7f90*/  BSYNC.RECONVERGENT B3 ;  /* 0x0000000000037941 */ /* 0x000fea0003800200 */
.L_x_14395:
        /* <DEDUP_REMOVED lines=47> */
.L_x_14393:
[----:B------:R-:W-:Y:S05]  /*8290*/  BSYNC.RECONVERGENT B2 ;  /* 0x0000000000027941 */ /* 0x000fea0003800200 */
.L_x_14392:
[----:B------:R-:W-:Y:S01]  /*82a0*/  PRMT R92, R69, 0x7632, R92 ;  /* 0x00007632455c7816 */ /* 0x000fe2000000005c */
        /* <DEDUP_REMOVED lines=11> */
.L_x_14391:
[----:B------:R-:W-:Y:S05]  /*8360*/  BSYNC.RECONVERGENT B1 ;  /* 0x0000000000017941 */ /* 0x000fea0003800200 */
.L_x_14390:
        /* <DEDUP_REMOVED lines=17> */
.L_x_14401:
        /* <DEDUP_REMOVED lines=13> */
.L_x_14403:
[----:B------:R-:W-:Y:S05]  /*8550*/  BSYNC.RECONVERGENT B3 ;  /* 0x0000000000037941 */ /* 0x000fea0003800200 */
.L_x_14402:
        /* <DEDUP_REMOVED lines=47> */
.L_x_14400:
[----:B------:R-:W-:Y:S05]  /*8850*/  BSYNC.RECONVERGENT B2 ;  /* 0x0000000000027941 */ /* 0x000fea0003800200 */
.L_x_14399:
        /* <DEDUP_REMOVED lines=11> */
.L_x_14398:
[----:B------:R-:W-:Y:S05]  /*8910*/  BSYNC.RECONVERGENT B1 ;  /* 0x0000000000017941 */ /* 0x000fea0003800200 */
.L_x_14397:
        /* <DEDUP_REMOVED lines=17> */
.L_x_14408:
        /* <DEDUP_REMOVED lines=13> */
.L_x_14410:
[----:B------:R-:W-:Y:S05]  /*8b00*/  BSYNC.RECONVERGENT B3 ;  /* 0x0000000000037941 */ /* 0x000fea0003800200 */
.L_x_14409:
        /* <DEDUP_REMOVED lines=47> */
.L_x_14407:
[----:B------:R-:W-:Y:S05]  /*8e00*/  BSYNC.RECONVERGENT B2 ;  /* 0x0000000000027941 */ /* 0x000fea0003800200 */
.L_x_14406:
        /* <DEDUP_REMOVED lines=12> */
.L_x_14405:
[----:B------:R-:W-:Y:S05]  /*8ed0*/  BSYNC.RECONVERGENT B1 ;  /* 0x0000000000017941 */ /* 0x000fea0003800200 */
.L_x_14404:
        /* <DEDUP_REMOVED lines=17> */
.L_x_14415:
        /* <DEDUP_REMOVED lines=13> */
.L_x_14417:
[----:B------:R-:W-:Y:S05]  /*90c0*/  BSYNC.RECONVERGENT B3 ;  /* 0x0000000000037941 */ /* 0x000fea0003800200 */
.L_x_14416:
        /* <DEDUP_REMOVED lines=47> */
.L_x_14414:
[----:B------:R-:W-:Y:S05]  /*93c0*/  BSYNC.RECONVERGENT B2 ;  /* 0x0000000000027941 */ /* 0x000fea0003800200 */
.L_x_14413:
        /* <DEDUP_REMOVED lines=11> */
.L_x_14412:
[----:B------:R-:W-:Y:S05]  /*9480*/  BSYNC.RECONVERGENT B1 ;  /* 0x0000000000017941 */ /* 0x000fea0003800200 */
.L_x_14411:
        /* <DEDUP_REMOVED lines=16> */
.L_x_14421:
        /* <DEDUP_REMOVED lines=13> */
.L_x_14423:
[----:B------:R-:W-:Y:S05]  /*9660*/  BSYNC.RECONVERGENT B2 ;  /* 0x0000000000027941 */ /* 0x000fea0003800200 */
.L_x_14422:
        /* <DEDUP_REMOVED lines=47> */
.L_x_14420:
[----:B------:R-:W-:Y:S05]  /*9960*/  BSYNC.RECONVERGENT B1 ;  /* 0x0000000000017941 */ /* 0x000fea0003800200 */
.L_x_14419:
        /* <DEDUP_REMOVED lines=13> */
.L_x_14368:
[----:B------:R-:W-:Y:S01]  /*9a40*/  BSSY.RECONVERGENT B1, `(.L_x_14424) ;  /* 0x000005e000017945 */ /* 0x000fe20003800200 */
[----:B01----:R-:W-:Y:S01]  /*9a50*/  HFMA2 R88, -RZ, RZ, 0, 0 ;  /* 0x00000000ff587431 */ /* 0x003fe200000001ff */
[----:B------:R-:W-:Y:S01]  /*9a60*/  MOV R144, R100 ;  /* 0x0000006400907202 */ /* 0x000fe20000000f00 */
[----:B--2---:R-:W-:Y:S01]  /*9a70*/  IMAD.MOV.U32 R90, RZ, RZ, R101 ;  /* 0x000000ffff5a7224 */ /* 0x004fe200078e0065 */
        /* <DEDUP_REMOVED lines=17> */
.L_x_14428:
        /* <DEDUP_REMOVED lines=13> */
.L_x_14430:
[----:B------:R-:W-:Y:S05]  /*9c60*/  BSYNC.RECONVERGENT B3 ;  /* 0x0000000000037941 */ /* 0x000fea0003800200 */
.L_x_14429:
        /* <DEDUP_REMOVED lines=47> */
.L_x_14427:
[----:B------:R-:W-:Y:S05]  /*9f60*/  BSYNC.RECONVERGENT B2 ;  /* 0x0000000000027941 */ /* 0x000fea0003800200 */
.L_x_14426:
        /* <DEDUP_REMOVED lines=11> */
.L_x_14425:
[----:B------:R-:W-:Y:S05]  /*a020*/  BSYNC.RECONVERGENT B1 ;  /* 0x0000000000017941 */ /* 0x000fea0003800200 */
.L_x_14424:
        /* <DEDUP_REMOVED lines=17> */
.L_x_14435:
        /* <DEDUP_REMOVED lines=13> */
.L_x_14437:
[----:B------:R-:W-:Y:S05]  /*a210*/  BSYNC.RECONVERGENT B3 ;  /* 0x0000000000037941 */ /* 0x000fea0003800200 */
.L_x_14436:
        /* <DEDUP_REMOVED lines=47> */
.L_x_14434:
[----:B------:R-:W-:Y:S05]  /*a510*/  BSYNC.RECONVERGENT B2 ;  /* 0x0000000000027941 */ /* 0x000fea0003800200 */
.L_x_14433:
        /* <DEDUP_REMOVED lines=12> */
.L_x_14432:
[----:B------:R-:W-:Y:S05]  /*a5e0*/  BSYNC.RECONVERGENT B1 ;  /* 0x0000000000017941 */ /* 0x000fea0003800200 */
.L_x_14431:
        /* <DEDUP_REMOVED lines=17> */
.L_x_14442:
        /* <DEDUP_REMOVED lines=13> */
.L_x_14444:
[----:B------:R-:W-:Y:S05]  /*a7d0*/  BSYNC.RECONVERGENT B3 ;  /* 0x0000000000037941 */ /* 0x000fea0003800200 */
.L_x_14443:
        /* <DEDUP_REMOVED lines=47> */
.L_x_14441:
[----:B------:R-:W-:Y:S05]  /*aad0*/  BSYNC.RECONVERGENT B2 ;  /* 0x0000000000027941 */ /* 0x000fea0003800200 */
.L_x_14440:
        /* <DEDUP_REMOVED lines=11> */
.L_x_14439:
[----:B------:R-:W-:Y:S05]  /*ab90*/  BSYNC.RECONVERGENT B1 ;  /* 0x0000000000017941 */ /* 0x000fea0003800200 */
.L_x_14438:
        /* <DEDUP_REMOVED lines=17> */
.L_x_14449:
        /* <DEDUP_REMOVED lines=13> */
.L_x_14451:
[----:B------:R-:W-:Y:S05]  /*ad80*/  BSYNC.RECONVERGENT B3 ;  /* 0x0000000000037941 */ /* 0x000fea0003800200 */
.L_x_14450:
        /* <DEDUP_REMOVED lines=47> */
.L_x_14448:
[----:B------:R-:W-:Y:S05]  /*b080*/  BSYNC.RECONVERGENT B2 ;  /* 0x0000000000027941 */ /* 0x000fea0003800200 */
.L_x_14447:
        /* <DEDUP_REMOVED lines=12> */
.L_x_14446:
[----:B------:R-:W-:Y:S05]  /*b150*/  BSYNC.RECONVERGENT B1 ;  /* 0x0000000000017941 */ /* 0x000fea0003800200 */
.L_x_14445:
        /* <DEDUP_REMOVED lines=17> */
.L_x_14456:
        /* <DEDUP_REMOVED lines=13> */
.L_x_14458:
[----:B------:R-:W-:Y:S05]  /*b340*/  BSYNC.RECONVERGENT B3 ;  /* 0x0000000000037941 */ /* 0x000fea0003800200 */
.L_x_14457:
        /* <DEDUP_REMOVED lines=47> */
.L_x_14455:
[----:B------:R-:W-:Y:S05]  /*b640*/  BSYNC.RECONVERGENT B2 ;  /* 0x0000000000027941 */ /* 0x000fea0003800200 */
.L_x_14454:
        /* <DEDUP_REMOVED lines=11> */
.L_x_14453:
[----:B------:R-:W-:Y:S05]  /*b700*/  BSYNC.RECONVERGENT B1 ;  /* 0x0000000000017941 */ /* 0x000fea0003800200 */
.L_x_14452:
        /* <DEDUP_REMOVED lines=17> */
.L_x_14463:
        /* <DEDUP_REMOVED lines=13> */
.L_x_14465:
[----:B------:R-:W-:Y:S05]  /*b8f0*/  BSYNC.RECONVERGENT B3 ;  /* 0x0000000000037941 */ /* 0x000fea0003800200 */
.L_x_14464:
        /* <DEDUP_REMOVED lines=47> */
.L_x_14462:
[----:B------:R-:W-:Y:S05]  /*bbf0*/  BSYNC.RECONVERGENT B2 ;  /* 0x0000000000027941 */ /* 0x000fea0003800200 */
.L_x_14461:
        /* <DEDUP_REMOVED lines=12> */
.L_x_14460:
[----:B------:R-:W-:Y:S05]  /*bcc0*/  BSYNC.RECONVERGENT B1 ;  /* 0x0000000000017941 */ /* 0x000fea0003800200 */
.L_x_14459:
        /* <DEDUP_REMOVED lines=17> */
.L_x_14470:
        /* <DEDUP_REMOVED lines=13> */
.L_x_14472:
[----:B------:R-:W-:Y:S05]  /*beb0*/  BSYNC.RECONVERGENT B3 ;  /* 0x0000000000037941 */ /* 0x000fea0003800200 */
.L_x_14471:
        /* <DEDUP_REMOVED lines=47> */
.L_x_14469:
[----:B------:R-:W-:Y:S05]  /*c1b0*/  BSYNC.RECONVERGENT B2 ;  /* 0x0000000000027941 */ /* 0x000fea0003800200 */
.L_x_14468:
        /* <DEDUP_REMOVED lines=11> */
.L_x_14467:
[----:B------:R-:W-:Y:S05]  /*c270*/  BSYNC.RECONVERGENT B1 ;  /* 0x0000000000017941 */ /* 0x000fea0003800200 */
.L_x_14466:
        /* <DEDUP_REMOVED lines=16> */
.L_x_14475:
        /* <DEDUP_REMOVED lines=13> */
.L_x_14477:
[----:B------:R-:W-:Y:S05]  /*c450*/  BSYNC.RECONVERGENT B2 ;  /* 0x0000000000027941 */ /* 0x000fea0003800200 */
.L_x_14476:
        /* <DEDUP_REMOVED lines=47> */
.L_x_14474:
[----:B------:R-:W-:Y:S05]  /*c750*/  BSYNC.RECONVERGENT B1 ;  /* 0x0000000000017941 */ /* 0x000fea0003800200 */
.L_x_14473:
        /* <DEDUP_REMOVED lines=12> */
.L_x_14418:
[----:B------:R-:W-:Y:S05]  /*c820*/  BSYNC.RECONVERGENT B0 ;  /* 0x0000000000007941 */ /* 0x000fea0003800200 */
.L_x_14367:
[C---:B------:R-:W-:Y:S01]  /*c830*/  IADD3 R97, PT, PT, R163.reuse, 0x20, RZ ;  /* 0x00000020a3617810 */ /* 0x040fe20007ffe0ff */
[----:B------:R-:W0:Y:S01]  /*c840*/  @P1 LDC.64 R106, c[0x0][0x390] ;  /* 0x0000e400ff6a1b82 */ /* 0x000e220000000a00 */
[----:B------:R-:W-:Y:S01]  /*c850*/  @P0 IADD3 R101, PT, PT, R163, 0x40, RZ ;  /* 0x00000040a3650810 */ /* 0x000fe20007ffe0ff */
[----:B------:R-:W-:Y:S01]  /*c860*/  @P1 VIADD R99, R161, 0x40 ;  /* 0x00000040a1631836 */ /* 0x000fe20000000000 */
[----:B------:R-:W-:Y:S01]  /*c870*/  BSSY.RECONVERGENT B0, `(.L_x_14478) ;  /* 0x000001d000007945 */ /* 0x000fe20003800200 */
[----:B------:R-:W-:-:S04]  /*c880*/  IMAD.WIDE.U32 R96, R97, 0x20, R130 ;  /* 0x0000002061607825 */ /* 0x000fc800078e0082 */
[----:B------:R-:W1:Y:S01]  /*c890*/  @P0 LDC.64 R104, c[0x0][0x3a0] ;  /* 0x0000e800ff680b82 */ /* 0x000e620000000a00 */
[----:B------:R2:W-:Y:S04]  /*c8a0*/  STG.E.128 desc[UR6][R96.64], R88 ;  /* 0x0000005860007986 */ /* 0x0005e8000c101d06 */
[----:B------:R2:W-:Y:S01]  /*c8b0*/  STG.E.128 desc[UR6][R96.64+0x10], R92 ;  /* 0x0000105c60007986 */ /* 0x0005e2000c101d06 */
[----:B0-----:R-:W-:-:S04]  /*c8c0*/  @P1 IMAD.WIDE.U32 R106, R99, 0x10, R106 ;  /* 0x00000010636a1825 */ /* 0x001fc800078e006a */
[----:B-1----:R-:W-:Y:S01]  /*c8d0*/  @P0 IMAD.WIDE.U32 R104, R101, 0x20, R104 ;  /* 0x0000002065680825 */ /* 0x002fe200078e0068 */
[----:B--2---:R-:W-:Y:S06]  /*c8e0*/  @!P1 BRA `(.L_x_14479) ;  /* 0x0000000000549947 */ /* 0x004fec0003800000 */
[----:B------:R-:W-:Y:S01]  /*c8f0*/  IMAD.U32 R96, R141, 0x10000, RZ ;  /* 0x000100008d607824 */ /* 0x000fe200078e00ff */
[----:B------:R-:W-:Y:S02]  /*c900*/  LOP3.LUT R102, R138, 0xff, RZ, 0xc0, !PT ;  /* 0x000000ff8a667812 */ /* 0x000fe400078ec0ff */
[----:B------:R-:W-:Y:S02]  /*c910*/  LOP3.LUT R100, R137, 0xff, RZ, 0xc0, !PT ;  /* 0x000000ff89647812 */ /* 0x000fe400078ec0ff */
[----:B------:R-:W-:Y:S01]  /*c920*/  LOP3.LUT R97, R96, 0xff0000, RZ, 0xc0, !PT ;  /* 0x00ff000060617812 */ /* 0x000fe200078ec0ff */
[----:B------:R-:W-:Y:S01]  /*c930*/  IMAD.WIDE.U32 R102, R102, 0x1000000, RZ ;  /* 0x0100000066667825 */ /* 0x000fe200078e00ff */
[----:B------:R-:W-:-:S03]  /*c940*/  LOP3.LUT R96, R142, 0xffff, RZ, 0xc0, !PT ;  /* 0x0000ffff8e607812 */ /* 0x000fc600078ec0ff */
[----:B------:R-:W-:Y:S01]  /*c950*/  IMAD.WIDE.U32 R100, R100, 0x10000, RZ ;  /* 0x0001000064647825 */ /* 0x000fe200078e00ff */
[----:B------:R-:W-:Y:S02]  /*c960*/  PRMT R96, R97, 0x4210, R96 ;  /* 0x0000421061607816 */ /* 0x000fe40000000060 */
[----:B------:R-:W-:-:S04]  /*c970*/  PRMT R97, R140, 0x7104, RZ ;  /* 0x000071048c617816 */ /* 0x000fc800000000ff */
[----:B------:R-:W-:Y:S02]  /*c980*/  LOP3.LUT R98, R96, 0xff00, R97, 0xf8, !PT ;  /* 0x0000ff0060627812 */ /* 0x000fe400078ef861 */
[----:B------:R-:W0:Y:S02]  /*c990*/  LDC.64 R96, c[0x0][0x3b0] ;  /* 0x0000ec00ff607b82 */ /* 0x000e240000000a00 */
[----:B------:R-:W-:Y:S02]  /*c9a0*/  LOP3.LUT R111, R98, 0xff, R139, 0xf8, !PT ;  /* 0x000000ff626f7812 */ /* 0x000fe400078ef88b */
[----:B------:R-:W-:Y:S02]  /*c9b0*/  LOP3.LUT R98, R136, 0xff, RZ, 0xc0, !PT ;  /* 0x000000ff88627812 */ /* 0x000fe400078ec0ff */
[----:B------:R-:W-:Y:S02]  /*c9c0*/  LOP3.LUT R111, R101, R111, R103, 0xfe, !PT ;  /* 0x0000006f656f7212 */ /* 0x000fe400078efe67 */
[----:B------:R-:W-:Y:S01]  /*c9d0*/  IADD3 R101, PT, PT, R161, 0x20, RZ ;  /* 0x00000020a1657810 */ /* 0x000fe20007ffe0ff */
[----:B------:R-:W-:-:S03]  /*c9e0*/  IMAD.WIDE.U32 R98, R98, 0x100, RZ ;  /* 0x0000010062627825 */ /* 0x000fc600078e00ff */
[----:B------:R-:W-:Y:S02]  /*c9f0*/  LOP3.LUT R100, R98, R102, R100, 0xfe, !PT ;  /* 0x0000006662647212 */ /* 0x000fe400078efe64 */
[----:B------:R-:W-:Y:S02]  /*ca00*/  LOP3.LUT R99, R111, R99, RZ, 0xfc, !PT ;  /* 0x000000636f637212 */ /* 0x000fe400078efcff */
[----:B------:R-:W-:Y:S01]  /*ca10*/  LOP3.LUT R98, R100, 0xff, R135, 0xf8, !PT ;  /* 0x000000ff64627812 */ /* 0x000fe200078ef887 */
[----:B0-----:R-:W-:-:S05]  /*ca20*/  IMAD.WIDE.U32 R96, R101, 0x8, R96 ;  /* 0x0000000865607825 */ /* 0x001fca00078e0060 */
[----:B------:R0:W-:Y:S02]  /*ca30*/  STG.E.64 desc[UR6][R96.64], R98 ;  /* 0x0000006260007986 */ /* 0x0001e4000c101b06 */
.L_x_14479:
[----:B------:R-:W-:Y:S05]  /*ca40*/  BSYNC.RECONVERGENT B0 ;  /* 0x0000000000007941 */ /* 0x000fea0003800200 */
.L_x_14478:
        /* <DEDUP_REMOVED lines=8> */
[----:B0-----:R-:W-:Y:S01]  /*cad0*/  MOV R98, R109 ;  /* 0x0000006d00627202 */ /* 0x001fe20000000f00 */
[----:B-----5:R-:W-:-:S09]  /*cae0*/  IMAD.MOV.U32 R96, RZ, RZ, R72 ;  /* 0x000000ffff607224 */ /* 0x020fd200078e0048 */
        /* <DEDUP_REMOVED lines=17> */
.L_x_14486:
        /* <DEDUP_REMOVED lines=13> */
.L_x_14488:
[----:B------:R-:W-:Y:S05]  /*ccd0*/  BSYNC.RECONVERGENT B3 ;  /* 0x0000000000037941 */ /* 0x000fea0003800200 */
.L_x_14487:
[----:B------:R-:W-:Y:S01]  /*cce0*/  LOP3.LUT R98, R2, R97, R121, 0x96, !PT ;  /* 0x0000006102627212 */ /* 0x000fe200078e9679 */
[----:B------:R-:W-:Y:S01]  /*ccf0*/  IMAD.WIDE.U32 R100, R132, -0x326172a9, RZ ;  /* 0xcd9e8d5784647825 */ /* 0x000fe200078e00ff */
[----:B------:R-:W-:-:S03]  /*cd00*/  IADD3 R97, PT, PT, R121, -0x4498517b, RZ ;  /* 0xbb67ae8579617810 */ /* 0x000fc60007ffe0ff */
[----:B------:R-:W-:Y:S01]  /*cd10*/  IMAD.WIDE.U32 R98, R98, -0x326172a9, RZ ;  /* 0xcd9e8d5762627825 */ /* 0x000fe200078e00ff */
[----:B------:R-:W-:-:S04]  /*cd20*/  LOP3.LUT R101, R129, R101, R120, 0x96, !PT ;  /* 0x0000006581657212 */ /* 0x000fc800078e9678 */
[----:B------:R-:W-:Y:S01]  /*cd30*/  LOP3.LUT R102, R150, R100, R99, 0x96, !PT ;  /* 0x0000006496667212 */ /* 0x000fe200078e9663 */
[----:B------:R-:W-:-:S04]  /*cd40*/  IMAD.WIDE.U32 R100, R101, -0x2daee0ad, RZ ;  /* 0xd2511f5365647825 */ /* 0x000fc800078e00ff */
[----:B------:R-:W-:Y:S01]  /*cd50*/  IMAD.WIDE.U32 R102, R102, -0x2daee0ad, RZ ;  /* 0xd2511f5366667825 */ /* 0x000fe200078e00ff */
[----:B------:R-:W-:-:S03]  /*cd60*/  LOP3.LUT R97, R97, R96, R101, 0x96, !PT ;  /* 0x0000006061617212 */ /* 0x000fc600078e9665 */
[----:B------:R-:W-:Y:S02]  /*cd70*/  VIADD R99, R121, 0x76cf5d0a ;  /* 0x76cf5d0a79637836 */ /* 0x000fe40000000000 */
[----:B------:R-:W-:-:S03]  /*cd80*/  IMAD.WIDE.U32 R96, R97, -0x326172a9, RZ ;  /* 0xcd9e8d5761607825 */ /* 0x000fc600078e00ff */
[----:B------:R-:W-:Y:S02]  /*cd90*/  LOP3.LUT R99, R99, R100, R103, 0x96, !PT ;  /* 0x0000006463637212 */ /* 0x000fe400078e9667 */
[----:B------:R-:W-:-:S03]  /*cda0*/  LOP3.LUT R100, R159, R98, R97, 0x96, !PT ;  /* 0x000000629f647212 */ /* 0x000fc600078e9661 */
        /* <DEDUP_REMOVED lines=30> */
[----:B------:R-:W-:Y:S02]  /*cf90*/  LOP3.LUT R126, R156, R126, R99, 0x96, !PT ;  /* 0x0000007e9c7e7212 */ /* 0x000fe400078e9663 */
[----:B------:R-:W-:Y:S01]  /*cfa0*/  LOP3.LUT R127, R157, R96, R111, 0x96, !PT ;  /* 0x000000609d7f7212 */ /* 0x000fe200078e966f */
[----:B------:R-:W-:-:S07]  /*cfb0*/  IMAD.MOV.U32 R96, RZ, RZ, R144 ;  /* 0x000000ffff607224 */ /* 0x000fce00078e0090 */
.L_x_14485:
[----:B------:R-:W-:Y:S05]  /*cfc0*/  BSYNC.RECONVERGENT B2 ;  /* 0x0000000000027941 */ /* 0x000fea0003800200 */
.L_x_14484:
        /* <DEDUP_REMOVED lines=11> */
.L_x_14483:
[----:B------:R-:W-:Y:S05]  /*d080*/  BSYNC.RECONVERGENT B1 ;  /* 0x0000000000017941 */ /* 0x000fea0003800200 */
.L_x_14482:
        /* <DEDUP_REMOVED lines=17> */
.L_x_14493:
        /* <DEDUP_REMOVED lines=13> */
.L_x_14495:
[----:B------:R-:W-:Y:S05]  /*d270*/  BSYNC.RECONVERGENT B3 ;  /* 0x0000000000037941 */ /* 0x000fea0003800200 */
.L_x_14494:
[----:B------:R-:W-:Y:S01]  /*d280*/  LOP3.LUT R98, R2, R101, R121, 0x96, !PT ;  /* 0x0000006502627212 */ /* 0x000fe200078e9679 */
[----:B------:R-:W-:-:S04]  /*d290*/  IMAD.WIDE.U32 R102, R132, -0x326172a9, RZ ;  /* 0xcd9e8d5784667825 */ /* 0x000fc800078e00ff */
[----:B------:R-:W-:Y:S01]  /*d2a0*/  IMAD.WIDE.U32 R98, R98, -0x326172a9, RZ ;  /* 0xcd9e8d5762627825 */ /* 0x000fe200078e00ff */
[----:B------:R-:W-:-:S03]  /*d2b0*/  LOP3.LUT R103, R129, R103, R120, 0x96, !PT ;  /* 0x0000006781677212 */ /* 0x000fc600078e9678 */
[----:B------:R-:W-:Y:S01]  /*d2c0*/  VIADD R97, R121, 0xbb67ae85 ;  /* 0xbb67ae8579617836 */ /* 0x000fe20000000000 */
[----:B------:R-:W-:Y:S01]  /*d2d0*/  LOP3.LUT R101, R150, R102, R99, 0x96, !PT ;  /* 0x0000006696657212 */ /* 0x000fe200078e9663 */
[----:B------:R-:W-:Y:S01]  /*d2e0*/  IMAD.WIDE.U32 R102, R103, -0x2daee0ad, RZ ;  /* 0xd2511f5367667825 */ /* 0x000fe200078e00ff */
[----:B------:R-:W-:-:S04]  /*d2f0*/  IADD3 R99, PT, PT, R121, 0x76cf5d0a, RZ ;  /* 0x76cf5d0a79637810 */ /* 0x000fc80007ffe0ff */
[----:B------:R-:W-:Y:S01]  /*d300*/  LOP3.LUT R97, R97, R100, R103, 0x96, !PT ;  /* 0x0000006461617212 */ /* 0x000fe200078e9667 */
[----:B------:R-:W-:-:S05]  /*d310*/  IMAD.WIDE.U32 R100, R101, -0x2daee0ad, RZ ;  /* 0xd2511f5365647825 */ /* 0x000fca00078e00ff */
[----:B------:R-:W-:Y:S01]  /*d320*/  LOP3.LUT R99, R99, R102, R101, 0x96, !PT ;  /* 0x0000006663637212 */ /* 0x000fe200078e9665 */
[----:B------:R-:W-:-:S04]  /*d330*/  IMAD.WIDE.U32 R102, R97, -0x326172a9, RZ ;  /* 0xcd9e8d5761667825 */ /* 0x000fc800078e00ff */
[----:B------:R-:W-:Y:S01]  /*d340*/  VIADD R97, R121, 0xed9eba14 ;  /* 0xed9eba1479617836 */ /* 0x000fe20000000000 */
        /* <DEDUP_REMOVED lines=9> */
[----:B------:R-:W-:Y:S01]  /*d3e0*/  IMAD.WIDE.U32 R98, R97, -0x326172a9, RZ ;  /* 0xcd9e8d5761627825 */ /* 0x000fe200078e00ff */
[----:B------:R-:W-:-:S04]  /*d3f0*/  IADD3 R97, PT, PT, R120, 0x1715609d, RZ ;  /* 0x1715609d78617810 */ /* 0x000fc80007ffe0ff */
[----:B------:R-:W-:Y:S01]  /*d400*/  LOP3.LUT R97, R97, R102, R99, 0x96, !PT ;  /* 0x0000006661617212 */ /* 0x000fe200078e9663 */
[----:B------:R-:W-:-:S04]  /*d410*/  IMAD.WIDE.U32 R102, R103, -0x2daee0ad, RZ ;  /* 0xd2511f5367667825 */ /* 0x000fc800078e00ff */
[----:B-1----:R-:W-:Y:S01]  /*d420*/  IMAD.WIDE.U32 R104, R97, -0x2daee0ad, RZ ;  /* 0xd2511f5361687825 */ /* 0x002fe200078e00ff */
[----:B------:R-:W-:Y:S02]  /*d430*/  LOP3.LUT R100, R158, R100, R103, 0x96, !PT ;  /* 0x000000649e647212 */ /* 0x000fe400078e9667 */
[----:B------:R-:W-:Y:S02]  /*d440*/  MOV R97, R110 ;  /* 0x0000006e00617202 */ /* 0x000fe40000000f00 */
        /* <DEDUP_REMOVED lines=18> */
.L_x_14492:
[----:B------:R-:W-:Y:S05]  /*d570*/  BSYNC.RECONVERGENT B2 ;  /* 0x0000000000027941 */ /* 0x000fea0003800200 */
.L_x_14491:
        /* <DEDUP_REMOVED lines=12> */
.L_x_14490:
[----:B------:R-:W-:Y:S05]  /*d640*/  BSYNC.RECONVERGENT B1 ;  /* 0x0000000000017941 */ /* 0x000fea0003800200 */
.L_x_14489:
        /* <DEDUP_REMOVED lines=17> */
.L_x_14500:
        /* <DEDUP_REMOVED lines=13> */
.L_x_14502:
[----:B------:R-:W-:Y:S05]  /*d830*/  BSYNC.RECONVERGENT B3 ;  /* 0x0000000000037941 */ /* 0x000fea0003800200 */
.L_x_14501:
[----:B------:R-:W-:Y:S01]  /*d840*/  LOP3.LUT R98, R2, R101, R121, 0x96, !PT ;  /* 0x0000006502627212 */ /* 0x000fe200078e9679 */
[----:B------:R-:W-:-:S04]  /*d850*/  IMAD.WIDE.U32 R102, R132, -0x326172a9, RZ ;  /* 0xcd9e8d5784667825 */ /* 0x000fc800078e00ff */
[----:B------:R-:W-:Y:S01]  /*d860*/  IMAD.WIDE.U32 R98, R98, -0x326172a9, RZ ;  /* 0xcd9e8d5762627825 */ /* 0x000fe200078e00ff */
[----:B------:R-:W-:-:S04]  /*d870*/  LOP3.LUT R103, R129, R103, R120, 0x96, !PT ;  /* 0x0000006781677212 */ /* 0x000fc800078e9678 */
[----:B------:R-:W-:Y:S01]  /*d880*/  LOP3.LUT R101, R150, R102, R99, 0x96, !PT ;  /* 0x0000006696657212 */ /* 0x000fe200078e9663 */
[----:B------:R-:W-:-:S04]  /*d890*/  IMAD.WIDE.U32 R102, R103, -0x2daee0ad, RZ ;  /* 0xd2511f5367667825 */ /* 0x000fc800078e00ff */
[----:B------:R-:W-:-:S05]  /*d8a0*/  VIADD R99, R121, 0xbb67ae85 ;  /* 0xbb67ae8579637836 */ /* 0x000fca0000000000 */
[----:B------:R-:W-:Y:S01]  /*d8b0*/  LOP3.LUT R99, R99, R100, R103, 0x96, !PT ;  /* 0x0000006463637212 */ /* 0x000fe200078e9667 */
[----:B------:R-:W-:Y:S01]  /*d8c0*/  IMAD.WIDE.U32 R100, R101, -0x2daee0ad, RZ ;  /* 0xd2511f5365647825 */ /* 0x000fe200078e00ff */
[----:B------:R-:W-:-:S04]  /*d8d0*/  IADD3 R103, PT, PT, R121, 0x76cf5d0a, RZ ;  /* 0x76cf5d0a79677810 */ /* 0x000fc80007ffe0ff */
[----:B------:R-:W-:Y:S01]  /*d8e0*/  LOP3.LUT R0, R103, R102, R101, 0x96, !PT ;  /* 0x0000006667007212 */ /* 0x000fe200078e9665 */
[----:B------:R-:W-:-:S05]  /*d8f0*/  IMAD.WIDE.U32 R102, R99, -0x326172a9, RZ ;  /* 0xcd9e8d5763667825 */ /* 0x000fca00078e00ff */
        /* <DEDUP_REMOVED lines=35> */
.L_x_14499:
[----:B------:R-:W-:Y:S05]  /*db30*/  BSYNC.RECONVERGENT B2 ;  /* 0x0000000000027941 */ /* 0x000fea0003800200 */
.L_x_14498:
        /* <DEDUP_REMOVED lines=11> */
.L_x_14497:
[----:B------:R-:W-:Y:S05]  /*dbf0*/  BSYNC.RECONVERGENT B1 ;  /* 0x0000000000017941 */ /* 0x000fea0003800200 */
.L_x_14496:
        /* <DEDUP_REMOVED lines=17> */
.L_x_14507:
        /* <DEDUP_REMOVED lines=13> */
.L_x_14509:
[----:B------:R-:W-:Y:S05]  /*dde0*/  BSYNC.RECONVERGENT B3 ;  /* 0x0000000000037941 */ /* 0x000fea0003800200 */
.L_x_14508:
[----:B------:R-:W-:Y:S01]  /*ddf0*/  LOP3.LUT R100, R2, R103, R121, 0x96, !PT ;  /* 0x0000006702647212 */ /* 0x000fe200078e9679 */
[----:B-1----:R-:W-:-:S04]  /*de00*/  IMAD.WIDE.U32 R104, R132, -0x326172a9, RZ ;  /* 0xcd9e8d5784687825 */ /* 0x002fc800078e00ff */
        /* <DEDUP_REMOVED lines=40> */
[----:B------:R-:W-:Y:S01]  /*e090*/  IMAD.WIDE.U32 R100, R99, -0x2daee0ad, RZ ;  /* 0xd2511f5363647825 */ /* 0x000fe200078e00ff */
[----:B------:R-:W-:-:S03]  /*e0a0*/  MOV R99, R110 ;  /* 0x0000006e00637202 */ /* 0x000fc60000000f00 */
[----:B------:R-:W-:Y:S01]  /*e0b0*/  IMAD.MOV.U32 R110, RZ, RZ, R100 ;  /* 0x000000ffff6e7224 */ /* 0x000fe200078e0064 */
[----:B------:R-:W-:Y:S01]  /*e0c0*/  LOP3.LUT R127, R157, R102, R101, 0x96, !PT ;  /* 0x000000669d7f7212 */ /* 0x000fe200078e9665 */
[----:B------:R-:W-:-:S07]  /*e0d0*/  HFMA2 R101, -RZ, RZ, 0, 0 ;  /* 0x00000000ff657431 */ /* 0x000fce00000001ff */
.L_x_14506:
[----:B------:R-:W-:Y:S05]  /*e0e0*/  BSYNC.RECONVERGENT B2 ;  /* 0x0000000000027941 */ /* 0x000fea0003800200 */
.L_x_14505:
        /* <DEDUP_REMOVED lines=12> */
.L_x_14504:
[----:B------:R-:W-:Y:S05]  /*e1b0*/  BSYNC.RECONVERGENT B1 ;  /* 0x0000000000017941 */ /* 0x000fea0003800200 */
.L_x_14503:
        /* <DEDUP_REMOVED lines=17> */
.L_x_14514:
        /* <DEDUP_REMOVED lines=13> */
.L_x_14516:
[----:B------:R-:W-:Y:S05]  /*e3a0*/  BSYNC.RECONVERGENT B3 ;  /* 0x0000000000037941 */ /* 0x000fea0003800200 */
.L_x_14515:
[----:B------:R-:W-:Y:S01]  /*e3b0*/  LOP3.LUT R100, R2, R103, R121, 0x96, !PT ;  /* 0x0000006702647212 */ /* 0x000fe200078e9679 */
[----:B-1----:R-:W-:-:S04]  /*e3c0*/  IMAD.WIDE.U32 R104, R132, -0x326172a9, RZ ;  /* 0xcd9e8d5784687825 */ /* 0x002fc800078e00ff */
        /* <DEDUP_REMOVED lines=45> */
.L_x_14513:
[----:B------:R-:W-:Y:S05]  /*e6a0*/  BSYNC.RECONVERGENT B2 ;  /* 0x0000000000027941 */ /* 0x000fea0003800200 */
.L_x_14512:
[----:B------:R-:W-:Y:S01]  /*e6b0*/  I2FP.F32.U32 R100, R103 ;  /* 0x0000006700647245 */ /* 0x000fe20000201000 */
[----:B------:R-:W-:-:S04]  /*e6c0*/  IMAD.MOV.U32 R101, RZ, RZ, 0x2f800000 ;  /* 0x2f800000ff657424 */ /* 0x000fc800078e00ff */
[----:B------:R-:W-:Y:S01]  /*e6d0*/  FFMA.FTZ R100, R100, R101, 1.1641532182693481445e-10 ;  /* 0x2f00000064647423 */ /* 0x000fe20000010065 */
[----:B------:R-:W-:-:S04]  /*e6e0*/  SHF.L.U32 R101, R70, 0x10, RZ ;  /* 0x0000001046657819 */ /* 0x000fc800000006ff */
[----:B------:R-:W-:Y:S01]  /*e6f0*/  FSETP.GTU.FTZ.AND P3, PT, R100, UR8, PT ;  /* 0x0000000864007c0b */ /* 0x000fe2000bf7c000 */
[----:B------:R-:W-:Y:S01]  /*e700*/  FMUL.FTZ R101, R101, UR11 ;  /* 0x0000000b65657c20 */ /* 0x000fe20008410000 */
[----:B------:R-:W-:Y:S02]  /*e710*/  IMAD.U32 R100, R34, 0x10000, RZ ;  /* 0x0001000022647824 */ /* 0x000fe400078e00ff */
[----:B------:R-:W-:Y:S01]  /*e720*/  SEL R139, RZ, 0x1, P3 ;  /* 0x00000001ff8b7807 */ /* 0x000fe20001800000 */
[----:B------:R-:W-:-:S05]  /*e730*/  FMUL.FTZ R101, R101, UR10 ;  /* 0x0000000a65657c20 */ /* 0x000fca0008410000 */
[----:B------:R-:W-:-:S05]  /*e740*/  FSEL R101, R101, RZ, !P3 ;  /* 0x000000ff65657208 */ /* 0x000fca0005800000 */
[----:B------:R-:W-:-:S07]  /*e750*/  FFMA.FTZ R100, R101, R100, R76 ;  /* 0x0000006465647223 */ /* 0x000fce000001004c */
.L_x_14511:
[----:B------:R-:W-:Y:S05]  /*e760*/  BSYNC.RECONVERGENT B1 ;  /* 0x0000000000017941 */ /* 0x000fea0003800200 */
.L_x_14510:
        /* <DEDUP_REMOVED lines=17> */
.L_x_14521:
        /* <DEDUP_REMOVED lines=13> */
.L_x_14523:
[----:B------:R-:W-:Y:S05]  /*e950*/  BSYNC.RECONVERGENT B3 ;  /* 0x0000000000037941 */ /* 0x000fea0003800200 */
.L_x_14522:
        /* <DEDUP_REMOVED lines=47> */
.L_x_14520:
[----:B------:R-:W-:Y:S05]  /*ec50*/  BSYNC.RECONVERGENT B2 ;  /* 0x0000000000027941 */ /* 0x000fea0003800200 */
.L_x_14519:
[----:B------:R-:W-:Y:S01]  /*ec60*/  PRMT R102, R70, 0x7632, R102 ;  /* 0x0000763246667816 */ /* 0x000fe20000000066 */
[----:B-1----:R-:W-:Y:S01]  /*ec70*/  IMAD.MOV.U32 R104, RZ, RZ, 0x2f800000 ;  /* 0x2f800000ff687424 */ /* 0x002fe200078e00ff */
        /* <DEDUP_REMOVED lines=10> */
.L_x_14518:
[----:B------:R-:W-:Y:S05]  /*ed20*/  BSYNC.RECONVERGENT B1 ;  /* 0x0000000000017941 */ /* 0x000fea0003800200 */
.L_x_14517:
[----:B------:R-:W-:Y:S01]  /*ed30*/  BSSY.RECONVERGENT B1, `(.L_x_14524) ;  /* 0x000005a000017945 */ /* 0x000fe20003800200 */
[----:B-1----:R-:W-:Y:S01]  /*ed40*/  MOV R104, R103 ;  /* 0x0000006700687202 */ /* 0x002fe20000000f00 */
        /* <DEDUP_REMOVED lines=15> */
.L_x_14528:
        /* <DEDUP_REMOVED lines=13> */
.L_x_14530:
[----:B------:R-:W-:Y:S05]  /*ef10*/  BSYNC.RECONVERGENT B3 ;  /* 0x0000000000037941 */ /* 0x000fea0003800200 */
.L_x_14529:
        /* <DEDUP_REMOVED lines=47> */
.L_x_14527:
[----:B------:R-:W-:Y:S05]  /*f210*/  BSYNC.RECONVERGENT B2 ;  /* 0x0000000000027941 */ /* 0x000fea0003800200 */
.L_x_14526:
        /* <DEDUP_REMOVED lines=11> */
.L_x_14525:
[----:B------:R-:W-:Y:S05]  /*f2d0*/  BSYNC.RECONVERGENT B1 ;  /* 0x0000000000017941 */ /* 0x000fea0003800200 */
.L_x_14524:
[----:B------:R-:W-:Y:S01]  /*f2e0*/  MOV R109, R104 ;  /* 0x00000068006d7202 */ /* 0x000fe20000000f00 */
        /* <DEDUP_REMOVED lines=15> */
.L_x_14534:
        /* <DEDUP_REMOVED lines=13> */
.L_x_14536:
[----:B------:R-:W-:Y:S05]  /*f4b0*/  BSYNC.RECONVERGENT B2 ;  /* 0x0000000000027941 */ /* 0x000fea0003800200 */
.L_x_14535:
[----:B------:R-:W-:Y:S01]  /*f4c0*/  LOP3.LUT R104, R2, R107, R121, 0x96, !PT ;  /* 0x0000006b02687212 */ /* 0x000fe200078e9679 */
[----:B------:R-:W-:-:S04]  /*f4d0*/  IMAD.WIDE.U32 R126, R132, -0x326172a9, RZ ;  /* 0xcd9e8d57847e7825 */ /* 0x000fc800078e00ff */
[----:B------:R-:W-:Y:S02]  /*f4e0*/  HFMA2 R109, -RZ, RZ, 0, 0 ;  /* 0x00000000ff6d7431 */ /* 0x000fe400000001ff */
        /* <DEDUP_REMOVED lines=40> */
[----:B------:R-:W-:Y:S01]  /*f770*/  IMAD.WIDE.U32 R104, R103, -0x2daee0ad, RZ ;  /* 0xd2511f5367687825 */ /* 0x000fe200078e00ff */
[----:B------:R-:W-:-:S03]  /*f780*/  MOV R103, R110 ;  /* 0x0000006e00677202 */ /* 0x000fc60000000f00 */
[----:B------:R-:W-:Y:S01]  /*f790*/  IMAD.MOV.U32 R110, RZ, RZ, R104 ;  /* 0x000000ffff6e7224 */ /* 0x000fe200078e0068 */
[----:B------:R-:W-:-:S07]  /*f7a0*/  LOP3.LUT R127, R157, R106, R105, 0x96, !PT ;  /* 0x0000006a9d7f7212 */ /* 0x000fce00078e9669 */
.L_x_14533:
[----:B------:R-:W-:Y:S05]  /*f7b0*/  BSYNC.RECONVERGENT B1 ;  /* 0x0000000000017941 */ /* 0x000fea0003800200 */
.L_x_14532:
        /* <DEDUP_REMOVED lines=13> */
.L_x_14481:
[----:B------:R-:W-:Y:S01]  /*f890*/  BSSY.RECONVERGENT B1, `(.L_x_14537) ;  /* 0x000005d000017945 */ /* 0x000fe20003800200 */
[----:B0-----:R-:W-:Y:S01]  /*f8a0*/  HFMA2 R96, -RZ, RZ, 0, 0 ;  /* 0x00000000ff607431 */ /* 0x001fe200000001ff */
        /* <DEDUP_REMOVED lines=19> */
.L_x_14541:
        /* <DEDUP_REMOVED lines=13> */
.L_x_14543:
[----:B------:R-:W-:Y:S05]  /*fab0*/  BSYNC.RECONVERGENT B3 ;  /* 0x0000000000037941 */ /* 0x000fea0003800200 */
.L_x_14542:
        /* <DEDUP_REMOVED lines=9> */
[----:B------:R-:W-:-:S04]  /*fb50*/  LOP3.LUT R97, R97, R96, R101, 0x96, !PT ;  /* 0x0000006061617212 */ /* 0x000fc800078e9665 */
[----:B------:R-:W-:Y:S01]  /*fb60*/  LOP3.LUT R99, R99, R100, R103, 0x96, !PT ;  /* 0x0000006463637212 */ /* 0x000fe200078e9667 */
[----:B------:R-:W-:-:S05]  /*fb70*/  IMAD.WIDE.U32 R96, R97, -0x326172a9, RZ ;  /* 0xcd9e8d5761607825 */ /* 0x000fca00078e00ff */
        /* <DEDUP_REMOVED lines=34> */
.L_x_14540:
[----:B------:R-:W-:Y:S05]  /*fda0*/  BSYNC.RECONVERGENT B2 ;  /* 0x0000000000027941 */ /* 0x000fea0003800200 */
.L_x_14539:
        /* <DEDUP_REMOVED lines=11> */
.L_x_14538:
[----:B------:R-:W-:Y:S05]  /*fe60*/  BSYNC.RECONVERGENT B1 ;  /* 0x0000000000017941 */ /* 0x000fea0003800200 */
.L_x_14537:
        /* <DEDUP_REMOVED lines=17> */
.L_x_14548:
        /* <DEDUP_REMOVED lines=13> */
.L_x_14550:
[----:B------:R-:W-:Y:S05]  /*10050*/  BSYNC.RECONVERGENT B3 ;  /* 0x0000000000037941 */ /* 0x000fea0003800200 */
.L_x_14549:
[----:B------:R-:W-:Y:S01]  /*10060*/  LOP3.LUT R98, R2, R101, R121, 0x96, !PT ;  /* 0x0000006502627212 */ /* 0x000fe200078e9679 */
[----:B------:R-:W-:Y:S01]  /*10070*/  IMAD.WIDE.U32 R102, R132, -0x326172a9, RZ ;  /* 0xcd9e8d5784667825 */ /* 0x000fe200078e00ff */
[----:B------:R-:W-:-:S03]  /*10080*/  IADD3 R97, PT, PT, R121, -0x4498517b, RZ ;  /* 0xbb67ae8579617810 */ /* 0x000fc60007ffe0ff */
[----:B------:R-:W-:Y:S01]  /*10090*/  IMAD.WIDE.U32 R98, R98, -0x326172a9, RZ ;  /* 0xcd9e8d5762627825 */ /* 0x000fe200078e00ff */
[----:B------:R-:W-:-:S04]  /*100a0*/  LOP3.LUT R103, R129, R103, R120, 0x96, !PT ;  /* 0x0000006781677212 */ /* 0x000fc800078e9678 */
[----:B------:R-:W-:Y:S01]  /*100b0*/  LOP3.LUT R101, R150, R102, R99, 0x96, !PT ;  /* 0x0000006696657212 */ /* 0x000fe200078e9663 */
[----:B------:R-:W-:-:S04]  /*100c0*/  IMAD.WIDE.U32 R102, R103, -0x2daee0ad, RZ ;  /* 0xd2511f5367667825 */ /* 0x000fc800078e00ff */
[----:B------:R-:W-:Y:S01]  /*100d0*/  VIADD R99, R121, 0x76cf5d0a ;  /* 0x76cf5d0a79637836 */ /* 0x000fe20000000000 */
[----:B------:R-:W-:Y:S01]  /*100e0*/  LOP3.LUT R97, R97, R100, R103, 0x96, !PT ;  /* 0x0000006461617212 */ /* 0x000fe200078e9667 */
[----:B------:R-:W-:-:S05]  /*100f0*/  IMAD.WIDE.U32 R100, R101, -0x2daee0ad, RZ ;  /* 0xd2511f5365647825 */ /* 0x000fca00078e00ff */
[----:B------:R-:W-:Y:S01]  /*10100*/  LOP3.LUT R99, R99, R102, R101, 0x96, !PT ;  /* 0x0000006663637212 */ /* 0x000fe200078e9665 */
[----:B------:R-:W-:Y:S01]  /*10110*/  IMAD.WIDE.U32 R102, R97, -0x326172a9, RZ ;  /* 0xcd9e8d5761667825 */ /* 0x000fe200078e00ff */
[----:B------:R-:W-:-:S04]  /*10120*/  IADD3 R97, PT, PT, R121, -0x126145ec, RZ ;  /* 0xed9eba1479617810 */ /* 0x000fc80007ffe0ff */
        /* <DEDUP_REMOVED lines=10> */
[----:B------:R-:W-:-:S05]  /*101d0*/  VIADD R97, R120, 0x1715609d ;  /* 0x1715609d78617836 */ /* 0x000fca0000000000 */
[----:B------:R-:W-:Y:S01]  /*101e0*/  LOP3.LUT R97, R97, R102, R99, 0x96, !PT ;  /* 0x0000006661617212 */ /* 0x000fe200078e9663 */
[----:B------:R-:W-:-:S04]  /*101f0*/  IMAD.WIDE.U32 R102, R103, -0x2daee0ad, RZ ;  /* 0xd2511f5367667825 */ /* 0x000fc800078e00ff */
[----:B-1----:R-:W-:Y:S01]  /*10200*/  IMAD.WIDE.U32 R104, R97, -0x2daee0ad, RZ ;  /* 0xd2511f5361687825 */ /* 0x002fe200078e00ff */
[----:B------:R-:W-:-:S03]  /*10210*/  LOP3.LUT R100, R158, R100, R103, 0x96, !PT ;  /* 0x000000649e647212 */ /* 0x000fc600078e9667 */
[----:B------:R-:W-:Y:S01]  /*10220*/  IMAD.MOV.U32 R97, RZ, RZ, R110 ;  /* 0x000000ffff617224 */ /* 0x000fe200078e006e */
        /* <DEDUP_REMOVED lines=18> */
.L_x_14547:
[----:B------:R-:W-:Y:S05]  /*10350*/  BSYNC.RECONVERGENT B2 ;  /* 0x0000000000027941 */ /* 0x000fea0003800200 */
.L_x_14546:
        /* <DEDUP_REMOVED lines=12> */
.L_x_14545:
[----:B------:R-:W-:Y:S05]  /*10420*/  BSYNC.RECONVERGENT B1 ;  /* 0x0000000000017941 */ /* 0x000fea0003800200 */
.L_x_14544:
        /* <DEDUP_REMOVED lines=17> */
.L_x_14555:
        /* <DEDUP_REMOVED lines=13> */
.L_x_14557:
[----:B------:R-:W-:Y:S05]  /*10610*/  BSYNC.RECONVERGENT B3 ;  /* 0x0000000000037941 */ /* 0x000fea0003800200 */
.L_x_14556:
[----:B------:R-:W-:Y:S01]  /*10620*/  LOP3.LUT R98, R2, R101, R121, 0x96, !PT ;  /* 0x0000006502627212 */ /* 0x000fe200078e9679 */
[----:B------:R-:W-:-:S04]  /*10630*/  IMAD.WIDE.U32 R102, R132, -0x326172a9, RZ ;  /* 0xcd9e8d5784667825 */ /* 0x000fc800078e00ff */
[----:B------:R-:W-:Y:S01]  /*10640*/  IMAD.WIDE.U32 R98, R98, -0x326172a9, RZ ;  /* 0xcd9e8d5762627825 */ /* 0x000fe200078e00ff */
[----:B------:R-:W-:-:S04]  /*10650*/  LOP3.LUT R103, R129, R103, R120, 0x96, !PT ;  /* 0x0000006781677212 */ /* 0x000fc800078e9678 */
[----:B------:R-:W-:Y:S01]  /*10660*/  LOP3.LUT R101, R150, R102, R99, 0x96, !PT ;  /* 0x0000006696657212 */ /* 0x000fe200078e9663 */
[----:B------:R-:W-:Y:S01]  /*10670*/  IMAD.WIDE.U32 R102, R103, -0x2daee0ad, RZ ;  /* 0xd2511f5367667825 */ /* 0x000fe200078e00ff */
[----:B------:R-:W-:-:S04]  /*10680*/  IADD3 R99, PT, PT, R121, -0x4498517b, RZ ;  /* 0xbb67ae8579637810 */ /* 0x000fc80007ffe0ff */
[----:B------:R-:W-:Y:S01]  /*10690*/  LOP3.LUT R99, R99, R100, R103, 0x96, !PT ;  /* 0x0000006463637212 */ /* 0x000fe200078e9667 */
[----:B------:R-:W-:-:S04]  /*106a0*/  IMAD.WIDE.U32 R100, R101, -0x2daee0ad, RZ ;  /* 0xd2511f5365647825 */ /* 0x000fc800078e00ff */
[----:B------:R-:W-:-:S05]  /*106b0*/  VIADD R103, R121, 0x76cf5d0a ;  /* 0x76cf5d0a79677836 */ /* 0x000fca0000000000 */
[----:B------:R-:W-:Y:S01]  /*106c0*/  LOP3.LUT R0, R103, R102, R101, 0x96, !PT ;  /* 0x0000006667007212 */ /* 0x000fe200078e9665 */
[----:B------:R-:W-:-:S05]  /*106d0*/  IMAD.WIDE.U32 R102, R99, -0x326172a9, RZ ;  /* 0xcd9e8d5763667825 */ /* 0x000fca00078e00ff */
        /* <DEDUP_REMOVED lines=35> */
.L_x_14554:
[----:B------:R-:W-:Y:S05]  /*10910*/  BSYNC.RECONVERGENT B2 ;  /* 0x0000000000027941 */ /* 0x000fea0003800200 */
.L_x_14553:
[----:B------:R-:W-:Y:S01]  /*10920*/  I2FP.F32.U32 R98, R101 ;  /* 0x0000006500627245 */ /* 0x000fe20000201000 */
[----:B------:R-:W-:Y:S02]  /*10930*/  HFMA2 R99, -RZ, RZ, 0.1171875, 0 ;  /* 0x2f800000ff637431 */ /* 0x000fe400000001ff */
[----:B-----5:R-:W-:-:S03]  /*10940*/  IMAD.U32 R101, R69, 0x10000, RZ ;  /* 0x0001000045657824 */ /* 0x020fc600078e00ff */
[----:B------:R-:W-:Y:S01]  /*10950*/  FFMA.FTZ R98, R98, R99, 1.1641532182693481445e-10 ;  /* 0x2f00000062627423 */ /* 0x000fe20000010063 */
[----:B------:R-:W-:Y:S01]  /*10960*/  FMUL.FTZ R101, R101, UR11 ;  /* 0x0000000b65657c20 */ /* 0x000fe20008410000 */
[----:B------:R-:W-:-:S03]  /*10970*/  SHF.L.U32 R99, R33, 0x10, RZ ;  /* 0x0000001021637819 */ /* 0x000fc600000006ff */
[----:B------:R-:W-:Y:S01]  /*10980*/  FSETP.GTU.FTZ.AND P2, PT, R98, UR8, PT ;  /* 0x0000000862007c0b */ /* 0x000fe2000bf5c000 */
[----:B------:R-:W-:-:S03]  /*10990*/  FMUL.FTZ R98, R101, UR10 ;  /* 0x0000000a65627c20 */ /* 0x000fc60008410000 */
[----:B------:R-:W-:Y:S02]  /*109a0*/  SEL R137, RZ, 0x1, P2 ;  /* 0x00000001ff897807 */ /* 0x000fe40001000000 */
[----:B------:R-:W-:-:S05]  /*109b0*/  FSEL R98, R98, RZ, !P2 ;  /* 0x000000ff62627208 */ /* 0x000fca0005000000 */
[----:B------:R-:W-:-:S07]  /*109c0*/  FMUL.FTZ R98, R99, R98 ;  /* 0x0000006263627220 */ /* 0x000fce0000410000 */
.L_x_14552:
[----:B------:R-:W-:Y:S05]  /*109d0*/  BSYNC.RECONVERGENT B1 ;  /* 0x0000000000017941 */ /* 0x000fea0003800200 */
.L_x_14551:
        /* <DEDUP_REMOVED lines=17> */
.L_x_14562:
        /* <DEDUP_REMOVED lines=13> */
.L_x_14564:
[----:B------:R-:W-:Y:S05]  /*10bc0*/  BSYNC.RECONVERGENT B3 ;  /* 0x0000000000037941 */ /* 0x000fea0003800200 */
.L_x_14563:
[----:B------:R-:W-:Y:S01]  /*10bd0*/  LOP3.LUT R100, R2, R103, R121, 0x96, !PT ;  /* 0x0000006702647212 */ /* 0x000fe200078e9679 */
[----:B-1----:R-:W-:Y:S01]  /*10be0*/  IMAD.WIDE.U32 R104, R132, -0x326172a9, RZ ;  /* 0xcd9e8d5784687825 */ /* 0x002fe200078e00ff */
        /* <DEDUP_REMOVED lines=38> */
[----:B------:R-:W-:Y:S02]  /*10e50*/  LOP3.LUT R126, R156, R126, R101, 0x96, !PT ;  /* 0x0000007e9c7e7212 */ /* 0x000fe400078e9665 */
[----:B------:R-:W-:Y:S01]  /*10e60*/  MOV R0, R100 ;  /* 0x0000006400007202 */ /* 0x000fe20000000f00 */
[----:B------:R-:W-:-:S04]  /*10e70*/  IMAD.WIDE.U32 R100, R99, -0x2daee0ad, RZ ;  /* 0xd2511f5363647825 */ /* 0x000fc800078e00ff */
[----:B------:R-:W-:Y:S01]  /*10e80*/  IMAD.MOV.U32 R99, RZ, RZ, R110 ;  /* 0x000000ffff637224 */ /* 0x000fe200078e006e */
[----:B------:R-:W-:Y:S01]  /*10e90*/  LOP3.LUT R127, R157, R102, R101, 0x96, !PT ;  /* 0x000000669d7f7212 */ /* 0x000fe200078e9665 */
[----:B------:R-:W-:Y:S01]  /*10ea0*/  IMAD.MOV.U32 R101, RZ, RZ, RZ ;  /* 0x000000ffff657224 */ /* 0x000fe200078e00ff */
[----:B------:R-:W-:-:S07]  /*10eb0*/  MOV R110, R100 ;  /* 0x00000064006e7202 */ /* 0x000fce0000000f00 */
.L_x_14561:
[----:B------:R-:W-:Y:S05]  /*10ec0*/  BSYNC.RECONVERGENT B2 ;  /* 0x0000000000027941 */ /* 0x000fea0003800200 */
.L_x_14560:
        /* <DEDUP_REMOVED lines=12> */
.L_x_14559:
[----:B------:R-:W-:Y:S05]  /*10f90*/  BSYNC.RECONVERGENT B1 ;  /* 0x0000000000017941 */ /* 0x000fea0003800200 */
.L_x_14558:
        /* <DEDUP_REMOVED lines=17> */
.L_x_14569:
        /* <DEDUP_REMOVED lines=13> */
.L_x_14571:
[----:B------:R-:W-:Y:S05]  /*11180*/  BSYNC.RECONVERGENT B3 ;  /* 0x0000000000037941 */ /* 0x000fea0003800200 */
.L_x_14570:
[----:B------:R-:W-:Y:S01]  /*11190*/  LOP3.LUT R100, R2, R103, R121, 0x96, !PT ;  /* 0x0000006702647212 */ /* 0x000fe200078e9679 */
[----:B-1----:R-:W-:-:S04]  /*111a0*/  IMAD.WIDE.U32 R104, R132, -0x326172a9, RZ ;  /* 0xcd9e8d5784687825 */ /* 0x002fc800078e00ff */
        /* <DEDUP_REMOVED lines=45> */
.L_x_14568:
[----:B------:R-:W-:Y:S05]  /*11480*/  BSYNC.RECONVERGENT B2 ;  /* 0x0000000000027941 */ /* 0x000fea0003800200 */
.L_x_14567:
[----:B------:R-:W-:Y:S01]  /*11490*/  I2FP.F32.U32 R100, R103 ;  /* 0x0000006700647245 */ /* 0x000fe20000201000 */
[----:B------:R-:W-:-:S05]  /*114a0*/  HFMA2 R101, -RZ, RZ, 0.1171875, 0 ;  /* 0x2f800000ff657431 */ /* 0x000fca00000001ff */
[----:B------:R-:W-:Y:S01]  /*114b0*/  FFMA.FTZ R100, R100, R101, 1.1641532182693481445e-10 ;  /* 0x2f00000064647423 */ /* 0x000fe20000010065 */
[----:B-----5:R-:W-:-:S04]  /*114c0*/  IMAD.U32 R101, R70, 0x10000, RZ ;  /* 0x0001000046657824 */ /* 0x020fc800078e00ff */
[----:B------:R-:W-:Y:S01]  /*114d0*/  FMUL.FTZ R101, R101, UR11 ;  /* 0x0000000b65657c20 */ /* 0x000fe20008410000 */
[----:B------:R-:W-:-:S03]  /*114e0*/  FSETP.GTU.FTZ.AND P2, PT, R100, UR8, PT ;  /* 0x0000000864007c0b */ /* 0x000fc6000bf5c000 */
[----:B------:R-:W-:Y:S01]  /*114f0*/  FMUL.FTZ R100, R101, UR10 ;  /* 0x0000000a65647c20 */ /* 0x000fe20008410000 */
[----:B------:R-:W-:Y:S02]  /*11500*/  SHF.L.U32 R101, R34, 0x10, RZ ;  /* 0x0000001022657819 */ /* 0x000fe400000006ff */
[----:B------:R-:W-:Y:S02]  /*11510*/  SEL R139, RZ, 0x1, P2 ;  /* 0x00000001ff8b7807 */ /* 0x000fe40001000000 */
[----:B------:R-:W-:-:S05]  /*11520*/  FSEL R100, R100, RZ, !P2 ;  /* 0x000000ff64647208 */ /* 0x000fca0005000000 */
[----:B------:R-:W-:-:S07]  /*11530*/  FMUL.FTZ R100, R101, R100 ;  /* 0x0000006465647220 */ /* 0x000fce0000410000 */
.L_x_14566:
[----:B------:R-:W-:Y:S05]  /*11540*/  BSYNC.RECONVERGENT B1 ;  /* 0x0000000000017941 */ /* 0x000fea0003800200 */
.L_x_14565:
        /* <DEDUP_REMOVED lines=17> */
.L_x_14576:
        /* <DEDUP_REMOVED lines=13> */
.L_x_14578:
[----:B------:R-:W-:Y:S05]  /*11730*/  BSYNC.RECONVERGENT B3 ;  /* 0x0000000000037941 */ /* 0x000fea0003800200 */
.L_x_14577:
        /* <DEDUP_REMOVED lines=47> */
.L_x_14575:
[----:B------:R-:W-:Y:S05]  /*11a30*/  BSYNC.RECONVERGENT B2 ;  /* 0x0000000000027941 */ /* 0x000fea0003800200 */
.L_x_14574:
[----:B-----5:R-:W-:Y:S01]  /*11a40*/  PRMT R102, R70, 0x7632, R102 ;  /* 0x0000763246667816 */ /* 0x020fe20000000066 */
[----:B-1----:R-:W-:Y:S01]  /*11a50*/  HFMA2 R104, -RZ, RZ, 0.1171875, 0 ;  /* 0x2f800000ff687431 */ /* 0x002fe200000001ff */
        /* <DEDUP_REMOVED lines=10> */
.L_x_14573:
[----:B------:R-:W-:Y:S05]  /*11b00*/  BSYNC.RECONVERGENT B1 ;  /* 0x0000000000017941 */ /* 0x000fea0003800200 */
.L_x_14572:
[----:B------:R-:W-:Y:S01]  /*11b10*/  BSSY.RECONVERGENT B1, `(.L_x_14579) ;  /* 0x000005a000017945 */ /* 0x000fe20003800200 */
[----:B-1----:R-:W-:Y:S01]  /*11b20*/  IMAD.MOV.U32 R104, RZ, RZ, R103 ;  /* 0x000000ffff687224 */ /* 0x002fe200078e0067 */
        /* <DEDUP_REMOVED lines=15> */
.L_x_14583:
        /* <DEDUP_REMOVED lines=13> */
.L_x_14585:
[----:B------:R-:W-:Y:S05]  /*11cf0*/  BSYNC.RECONVERGENT B3 ;  /* 0x0000000000037941 */ /* 0x000fea0003800200 */
.L_x_14584:
        /* <DEDUP_REMOVED lines=47> */
.L_x_14582:
[----:B------:R-:W-:Y:S05]  /*11ff0*/  BSYNC.RECONVERGENT B2 ;  /* 0x0000000000027941 */ /* 0x000fea0003800200 */
.L_x_14581:
        /* <DEDUP_REMOVED lines=11> */
.L_x_14580:
[----:B------:R-:W-:Y:S05]  /*120b0*/  BSYNC.RECONVERGENT B1 ;  /* 0x0000000000017941 */ /* 0x000fea0003800200 */
.L_x_14579:
        /* <DEDUP_REMOVED lines=16> */
.L_x_14588:
        /* <DEDUP_REMOVED lines=13> */
.L_x_14590:
[----:B------:R-:W-:Y:S05]  /*12290*/  BSYNC.RECONVERGENT B2 ;  /* 0x0000000000027941 */ /* 0x000fea0003800200 */
.L_x_14589:
[----:B------:R-:W-:Y:S01]  /*122a0*/  LOP3.LUT R104, R2, R107, R121, 0x96, !PT ;  /* 0x0000006b02687212 */ /* 0x000fe200078e9679 */
[----:B------:R-:W-:Y:S01]  /*122b0*/  IMAD.WIDE.U32 R126, R132, -0x326172a9, RZ ;  /* 0xcd9e8d57847e7825 */ /* 0x000fe200078e00ff */
[----:B------:R-:W-:-:S03]  /*122c0*/  IADD3 R103, PT, PT, R121, -0x4498517b, RZ ;  /* 0xbb67ae8579677810 */ /* 0x000fc60007ffe0ff */
[----:B------:R-:W-:Y:S01]  /*122d0*/  IMAD.WIDE.U32 R104, R104, -0x326172a9, RZ ;  /* 0xcd9e8d5768687825 */ /* 0x000fe200078e00ff */
[----:B------:R-:W-:-:S03]  /*122e0*/  LOP3.LUT R127, R129, R127, R120, 0x96, !PT ;  /* 0x0000007f817f7212 */ /* 0x000fc600078e9678 */
[----:B------:R-:W-:Y:S01]  /*122f0*/  IMAD.MOV.U32 R109, RZ, RZ, RZ ;  /* 0x000000ffff6d7224 */ /* 0x000fe200078e00ff */
        /* <DEDUP_REMOVED lines=35> */
[----:B------:R-:W-:Y:S02]  /*12530*/  LOP3.LUT R126, R156, R126, R105, 0x96, !PT ;  /* 0x0000007e9c7e7212 */ /* 0x000fe400078e9669 */
[----:B------:R-:W-:Y:S01]  /*12540*/  MOV R0, R104 ;  /* 0x0000006800007202 */ /* 0x000fe20000000f00 */
[----:B------:R-:W-:-:S04]  /*12550*/  IMAD.WIDE.U32 R104, R103, -0x2daee0ad, RZ ;  /* 0xd2511f5367687825 */ /* 0x000fc800078e00ff */
[----:B------:R-:W-:Y:S01]  /*12560*/  IMAD.MOV.U32 R103, RZ, RZ, R110 ;  /* 0x000000ffff677224 */ /* 0x000fe200078e006e */
[----:B------:R-:W-:Y:S02]  /*12570*/  LOP3.LUT R127, R157, R106, R105, 0x96, !PT ;  /* 0x0000006a9d7f7212 */ /* 0x000fe400078e9669 */
[----:B------:R-:W-:-:S07]  /*12580*/  MOV R110, R104 ;  /* 0x00000068006e7202 */ /* 0x000fce0000000f00 */
.L_x_14587:
[----:B------:R-:W-:Y:S05]  /*12590*/  BSYNC.RECONVERGENT B1 ;  /* 0x0000000000017941 */ /* 0x000fea0003800200 */
.L_x_14586:
        /* <DEDUP_REMOVED lines=12> */
.L_x_14531:
[----:B------:R-:W-:Y:S05]  /*12660*/  BSYNC.RECONVERGENT B0 ;  /* 0x0000000000007941 */ /* 0x000fea0003800200 */
.L_x_14480:
[----:B------:R-:W-:Y:S01]  /*12670*/  VIADD R105, R163, 0x40 ;  /* 0x00000040a3697836 */ /* 0x000fe20000000000 */
[----:B------:R-:W-:Y:S03]  /*12680*/  BSSY.RECONVERGENT B0, `(.L_x_14591) ;  /* 0x000001a000007945 */ /* 0x000fe60003800200 */
[----:B------:R-:W-:-:S05]  /*12690*/  IMAD.WIDE.U32 R104, R105, 0x20, R130 ;  /* 0x0000002069687825 */ /* 0x000fca00078e0082 */
[----:B------:R0:W-:Y:S04]  /*126a0*/  STG.E.128 desc[UR6][R104.64], R96 ;  /* 0x0000006068007986 */ /* 0x0001e8000c101d06 */
        /* <DEDUP_REMOVED lines=11> */
[----:B------:R-:W-:-:S04]  /*12760*/  LOP3.LUT R104, R104, 0xff00, R105, 0xf8, !PT ;  /* 0x0000ff0068687812 */ /* 0x000fc800078ef869 */
[----:B------:R-:W-:Y:S02]  /*12770*/  LOP3.LUT R111, R104, 0xff, R139, 0xf8, !PT ;  /* 0x000000ff686f7812 */ /* 0x000fe400078ef88b */
[----:B------:R-:W-:Y:S02]  /*12780*/  LOP3.LUT R104, R136, 0xff, RZ, 0xc0, !PT ;  /* 0x000000ff88687812 */ /* 0x000fe400078ec0ff */
[----:B------:R-:W-:-:S03]  /*12790*/  LOP3.LUT R111, R107, R111, R165, 0xfe, !PT ;  /* 0x0000006f6b6f7212 */ /* 0x000fc600078efea5 */
[----:B------:R-:W-:-:S03]  /*127a0*/  IMAD.WIDE.U32 R104, R104, 0x100, RZ ;  /* 0x0000010068687825 */ /* 0x000fc600078e00ff */
[----:B------:R-:W-:Y:S02]  /*127b0*/  LOP3.LUT R164, R104, R164, R106, 0xfe, !PT ;  /* 0x000000a468a47212 */ /* 0x000fe400078efe6a */
[----:B------:R-:W0:Y:S01]  /*127c0*/  LDC.64 R106, c[0x0][0x3b0] ;  /* 0x0000ec00ff6a7b82 */ /* 0x000e220000000a00 */
[----:B------:R-:W-:Y:S01]  /*127d0*/  LOP3.LUT R105, R111, R105, RZ, 0xfc, !PT ;  /* 0x000000696f697212 */ /* 0x000fe200078efcff */
[----:B------:R-:W-:Y:S01]  /*127e0*/  VIADD R111, R161, 0x40 ;  /* 0x00000040a16f7836 */ /* 0x000fe20000000000 */
[----:B------:R-:W-:-:S03]  /*127f0*/  LOP3.LUT R104, R164, 0xff, R135, 0xf8, !PT ;  /* 0x000000ffa4687812 */ /* 0x000fc600078ef887 */
[----:B0-----:R-:W-:-:S05]  /*12800*/  IMAD.WIDE.U32 R106, R111, 0x8, R106 ;  /* 0x000000086f6a7825 */ /* 0x001fca00078e006a */
[----:B------:R1:W-:Y:S02]  /*12810*/  STG.E.64 desc[UR6][R106.64], R104 ;  /* 0x000000686a007986 */ /* 0x0003e4000c101b06 */
.L_x_14592:
[----:B------:R-:W-:Y:S05]  /*12820*/  BSYNC.RECONVERGENT B0 ;  /* 0x0000000000007941 */ /* 0x000fea0003800200 */
.L_x_14591:
[----:B01----:R-:W0:Y:S01]  /*12830*/  @P1 LDC.64 R104, c[0x0][0x390] ;  /* 0x0000e400ff681b82 */ /* 0x003e220000000a00 */
[----:B------:R-:W-:-:S07]  /*12840*/  IADD3 R161, PT, PT, R161, 0x60, RZ ;  /* 0x00000060a1a17810 */ /* 0x000fce0007ffe0ff */
[----:B------:R-:W1:Y:S01]  /*12850*/  @P0 LDC.64 R106, c[0x0][0x3a0] ;  /* 0x0000e800ff6a0b82 */ /* 0x000e620000000a00 */
[----:B------:R-:W-:Y:S02]  /*12860*/  VIADD R163, R163, 0x60 ;  /* 0x00000060a3a37836 */ /* 0x000fe40000000000 */
[----:B0-----:R-:W-:-:S05]  /*12870*/  @P1 IMAD.WIDE.U32 R104, R161, 0x10, R104 ;  /* 0x00000010a1681825 */ /* 0x001fca00078e0068 */
[----:B-----5:R0:W5:Y:S01]  /*12880*/  @P1 LDG.E.128 R68, desc[UR6][R104.64] ;  /* 0x0000000668441981 */ /* 0x020162000c1e1d00 */
[----:B-1----:R-:W-:-:S05]  /*12890*/  @P0 IMAD.WIDE.U32 R106, R163, 0x20, R106 ;  /* 0x00000020a36a0825 */ /* 0x002fca00078e006a */
[----:B------:R0:W5:Y:S04]  /*128a0*/  @P0 LDG.E.128 R72, desc[UR6][R106.64] ;  /* 0x000000066a480981 */ /* 0x000168000c1e1d00 */
[----:B------:R0:W5:Y:S01]  /*128b0*/  @P0 LDG.E.128 R76, desc[UR6][R106.64+0x10] ;  /* 0x000010066a4c0981 */ /* 0x000162000c1e1d00 */
[----:B------:R-:W-:Y:S04]  /*128c0*/  BSSY.RECONVERGENT B0, `(.L_x_14593) ;  /* 0x00005c0000007945 */ /* 0x000fe80003800200 */
[----:B------:R-:W-:Y:S05]  /*128d0*/  @!P0 BRA `(.L_x_14594) ;  /* 0x0000002c00808947 */ /* 0x000fea0003800000 */
[----:B------:R-:W-:Y:S01]  /*128e0*/  ISETP.GT.AND P0, PT, R108, RZ, PT ;  /* 0x000000ff6c00720c */ /* 0x000fe20003f04270 */
[----:B------:R-:W-:Y:S01]  /*128f0*/  BSSY.RECONVERGENT B1, `(.L_x_14595) ;  /* 0x000005e000017945 */ /* 0x000fe20003800200 */
[----:B------:R-:W-:Y:S01]  /*12900*/  MOV R144, R110 ;  /* 0x0000006e00907202 */ /* 0x000fe20000000f00 */
[----:B0-----:R-:W-:Y:S01]  /*12910*/  IMAD.MOV.U32 R106, RZ, RZ, R109 ;  /* 0x000000ffff6a7224 */ /* 0x001fe200078e006d */
        /* <DEDUP_REMOVED lines=18> */
.L_x_14599:
        /* <DEDUP_REMOVED lines=13> */
.L_x_14601:
[----:B------:R-:W-:Y:S05]  /*12b10*/  BSYNC.RECONVERGENT B3 ;  /* 0x0000000000037941 */ /* 0x000fea0003800200 */
.L_x_14600:
        /* <DEDUP_REMOVED lines=42> */
[----:B------:R-:W-:-:S05]  /*12dc0*/  IMAD.WIDE.U32 R104, R107, -0x2daee0ad, RZ ;  /* 0xd2511f536b687825 */ /* 0x000fca00078e00ff */
[----:B------:R-:W-:Y:S01]  /*12dd0*/  LOP3.LUT R127, R157, R106, R105, 0x96, !PT ;  /* 0x0000006a9d7f7212 */ /* 0x000fe200078e9669 */
[----:B------:R-:W-:Y:S01]  /*12de0*/  HFMA2 R106, -RZ, RZ, 0, 0 ;  /* 0x00000000ff6a7431 */ /* 0x000fe200000001ff */
[----:B------:R-:W-:Y:S01]  /*12df0*/  MOV R144, R104 ;  /* 0x0000006800907202 */ /* 0x000fe20000000f00 */
[----:B------:R-:W-:-:S07]  /*12e00*/  IMAD.MOV.U32 R104, RZ, RZ, R110 ;  /* 0x000000ffff687224 */ /* 0x000fce00078e006e */
.L_x_14598:
[----:B------:R-:W-:Y:S05]  /*12e10*/  BSYNC.RECONVERGENT B2 ;  /* 0x0000000000027941 */ /* 0x000fea0003800200 */
.L_x_14597:
        /* <DEDUP_REMOVED lines=11> */
.L_x_14596:
[----:B------:R-:W-:Y:S05]  /*12ed0*/  BSYNC.RECONVERGENT B1 ;  /* 0x0000000000017941 */ /* 0x000fea0003800200 */
.L_x_14595:
        /* <DEDUP_REMOVED lines=17> */
.L_x_14606:
        /* <DEDUP_REMOVED lines=13> */
.L_x_14608:
[----:B------:R-:W-:Y:S05]  /*130c0*/  BSYNC.RECONVERGENT B3 ;  /* 0x0000000000037941 */ /* 0x000fea0003800200 */
.L_x_14607:
        /* <DEDUP_REMOVED lines=47> */
.L_x_14605:
[----:B------:R-:W-:Y:S05]  /*133c0*/  BSYNC.RECONVERGENT B2 ;  /* 0x0000000000027941 */ /* 0x000fea0003800200 */
.L_x_14604:
        /* <DEDUP_REMOVED lines=12> */
.L_x_14603:
[----:B------:R-:W-:Y:S05]  /*13490*/  BSYNC.RECONVERGENT B1 ;  /* 0x0000000000017941 */ /* 0x000fea0003800200 */
.L_x_14602:
        /* <DEDUP_REMOVED lines=17> */
.L_x_14613:
        /* <DEDUP_REMOVED lines=13> */
.L_x_14615:
[----:B------:R-:W-:Y:S05]  /*13680*/  BSYNC.RECONVERGENT B3 ;  /* 0x0000000000037941 */ /* 0x000fea0003800200 */
.L_x_14614:
        /* <DEDUP_REMOVED lines=47> */
.L_x_14612:
[----:B------:R-:W-:Y:S05]  /*13980*/  BSYNC.RECONVERGENT B2 ;  /* 0x0000000000027941 */ /* 0x000fea0003800200 */
.L_x_14611:
        /* <DEDUP_REMOVED lines=11> */
.L_x_14610:
[----:B------:R-:W-:Y:S05]  /*13a40*/  BSYNC.RECONVERGENT B1 ;  /* 0x0000000000017941 */ /* 0x000fea0003800200 */
.L_x_14609:
        /* <DEDUP_REMOVED lines=17> */
.L_x_14620:
        /* <DEDUP_REMOVED lines=13> */
.L_x_14622:
[----:B------:R-:W-:Y:S05]  /*13c30*/  BSYNC.RECONVERGENT B3 ;  /* 0x0000000000037941 */ /* 0x000fea0003800200 */
.L_x_14621:
        /* <DEDUP_REMOVED lines=47> */
.L_x_14619:
[----:B------:R-:W-:Y:S05]  /*13f30*/  BSYNC.RECONVERGENT B2 ;  /* 0x0000000000027941 */ /* 0x000fea0003800200 */
.L_x_14618:
        /* <DEDUP_REMOVED lines=12> */
.L_x_14617:
[----:B------:R-:W-:Y:S05]  /*14000*/  BSYNC.RECONVERGENT B1 ;  /* 0x0000000000017941 */ /* 0x000fea0003800200 */
.L_x_14616:
        /* <DEDUP_REMOVED lines=17> */
.L_x_14627:
        /* <DEDUP_REMOVED lines=13> */
.L_x_14629:
[----:B------:R-:W-:Y:S05]  /*141f0*/  BSYNC.RECONVERGENT B3 ;  /* 0x0000000000037941 */ /* 0x000fea0003800200 */
.L_x_14628:
        /* <DEDUP_REMOVED lines=12> */
[----:B------:R-:W-:-:S05]  /*142c0*/  LOP3.LUT R110, R159, R110, R109, 0x96, !PT ;  /* 0x0000006e9f6e7212 */ /* 0x000fca00078e966d */
[----:B------:R-:W-:-:S05]  /*142d0*/  IMAD.WIDE.U32 R110, R110, -0x2daee0ad, RZ ;  /* 0xd2511f536e6e7825 */ /* 0x000fca00078e00ff */
[----:B------:R-:W-:Y:S01]  /*142e0*/  LOP3.LUT R111, R148, R126, R111, 0x96, !PT ;  /* 0x0000007e946f7212 */ /* 0x000fe200078e966f */
[----:B------:R-:W-:-:S05]  /*142f0*/  IMAD.WIDE.U32 R126, R127, -0x326172a9, RZ ;  /* 0xcd9e8d577f7e7825 */ /* 0x000fca00078e00ff */
[----:B------:R-:W-:Y:S01]  /*14300*/  LOP3.LUT R108, R154, R108, R127, 0x96, !PT ;  /* 0x0000006c9a6c7212 */ /* 0x000fe200078e967f */
[----:B------:R-:W-:-:S04]  /*14310*/  VIADD R127, R121, 0xed9eba14 ;  /* 0xed9eba14797f7836 */ /* 0x000fc80000000000 */
        /* <DEDUP_REMOVED lines=12> */
[----:B------:R-:W-:-:S05]  /*143e0*/  LOP3.LUT R126, R155, R126, R111, 0x96, !PT ;  /* 0x0000007e9b7e7212 */ /* 0x000fca00078e966f */
[----:B------:R-:W-:-:S05]  /*143f0*/  IMAD.WIDE.U32 R126, R126, -0x2daee0ad, RZ ;  /* 0xd2511f537e7e7825 */ /* 0x000fca00078e00ff */
[----:B------:R-:W-:Y:S01]  /*14400*/  LOP3.LUT R127, R153, R108, R127, 0x96, !PT ;  /* 0x0000006c997f7212 */ /* 0x000fe200078e967f */
[----:B------:R-:W-:-:S05]  /*14410*/  IMAD.WIDE.U32 R108, R109, -0x326172a9, RZ ;  /* 0xcd9e8d576d6c7825 */ /* 0x000fca00078e00ff */
[----:B------:R-:W-:-:S05]  /*14420*/  LOP3.LUT R110, R151, R110, R109, 0x96, !PT ;  /* 0x0000006e976e7212 */ /* 0x000fca00078e966d */
        /* <DEDUP_REMOVED lines=12> */
.L_x_14626:
[----:B------:R-:W-:Y:S05]  /*144f0*/  BSYNC.RECONVERGENT B2 ;  /* 0x0000000000027941 */ /* 0x000fea0003800200 */
.L_x_14625:
        /* <DEDUP_REMOVED lines=11> */
.L_x_14624:
[----:B------:R-:W-:Y:S05]  /*145b0*/  BSYNC.RECONVERGENT B1 ;  /* 0x0000000000017941 */ /* 0x000fea0003800200 */
.L_x_14623:
        /* <DEDUP_REMOVED lines=17> */
.L_x_14634:
        /* <DEDUP_REMOVED lines=13> */
.L_x_14636:
[----:B------:R-:W-:Y:S05]  /*147a0*/  BSYNC.RECONVERGENT B3 ;  /* 0x0000000000037941 */ /* 0x000fea0003800200 */
.L_x_14635:
[----:B------:R-:W-:Y:S01]  /*147b0*/  LOP3.LUT R164, R2, R127, R121, 0x96, !PT ;  /* 0x0000007f02a47212 */ /* 0x000fe200078e9679 */
[----:B------:R-:W-:-:S04]  /*147c0*/  IMAD.WIDE.U32 R110, R132, -0x326172a9, RZ ;  /* 0xcd9e8d57846e7825 */ /* 0x000fc800078e00ff */
[----:B------:R-:W-:Y:S01]  /*147d0*/  IMAD.WIDE.U32 R164, R164, -0x326172a9, RZ ;  /* 0xcd9e8d57a4a47825 */ /* 0x000fe200078e00ff */
[----:B------:R-:W-:-:S03]  /*147e0*/  LOP3.LUT R111, R129, R111, R120, 0x96, !PT ;  /* 0x0000006f816f7212 */ /* 0x000fc600078e9678 */
[----:B------:R-:W-:Y:S01]  /*147f0*/  VIADD R109, R121, 0xbb67ae85 ;  /* 0xbb67ae85796d7836 */ /* 0x000fe20000000000 */
[----:B------:R-:W-:Y:S01]  /*14800*/  LOP3.LUT R127, R150, R110, R165, 0x96, !PT ;  /* 0x0000006e967f7212 */ /* 0x000fe200078e96a5 */
[----:B------:R-:W-:-:S05]  /*14810*/  IMAD.WIDE.U32 R110, R111, -0x2daee0ad, RZ ;  /* 0xd2511f536f6e7825 */ /* 0x000fca00078e00ff */
[----:B------:R-:W-:Y:S01]  /*14820*/  LOP3.LUT R109, R109, R126, R111, 0x96, !PT ;  /* 0x0000007e6d6d7212 */ /* 0x000fe200078e966f */
[----:B------:R-:W-:Y:S01]  /*14830*/  IMAD.WIDE.U32 R126, R127, -0x2daee0ad, RZ ;  /* 0xd2511f537f7e7825 */ /* 0x000fe200078e00ff */
[----:B------:R-:W-:-:S04]  /*14840*/  IADD3 R111, PT, PT, R121, 0x76cf5d0a, RZ ;  /* 0x76cf5d0a796f7810 */ /* 0x000fc80007ffe0ff */
[----:B------:R-:W-:Y:S01]  /*14850*/  LOP3.LUT R127, R111, R110, R127, 0x96, !PT ;  /* 0x0000006e6f7f7212 */ /* 0x000fe200078e967f */
[----:B------:R-:W-:-:S04]  /*14860*/  IMAD.WIDE.U32 R110, R109, -0x326172a9, RZ ;  /* 0xcd9e8d576d6e7825 */ /* 0x000fc800078e00ff */
[----:B------:R-:W-:Y:S01]  /*14870*/  VIADD R109, R121, 0xed9eba14 ;  /* 0xed9eba14796d7836 */ /* 0x000fe20000000000 */
        /* <DEDUP_REMOVED lines=34> */
.L_x_14633:
[----:B------:R-:W-:Y:S05]  /*14aa0*/  BSYNC.RECONVERGENT B2 ;  /* 0x0000000000027941 */ /* 0x000fea0003800200 */
.L_x_14632:
[----:B------:R-:W-:Y:S01]  /*14ab0*/  I2FP.F32.U32 R109, R109 ;  /* 0x0000006d006d7245 */ /* 0x000fe20000201000 */
[----:B------:R-:W-:-:S04]  /*14ac0*/  IMAD.MOV.U32 R110, RZ, RZ, 0x2f800000 ;  /* 0x2f800000ff6e7424 */ /* 0x000fc800078e00ff */
[----:B------:R-:W-:Y:S01]  /*14ad0*/  FFMA.FTZ R109, R109, R110, 1.1641532182693481445e-10 ;  /* 0x2f0000006d6d7423 */ /* 0x000fe2000001006e */
[----:B------:R-:W-:-:S04]  /*14ae0*/  PRMT R110, R70, 0x7632, R110 ;  /* 0x00007632466e7816 */ /* 0x000fc8000000006e */
[----:B------:R-:W-:Y:S02]  /*14af0*/  SHF.L.U32 R110, R110, 0x10, RZ ;  /* 0x000000106e6e7819 */ /* 0x000fe400000006ff */
[----:B------:R-:W-:Y:S01]  /*14b00*/  FSETP.GTU.FTZ.AND P2, PT, R109, UR8, PT ;  /* 0x000000086d007c0b */ /* 0x000fe2000bf5c000 */
[----:B------:R-:W-:Y:S02]  /*14b10*/  IMAD.U32 R109, R17, 0x10000, RZ ;  /* 0x00010000116d7824 */ /* 0x000fe400078e00ff */
[----:B------:R-:W-:Y:S01]  /*14b20*/  FMUL.FTZ R110, R110, UR11 ;  /* 0x0000000b6e6e7c20 */ /* 0x000fe20008410000 */
[----:B------:R-:W-:-:S03]  /*14b30*/  SEL R140, RZ, 0x1, P2 ;  /* 0x00000001ff8c7807 */ /* 0x000fc60001000000 */
[----:B------:R-:W-:-:S05]  /*14b40*/  FMUL.FTZ R110, R110, UR10 ;  /* 0x0000000a6e6e7c20 */ /* 0x000fca0008410000 */
[----:B------:R-:W-:-:S05]  /*14b50*/  FSEL R110, R110, RZ, !P2 ;  /* 0x000000ff6e6e7208 */ /* 0x000fca0005000000 */
[----:B------:R-:W-:-:S07]  /*14b60*/  FFMA.FTZ R109, R110, R109, R77 ;  /* 0x0000006d6e6d7223 */ /* 0x000fce000001004d */
.L_x_14631:
[----:B------:R-:W-:Y:S05]  /*14b70*/  BSYNC.RECONVERGENT B1 ;  /* 0x0000000000017941 */ /* 0x000fea0003800200 */
.L_x_14630:
        /* <DEDUP_REMOVED lines=17> */
.L_x_14641:
        /* <DEDUP_REMOVED lines=13> */
.L_x_14643:
[----:B------:R-:W-:Y:S05]  /*14d60*/  BSYNC.RECONVERGENT B3 ;  /* 0x0000000000037941 */ /* 0x000fea0003800200 */
.L_x_14642:
[----:B------:R-:W-:Y:S01]  /*14d70*/  LOP3.LUT R164, R2, R127, R121, 0x96, !PT ;  /* 0x0000007f02a47212 */ /* 0x000fe200078e9679 */
[----:B------:R-:W-:-:S04]  /*14d80*/  IMAD.WIDE.U32 R110, R132, -0x326172a9, RZ ;  /* 0xcd9e8d57846e7825 */ /* 0x000fc800078e00ff */
[----:B------:R-:W-:Y:S02]  /*14d90*/  HFMA2 R162, -RZ, RZ, 0, 0 ;  /* 0x00000000ffa27431 */ /* 0x000fe400000001ff */
        /* <DEDUP_REMOVED lines=9> */
[----:B------:R-:W-:Y:S01]  /*14e30*/  IMAD.WIDE.U32 R110, R111, -0x326172a9, RZ ;  /* 0xcd9e8d576f6e7825 */ /* 0x000fe200078e00ff */
[----:B------:R-:W-:-:S04]  /*14e40*/  MOV R141, R144 ;  /* 0x00000090008d7202 */ /* 0x000fc80000000f00 */
        /* <DEDUP_REMOVED lines=32> */
[----:B------:R-:W-:-:S07]  /*15050*/  LOP3.LUT R127, R157, R164, R111, 0x96, !PT ;  /* 0x000000a49d7f7212 */ /* 0x000fce00078e966f */
.L_x_14640:
[----:B------:R-:W-:Y:S05]  /*15060*/  BSYNC.RECONVERGENT B2 ;  /* 0x0000000000027941 */ /* 0x000fea0003800200 */
.L_x_14639:
[----:B------:R-:W-:Y:S01]  /*15070*/  I2FP.F32.U32 R110, R141 ;  /* 0x0000008d006e7245 */ /* 0x000fe20000201000 */
[----:B------:R-:W-:-:S04]  /*15080*/  IMAD.MOV.U32 R111, RZ, RZ, 0x2f800000 ;  /* 0x2f800000ff6f7424 */ /* 0x000fc800078e00ff */
[----:B------:R-:W-:-:S05]  /*15090*/  FFMA.FTZ R110, R110, R111, 1.1641532182693481445e-10 ;  /* 0x2f0000006e6e7423 */ /* 0x000fca000001006f */
[----:B------:R-:W-:Y:S02]  /*150a0*/  FSETP.GTU.FTZ.AND P2, PT, R110, UR8, PT ;  /* 0x000000086e007c0b */ /* 0x000fe4000bf5c000 */
[----:B------:R-:W-:Y:S02]  /*150b0*/  SHF.L.U32 R110, R71, 0x10, RZ ;  /* 0x00000010476e7819 */ /* 0x000fe400000006ff */
[----:B------:R-:W-:-:S03]  /*150c0*/  SEL R141, RZ, 0x1, P2 ;  /* 0x00000001ff8d7807 */ /* 0x000fc60001000000 */
[----:B------:R-:W-:-:S04]  /*150d0*/  FMUL.FTZ R110, R110, UR11 ;  /* 0x0000000b6e6e7c20 */ /* 0x000fc80008410000 */
[----:B------:R-:W-:-:S05]  /*150e0*/  FMUL.FTZ R110, R110, UR10 ;  /* 0x0000000a6e6e7c20 */ /* 0x000fca0008410000 */
[----:B------:R-:W-:Y:S01]  /*150f0*/  FSEL R111, R110, RZ, !P2 ;  /* 0x000000ff6e6f7208 */ /* 0x000fe20005000000 */
[----:B------:R-:W-:-:S04]  /*15100*/  IMAD.U32 R110, R31, 0x10000, RZ ;  /* 0x000100001f6e7824 */ /* 0x000fc800078e00ff */
[----:B------:R-:W-:-:S07]  /*15110*/  FFMA.FTZ R110, R111, R110, R78 ;  /* 0x0000006e6f6e7223 */ /* 0x000fce000001004e */
.L_x_14638:
[----:B------:R-:W-:Y:S05]  /*15120*/  BSYNC.RECONVERGENT B1 ;  /* 0x0000000000017941 */ /* 0x000fea0003800200 */
.L_x_14637:
        /* <DEDUP_REMOVED lines=16> */
.L_x_14647:
        /* <DEDUP_REMOVED lines=13> */
.L_x_14649:
[----:B------:R-:W-:Y:S05]  /*15300*/  BSYNC.RECONVERGENT B2 ;  /* 0x0000000000027941 */ /* 0x000fea0003800200 */
.L_x_14648:
        /* <DEDUP_REMOVED lines=21> */
[----:B------:R-:W-:Y:S02]  /*15460*/  LOP3.LUT R142, R111, R142, R127, 0x96, !PT ;  /* 0x0000008e6f8e7212 */ /* 0x000fe400078e967f */
[----:B------:R-:W-:-:S03]  /*15470*/  IADD3 R111, PT, PT, R120, 0x1715609d, RZ ;  /* 0x1715609d786f7810 */ /* 0x000fc60007ffe0ff */
[----:B------:R-:W-:-:S05]  /*15480*/  IMAD.WIDE.U32 R142, R142, -0x326172a9, RZ ;  /* 0xcd9e8d578e8e7825 */ /* 0x000fca00078e00ff */
[----:B------:R-:W-:Y:S01]  /*15490*/  LOP3.LUT R111, R111, R164, R143, 0x96, !PT ;  /* 0x000000a46f6f7212 */ /* 0x000fe200078e968f */
[----:B------:R-:W-:-:S05]  /*154a0*/  IMAD.WIDE.U32 R164, R165, -0x2daee0ad, RZ ;  /* 0xd2511f53a5a47825 */ /* 0x000fca00078e00ff */
        /* <DEDUP_REMOVED lines=21> */
.L_x_14646:
[----:B------:R-:W-:Y:S05]  /*15600*/  BSYNC.RECONVERGENT B1 ;  /* 0x0000000000017941 */ /* 0x000fea0003800200 */
.L_x_14645:
        /* <DEDUP_REMOVED lines=13> */
.L_x_14594:
        /* <DEDUP_REMOVED lines=21> */
.L_x_14654:
        /* <DEDUP_REMOVED lines=13> */
.L_x_14656:
[----:B------:R-:W-:Y:S05]  /*15900*/  BSYNC.RECONVERGENT B3 ;  /* 0x0000000000037941 */ /* 0x000fea0003800200 */
.L_x_14655:
        /* <DEDUP_REMOVED lines=47> */
.L_x_14653:
[----:B------:R-:W-:Y:S05]  /*15c00*/  BSYNC.RECONVERGENT B2 ;  /* 0x0000000000027941 */ /* 0x000fea0003800200 */
.L_x_14652:
[----:B------:R-:W-:Y:S01]  /*15c10*/  I2FP.F32.U32 R104, R104 ;  /* 0x0000006800687245 */ /* 0x000fe20000201000 */
[----:B------:R-:W-:-:S04]  /*15c20*/  IMAD.MOV.U32 R105, RZ, RZ, 0x2f800000 ;  /* 0x2f800000ff697424 */ /* 0x000fc800078e00ff */
[----:B------:R-:W-:Y:S01]  /*15c30*/  FFMA.FTZ R104, R104, R105, 1.1641532182693481445e-10 ;  /* 0x2f00000068687423 */ /* 0x000fe20000010069 */
[----:B-----5:R-:W-:-:S04]  /*15c40*/  SHF.L.U32 R105, R68, 0x10, RZ ;  /* 0x0000001044697819 */ /* 0x020fc800000006ff */
[----:B------:R-:W-:Y:S01]  /*15c50*/  FSETP.GTU.FTZ.AND P0, PT, R104, UR8, PT ;  /* 0x0000000868007c0b */ /* 0x000fe2000bf1c000 */
[----:B------:R-:W-:-:S03]  /*15c60*/  FMUL.FTZ R105, R105, UR11 ;  /* 0x0000000b69697c20 */ /* 0x000fc60008410000 */
[----:B------:R-:W-:Y:S01]  /*15c70*/  SEL R135, RZ, 0x1, P0 ;  /* 0x00000001ff877807 */ /* 0x000fe20000000000 */
[----:B------:R-:W-:Y:S01]  /*15c80*/  FMUL.FTZ R104, R105, UR10 ;  /* 0x0000000a69687c20 */ /* 0x000fe20008410000 */
[----:B------:R-:W-:-:S04]  /*15c90*/  IMAD.U32 R105, R28, 0x10000, RZ ;  /* 0x000100001c697824 */ /* 0x000fc800078e00ff */
[----:B------:R-:W-:-:S05]  /*15ca0*/  FSEL R104, R104, RZ, !P0 ;  /* 0x000000ff68687208 */ /* 0x000fca0004000000 */
[----:B------:R-:W-:-:S07]  /*15cb0*/  FMUL.FTZ R104, R105, R104 ;  /* 0x0000006869687220 */ /* 0x000fce0000410000 */
.L_x_14651:
[----:B------:R-:W-:Y:S05]  /*15cc0*/  BSYNC.RECONVERGENT B1 ;  /* 0x0000000000017941 */ /* 0x000fea0003800200 */
.L_x_14650:
        /* <DEDUP_REMOVED lines=17> */
.L_x_14661:
        /* <DEDUP_REMOVED lines=13> */
.L_x_14663:
[----:B------:R-:W-:Y:S05]  /*15eb0*/  BSYNC.RECONVERGENT B3 ;  /* 0x0000000000037941 */ /* 0x000fea0003800200 */
.L_x_14662:
        /* <DEDUP_REMOVED lines=47> */
.L_x_14660:
[----:B------:R-:W-:Y:S05]  /*161b0*/  BSYNC.RECONVERGENT B2 ;  /* 0x0000000000027941 */ /* 0x000fea0003800200 */
.L_x_14659:
        /* <DEDUP_REMOVED lines=12> */
.L_x_14658:
[----:B------:R-:W-:Y:S05]  /*16280*/  BSYNC.RECONVERGENT B1 ;  /* 0x0000000000017941 */ /* 0x000fea0003800200 */
.L_x_14657:
        /* <DEDUP_REMOVED lines=17> */
.L_x_14668:
        /* <DEDUP_REMOVED lines=13> */
.L_x_14670:
[----:B------:R-:W-:Y:S05]  /*16470*/  BSYNC.RECONVERGENT B3 ;  /* 0x0000000000037941 */ /* 0x000fea0003800200 */
.L_x_14669:
        /* <DEDUP_REMOVED lines=47> */
.L_x_14667:
[----:B------:R-:W-:Y:S05]  /*16770*/  BSYNC.RECONVERGENT B2 ;  /* 0x0000000000027941 */ /* 0x000fea0003800200 */
.L_x_14666:
        /* <DEDUP_REMOVED lines=11> */
.L_x_14665:
[----:B------:R-:W-:Y:S05]  /*16830*/  BSYNC.RECONVERGENT B1 ;  /* 0x0000000000017941 */ /* 0x000fea0003800200 */
.L_x_14664:
        /* <DEDUP_REMOVED lines=17> */
.L_x_14675:
        /* <DEDUP_REMOVED lines=13> */
.L_x_14677:
[----:B------:R-:W-:Y:S05]  /*16a20*/  BSYNC.RECONVERGENT B3 ;  /* 0x0000000000037941 */ /* 0x000fea0003800200 */
.L_x_14676:
        /* <DEDUP_REMOVED lines=47> */
.L_x_14674:
[----:B------:R-:W-:Y:S05]  /*16d20*/  BSYNC.RECONVERGENT B2 ;  /* 0x0000000000027941 */ /* 0x000fea0003800200 */
.L_x_14673:
        /* <DEDUP_REMOVED lines=12> */
.L_x_14672:
[----:B------:R-:W-:Y:S05]  /*16df0*/  BSYNC.RECONVERGENT B1 ;  /* 0x0000000000017941 */ /* 0x000fea0003800200 */
.L_x_14671:
        /* <DEDUP_REMOVED lines=17> */
.L_x_14682:
        /* <DEDUP_REMOVED lines=13> */
.L_x_14684:
[----:B------:R-:W-:Y:S05]  /*16fe0*/  BSYNC.RECONVERGENT B3 ;  /* 0x0000000000037941 */ /* 0x000fea0003800200 */
.L_x_14683:
        /* <DEDUP_REMOVED lines=47> */
.L_x_14681:
[----:B------:R-:W-:Y:S05]  /*172e0*/  BSYNC.RECONVERGENT B2 ;  /* 0x0000000000027941 */ /* 0x000fea0003800200 */
.L_x_14680:
        /* <DEDUP_REMOVED lines=11> */
.L_x_14679:
[----:B------:R-:W-:Y:S05]  /*173a0*/  BSYNC.RECONVERGENT B1 ;  /* 0x0000000000017941 */ /* 0x000fea0003800200 */
.L_x_14678:
        /* <DEDUP_REMOVED lines=17> */
.L_x_14689:
        /* <DEDUP_REMOVED lines=13> */
.L_x_14691:
[----:B------:R-:W-:Y:S05]  /*17590*/  BSYNC.RECONVERGENT B3 ;  /* 0x0000000000037941 */ /* 0x000fea0003800200 */
.L_x_14690:
        /* <DEDUP_REMOVED lines=47> */
.L_x_14688:
[----:B------:R-:W-:Y:S05]  /*17890*/  BSYNC.RECONVERGENT B2 ;  /* 0x0000000000027941 */ /* 0x000fea0003800200 */
.L_x_14687:
[----:B------:R-:W-:Y:S01]  /*178a0*/  I2FP.F32.U32 R109, R109 ;  /* 0x0000006d006d7245 */ /* 0x000fe20000201000 */
[----:B------:R-:W-:-:S04]  /*178b0*/  IMAD.MOV.U32 R110, RZ, RZ, 0x2f800000 ;  /* 0x2f800000ff6e7424 */ /* 0x000fc800078e00ff */
[----:B------:R-:W-:Y:S01]  /*178c0*/  FFMA.FTZ R109, R109, R110, 1.1641532182693481445e-10 ;  /* 0x2f0000006d6d7423 */ /* 0x000fe2000001006e */
[----:B-----5:R-:W-:-:S04]  /*178d0*/  PRMT R110, R70, 0x7632, R110 ;  /* 0x00007632466e7816 */ /* 0x020fc8000000006e */
[----:B------:R-:W-:Y:S02]  /*178e0*/  SHF.L.U32 R110, R110, 0x10, RZ ;  /* 0x000000106e6e7819 */ /* 0x000fe400000006ff */
[----:B------:R-:W-:Y:S01]  /*178f0*/  FSETP.GTU.FTZ.AND P0, PT, R109, UR8, PT ;  /* 0x000000086d007c0b */ /* 0x000fe2000bf1c000 */
[----:B------:R-:W-:Y:S02]  /*17900*/  IMAD.U32 R109, R17, 0x10000, RZ ;  /* 0x00010000116d7824 */ /* 0x000fe400078e00ff */
[----:B------:R-:W-:Y:S01]  /*17910*/  FMUL.FTZ R110, R110, UR11 ;  /* 0x0000000b6e6e7c20 */ /* 0x000fe20008410000 */
[----:B------:R-:W-:-:S03]  /*17920*/  SEL R140, RZ, 0x1, P0 ;  /* 0x00000001ff8c7807 */ /* 0x000fc60000000000 */
[----:B------:R-:W-:-:S05]  /*17930*/  FMUL.FTZ R110, R110, UR10 ;  /* 0x0000000a6e6e7c20 */ /* 0x000fca0008410000 */
[----:B------:R-:W-:-:S05]  /*17940*/  FSEL R110, R110, RZ, !P0 ;  /* 0x000000ff6e6e7208 */ /* 0x000fca0004000000 */
[----:B------:R-:W-:-:S07]  /*17950*/  FMUL.FTZ R109, R109, R110 ;  /* 0x0000006e6d6d7220 */ /* 0x000fce0000410000 */
.L_x_14686:
[----:B------:R-:W-:Y:S05]  /*17960*/  BSYNC.RECONVERGENT B1 ;  /* 0x0000000000017941 */ /* 0x000fea0003800200 */
.L_x_14685:
        /* <DEDUP_REMOVED lines=17> */
.L_x_14696:
        /* <DEDUP_REMOVED lines=13> */
.L_x_14698:
[----:B------:R-:W-:Y:S05]  /*17b50*/  BSYNC.RECONVERGENT B3 ;  /* 0x0000000000037941 */ /* 0x000fea0003800200 */
.L_x_14697:
        /* <DEDUP_REMOVED lines=47> */
.L_x_14695:
[----:B------:R-:W-:Y:S05]  /*17e50*/  BSYNC.RECONVERGENT B2 ;  /* 0x0000000000027941 */ /* 0x000fea0003800200 */
.L_x_14694:
[----:B------:R-:W-:Y:S01]  /*17e60*/  I2FP.F32.U32 R110, R141 ;  /* 0x0000008d006e7245 */ /* 0x000fe20000201000 */
[----:B------:R-:W-:-:S04]  /*17e70*/  IMAD.MOV.U32 R111, RZ, RZ, 0x2f800000 ;  /* 0x2f800000ff6f7424 */ /* 0x000fc800078e00ff */
[----:B------:R-:W-:Y:S01]  /*17e80*/  FFMA.FTZ R110, R110, R111, 1.1641532182693481445e-10 ;  /* 0x2f0000006e6e7423 */ /* 0x000fe2000001006f */
[----:B------:R-:W-:-:S04]  /*17e90*/  IMAD.U32 R111, R31, 0x10000, RZ ;  /* 0x000100001f6f7824 */ /* 0x000fc800078e00ff */
[----:B------:R-:W-:Y:S02]  /*17ea0*/  FSETP.GTU.FTZ.AND P0, PT, R110, UR8, PT ;  /* 0x000000086e007c0b */ /* 0x000fe4000bf1c000 */
[----:B-----5:R-:W-:Y:S02]  /*17eb0*/  SHF.L.U32 R110, R71, 0x10, RZ ;  /* 0x00000010476e7819 */ /* 0x020fe400000006ff */
[----:B------:R-:W-:-:S03]  /*17ec0*/  SEL R141, RZ, 0x1, P0 ;  /* 0x00000001ff8d7807 */ /* 0x000fc60000000000 */
[----:B------:R-:W-:-:S04]  /*17ed0*/  FMUL.FTZ R110, R110, UR11 ;  /* 0x0000000b6e6e7c20 */ /* 0x000fc80008410000 */
[----:B------:R-:W-:-:S05]  /*17ee0*/  FMUL.FTZ R110, R110, UR10 ;  /* 0x0000000a6e6e7c20 */ /* 0x000fca0008410000 */
[----:B------:R-:W-:-:S05]  /*17ef0*/  FSEL R110, R110, RZ, !P0 ;  /* 0x000000ff6e6e7208 */ /* 0x000fca0004000000 */
[----:B------:R-:W-:-:S07]  /*17f00*/  FMUL.FTZ R110, R111, R110 ;  /* 0x0000006e6f6e7220 */ /* 0x000fce0000410000 */
.L_x_14693:
[----:B------:R-:W-:Y:S05]  /*17f10*/  BSYNC.RECONVERGENT B1 ;  /* 0x0000000000017941 */ /* 0x000fea0003800200 */
.L_x_14692:
        /* <DEDUP_REMOVED lines=16> */
.L_x_14701:
        /* <DEDUP_REMOVED lines=13> */
.L_x_14703:
[----:B------:R-:W-:Y:S05]  /*180f0*/  BSYNC.RECONVERGENT B2 ;  /* 0x0000000000027941 */ /* 0x000fea0003800200 */
.L_x_14702:
        /* <DEDUP_REMOVED lines=47> */
.L_x_14700:
[----:B------:R-:W-:Y:S05]  /*183f0*/  BSYNC.RECONVERGENT B1 ;  /* 0x0000000000017941 */ /* 0x000fea0003800200 */
.L_x_14699:
        /* <DEDUP_REMOVED lines=12> */
.L_x_14644:
[----:B------:R-:W-:Y:S05]  /*184c0*/  BSYNC.RECONVERGENT B0 ;  /* 0x0000000000007941 */ /* 0x000fea0003800200 */
.L_x_14593:
[----:B------:R-:W-:Y:S01]  /*184d0*/  FADD.FTZ R148, RZ, R80 ;  /* 0x00000050ff947221 */ /* 0x000fe20000010000 */
[----:B------:R-:W-:Y:S01]  /*184e0*/  IMAD.WIDE.U32 R130, R163, 0x20, R130 ;  /* 0x00000020a3827825 */ /* 0x000fe200078e0082 */
[----:B------:R-:W-:Y:S03]  /*184f0*/  BSSY.RECONVERGENT B0, `(.L_x_14704) ;  /* 0x0000038000007945 */ /* 0x000fe60003800200 */
        /* <DEDUP_REMOVED lines=22> */
[----:B------:R-:W1:Y:S02]  /*18660*/  S2R R147, SR_TID.X ;  /* 0x0000000000937919 */ /* 0x000e640000002100 */
        /* <DEDUP_REMOVED lines=8> */
[----:B-1----:R-:W-:-:S03]  /*186f0*/  LOP3.LUT P0, RZ, R147, 0x1f, RZ, 0xc0, !PT ;  /* 0x0000001f93ff7812 */ /* 0x002fc6000780c0ff */
[----:B------:R-:W-:-:S04]  /*18700*/  FADD.FTZ R149, R148, R109 ;  /* 0x0000006d94957221 */ /* 0x000fc80000010000 */
[----:B------:R-:W-:Y:S01]  /*18710*/  FADD.FTZ R154, R149, R110 ;  /* 0x0000006e959a7221 */ /* 0x000fe20000010000 */
[----:B0-----:R-:W-:Y:S06]  /*18720*/  @!P1 BRA `(.L_x_14705) ;  /* 0x0000000000509947 */ /* 0x001fec0003800000 */
[----:B------:R-:W-:Y:S02]  /*18730*/  SHF.L.U32 R131, R141, 0x10, RZ ;  /* 0x000000108d837819 */ /* 0x000fe400000006ff */
        /* <DEDUP_REMOVED lines=19> */
.L_x_14705:
[----:B------:R-:W-:Y:S05]  /*18870*/  BSYNC.RECONVERGENT B0 ;  /* 0x0000000000007941 */ /* 0x000fea0003800200 */
.L_x_14704:
[----:B------:R-:W-:Y:S01]  /*18880*/  UMOV UR13, 0xffffffff ;  /* 0xffffffff000d7882 */ /* 0x000fe20000000000 */
[----:B------:R-:W-:Y:S02]  /*18890*/  FADD.FTZ R154, R154, R111 ;  /* 0x0000006f9a9a7221 */ /* 0x000fe40000010000 */
[----:B------:R-:W-:Y:S05]  /*188a0*/  BRA.DIV UR13, `(.L_x_14706) ;  /* 0x000000160d047947 */ /* 0x000fea000b800000 */
[----:B0-----:R-:W0:Y:S02]  /*188b0*/  SHFL.BFLY PT, R131, R154, 0x1, 0x1f ;  /* 0x0c201f009a837f89 */ /* 0x001e2400000e0000 */
        /* <DEDUP_REMOVED lines=84> */
.L_x_14721:
[----:B------:R-:W-:Y:S01]  /*18e00*/  FMUL.FTZ R130, R153, R153 ;  /* 0x0000009999827220 */ /* 0x000fe20000410000 */
[----:B01----:R-:W-:Y:S01]  /*18e10*/  FADD.FTZ R150, R150, R155 ;  /* 0x0000009b96967221 */ /* 0x003fe20000010000 */
[----:B------:R-:W-:Y:S01]  /*18e20*/  ISETP.NE.AND P1, PT, RZ, UR9, PT ;  /* 0x00000009ff007c0c */ /* 0x000fe2000bf25270 */
[----:B------:R-:W0:Y:S01]  /*18e30*/  @!P0 LDC.64 R148, c[0x0][0x3c0] ;  /* 0x0000f000ff948b82 */ /* 0x000e220000000a00 */
[----:B------:R-:W-:Y:S01]  /*18e40*/  BSSY.RECONVERGENT B0, `(.L_x_14707) ;  /* 0x00000e2000007945 */ /* 0x000fe20003800200 */
[----:B------:R-:W-:Y:S01]  /*18e50*/  FFMA.FTZ R150, R150, R131, UR12 ;  /* 0x0000000c96967e23 */ /* 0x000fe20008010083 */
        /* <DEDUP_REMOVED lines=11> */
[----:B------:R-:W-:Y:S01]  /*18f10*/  IMAD.U32 R131, R24, 0x10000, RZ ;  /* 0x0001000018837824 */ /* 0x000fe200078e00ff */
[----:B------:R-:W-:Y:S01]  /*18f20*/  SHF.L.U32 R149, R52, 0x10, RZ ;  /* 0x0000001034957819 */ /* 0x000fe200000006ff */
[----:B------:R-:W-:Y:S01]  /*18f30*/  IMAD.U32 R153, R19, 0x10000, RZ ;  /* 0x0001000013997824 */ /* 0x000fe200078e00ff */
[----:B------:R-:W-:Y:S01]  /*18f40*/  SHF.L.U32 R155, R54, 0x10, RZ ;  /* 0x00000010369b7819 */ /* 0x000fe200000006ff */
[C---:B------:R-:W-:Y:S01]  /*18f50*/  FADD.FTZ R80, -R134.reuse, R80 ;  /* 0x0000005086507221 */ /* 0x040fe20000010100 */
[C---:B------:R-:W-:Y:S01]  /*18f60*/  FADD.FTZ R82, -R134.reuse, R82 ;  /* 0x0000005286527221 */ /* 0x040fe20000010100 */
[C---:B------:R-:W-:Y:S01]  /*18f70*/  FADD.FTZ R130, -R134.reuse, R81 ;  /* 0x0000005186827221 */ /* 0x040fe20000010100 */
[C---:B------:R-:W-:Y:S01]  /*18f80*/  FADD.FTZ R84, -R134.reuse, R84 ;  /* 0x0000005486547221 */ /* 0x040fe20000010100 */
[C---:B------:R-:W-:Y:S01]  /*18f90*/  FMUL.FTZ R80, R151.reuse, R80 ;  /* 0x0000005097507220 */ /* 0x040fe20000410000 */
[C---:B------:R-:W-:Y:S01]  /*18fa0*/  FMUL.FTZ R81, R151.reuse, R82 ;  /* 0x0000005297517220 */ /* 0x040fe20000410000 */
[----:B------:R-:W-:Y:S01]  /*18fb0*/  FMUL.FTZ R130, R151, R130 ;  /* 0x0000008297827220 */ /* 0x000fe20000410000 */
[----:B------:R-:W-:Y:S01]  /*18fc0*/  FADD.FTZ R82, -R134, R83 ;  /* 0x0000005386527221 */ /* 0x000fe20000010100 */
[----:B------:R-:W-:Y:S01]  /*18fd0*/  FFMA.FTZ R80, R80, R131, R149 ;  /* 0x0000008350507223 */ /* 0x000fe20000010095 */
[----:B------:R-:W-:Y:S01]  /*18fe0*/  SHF.L.U32 R131, R112, 0x10, RZ ;  /* 0x0000001070837819 */ /* 0x000fe200000006ff */
[----:B------:R-:W-:Y:S01]  /*18ff0*/  IMAD.U32 R83, R113, 0x10000, RZ ;  /* 0x0001000071537824 */ /* 0x000fe200078e00ff */
[----:B------:R-:W-:Y:S01]  /*19000*/  SHF.L.U32 R149, R114, 0x10, RZ ;  /* 0x0000001072957819 */ /* 0x000fe200000006ff */
[C---:B------:R-:W-:Y:S01]  /*19010*/  FMUL.FTZ R82, R151.reuse, R82 ;  /* 0x0000005297527220 */ /* 0x040fe20000410000 */
[----:B------:R-:W-:Y:S01]  /*19020*/  FMUL.FTZ R84, R151, R84 ;  /* 0x0000005497547220 */ /* 0x000fe20000410000 */
[----:B------:R-:W-:Y:S01]  /*19030*/  FFMA.FTZ R131, R130, R153, R131 ;  /* 0x0000009982837223 */ /* 0x000fe20000010083 */
[----:B------:R-:W-:-:S02]  /*19040*/  IMAD.U32 R153, R26, 0x10000, RZ ;  /* 0x000100001a997824 */ /* 0x000fc400078e00ff */
[----:B------:R-:W-:Y:S01]  /*19050*/  FFMA.FTZ R130, R82, R83, R149 ;  /* 0x0000005352827223 */ /* 0x000fe20000010095 */
[----:B------:R-:W-:Y:S01]  /*19060*/  FADD.FTZ R86, -R134, R86 ;  /* 0x0000005686567221 */ /* 0x000fe20000010100 */
[----:B------:R-:W-:Y:S02]  /*19070*/  IMAD.U32 R83, R115, 0x10000, RZ ;  /* 0x0001000073537824 */ /* 0x000fe400078e00ff */
[----:B------:R-:W-:Y:S01]  /*19080*/  FFMA.FTZ R82, R84, R153, R155 ;  /* 0x0000009954527223 */ /* 0x000fe2000001009b */
[----:B------:R-:W-:Y:S01]  /*19090*/  FADD.FTZ R84, -R134, R85 ;  /* 0x0000005586547221 */ /* 0x000fe20000010100 */
[----:B------:R-:W-:Y:S01]  /*190a0*/  SHF.L.U32 R85, R116, 0x10, RZ ;  /* 0x0000001074557819 */ /* 0x000fe200000006ff */
[----:B------:R-:W-:Y:S01]  /*190b0*/  IMAD.U32 R149, R27, 0x10000, RZ ;  /* 0x000100001b957824 */ /* 0x000fe200078e00ff */
[----:B------:R-:W-:Y:S01]  /*190c0*/  SHF.L.U32 R153, R55, 0x10, RZ ;  /* 0x0000001037997819 */ /* 0x000fe200000006ff */
[C---:B------:R-:W-:Y:S01]  /*190d0*/  FMUL.FTZ R84, R151.reuse, R84 ;  /* 0x0000005497547220 */ /* 0x040fe20000410000 */
[----:B------:R-:W-:Y:S01]  /*190e0*/  FMUL.FTZ R86, R151, R86 ;  /* 0x0000005697567220 */ /* 0x000fe20000410000 */
[----:B------:R-:W-:Y:S01]  /*190f0*/  SHF.L.U32 R155, R56, 0x10, RZ ;  /* 0x00000010389b7819 */ /* 0x000fe200000006ff */
[----:B------:R-:W-:Y:S01]  /*19100*/  FADD.FTZ R90, -R134, R90 ;  /* 0x0000005a865a7221 */ /* 0x000fe20000010100 */
[----:B------:R-:W-:Y:S01]  /*19110*/  FFMA.FTZ R85, R84, R83, R85 ;  /* 0x0000005354557223 */ /* 0x000fe20000010055 */
[----:B------:R-:W-:Y:S01]  /*19120*/  FADD.FTZ R84, -R134, R87 ;  /* 0x0000005786547221 */ /* 0x000fe20000010100 */
[----:B------:R-:W-:Y:S01]  /*19130*/  FFMA.FTZ R83, R86, R149, R153 ;  /* 0x0000009556537223 */ /* 0x000fe20000010099 */
[----:B------:R-:W-:Y:S01]  /*19140*/  FADD.FTZ R86, -R134, R88 ;  /* 0x0000005886567221 */ /* 0x000fe20000010100 */
[----:B------:R-:W-:Y:S01]  /*19150*/  SHF.L.U32 R149, R118, 0x10, RZ ;  /* 0x0000001076957819 */ /* 0x000fe200000006ff */
[----:B------:R-:W-:-:S02]  /*19160*/  IMAD.U32 R87, R117, 0x10000, RZ ;  /* 0x0001000075577824 */ /* 0x000fc400078e00ff */
[C---:B------:R-:W-:Y:S01]  /*19170*/  FMUL.FTZ R84, R151.reuse, R84 ;  /* 0x0000005497547220 */ /* 0x040fe20000410000 */
[----:B------:R-:W-:Y:S02]  /*19180*/  IMAD.U32 R153, R20, 0x10000, RZ ;  /* 0x0001000014997824 */ /* 0x000fe400078e00ff */
[----:B------:R-:W-:Y:S01]  /*19190*/  FMUL.FTZ R88, R151, R86 ;  /* 0x0000005697587220 */ /* 0x000fe20000410000 */
[----:B------:R-:W-:Y:S01]  /*191a0*/  SHF.L.U32 R150, R53, 0x10, RZ ;  /* 0x0000001035967819 */ /* 0x000fe200000006ff */
[----:B------:R-:W-:Y:S01]  /*191b0*/  FFMA.FTZ R86, R84, R87, R149 ;  /* 0x0000005754567223 */ /* 0x000fe20000010095 */
[----:B------:R-:W-:Y:S02]  /*191c0*/  IMAD.U32 R148, R25, 0x10000, RZ ;  /* 0x0001000019947824 */ /* 0x000fe400078e00ff */
[----:B------:R-:W-:Y:S01]  /*191d0*/  FFMA.FTZ R84, R88, R153, R155 ;  /* 0x0000009958547223 */ /* 0x000fe2000001009b */
[----:B------:R-:W-:Y:S01]  /*191e0*/  FADD.FTZ R88, -R134, R89 ;  /* 0x0000005986587221 */ /* 0x000fe20000010100 */
[----:B------:R-:W-:Y:S01]  /*191f0*/  SHF.L.U32 R89, R122, 0x10, RZ ;  /* 0x000000107a597819 */ /* 0x000fe200000006ff */
[----:B------:R-:W-:Y:S01]  /*19200*/  IMAD.U32 R87, R119, 0x10000, RZ ;  /* 0x0001000077577824 */ /* 0x000fe200078e00ff */
[----:B------:R-:W-:Y:S01]  /*19210*/  SHF.L.U32 R153, R57, 0x10, RZ ;  /* 0x0000001039997819 */ /* 0x000fe200000006ff */
[----:B------:R-:W-:Y:S01]  /*19220*/  FMUL.FTZ R88, R151, R88 ;  /* 0x0000005897587220 */ /* 0x000fe20000410000 */
[----:B------:R-:W-:-:S02]  /*19230*/  IMAD.U32 R149, R21, 0x10000, RZ ;  /* 0x0001000015957824 */ /* 0x000fc400078e00ff */
[----:B------:R-:W-:Y:S01]  /*19240*/  FMUL.FTZ R90, R151, R90 ;  /* 0x0000005a975a7220 */ /* 0x000fe20000410000 */
[----:B------:R-:W-:Y:S01]  /*19250*/  FFMA.FTZ R81, R81, R148, R150 ;  /* 0x0000009451517223 */ /* 0x000fe20000010096 */
[----:B------:R-:W-:Y:S01]  /*19260*/  FADD.FTZ R148, -R134, R91 ;  /* 0x0000005b86947221 */ /* 0x000fe20000010100 */
[----:B------:R-:W-:Y:S01]  /*19270*/  FFMA.FTZ R89, R88, R87, R89 ;  /* 0x0000005758597223 */ /* 0x000fe20000010059 */
[----:B------:R-:W-:Y:S01]  /*19280*/  FADD.FTZ R92, -R134, R92 ;  /* 0x0000005c865c7221 */ /* 0x000fe20000010100 */
[----:B------:R-:W-:Y:S01]  /*19290*/  FFMA.FTZ R88, R90, R149, R153 ;  /* 0x000000955a587223 */ /* 0x000fe20000010099 */
[----:B------:R-:W-:Y:S01]  /*192a0*/  SHF.L.U32 R90, R123, 0x10, RZ ;  /* 0x000000107b5a7819 */ /* 0x000fe200000006ff */
[----:B------:R-:W-:Y:S01]  /*192b0*/  VIADD R145, R145, 0xffffffff ;  /* 0xffffffff91917836 */ /* 0x000fe20000000000 */
[----:B------:R-:W-:Y:S01]  /*192c0*/  SHF.L.U32 R87, R22, 0x10, RZ ;  /* 0x0000001016577819 */ /* 0x000fe200000006ff */
[----:B------:R-:W-:Y:S02]  /*192d0*/  IMAD.U32 R150, R124, 0x10000, RZ ;  /* 0x000100007c967824 */ /* 0x000fe400078e00ff */
[----:B------:R-:W-:Y:S01]  /*192e0*/  FMUL.FTZ R91, R151, R148 ;  /* 0x00000094975b7220 */ /* 0x000fe20000410000 */
[----:B------:R-:W-:-:S02]  /*192f0*/  IMAD.U32 R149, R58, 0x10000, RZ ;  /* 0x000100003a957824 */ /* 0x000fc400078e00ff */
[----:B------:R-:W-:Y:S01]  /*19300*/  FMUL.FTZ R92, R151, R92 ;  /* 0x0000005c975c7220 */ /* 0x000fe20000410000 */
[----:B------:R-:W-:Y:S02]  /*19310*/  IMAD R145, R145, R146, RZ ;  /* 0x0000009291917224 */ /* 0x000fe400078e02ff */
[----:B------:R-:W-:Y:S01]  /*19320*/  FFMA.FTZ R91, R91, R90, R150 ;  /* 0x0000005a5b5b7223 */ /* 0x000fe20000010096 */
[----:B------:R-:W-:Y:S01]  /*19330*/  PRMT R146, R58, 0x7632, R146 ;  /* 0x000076323a927816 */ /* 0x000fe20000000092 */
[----:B------:R-:W-:Y:S01]  /*19340*/  FFMA.FTZ R90, R92, R87, R149 ;  /* 0x000000575c5a7223 */ /* 0x000fe20000010095 */
[C---:B------:R-:W-:Y:S01]  /*19350*/  FADD.FTZ R92, -R134.reuse, R93 ;  /* 0x0000005d865c7221 */ /* 0x040fe20000010100 */
[----:B------:R-:W-:Y:S01]  /*19360*/  FADD.FTZ R94, -R134, R94 ;  /* 0x0000005e865e7221 */ /* 0x000fe20000010100 */
[----:B------:R-:W-:Y:S01]  /*19370*/  SHF.L.U32 R87, R125, 0x10, RZ ;  /* 0x000000107d577819 */ /* 0x000fe200000006ff */
[----:B------:R-:W-:Y:S01]  /*19380*/  IMAD.U32 R93, R146, 0x10000, RZ ;  /* 0x00010000925d7824 */ /* 0x000fe200078e00ff */
[----:B------:R-:W-:Y:S01]  /*19390*/  SHF.L.U32 R153, R59, 0x10, RZ ;  /* 0x000000103b997819 */ /* 0x000fe200000006ff */
[----:B------:R-:W-:Y:S01]  /*193a0*/  FMUL.FTZ R92, R151, R92 ;  /* 0x0000005c975c7220 */ /* 0x000fe20000410000 */
[----:B------:R-:W-:-:S02]  /*193b0*/  IMAD.U32 R149, R23, 0x10000, RZ ;  /* 0x0001000017957824 */ /* 0x000fc400078e00ff */
[----:B------:R-:W-:Y:S01]  /*193c0*/  FMUL.FTZ R94, R151, R94 ;  /* 0x0000005e975e7220 */ /* 0x000fe20000410000 */
[--C-:B------:R-:W-:Y:S01]  /*193d0*/  FADD.FTZ R146, -R134, R95.reuse ;  /* 0x0000005f86927221 */ /* 0x100fe20000010100 */
[----:B------:R-:W-:Y:S01]  /*193e0*/  PRMT R95, R23, 0x7632, R95 ;  /* 0x00007632175f7816 */ /* 0x000fe2000000005f */
[----:B------:R-:W-:Y:S01]  /*193f0*/  FFMA.FTZ R93, R92, R87, R93 ;  /* 0x000000575c5d7223 */ /* 0x000fe2000001005d */
[----:B------:R-:W-:Y:S01]  /*19400*/  PRMT R148, R59, 0x7632, R148 ;  /* 0x000076323b947816 */ /* 0x000fe20000000094 */
[----:B------:R-:W-:Y:S01]  /*19410*/  FFMA.FTZ R87, R94, R149, R153 ;  /* 0x000000955e577223 */ /* 0x000fe20000010099 */
[----:B------:R-:W-:Y:S01]  /*19420*/  FADD.FTZ R94, -R134, R97 ;  /* 0x00000061865e7221 */ /* 0x000fe20000010100 */
[----:B------:R-:W-:Y:S01]  /*19430*/  SHF.L.U32 R95, R95, 0x10, RZ ;  /* 0x000000105f5f7819 */ /* 0x000fe200000006ff */
[----:B------:R-:W-:Y:S01]  /*19440*/  FMUL.FTZ R146, R151, R146 ;  /* 0x0000009297927220 */ /* 0x000fe20000410000 */
[----:B------:R-:W-:Y:S02]  /*19450*/  IMAD.U32 R97, R148, 0x10000, RZ ;  /* 0x0001000094617824 */ /* 0x000fe400078e00ff */
[----:B------:R-:W-:Y:S01]  /*19460*/  FADD.FTZ R92, -R134, R96 ;  /* 0x00000060865c7221 */ /* 0x000fe20000010100 */
[----:B------:R-:W-:Y:S01]  /*19470*/  SHF.L.U32 R149, R44, 0x10, RZ ;  /* 0x000000102c957819 */ /* 0x000fe200000006ff */
[----:B------:R-:W-:-:S02]  /*19480*/  IMAD.U32 R153, R60, 0x10000, RZ ;  /* 0x000100003c997824 */ /* 0x000fc400078e00ff */
[----:B------:R-:W-:Y:S01]  /*19490*/  FFMA.FTZ R146, R146, R95, R97 ;  /* 0x0000005f92927223 */ /* 0x000fe20000010061 */
[----:B------:R-:W-:Y:S01]  /*194a0*/  PRMT R95, R44, 0x7632, R95 ;  /* 0x000076322c5f7816 */ /* 0x000fe2000000005f */
[----:B------:R-:W-:Y:S01]  /*194b0*/  FMUL.FTZ R92, R151, R92 ;  /* 0x0000005c975c7220 */ /* 0x000fe20000410000 */
[----:B------:R-:W-:Y:S01]  /*194c0*/  PRMT R97, R60, 0x7632, R97 ;  /* 0x000076323c617816 */ /* 0x000fe20000000061 */
[C---:B------:R-:W-:Y:S01]  /*194d0*/  FADD.FTZ R150, -R134.reuse, R98 ;  /* 0x0000006286967221 */ /* 0x040fe20000010100 */
[----:B------:R-:W-:Y:S01]  /*194e0*/  FADD.FTZ R96, -R134, R99 ;  /* 0x0000006386607221 */ /* 0x000fe20000010100 */
[----:B------:R-:W-:Y:S01]  /*194f0*/  SHF.L.U32 R95, R95, 0x10, RZ ;  /* 0x000000105f5f7819 */ /* 0x000fe200000006ff */
[----:B------:R-:W-:Y:S01]  /*19500*/  FFMA.FTZ R92, R92, R149, R153 ;  /* 0x000000955c5c7223 */ /* 0x000fe20000010099 */
[----:B------:R-:W-:Y:S01]  /*19510*/  SHF.L.U32 R99, R45, 0x10, RZ ;  /* 0x000000102d637819 */ /* 0x000fe200000006ff */
[----:B------:R-:W-:Y:S02]  /*19520*/  IMAD.U32 R97, R97, 0x10000, RZ ;  /* 0x0001000061617824 */ /* 0x000fe400078e00ff */
[----:B------:R-:W-:Y:S01]  /*19530*/  FMUL.FTZ R94, R151, R94 ;  /* 0x0000005e975e7220 */ /* 0x000fe20000410000 */
[----:B------:R-:W-:-:S02]  /*19540*/  IMAD.U32 R149, R61, 0x10000, RZ ;  /* 0x000100003d957824 */ /* 0x000fc400078e00ff */
[C---:B------:R-:W-:Y:S01]  /*19550*/  FMUL.FTZ R150, R151.reuse, R150 ;  /* 0x0000009697967220 */ /* 0x040fe20000410000 */
[----:B------:R-:W-:Y:S01]  /*19560*/  FADD.FTZ R148, -R134, R100 ;  /* 0x0000006486947221 */ /* 0x000fe20000010100 */
[----:B------:R-:W-:Y:S01]  /*19570*/  FFMA.FTZ R95, R94, R95, R97 ;  /* 0x0000005f5e5f7223 */ /* 0x000fe20000010061 */
[----:B------:R-:W-:Y:S01]  /*19580*/  SHF.L.U32 R97, R46, 0x10, RZ ;  /* 0x000000102e617819 */ /* 0x000fe200000006ff */
[----:B------:R-:W-:Y:S01]  /*19590*/  FFMA.FTZ R94, R150, R99, R149 ;  /* 0x00000063965e7223 */ /* 0x000fe20000010095 */
[----:B------:R-:W-:Y:S02]  /*195a0*/  IMAD.U32 R99, R62, 0x10000, RZ ;  /* 0x000100003e637824 */ /* 0x000fe400078e00ff */
[----:B------:R-:W-:Y:S01]  /*195b0*/  FMUL.FTZ R148, R151, R148 ;  /* 0x0000009497947220 */ /* 0x000fe20000410000 */
[----:B------:R-:W-:Y:S01]  /*195c0*/  PRMT R154, R45, 0x7632, R154 ;  /* 0x000076322d9a7816 */ /* 0x000fe2000000009a */
[----:B------:R-:W-:Y:S01]  /*195d0*/  FADD.FTZ R152, -R134, R106 ;  /* 0x0000006a86987221 */ /* 0x000fe20000010100 */
[----:B------:R-:W-:Y:S01]  /*195e0*/  PRMT R156, R61, 0x7632, R156 ;  /* 0x000076323d9c7816 */ /* 0x000fe2000000009c */
[----:B------:R-:W-:Y:S01]  /*195f0*/  FFMA.FTZ R106, R148, R97, R99 ;  /* 0x00000061946a7223 */ /* 0x000fe20000010063 */
[----:B------:R-:W-:Y:S01]  /*19600*/  FADD.FTZ R150, -R134, R105 ;  /* 0x0000006986967221 */ /* 0x000fe20000010100 */
[----:B------:R-:W-:Y:S01]  /*19610*/  SHF.L.U32 R154, R154, 0x10, RZ ;  /* 0x000000109a9a7819 */ /* 0x000fe200000006ff */
[----:B------:R-:W-:Y:S01]  /*19620*/  FADD.FTZ R98, -R134, R101 ;  /* 0x0000006586627221 */ /* 0x000fe20000010100 */
[----:B------:R-:W-:Y:S01]  /*19630*/  PRMT R97, R46, 0x7632, R97 ;  /* 0x000076322e617816 */ /* 0x000fe20000000061 */
[----:B------:R-:W-:Y:S01]  /*19640*/  IMAD.U32 R156, R156, 0x10000, RZ ;  /* 0x000100009c9c7824 */ /* 0x000fe200078e00ff */
[----:B------:R-:W-:Y:S01]  /*19650*/  PRMT R99, R62, 0x7632, R99 ;  /* 0x000076323e637816 */ /* 0x000fe20000000063 */
[----:B------:R-:W-:Y:S01]  /*19660*/  FMUL.FTZ R105, R151, R96 ;  /* 0x0000006097697220 */ /* 0x000fe20000410000 */
[----:B------:R-:W-:Y:S01]  /*19670*/  FADD.FTZ R102, -R134, R102 ;  /* 0x0000006686667221 */ /* 0x000fe20000010100 */
[----:B------:R-:W-:Y:S01]  /*19680*/  SHF.L.U32 R97, R97, 0x10, RZ ;  /* 0x0000001061617819 */ /* 0x000fe200000006ff */
[----:B------:R-:W-:Y:S01]  /*19690*/  FMUL.FTZ R98, R151, R98 ;  /* 0x0000006297627220 */ /* 0x000fe20000410000 */
[----:B------:R-:W-:Y:S01]  /*196a0*/  FFMA.FTZ R105, R105, R154, R156 ;  /* 0x0000009a69697223 */ /* 0x000fe2000001009c */
[----:B------:R-:W-:-:S02]  /*196b0*/  IMAD.U32 R99, R99, 0x10000, RZ ;  /* 0x0001000063637824 */ /* 0x000fc400078e00ff */
[C---:B------:R-:W-:Y:S01]  /*196c0*/  FADD.FTZ R154, -R134.reuse, R108 ;  /* 0x0000006c869a7221 */ /* 0x040fe20000010100 */
[----:B------:R-:W-:Y:S01]  /*196d0*/  FMUL.FTZ R148, R151, R102 ;  /* 0x0000006697947220 */ /* 0x000fe20000410000 */
[C---:B------:R-:W-:Y:S01]  /*196e0*/  FADD.FTZ R100, -R134.reuse, R103 ;  /* 0x0000006786647221 */ /* 0x040fe20000010100 */
[C---:B------:R-:W-:Y:S01]  /*196f0*/  FADD.FTZ R104, -R134.reuse, R104 ;  /* 0x0000006886687221 */ /* 0x040fe20000010100 */
[C---:B------:R-:W-:Y:S01]  /*19700*/  FADD.FTZ R96, -R134.reuse, R107 ;  /* 0x0000006b86607221 */ /* 0x040fe20000010100 */
[C---:B------:R-:W-:Y:S01]  /*19710*/  FADD.FTZ R108, -R134.reuse, R109 ;  /* 0x0000006d866c7221 */ /* 0x040fe20000010100 */
[C---:B------:R-:W-:Y:S01]  /*19720*/  FADD.FTZ R102, -R134.reuse, R110 ;  /* 0x0000006e86667221 */ /* 0x040fe20000010100 */
[----:B------:R-:W-:Y:S01]  /*19730*/  FADD.FTZ R134, -R134, R111 ;  /* 0x0000006f86867221 */ /* 0x000fe20000010100 */
[----:B------:R-:W-:Y:S01]  /*19740*/  FFMA.FTZ R111, R98, R97, R99 ;  /* 0x00000061626f7223 */ /* 0x000fe20000010063 */
[----:B------:R-:W-:Y:S01]  /*19750*/  PRMT R149, R47, 0x7632, R149 ;  /* 0x000076322f957816 */ /* 0x000fe20000000095 */
[----:B------:R-:W-:Y:S01]  /*19760*/  FMUL.FTZ R100, R151, R100 ;  /* 0x0000006497647220 */ /* 0x000fe20000410000 */
[----:B------:R-:W-:Y:S01]  /*19770*/  PRMT R97, R63, 0x7632, R97 ;  /* 0x000076323f617816 */ /* 0x000fe20000000061 */
[----:B------:R-:W-:Y:S01]  /*19780*/  FMUL.FTZ R104, R151, R104 ;  /* 0x0000006897687220 */ /* 0x000fe20000410000 */
[----:B------:R-:W-:Y:S01]  /*19790*/  SHF.L.U32 R107, R48, 0x10, RZ ;  /* 0x00000010306b7819 */ /* 0x000fe200000006ff */
[----:B------:R-:W-:Y:S01]  /*197a0*/  IMAD.U32 R149, R149, 0x10000, RZ ;  /* 0x0001000095957824 */ /* 0x000fe200078e00ff */
[----:B------:R-:W-:Y:S01]  /*197b0*/  SHF.L.U32 R97, R97, 0x10, RZ ;  /* 0x0000001061617819 */ /* 0x000fe200000006ff */
[----:B------:R-:W-:Y:S01]  /*197c0*/  IMAD.U32 R99, R64, 0x10000, RZ ;  /* 0x0001000040637824 */ /* 0x000fe200078e00ff */
[----:B------:R-:W-:Y:S01]  /*197d0*/  SHF.L.U32 R101, R47, 0x10, RZ ;  /* 0x000000102f657819 */ /* 0x000fe200000006ff */
[----:B------:R-:W-:Y:S01]  /*197e0*/  IMAD.U32 R103, R63, 0x10000, RZ ;  /* 0x000100003f677824 */ /* 0x000fe200078e00ff */
[----:B------:R-:W-:Y:S01]  /*197f0*/  PRMT R156, R48, 0x7632, R156 ;  /* 0x00007632309c7816 */ /* 0x000fe2000000009c */
[----:B------:R-:W-:Y:S01]  /*19800*/  FFMA.FTZ R149, R100, R149, R97 ;  /* 0x0000009564957223 */ /* 0x000fe20000010061 */
[----:B------:R-:W-:Y:S01]  /*19810*/  PRMT R158, R64, 0x7632, R158 ;  /* 0x00007632409e7816 */ /* 0x000fe2000000009e */
[----:B------:R-:W-:Y:S01]  /*19820*/  FFMA.FTZ R107, R104, R107, R99 ;  /* 0x0000006b686b7223 */ /* 0x000fe20000010063 */
[----:B------:R-:W-:Y:S01]  /*19830*/  SHF.L.U32 R97, R49, 0x10, RZ ;  /* 0x0000001031617819 */ /* 0x000fe200000006ff */
[----:B------:R-:W-:Y:S01]  /*19840*/  FFMA.FTZ R148, R148, R101, R103 ;  /* 0x0000006594947223 */ /* 0x000fe20000010067 */
[----:B------:R-:W-:Y:S01]  /*19850*/  SHF.L.U32 R158, R158, 0x10, RZ ;  /* 0x000000109e9e7819 */ /* 0x000fe200000006ff */
[----:B------:R-:W-:Y:S01]  /*19860*/  FMUL.FTZ R152, R151, R152 ;  /* 0x0000009897987220 */ /* 0x000fe20000410000 */
[----:B------:R-:W-:-:S02]  /*19870*/  IMAD.U32 R99, R65, 0x10000, RZ ;  /* 0x0001000041637824 */ /* 0x000fc400078e00ff */
[C---:B------:R-:W-:Y:S01]  /*19880*/  FMUL.FTZ R101, R151.reuse, R150 ;  /* 0x0000009697657220 */ /* 0x040fe20000410000 */
[----:B------:R-:W-:Y:S02]  /*19890*/  IMAD.U32 R156, R156, 0x10000, RZ ;  /* 0x000100009c9c7824 */ /* 0x000fe400078e00ff */
[C---:B------:R-:W-:Y:S01]  /*198a0*/  FMUL.FTZ R150, R151.reuse, R102 ;  /* 0x0000006697967220 */ /* 0x040fe20000410000 */
[----:B------:R-:W-:Y:S01]  /*198b0*/  FMUL.FTZ R98, R151, R108 ;  /* 0x0000006c97627220 */ /* 0x000fe20000410000 */
[----:B------:R-:W-:Y:S01]  /*198c0*/  PRMT R100, R49, 0x7632, R100 ;  /* 0x0000763231647816 */ /* 0x000fe20000000064 */
[----:B------:R-:W-:Y:S01]  /*198d0*/  FMUL.FTZ R109, R151, R96 ;  /* 0x00000060976d7220 */ /* 0x000fe20000410000 */
[----:B------:R-:W-:Y:S01]  /*198e0*/  PRMT R102, R65, 0x7632, R102 ;  /* 0x0000763241667816 */ /* 0x000fe20000000066 */
[----:B------:R-:W-:Y:S01]  /*198f0*/  FFMA.FTZ R108, R152, R97, R99 ;  /* 0x00000061986c7223 */ /* 0x000fe20000010063 */
[----:B------:R-:W-:Y:S01]  /*19900*/  FFMA.FTZ R104, R101, R156, R158 ;  /* 0x0000009c65687223 */ /* 0x000fe2000001009e */
[----:B------:R-:W0:Y:S01]  /*19910*/  LDC.64 R96, c[0x0][0x428] ;  /* 0x00010a00ff607b82 */ /* 0x000e220000000a00 */
[----:B------:R-:W-:Y:S01]  /*19920*/  SHF.L.U32 R101, R50, 0x10, RZ ;  /* 0x0000001032657819 */ /* 0x000fe200000006ff */
[----:B------:R-:W-:Y:S01]  /*19930*/  FMUL.FTZ R110, R151, R154 ;  /* 0x0000009a976e7220 */ /* 0x000fe20000410000 */
[----:B------:R-:W-:Y:S01]  /*19940*/  SHF.L.U32 R102, R102, 0x10, RZ ;  /* 0x0000001066667819 */ /* 0x000fe200000006ff */
[----:B------:R-:W-:-:S02]  /*19950*/  IMAD.U32 R103, R66, 0x10000, RZ ;  /* 0x0001000042677824 */ /* 0x000fc400078e00ff */
[----:B------:R-:W-:Y:S01]  /*19960*/  FMUL.FTZ R151, R151, R134 ;  /* 0x0000008697977220 */ /* 0x000fe20000410000 */
[----:B------:R-:W-:Y:S01]  /*19970*/  IMAD.U32 R100, R100, 0x10000, RZ ;  /* 0x0001000064647824 */ /* 0x000fe200078e00ff */
[----:B------:R-:W-:Y:S01]  /*19980*/  PRMT R152, R51, 0x7632, R152 ;  /* 0x0000763233987816 */ /* 0x000fe20000000098 */
[----:B------:R-:W-:Y:S01]  /*19990*/  FFMA.FTZ R110, R110, R101, R103 ;  /* 0x000000656e6e7223 */ /* 0x000fe20000010067 */
[----:B------:R-:W-:Y:S01]  /*199a0*/  PRMT R101, R50, 0x7632, R101 ;  /* 0x0000763232657816 */ /* 0x000fe20000000065 */
[--C-:B------:R-:W-:Y:S01]  /*199b0*/  FFMA.FTZ R109, R109, R100, R102.reuse ;  /* 0x000000646d6d7223 */ /* 0x100fe20000010066 */
[----:B------:R-:W-:Y:S01]  /*199c0*/  PRMT R103, R66, 0x7632, R103 ;  /* 0x0000763242677816 */ /* 0x000fe20000000067 */
[----:B------:R-:W-:Y:S01]  /*199d0*/  IMAD.U32 R155, R67, 0x10000, RZ ;  /* 0x00010000439b7824 */ /* 0x000fe200078e00ff */
[----:B------:R-:W-:Y:S02]  /*199e0*/  SHF.R.S32.HI R100, RZ, 0x1f, R145 ;  /* 0x0000001fff647819 */ /* 0x000fe40000011491 */
[----:B------:R-:W-:Y:S01]  /*199f0*/  SHF.L.U32 R101, R101, 0x10, RZ ;  /* 0x0000001065657819 */ /* 0x000fe200000006ff */
[----:B------:R-:W-:Y:S01]  /*19a00*/  IMAD.U32 R103, R103, 0x10000, RZ ;  /* 0x0001000067677824 */ /* 0x000fe200078e00ff */
[----:B------:R-:W-:-:S02]  /*19a10*/  PRMT R102, R67, 0x7632, R102 ;  /* 0x0000763243667816 */ /* 0x000fc40000000066 */
[----:B------:R-:W-:Y:S01]  /*19a20*/  LEA.HI R99, R100, R145, RZ, 0x3 ;  /* 0x0000009164637211 */ /* 0x000fe200078f18ff */
[----:B------:R-:W-:Y:S01]  /*19a30*/  FFMA.FTZ R145, R98, R101, R103 ;  /* 0x0000006562917223 */ /* 0x000fe20000010067 */
[----:B------:R-:W-:Y:S01]  /*19a40*/  LOP3.LUT R134, R147, 0x1f, RZ, 0xc0, !PT ;  /* 0x0000001f93867812 */ /* 0x000fe200078ec0ff */
[----:B------:R-:W-:Y:S01]  /*19a50*/  IMAD.U32 R102, R102, 0x10000, RZ ;  /* 0x0001000066667824 */ /* 0x000fe200078e00ff */
[----:B------:R-:W-:Y:S02]  /*19a60*/  SHF.L.U32 R100, R152, 0x10, RZ ;  /* 0x0000001098647819 */ /* 0x000fe400000006ff */
[----:B------:R-:W-:Y:S02]  /*19a70*/  LEA.HI.SX32 R99, R99, R134, 0x1d ;  /* 0x0000008663637211 */ /* 0x000fe400078feaff */
[----:B------:R-:W-:Y:S01]  /*19a80*/  SHF.L.U32 R103, R51, 0x10, RZ ;  /* 0x0000001033677819 */ /* 0x000fe200000006ff */
[----:B------:R-:W-:Y:S01]  /*19a90*/  FFMA.FTZ R147, R151, R100, R102 ;  /* 0x0000006497937223 */ /* 0x000fe20000010066 */
[C---:B------:R-:W-:Y:S01]  /*19aa0*/  IADD3 R101, PT, PT, R99.reuse, 0x20, RZ ;  /* 0x0000002063657810 */ /* 0x040fe20007ffe0ff */
[C---:B------:R-:W-:Y:S01]  /*19ab0*/  VIADD R151, R99.reuse, 0x40 ;  /* 0x0000004063977836 */ /* 0x040fe20000000000 */
[C---:B------:R-:W-:Y:S01]  /*19ac0*/  IADD3 R153, PT, PT, R99.reuse, 0x60, RZ ;  /* 0x0000006063997810 */ /* 0x040fe20007ffe0ff */
[----:B------:R-:W-:Y:S01]  /*19ad0*/  FFMA.FTZ R150, R150, R103, R155 ;  /* 0x0000006796967223 */ /* 0x000fe2000001009b */
        /* <DEDUP_REMOVED lines=24> */
.L_x_14708:
[----:B------:R-:W-:Y:S05]  /*19c60*/  BSYNC.RECONVERGENT B0 ;  /* 0x0000000000007941 */ /* 0x000fea0003800200 */
.L_x_14707:
[----:B0-----:R-:W0:Y:S02]  /*19c70*/  LDC.64 R80, c[0x0][0x380] ;  /* 0x0000e000ff507b82 */ /* 0x001e240000000a00 */
[----:B0-----:R-:W-:-:S05]  /*19c80*/  IMAD R133, R80, 0x4, R133 ;  /* 0x0000000450857824 */ /* 0x001fca00078e0285 */
[----:B------:R-:W-:-:S13]  /*19c90*/  ISETP.GE.AND P0, PT, R133, R81, PT ;  /* 0x000000518500720c */ /* 0x000fda0003f06270 */
[----:B------:R-:W-:Y:S05]  /*19ca0*/  @!P0 BRA `(.L_x_14709) ;  /* 0xfffffe6c00ac8947 */ /* 0x000fea000383ffff */
[----:B------:R-:W-:Y:S05]  /*19cb0*/  EXIT ;  /* 0x000000000000794d */ /* 0x000fea0003800000 */
.L_x_14706:
        /* <DEDUP_REMOVED lines=8> */
.L_x_14711:
[----:B------:R-:W-:Y:S05]  /*19d40*/  BSYNC B0 ;  /* 0x0000000000007941 */ /* 0x000fea0003800000 */
.L_x_14710:
        /* <DEDUP_REMOVED lines=9> */
.L_x_14712:
[----:B------:R-:W-:Y:S02]  /*19de0*/  IMAD.MOV.U32 R156, RZ, RZ, 0x4 ;  /* 0x00000004ff9c7424 */ /* 0x000fe400078e00ff */
[----:B------:R-:W-:-:S04]  /*19df0*/  IMAD.MOV.U32 R131, RZ, RZ, R155 ;  /* 0x000000ffff837224 */ /* 0x000fc800078e009b */
[----:B------:R-:W-:-:S05]  /*19e00*/  FADD.FTZ R149, R148, R131 ;  /* 0x0000008394957221 */ /* 0x000fca0000010000 */
[----:B------:R-:W-:-:S07]  /*19e10*/  MOV R157, R149 ;  /* 0x00000095009d7202 */ /* 0x000fce0000000f00 */
[----:B------:R-:W-:Y:S05]  /*19e20*/  WARPSYNC.COLLECTIVE R152, `(.L_x_14713) ;  /* 0x0000000098087348 */ /* 0x000fea0003c00000 */
[----:B------:R0:W1:Y:S02]  /*19e30*/  SHFL.BFLY P1, R155, R157, R156, R159 ;  /* 0x0c00009c9d9b7389 */ /* 0x000064000002009f */
[----:B01----:R-:W-:Y:S05]  /*19e40*/  ENDCOLLECTIVE ;  /* 0x000000000000791b */ /* 0x003fea0003800000 */
.L_x_14713:
[----:B------:R-:W-:Y:S01]  /*19e50*/  HFMA2 R156, -RZ, RZ, 0, 4.76837158203125e-07 ;  /* 0x00000008ff9c7431 */ /* 0x000fe200000001ff */
[----:B------:R-:W-:-:S05]  /*19e60*/  MOV R130, R155 ;  /* 0x0000009b00827202 */ /* 0x000fca0000000f00 */
[----:B------:R-:W-:-:S04]  /*19e70*/  FADD.FTZ R150, R149, R130 ;  /* 0x0000008295967221 */ /* 0x000fc80000010000 */
[----:B------:R-:W-:-:S07]  /*19e80*/  IMAD.MOV.U32 R157, RZ, RZ, R150 ;  /* 0x000000ffff9d7224 */ /* 0x000fce00078e0096 */
[----:B------:R-:W-:Y:S05]  /*19e90*/  WARPSYNC.COLLECTIVE R152, `(.L_x_14714) ;  /* 0x0000000098087348 */ /* 0x000fea0003c00000 */
[----:B------:R0:W1:Y:S02]  /*19ea0*/  SHFL.BFLY P1, R155, R157, R156, R159 ;  /* 0x0c00009c9d9b7389 */ /* 0x000064000002009f */
[----:B01----:R-:W-:Y:S05]  /*19eb0*/  ENDCOLLECTIVE ;  /* 0x000000000000791b */ /* 0x003fea0003800000 */
.L_x_14714:
        /* <DEDUP_REMOVED lines=8> */
.L_x_14715:
        /* <DEDUP_REMOVED lines=72> */
.L_x_14716:
[----:B------:R-:W-:Y:S02]  /*1a3c0*/  IMAD.MOV.U32 R156, RZ, RZ, 0x2 ;  /* 0x00000002ff9c7424 */ /* 0x000fe400078e00ff */
[----:B------:R-:W-:-:S04]  /*1a3d0*/  IMAD.MOV.U32 R149, RZ, RZ, R155 ;  /* 0x000000ffff957224 */ /* 0x000fc800078e009b */
[----:B------:R-:W-:-:S05]  /*1a3e0*/  FADD.FTZ R149, R130, R149 ;  /* 0x0000009582957221 */ /* 0x000fca0000010000 */
[----:B------:R-:W-:-:S07]  /*1a3f0*/  MOV R157, R149 ;  /* 0x00000095009d7202 */ /* 0x000fce0000000f00 */
[----:B------:R-:W-:Y:S05]  /*1a400*/  WARPSYNC.COLLECTIVE R152, `(.L_x_14717) ;  /* 0x0000000098087348 */ /* 0x000fea0003c00000 */
[----:B------:R0:W1:Y:S02]  /*1a410*/  SHFL.BFLY P1, R155, R157, R156, R159 ;  /* 0x0c00009c9d9b7389 */ /* 0x000064000002009f */
[----:B01----:R-:W-:Y:S05]  /*1a420*/  ENDCOLLECTIVE ;  /* 0x000000000000791b */ /* 0x003fea0003800000 */
.L_x_14717:
[----:B------:R-:W-:Y:S01]  /*1a430*/  HFMA2 R156, -RZ, RZ, 0, 2.384185791015625e-07 ;  /* 0x00000004ff9c7431 */ /* 0x000fe200000001ff */
[----:B------:R-:W-:-:S05]  /*1a440*/  MOV R148, R155 ;  /* 0x0000009b00947202 */ /* 0x000fca0000000f00 */
[----:B------:R-:W-:-:S04]  /*1a450*/  FADD.FTZ R148, R149, R148 ;  /* 0x0000009495947221 */ /* 0x000fc80000010000 */
[----:B------:R-:W-:-:S07]  /*1a460*/  IMAD.MOV.U32 R157, RZ, RZ, R148 ;  /* 0x000000ffff9d7224 */ /* 0x000fce00078e0094 */
[----:B------:R-:W-:Y:S05]  /*1a470*/  WARPSYNC.COLLECTIVE R152, `(.L_x_14718) ;  /* 0x0000000098087348 */ /* 0x000fea0003c00000 */
[----:B------:R0:W1:Y:S02]  /*1a480*/  SHFL.BFLY P1, R155, R157, R156, R159 ;  /* 0x0c00009c9d9b7389 */ /* 0x000064000002009f */
[----:B01----:R-:W-:Y:S05]  /*1a490*/  ENDCOLLECTIVE ;  /* 0x000000000000791b */ /* 0x003fea0003800000 */
.L_x_14718:
[----:B------:R-:W-:Y:S02]  /*1a4a0*/  IMAD.MOV.U32 R156, RZ, RZ, 0x8 ;  /* 0x00000008ff9c7424 */ /* 0x000fe400078e00ff */
[----:B------:R-:W-:-:S04]  /*1a4b0*/  IMAD.MOV.U32 R151, RZ, RZ, R155 ;  /* 0x000000ffff977224 */ /* 0x000fc800078e009b */
[----:B------:R-:W-:-:S05]  /*1a4c0*/  FADD.FTZ R151, R148, R151 ;  /* 0x0000009794977221 */ /* 0x000fca0000010000 */
[----:B------:R-:W-:-:S07]  /*1a4d0*/  MOV R157, R151 ;  /* 0x00000097009d7202 */ /* 0x000fce0000000f00 */
[----:B------:R-:W-:Y:S05]  /*1a4e0*/  WARPSYNC.COLLECTIVE R152, `(.L_x_14719) ;  /* 0x0000000098087348 */ /* 0x000fea0003c00000 */
[----:B------:R0:W1:Y:S02]  /*1a4f0*/  SHFL.BFLY P1, R155, R157, R156, R159 ;  /* 0x0c00009c9d9b7389 */ /* 0x000064000002009f */
[----:B01----:R-:W-:Y:S05]  /*1a500*/  ENDCOLLECTIVE ;  /* 0x000000000000791b */ /* 0x003fea0003800000 */
.L_x_14719:
[----:B------:R-:W-:Y:S01]  /*1a510*/  HFMA2 R156, -RZ, RZ, 0, 9.5367431640625e-07 ;  /* 0x00000010ff9c7431 */ /* 0x000fe200000001ff */
[----:B------:R-:W-:-:S05]  /*1a520*/  MOV R150, R155 ;  /* 0x0000009b00967202 */ /* 0x000fca0000000f00 */
[----:B------:R-:W-:-:S04]  /*1a530*/  FADD.FTZ R150, R151, R150 ;  /* 0x0000009697967221 */ /* 0x000fc80000010000 */
[----:B------:R-:W-:-:S07]  /*1a540*/  IMAD.MOV.U32 R157, RZ, RZ, R150 ;  /* 0x000000ffff9d7224 */ /* 0x000fce00078e0096 */
[----:B------:R-:W-:Y:S05]  /*1a550*/  WARPSYNC.COLLECTIVE R152, `(.L_x_14720) ;  /* 0x0000000098087348 */ /* 0x000fea0003c00000 */
[----:B------:R0:W1:Y:S02]  /*1a560*/  SHFL.BFLY P1, R155, R157, R156, R159 ;  /* 0x0c00009c9d9b7389 */ /* 0x000064000002009f */
[----:B01----:R-:W-:Y:S05]  /*1a570*/  ENDCOLLECTIVE ;  /* 0x000000000000791b */ /* 0x003fea0003800000 */
.L_x_14720:
[----:B------:R-:W-:Y:S05]  /*1a580*/  BRA `(.L_x_14721) ;  /* 0xffffffe8001c7947 */ /* 0x000fea000383ffff */
.L_x_14722:
        /* <DEDUP_REMOVED lines=15> */
.L_x_37291:


//--------------------- .text._ZN10layer_norm13ln_fwd_kernelINS_13Kernel_traitsIf13__nv_bfloat16fS2_fjLj1024ELj1ELj4ELj1ELj16ENS_18Kernel_traits_baseILj1024EfS2_fS2_fjLj128EEEEELb0ELb0ELb0ELb0EEEvNS_9FwdParamsE --------------------------
	.section	.text._ZN10layer_norm13ln_fwd_kernelINS_13Kernel_traitsIf13__nv_bfloat16fS2_fjLj1024ELj1ELj4ELj1ELj16ENS_18Kernel_traits_baseILj1024EfS2_fS2_fjLj128EEEEELb0ELb0ELb0ELb0EEEvNS_9FwdParamsE,"ax",@progbits
	.align	128
        .global         _ZN10layer_norm13ln_fwd_kernelINS_13Kernel_traitsIf13__nv_bfloat16fS2_fjLj1024ELj1ELj4ELj1ELj16ENS_18Kernel_traits_baseILj1024EfS2_fS2_fjLj128EEEEELb0ELb0ELb0ELb0EEEvNS_9FwdParamsE
        .type           _ZN10layer_norm13ln_fwd_kernelINS_13Kernel_traitsIf13__nv_bfloat16fS2_fjLj1024ELj1ELj4ELj1ELj16ENS_18Kernel_traits_baseILj1024EfS2_fS2_fjLj128EEEEELb0ELb0ELb0ELb0EEEvNS_9FwdParamsE,@function
        .size           _ZN10layer_norm13ln_fwd_kernelINS_13Kernel_traitsIf13__nv_bfloat16fS2_fjLj1024ELj1ELj4ELj1ELj16ENS_18Kernel_traits_baseILj1024EfS2_fS2_fjLj128EEEEELb0ELb0ELb0ELb0EEEvNS_9FwdParamsE,(.L_x_37292 - _ZN10layer_norm13ln_fwd_kernelINS_13Kernel_traitsIf13__nv_bfloat16fS2_fjLj1024ELj1ELj4ELj1ELj16ENS_18Kernel_traits_baseILj1024EfS2_fS2_fjLj128EEEEELb0ELb0ELb0ELb0EEEvNS_9FwdParamsE)
        .other          _ZN10layer_norm13ln_fwd_kernelINS_13Kernel_traitsIf13__nv_bfloat16fS2_fjLj1024ELj1ELj4ELj1ELj16ENS_18Kernel_traits_baseILj1024EfS2_fS2_fjLj128EEEEELb0ELb0ELb0ELb0EEEvNS_9FwdParamsE,@"STO_CUDA_ENTRY STV_DEFAULT"
_ZN10layer_norm13ln_fwd_kernelINS_13Kernel_traitsIf13__nv_bfloat16fS2_fjLj1024ELj1ELj4ELj1ELj16ENS_18Kernel_traits_baseILj1024EfS2_fS2_fjLj128EEEEELb0ELb0ELb0ELb0EEEvNS_9FwdParamsE:
.text._ZN10layer_norm13ln_fwd_kernelINS_13Kernel_traitsIf13__nv_bfloat16fS2_fjLj1024ELj1ELj4ELj1ELj16ENS_18Kernel_traits_baseILj1024EfS2_fS2_fjLj128EEEEELb0ELb0ELb0ELb0EEEvNS_9FwdParamsE:
        /* <DEDUP_REMOVED lines=60> */
.L_x_14724:
        /* <DEDUP_REMOVED lines=12> */
[----:B------:R-:W5:Y:S01]  /*0480*/  @P1 LDG.E.128 R52, desc[UR6][R4.64] ;  /* 0x0000000604341981 */ /* 0x000f62000c1e1d00 */
[C---:B-1----:R-:W-:Y:S01]  /*0490*/  @P2 IMAD.WIDE.U32 R40, R31.reuse, 0x20, R24 ;  /* 0x000000201f282825 */ /* 0x042fe200078e0018 */
[----:B------:R-:W-:Y:S02]  /*04a0*/  @P2 IADD3 R31, PT, PT, R31, 0x20, RZ ;  /* 0x000000201f1f2810 */ /* 0x000fe40007ffe0ff */
[----:B------:R-:W5:Y:S01]  /*04b0*/  @P1 LDG.E.128 R48, desc[UR6][R4.64+0x10] ;  /* 0x0000100604301981 */ /* 0x000f62000c1e1d00 */
[----:B--2---:R-:W-:-:S03]  /*04c0*/  @P0 IMAD.WIDE.U32 R28, R2, 0x20, R6 ;  /* 0x00000020021c0825 */ /* 0x004fc600078e0006 */
[----:B------:R-:W5:Y:S01]  /*04d0*/  @P2 LDG.E.128 R36, desc[UR6][R40.64] ;  /* 0x0000000628242981 */ /* 0x000f62000c1e1d00 */
[----:B------:R-:W-:Y:S02]  /*04e0*/  CS2R R24, SRZ ;  /* 0x0000000000187805 */ /* 0x000fe4000001ff00 */
[----:B------:R-:W-:Y:S02]  /*04f0*/  CS2R R42, SRZ ;  /* 0x00000000002a7805 */ /* 0x000fe4000001ff00 */
[----:B------:R-:W-:Y:S01]  /*0500*/  CS2R R46, SRZ ;  /* 0x00000000002e7805 */ /* 0x000fe2000001ff00 */
[----:B------:R-:W5:Y:S01]  /*0510*/  @P0 LDG.E.128 R68, desc[UR6][R28.64] ;  /* 0x000000061c440981 */ /* 0x000f62000c1e1d00 */
[----:B---3--:R-:W-:-:S03]  /*0520*/  @P3 IMAD.WIDE.U32 R6, R31, 0x20, R26 ;  /* 0x000000201f063825 */ /* 0x008fc600078e001a */
[----:B------:R0:W5:Y:S04]  /*0530*/  @P0 LDG.E.128 R64, desc[UR6][R28.64+0x10] ;  /* 0x000010061c400981 */ /* 0x000168000c1e1d00 */
[----:B------:R-:W5:Y:S04]  /*0540*/  @P3 LDG.E.128 R20, desc[UR6][R6.64] ;  /* 0x0000000606143981 */ /* 0x000f68000c1e1d00 */
[----:B------:R-:W5:Y:S01]  /*0550*/  @P3 LDG.E.128 R16, desc[UR6][R6.64+0x10] ;  /* 0x0000100606103981 */ /* 0x000f62000c1e1d00 */
[----:B------:R-:W-:Y:S02]  /*0560*/  CS2R R26, SRZ ;  /* 0x00000000001a7805 */ /* 0x000fe4000001ff00 */
[----:B------:R-:W-:-:S02]  /*0570*/  CS2R R30, SRZ ;  /* 0x00000000001e7805 */ /* 0x000fc4000001ff00 */
[----:B0-----:R-:W-:Y:S01]  /*0580*/  CS2R R28, SRZ ;  /* 0x00000000001c7805 */ /* 0x001fe2000001ff00 */
[----:B------:R0:W5:Y:S01]  /*0590*/  @P2 LDG.E.128 R32, desc[UR6][R40.64+0x10] ;  /* 0x0000100628202981 */ /* 0x000162000c1e1d00 */
        /* <DEDUP_REMOVED lines=8> */
[----:B------:R-:W-:Y:S02]  /*0620*/  @P3 CS2R R12, SRZ ;  /* 0x00000000000c3805 */ /* 0x000fe4000001ff00 */
[----:B0-----:R-:W-:-:S07]  /*0630*/  CS2R R40, SRZ ;  /* 0x0000000000287805 */ /* 0x001fce000001ff00 */
.L_x_14725:
[----:B------:R-:W-:Y:S05]  /*0640*/  BSYNC.RECONVERGENT B0 ;  /* 0x0000000000007941 */ /* 0x000fea0003800200 */
.L_x_14723:
        /* <DEDUP_REMOVED lines=12> */
.L_x_14751:
[----:B0-23--:R-:W0:Y:S02]  /*0710*/  @P1 LDC.64 R100, c[0x0][0x3e0] ;  /* 0x0000f800ff641b82 */ /* 0x00de240000000a00 */
[----:B0-----:R-:W-:-:S06]  /*0720*/  @P1 IMAD.WIDE R100, R3, 0x2, R100 ;  /* 0x0000000203641825 */ /* 0x001fcc00078e0264 */
[----:B------:R-:W2:Y:S01]  /*0730*/  @P1 LDG.E.U16 R100, desc[UR6][R100.64] ;  /* 0x0000000664641981 */ /* 0x000ea2000c1e1500 */
[----:B------:R-:W-:Y:S01]  /*0740*/  IMAD R4, R3, UR12, RZ ;  /* 0x0000000c03047c24 */ /* 0x000fe2000f8e02ff */
[----:B------:R-:W-:Y:S01]  /*0750*/  ISETP.GE.U32.AND P0, PT, R0, 0x20, PT ;  /* 0x000000200000780c */ /* 0x000fe20003f06070 */
[----:B------:R-:W-:Y:S03]  /*0760*/  BSSY.RECONVERGENT B0, `(.L_x_14726) ;  /* 0x0000040000007945 */ /* 0x000fe60003800200 */
[----:B------:R-:W-:-:S04]  /*0770*/  SHF.R.S32.HI R5, RZ, 0x1f, R4 ;  /* 0x0000001fff057819 */ /* 0x000fc80000011404 */
[----:B------:R-:W-:Y:S01]  /*0780*/  LEA.HI R5, R5, R4, RZ, 0x3 ;  /* 0x0000000405057211 */ /* 0x000fe200078f18ff */
[----:B------:R-:W-:-:S03]  /*0790*/  HFMA2 R4, -RZ, RZ, 1.875, 0 ;  /* 0x3f800000ff047431 */ /* 0x000fc600000001ff */
        /* <DEDUP_REMOVED lines=14> */
[C---:B-----5:R-:W-:Y:S02]  /*0880*/  PRMT R7, R100.reuse, 0x7632, R7 ;  /* 0x0000763264077816 */ /* 0x060fe40000000007 */
[----:B------:R-:W-:Y:S02]  /*0890*/  SHF.L.U32 R111, R100, 0x10, RZ ;  /* 0x00000010646f7819 */ /* 0x000fe400000006ff */
[----:B------:R-:W-:Y:S02]  /*08a0*/  SHF.L.U32 R100, R7, 0x10, RZ ;  /* 0x0000001007647819 */ /* 0x000fe400000006ff */
[----:B------:R-:W-:-:S02]  /*08b0*/  PRMT R110, R101, 0x7632, R110 ;  /* 0x00007632656e7816 */ /* 0x000fc4000000006e */
[C---:B------:R-:W-:Y:S02]  /*08c0*/  PRMT R112, R102.reuse, 0x7632, R112 ;  /* 0x0000763266707816 */ /* 0x040fe40000000070 */
[----:B------:R-:W-:Y:S02]  /*08d0*/  PRMT R7, R103, 0x7632, R7 ;  /* 0x0000763267077816 */ /* 0x000fe40000000007 */
[----:B------:R-:W-:Y:S02]  /*08e0*/  SHF.L.U32 R101, R101, 0x10, RZ ;  /* 0x0000001065657819 */ /* 0x000fe400000006ff */
[----:B------:R-:W-:Y:S02]  /*08f0*/  SHF.L.U32 R113, R102, 0x10, RZ ;  /* 0x0000001066717819 */ /* 0x000fe400000006ff */
[----:B------:R-:W-:Y:S02]  /*0900*/  SHF.L.U32 R103, R103, 0x10, RZ ;  /* 0x0000001067677819 */ /* 0x000fe400000006ff */
[----:B------:R-:W-:-:S02]  /*0910*/  SHF.L.U32 R110, R110, 0x10, RZ ;  /* 0x000000106e6e7819 */ /* 0x000fc400000006ff */
[----:B------:R-:W-:Y:S01]  /*0920*/  SHF.L.U32 R112, R112, 0x10, RZ ;  /* 0x0000001070707819 */ /* 0x000fe200000006ff */
[-C--:B--2---:R-:W-:Y:S01]  /*0930*/  FFMA.FTZ R105, R100, R4.reuse, R105 ;  /* 0x0000000464697223 */ /* 0x084fe20000010069 */
[----:B------:R-:W-:Y:S01]  /*0940*/  SHF.L.U32 R100, R7, 0x10, RZ ;  /* 0x0000001007647819 */ /* 0x000fe200000006ff */
        /* <DEDUP_REMOVED lines=8> */
.L_x_14728:
[C---:B-----5:R-:W-:Y:S02]  /*09d0*/  PRMT R7, R100.reuse, 0x7632, R7 ;  /* 0x0000763264077816 */ /* 0x060fe40000000007 */
[----:B------:R-:W-:Y:S02]  /*09e0*/  SHF.L.U32 R97, R100, 0x10, RZ ;  /* 0x0000001064617819 */ /* 0x000fe400000006ff */
[----:B------:R-:W-:Y:S02]  /*09f0*/  PRMT R96, R101, 0x7632, R96 ;  /* 0x0000763265607816 */ /* 0x000fe40000000060 */
[C---:B------:R-:W-:Y:S01]  /*0a00*/  PRMT R98, R102.reuse, 0x7632, R98 ;  /* 0x0000763266627816 */ /* 0x040fe20000000062 */
[----:B------:R-:W-:Y:S01]  /*0a10*/  FMUL.FTZ R104, R97, R4 ;  /* 0x0000000461687220 */ /* 0x000fe20000410000 */
[----:B------:R-:W-:Y:S02]  /*0a20*/  PRMT R100, R103, 0x7632, R100 ;  /* 0x0000763267647816 */ /* 0x000fe40000000064 */
[----:B------:R-:W-:-:S02]  /*0a30*/  SHF.L.U32 R99, R102, 0x10, RZ ;  /* 0x0000001066637819 */ /* 0x000fc400000006ff */
        /* <DEDUP_REMOVED lines=13> */
.L_x_14729:
[----:B------:R-:W0:Y:S01]  /*0b10*/  LDC.64 R100, c[0x0][0x3a8] ;  /* 0x0000ea00ff647b82 */ /* 0x000e220000000a00 */
[C---:B------:R-:W-:Y:S01]  /*0b20*/  IADD3 R7, PT, PT, R5.reuse, 0x20, RZ ;  /* 0x0000002005077810 */ /* 0x040fe20007ffe0ff */
[----:B0-----:R-:W-:-:S05]  /*0b30*/  IMAD.WIDE.U32 R100, R5, 0x20, R100 ;  /* 0x0000002005647825 */ /* 0x001fca00078e0064 */
[----:B------:R0:W-:Y:S04]  /*0b40*/  STG.E.128 desc[UR6][R100.64], R104 ;  /* 0x0000006864007986 */ /* 0x0001e8000c101d06 */
[----:B------:R0:W-:Y:S02]  /*0b50*/  STG.E.128 desc[UR6][R100.64+0x10], R96 ;  /* 0x0000106064007986 */ /* 0x0001e4000c101d06 */
.L_x_14727:
[----:B------:R-:W-:Y:S05]  /*0b60*/  BSYNC.RECONVERGENT B0 ;  /* 0x0000000000007941 */ /* 0x000fea0003800200 */
.L_x_14726:
        /* <DEDUP_REMOVED lines=35> */
.L_x_14732:
        /* <DEDUP_REMOVED lines=20> */
.L_x_14733:
[----:B------:R-:W0:Y:S02]  /*0ee0*/  LDC.64 R100, c[0x0][0x3a8] ;  /* 0x0000ea00ff647b82 */ /* 0x000e240000000a00 */
[C---:B0-----:R-:W-:Y:S01]  /*0ef0*/  IMAD.WIDE.U32 R100, R7.reuse, 0x20, R100 ;  /* 0x0000002007647825 */ /* 0x041fe200078e0064 */
[----:B------:R-:W-:-:S04]  /*0f00*/  IADD3 R7, PT, PT, R7, 0x20, RZ ;  /* 0x0000002007077810 */ /* 0x000fc80007ffe0ff */
[----:B------:R0:W-:Y:S04]  /*0f10*/  STG.E.128 desc[UR6][R100.64], R72 ;  /* 0x0000004864007986 */ /* 0x0001e8000c101d06 */
[----:B------:R0:W-:Y:S02]  /*0f20*/  STG.E.128 desc[UR6][R100.64+0x10], R76 ;  /* 0x0000104c64007986 */ /* 0x0001e4000c101d06 */
.L_x_14731:
[----:B------:R-:W-:Y:S05]  /*0f30*/  BSYNC.RECONVERGENT B0 ;  /* 0x0000000000007941 */ /* 0x000fea0003800200 */
.L_x_14730:
        /* <DEDUP_REMOVED lines=35> */
.L_x_14736:
        /* <DEDUP_REMOVED lines=20> */
.L_x_14737:
[----:B------:R-:W0:Y:S02]  /*12b0*/  LDC.64 R100, c[0x0][0x3a8] ;  /* 0x0000ea00ff647b82 */ /* 0x000e240000000a00 */
[C---:B0-----:R-:W-:Y:S01]  /*12c0*/  IMAD.WIDE.U32 R100, R7.reuse, 0x20, R100 ;  /* 0x0000002007647825 */ /* 0x041fe200078e0064 */
[----:B------:R-:W-:-:S04]  /*12d0*/  IADD3 R7, PT, PT, R7, 0x20, RZ ;  /* 0x0000002007077810 */ /* 0x000fc80007ffe0ff */
[----:B------:R0:W-:Y:S04]  /*12e0*/  STG.E.128 desc[UR6][R100.64], R80 ;  /* 0x0000005064007986 */ /* 0x0001e8000c101d06 */
[----:B------:R0:W-:Y:S02]  /*12f0*/  STG.E.128 desc[UR6][R100.64+0x10], R84 ;  /* 0x0000105464007986 */ /* 0x0001e4000c101d06 */
.L_x_14735:
[----:B------:R-:W-:Y:S05]  /*1300*/  BSYNC.RECONVERGENT B0 ;  /* 0x0000000000007941 */ /* 0x000fea0003800200 */
.L_x_14734:
        /* <DEDUP_REMOVED lines=35> */
.L_x_14740:
        /* <DEDUP_REMOVED lines=20> */
.L_x_14741:
[----:B------:R-:W0:Y:S02]  /*1680*/  LDC.64 R100, c[0x0][0x3a8] ;  /* 0x0000ea00ff647b82 */ /* 0x000e240000000a00 */
[----:B0-----:R-:W-:-:S05]  /*1690*/  IMAD.WIDE.U32 R100, R7, 0x20, R100 ;  /* 0x0000002007647825 */ /* 0x001fca00078e0064 */
[----:B------:R0:W-:Y:S04]  /*16a0*/  STG.E.128 desc[UR6][R100.64], R88 ;  /* 0x0000005864007986 */ /* 0x0001e8000c101d06 */
[----:B------:R0:W-:Y:S02]  /*16b0*/  STG.E.128 desc[UR6][R100.64+0x10], R92 ;  /* 0x0000105c64007986 */ /* 0x0001e4000c101d06 */
.L_x_14739:
[----:B------:R-:W-:Y:S05]  /*16c0*/  BSYNC.RECONVERGENT B0 ;  /* 0x0000000000007941 */ /* 0x000fea0003800200 */
.L_x_14738:
        /* <DEDUP_REMOVED lines=13> */
[----:B0-----:R-:W-:-:S05]  /*17a0*/  FSEL R101, R4, RZ, P0 ;  /* 0x000000ff04657208 */ /* 0x001fca0000000000 */
        /* <DEDUP_REMOVED lines=111> */
.L_x_14763:
[----:B------:R-:W-:Y:S01]  /*1ea0*/  FMUL.FTZ R4, R100, R100 ;  /* 0x0000006464047220 */ /* 0x000fe20000410000 */
[----:B------:R-:W-:Y:S01]  /*1eb0*/  ISETP.NE.AND P2, PT, R6, RZ, PT ;  /* 0x000000ff0600720c */ /* 0x000fe20003f45270 */
[----:B-1----:R-:W-:Y:S01]  /*1ec0*/  FADD.FTZ R110, R108, R109 ;  /* 0x0000006d6c6e7221 */ /* 0x002fe20000010000 */
[----:B------:R-:W1:Y:S01]  /*1ed0*/  @!P5 LDC.64 R102, c[0x0][0x3c0] ;  /* 0x0000f000ff66db82 */ /* 0x000e620000000a00 */
[----:B------:R-:W-:Y:S01]  /*1ee0*/  BSSY.RECONVERGENT B0, `(.L_x_14743) ;  /* 0x000002c000007945 */ /* 0x000fe20003800200 */
[----:B------:R-:W-:Y:S01]  /*1ef0*/  FSEL R4, R4, RZ, P2 ;  /* 0x000000ff04047208 */ /* 0x000fe20001000000 */
[----:B------:R-:W-:-:S04]  /*1f00*/  FFMA.FTZ R7, R110, R7, UR5 ;  /* 0x000000056e077e23 */ /* 0x000fc80008010007 */
[----:B------:R-:W-:Y:S01]  /*1f10*/  FADD.FTZ R4, R7, R4 ;  /* 0x0000000407047221 */ /* 0x000fe20000010000 */
[----:B0-----:R-:W0:Y:S01]  /*1f20*/  @!P5 LDC.64 R108, c[0x0][0x3c8] ;  /* 0x0000f200ff6cdb82 */ /* 0x001e220000000a00 */
[----:B------:R-:W-:-:S04]  /*1f30*/  FSEL R7, R100, RZ, !P2 ;  /* 0x000000ff64077208 */ /* 0x000fc80005000000 */
        /* <DEDUP_REMOVED lines=38> */
.L_x_14744:
[----:B------:R-:W-:Y:S05]  /*21a0*/  BSYNC.RECONVERGENT B0 ;  /* 0x0000000000007941 */ /* 0x000fea0003800200 */
.L_x_14743:
        /* <DEDUP_REMOVED lines=35> */
.L_x_14746:
[----:B------:R-:W-:Y:S05]  /*23e0*/  BSYNC.RECONVERGENT B0 ;  /* 0x0000000000007941 */ /* 0x000fea0003800200 */
.L_x_14745:
        /* <DEDUP_REMOVED lines=35> */
.L_x_14748:
[----:B------:R-:W-:Y:S05]  /*2620*/  BSYNC.RECONVERGENT B0 ;  /* 0x0000000000007941 */ /* 0x000fea0003800200 */
.L_x_14747:
        /* <DEDUP_REMOVED lines=34> */
.L_x_14750:
[----:B------:R-:W-:Y:S05]  /*2850*/  BSYNC.RECONVERGENT B0 ;  /* 0x0000000000007941 */ /* 0x000fea0003800200 */
.L_x_14749:
[----:B-1--4-:R-:W1:Y:S02]  /*2860*/  LDC.64 R4, c[0x0][0x380] ;  /* 0x0000e000ff047b82 */ /* 0x012e640000000a00 */
[----:B-1----:R-:W-:-:S04]  /*2870*/  LEA R3, R4, R3, 0x2 ;  /* 0x0000000304037211 */ /* 0x002fc800078e10ff */
[----:B------:R-:W-:-:S13]  /*2880*/  ISETP.GE.AND P0, PT, R3, R5, PT ;  /* 0x000000050300720c */ /* 0x000fda0003f06270 */
[----:B------:R-:W-:Y:S05]  /*2890*/  @!P0 BRA `(.L_x_14751) ;  /* 0xffffffdc009c8947 */ /* 0x000fea000383ffff */
[----:B------:R-:W-:Y:S05]  /*28a0*/  EXIT ;  /* 0x000000000000794d */ /* 0x000fea0003800000 */
.L_x_14742:
        /* <DEDUP_REMOVED lines=8> */
.L_x_14753:
[----:B------:R-:W-:Y:S05]  /*2930*/  BSYNC B0 ;  /* 0x0000000000007941 */ /* 0x000fea0003800000 */
.L_x_14752:
        /* <DEDUP_REMOVED lines=9> */
.L_x_14754:
[----:B------:R-:W-:Y:S01]  /*29d0*/  HFMA2 R112, -RZ, RZ, 0, 2.384185791015625e-07 ;  /* 0x00000004ff707431 */ /* 0x000fe200000001ff */
[----:B------:R-:W-:-:S05]  /*29e0*/  MOV R7, R111 ;  /* 0x0000006f00077202 */ /* 0x000fca0000000f00 */
[----:B------:R-:W-:-:S05]  /*29f0*/  FADD.FTZ R103, R102, R7 ;  /* 0x0000000766677221 */ /* 0x000fca0000010000 */
[----:B------:R-:W-:-:S07]  /*2a00*/  MOV R113, R103 ;  /* 0x0000006700717202 */ /* 0x000fce0000000f00 */
[----:B------:R-:W-:Y:S05]  /*2a10*/  WARPSYNC.COLLECTIVE R110, `(.L_x_14755) ;  /* 0x000000006e087348 */ /* 0x000fea0003c00000 */
[----:B------:R0:W1:Y:S02]  /*2a20*/  SHFL.BFLY P6, R111, R113, R112, R115 ;  /* 0x0c000070716f7389 */ /* 0x00006400000c0073 */
[----:B01----:R-:W-:Y:S05]  /*2a30*/  ENDCOLLECTIVE ;  /* 0x000000000000791b */ /* 0x003fea0003800000 */
.L_x_14755:
[----:B------:R-:W-:Y:S01]  /*2a40*/  HFMA2 R112, -RZ, RZ, 0, 4.76837158203125e-07 ;  /* 0x00000008ff707431 */ /* 0x000fe200000001ff */
[----:B------:R-:W-:-:S05]  /*2a50*/  MOV R4, R111 ;  /* 0x0000006f00047202 */ /* 0x000fca0000000f00 */
[----:B------:R-:W-:-:S05]  /*2a60*/  FADD.FTZ R108, R103, R4 ;  /* 0x00000004676c7221 */ /* 0x000fca0000010000 */
[----:B------:R-:W-:-:S07]  /*2a70*/  MOV R113, R108 ;  /* 0x0000006c00717202 */ /* 0x000fce0000000f00 */
[----:B------:R-:W-:Y:S05]  /*2a80*/  WARPSYNC.COLLECTIVE R110, `(.L_x_14756) ;  /* 0x000000006e087348 */ /* 0x000fea0003c00000 */
[----:B------:R0:W1:Y:S02]  /*2a90*/  SHFL.BFLY P6, R111, R113, R112, R115 ;  /* 0x0c000070716f7389 */ /* 0x00006400000c0073 */
[----:B01----:R-:W-:Y:S05]  /*2aa0*/  ENDCOLLECTIVE ;  /* 0x000000000000791b */ /* 0x003fea0003800000 */
.L_x_14756:
        /* <DEDUP_REMOVED lines=8> */
.L_x_14757:
        /* <DEDUP_REMOVED lines=73> */
.L_x_14758:
[----:B------:R-:W-:Y:S01]  /*2fc0*/  HFMA2 R112, -RZ, RZ, 0, 1.1920928955078125e-07 ;  /* 0x00000002ff707431 */ /* 0x000fe200000001ff */
[----:B------:R-:W-:-:S05]  /*2fd0*/  MOV R101, R111 ;  /* 0x0000006f00657202 */ /* 0x000fca0000000f00 */
[----:B------:R-:W-:-:S05]  /*2fe0*/  FADD.FTZ R101, R4, R101 ;  /* 0x0000006504657221 */ /* 0x000fca0000010000 */
[----:B------:R-:W-:-:S07]  /*2ff0*/  MOV R113, R101 ;  /* 0x0000006500717202 */ /* 0x000fce0000000f00 */
[----:B------:R-:W-:Y:S05]  /*3000*/  WARPSYNC.COLLECTIVE R110, `(.L_x_14759) ;  /* 0x000000006e087348 */ /* 0x000fea0003c00000 */
[----:B------:R0:W1:Y:S02]  /*3010*/  SHFL.BFLY P6, R111, R113, R112, R115 ;  /* 0x0c000070716f7389 */ /* 0x00006400000c0073 */
[----:B01----:R-:W-:Y:S05]  /*3020*/  ENDCOLLECTIVE ;  /* 0x000000000000791b */ /* 0x003fea0003800000 */
.L_x_14759:
[----:B------:R-:W-:Y:S01]  /*3030*/  HFMA2 R112, -RZ, RZ, 0, 2.384185791015625e-07 ;  /* 0x00000004ff707431 */ /* 0x000fe200000001ff */
[----:B------:R-:W-:-:S05]  /*3040*/  MOV R102, R111 ;  /* 0x0000006f00667202 */ /* 0x000fca0000000f00 */
[----:B------:R-:W-:-:S05]  /*3050*/  FADD.FTZ R102, R101, R102 ;  /* 0x0000006665667221 */ /* 0x000fca0000010000 */
[----:B------:R-:W-:-:S07]  /*3060*/  MOV R113, R102 ;  /* 0x0000006600717202 */ /* 0x000fce0000000f00 */
[----:B------:R-:W-:Y:S05]  /*3070*/  WARPSYNC.COLLECTIVE R110, `(.L_x_14760) ;  /* 0x000000006e087348 */ /* 0x000fea0003c00000 */
[----:B------:R0:W1:Y:S02]  /*3080*/  SHFL.BFLY P6, R111, R113, R112, R115 ;  /* 0x0c000070716f7389 */ /* 0x00006400000c0073 */
[----:B01----:R-:W-:Y:S05]  /*3090*/  ENDCOLLECTIVE ;  /* 0x000000000000791b */ /* 0x003fea0003800000 */
.L_x_14760:
[----:B------:R-:W-:Y:S01]  /*30a0*/  HFMA2 R112, -RZ, RZ, 0, 4.76837158203125e-07 ;  /* 0x00000008ff707431 */ /* 0x000fe200000001ff */
[----:B------:R-:W-:-:S05]  /*30b0*/  MOV R103, R111 ;  /* 0x0000006f00677202 */ /* 0x000fca0000000f00 */
[----:B------:R-:W-:-:S05]  /*30c0*/  FADD.FTZ R103, R102, R103 ;  /* 0x0000006766677221 */ /* 0x000fca0000010000 */
[----:B------:R-:W-:-:S07]  /*30d0*/  MOV R113, R103 ;  /* 0x0000006700717202 */ /* 0x000fce0000000f00 */
[----:B------:R-:W-:Y:S05]  /*30e0*/  WARPSYNC.COLLECTIVE R110, `(.L_x_14761) ;  /* 0x000000006e087348 */ /* 0x000fea0003c00000 */
[----:B------:R0:W1:Y:S02]  /*30f0*/  SHFL.BFLY P6, R111, R113, R112, R115 ;  /* 0x0c000070716f7389 */ /* 0x00006400000c0073 */
[----:B01----:R-:W-:Y:S05]  /*3100*/  ENDCOLLECTIVE ;  /* 0x000000000000791b */ /* 0x003fea0003800000 */
.L_x_14761:
[----:B------:R-:W-:Y:S01]  /*3110*/  HFMA2 R112, -RZ, RZ, 0, 9.5367431640625e-07 ;  /* 0x00000010ff707431 */ /* 0x000fe200000001ff */
[----:B------:R-:W-:-:S05]  /*3120*/  MOV R108, R111 ;  /* 0x0000006f006c7202 */ /* 0x000fca0000000f00 */
[----:B------:R-:W-:-:S05]  /*3130*/  FADD.FTZ R108, R103, R108 ;  /* 0x0000006c676c7221 */ /* 0x000fca0000010000 */
[----:B------:R-:W-:-:S07]  /*3140*/  MOV R113, R108 ;  /* 0x0000006c00717202 */ /* 0x000fce0000000f00 */
[----:B------:R-:W-:Y:S05]  /*3150*/  WARPSYNC.COLLECTIVE R110, `(.L_x_14762) ;  /* 0x000000006e087348 */ /* 0x000fea0003c00000 */
[----:B------:R0:W1:Y:S02]  /*3160*/  SHFL.BFLY P6, R111, R113, R112, R115 ;  /* 0x0c000070716f7389 */ /* 0x00006400000c0073 */
[----:B01----:R-:W-:Y:S05]  /*3170*/  ENDCOLLECTIVE ;  /* 0x000000000000791b */ /* 0x003fea0003800000 */
.L_x_14762:
[----:B------:R-:W-:Y:S01]  /*3180*/  MOV R109, R111 ;  /* 0x0000006f006d7202 */ /* 0x000fe20000000f00 */
[----:B------:R-:W-:Y:S06]  /*3190*/  BRA `(.L_x_14763) ;  /* 0xffffffec00407947 */ /* 0x000fec000383ffff */
.L_x_14764:
        /* <DEDUP_REMOVED lines=14> */
.L_x_37292:


//--------------------- .text._ZN10layer_norm13ln_fwd_kernelINS_13Kernel_traitsIf13__nv_bfloat16fS2_fjLj1024ELj1ELj4ELj1ELj16ENS_18Kernel_traits_baseILj1024EfS2_fS2_fjLj128EEEEELb0ELb0ELb0ELb1EEEvNS_9FwdParamsE --------------------------
	.section	.text._ZN10layer_norm13ln_fwd_kernelINS_13Kernel_traitsIf13__nv_bfloat16fS2_fjLj1024ELj1ELj4ELj1ELj16ENS_18Kernel_traits_baseILj1024EfS2_fS2_fjLj128EEEEELb0ELb0ELb0ELb1EEEvNS_9FwdParamsE,"ax",@progbits
	.align	128
        .global         _ZN10layer_norm13ln_fwd_kernelINS_13Kernel_traitsIf13__nv_bfloat16fS2_fjLj1024ELj1ELj4ELj1ELj16ENS_18Kernel_traits_baseILj1024EfS2_fS2_fjLj128EEEEELb0ELb0ELb0ELb1EEEvNS_9FwdParamsE
        .type           _ZN10layer_norm13ln_fwd_kernelINS_13Kernel_traitsIf13__nv_bfloat16fS2_fjLj1024ELj1ELj4ELj1ELj16ENS_18Kernel_traits_baseILj1024EfS2_fS2_fjLj128EEEEELb0ELb0ELb0ELb1EEEvNS_9FwdParamsE,@function
        .size           _ZN10layer_norm13ln_fwd_kernelINS_13Kernel_traitsIf13__nv_bfloat16fS2_fjLj1024ELj1ELj4ELj1ELj16ENS_18Kernel_traits_baseILj1024EfS2_fS2_fjLj128EEEEELb0ELb0ELb0ELb1EEEvNS_9FwdParamsE,(.L_x_37293 - _ZN10layer_norm13ln_fwd_kernelINS_13Kernel_traitsIf13__nv_bfloat16fS2_fjLj1024ELj1ELj4ELj1ELj16ENS_18Kernel_traits_baseILj1024EfS2_fS2_fjLj128EEEEELb0ELb0ELb0ELb1EEEvNS_9FwdParamsE)
        .other          _ZN10layer_norm13ln_fwd_kernelINS_13Kernel_traitsIf13__nv_bfloat16fS2_fjLj1024ELj1ELj4ELj1ELj16ENS_18Kernel_traits_baseILj1024EfS2_fS2_fjLj128EEEEELb0ELb0ELb0ELb1EEEvNS_9FwdParamsE,@"STO_CUDA_ENTRY STV_DEFAULT"
_ZN10layer_norm13ln_fwd_kernelINS_13Kernel_traitsIf13__nv_bfloat16fS2_fjLj1024ELj1ELj4ELj1ELj16ENS_18Kernel_traits_baseILj1024EfS2_fS2_fjLj128EEEEELb0ELb0ELb0ELb1EEEvNS_9FwdParamsE:
.text._ZN10layer_norm13ln_fwd_kernelINS_13Kernel_traitsIf13__nv_bfloat16fS2_fjLj1024ELj1ELj4ELj1ELj16ENS_18Kernel_traits_baseILj1024EfS2_fS2_fjLj128EEEEELb0ELb0ELb0ELb1EEEvNS_9FwdParamsE:
        /* <DEDUP_REMOVED lines=33> */
.L_x_14765:
        /* <DEDUP_REMOVED lines=26> */
.L_x_14766:
[----:B------:R-:W1:Y:S02]  /*03b0*/  LDCU UR4, c[0x0][0x384] ;  /* 0x00007080ff0477ac */ /* 0x000e640008000800 */
[----:B-1----:R-:W-:-:S13]  /*03c0*/  ISETP.GE.AND P0, PT, R4, UR4, PT ;  /* 0x0000000404007c0c */ /* 0x002fda000bf06270 */
[----:B------:R-:W-:Y:S05]  /*03d0*/  @P0 EXIT ;  /* 0x000000000000094d */ /* 0x000fea0003800000 */
[----:B------:R-:W1:Y:S01]  /*03e0*/  LDCU.64 UR4, c[0x0][0x3e0] ;  /* 0x00007c00ff0477ac */ /* 0x000e620008000a00 */
[----:B------:R-:W2:Y:S01]  /*03f0*/  LDCU.U8 UR8, c[0x0][0x410] ;  /* 0x00008200ff0877ac */ /* 0x000ea20008000000 */
[----:B-1----:R-:W-:-:S04]  /*0400*/  UISETP.NE.U32.AND UP0, UPT, UR4, URZ, UPT ;  /* 0x000000ff0400728c */ /* 0x002fc8000bf05070 */
[----:B------:R-:W-:-:S09]  /*0410*/  UISETP.NE.AND.EX UP0, UPT, UR5, URZ, UPT, UP0 ;  /* 0x000000ff0500728c */ /* 0x000fd2000bf05300 */
[----:B--2---:R-:W-:Y:S05]  /*0420*/  BRA.U !UP0, `(.L_x_14767) ;  /* 0x0000001d08a47547 */ /* 0x004fea000b800000 */
[----:B------:R-:W1:Y:S01]  /*0430*/  LDCU.64 UR4, c[0x0][0x3a0] ;  /* 0x00007400ff0477ac */ /* 0x000e620008000a00 */
[----:B------:R-:W2:Y:S01]  /*0440*/  LDCU UR9, c[0x0][0x388] ;  /* 0x00007100ff0977ac */ /* 0x000ea20008000800 */
[----:B------:R-:W3:Y:S01]  /*0450*/  LDCU.64 UR10, c[0x0][0x3a0] ;  /* 0x00007400ff0a77ac */ /* 0x000ee20008000a00 */
[----:B-1----:R-:W-:Y:S01]  /*0460*/  UISETP.NE.U32.AND UP0, UPT, UR4, URZ, UPT ;  /* 0x000000ff0400728c */ /* 0x002fe2000bf05070 */
[----:B------:R-:W1:Y:S03]  /*0470*/  LDCU UR4, c[0x0][0x448] ;  /* 0x00008900ff0477ac */ /* 0x000e660008000800 */
[----:B------:R-:W-:-:S06]  /*0480*/  UISETP.NE.AND.EX UP0, UPT, UR5, URZ, UPT, UP0 ;  /* 0x000000ff0500728c */ /* 0x000fcc000bf05300 */
[----:B--23--:R-:W-:-:S13]  /*0490*/  PLOP3.LUT P1, PT, PT, PT, UP0, 0x80, 0x8 ;  /* 0x000000000008781c */ /* 0x00cfda0003f2f008 */
.L_x_14778:
[----:B0---4-:R-:W0:Y:S01]  /*04a0*/  LDC.64 R2, c[0x0][0x3e0] ;  /* 0x0000f800ff027b82 */ /* 0x011e220000000a00 */
[----:B------:R-:W-:-:S05]  /*04b0*/  IMAD R0, R4, UR9, RZ ;  /* 0x0000000904007c24 */ /* 0x000fca000f8e02ff */
[----:B------:R-:W-:Y:S02]  /*04c0*/  SHF.R.S32.HI R5, RZ, 0x1f, R0 ;  /* 0x0000001fff057819 */ /* 0x000fe40000011400 */
[----:B------:R-:W2:Y:S02]  /*04d0*/  LDC.64 R76, c[0x0][0x390] ;  /* 0x0000e400ff4c7b82 */ /* 0x000ea40000000a00 */
[----:B------:R-:W-:-:S04]  /*04e0*/  LEA.HI R5, R5, R0, RZ, 0x3 ;  /* 0x0000000005057211 */ /* 0x000fc800078f18ff */
[----:B------:R-:W-:Y:S01]  /*04f0*/  LEA.HI.SX32 R107, R5, R6, 0x1d ;  /* 0x00000006056b7211 */ /* 0x000fe200078feaff */
[----:B0-----:R-:W-:-:S06]  /*0500*/  IMAD.WIDE R2, R4, 0x2, R2 ;  /* 0x0000000204027825 */ /* 0x001fcc00078e0202 */
[----:B------:R-:W3:Y:S01]  /*0510*/  LDG.E.U16 R2, desc[UR6][R2.64] ;  /* 0x0000000602027981 */ /* 0x000ee2000c1e1500 */
[----:B--2---:R-:W-:-:S06]  /*0520*/  IMAD.WIDE.U32 R72, R107, 0x10, R76 ;  /* 0x000000106b487825 */ /* 0x004fcc00078e004c */
[----:B-----5:R-:W5:Y:S01]  /*0530*/  LDG.E.128 R72, desc[UR6][R72.64] ;  /* 0x0000000648487981 */ /* 0x020f62000c1e1d00 */
[----:B------:R-:W-:Y:S01]  /*0540*/  BSSY.RECONVERGENT B0, `(.L_x_14768) ;  /* 0x0000030000007945 */ /* 0x000fe20003800200 */
[----:B---3--:R-:W-:-:S03]  /*0550*/  SHF.L.U32 R5, R2, 0x10, RZ ;  /* 0x0000001002057819 */ /* 0x008fc600000006ff */
[----:B------:R-:W-:Y:S05]  /*0560*/  @!P1 BRA `(.L_x_14769) ;  /* 0x0000000000649947 */ /* 0x000fea0003800000 */
        /* <DEDUP_REMOVED lines=13> */
[----:B0-----:R-:W-:-:S02]  /*0640*/  SHF.L.U32 R2, R7, 0x10, RZ ;  /* 0x0000001007027819 */ /* 0x001fc400000006ff */
[----:B------:R-:W-:Y:S02]  /*0650*/  SHF.L.U32 R78, R78, 0x10, RZ ;  /* 0x000000104e4e7819 */ /* 0x000fe400000006ff */
[----:B------:R-:W-:Y:S01]  /*0660*/  SHF.L.U32 R74, R74, 0x10, RZ ;  /* 0x000000104a4a7819 */ /* 0x000fe200000006ff */
[C---:B--2---:R-:W-:Y:S01]  /*0670*/  FFMA.FTZ R100, R5.reuse, R72, R100 ;  /* 0x0000004805647223 */ /* 0x044fe20000010064 */
[C---:B------:R-:W-:Y:S01]  /*0680*/  FFMA.FTZ R101, R5.reuse, R0, R101 ;  /* 0x0000000005657223 */ /* 0x040fe20000010065 */
[C---:B------:R-:W-:Y:S01]  /*0690*/  FFMA.FTZ R102, R5.reuse, R73, R102 ;  /* 0x0000004905667223 */ /* 0x040fe20000010066 */
[C---:B------:R-:W-:Y:S01]  /*06a0*/  FFMA.FTZ R103, R5.reuse, R2, R103 ;  /* 0x0000000205677223 */ /* 0x040fe20000010067 */
[C---:B---3--:R-:W-:Y:S01]  /*06b0*/  FFMA.FTZ R96, R5.reuse, R79, R96 ;  /* 0x0000004f05607223 */ /* 0x048fe20000010060 */
[C---:B------:R-:W-:Y:S01]  /*06c0*/  FFMA.FTZ R97, R5.reuse, R78, R97 ;  /* 0x0000004e05617223 */ /* 0x040fe20000010061 */
[C---:B------:R-:W-:Y:S01]  /*06d0*/  FFMA.FTZ R98, R5.reuse, R75, R98 ;  /* 0x0000004b05627223 */ /* 0x040fe20000010062 */
[----:B------:R-:W-:Y:S01]  /*06e0*/  FFMA.FTZ R99, R5, R74, R99 ;  /* 0x0000004a05637223 */ /* 0x000fe20000010063 */
[----:B------:R-:W-:Y:S06]  /*06f0*/  BRA `(.L_x_14770) ;  /* 0x0000000000507947 */ /* 0x000fec0003800000 */
.L_x_14769:
[----:B-----5:R-:W-:Y:S02]  /*0700*/  PRMT R0, R72, 0x7632, R0 ;  /* 0x0000763248007816 */ /* 0x020fe40000000000 */
        /* <DEDUP_REMOVED lines=19> */
.L_x_14770:
[----:B-1----:R-:W-:Y:S05]  /*0840*/  BSYNC.RECONVERGENT B0 ;  /* 0x0000000000007941 */ /* 0x002fea0003800200 */
.L_x_14768:
[----:B------:R-:W0:Y:S01]  /*0850*/  LDC.64 R2, c[0x0][0x3a8] ;  /* 0x0000ea00ff027b82 */ /* 0x000e220000000a00 */
[----:B------:R-:W-:-:S05]  /*0860*/  IADD3 R105, PT, PT, R107, 0x20, RZ ;  /* 0x000000206b697810 */ /* 0x000fca0007ffe0ff */
[----:B------:R-:W-:-:S04]  /*0870*/  IMAD.WIDE.U32 R72, R105, 0x10, R76 ;  /* 0x0000001069487825 */ /* 0x000fc800078e004c */
[----:B0-----:R-:W-:-:S05]  /*0880*/  IMAD.WIDE.U32 R78, R107, 0x20, R2 ;  /* 0x000000206b4e7825 */ /* 0x001fca00078e0002 */
[----:B------:R0:W-:Y:S04]  /*0890*/  STG.E.128 desc[UR6][R78.64], R100 ;  /* 0x000000644e007986 */ /* 0x0001e8000c101d06 */
[----:B------:R0:W-:Y:S04]  /*08a0*/  STG.E.128 desc[UR6][R78.64+0x10], R96 ;  /* 0x000010604e007986 */ /* 0x0001e8000c101d06 */
[----:B------:R-:W5:Y:S01]  /*08b0*/  LDG.E.128 R72, desc[UR6][R72.64] ;  /* 0x0000000648487981 */ /* 0x000f62000c1e1d00 */
[----:B------:R-:W-:-:S04]  /*08c0*/  UISETP.NE.U32.AND UP0, UPT, UR10, URZ, UPT ;  /* 0x000000ff0a00728c */ /* 0x000fc8000bf05070 */
[----:B------:R-:W-:-:S06]  /*08d0*/  UISETP.NE.AND.EX UP0, UPT, UR11, URZ, UPT, UP0 ;  /* 0x000000ff0b00728c */ /* 0x000fcc000bf05300 */
[----:B------:R-:W-:-:S13]  /*08e0*/  PLOP3.LUT P1, PT, PT, PT, UP0, 0x80, 0x8 ;  /* 0x000000000008781c */ /* 0x000fda0003f2f008 */
[----:B0-----:R-:W-:Y:S05]  /*08f0*/  @!P1 BRA `(.L_x_14771) ;  /* 0x0000000000649947 */ /* 0x001fea0003800000 */
[----:B------:R-:W0:Y:S02]  /*0900*/  LDC.64 R78, c[0x0][0x3a0] ;  /* 0x0000e800ff4e7b82 */ /* 0x000e240000000a00 */
[----:B0-----:R-:W-:-:S05]  /*0910*/  IMAD.WIDE.U32 R78, R105, 0x20, R78 ;  /* 0x00000020694e7825 */ /* 0x001fca00078e004e */
[----:B------:R-:W2:Y:S04]  /*0920*/  LDG.E.128 R92, desc[UR6][R78.64] ;  /* 0x000000064e5c7981 */ /* 0x000ea8000c1e1d00 */
        /* <DEDUP_REMOVED lines=22> */
.L_x_14771:
        /* <DEDUP_REMOVED lines=20> */
.L_x_14772:
[----:B------:R-:W-:Y:S01]  /*0bd0*/  IADD3 R104, PT, PT, R107, 0x40, RZ ;  /* 0x000000406b687810 */ /* 0x000fe20007ffe0ff */
[----:B------:R-:W-:-:S04]  /*0be0*/  IMAD.WIDE.U32 R78, R105, 0x20, R2 ;  /* 0x00000020694e7825 */ /* 0x000fc800078e0002 */
[----:B------:R-:W-:Y:S01]  /*0bf0*/  IMAD.WIDE.U32 R72, R104, 0x10, R76 ;  /* 0x0000001068487825 */ /* 0x000fe200078e004c */
[----:B------:R0:W-:Y:S04]  /*0c00*/  STG.E.128 desc[UR6][R78.64], R92 ;  /* 0x0000005c4e007986 */ /* 0x0001e8000c101d06 */
[----:B------:R0:W-:Y:S04]  /*0c10*/  STG.E.128 desc[UR6][R78.64+0x10], R88 ;  /* 0x000010584e007986 */ /* 0x0001e8000c101d06 */
[----:B------:R-:W5:Y:S01]  /*0c20*/  LDG.E.128 R72, desc[UR6][R72.64] ;  /* 0x0000000648487981 */ /* 0x000f62000c1e1d00 */
[----:B------:R-:W-:Y:S05]  /*0c30*/  @!P1 BRA `(.L_x_14773) ;  /* 0x0000000000649947 */ /* 0x000fea0003800000 */
[----:B0-----:R-:W0:Y:S02]  /*0c40*/  LDC.64 R78, c[0x0][0x3a0] ;  /* 0x0000e800ff4e7b82 */ /* 0x001e240000000a00 */
        /* <DEDUP_REMOVED lines=24> */
.L_x_14773:
[C---:B-----5:R-:W-:Y:S02]  /*0dd0*/  PRMT R7, R73.reuse, 0x7632, R7 ;  /* 0x0000763249077816 */ /* 0x060fe40000000007 */
[----:B------:R-:W-:Y:S02]  /*0de0*/  SHF.L.U32 R86, R73, 0x10, RZ ;  /* 0x0000001049567819 */ /* 0x000fe400000006ff */
[----:B------:R-:W-:Y:S02]  /*0df0*/  PRMT R0, R72, 0x7632, R0 ;  /* 0x0000763248007816 */ /* 0x000fe40000000000 */
[C---:B------:R-:W-:Y:S01]  /*0e00*/  PRMT R73, R74.reuse, 0x7632, R73 ;  /* 0x000076324a497816 */ /* 0x040fe20000000049 */
[----:B------:R-:W-:Y:S01]  /*0e10*/  FMUL.FTZ R86, R5, R86 ;  /* 0x0000005605567220 */ /* 0x000fe20000410000 */
[----:B0-----:R-:W-:Y:S02]  /*0e20*/  PRMT R79, R75, 0x7632, R79 ;  /* 0x000076324b4f7816 */ /* 0x001fe4000000004f */
        /* <DEDUP_REMOVED lines=14> */
.L_x_14774:
[----:B------:R-:W-:Y:S01]  /*0f10*/  IADD3 R106, PT, PT, R107, 0x60, RZ ;  /* 0x000000606b6a7810 */ /* 0x000fe20007ffe0ff */
[----:B------:R-:W-:-:S04]  /*0f20*/  IMAD.WIDE.U32 R72, R104, 0x20, R2 ;  /* 0x0000002068487825 */ /* 0x000fc800078e0002 */
[----:B------:R-:W-:Y:S01]  /*0f30*/  IMAD.WIDE.U32 R76, R106, 0x10, R76 ;  /* 0x000000106a4c7825 */ /* 0x000fe200078e004c */
[----:B------:R0:W-:Y:S04]  /*0f40*/  STG.E.128 desc[UR6][R72.64], R84 ;  /* 0x0000005448007986 */ /* 0x0001e8000c101d06 */
[----:B------:R0:W-:Y:S04]  /*0f50*/  STG.E.128 desc[UR6][R72.64+0x10], R80 ;  /* 0x0000105048007986 */ /* 0x0001e8000c101d06 */
[----:B------:R-:W5:Y:S01]  /*0f60*/  LDG.E.128 R76, desc[UR6][R76.64] ;  /* 0x000000064c4c7981 */ /* 0x000f62000c1e1d00 */
[----:B------:R-:W-:Y:S05]  /*0f70*/  @!P1 BRA `(.L_x_14775) ;  /* 0x0000000000649947 */ /* 0x000fea0003800000 */
        /* <DEDUP_REMOVED lines=25> */
.L_x_14775:
[----:B-----5:R-:W-:Y:S02]  /*1110*/  PRMT R0, R76, 0x7632, R0 ;  /* 0x000076324c007816 */ /* 0x020fe40000000000 */
[----:B------:R-:W-:Y:S02]  /*1120*/  PRMT R7, R77, 0x7632, R7 ;  /* 0x000076324d077816 */ /* 0x000fe40000000007 */
[C---:B0-----:R-:W-:Y:S02]  /*1130*/  PRMT R73, R78.reuse, 0x7632, R73 ;  /* 0x000076324e497816 */ /* 0x041fe40000000049 */
        /* <DEDUP_REMOVED lines=17> */
.L_x_14776:
        /* <DEDUP_REMOVED lines=123> */
.L_x_14801:
        /* <DEDUP_REMOVED lines=48> */
[----:B------:R-:W-:Y:S01]  /*1d00*/  FFMA.FTZ R72, R72, R65, R33 ;  /* 0x0000004148487223 */ /* 0x000fe20000010021 */
[C---:B------:R-:W-:Y:S01]  /*1d10*/  FMUL.FTZ R82, R2.reuse, R101 ;  /* 0x0000006502527220 */ /* 0x040fe20000410000 */
[----:B------:R-:W-:Y:S01]  /*1d20*/  FMUL.FTZ R97, R2, R102 ;  /* 0x0000006602617220 */ /* 0x000fe20000410000 */
[----:B------:R-:W-:Y:S01]  /*1d30*/  F2FP.BF16.F32.PACK_AB R75, R74, R75 ;  /* 0x0000004b4a4b723e */ /* 0x000fe200000010ff */
[----:B------:R-:W-:Y:S01]  /*1d40*/  FMUL.FTZ R86, R2, R103 ;  /* 0x0000006702567220 */ /* 0x000fe20000410000 */
[----:B------:R-:W-:Y:S01]  /*1d50*/  F2FP.BF16.F32.PACK_AB R74, R72, R73 ;  /* 0x00000049484a723e */ /* 0x000fe200000010ff */
[C---:B------:R-:W-:Y:S01]  /*1d60*/  FMUL.FTZ R73, R2.reuse, R100 ;  /* 0x0000006402497220 */ /* 0x040fe20000410000 */
[C---:B------:R-:W-:Y:S01]  /*1d70*/  FMUL.FTZ R99, R2.reuse, R3 ;  /* 0x0000000302637220 */ /* 0x040fe20000410000 */
        /* <DEDUP_REMOVED lines=9> */
[C---:B------:R-:W-:Y:S01]  /*1e10*/  FMUL.FTZ R101, R2.reuse, R90 ;  /* 0x0000005a02657220 */ /* 0x040fe20000410000 */
[C---:B------:R-:W-:Y:S01]  /*1e20*/  FMUL.FTZ R90, R2.reuse, R91 ;  /* 0x0000005b025a7220 */ /* 0x040fe20000410000 */
[----:B------:R-:W-:Y:S01]  /*1e30*/  F2FP.BF16.F32.PACK_AB R72, R3, R72 ;  /* 0x000000480348723e */ /* 0x000fe200000010ff */
[----:B------:R-:W-:Y:S01]  /*1e40*/  FMUL.FTZ R3, R2, R92 ;  /* 0x0000005c02037220 */ /* 0x000fe20000410000 */
[----:B------:R-:W-:Y:S01]  /*1e50*/  F2FP.BF16.F32.PACK_AB R73, R86, R73 ;  /* 0x000000495649723e */ /* 0x000fe200000010ff */
[----:B------:R-:W-:Y:S01]  /*1e60*/  FMUL.FTZ R92, R2, R115 ;  /* 0x00000073025c7220 */ /* 0x000fe20000410000 */
[----:B------:R-:W-:Y:S01]  /*1e70*/  F2FP.BF16.F32.PACK_AB R89, R96, R89 ;  /* 0x000000596059723e */ /* 0x000fe200000010ff */
[----:B------:R-:W-:Y:S01]  /*1e80*/  FFMA.FTZ R91, R101, R58, R26 ;  /* 0x0000003a655b7223 */ /* 0x000fe2000001001a */
[----:B------:R-:W-:Y:S01]  /*1e90*/  FFMA.FTZ R90, R90, R59, R27 ;  /* 0x0000003b5a5a7223 */ /* 0x000fe2000001001b */
[----:B------:R-:W0:Y:S01]  /*1ea0*/  @!P2 LDC.64 R96, c[0x0][0x3c8] ;  /* 0x0000f200ff60ab82 */ /* 0x000e220000000a00 */
[C---:B------:R-:W-:Y:S01]  /*1eb0*/  FMUL.FTZ R7, R2.reuse, R7 ;  /* 0x0000000702077220 */ /* 0x040fe20000410000 */
[----:B------:R-:W-:Y:S01]  /*1ec0*/  FMUL.FTZ R86, R2, R87 ;  /* 0x0000005702567220 */ /* 0x000fe20000410000 */
[----:B------:R-:W-:Y:S01]  /*1ed0*/  FFMA.FTZ R5, R5, R56, R24 ;  /* 0x0000003805057223 */ /* 0x000fe20000010018 */
[----:B------:R-:W-:Y:S01]  /*1ee0*/  FFMA.FTZ R88, R88, R57, R25 ;  /* 0x0000003958587223 */ /* 0x000fe20000010019 */
[----:B------:R-:W-:Y:S01]  /*1ef0*/  FFMA.FTZ R100, R92, R51, R19 ;  /* 0x000000335c647223 */ /* 0x000fe20000010013 */
[----:B------:R-:W-:Y:S01]  /*1f00*/  FFMA.FTZ R7, R7, R54, R22 ;  /* 0x0000003607077223 */ /* 0x000fe20000010016 */
[----:B------:R-:W-:Y:S01]  /*1f10*/  FFMA.FTZ R92, R86, R55, R23 ;  /* 0x00000037565c7223 */ /* 0x000fe20000010017 */
[----:B------:R-:W2:Y:S01]  /*1f20*/  LDC.64 R94, c[0x0][0x428] ;  /* 0x00010a00ff5e7b82 */ /* 0x000ea20000000a00 */
[----:B------:R-:W-:Y:S01]  /*1f30*/  F2FP.BF16.F32.PACK_AB R91, R90, R91 ;  /* 0x0000005b5a5b723e */ /* 0x000fe200000010ff */
[----:B------:R-:W-:Y:S01]  /*1f40*/  FMUL.FTZ R82, R2, R93 ;  /* 0x0000005d02527220 */ /* 0x000fe20000410000 */
        /* <DEDUP_REMOVED lines=8> */
[----:B------:R-:W3:Y:S01]  /*1fd0*/  LDC.64 R92, c[0x0][0x380] ;  /* 0x0000e000ff5c7b82 */ /* 0x000ee20000000a00 */
        /* <DEDUP_REMOVED lines=19> */
[----:B-1----:R-:W-:-:S04]  /*2110*/  @!P2 IMAD.WIDE R110, R4, 0x4, R110 ;  /* 0x00000004046ea825 */ /* 0x002fc800078e026e */
[----:B------:R-:W-:Y:S01]  /*2120*/  FFMA.FTZ R81, R119, R46, R14 ;  /* 0x0000002e77517223 */ /* 0x000fe2000001000e */
[----:B------:R-:W-:Y:S01]  /*2130*/  FFMA.FTZ R123, R123, R40, R8 ;  /* 0x000000287b7b7223 */ /* 0x000fe20000010008 */
[----:B------:R-:W-:Y:S01]  /*2140*/  FFMA.FTZ R0, R0, R43, R11 ;  /* 0x0000002b00007223 */ /* 0x000fe2000001000b */
[----:B------:R-:W-:Y:S01]  /*2150*/  FFMA.FTZ R100, R100, R41, R9 ;  /* 0x0000002964647223 */ /* 0x000fe20000010009 */
[----:B------:R-:W-:Y:S01]  /*2160*/  FFMA.FTZ R98, R98, R47, R15 ;  /* 0x0000002f62627223 */ /* 0x000fe2000001000f */
[----:B------:R-:W-:Y:S01]  /*2170*/  FFMA.FTZ R3, R82, R45, R13 ;  /* 0x0000002d52037223 */ /* 0x000fe2000001000d */
[----:B0-----:R-:W-:Y:S01]  /*2180*/  @!P2 IMAD.WIDE R96, R4, 0x4, R96 ;  /* 0x000000040460a825 */ /* 0x001fe200078e0260 */
[----:B------:R-:W-:Y:S01]  /*2190*/  F2FP.BF16.F32.PACK_AB R84, R84, R5 ;  /* 0x000000055454723e */ /* 0x000fe200000010ff */
[----:B------:R4:W-:Y:S01]  /*21a0*/  @!P2 STG.E desc[UR6][R110.64], R108 ;  /* 0x0000006c6e00a986 */ /* 0x0009e2000c101906 */
        /* <DEDUP_REMOVED lines=8> */
[----:B---3--:R-:W-:Y:S01]  /*2230*/  LEA R4, R92, R4, 0x2 ;  /* 0x000000045c047211 */ /* 0x008fe200078e10ff */
[----:B------:R-:W-:-:S02]  /*2240*/  IMAD.WIDE.U32 R104, R104, 0x10, R94 ;  /* 0x0000001068687825 */ /* 0x000fc400078e005e */
[----:B------:R4:W-:Y:S01]  /*2250*/  STG.E.128 desc[UR6][R78.64], R88 ;  /* 0x000000584e007986 */ /* 0x0009e2000c101d06 */
[----:B------:R-:W-:Y:S01]  /*2260*/  ISETP.GE.AND P0, PT, R4, R93, PT ;  /* 0x0000005d0400720c */ /* 0x000fe20003f06270 */
[----:B------:R-:W-:Y:S02]  /*2270*/  IMAD.WIDE.U32 R94, R106, 0x10, R94 ;  /* 0x000000106a5e7825 */ /* 0x000fe400078e005e */
[----:B------:R4:W-:Y:S04]  /*2280*/  STG.E.128 desc[UR6][R104.64], R84 ;  /* 0x0000005468007986 */ /* 0x0009e8000c101d06 */
[----:B------:R4:W-:Y:S06]  /*2290*/  STG.E.128 desc[UR6][R94.64], R80 ;  /* 0x000000505e007986 */ /* 0x0009ec000c101d06 */
[----:B------:R-:W-:Y:S05]  /*22a0*/  @!P0 BRA `(.L_x_14778) ;  /* 0xffffffe0007c8947 */ /* 0x000fea000383ffff */
[----:B------:R-:W-:Y:S05]  /*22b0*/  EXIT ;  /* 0x000000000000794d */ /* 0x000fea0003800000 */
.L_x_14767:
[----:B------:R-:W1:Y:S01]  /*22c0*/  LDCU.64 UR4, c[0x0][0x3a0] ;  /* 0x00007400ff0477ac */ /* 0x000e620008000a00 */
[----:B------:R-:W2:Y:S01]  /*22d0*/  LDCU UR9, c[0x0][0x388] ;  /* 0x00007100ff0977ac */ /* 0x000ea20008000800 */
[----:B------:R-:W3:Y:S01]  /*22e0*/  LDCU UR10, c[0x0][0x448] ;  /* 0x00008900ff0a77ac */ /* 0x000ee20008000800 */
[----:B-1----:R-:W-:-:S04]  /*22f0*/  UISETP.NE.U32.AND UP0, UPT, UR4, URZ, UPT ;  /* 0x000000ff0400728c */ /* 0x002fc8000bf05070 */
[----:B------:R-:W-:Y:S01]  /*2300*/  UISETP.NE.AND.EX UP0, UPT, UR5, URZ, UPT, UP0 ;  /* 0x000000ff0500728c */ /* 0x000fe2000bf05300 */
[----:B------:R-:W1:Y:S05]  /*2310*/  LDCU.64 UR4, c[0x0][0x3a0] ;  /* 0x00007400ff0477ac */ /* 0x000e6a0008000a00 */
[----:B--23--:R-:W-:-:S13]  /*2320*/  PLOP3.LUT P1, PT, PT, PT, UP0, 0x80, 0x8 ;  /* 0x000000000008781c */ /* 0x00cfda0003f2f008 */
.L_x_14789:
[----:B------:R-:W2:Y:S01]  /*2330*/  LDC.64 R100, c[0x0][0x390] ;  /* 0x0000e400ff647b82 */ /* 0x000ea20000000a00 */
[----:B------:R-:W-:-:S05]  /*2340*/  IMAD R0, R4, UR9, RZ ;  /* 0x0000000904007c24 */ /* 0x000fca000f8e02ff */
[----:B0-----:R-:W-:-:S04]  /*2350*/  SHF.R.S32.HI R3, RZ, 0x1f, R0 ;  /* 0x0000001fff037819 */ /* 0x001fc80000011400 */
[----:B------:R-:W-:-:S04]  /*2360*/  LEA.HI R3, R3, R0, RZ, 0x3 ;  /* 0x0000000003037211 */ /* 0x000fc800078f18ff */
[----:B---3--:R-:W-:-:S05]  /*2370*/  LEA.HI.SX32 R107, R3, R6, 0x1d ;  /* 0x00000006036b7211 */ /* 0x008fca00078feaff */
[----:B--2---:R-:W-:-:S06]  /*2380*/  IMAD.WIDE.U32 R76, R107, 0x10, R100 ;  /* 0x000000106b4c7825 */ /* 0x004fcc00078e0064 */
[----:B-----5:R-:W5:Y:S01]  /*2390*/  LDG.E.128 R76, desc[UR6][R76.64] ;  /* 0x000000064c4c7981 */ /* 0x020f62000c1e1d00 */
[----:B------:R-:W-:Y:S04]  /*23a0*/  BSSY.RECONVERGENT B0, `(.L_x_14779) ;  /* 0x0000027000007945 */ /* 0x000fe80003800200 */
[----:B------:R-:W-:Y:S05]  /*23b0*/  @!P1 BRA `(.L_x_14780) ;  /* 0x0000000000649947 */ /* 0x000fea0003800000 */
[----:B------:R-:W0:Y:S02]  /*23c0*/  LDC.64 R2, c[0x0][0x3a0] ;  /* 0x0000e800ff027b82 */ /* 0x000e240000000a00 */
[----:B0-----:R-:W-:-:S05]  /*23d0*/  IMAD.WIDE.U32 R2, R107, 0x20, R2 ;  /* 0x000000206b027825 */ /* 0x001fca00078e0002 */
[----:B------:R-:W2:Y:S04]  /*23e0*/  LDG.E.128 R72, desc[UR6][R2.64] ;  /* 0x0000000602487981 */ /* 0x000ea8000c1e1d00 */
[----:B------:R0:W3:Y:S01]  /*23f0*/  LDG.E.128 R80, desc[UR6][R2.64+0x10] ;  /* 0x0000100602507981 */ /* 0x0000e2000c1e1d00 */
[C---:B-----5:R-:W-:Y:S02]  /*2400*/  PRMT R0, R76.reuse, 0x7632, R0 ;  /* 0x000076324c007816 */ /* 0x060fe40000000000 */
[----:B------:R-:W-:Y:S02]  /*2410*/  SHF.L.U32 R5, R76, 0x10, RZ ;  /* 0x000000104c057819 */ /* 0x000fe400000006ff */
[----:B------:R-:W-:Y:S02]  /*2420*/  SHF.L.U32 R0, R0, 0x10, RZ ;  /* 0x0000001000007819 */ /* 0x000fe400000006ff */
[----:B------:R-:W-:-:S02]  /*2430*/  PRMT R76, R78, 0x7632, R76 ;  /* 0x000076324e4c7816 */ /* 0x000fc4000000004c */
[----:B------:R-:W-:Y:S02]  /*2440*/  SHF.L.U32 R85, R78, 0x10, RZ ;  /* 0x000000104e557819 */ /* 0x000fe400000006ff */
[----:B------:R-:W-:Y:S02]  /*2450*/  PRMT R7, R77, 0x7632, R7 ;  /* 0x000076324d077816 */ /* 0x000fe40000000007 */
[----:B------:R-:W-:Y:S02]  /*2460*/  PRMT R78, R79, 0x7632, R78 ;  /* 0x000076324f4e7816 */ /* 0x000fe4000000004e */
[----:B------:R-:W-:Y:S02]  /*2470*/  SHF.L.U32 R77, R77, 0x10, RZ ;  /* 0x000000104d4d7819 */ /* 0x000fe400000006ff */
[----:B------:R-:W-:Y:S02]  /*2480*/  SHF.L.U32 R79, R79, 0x10, RZ ;  /* 0x000000104f4f7819 */ /* 0x000fe400000006ff */
[----:B0-----:R-:W-:-:S02]  /*2490*/  SHF.L.U32 R2, R7, 0x10, RZ ;  /* 0x0000001007027819 */ /* 0x001fc400000006ff */
[----:B------:R-:W-:Y:S01]  /*24a0*/  SHF.L.U32 R84, R78, 0x10, RZ ;  /* 0x000000104e547819 */ /* 0x000fe200000006ff */
[----:B--2---:R-:W-:Y:S01]  /*24b0*/  FADD.FTZ R73, R73, R0 ;  /* 0x0000000049497221 */ /* 0x004fe20000010000 */
[----:B------:R-:W-:Y:S01]  /*24c0*/  SHF.L.U32 R0, R76, 0x10, RZ ;  /* 0x000000104c007819 */ /* 0x000fe200000006ff */
[----:B------:R-:W-:Y:S01]  /*24d0*/  FADD.FTZ R74, R74, R77 ;  /* 0x0000004d4a4a7221 */ /* 0x000fe20000010000 */
[----:B------:R-:W-:Y:S01]  /*24e0*/  FADD.FTZ R72, R72, R5 ;  /* 0x0000000548487221 */ /* 0x000fe20000010000 */
[----:B---3--:R-:W-:Y:S01]  /*24f0*/  FADD.FTZ R78, R82, R79 ;  /* 0x0000004f524e7221 */ /* 0x008fe20000010000 */
[----:B------:R-:W-:Y:S01]  /*2500*/  FADD.FTZ R75, R75, R2 ;  /* 0x000000024b4b7221 */ /* 0x000fe20000010000 */
[----:B------:R-:W-:Y:S01]  /*2510*/  FADD.FTZ R76, R80, R85 ;  /* 0x00000055504c7221 */ /* 0x000fe20000010000 */
[----:B------:R-:W-:Y:S01]  /*2520*/  FADD.FTZ R77, R81, R0 ;  /* 0x00000000514d7221 */ /* 0x000fe20000010000 */
[----:B------:R-:W-:Y:S01]  /*2530*/  FADD.FTZ R79, R83, R84 ;  /* 0x00000054534f7221 */ /* 0x000fe20000010000 */
[----:B------:R-:W-:Y:S06]  /*2540*/  BRA `(.L_x_14781) ;  /* 0x0000000000307947 */ /* 0x000fec0003800000 */
.L_x_14780:
        /* <DEDUP_REMOVED lines=12> */
.L_x_14781:
[----:B-1----:R-:W-:Y:S05]  /*2610*/  BSYNC.RECONVERGENT B0 ;  /* 0x0000000000007941 */ /* 0x002fea0003800200 */
.L_x_14779:
        /* <DEDUP_REMOVED lines=15> */
[----:B-----5:R-:W-:Y:S02]  /*2710*/  PRMT R0, R84, 0x7632, R0 ;  /* 0x0000763254007816 */ /* 0x020fe40000000000 */
[----:B------:R-:W-:Y:S02]  /*2720*/  PRMT R7, R85, 0x7632, R7 ;  /* 0x0000763255077816 */ /* 0x000fe40000000007 */
[----:B------:R-:W-:Y:S02]  /*2730*/  SHF.L.U32 R0, R0, 0x10, RZ ;  /* 0x0000001000007819 */ /* 0x000fe400000006ff */
[----:B------:R-:W-:-:S02]  /*2740*/  PRMT R94, R86, 0x7632, R94 ;  /* 0x00007632565e7816 */ /* 0x000fc4000000005e */
[----:B------:R-:W-:Y:S02]  /*2750*/  SHF.L.U32 R95, R86, 0x10, RZ ;  /* 0x00000010565f7819 */ /* 0x000fe400000006ff */
[----:B------:R-:W-:Y:S02]  /*2760*/  PRMT R86, R87, 0x7632, R86 ;  /* 0x0000763257567816 */ /* 0x000fe40000000056 */
[----:B------:R-:W-:Y:S02]  /*2770*/  SHF.L.U32 R5, R84, 0x10, RZ ;  /* 0x0000001054057819 */ /* 0x000fe400000006ff */
[----:B------:R-:W-:Y:S02]  /*2780*/  SHF.L.U32 R85, R85, 0x10, RZ ;  /* 0x0000001055557819 */ /* 0x000fe400000006ff */
[----:B------:R-:W-:Y:S02]  /*2790*/  SHF.L.U32 R87, R87, 0x10, RZ ;  /* 0x0000001057577819 */ /* 0x000fe400000006ff */
[----:B------:R-:W-:-:S02]  /*27a0*/  SHF.L.U32 R84, R7, 0x10, RZ ;  /* 0x0000001007547819 */ /* 0x000fc400000006ff */
        /* <DEDUP_REMOVED lines=11> */
.L_x_14782:
        /* <DEDUP_REMOVED lines=12> */
.L_x_14783:
        /* <DEDUP_REMOVED lines=9> */
[----:B0-----:R-:W2:Y:S04]  /*29b0*/  LDG.E.128 R88, desc[UR6][R102.64] ;  /* 0x0000000666587981 */ /* 0x001ea8000c1e1d00 */
        /* <DEDUP_REMOVED lines=22> */
.L_x_14784:
        /* <DEDUP_REMOVED lines=12> */
.L_x_14785:
        /* <DEDUP_REMOVED lines=32> */
.L_x_14786:
        /* <DEDUP_REMOVED lines=12> */
.L_x_14787:
        /* <DEDUP_REMOVED lines=123> */
.L_x_14813:
[----:B------:R-:W-:Y:S01]  /*3650*/  FMUL.FTZ R0, R108, R108 ;  /* 0x0000006c6c007220 */ /* 0x000fe20000410000 */
[----:B------:R-:W-:Y:S01]  /*3660*/  ISETP.NE.AND P0, PT, RZ, UR8, PT ;  /* 0x00000008ff007c0c */ /* 0x000fe2000bf05270 */
[----:B-1----:R-:W-:Y:S01]  /*3670*/  FADD.FTZ R2, R113, R7 ;  /* 0x0000000771027221 */ /* 0x002fe20000010000 */
[----:B------:R-:W1:Y:S02]  /*3680*/  @!P2 LDC.64 R110, c[0x0][0x3c0] ;  /* 0x0000f000ff6eab82 */ /* 0x000e640000000a00 */
[----:B------:R-:W-:Y:S01]  /*3690*/  FSEL R3, R0, RZ, P0 ;  /* 0x000000ff00037208 */ /* 0x000fe20000000000 */
[----:B------:R-:W-:Y:S01]  /*36a0*/  FFMA.FTZ R2, R2, R109, UR10 ;  /* 0x0000000a02027e23 */ /* 0x000fe2000801006d */
[----:B------:R-:W-:Y:S02]  /*36b0*/  FSEL R0, R108, RZ, !P0 ;  /* 0x000000ff6c007208 */ /* 0x000fe40004000000 */
[----:B------:R-:W-:Y:S01]  /*36c0*/  ISETP.NE.AND P0, PT, R6, RZ, PT ;  /* 0x000000ff0600720c */ /* 0x000fe20003f05270 */
[----:B------:R-:W-:-:S02]  /*36d0*/  FADD.FTZ R2, R2, R3 ;  /* 0x0000000302027221 */ /* 0x000fc40000010000 */
[C---:B------:R-:W-:Y:S01]  /*36e0*/  FADD.FTZ R3, -R0.reuse, R82 ;  /* 0x0000005200037221 */ /* 0x040fe20000010100 */
[C---:B------:R-:W-:Y:S01]  /*36f0*/  FADD.FTZ R5, -R0.reuse, R83 ;  /* 0x0000005300057221 */ /* 0x040fe20000010100 */
[C---:B------:R-:W-:Y:S01]  /*3700*/  FADD.FTZ R76, -R0.reuse, R76 ;  /* 0x0000004c004c7221 */ /* 0x040fe20000010100 */
[----:B------:R-:W2:Y:S01]  /*3710*/  LDC.64 R82, c[0x0][0x428] ;  /* 0x00010a00ff527b82 */ /* 0x000ea20000000a00 */
        /* <DEDUP_REMOVED lines=31> */
[----:B------:R-:W-:Y:S01]  /*3910*/  FMUL.FTZ R0, R2, R77 ;  /* 0x0000004d02007220 */ /* 0x000fe20000410000 */
[----:B--2---:R-:W-:-:S04]  /*3920*/  IMAD.WIDE.U32 R92, R107, 0x10, R82 ;  /* 0x000000106b5c7825 */ /* 0x004fc800078e0052 */
[----:B------:R-:W-:Y:S01]  /*3930*/  FMUL.FTZ R107, R2, R78 ;  /* 0x0000004e026b7220 */ /* 0x000fe20000410000 */
[----:B------:R-:W-:Y:S01]  /*3940*/  FFMA.FTZ R78, R95, R64, R32 ;  /* 0x000000405f4e7223 */ /* 0x000fe20000010020 */
[----:B------:R-:W-:Y:S01]  /*3950*/  FFMA.FTZ R77, R0, R65, R33 ;  /* 0x00000041004d7223 */ /* 0x000fe20000010021 */
[C---:B------:R-:W-:Y:S01]  /*3960*/  FMUL.FTZ R0, R2.reuse, R73 ;  /* 0x0000004902007220 */ /* 0x040fe20000410000 */
[C---:B------:R-:W-:Y:S01]  /*3970*/  FMUL.FTZ R76, R2.reuse, R79 ;  /* 0x0000004f024c7220 */ /* 0x040fe20000410000 */
[C---:B------:R-:W-:Y:S01]  /*3980*/  FMUL.FTZ R73, R2.reuse, R74 ;  /* 0x0000004a02497220 */ /* 0x040fe20000410000 */
[C---:B------:R-:W-:Y:S01]  /*3990*/  FMUL.FTZ R74, R2.reuse, R5 ;  /* 0x00000005024a7220 */ /* 0x040fe20000410000 */
[----:B------:R-:W-:Y:S01]  /*39a0*/  F2FP.BF16.F32.PACK_AB R78, R77, R78 ;  /* 0x0000004e4d4e723e */ /* 0x000fe200000010ff */
[C---:B------:R-:W-:Y:S01]  /*39b0*/  FMUL.FTZ R77, R2.reuse, R72 ;  /* 0x00000048024d7220 */ /* 0x040fe20000410000 */
[C---:B------:R-:W-:Y:S01]  /*39c0*/  FMUL.FTZ R72, R2.reuse, R75 ;  /* 0x0000004b02487220 */ /* 0x040fe20000410000 */
[C---:B------:R-:W-:Y:S01]  /*39d0*/  FMUL.FTZ R5, R2.reuse, R84 ;  /* 0x0000005402057220 */ /* 0x040fe20000410000 */
[----:B------:R-:W-:Y:S01]  /*39e0*/  FMUL.FTZ R75, R2, R3 ;  /* 0x00000003024b7220 */ /* 0x000fe20000410000 */
        /* <DEDUP_REMOVED lines=8> */
[----:B------:R-:W-:Y:S01]  /*3a70*/  FMUL.FTZ R84, R2, R85 ;  /* 0x0000005502547220 */ /* 0x000fe20000410000 */
[----:B------:R-:W-:Y:S01]  /*3a80*/  F2FP.BF16.F32.PACK_AB R79, R76, R79 ;  /* 0x0000004f4c4f723e */ /* 0x000fe200000010ff */
[----:B------:R-:W-:-:S04]  /*3a90*/  IMAD.WIDE.U32 R106, R106, 0x10, R82 ;  /* 0x000000106a6a7825 */ /* 0x000fc800078e0052 */
[----:B------:R-:W-:Y:S01]  /*3aa0*/  FFMA.FTZ R82, R5, R56, R24 ;  /* 0x0000003805527223 */ /* 0x000fe20000010018 */
[----:B------:R-:W-:Y:S01]  /*3ab0*/  FMUL.FTZ R83, R2, R86 ;  /* 0x0000005602537220 */ /* 0x000fe20000410000 */
[----:B------:R-:W-:Y:S01]  /*3ac0*/  FFMA.FTZ R5, R74, R63, R31 ;  /* 0x0000003f4a057223 */ /* 0x000fe2000001001f */
[----:B------:R-:W-:Y:S01]  /*3ad0*/  FFMA.FTZ R76, R77, R68, R36 ;  /* 0x000000444d4c7223 */ /* 0x000fe20000010024 */
[----:B------:R-:W-:Y:S01]  /*3ae0*/  F2FP.BF16.F32.PACK_AB R77, R72, R73 ;  /* 0x00000049484d723e */ /* 0x000fe200000010ff */
[----:B------:R-:W-:Y:S01]  /*3af0*/  FFMA.FTZ R75, R83, R58, R26 ;  /* 0x0000003a534b7223 */ /* 0x000fe2000001001a */
[----:B------:R-:W-:Y:S01]  /*3b00*/  FMUL.FTZ R86, R2, R87 ;  /* 0x0000005702567220 */ /* 0x000fe20000410000 */
[----:B------:R-:W-:Y:S01]  /*3b10*/  FFMA.FTZ R83, R84, R57, R25 ;  /* 0x0000003954537223 */ /* 0x000fe20000010019 */
[----:B------:R-:W-:Y:S01]  /*3b20*/  F2FP.BF16.F32.PACK_AB R73, R5, R0 ;  /* 0x000000000549723e */ /* 0x000fe200000010ff */
[C---:B------:R-:W-:Y:S01]  /*3b30*/  FMUL.FTZ R5, R2.reuse, R88 ;  /* 0x0000005802057220 */ /* 0x040fe20000410000 */
[----:B------:R-:W0:Y:S01]  /*3b40*/  @!P0 LDC.64 R84, c[0x0][0x3c8] ;  /* 0x0000f200ff548b82 */ /* 0x000e220000000a00 */
[C---:B------:R-:W-:Y:S01]  /*3b50*/  FMUL.FTZ R115, R2.reuse, R115 ;  /* 0x0000007302737220 */ /* 0x040fe20000410000 */
[----:B------:R-:W-:Y:S01]  /*3b60*/  FMUL.FTZ R88, R2, R119 ;  /* 0x0000007702587220 */ /* 0x000fe20000410000 */
[----:B------:R-:W-:Y:S01]  /*3b70*/  FFMA.FTZ R86, R86, R59, R27 ;  /* 0x0000003b56567223 */ /* 0x000fe2000001001b */
[----:B------:R-:W-:Y:S01]  /*3b80*/  F2FP.BF16.F32.PACK_AB R74, R83, R82 ;  /* 0x00000052534a723e */ /* 0x000fe200000010ff */
        /* <DEDUP_REMOVED lines=13> */
[----:B------:R-:W2:Y:S01]  /*3c60*/  LDC.64 R88, c[0x0][0x380] ;  /* 0x0000e000ff587b82 */ /* 0x000ea20000000a00 */
        /* <DEDUP_REMOVED lines=30> */
[----:B------:R-:W-:-:S02]  /*3e50*/  F2FP.BF16.F32.PACK_AB R87, R100, R87 ;  /* 0x000000576457723e */ /* 0x000fc400000010ff */
[----:B------:R-:W-:Y:S01]  /*3e60*/  F2FP.BF16.F32.PACK_AB R86, R98, R123 ;  /* 0x0000007b6256723e */ /* 0x000fe200000010ff */
[----:B------:R3:W-:Y:S01]  /*3e70*/  @!P0 STG.E desc[UR6][R90.64], R2 ;  /* 0x000000025a008986 */ /* 0x0007e2000c101906 */
[----:B------:R-:W-:Y:S02]  /*3e80*/  F2FP.BF16.F32.PACK_AB R85, R96, R121 ;  /* 0x000000796055723e */ /* 0x000fe400000010ff */
[----:B------:R-:W-:Y:S01]  /*3e90*/  F2FP.BF16.F32.PACK_AB R84, R0, R117 ;  /* 0x000000750054723e */ /* 0x000fe200000010ff */
        /* <DEDUP_REMOVED lines=8> */
.L_x_14777:
[----:B------:R-:W-:Y:S01]  /*3f20*/  HFMA2 R2, -RZ, RZ, 0, 5.9604644775390625e-08 ;  /* 0x00000001ff027431 */ /* 0x000fe200000001ff */
[----:B------:R-:W-:Y:S01]  /*3f30*/  BSSY B0, `(.L_x_14790) ;  /* 0x0000006000007945 */ /* 0x000fe20003800000 */
[----:B------:R-:W-:Y:S02]  /*3f40*/  MOV R3, 0x1f ;  /* 0x0000001f00037802 */ /* 0x000fe40000000f00 */
[----:B------:R-:W-:-:S07]  /*3f50*/  MOV R0, 0xffffffff ;  /* 0xffffffff00007802 */ /* 0x000fce0000000f00 */
[----:B------:R-:W-:Y:S05]  /*3f60*/  WARPSYNC.COLLECTIVE R0, `(.L_x_14791) ;  /* 0x0000000000087348 */ /* 0x000fea0003c00000 */
[----:B------:R0:W1:Y:S02]  /*3f70*/  SHFL.BFLY P0, R7, R5, R2, R3 ;  /* 0x0c00000205077389 */ /* 0x0000640000000003 */
[----:B01----:R-:W-:Y:S05]  /*3f80*/  ENDCOLLECTIVE ;  /* 0x000000000000791b */ /* 0x003fea0003800000 */
.L_x_14791:
[----:B------:R-:W-:Y:S05]  /*3f90*/  BSYNC B0 ;  /* 0x0000000000007941 */ /* 0x000fea0003800000 */
.L_x_14790:
        /* <DEDUP_REMOVED lines=8> */
.L_x_14792:
[----:B------:R-:W-:Y:S02]  /*4020*/  HFMA2 R2, -RZ, RZ, 0, 2.384185791015625e-07 ;  /* 0x00000004ff027431 */ /* 0x000fe400000001ff */
[----:B------:R-:W-:-:S05]  /*4030*/  FADD.FTZ R110, R5, R7 ;  /* 0x00000007056e7221 */ /* 0x000fca0000010000 */
[----:B------:R-:W-:-:S07]  /*4040*/  MOV R5, R110 ;  /* 0x0000006e00057202 */ /* 0x000fce0000000f00 */
[----:B------:R-:W-:Y:S05]  /*4050*/  WARPSYNC.COLLECTIVE R0, `(.L_x_14793) ;  /* 0x0000000000087348 */ /* 0x000fea0003c00000 */
[----:B------:R0:W1:Y:S02]  /*4060*/  SHFL.BFLY P0, R7, R5, R2, R3 ;  /* 0x0c00000205077389 */ /* 0x0000640000000003 */
[----:B01----:R-:W-:Y:S05]  /*4070*/  ENDCOLLECTIVE ;  /* 0x000000000000791b */ /* 0x003fea0003800000 */
.L_x_14793:
[----:B------:R-:W-:Y:S02]  /*4080*/  HFMA2 R2, -RZ, RZ, 0, 4.76837158203125e-07 ;  /* 0x00000008ff027431 */ /* 0x000fe400000001ff */
[----:B------:R-:W-:-:S05]  /*4090*/  FADD.FTZ R111, R110, R7 ;  /* 0x000000076e6f7221 */ /* 0x000fca0000010000 */
[----:B------:R-:W-:-:S07]  /*40a0*/  MOV R5, R111 ;  /* 0x0000006f00057202 */ /* 0x000fce0000000f00 */
[----:B------:R-:W-:Y:S05]  /*40b0*/  WARPSYNC.COLLECTIVE R0, `(.L_x_14794) ;  /* 0x0000000000087348 */ /* 0x000fea0003c00000 */
[----:B------:R0:W1:Y:S02]  /*40c0*/  SHFL.BFLY P0, R7, R5, R2, R3 ;  /* 0x0c00000205077389 */ /* 0x0000640000000003 */
[----:B01----:R-:W-:Y:S05]  /*40d0*/  ENDCOLLECTIVE ;  /* 0x000000000000791b */ /* 0x003fea0003800000 */
.L_x_14794:
[----:B------:R-:W-:Y:S02]  /*40e0*/  HFMA2 R2, -RZ, RZ, 0, 9.5367431640625e-07 ;  /* 0x00000010ff027431 */ /* 0x000fe400000001ff */
[----:B------:R-:W-:-:S05]  /*40f0*/  FADD.FTZ R112, R111, R7 ;  /* 0x000000076f707221 */ /* 0x000fca0000010000 */
[----:B------:R-:W-:-:S07]  /*4100*/  MOV R5, R112 ;  /* 0x0000007000057202 */ /* 0x000fce0000000f00 */
[----:B------:R-:W-:Y:S05]  /*4110*/  WARPSYNC.COLLECTIVE R0, `(.L_x_14795) ;  /* 0x0000000000087348 */ /* 0x000fea0003c00000 */
[----:B------:R0:W1:Y:S02]  /*4120*/  SHFL.BFLY P0, R7, R5, R2, R3 ;  /* 0x0c00000205077389 */ /* 0x0000640000000003 */
[----:B01----:R-:W-:Y:S05]  /*4130*/  ENDCOLLECTIVE ;  /* 0x000000000000791b */ /* 0x003fea0003800000 */
.L_x_14795:
        /* <DEDUP_REMOVED lines=71> */
.L_x_14796:
[----:B------:R-:W-:Y:S02]  /*45b0*/  HFMA2 R2, -RZ, RZ, 0, 1.1920928955078125e-07 ;  /* 0x00000002ff027431 */ /* 0x000fe400000001ff */
[----:B------:R-:W-:-:S05]  /*45c0*/  FADD.FTZ R110, R5, R7 ;  /* 0x00000007056e7221 */ /* 0x000fca0000010000 */
[----:B------:R-:W-:-:S07]  /*45d0*/  MOV R5, R110 ;  /* 0x0000006e00057202 */ /* 0x000fce0000000f00 */
[----:B------:R-:W-:Y:S05]  /*45e0*/  WARPSYNC.COLLECTIVE R0, `(.L_x_14797) ;  /* 0x0000000000087348 */ /* 0x000fea0003c00000 */
[----:B------:R0:W1:Y:S02]  /*45f0*/  SHFL.BFLY P0, R7, R5, R2, R3 ;  /* 0x0c00000205077389 */ /* 0x0000640000000003 */
[----:B01----:R-:W-:Y:S05]  /*4600*/  ENDCOLLECTIVE ;  /* 0x000000000000791b */ /* 0x003fea0003800000 */
.L_x_14797:
[----:B------:R-:W-:Y:S02]  /*4610*/  HFMA2 R2, -RZ, RZ, 0, 2.384185791015625e-07 ;  /* 0x00000004ff027431 */ /* 0x000fe400000001ff */
[----:B------:R-:W-:-:S05]  /*4620*/  FADD.FTZ R111, R110, R7 ;  /* 0x000000076e6f7221 */ /* 0x000fca0000010000 */
[----:B------:R-:W-:-:S07]  /*4630*/  MOV R5, R111 ;  /* 0x0000006f00057202 */ /* 0x000fce0000000f00 */
[----:B------:R-:W-:Y:S05]  /*4640*/  WARPSYNC.COLLECTIVE R0, `(.L_x_14798) ;  /* 0x0000000000087348 */ /* 0x000fea0003c00000 */
[----:B------:R0:W1:Y:S02]  /*4650*/  SHFL.BFLY P0, R7, R5, R2, R3 ;  /* 0x0c00000205077389 */ /* 0x0000640000000003 */
[----:B01----:R-:W-:Y:S05]  /*4660*/  ENDCOLLECTIVE ;  /* 0x000000000000791b */ /* 0x003fea0003800000 */
.L_x_14798:
[----:B------:R-:W-:Y:S02]  /*4670*/  HFMA2 R2, -RZ, RZ, 0, 4.76837158203125e-07 ;  /* 0x00000008ff027431 */ /* 0x000fe400000001ff */
[----:B------:R-:W-:-:S05]  /*4680*/  FADD.FTZ R112, R111, R7 ;  /* 0x000000076f707221 */ /* 0x000fca0000010000 */
[----:B------:R-:W-:-:S07]  /*4690*/  MOV R5, R112 ;  /* 0x0000007000057202 */ /* 0x000fce0000000f00 */
[----:B------:R-:W-:Y:S05]  /*46a0*/  WARPSYNC.COLLECTIVE R0, `(.L_x_14799) ;  /* 0x0000000000087348 */ /* 0x000fea0003c00000 */
[----:B------:R0:W1:Y:S02]  /*46b0*/  SHFL.BFLY P0, R7, R5, R2, R3 ;  /* 0x0c00000205077389 */ /* 0x0000640000000003 */
[----:B01----:R-:W-:Y:S05]  /*46c0*/  ENDCOLLECTIVE ;  /* 0x000000000000791b */ /* 0x003fea0003800000 */
.L_x_14799:
[----:B------:R-:W-:Y:S02]  /*46d0*/  HFMA2 R2, -RZ, RZ, 0, 9.5367431640625e-07 ;  /* 0x00000010ff027431 */ /* 0x000fe400000001ff */
[----:B------:R-:W-:-:S05]  /*46e0*/  FADD.FTZ R113, R112, R7 ;  /* 0x0000000770717221 */ /* 0x000fca0000010000 */
[----:B------:R-:W-:-:S07]  /*46f0*/  MOV R5, R113 ;  /* 0x0000007100057202 */ /* 0x000fce0000000f00 */
[----:B------:R-:W-:Y:S05]  /*4700*/  WARPSYNC.COLLECTIVE R0, `(.L_x_14800) ;  /* 0x0000000000087348 */ /* 0x000fea0003c00000 */
[----:B------:R0:W1:Y:S02]  /*4710*/  SHFL.BFLY P0, R7, R5, R2, R3 ;  /* 0x0c00000205077389 */ /* 0x0000640000000003 */
[----:B01----:R-:W-:Y:S05]  /*4720*/  ENDCOLLECTIVE ;  /* 0x000000000000791b */ /* 0x003fea0003800000 */
.L_x_14800:
[----:B------:R-:W-:Y:S05]  /*4730*/  BRA `(.L_x_14801) ;  /* 0xffffffd000b07947 */ /* 0x000fea000383ffff */
.L_x_14788:
[----:B------:R-:W-:Y:S01]  /*4740*/  HFMA2 R3, -RZ, RZ, 0, 1.847743988037109375e-06 ;  /* 0x0000001fff037431 */ /* 0x000fe200000001ff */
[----:B------:R-:W-:Y:S01]  /*4750*/  BSSY B0, `(.L_x_14802) ;  /* 0x0000006000007945 */ /* 0x000fe20003800000 */
[----:B------:R-:W-:Y:S02]  /*4760*/  MOV R2, 0x1 ;  /* 0x0000000100027802 */ /* 0x000fe40000000f00 */
[----:B------:R-:W-:-:S07]  /*4770*/  MOV R0, 0xffffffff ;  /* 0xffffffff00007802 */ /* 0x000fce0000000f00 */
[----:B------:R-:W-:Y:S05]  /*4780*/  WARPSYNC.COLLECTIVE R0, `(.L_x_14803) ;  /* 0x0000000000087348 */ /* 0x000fea0003c00000 */
[----:B------:R0:W1:Y:S02]  /*4790*/  SHFL.BFLY P0, R7, R5, R2, R3 ;  /* 0x0c00000205077389 */ /* 0x0000640000000003 */
[----:B01----:R-:W-:Y:S05]  /*47a0*/  ENDCOLLECTIVE ;  /* 0x000000000000791b */ /* 0x003fea0003800000 */
.L_x_14803:
[----:B------:R-:W-:Y:S05]  /*47b0*/  BSYNC B0 ;  /* 0x0000000000007941 */ /* 0x000fea0003800000 */
.L_x_14802:
        /* <DEDUP_REMOVED lines=8> */
.L_x_14804:
[----:B------:R-:W-:Y:S02]  /*4840*/  HFMA2 R2, -RZ, RZ, 0, 2.384185791015625e-07 ;  /* 0x00000004ff027431 */ /* 0x000fe400000001ff */
[----:B------:R-:W-:-:S05]  /*4850*/  FADD.FTZ R110, R5, R7 ;  /* 0x00000007056e7221 */ /* 0x000fca0000010000 */
[----:B------:R-:W-:-:S07]  /*4860*/  MOV R5, R110 ;  /* 0x0000006e00057202 */ /* 0x000fce0000000f00 */
[----:B------:R-:W-:Y:S05]  /*4870*/  WARPSYNC.COLLECTIVE R0, `(.L_x_14805) ;  /* 0x0000000000087348 */ /* 0x000fea0003c00000 */
[----:B------:R0:W1:Y:S02]  /*4880*/  SHFL.BFLY P0, R7, R5, R2, R3 ;  /* 0x0c00000205077389 */ /* 0x0000640000000003 */
[----:B01----:R-:W-:Y:S05]  /*4890*/  ENDCOLLECTIVE ;  /* 0x000000000000791b */ /* 0x003fea0003800000 */
.L_x_14805:
[----:B------:R-:W-:Y:S02]  /*48a0*/  HFMA2 R2, -RZ, RZ, 0, 4.76837158203125e-07 ;  /* 0x00000008ff027431 */ /* 0x000fe400000001ff */
[----:B------:R-:W-:-:S05]  /*48b0*/  FADD.FTZ R111, R110, R7 ;  /* 0x000000076e6f7221 */ /* 0x000fca0000010000 */
[----:B------:R-:W-:-:S07]  /*48c0*/  MOV R5, R111 ;  /* 0x0000006f00057202 */ /* 0x000fce0000000f00 */
[----:B------:R-:W-:Y:S05]  /*48d0*/  WARPSYNC.COLLECTIVE R0, `(.L_x_14806) ;  /* 0x0000000000087348 */ /* 0x000fea0003c00000 */
[----:B------:R0:W1:Y:S02]  /*48e0*/  SHFL.BFLY P0, R7, R5, R2, R3 ;  /* 0x0c00000205077389 */ /* 0x0000640000000003 */
[----:B01----:R-:W-:Y:S05]  /*48f0*/  ENDCOLLECTIVE ;  /* 0x000000000000791b */ /* 0x003fea0003800000 */
.L_x_14806:
[----:B------:R-:W-:Y:S02]  /*4900*/  HFMA2 R2, -RZ, RZ, 0, 9.5367431640625e-07 ;  /* 0x00000010ff027431 */ /* 0x000fe400000001ff */
[----:B------:R-:W-:-:S05]  /*4910*/  FADD.FTZ R112, R111, R7 ;  /* 0x000000076f707221 */ /* 0x000fca0000010000 */
[----:B------:R-:W-:-:S07]  /*4920*/  MOV R5, R112 ;  /* 0x0000007000057202 */ /* 0x000fce0000000f00 */
[----:B------:R-:W-:Y:S05]  /*4930*/  WARPSYNC.COLLECTIVE R0, `(.L_x_14807) ;  /* 0x0000000000087348 */ /* 0x000fea0003c00000 */
[----:B------:R0:W1:Y:S02]  /*4940*/  SHFL.BFLY P0, R7, R5, R2, R3 ;  /* 0x0c00000205077389 */ /* 0x0000640000000003 */
[----:B01----:R-:W-:Y:S05]  /*4950*/  ENDCOLLECTIVE ;  /* 0x000000000000791b */ /* 0x003fea0003800000 */
.L_x_14807:
        /* <DEDUP_REMOVED lines=71> */
.L_x_14808:
[----:B------:R-:W-:Y:S02]  /*4dd0*/  HFMA2 R2, -RZ, RZ, 0, 1.1920928955078125e-07 ;  /* 0x00000002ff027431 */ /* 0x000fe400000001ff */
[----:B------:R-:W-:-:S05]  /*4de0*/  FADD.FTZ R110, R5, R7 ;  /* 0x00000007056e7221 */ /* 0x000fca0000010000 */
[----:B------:R-:W-:-:S07]  /*4df0*/  MOV R5, R110 ;  /* 0x0000006e00057202 */ /* 0x000fce0000000f00 */
[----:B------:R-:W-:Y:S05]  /*4e00*/  WARPSYNC.COLLECTIVE R0, `(.L_x_14809) ;  /* 0x0000000000087348 */ /* 0x000fea0003c00000 */
[----:B------:R0:W1:Y:S02]  /*4e10*/  SHFL.BFLY P0, R7, R5, R2, R3 ;  /* 0x0c00000205077389 */ /* 0x0000640000000003 */
[----:B01----:R-:W-:Y:S05]  /*4e20*/  ENDCOLLECTIVE ;  /* 0x000000000000791b */ /* 0x003fea0003800000 */
.L_x_14809:
[----:B------:R-:W-:Y:S02]  /*4e30*/  HFMA2 R2, -RZ, RZ, 0, 2.384185791015625e-07 ;  /* 0x00000004ff027431 */ /* 0x000fe400000001ff */
[----:B------:R-:W-:-:S05]  /*4e40*/  FADD.FTZ R111, R110, R7 ;  /* 0x000000076e6f7221 */ /* 0x000fca0000010000 */
[----:B------:R-:W-:-:S07]  /*4e50*/  MOV R5, R111 ;  /* 0x0000006f00057202 */ /* 0x000fce0000000f00 */
[----:B------:R-:W-:Y:S05]  /*4e60*/  WARPSYNC.COLLECTIVE R0, `(.L_x_14810) ;  /* 0x0000000000087348 */ /* 0x000fea0003c00000 */
[----:B------:R0:W1:Y:S02]  /*4e70*/  SHFL.BFLY P0, R7, R5, R2, R3 ;  /* 0x0c00000205077389 */ /* 0x0000640000000003 */
[----:B01----:R-:W-:Y:S05]  /*4e80*/  ENDCOLLECTIVE ;  /* 0x000000000000791b */ /* 0x003fea0003800000 */
.L_x_14810:
[----:B------:R-:W-:Y:S02]  /*4e90*/  HFMA2 R2, -RZ, RZ, 0, 4.76837158203125e-07 ;  /* 0x00000008ff027431 */ /* 0x000fe400000001ff */
[----:B------:R-:W-:-:S05]  /*4ea0*/  FADD.FTZ R112, R111, R7 ;  /* 0x000000076f707221 */ /* 0x000fca0000010000 */
[----:B------:R-:W-:-:S07]  /*4eb0*/  MOV R5, R112 ;  /* 0x0000007000057202 */ /* 0x000fce0000000f00 */
[----:B------:R-:W-:Y:S05]  /*4ec0*/  WARPSYNC.COLLECTIVE R0, `(.L_x_14811) ;  /* 0x0000000000087348 */ /* 0x000fea0003c00000 */
[----:B------:R0:W1:Y:S02]  /*4ed0*/  SHFL.BFLY P0, R7, R5, R2, R3 ;  /* 0x0c00000205077389 */ /* 0x0000640000000003 */
[----:B01----:R-:W-:Y:S05]  /*4ee0*/  ENDCOLLECTIVE ;  /* 0x000000000000791b */ /* 0x003fea0003800000 */
.L_x_14811:
[----:B------:R-:W-:Y:S02]  /*4ef0*/  HFMA2 R2, -RZ, RZ, 0, 9.5367431640625e-07 ;  /* 0x00000010ff027431 */ /* 0x000fe400000001ff */
[----:B------:R-:W-:-:S05]  /*4f00*/  FADD.FTZ R113, R112, R7 ;  /* 0x0000000770717221 */ /* 0x000fca0000010000 */
[----:B------:R-:W-:-:S07]  /*4f10*/  MOV R5, R113 ;  /* 0x0000007100057202 */ /* 0x000fce0000000f00 */
[----:B------:R-:W-:Y:S05]  /*4f20*/  WARPSYNC.COLLECTIVE R0, `(.L_x_14812) ;  /* 0x0000000000087348 */ /* 0x000fea0003c00000 */
[----:B------:R0:W1:Y:S02]  /*4f30*/  SHFL.BFLY P0, R7, R5, R2, R3 ;  /* 0x0c00000205077389 */ /* 0x0000640000000003 */
[----:B01----:R-:W-:Y:S05]  /*4f40*/  ENDCOLLECTIVE ;  /* 0x000000000000791b */ /* 0x003fea0003800000 */
.L_x_14812:
[----:B------:R-:W-:Y:S05]  /*4f50*/  BRA `(.L_x_14813) ;  /* 0xffffffe400bc7947 */ /* 0x000fea000383ffff */
.L_x_14814:
        /* <DEDUP_REMOVED lines=10> */
.L_x_37293:


//--------------------- .text._ZN10layer_norm13ln_fwd_kernelINS_13Kernel_traitsIf13__nv_bfloat16fS2_fjLj1024ELj1ELj4ELj1ELj16ENS_18Kernel_traits_baseILj1024EfS2_fS2_fjLj128EEEEELb0ELb0ELb1ELb0EEEvNS_9FwdParamsE --------------------------
	.section	.text._ZN10layer_norm13ln_fwd_kernelINS_13Kernel_traitsIf13__nv_bfloat16fS2_fjLj1024ELj1ELj4ELj1ELj16ENS_18Kernel_traits_baseILj1024EfS2_fS2_fjLj128EEEEELb0ELb0ELb1ELb0EEEvNS_9FwdParamsE,"ax",@progbits
	.align	128
        .global         _ZN10layer_norm13ln_fwd_kernelINS_13Kernel_traitsIf13__nv_bfloat16fS2_fjLj1024ELj1ELj4ELj1ELj16ENS_18Kernel_traits_baseILj1024EfS2_fS2_fjLj128EEEEELb0ELb0ELb1ELb0EEEvNS_9FwdParamsE
        .type           _ZN10layer_norm13ln_fwd_kernelINS_13Kernel_traitsIf13__nv_bfloat16fS2_fjLj1024ELj1ELj4ELj1ELj16ENS_18Kernel_traits_baseILj1024EfS2_fS2_fjLj128EEEEELb0ELb0ELb1ELb0EEEvNS_9FwdParamsE,@function
        .size           _ZN10layer_norm13ln_fwd_kernelINS_13Kernel_traitsIf13__nv_bfloat16fS2_fjLj1024ELj1ELj4ELj1ELj16ENS_18Kernel_traits_baseILj1024EfS2_fS2_fjLj128EEEEELb0ELb0ELb1ELb0EEEvNS_9FwdParamsE,(.L_x_37294 - _ZN10layer_norm13ln_fwd_kernelINS_13Kernel_traitsIf13__nv_bfloat16fS2_fjLj1024ELj1ELj4ELj1ELj16ENS_18Kernel_traits_baseILj1024EfS2_fS2_fjLj128EEEEELb0ELb0ELb1ELb0EEEvNS_9FwdParamsE)
        .other          _ZN10layer_norm13ln_fwd_kernelINS_13Kernel_traitsIf13__nv_bfloat16fS2_fjLj1024ELj1ELj4ELj1ELj16ENS_18Kernel_traits_baseILj1024EfS2_fS2_fjLj128EEEEELb0ELb0ELb1ELb0EEEvNS_9FwdParamsE,@"STO_CUDA_ENTRY STV_DEFAULT"
_ZN10layer_norm13ln_fwd_kernelINS_13Kernel_traitsIf13__nv_bfloat16fS2_fjLj1024ELj1ELj4ELj1ELj16ENS_18Kernel_traits_baseILj1024EfS2_fS2_fjLj128EEEEELb0ELb0ELb1ELb0EEEvNS_9FwdParamsE:
.text._ZN10layer_norm13ln_fwd_kernelINS_13Kernel_traitsIf13__nv_bfloat16fS2_fjLj1024ELj1ELj4ELj1ELj16ENS_18Kernel_traits_baseILj1024EfS2_fS2_fjLj128EEEEELb0ELb0ELb1ELb0EEEvNS_9FwdParamsE:
        /* <DEDUP_REMOVED lines=60> */
.L_x_14816:
        /* <DEDUP_REMOVED lines=40> */
.L_x_14817:
[----:B------:R-:W-:Y:S05]  /*0640*/  BSYNC.RECONVERGENT B0 ;  /* 0x0000000000007941 */ /* 0x000fea0003800200 */
.L_x_14815:
[----:B------:R-:W1:Y:S02]  /*0650*/  LDCU UR4, c[0x0][0x384] ;  /* 0x00007080ff0477ac */ /* 0x000e640008000800 */
[----:B-1----:R-:W-:-:S13]  /*0660*/  ISETP.GE.AND P0, PT, R0, UR4, PT ;  /* 0x0000000400007c0c */ /* 0x002fda000bf06270 */
[----:B------:R-:W-:Y:S05]  /*0670*/  @P0 EXIT ;  /* 0x000000000000094d */ /* 0x000fea0003800000 */
[----:B------:R-:W1:Y:S01]  /*0680*/  LDCU.U8 UR4, c[0x0][0x410] ;  /* 0x00008200ff0477ac */ /* 0x000e620008000000 */
[----:B------:R-:W2:Y:S01]  /*0690*/  LDCU UR5, c[0x0][0x448] ;  /* 0x00008900ff0577ac */ /* 0x000ea20008000800 */
[----:B------:R-:W3:Y:S01]  /*06a0*/  LDCU.64 UR8, c[0x0][0x3a0] ;  /* 0x00007400ff0877ac */ /* 0x000ee20008000a00 */
[----:B-1----:R-:W-:-:S11]  /*06b0*/  UISETP.NE.AND UP1, UPT, UR4, URZ, UPT ;  /* 0x000000ff0400728c */ /* 0x002fd6000bf25270 */
.L_x_14851:
[----:B-123--:R-:W1:Y:S08]  /*06c0*/  LDC.64 R108, c[0x0][0x3f0] ;  /* 0x0000fc00ff6c7b82 */ /* 0x00ee700000000a00 */
[----:B------:R-:W4:Y:S08]  /*06d0*/  LDC.64 R110, c[0x0][0x3f8] ;  /* 0x0000fe00ff6e7b82 */ /* 0x000f300000000a00 */
[----:B0-----:R-:W0:Y:S01]  /*06e0*/  LDC R5, c[0x0][0x388] ;  /* 0x0000e200ff057b82 */ /* 0x001e220000000800 */
[----:B-1----:R-:W-:-:S05]  /*06f0*/  IMAD.WIDE R108, R0, 0x4, R108 ;  /* 0x00000004006c7825 */ /* 0x002fca00078e026c */
[----:B------:R1:W2:Y:S01]  /*0700*/  LDG.E R2, desc[UR6][R108.64] ;  /* 0x000000066c027981 */ /* 0x0002a2000c1e1900 */
[----:B----4-:R-:W-:-:S05]  /*0710*/  IMAD.WIDE R110, R0, 0x4, R110 ;  /* 0x00000004006e7825 */ /* 0x010fca00078e026e */
[----:B-----5:R4:W5:Y:S01]  /*0720*/  LDG.E R3, desc[UR6][R110.64] ;  /* 0x000000066e037981 */ /* 0x020962000c1e1900 */
[----:B------:R-:W-:Y:S01]  /*0730*/  ISETP.GE.U32.AND P0, PT, R6, 0x20, PT ;  /* 0x000000200600780c */ /* 0x000fe20003f06070 */
[----:B------:R-:W-:Y:S01]  /*0740*/  BSSY.RECONVERGENT B0, `(.L_x_14818) ;  /* 0x0000062000007945 */ /* 0x000fe20003800200 */
[----:B-1----:R-:W-:Y:S01]  /*0750*/  HFMA2 R108, -RZ, RZ, 0, 0 ;  /* 0x00000000ff6c7431 */ /* 0x002fe200000001ff */
[----:B--2---:R-:W-:-:S13]  /*0760*/  ISETP.GE.AND P2, PT, R2, 0x1, PT ;  /* 0x000000010200780c */ /* 0x004fda0003f46270 */
[----:B------:R-:W-:-:S05]  /*0770*/  @P2 IADD3 R4, PT, PT, R2, -0x1, RZ ;  /* 0xffffffff02042810 */ /* 0x000fca0007ffe0ff */
[-C--:B0-----:R-:W-:Y:S02]  /*0780*/  @P2 IMAD R112, R4, R5.reuse, RZ ;  /* 0x0000000504702224 */ /* 0x081fe400078e02ff */
[----:B------:R-:W-:-:S03]  /*0790*/  IMAD R4, R0, R5, RZ ;  /* 0x0000000500047224 */ /* 0x000fc600078e02ff */
[----:B------:R-:W-:Y:S02]  /*07a0*/  @P2 SHF.R.S32.HI R115, RZ, 0x1f, R112 ;  /* 0x0000001fff732819 */ /* 0x000fe40000011470 */
[----:B------:R-:W-:Y:S02]  /*07b0*/  SHF.R.S32.HI R113, RZ, 0x1f, R4 ;  /* 0x0000001fff717819 */ /* 0x000fe40000011404 */
[----:B------:R-:W-:Y:S02]  /*07c0*/  @P2 LEA.HI R112, R115, R112, RZ, 0x3 ;  /* 0x0000007073702211 */ /* 0x000fe400078f18ff */
[----:B------:R-:W-:Y:S02]  /*07d0*/  LEA.HI R4, R113, R4, RZ, 0x3 ;  /* 0x0000000471047211 */ /* 0x000fe400078f18ff */
[-C--:B------:R-:W-:Y:S02]  /*07e0*/  @P2 LEA.HI.SX32 R108, R112, R7.reuse, 0x1d ;  /* 0x00000007706c2211 */ /* 0x080fe400078feaff */
[----:B------:R-:W-:Y:S01]  /*07f0*/  LEA.HI.SX32 R4, R4, R7, 0x1d ;  /* 0x0000000704047211 */ /* 0x000fe200078feaff */
[----:B----4-:R-:W-:Y:S06]  /*0800*/  @!P0 BRA `(.L_x_14819) ;  /* 0x0000000400548947 */ /* 0x010fec0003800000 */
[----:B------:R-:W-:Y:S04]  /*0810*/  BSSY.RECONVERGENT B1, `(.L_x_14820) ;  /* 0x0000005000017945 */ /* 0x000fe80003800200 */
[----:B------:R-:W-:Y:S05]  /*0820*/  @!P2 BRA `(.L_x_14821) ;  /* 0x00000000000ca947 */ /* 0x000fea0003800000 */
[----:B------:R-:W0:Y:S02]  /*0830*/  LDC.64 R76, c[0x0][0x390] ;  /* 0x0000e400ff4c7b82 */ /* 0x000e240000000a00 */
[----:B0-----:R-:W-:-:S06]  /*0840*/  IMAD.WIDE.U32 R76, R108, 0x10, R76 ;  /* 0x000000106c4c7825 */ /* 0x001fcc00078e004c */
[----:B------:R-:W5:Y:S02]  /*0850*/  LDG.E.128 R76, desc[UR6][R76.64] ;  /* 0x000000064c4c7981 */ /* 0x000f64000c1e1d00 */
.L_x_14821:
[----:B---3--:R-:W-:Y:S05]  /*0860*/  BSYNC.RECONVERGENT B1 ;  /* 0x0000000000017941 */ /* 0x008fea0003800200 */
.L_x_14820:
        /* <DEDUP_REMOVED lines=37> */
.L_x_14822:
        /* <DEDUP_REMOVED lines=36> */
.L_x_14823:
[----:B------:R-:W0:Y:S01]  /*0d00*/  LDC.64 R110, c[0x0][0x3a8] ;  /* 0x0000ea00ff6e7b82 */ /* 0x000e220000000a00 */
[----:B------:R-:W-:Y:S01]  /*0d10*/  IADD3 R108, PT, PT, R108, 0x20, RZ ;  /* 0x000000206c6c7810 */ /* 0x000fe20007ffe0ff */
[C---:B0-----:R-:W-:Y:S01]  /*0d20*/  IMAD.WIDE.U32 R110, R4.reuse, 0x20, R110 ;  /* 0x00000020046e7825 */ /* 0x041fe200078e006e */
[----:B------:R-:W-:-:S04]  /*0d30*/  IADD3 R4, PT, PT, R4, 0x20, RZ ;  /* 0x0000002004047810 */ /* 0x000fc80007ffe0ff */
[----:B------:R0:W-:Y:S04]  /*0d40*/  STG.E.128 desc[UR6][R110.64], R8 ;  /* 0x000000086e007986 */ /* 0x0001e8000c101d06 */
[----:B------:R0:W-:Y:S02]  /*0d50*/  STG.E.128 desc[UR6][R110.64+0x10], R104 ;  /* 0x000010686e007986 */ /* 0x0001e4000c101d06 */
.L_x_14819:
[----:B---3--:R-:W-:Y:S05]  /*0d60*/  BSYNC.RECONVERGENT B0 ;  /* 0x0000000000007941 */ /* 0x008fea0003800200 */
.L_x_14818:
        /* <DEDUP_REMOVED lines=9> */
.L_x_14827:
[----:B------:R-:W-:Y:S05]  /*0e00*/  BSYNC.RECONVERGENT B1 ;  /* 0x0000000000017941 */ /* 0x000fea0003800200 */
.L_x_14826:
        /* <DEDUP_REMOVED lines=37> */
.L_x_14828:
        /* <DEDUP_REMOVED lines=36> */
.L_x_14829:
[----:B------:R-:W0:Y:S01]  /*12a0*/  LDC.64 R110, c[0x0][0x3a8] ;  /* 0x0000ea00ff6e7b82 */ /* 0x000e220000000a00 */
[----:B------:R-:W-:Y:S01]  /*12b0*/  IADD3 R108, PT, PT, R108, 0x20, RZ ;  /* 0x000000206c6c7810 */ /* 0x000fe20007ffe0ff */
[C---:B0-----:R-:W-:Y:S01]  /*12c0*/  IMAD.WIDE.U32 R110, R4.reuse, 0x20, R110 ;  /* 0x00000020046e7825 */ /* 0x041fe200078e006e */
[----:B------:R-:W-:-:S04]  /*12d0*/  IADD3 R4, PT, PT, R4, 0x20, RZ ;  /* 0x0000002004047810 */ /* 0x000fc80007ffe0ff */
[----:B------:R1:W-:Y:S04]  /*12e0*/  STG.E.128 desc[UR6][R110.64], R80 ;  /* 0x000000506e007986 */ /* 0x0003e8000c101d06 */
[----:B------:R1:W-:Y:S02]  /*12f0*/  STG.E.128 desc[UR6][R110.64+0x10], R84 ;  /* 0x000010546e007986 */ /* 0x0003e4000c101d06 */
.L_x_14825:
[----:B------:R-:W-:Y:S05]  /*1300*/  BSYNC.RECONVERGENT B0 ;  /* 0x0000000000007941 */ /* 0x000fea0003800200 */
.L_x_14824:
        /* <DEDUP_REMOVED lines=9> */
.L_x_14833:
[----:B------:R-:W-:Y:S05]  /*13a0*/  BSYNC.RECONVERGENT B1 ;  /* 0x0000000000017941 */ /* 0x000fea0003800200 */
.L_x_14832:
[----:B------:R-:W-:-:S04]  /*13b0*/  UISETP.NE.U32.AND UP0, UPT, UR8, URZ, UPT ;  /* 0x000000ff0800728c */ /* 0x000fc8000bf05070 */
[----:B------:R-:W-:-:S09]  /*13c0*/  UISETP.NE.AND.EX UP0, UPT, UR9, URZ, UPT, UP0 ;  /* 0x000000ff0900728c */ /* 0x000fd2000bf05300 */
[----:B------:R-:W-:Y:S05]  /*13d0*/  BRA.U !UP0, `(.L_x_14834) ;  /* 0x0000000108887547 */ /* 0x000fea000b800000 */
[----:B------:R-:W0:Y:S02]  /*13e0*/  LDC.64 R88, c[0x0][0x3a0] ;  /* 0x0000e800ff587b82 */ /* 0x000e240000000a00 */
[----:B01----:R-:W-:-:S05]  /*13f0*/  IMAD.WIDE.U32 R110, R4, 0x20, R88 ;  /* 0x00000020046e7825 */ /* 0x003fca00078e0058 */
        /* <DEDUP_REMOVED lines=32> */
.L_x_14834:
        /* <DEDUP_REMOVED lines=36> */
.L_x_14835:
[----:B------:R-:W0:Y:S01]  /*1840*/  LDC.64 R110, c[0x0][0x3a8] ;  /* 0x0000ea00ff6e7b82 */ /* 0x000e220000000a00 */
[----:B------:R-:W-:Y:S01]  /*1850*/  IADD3 R108, PT, PT, R108, 0x20, RZ ;  /* 0x000000206c6c7810 */ /* 0x000fe20007ffe0ff */
[C---:B0-----:R-:W-:Y:S01]  /*1860*/  IMAD.WIDE.U32 R110, R4.reuse, 0x20, R110 ;  /* 0x00000020046e7825 */ /* 0x041fe200078e006e */
[----:B------:R-:W-:-:S04]  /*1870*/  IADD3 R4, PT, PT, R4, 0x20, RZ ;  /* 0x0000002004047810 */ /* 0x000fc80007ffe0ff */
[----:B------:R2:W-:Y:S04]  /*1880*/  STG.E.128 desc[UR6][R110.64], R88 ;  /* 0x000000586e007986 */ /* 0x0005e8000c101d06 */
[----:B------:R2:W-:Y:S02]  /*1890*/  STG.E.128 desc[UR6][R110.64+0x10], R92 ;  /* 0x0000105c6e007986 */ /* 0x0005e4000c101d06 */
.L_x_14831:
[----:B------:R-:W-:Y:S05]  /*18a0*/  BSYNC.RECONVERGENT B0 ;  /* 0x0000000000007941 */ /* 0x000fea0003800200 */
.L_x_14830:
        /* <DEDUP_REMOVED lines=8> */
.L_x_14839:
[----:B------:R-:W-:Y:S05]  /*1930*/  BSYNC.RECONVERGENT B1 ;  /* 0x0000000000017941 */ /* 0x000fea0003800200 */
.L_x_14838:
        /* <DEDUP_REMOVED lines=37> */
.L_x_14840:
        /* <DEDUP_REMOVED lines=36> */
.L_x_14841:
[----:B------:R-:W0:Y:S02]  /*1dd0*/  LDC.64 R108, c[0x0][0x3a8] ;  /* 0x0000ea00ff6c7b82 */ /* 0x000e240000000a00 */
[----:B0-----:R-:W-:-:S05]  /*1de0*/  IMAD.WIDE.U32 R108, R4, 0x20, R108 ;  /* 0x00000020046c7825 */ /* 0x001fca00078e006c */
[----:B------:R3:W-:Y:S04]  /*1df0*/  STG.E.128 desc[UR6][R108.64], R96 ;  /* 0x000000606c007986 */ /* 0x0007e8000c101d06 */
[----:B------:R3:W-:Y:S02]  /*1e00*/  STG.E.128 desc[UR6][R108.64+0x10], R100 ;  /* 0x000010646c007986 */ /* 0x0007e4000c101d06 */
.L_x_14837:
[----:B------:R-:W-:Y:S05]  /*1e10*/  BSYNC.RECONVERGENT B0 ;  /* 0x0000000000007941 */ /* 0x000fea0003800200 */
.L_x_14836:
[----:B------:R-:W-:Y:S01]  /*1e20*/  FADD.FTZ R2, RZ, R8 ;  /* 0x00000008ff027221 */ /* 0x000fe20000010000 */
[C---:B------:R-:W-:Y:S01]  /*1e30*/  ISETP.GT.U32.AND P2, PT, R6.reuse, 0x3f, PT ;  /* 0x0000003f0600780c */ /* 0x040fe20003f44070 */
[----:B------:R-:W-:Y:S01]  /*1e40*/  UMOV UR4, 0xffffffff ;  /* 0xffffffff00047882 */ /* 0x000fe20000000000 */
[C---:B------:R-:W-:Y:S01]  /*1e50*/  ISETP.GT.U32.AND P3, PT, R6.reuse, 0x5f, PT ;  /* 0x0000005f0600780c */ /* 0x040fe20003f64070 */
[----:B---3--:R-:W-:Y:S01]  /*1e60*/  FADD.FTZ R109, R9, R2 ;  /* 0x00000002096d7221 */ /* 0x008fe20000010000 */
        /* <DEDUP_REMOVED lines=10> */
[----:B012---:R-:W-:-:S04]  /*1f10*/  FADD.FTZ R111, R81, R2 ;  /* 0x00000002516f7221 */ /* 0x007fc80000010000 */
        /* <DEDUP_REMOVED lines=109> */
.L_x_14863:
[----:B------:R-:W-:Y:S01]  /*25f0*/  FMUL.FTZ R2, R4, R4 ;  /* 0x0000000404027220 */ /* 0x000fe20000410000 */
[----:B------:R-:W-:Y:S01]  /*2600*/  PLOP3.LUT P2, PT, PT, PT, UP1, 0x40, 0x4 ;  /* 0x000000000004781c */ /* 0x000fe20003f4e818 */
[----:B-1----:R-:W-:Y:S01]  /*2610*/  FADD.FTZ R115, R112, R113 ;  /* 0x0000007170737221 */ /* 0x002fe20000010000 */
[----:B------:R-:W1:Y:S01]  /*2620*/  @!P5 LDC.64 R110, c[0x0][0x3c8] ;  /* 0x0000f200ff6edb82 */ /* 0x000e620000000a00 */
[----:B------:R-:W-:Y:S01]  /*2630*/  BSSY.RECONVERGENT B0, `(.L_x_14843) ;  /* 0x000009e000007945 */ /* 0x000fe20003800200 */
[----:B------:R-:W-:Y:S01]  /*2640*/  FSEL R109, R2, RZ, !P2 ;  /* 0x000000ff026d7208 */ /* 0x000fe20005000000 */
[----:B------:R-:W-:Y:S01]  /*2650*/  FFMA.FTZ R108, R115, R108, UR5 ;  /* 0x00000005736c7e23 */ /* 0x000fe2000801006c */
[----:B-----5:R-:W-:-:S03]  /*2660*/  ISETP.GE.AND P2, PT, R3, 0x1, PT ;  /* 0x000000010300780c */ /* 0x020fc60003f46270 */
[----:B------:R-:W-:Y:S01]  /*2670*/  FADD.FTZ R2, R108, R109 ;  /* 0x0000006d6c027221 */ /* 0x000fe20000010000 */
[----:B0-----:R-:W0:Y:S05]  /*2680*/  @!P5 LDC.64 R112, c[0x0][0x3c0] ;  /* 0x0000f000ff70db82 */ /* 0x001e2a0000000a00 */
[----:B------:R-:W2:Y:S01]  /*2690*/  MUFU.RSQ R2, R2 ;  /* 0x0000000200027308 */ /* 0x000ea20000001400 */
[----:B-1----:R-:W-:-:S04]  /*26a0*/  @!P5 IMAD.WIDE R110, R0, 0x4, R110 ;  /* 0x00000004006ed825 */ /* 0x002fc800078e026e */
[----:B0-----:R-:W-:-:S05]  /*26b0*/  @!P5 IMAD.WIDE R112, R0, 0x4, R112 ;  /* 0x000000040070d825 */ /* 0x001fca00078e0270 */
[----:B------:R0:W-:Y:S04]  /*26c0*/  @!P5 STG.E desc[UR6][R112.64], R4 ;  /* 0x000000047000d986 */ /* 0x0001e8000c101906 */
[----:B--2---:R0:W-:Y:S01]  /*26d0*/  @!P5 STG.E desc[UR6][R110.64], R2 ;  /* 0x000000026e00d986 */ /* 0x0041e2000c101906 */
[----:B------:R-:W-:Y:S05]  /*26e0*/  @!P2 BRA `(.L_x_14844) ;  /* 0x000000080048a947 */ /* 0x000fea0003800000 */
[----:B------:R-:W-:Y:S01]  /*26f0*/  IADD3 R108, PT, PT, R3, -0x1, RZ ;  /* 0xffffffff036c7810 */ /* 0x000fe20007ffe0ff */
[----:B------:R-:W-:Y:S01]  /*2700*/  BSSY.RECONVERGENT B1, `(.L_x_14845) ;  /* 0x0000028000017945 */ /* 0x000fe20003800200 */
[----:B------:R-:W-:-:S03]  /*2710*/  PLOP3.LUT P2, PT, PT, PT, UP1, 0x40, 0x4 ;  /* 0x000000000004781c */ /* 0x000fc60003f4e818 */
[----:B------:R-:W-:-:S05]  /*2720*/  IMAD R108, R108, R5, RZ ;  /* 0x000000056c6c7224 */ /* 0x000fca00078e02ff */
[----:B------:R-:W-:-:S04]  /*2730*/  SHF.R.S32.HI R3, RZ, 0x1f, R108 ;  /* 0x0000001fff037819 */ /* 0x000fc8000001146c */
[----:B------:R-:W-:Y:S02]  /*2740*/  LEA.HI R108, R3, R108, RZ, 0x3 ;  /* 0x0000006c036c7211 */ /* 0x000fe400078f18ff */
[----:B------:R-:W-:Y:S02]  /*2750*/  FSEL R3, R4, RZ, P2 ;  /* 0x000000ff04037208 */ /* 0x000fe40001000000 */
[----:B0-----:R-:W-:Y:S01]  /*2760*/  LEA.HI.SX32 R4, R108, R7, 0x1d ;  /* 0x000000076c047211 */ /* 0x001fe200078feaff */
[----:B------:R-:W-:Y:S06]  /*2770*/  @!P0 BRA `(.L_x_14846) ;  /* 0x0000000000808947 */ /* 0x000fec0003800000 */
[--C-:B------:R-:W-:Y:S01]  /*2780*/  FADD.FTZ R5, R8, -R3.reuse ;  /* 0x8000000308057221 */ /* 0x100fe20000010000 */
[--C-:B------:R-:W-:Y:S01]  /*2790*/  FADD.FTZ R109, R9, -R3.reuse ;  /* 0x80000003096d7221 */ /* 0x100fe20000010000 */
[----:B------:R-:W0:Y:S01]  /*27a0*/  LDC.64 R112, c[0x0][0x428] ;  /* 0x00010a00ff707b82 */ /* 0x000e220000000a00 */
        /* <DEDUP_REMOVED lines=12> */
[--C-:B------:R-:W-:Y:S01]  /*2870*/  FADD.FTZ R5, R11, -R3.reuse ;  /* 0x800000030b057221 */ /* 0x100fe20000010000 */
[C---:B------:R-:W-:Y:S01]  /*2880*/  FMUL.FTZ R116, R2.reuse, R117 ;  /* 0x0000007502747220 */ /* 0x040fe20000410000 */
[----:B------:R-:W-:Y:S01]  /*2890*/  FFMA.FTZ R109, R109, R14, R22 ;  /* 0x0000000e6d6d7223 */ /* 0x000fe20000010016 */
[----:B------:R-:W-:Y:S01]  /*28a0*/  FFMA.FTZ R111, R111, R16, R24 ;  /* 0x000000106f6f7223 */ /* 0x000fe20000010018 */
[----:B------:R-:W-:Y:S01]  /*28b0*/  FMUL.FTZ R110, R2, R5 ;  /* 0x00000005026e7220 */ /* 0x000fe20000410000 */
[----:B------:R-:W-:Y:S01]  /*28c0*/  FADD.FTZ R5, R106, -R3 ;  /* 0x800000036a057221 */ /* 0x000fe20000010000 */
[----:B------:R-:W-:Y:S01]  /*28d0*/  FFMA.FTZ R114, R114, R17, R25 ;  /* 0x0000001172727223 */ /* 0x000fe20000010019 */
[----:B------:R-:W-:Y:S01]  /*28e0*/  FFMA.FTZ R116, R116, R19, R27 ;  /* 0x0000001374747223 */ /* 0x000fe2000001001b */
[----:B------:R-:W-:Y:S01]  /*28f0*/  FFMA.FTZ R110, R110, R15, R23 ;  /* 0x0000000f6e6e7223 */ /* 0x000fe20000010017 */
[----:B------:R-:W-:Y:S01]  /*2900*/  FMUL.FTZ R5, R2, R5 ;  /* 0x0000000502057220 */ /* 0x000fe20000410000 */
[C---:B0-----:R-:W-:Y:S01]  /*2910*/  IMAD.WIDE.U32 R112, R4.reuse, 0x10, R112 ;  /* 0x0000001004707825 */ /* 0x041fe200078e0070 */
[----:B------:R-:W-:-:S03]  /*2920*/  IADD3 R4, PT, PT, R4, 0x20, RZ ;  /* 0x0000002004047810 */ /* 0x000fc60007ffe0ff */
[----:B------:R-:W-:Y:S01]  /*2930*/  FFMA.FTZ R5, R5, R18, R26 ;  /* 0x0000001205057223 */ /* 0x000fe2000001001a */
[----:B------:R-:W-:Y:S02]  /*2940*/  F2FP.BF16.F32.PACK_AB R109, R110, R109 ;  /* 0x0000006d6e6d723e */ /* 0x000fe400000010ff */
[----:B------:R-:W-:Y:S02]  /*2950*/  F2FP.BF16.F32.PACK_AB R110, R114, R111 ;  /* 0x0000006f726e723e */ /* 0x000fe400000010ff */
[----:B------:R-:W-:-:S05]  /*2960*/  F2FP.BF16.F32.PACK_AB R111, R116, R5 ;  /* 0x00000005746f723e */ /* 0x000fca00000010ff */
[----:B------:R0:W-:Y:S02]  /*2970*/  STG.E.128 desc[UR6][R112.64], R108 ;  /* 0x0000006c70007986 */ /* 0x0001e4000c101d06 */
.L_x_14846:
[----:B------:R-:W-:Y:S05]  /*2980*/  BSYNC.RECONVERGENT B1 ;  /* 0x0000000000017941 */ /* 0x000fea0003800200 */
.L_x_14845:
[----:B------:R-:W-:Y:S01]  /*2990*/  ISETP.GE.U32.AND P0, PT, R6, 0x40, PT ;  /* 0x000000400600780c */ /* 0x000fe20003f06070 */
[----:B------:R-:W-:-:S12]  /*29a0*/  BSSY.RECONVERGENT B1, `(.L_x_14847) ;  /* 0x0000022000017945 */ /* 0x000fd80003800200 */
[----:B------:R-:W-:Y:S05]  /*29b0*/  @!P0 BRA `(.L_x_14848) ;  /* 0x0000000000808947 */ /* 0x000fea0003800000 */
[--C-:B------:R-:W-:Y:S01]  /*29c0*/  FADD.FTZ R5, R80, -R3.reuse ;  /* 0x8000000350057221 */ /* 0x100fe20000010000 */
[--C-:B0-----:R-:W-:Y:S01]  /*29d0*/  FADD.FTZ R109, R81, -R3.reuse ;  /* 0x80000003516d7221 */ /* 0x101fe20000010000 */
        /* <DEDUP_REMOVED lines=30> */
.L_x_14848:
[----:B------:R-:W-:Y:S05]  /*2bc0*/  BSYNC.RECONVERGENT B1 ;  /* 0x0000000000017941 */ /* 0x000fea0003800200 */
.L_x_14847:
[----:B------:R-:W-:Y:S01]  /*2bd0*/  ISETP.GE.U32.AND P0, PT, R6, 0x60, PT ;  /* 0x000000600600780c */ /* 0x000fe20003f06070 */
[----:B------:R-:W-:-:S12]  /*2be0*/  BSSY.RECONVERGENT B1, `(.L_x_14849) ;  /* 0x0000022000017945 */ /* 0x000fd80003800200 */
[----:B------:R-:W-:Y:S05]  /*2bf0*/  @!P0 BRA `(.L_x_14850) ;  /* 0x0000000000808947 */ /* 0x000fea0003800000 */
[--C-:B------:R-:W-:Y:S01]  /*2c00*/  FADD.FTZ R5, R88, -R3.reuse ;  /* 0x8000000358057221 */ /* 0x100fe20000010000 */
[--C-:B01----:R-:W-:Y:S01]  /*2c10*/  FADD.FTZ R109, R89, -R3.reuse ;  /* 0x80000003596d7221 */ /* 0x103fe20000010000 */
        /* <DEDUP_REMOVED lines=30> */
.L_x_14850:
[----:B------:R-:W-:Y:S05]  /*2e00*/  BSYNC.RECONVERGENT B1 ;  /* 0x0000000000017941 */ /* 0x000fea0003800200 */
.L_x_14849:
        /* <DEDUP_REMOVED lines=32> */
.L_x_14844:
[----:B------:R-:W-:Y:S05]  /*3010*/  BSYNC.RECONVERGENT B0 ;  /* 0x0000000000007941 */ /* 0x000fea0003800200 */
.L_x_14843:
[----:B0-----:R-:W0:Y:S02]  /*3020*/  LDC.64 R2, c[0x0][0x380] ;  /* 0x0000e000ff027b82 */ /* 0x001e240000000a00 */
[----:B0-----:R-:W-:-:S04]  /*3030*/  LEA R0, R2, R0, 0x2 ;  /* 0x0000000002007211 */ /* 0x001fc800078e10ff */
[----:B------:R-:W-:-:S13]  /*3040*/  ISETP.GE.AND P0, PT, R0, R3, PT ;  /* 0x000000030000720c */ /* 0x000fda0003f06270 */
[----:B------:R-:W-:Y:S05]  /*3050*/  @!P0 BRA `(.L_x_14851) ;  /* 0xffffffd400988947 */ /* 0x000fea000383ffff */
[----:B------:R-:W-:Y:S05]  /*3060*/  EXIT ;  /* 0x000000000000794d */ /* 0x000fea0003800000 */
.L_x_14842:
        /* <DEDUP_REMOVED lines=8> */
.L_x_14853:
[----:B------:R-:W-:Y:S05]  /*30f0*/  BSYNC B0 ;  /* 0x0000000000007941 */ /* 0x000fea0003800000 */
.L_x_14852:
        /* <DEDUP_REMOVED lines=10> */
.L_x_14854:
[----:B------:R-:W-:Y:S01]  /*31a0*/  HFMA2 R116, -RZ, RZ, 0, 2.384185791015625e-07 ;  /* 0x00000004ff747431 */ /* 0x000fe200000001ff */
[----:B------:R-:W-:-:S05]  /*31b0*/  MOV R111, R115 ;  /* 0x00000073006f7202 */ /* 0x000fca0000000f00 */
[----:B------:R-:W-:-:S05]  /*31c0*/  FADD.FTZ R111, R110, R111 ;  /* 0x0000006f6e6f7221 */ /* 0x000fca0000010000 */
[----:B------:R-:W-:-:S07]  /*31d0*/  MOV R117, R111 ;  /* 0x0000006f00757202 */ /* 0x000fce0000000f00 */
[----:B------:R-:W-:Y:S05]  /*31e0*/  WARPSYNC.COLLECTIVE R114, `(.L_x_14855) ;  /* 0x0000000072087348 */ /* 0x000fea0003c00000 */
[----:B------:R0:W1:Y:S02]  /*31f0*/  SHFL.BFLY P6, R115, R117, R116, R119 ;  /* 0x0c00007475737389 */ /* 0x00006400000c0077 */
[----:B01----:R-:W-:Y:S05]  /*3200*/  ENDCOLLECTIVE ;  /* 0x000000000000791b */ /* 0x003fea0003800000 */
.L_x_14855:
[----:B------:R-:W-:Y:S01]  /*3210*/  HFMA2 R116, -RZ, RZ, 0, 4.76837158203125e-07 ;  /* 0x00000008ff747431 */ /* 0x000fe200000001ff */
[----:B------:R-:W-:-:S05]  /*3220*/  MOV R2, R115 ;  /* 0x0000007300027202 */ /* 0x000fca0000000f00 */
[----:B------:R-:W-:-:S05]  /*3230*/  FADD.FTZ R112, R111, R2 ;  /* 0x000000026f707221 */ /* 0x000fca0000010000 */
[----:B------:R-:W-:-:S07]  /*3240*/  MOV R117, R112 ;  /* 0x0000007000757202 */ /* 0x000fce0000000f00 */
[----:B------:R-:W-:Y:S05]  /*3250*/  WARPSYNC.COLLECTIVE R114, `(.L_x_14856) ;  /* 0x0000000072087348 */ /* 0x000fea0003c00000 */
[----:B------:R0:W1:Y:S02]  /*3260*/  SHFL.BFLY P6, R115, R117, R116, R119 ;  /* 0x0c00007475737389 */ /* 0x00006400000c0077 */
[----:B01----:R-:W-:Y:S05]  /*3270*/  ENDCOLLECTIVE ;  /* 0x000000000000791b */ /* 0x003fea0003800000 */
.L_x_14856:
[----:B------:R-:W-:Y:S01]  /*3280*/  HFMA2 R116, -RZ, RZ, 0, 9.5367431640625e-07 ;  /* 0x00000010ff747431 */ /* 0x000fe200000001ff */
[----:B------:R-:W-:-:S05]  /*3290*/  MOV R113, R115 ;  /* 0x0000007300717202 */ /* 0x000fca0000000f00 */
[----:B------:R-:W-:-:S05]  /*32a0*/  FADD.FTZ R113, R112, R113 ;  /* 0x0000007170717221 */ /* 0x000fca0000010000 */
[----:B------:R-:W-:-:S07]  /*32b0*/  MOV R117, R113 ;  /* 0x0000007100757202 */ /* 0x000fce0000000f00 */
[----:B------:R-:W-:Y:S05]  /*32c0*/  WARPSYNC.COLLECTIVE R114, `(.L_x_14857) ;  /* 0x0000000072087348 */ /* 0x000fea0003c00000 */
[----:B------:R0:W1:Y:S02]  /*32d0*/  SHFL.BFLY P6, R115, R117, R116, R119 ;  /* 0x0c00007475737389 */ /* 0x00006400000c0077 */
[----:B01----:R-:W-:Y:S05]  /*32e0*/  ENDCOLLECTIVE ;  /* 0x000000000000791b */ /* 0x003fea0003800000 */
.L_x_14857:
        /* <DEDUP_REMOVED lines=73> */
.L_x_14858:
[----:B------:R-:W-:Y:S01]  /*3780*/  HFMA2 R116, -RZ, RZ, 0, 1.1920928955078125e-07 ;  /* 0x00000002ff747431 */ /* 0x000fe200000001ff */
[----:B------:R-:W-:-:S05]  /*3790*/  MOV R109, R115 ;  /* 0x00000073006d7202 */ /* 0x000fca0000000f00 */
[----:B------:R-:W-:-:S05]  /*37a0*/  FADD.FTZ R109, R2, R109 ;  /* 0x0000006d026d7221 */ /* 0x000fca0000010000 */
[----:B------:R-:W-:-:S07]  /*37b0*/  MOV R117, R109 ;  /* 0x0000006d00757202 */ /* 0x000fce0000000f00 */
[----:B------:R-:W-:Y:S05]  /*37c0*/  WARPSYNC.COLLECTIVE R114, `(.L_x_14859) ;  /* 0x0000000072087348 */ /* 0x000fea0003c00000 */
[----:B------:R0:W1:Y:S02]  /*37d0*/  SHFL.BFLY P6, R115, R117, R116, R119 ;  /* 0x0c00007475737389 */ /* 0x00006400000c0077 */
[----:B01----:R-:W-:Y:S05]  /*37e0*/  ENDCOLLECTIVE ;  /* 0x000000000000791b */ /* 0x003fea0003800000 */
.L_x_14859:
[----:B------:R-:W-:Y:S01]  /*37f0*/  HFMA2 R116, -RZ, RZ, 0, 2.384185791015625e-07 ;  /* 0x00000004ff747431 */ /* 0x000fe200000001ff */
[----:B------:R-:W-:-:S05]  /*3800*/  MOV R110, R115 ;  /* 0x00000073006e7202 */ /* 0x000fca0000000f00 */
[----:B------:R-:W-:-:S05]  /*3810*/  FADD.FTZ R110, R109, R110 ;  /* 0x0000006e6d6e7221 */ /* 0x000fca0000010000 */
[----:B------:R-:W-:-:S07]  /*3820*/  MOV R117, R110 ;  /* 0x0000006e00757202 */ /* 0x000fce0000000f00 */
[----:B------:R-:W-:Y:S05]  /*3830*/  WARPSYNC.COLLECTIVE R114, `(.L_x_14860) ;  /* 0x0000000072087348 */ /* 0x000fea0003c00000 */
[----:B------:R0:W1:Y:S02]  /*3840*/  SHFL.BFLY P6, R115, R117, R116, R119 ;  /* 0x0c00007475737389 */ /* 0x00006400000c0077 */
[----:B01----:R-:W-:Y:S05]  /*3850*/  ENDCOLLECTIVE ;  /* 0x000000000000791b */ /* 0x003fea0003800000 */
.L_x_14860:
[----:B------:R-:W-:Y:S01]  /*3860*/  HFMA2 R116, -RZ, RZ, 0, 4.76837158203125e-07 ;  /* 0x00000008ff747431 */ /* 0x000fe200000001ff */
[----:B------:R-:W-:-:S05]  /*3870*/  MOV R111, R115 ;  /* 0x00000073006f7202 */ /* 0x000fca0000000f00 */
[----:B------:R-:W-:-:S05]  /*3880*/  FADD.FTZ R111, R110, R111 ;  /* 0x0000006f6e6f7221 */ /* 0x000fca0000010000 */
[----:B------:R-:W-:-:S07]  /*3890*/  MOV R117, R111 ;  /* 0x0000006f00757202 */ /* 0x000fce0000000f00 */
[----:B------:R-:W-:Y:S05]  /*38a0*/  WARPSYNC.COLLECTIVE R114, `(.L_x_14861) ;  /* 0x0000000072087348 */ /* 0x000fea0003c00000 */
[----:B------:R0:W1:Y:S02]  /*38b0*/  SHFL.BFLY P6, R115, R117, R116, R119 ;  /* 0x0c00007475737389 */ /* 0x00006400000c0077 */
[----:B01----:R-:W-:Y:S05]  /*38c0*/  ENDCOLLECTIVE ;  /* 0x000000000000791b */ /* 0x003fea0003800000 */
.L_x_14861:
[----:B------:R-:W-:Y:S01]  /*38d0*/  HFMA2 R116, -RZ, RZ, 0, 9.5367431640625e-07 ;  /* 0x00000010ff747431 */ /* 0x000fe200000001ff */
[----:B------:R-:W-:-:S05]  /*38e0*/  MOV R112, R115 ;  /* 0x0000007300707202 */ /* 0x000fca0000000f00 */
[----:B------:R-:W-:-:S05]  /*38f0*/  FADD.FTZ R112, R111, R112 ;  /* 0x000000706f707221 */ /* 0x000fca0000010000 */
[----:B------:R-:W-:-:S07]  /*3900*/  MOV R117, R112 ;  /* 0x0000007000757202 */ /* 0x000fce0000000f00 */
[----:B------:R-:W-:Y:S05]  /*3910*/  WARPSYNC.COLLECTIVE R114, `(.L_x_14862) ;  /* 0x0000000072087348 */ /* 0x000fea0003c00000 */
[----:B------:R0:W1:Y:S02]  /*3920*/  SHFL.BFLY P6, R115, R117, R116, R119 ;  /* 0x0c00007475737389 */ /* 0x00006400000c0077 */
[----:B01----:R-:W-:Y:S05]  /*3930*/  ENDCOLLECTIVE ;  /* 0x000000000000791b */ /* 0x003fea0003800000 */
.L_x_14862:
[----:B------:R-:W-:Y:S01]  /*3940*/  MOV R113, R115 ;  /* 0x0000007300717202 */ /* 0x000fe20000000f00 */
[----:B------:R-:W-:Y:S06]  /*3950*/  BRA `(.L_x_14863) ;  /* 0xffffffec00247947 */ /* 0x000fec000383ffff */
.L_x_14864:
        /* <DEDUP_REMOVED lines=10> */
.L_x_37294:


//--------------------- .text._ZN10layer_norm13ln_fwd_kernelINS_13Kernel_traitsIf13__nv_bfloat16fS2_fjLj1024ELj1ELj4ELj1ELj16ENS_18Kernel_traits_baseILj1024EfS2_fS2_fjLj128EEEEELb0ELb0ELb1ELb1EEEvNS_9FwdParamsE --------------------------
	.section	.text._ZN10layer_norm13ln_fwd_kernelINS_13Kernel_traitsIf13__nv_bfloat16fS2_fjLj1024ELj1ELj4ELj1ELj16ENS_18Kernel_traits_baseILj1024EfS2_fS2_fjLj128EEEEELb0ELb0ELb1ELb1EEEvNS_9FwdParamsE,"ax",@progbits
	.align	128
        .global         _ZN10layer_norm13ln_fwd_kernelINS_13Kernel_traitsIf13__nv_bfloat16fS2_fjLj1024ELj1ELj4ELj1ELj16ENS_18Kernel_traits_baseILj1024EfS2_fS2_fjLj128EEEEELb0ELb0ELb1ELb1EEEvNS_9FwdParamsE
        .type           _ZN10layer_norm13ln_fwd_kernelINS_13Kernel_traitsIf13__nv_bfloat16fS2_fjLj1024ELj1ELj4ELj1ELj16ENS_18Kernel_traits_baseILj1024EfS2_fS2_fjLj128EEEEELb0ELb0ELb1ELb1EEEvNS_9FwdParamsE,@function
        .size           _ZN10layer_norm13ln_fwd_kernelINS_13Kernel_traitsIf13__nv_bfloat16fS2_fjLj1024ELj1ELj4ELj1ELj16ENS_18Kernel_traits_baseILj1024EfS2_fS2_fjLj128EEEEELb0ELb0ELb1ELb1EEEvNS_9FwdParamsE,(.L_x_37295 - _ZN10layer_norm13ln_fwd_kernelINS_13Kernel_traitsIf13__nv_bfloat16fS2_fjLj1024ELj1ELj4ELj1ELj16ENS_18Kernel_traits_baseILj1024EfS2_fS2_fjLj128EEEEELb0ELb0ELb1ELb1EEEvNS_9FwdParamsE)
        .other          _ZN10layer_norm13ln_fwd_kernelINS_13Kernel_traitsIf13__nv_bfloat16fS2_fjLj1024ELj1ELj4ELj1ELj16ENS_18Kernel_traits_baseILj1024EfS2_fS2_fjLj128EEEEELb0ELb0ELb1ELb1EEEvNS_9FwdParamsE,@"STO_CUDA_ENTRY STV_DEFAULT"
_ZN10layer_norm13ln_fwd_kernelINS_13Kernel_traitsIf13__nv_bfloat16fS2_fjLj1024ELj1ELj4ELj1ELj16ENS_18Kernel_traits_baseILj1024EfS2_fS2_fjLj128EEEEELb0ELb0ELb1ELb1EEEvNS_9FwdParamsE:
.text._ZN10layer_norm13ln_fwd_kernelINS_13Kernel_traitsIf13__nv_bfloat16fS2_fjLj1024ELj1ELj4ELj1ELj16ENS_18Kernel_traits_baseILj1024EfS2_fS2_fjLj128EEEEELb0ELb0ELb1ELb1EEEvNS_9FwdParamsE:
        /* <DEDUP_REMOVED lines=33> */
.L_x_14865:
[----:B------:R-:W0:Y:S01]  /*0210*/  LDC.64 R4, c[0x0][0x3d0] ;  /* 0x0000f400ff047b82 */ /* 0x000e220000000a00 */
        /* <DEDUP_REMOVED lines=14> */
[----:B------:R-:W-:Y:S01]  /*0300*/  CS2R R38, SRZ ;  /* 0x0000000000267805 */ /* 0x000fe2000001ff00 */
[----:B0-----:R-:W-:-:S05]  /*0310*/  IMAD.WIDE.U32 R36, R2, 0x20, R4 ;  /* 0x0000002002247825 */ /* 0x001fca00078e0004 */
[----:B------:R-:W5:Y:S04]  /*0320*/  LDG.E.128 R4, desc[UR6][R36.64] ;  /* 0x0000000624047981 */ /* 0x000f68000c1e1d00 */
[----:B------:R-:W5:Y:S04]  /*0330*/  LDG.E.128 R8, desc[UR6][R36.64+0x10] ;  /* 0x0000100624087981 */ /* 0x000f68000c1e1d00 */
[----:B------:R-:W5:Y:S04]  /*0340*/  LDG.E.128 R12, desc[UR6][R36.64+0x400] ;  /* 0x00040006240c7981 */ /* 0x000f68000c1e1d00 */
[----:B------:R-:W5:Y:S04]  /*0350*/  LDG.E.128 R16, desc[UR6][R36.64+0x410] ;  /* 0x0004100624107981 */ /* 0x000f68000c1e1d00 */
[----:B------:R-:W5:Y:S04]  /*0360*/  LDG.E.128 R20, desc[UR6][R36.64+0x800] ;  /* 0x0008000624147981 */ /* 0x000f68000c1e1d00 */
[----:B------:R-:W5:Y:S04]  /*0370*/  LDG.E.128 R24, desc[UR6][R36.64+0x810] ;  /* 0x0008100624187981 */ /* 0x000f68000c1e1d00 */
[----:B------:R-:W5:Y:S04]  /*0380*/  LDG.E.128 R28, desc[UR6][R36.64+0xc00] ;  /* 0x000c0006241c7981 */ /* 0x000f68000c1e1d00 */
[----:B------:R0:W5:Y:S02]  /*0390*/  LDG.E.128 R32, desc[UR6][R36.64+0xc10] ;  /* 0x000c100624207981 */ /* 0x000164000c1e1d00 */
[----:B0-----:R-:W-:-:S07]  /*03a0*/  CS2R R36, SRZ ;  /* 0x0000000000247805 */ /* 0x001fce000001ff00 */
.L_x_14866:
[----:B------:R-:W1:Y:S02]  /*03b0*/  LDCU UR4, c[0x0][0x384] ;  /* 0x00007080ff0477ac */ /* 0x000e640008000800 */
[----:B-1----:R-:W-:-:S13]  /*03c0*/  ISETP.GE.AND P0, PT, R3, UR4, PT ;  /* 0x0000000403007c0c */ /* 0x002fda000bf06270 */
[----:B------:R-:W-:Y:S05]  /*03d0*/  @P0 EXIT ;  /* 0x000000000000094d */ /* 0x000fea0003800000 */
[----:B------:R-:W1:Y:S01]  /*03e0*/  LDCU.U8 UR4, c[0x0][0x410] ;  /* 0x00008200ff0477ac */ /* 0x000e620008000000 */
[----:B------:R-:W2:Y:S01]  /*03f0*/  LDCU UR5, c[0x0][0x448] ;  /* 0x00008900ff0577ac */ /* 0x000ea20008000800 */
[----:B------:R-:W3:Y:S01]  /*0400*/  LDCU.64 UR8, c[0x0][0x3a0] ;  /* 0x00007400ff0877ac */ /* 0x000ee20008000a00 */
[----:B-1----:R-:W-:-:S13]  /*0410*/  ISETP.NE.AND P1, PT, RZ, UR4, PT ;  /* 0x00000004ff007c0c */ /* 0x002fda000bf25270 */
.L_x_14884:
[----:B------:R-:W1:Y:S08]  /*0420*/  LDC.64 R72, c[0x0][0x3f0] ;  /* 0x0000fc00ff487b82 */ /* 0x000e700000000a00 */
[----:B------:R-:W4:Y:S08]  /*0430*/  LDC R106, c[0x0][0x388] ;  /* 0x0000e200ff6a7b82 */ /* 0x000f300000000800 */
[----:B------:R-:W0:Y:S01]  /*0440*/  LDC.64 R78, c[0x0][0x3f8] ;  /* 0x0000fe00ff4e7b82 */ /* 0x000e220000000a00 */
[----:B-1----:R-:W-:-:S05]  /*0450*/  IMAD.WIDE R72, R3, 0x4, R72 ;  /* 0x0000000403487825 */ /* 0x002fca00078e0248 */
[----:B------:R0:W2:Y:S02]  /*0460*/  LDG.E R0, desc[UR6][R72.64] ;  /* 0x0000000648007981 */ /* 0x0000a4000c1e1900 */
[----:B0-----:R-:W-:-:S05]  /*0470*/  IMAD.WIDE R72, R3, 0x4, R78 ;  /* 0x0000000403487825 */ /* 0x001fca00078e024e */
[----:B-----5:R0:W5:Y:S01]  /*0480*/  LDG.E R107, desc[UR6][R72.64] ;  /* 0x00000006486b7981 */ /* 0x020162000c1e1900 */
[----:B--2---:R-:W-:-:S13]  /*0490*/  ISETP.GE.AND P2, PT, R0, 0x1, PT ;  /* 0x000000010000780c */ /* 0x004fda0003f46270 */
[----:B------:R-:W1:Y:S01]  /*04a0*/  @P2 LDC.64 R74, c[0x0][0x390] ;  /* 0x0000e400ff4a2b82 */ /* 0x000e620000000a00 */
[----:B------:R-:W-:-:S05]  /*04b0*/  @P2 IADD3 R77, PT, PT, R0, -0x1, RZ ;  /* 0xffffffff004d2810 */ /* 0x000fca0007ffe0ff */
[----:B----4-:R-:W-:-:S05]  /*04c0*/  @P2 IMAD R77, R77, R106, RZ ;  /* 0x0000006a4d4d2224 */ /* 0x010fca00078e02ff */
[----:B------:R-:W-:-:S04]  /*04d0*/  @P2 SHF.R.S32.HI R76, RZ, 0x1f, R77 ;  /* 0x0000001fff4c2819 */ /* 0x000fc8000001144d */
[----:B------:R-:W-:Y:S01]  /*04e0*/  @P2 LEA.HI R77, R76, R77, RZ, 0x3 ;  /* 0x0000004d4c4d2211 */ /* 0x000fe200078f18ff */
[----:B------:R-:W-:-:S03]  /*04f0*/  HFMA2 R76, -RZ, RZ, 0, 0 ;  /* 0x00000000ff4c7431 */ /* 0x000fc600000001ff */
[----:B------:R-:W-:-:S05]  /*0500*/  @P2 LEA.HI.SX32 R76, R77, R2, 0x1d ;  /* 0x000000024d4c2211 */ /* 0x000fca00078feaff */
[----:B-1----:R-:W-:-:S05]  /*0510*/  @P2 IMAD.WIDE.U32 R74, R76, 0x10, R74 ;  /* 0x000000104c4a2825 */ /* 0x002fca00078e004a */
[----:B------:R-:W2:Y:S01]  /*0520*/  @P2 LDG.E.128 R68, desc[UR6][R74.64] ;  /* 0x000000064a442981 */ /* 0x000ea2000c1e1d00 */
[----:B---3--:R-:W-:Y:S01]  /*0530*/  ISETP.NE.U32.AND P0, PT, RZ, UR8, PT ;  /* 0x00000008ff007c0c */ /* 0x008fe2000bf05070 */
        /* <DEDUP_REMOVED lines=16> */
[----:B------:R-:W-:Y:S02]  /*0640*/  @P3 SHF.L.U32 R80, R75, 0x10, RZ ;  /* 0x000000104b503819 */ /* 0x000fe400000006ff */
[----:B------:R-:W-:Y:S02]  /*0650*/  @P3 SHF.L.U32 R75, R68, 0x10, RZ ;  /* 0x00000010444b3819 */ /* 0x000fe400000006ff */
[----:B0-----:R-:W-:Y:S02]  /*0660*/  @P3 SHF.L.U32 R73, R69, 0x10, RZ ;  /* 0x0000001045493819 */ /* 0x001fe400000006ff */
[----:B------:R-:W-:Y:S01]  /*0670*/  @P3 SHF.L.U32 R74, R74, 0x10, RZ ;  /* 0x000000104a4a3819 */ /* 0x000fe200000006ff */
[----:B------:R-:W0:Y:S01]  /*0680*/  @P3 LDC R83, c[0x0][0x40c] ;  /* 0x00010300ff533b82 */ /* 0x000e220000000800 */
[----:B------:R-:W-:Y:S02]  /*0690*/  @P3 SHF.L.U32 R72, R79, 0x10, RZ ;  /* 0x000000104f483819 */ /* 0x000fe400000006ff */
[----:B------:R-:W-:-:S05]  /*06a0*/  @P3 SHF.L.U32 R78, R78, 0x10, RZ ;  /* 0x000000104e4e3819 */ /* 0x000fca00000006ff */
[----:B------:R-:W1:Y:S08]  /*06b0*/  @P3 LDC R82, c[0x0][0x40c] ;  /* 0x00010300ff523b82 */ /* 0x000e700000000800 */
[----:B------:R-:W4:Y:S08]  /*06c0*/  @P3 LDC R84, c[0x0][0x40c] ;  /* 0x00010300ff543b82 */ /* 0x000f300000000800 */
[----:B------:R-:W3:Y:S08]  /*06d0*/  @P3 LDC R85, c[0x0][0x40c] ;  /* 0x00010300ff553b82 */ /* 0x000ef00000000800 */
[----:B------:R-:W3:Y:S08]  /*06e0*/  @P3 LDC R86, c[0x0][0x40c] ;  /* 0x00010300ff563b82 */ /* 0x000ef00000000800 */
[----:B------:R-:W3:Y:S08]  /*06f0*/  @P3 LDC R87, c[0x0][0x40c] ;  /* 0x00010300ff573b82 */ /* 0x000ef00000000800 */
[----:B------:R-:W3:Y:S01]  /*0700*/  @P3 LDC R88, c[0x0][0x40c] ;  /* 0x00010300ff583b82 */ /* 0x000ee20000000800 */
[----:B--2---:R-:W-:Y:S01]  /*0710*/  @P3 FFMA.FTZ R100, R75, R81, R100 ;  /* 0x000000514b643223 */ /* 0x004fe20000010064 */
[----:B0-----:R-:W-:Y:S01]  /*0720*/  @P3 FFMA.FTZ R102, R73, R83, R102 ;  /* 0x0000005349663223 */ /* 0x001fe20000010066 */
[----:B------:R-:W-:Y:S01]  /*0730*/  @P3 SHF.L.U32 R73, R70, 0x10, RZ ;  /* 0x0000001046493819 */ /* 0x000fe200000006ff */
[----:B-1----:R-:W-:Y:S01]  /*0740*/  @P3 FFMA.FTZ R101, R80, R82, R101 ;  /* 0x0000005250653223 */ /* 0x002fe20000010065 */
[----:B------:R-:W-:Y:S01]  /*0750*/  @P3 SHF.L.U32 R75, R71, 0x10, RZ ;  /* 0x00000010474b3819 */ /* 0x000fe200000006ff */
[----:B----4-:R-:W-:Y:S01]  /*0760*/  @P3 FFMA.FTZ R103, R74, R84, R103 ;  /* 0x000000544a673223 */ /* 0x010fe20000010067 */
[----:B---3--:R-:W-:Y:S01]  /*0770*/  @P3 FFMA.FTZ R93, R72, R86, R93 ;  /* 0x00000056485d3223 */ /* 0x008fe2000001005d */
[----:B------:R-:W-:Y:S01]  /*0780*/  @P3 FFMA.FTZ R92, R73, R85, R92 ;  /* 0x00000055495c3223 */ /* 0x000fe2000001005c */
[----:B------:R-:W-:Y:S01]  /*0790*/  @P3 FFMA.FTZ R95, R78, R88, R95 ;  /* 0x000000584e5f3223 */ /* 0x000fe2000001005f */
[----:B------:R-:W-:Y:S01]  /*07a0*/  @P3 FFMA.FTZ R94, R75, R87, R94 ;  /* 0x000000574b5e3223 */ /* 0x000fe2000001005e */
[----:B------:R-:W-:Y:S06]  /*07b0*/  BRA `(.L_x_14868) ;  /* 0x0000000000707947 */ /* 0x000fec0003800000 */
.L_x_14867:
[----:B------:R-:W0:Y:S01]  /*07c0*/  @P2 LDC R82, c[0x0][0x40c] ;  /* 0x00010300ff522b82 */ /* 0x000e220000000800 */
[----:B------:R-:W-:Y:S02]  /*07d0*/  @P2 SHF.L.U32 R79, R79, 0x10, RZ ;  /* 0x000000104f4f2819 */ /* 0x000fe400000006ff */
[----:B------:R-:W-:Y:S02]  /*07e0*/  CS2R R92, SRZ ;  /* 0x00000000005c7805 */ /* 0x000fe4000001ff00 */
[----:B------:R-:W-:Y:S02]  /*07f0*/  @P2 SHF.L.U32 R75, R75, 0x10, RZ ;  /* 0x000000104b4b2819 */ /* 0x000fe400000006ff */
[----:B------:R-:W-:Y:S02]  /*0800*/  CS2R R100, SRZ ;  /* 0x0000000000647805 */ /* 0x000fe4000001ff00 */
[----:B------:R-:W-:Y:S02]  /*0810*/  @P2 SHF.L.U32 R74, R74, 0x10, RZ ;  /* 0x000000104a4a2819 */ /* 0x000fe400000006ff */
[----:B------:R-:W-:-:S02]  /*0820*/  CS2R R102, SRZ ;  /* 0x0000000000667805 */ /* 0x000fc4000001ff00 */
[----:B------:R-:W-:Y:S01]  /*0830*/  CS2R R94, SRZ ;  /* 0x00000000005e7805 */ /* 0x000fe2000001ff00 */
[----:B------:R-:W1:Y:S08]  /*0840*/  @P2 LDC R72, c[0x0][0x40c] ;  /* 0x00010300ff482b82 */ /* 0x000e700000000800 */
        /* <DEDUP_REMOVED lines=8> */
[----:B------:R-:W-:-:S04]  /*08d0*/  @P2 SHF.L.U32 R75, R70, 0x10, RZ ;  /* 0x00000010464b2819 */ /* 0x000fc800000006ff */
[----:B------:R-:W1:Y:S01]  /*08e0*/  @P2 LDC R81, c[0x0][0x40c] ;  /* 0x00010300ff512b82 */ /* 0x000e620000000800 */
[----:B--2---:R-:W-:Y:S01]  /*08f0*/  @P2 FMUL.FTZ R103, R74, R83 ;  /* 0x000000534a672220 */ /* 0x004fe20000410000 */
[----:B------:R-:W-:-:S06]  /*0900*/  @P2 SHF.L.U32 R74, R69, 0x10, RZ ;  /* 0x00000010454a2819 */ /* 0x000fcc00000006ff */
[----:B------:R-:W2:Y:S01]  /*0910*/  @P2 LDC R80, c[0x0][0x40c] ;  /* 0x00010300ff502b82 */ /* 0x000ea20000000800 */
[----:B---3--:R-:W-:-:S07]  /*0920*/  @P2 FMUL.FTZ R95, R79, R84 ;  /* 0x000000544f5f2220 */ /* 0x008fce0000410000 */
[----:B------:R-:W3:Y:S01]  /*0930*/  @P2 LDC R85, c[0x0][0x40c] ;  /* 0x00010300ff552b82 */ /* 0x000ee20000000800 */
[----:B0-----:R-:W-:Y:S01]  /*0940*/  @P2 FMUL.FTZ R100, R72, R73 ;  /* 0x0000004948642220 */ /* 0x001fe20000410000 */
[----:B-1----:R-:W-:Y:S01]  /*0950*/  @P2 FMUL.FTZ R102, R74, R81 ;  /* 0x000000514a662220 */ /* 0x002fe20000410000 */
[----:B--2---:R-:W-:Y:S01]  /*0960*/  @P2 FMUL.FTZ R92, R75, R80 ;  /* 0x000000504b5c2220 */ /* 0x004fe20000410000 */
[----:B---3--:R-:W-:-:S07]  /*0970*/  @P2 FMUL.FTZ R94, R78, R85 ;  /* 0x000000554e5e2220 */ /* 0x008fce0000410000 */
.L_x_14868:
        /* <DEDUP_REMOVED lines=11> */
.L_x_14870:
[----:B------:R-:W-:Y:S05]  /*0a30*/  BSYNC.RECONVERGENT B0 ;  /* 0x0000000000007941 */ /* 0x000fea0003800200 */
.L_x_14869:
[----:B-----5:R-:W-:Y:S02]  /*0a40*/  PRMT R72, R71, 0x7632, R72 ;  /* 0x0000763247487816 */ /* 0x020fe40000000048 */
[----:B0-----:R-:W-:Y:S02]  /*0a50*/  PRMT R74, R70, 0x7632, R74 ;  /* 0x00007632464a7816 */ /* 0x001fe4000000004a */
[----:B------:R-:W-:Y:S02]  /*0a60*/  PRMT R75, R69, 0x7632, R75 ;  /* 0x00007632454b7816 */ /* 0x000fe4000000004b */
[----:B------:R-:W-:Y:S01]  /*0a70*/  PRMT R88, R68, 0x7632, R88 ;  /* 0x0000763244587816 */ /* 0x000fe20000000058 */
[----:B------:R-:W-:Y:S06]  /*0a80*/  @!P0 BRA `(.L_x_14871) ;  /* 0x0000000000788947 */ /* 0x000fec0003800000 */
        /* <DEDUP_REMOVED lines=17> */
[----:B------:R-:W5:Y:S08]  /*0ba0*/  @P3 LDC R99, c[0x0][0x40c] ;  /* 0x00010300ff633b82 */ /* 0x000f700000000800 */
        /* <DEDUP_REMOVED lines=12> */
.L_x_14871:
[----:B------:R-:W0:Y:S01]  /*0c70*/  @P2 LDC R79, c[0x0][0x40c] ;  /* 0x00010300ff4f2b82 */ /* 0x000e220000000800 */
[----:B------:R-:W-:Y:S02]  /*0c80*/  @P2 SHF.L.U32 R78, R75, 0x10, RZ ;  /* 0x000000104b4e2819 */ /* 0x000fe400000006ff */
[----:B------:R-:W-:Y:S02]  /*0c90*/  CS2R R80, SRZ ;  /* 0x0000000000507805 */ /* 0x000fe4000001ff00 */
[----:B------:R-:W-:Y:S02]  /*0ca0*/  @P2 SHF.L.U32 R88, R88, 0x10, RZ ;  /* 0x0000001058582819 */ /* 0x000fe400000006ff */
[----:B------:R-:W-:Y:S02]  /*0cb0*/  CS2R R82, SRZ ;  /* 0x0000000000527805 */ /* 0x000fe4000001ff00 */
[----:B------:R-:W-:Y:S02]  /*0cc0*/  @P2 SHF.L.U32 R74, R74, 0x10, RZ ;  /* 0x000000104a4a2819 */ /* 0x000fe400000006ff */
[----:B------:R-:W-:Y:S01]  /*0cd0*/  CS2R R84, SRZ ;  /* 0x0000000000547805 */ /* 0x000fe2000001ff00 */
[----:B------:R-:W1:Y:S08]  /*0ce0*/  @P2 LDC R87, c[0x0][0x40c] ;  /* 0x00010300ff572b82 */ /* 0x000e700000000800 */
[----:B------:R-:W2:Y:S08]  /*0cf0*/  @P2 LDC R97, c[0x0][0x40c] ;  /* 0x00010300ff612b82 */ /* 0x000eb00000000800 */
[----:B------:R-:W3:Y:S01]  /*0d00*/  @P2 LDC R99, c[0x0][0x40c] ;  /* 0x00010300ff632b82 */ /* 0x000ee20000000800 */
[----:B0-----:R-:W-:Y:S01]  /*0d10*/  @P2 FMUL.FTZ R81, R88, R79 ;  /* 0x0000004f58512220 */ /* 0x001fe20000410000 */
[----:B------:R-:W-:-:S02]  /*0d20*/  @P2 SHF.L.U32 R88, R72, 0x10, RZ ;  /* 0x0000001048582819 */ /* 0x000fc400000006ff */
[----:B------:R-:W-:Y:S02]  /*0d30*/  @P2 SHF.L.U32 R72, R68, 0x10, RZ ;  /* 0x0000001044482819 */ /* 0x000fe400000006ff */
[----:B------:R-:W-:Y:S02]  /*0d40*/  @P2 SHF.L.U32 R79, R71, 0x10, RZ ;  /* 0x00000010474f2819 */ /* 0x000fe400000006ff */
[----:B------:R-:W0:Y:S01]  /*0d50*/  @P2 LDC R75, c[0x0][0x40c] ;  /* 0x00010300ff4b2b82 */ /* 0x000e220000000800 */
[----:B-1----:R-:W-:Y:S01]  /*0d60*/  @P2 FMUL.FTZ R83, R78, R87 ;  /* 0x000000574e532220 */ /* 0x002fe20000410000 */
[----:B------:R-:W-:Y:S02]  /*0d70*/  @P2 SHF.L.U32 R78, R70, 0x10, RZ ;  /* 0x00000010464e2819 */ /* 0x000fe400000006ff */
[----:B------:R-:W-:-:S04]  /*0d80*/  CS2R R86, SRZ ;  /* 0x0000000000567805 */ /* 0x000fc8000001ff00 */
        /* <DEDUP_REMOVED lines=10> */
.L_x_14872:
        /* <DEDUP_REMOVED lines=9> */
.L_x_14874:
[----:B------:R-:W-:Y:S05]  /*0ec0*/  BSYNC.RECONVERGENT B0 ;  /* 0x0000000000007941 */ /* 0x000fea0003800200 */
.L_x_14873:
        /* <DEDUP_REMOVED lines=14> */
[C---:B------:R-:W-:Y:S02]  /*0fb0*/  @P3 PRMT R99, R69.reuse, 0x7632, R99 ;  /* 0x0000763245633816 */ /* 0x040fe40000000063 */
[----:B------:R-:W-:Y:S01]  /*0fc0*/  @P3 SHF.L.U32 R98, R98, 0x10, RZ ;  /* 0x0000001062623819 */ /* 0x000fe200000006ff */
[----:B------:R-:W1:Y:S01]  /*0fd0*/  @P3 LDC R109, c[0x0][0x40c] ;  /* 0x00010300ff6d3b82 */ /* 0x000e620000000800 */
[----:B------:R-:W-:Y:S02]  /*0fe0*/  @P3 SHF.L.U32 R111, R69, 0x10, RZ ;  /* 0x00000010456f3819 */ /* 0x000fe400000006ff */
[----:B------:R-:W-:-:S02]  /*0ff0*/  @P3 SHF.L.U32 R108, R99, 0x10, RZ ;  /* 0x00000010636c3819 */ /* 0x000fc400000006ff */
[----:B------:R-:W-:-:S03]  /*1000*/  @P3 PRMT R99, R71, 0x7632, R99 ;  /* 0x0000763247633816 */ /* 0x000fc60000000063 */
[----:B------:R-:W4:Y:S08]  /*1010*/  @P3 LDC R110, c[0x0][0x40c] ;  /* 0x00010300ff6e3b82 */ /* 0x000f300000000800 */
[----:B------:R-:W5:Y:S08]  /*1020*/  @P3 LDC R112, c[0x0][0x40c] ;  /* 0x00010300ff703b82 */ /* 0x000f700000000800 */
[----:B0-----:R-:W3:Y:S08]  /*1030*/  @P3 LDC R79, c[0x0][0x40c] ;  /* 0x00010300ff4f3b82 */ /* 0x001ef00000000800 */
[----:B------:R-:W0:Y:S01]  /*1040*/  @P3 LDC R78, c[0x0][0x40c] ;  /* 0x00010300ff4e3b82 */ /* 0x000e220000000800 */
[----:B--2---:R-:W-:Y:S01]  /*1050*/  @P3 FFMA.FTZ R88, R97, R96, R88 ;  /* 0x0000006061583223 */ /* 0x004fe20000010058 */
[----:B-1----:R-:W-:-:S06]  /*1060*/  @P3 FFMA.FTZ R89, R98, R109, R89 ;  /* 0x0000006d62593223 */ /* 0x002fcc0000010059 */
[----:B------:R-:W1:Y:S01]  /*1070*/  @P3 LDC R97, c[0x0][0x40c] ;  /* 0x00010300ff613b82 */ /* 0x000e620000000800 */
[----:B------:R-:W-:Y:S01]  /*1080*/  @P3 PRMT R98, R70, 0x7632, R98 ;  /* 0x0000763246623816 */ /* 0x000fe20000000062 */
[----:B----4-:R-:W-:Y:S01]  /*1090*/  @P3 FFMA.FTZ R90, R111, R110, R90 ;  /* 0x0000006e6f5a3223 */ /* 0x010fe2000001005a */
[----:B-----5:R-:W-:Y:S01]  /*10a0*/  @P3 FFMA.FTZ R91, R108, R112, R91 ;  /* 0x000000706c5b3223 */ /* 0x020fe2000001005b */
[----:B------:R-:W-:Y:S02]  /*10b0*/  @P3 SHF.L.U32 R109, R70, 0x10, RZ ;  /* 0x00000010466d3819 */ /* 0x000fe400000006ff */
[----:B------:R-:W-:Y:S02]  /*10c0*/  @P3 SHF.L.U32 R111, R71, 0x10, RZ ;  /* 0x00000010476f3819 */ /* 0x000fe400000006ff */
[----:B------:R-:W2:Y:S01]  /*10d0*/  @P3 LDC R96, c[0x0][0x40c] ;  /* 0x00010300ff603b82 */ /* 0x000ea20000000800 */
[----:B------:R-:W-:Y:S01]  /*10e0*/  @P3 SHF.L.U32 R98, R98, 0x10, RZ ;  /* 0x0000001062623819 */ /* 0x000fe200000006ff */
[----:B---3--:R-:W-:Y:S01]  /*10f0*/  @P3 FFMA.FTZ R72, R109, R79, R72 ;  /* 0x0000004f6d483223 */ /* 0x008fe20000010048 */
[----:B------:R-:W-:-:S03]  /*1100*/  @P3 SHF.L.U32 R108, R99, 0x10, RZ ;  /* 0x00000010636c3819 */ /* 0x000fc600000006ff */
[----:B0-----:R-:W-:Y:S01]  /*1110*/  @P3 FFMA.FTZ R73, R98, R78, R73 ;  /* 0x0000004e62493223 */ /* 0x001fe20000010049 */
[----:B-1----:R-:W-:Y:S01]  /*1120*/  @P3 FFMA.FTZ R74, R111, R97, R74 ;  /* 0x000000616f4a3223 */ /* 0x002fe2000001004a */
[----:B--2---:R-:W-:Y:S01]  /*1130*/  @P3 FFMA.FTZ R75, R108, R96, R75 ;  /* 0x000000606c4b3223 */ /* 0x004fe2000001004b */
[----:B------:R-:W-:Y:S06]  /*1140*/  BRA `(.L_x_14876) ;  /* 0x0000000000787947 */ /* 0x000fec0003800000 */
.L_x_14875:
[----:B------:R-:W0:Y:S01]  /*1150*/  @P2 LDC R79, c[0x0][0x40c] ;  /* 0x00010300ff4f2b82 */ /* 0x000e220000000800 */
[----:B------:R-:W-:Y:S02]  /*1160*/  @P2 SHF.L.U32 R74, R74, 0x10, RZ ;  /* 0x000000104a4a2819 */ /* 0x000fe400000006ff */
[----:B------:R-:W-:Y:S02]  /*1170*/  CS2R R90, SRZ ;  /* 0x00000000005a7805 */ /* 0x000fe4000001ff00 */
[----:B------:R-:W-:Y:S01]  /*1180*/  @P2 SHF.L.U32 R78, R73, 0x10, RZ ;  /* 0x00000010494e2819 */ /* 0x000fe200000006ff */
[----:B------:R-:W-:Y:S01]  /*1190*/  HFMA2 R73, -RZ, RZ, 0, 0 ;  /* 0x00000000ff497431 */ /* 0x000fe200000001ff */
[----:B------:R-:W-:Y:S02]  /*11a0*/  @P2 SHF.L.U32 R75, R75, 0x10, RZ ;  /* 0x000000104b4b2819 */ /* 0x000fe400000006ff */
[----:B------:R-:W-:Y:S01]  /*11b0*/  @P2 SHF.L.U32 R99, R70, 0x10, RZ ;  /* 0x0000001046632819 */ /* 0x000fe200000006ff */
[----:B------:R-:W1:Y:S01]  /*11c0*/  @P2 LDC R97, c[0x0][0x40c] ;  /* 0x00010300ff612b82 */ /* 0x000e620000000800 */
[----:B------:R-:W-:-:S02]  /*11d0*/  @P2 SHF.L.U32 R109, R71, 0x10, RZ ;  /* 0x00000010476d2819 */ /* 0x000fc400000006ff */
[----:B------:R-:W-:-:S05]  /*11e0*/  MOV R89, RZ ;  /* 0x000000ff00597202 */ /* 0x000fca0000000f00 */
[----:B------:R-:W2:Y:S08]  /*11f0*/  @P2 LDC R88, c[0x0][0x40c] ;  /* 0x00010300ff582b82 */ /* 0x000eb00000000800 */
[----:B------:R-:W3:Y:S01]  /*1200*/  @P2 LDC R111, c[0x0][0x40c] ;  /* 0x00010300ff6f2b82 */ /* 0x000ee20000000800 */
[----:B0-----:R-:W-:Y:S01]  /*1210*/  @P2 FMUL.FTZ R91, R74, R79 ;  /* 0x0000004f4a5b2220 */ /* 0x001fe20000410000 */
[----:B------:R-:W-:-:S06]  /*1220*/  @P2 SHF.L.U32 R79, R68, 0x10, RZ ;  /* 0x00000010444f2819 */ /* 0x000fcc00000006ff */
[----:B------:R-:W0:Y:S01]  /*1230*/  @P2 LDC R96, c[0x0][0x40c] ;  /* 0x00010300ff602b82 */ /* 0x000e220000000800 */
[----:B-1----:R-:W-:Y:S01]  /*1240*/  @P2 FMUL.FTZ R73, R78, R97 ;  /* 0x000000614e492220 */ /* 0x002fe20000410000 */
[----:B------:R-:W-:Y:S01]  /*1250*/  @P2 SHF.L.U32 R78, R72, 0x10, RZ ;  /* 0x00000010484e2819 */ /* 0x000fe200000006ff */
[----:B------:R-:W-:Y:S01]  /*1260*/  HFMA2 R72, -RZ, RZ, 0, 0 ;  /* 0x00000000ff487431 */ /* 0x000fe200000001ff */
[----:B------:R-:W-:-:S04]  /*1270*/  @P2 SHF.L.U32 R97, R69, 0x10, RZ ;  /* 0x0000001045612819 */ /* 0x000fc800000006ff */
[----:B------:R-:W1:Y:S01]  /*1280*/  @P2 LDC R98, c[0x0][0x40c] ;  /* 0x00010300ff622b82 */ /* 0x000e620000000800 */
[----:B--2---:R-:W-:Y:S01]  /*1290*/  @P2 FMUL.FTZ R89, R75, R88 ;  /* 0x000000584b592220 */ /* 0x004fe20000410000 */
[----:B------:R-:W-:Y:S02]  /*12a0*/  CS2R R74, SRZ ;  /* 0x00000000004a7805 */ /* 0x000fe4000001ff00 */
        /* <DEDUP_REMOVED lines=8> */
.L_x_14876:
        /* <DEDUP_REMOVED lines=10> */
.L_x_14878:
[----:B------:R-:W-:Y:S05]  /*13d0*/  BSYNC.RECONVERGENT B0 ;  /* 0x0000000000007941 */ /* 0x000fea0003800200 */
.L_x_14877:
        /* <DEDUP_REMOVED lines=8> */
[C---:B-----5:R-:W-:Y:S02]  /*1460*/  @P0 SHF.L.U32 R113, R68.reuse, 0x10, RZ ;  /* 0x0000001044710819 */ /* 0x060fe400000006ff */
[----:B------:R-:W-:Y:S02]  /*1470*/  @P0 PRMT R0, R68, 0x7632, R0 ;  /* 0x0000763244000816 */ /* 0x000fe40000000000 */
[----:B0-----:R-:W-:Y:S02]  /*1480*/  @P0 SHF.L.U32 R111, R69, 0x10, RZ ;  /* 0x00000010456f0819 */ /* 0x001fe400000006ff */
[----:B------:R-:W-:Y:S01]  /*1490*/  @P0 SHF.L.U32 R0, R0, 0x10, RZ ;  /* 0x0000001000000819 */ /* 0x000fe200000006ff */
[----:B------:R-:W0:Y:S08]  /*14a0*/  @P0 LDC R112, c[0x0][0x40c] ;  /* 0x00010300ff700b82 */ /* 0x000e300000000800 */
[----:B------:R-:W1:Y:S08]  /*14b0*/  @P0 LDC R114, c[0x0][0x40c] ;  /* 0x00010300ff720b82 */ /* 0x000e700000000800 */
[----:B------:R-:W4:Y:S08]  /*14c0*/  @P0 LDC R115, c[0x0][0x40c] ;  /* 0x00010300ff730b82 */ /* 0x000f300000000800 */
[----:B------:R-:W3:Y:S01]  /*14d0*/  @P0 LDC R110, c[0x0][0x40c] ;  /* 0x00010300ff6e0b82 */ /* 0x000ee20000000800 */
[----:B--2---:R-:W-:Y:S01]  /*14e0*/  @P0 FFMA.FTZ R76, R113, R108, R76 ;  /* 0x0000006c714c0223 */ /* 0x004fe2000001004c */
[----:B0-----:R-:W-:-:S06]  /*14f0*/  @P0 FFMA.FTZ R77, R0, R112, R77 ;  /* 0x00000070004d0223 */ /* 0x001fcc000001004d */
[----:B------:R-:W0:Y:S01]  /*1500*/  @P0 LDC R108, c[0x0][0x40c] ;  /* 0x00010300ff6c0b82 */ /* 0x000e220000000800 */
[----:B------:R-:W-:Y:S01]  /*1510*/  @P0 PRMT R0, R69, 0x7632, R0 ;  /* 0x0000763245000816 */ /* 0x000fe20000000000 */
[----:B-1----:R-:W-:Y:S01]  /*1520*/  @P0 FFMA.FTZ R78, R111, R114, R78 ;  /* 0x000000726f4e0223 */ /* 0x002fe2000001004e */
[----:B------:R-:W-:Y:S02]  /*1530*/  @P0 SHF.L.U32 R111, R70, 0x10, RZ ;  /* 0x00000010466f0819 */ /* 0x000fe400000006ff */
[----:B------:R-:W-:-:S03]  /*1540*/  @P0 SHF.L.U32 R0, R0, 0x10, RZ ;  /* 0x0000001000000819 */ /* 0x000fc600000006ff */
[----:B------:R-:W1:Y:S02]  /*1550*/  @P0 LDC R112, c[0x0][0x40c] ;  /* 0x00010300ff700b82 */ /* 0x000e640000000800 */
[----:B----4-:R-:W-:Y:S01]  /*1560*/  @P0 FFMA.FTZ R79, R0, R115, R79 ;  /* 0x00000073004f0223 */ /* 0x010fe2000001004f */
[----:B------:R-:W-:-:S04]  /*1570*/  @P0 PRMT R0, R70, 0x7632, R0 ;  /* 0x0000763246000816 */ /* 0x000fc80000000000 */
[----:B------:R-:W-:Y:S01]  /*1580*/  @P0 SHF.L.U32 R0, R0, 0x10, RZ ;  /* 0x0000001000000819 */ /* 0x000fe200000006ff */
[----:B------:R-:W2:Y:S04]  /*1590*/  @P0 LDC R113, c[0x0][0x40c] ;  /* 0x00010300ff710b82 */ /* 0x000ea80000000800 */
[----:B---3--:R-:W-:Y:S01]  /*15a0*/  @P0 FFMA.FTZ R97, R0, R110, R97 ;  /* 0x0000006e00610223 */ /* 0x008fe20000010061 */
[----:B0-----:R-:W-:Y:S01]  /*15b0*/  @P0 FFMA.FTZ R96, R111, R108, R96 ;  /* 0x0000006c6f600223 */ /* 0x001fe20000010060 */
[C---:B------:R-:W-:Y:S02]  /*15c0*/  @P0 PRMT R108, R71.reuse, 0x7632, R108 ;  /* 0x00007632476c0816 */ /* 0x040fe4000000006c */
[----:B------:R-:W-:Y:S02]  /*15d0*/  @P0 SHF.L.U32 R111, R71, 0x10, RZ ;  /* 0x00000010476f0819 */ /* 0x000fe400000006ff */
[----:B------:R-:W-:-:S03]  /*15e0*/  @P0 SHF.L.U32 R108, R108, 0x10, RZ ;  /* 0x000000106c6c0819 */ /* 0x000fc600000006ff */
[----:B-1----:R-:W-:Y:S02]  /*15f0*/  @P0 FFMA.FTZ R98, R111, R112, R98 ;  /* 0x000000706f620223 */ /* 0x002fe40000010062 */
[----:B--2---:R-:W-:Y:S01]  /*1600*/  @P0 FFMA.FTZ R99, R108, R113, R99 ;  /* 0x000000716c630223 */ /* 0x004fe20000010063 */
[----:B------:R-:W-:Y:S06]  /*1610*/  BRA `(.L_x_14880) ;  /* 0x00000000008c7947 */ /* 0x000fec0003800000 */
.L_x_14879:
[----:B------:R-:W1:Y:S01]  /*1620*/  @P2 LDC R97, c[0x0][0x40c] ;  /* 0x00010300ff612b82 */ /* 0x000e620000000800 */
[----:B-----5:R-:W-:Y:S01]  /*1630*/  @P2 PRMT R0, R68, 0x7632, R0 ;  /* 0x0000763244002816 */ /* 0x020fe20000000000 */
[----:B0-----:R-:W-:Y:S01]  /*1640*/  HFMA2 R79, -RZ, RZ, 0, 0 ;  /* 0x00000000ff4f7431 */ /* 0x001fe200000001ff */
[----:B------:R-:W-:Y:S02]  /*1650*/  @P2 PRMT R76, R69, 0x7632, R76 ;  /* 0x00007632454c2816 */ /* 0x000fe4000000004c */
[----:B------:R-:W-:Y:S02]  /*1660*/  @P2 SHF.L.U32 R0, R0, 0x10, RZ ;  /* 0x0000001000002819 */ /* 0x000fe400000006ff */
[----:B------:R-:W-:Y:S01]  /*1670*/  MOV R77, RZ ;  /* 0x000000ff004d7202 */ /* 0x000fe20000000f00 */
[----:B------:R-:W0:Y:S01]  /*1680*/  @P2 LDC R99, c[0x0][0x40c] ;  /* 0x00010300ff632b82 */ /* 0x000e220000000800 */
[----:B------:R-:W-:Y:S02]  /*1690*/  @P2 SHF.L.U32 R76, R76, 0x10, RZ ;  /* 0x000000104c4c2819 */ /* 0x000fe400000006ff */
[----:B------:R-:W-:-:S02]  /*16a0*/  @P2 SHF.L.U32 R96, R68, 0x10, RZ ;  /* 0x0000001044602819 */ /* 0x000fc400000006ff */
[----:B------:R-:W-:Y:S02]  /*16b0*/  @P2 SHF.L.U32 R108, R70, 0x10, RZ ;  /* 0x00000010466c2819 */ /* 0x000fe400000006ff */
[----:B------:R-:W-:Y:S01]  /*16c0*/  @P2 SHF.L.U32 R110, R71, 0x10, RZ ;  /* 0x00000010476e2819 */ /* 0x000fe200000006ff */
[----:B------:R-:W2:Y:S08]  /*16d0*/  @P2 LDC R117, c[0x0][0x40c] ;  /* 0x00010300ff752b82 */ /* 0x000eb00000000800 */
[----:B------:R-:W3:Y:S01]  /*16e0*/  @P2 LDC R121, c[0x0][0x40c] ;  /* 0x00010300ff792b82 */ /* 0x000ee20000000800 */
[----:B-1----:R-:W-:Y:S01]  /*16f0*/  @P2 FMUL.FTZ R77, R0, R97 ;  /* 0x00000061004d2220 */ /* 0x002fe20000410000 */
[----:B------:R-:W-:-:S02]  /*1700*/  @P2 PRMT R0, R70, 0x7632, R0 ;  /* 0x0000763246002816 */ /* 0x000fc40000000000 */
[----:B------:R-:W-:Y:S02]  /*1710*/  MOV R97, RZ ;  /* 0x000000ff00617202 */ /* 0x000fe40000000f00 */
[----:B------:R-:W-:Y:S02]  /*1720*/  @P2 SHF.L.U32 R0, R0, 0x10, RZ ;  /* 0x0000001000002819 */ /* 0x000fe400000006ff */
[----:B------:R-:W1:Y:S01]  /*1730*/  @P2 LDC R111, c[0x0][0x40c] ;  /* 0x00010300ff6f2b82 */ /* 0x000e620000000800 */
[----:B0-----:R-:W-:Y:S01]  /*1740*/  @P2 FMUL.FTZ R79, R76, R99 ;  /* 0x000000634c4f2220 */ /* 0x001fe20000410000 */
[----:B------:R-:W-:Y:S02]  /*1750*/  @P2 PRMT R76, R71, 0x7632, R76 ;  /* 0x00007632474c2816 */ /* 0x000fe4000000004c */
[----:B------:R-:W-:Y:S02]  /*1760*/  CS2R R98, SRZ ;  /* 0x0000000000627805 */ /* 0x000fe4000001ff00 */
[----:B------:R-:W-:Y:S01]  /*1770*/  @P2 SHF.L.U32 R78, R76, 0x10, RZ ;  /* 0x000000104c4e2819 */ /* 0x000fe200000006ff */
[----:B------:R-:W-:Y:S01]  /*1780*/  HFMA2 R76, -RZ, RZ, 0, 0 ;  /* 0x00000000ff4c7431 */ /* 0x000fe200000001ff */
[----:B------:R-:W0:Y:S01]  /*1790*/  @P2 LDC R113, c[0x0][0x40c] ;  /* 0x00010300ff712b82 */ /* 0x000e220000000800 */
[----:B--2---:R-:W-:Y:S01]  /*17a0*/  @P2 FMUL.FTZ R97, R0, R117 ;  /* 0x0000007500612220 */ /* 0x004fe20000410000 */
[----:B------:R-:W-:-:S06]  /*17b0*/  @P2 SHF.L.U32 R0, R69, 0x10, RZ ;  /* 0x0000001045002819 */ /* 0x000fcc00000006ff */
[----:B------:R-:W2:Y:S01]  /*17c0*/  @P2 LDC R115, c[0x0][0x40c] ;  /* 0x00010300ff732b82 */ /* 0x000ea20000000800 */
[----:B---3--:R-:W-:Y:S01]  /*17d0*/  @P2 FMUL.FTZ R99, R78, R121 ;  /* 0x000000794e632220 */ /* 0x008fe20000410000 */
[----:B------:R-:W-:-:S06]  /*17e0*/  MOV R78, RZ ;  /* 0x000000ff004e7202 */ /* 0x000fcc0000000f00 */
[----:B------:R-:W3:Y:S01]  /*17f0*/  @P2 LDC R119, c[0x0][0x40c] ;  /* 0x00010300ff772b82 */ /* 0x000ee20000000800 */
[----:B-1----:R-:W-:Y:S01]  /*1800*/  @P2 FMUL.FTZ R76, R96, R111 ;  /* 0x0000006f604c2220 */ /* 0x002fe20000410000 */
[----:B------:R-:W-:Y:S02]  /*1810*/  HFMA2 R96, -RZ, RZ, 0, 0 ;  /* 0x00000000ff607431 */ /* 0x000fe400000001ff */
[----:B0-----:R-:W-:Y:S01]  /*1820*/  @P2 FMUL.FTZ R78, R0, R113 ;  /* 0x00000071004e2220 */ /* 0x001fe20000410000 */
[----:B--2---:R-:W-:Y:S01]  /*1830*/  @P2 FMUL.FTZ R96, R108, R115 ;  /* 0x000000736c602220 */ /* 0x004fe20000410000 */
[----:B---3--:R-:W-:-:S07]  /*1840*/  @P2 FMUL.FTZ R98, R110, R119 ;  /* 0x000000776e622220 */ /* 0x008fce0000410000 */
.L_x_14880:
        /* <DEDUP_REMOVED lines=123> */
.L_x_14896:
        /* <DEDUP_REMOVED lines=25> */
[----:B------:R-:W-:Y:S01]  /*2190*/  LEA.HI R106, R73, R106, RZ, 0x3 ;  /* 0x0000006a496a7211 */ /* 0x000fe200078f18ff */
[C---:B------:R-:W-:Y:S01]  /*21a0*/  FADD.FTZ R93, -R104.reuse, R93 ;  /* 0x0000005d685d7221 */ /* 0x040fe20000010100 */
[----:B------:R-:W0:Y:S01]  /*21b0*/  LDC.64 R72, c[0x0][0x428] ;  /* 0x00010a00ff487b82 */ /* 0x000e220000000a00 */
        /* <DEDUP_REMOVED lines=27> */
[----:B------:R-:W-:Y:S01]  /*2370*/  FMUL.FTZ R104, R0, R85 ;  /* 0x0000005500687220 */ /* 0x000fe20000410000 */
[----:B------:R-:W-:Y:S01]  /*2380*/  LEA.HI.SX32 R81, R106, R2, 0x1d ;  /* 0x000000026a517211 */ /* 0x000fe200078feaff */
        /* <DEDUP_REMOVED lines=8> */
[C---:B------:R-:W-:Y:S01]  /*2410*/  IADD3 R89, PT, PT, R81.reuse, 0x20, RZ ;  /* 0x0000002051597810 */ /* 0x040fe20007ffe0ff */
[C---:B------:R-:W-:Y:S01]  /*2420*/  FMUL.FTZ R82, R0.reuse, R101 ;  /* 0x0000006500527220 */ /* 0x040fe20000410000 */
[C---:B------:R-:W-:Y:S01]  /*2430*/  IADD3 R91, PT, PT, R81.reuse, 0x40, RZ ;  /* 0x00000040515b7810 */ /* 0x040fe20007ffe0ff */
[C---:B------:R-:W-:Y:S01]  /*2440*/  FMUL.FTZ R111, R0.reuse, R111 ;  /* 0x0000006f006f7220 */ /* 0x040fe20000410000 */
        /* <DEDUP_REMOVED lines=23> */
[----:B------:R-:W-:Y:S01]  /*25c0*/  FMUL.FTZ R0, R0, R99 ;  /* 0x0000006300007220 */ /* 0x000fe20000410000 */
[----:B------:R-:W-:Y:S01]  /*25d0*/  FFMA.FTZ R75, R111, R10, R42 ;  /* 0x0000000a6f4b7223 */ /* 0x000fe2000001002a */
[----:B0-----:R-:W-:-:S04]  /*25e0*/  IMAD.WIDE.U32 R80, R81, 0x10, R72 ;  /* 0x0000001051507825 */ /* 0x001fc800078e0048 */
[----:B------:R-:W-:Y:S01]  /*25f0*/  FFMA.FTZ R77, R82, R5, R37 ;  /* 0x00000005524d7223 */ /* 0x000fe20000010025 */
[----:B------:R-:W-:Y:S01]  /*2600*/  FFMA.FTZ R76, R113, R12, R44 ;  /* 0x0000000c714c7223 */ /* 0x000fe2000001002c */
[----:B------:R-:W-:Y:S01]  /*2610*/  FFMA.FTZ R87, R86, R13, R45 ;  /* 0x0000000d56577223 */ /* 0x000fe2000001002d */
[----:B------:R-:W-:-:S04]  /*2620*/  IMAD.WIDE.U32 R88, R89, 0x10, R72 ;  /* 0x0000001059587825 */ /* 0x000fc800078e0048 */
[----:B------:R-:W-:Y:S01]  /*2630*/  FFMA.FTZ R82, R85, R26, R58 ;  /* 0x0000001a55527223 */ /* 0x000fe2000001003a */
[----:B------:R-:W-:Y:S01]  /*2640*/  FFMA.FTZ R99, R118, R27, R59 ;  /* 0x0000001b76637223 */ /* 0x000fe2000001003b */
[----:B------:R-:W-:Y:S01]  /*2650*/  FFMA.FTZ R84, R84, R7, R39 ;  /* 0x0000000754547223 */ /* 0x000fe20000010027 */
[----:B------:R-:W-:Y:S01]  /*2660*/  IMAD.WIDE.U32 R90, R91, 0x10, R72 ;  /* 0x000000105b5a7825 */ /* 0x000fe200078e0048 */
[----:B------:R-:W-:-:S03]  /*2670*/  F2FP.BF16.F32.PACK_AB R75, R74, R75 ;  /* 0x0000004b4a4b723e */ /* 0x000fc600000010ff */
[----:B------:R-:W-:Y:S01]  /*2680*/  FFMA.FTZ R74, R109, R8, R40 ;  /* 0x000000086d4a7223 */ /* 0x000fe20000010028 */
[----:B------:R-:W-:Y:S01]  /*2690*/  F2FP.BF16.F32.PACK_AB R76, R87, R76 ;  /* 0x0000004c574c723e */ /* 0x000fe200000010ff */
[----:B------:R-:W-:-:S04]  /*26a0*/  IMAD.WIDE.U32 R94, R95, 0x10, R72 ;  /* 0x000000105f5e7825 */ /* 0x000fc800078e0048 */
        /* <DEDUP_REMOVED lines=32> */
[----:B------:R-:W-:-:S02]  /*28b0*/  F2FP.BF16.F32.PACK_AB R98, R97, R98 ;  /* 0x000000626162723e */ /* 0x000fc400000010ff */
[----:B------:R-:W-:Y:S01]  /*28c0*/  F2FP.BF16.F32.PACK_AB R99, R101, R82 ;  /* 0x000000526563723e */ /* 0x000fe200000010ff */
[----:B------:R0:W-:Y:S01]  /*28d0*/  STG.E.128 desc[UR6][R90.64], R84 ;  /* 0x000000545a007986 */ /* 0x0001e2000c101d06 */
[----:B------:R-:W-:Y:S02]  /*28e0*/  F2FP.BF16.F32.PACK_AB R97, R116, R93 ;  /* 0x0000005d7461723e */ /* 0x000fe400000010ff */
[----:B------:R-:W-:-:S05]  /*28f0*/  F2FP.BF16.F32.PACK_AB R96, R96, R83 ;  /* 0x000000536060723e */ /* 0x000fca00000010ff */
[----:B------:R0:W-:Y:S02]  /*2900*/  STG.E.128 desc[UR6][R94.64], R96 ;  /* 0x000000605e007986 */ /* 0x0001e4000c101d06 */
.L_x_14883:
[----:B------:R-:W-:Y:S05]  /*2910*/  BSYNC.RECONVERGENT B0 ;  /* 0x0000000000007941 */ /* 0x000fea0003800200 */
.L_x_14882:
[----:B0-----:R-:W0:Y:S02]  /*2920*/  LDC.64 R72, c[0x0][0x380] ;  /* 0x0000e000ff487b82 */ /* 0x001e240000000a00 */
[----:B0-----:R-:W-:-:S04]  /*2930*/  LEA R3, R72, R3, 0x2 ;  /* 0x0000000348037211 */ /* 0x001fc800078e10ff */
[----:B------:R-:W-:-:S13]  /*2940*/  ISETP.GE.AND P0, PT, R3, R73, PT ;  /* 0x000000490300720c */ /* 0x000fda0003f06270 */
[----:B------:R-:W-:Y:S05]  /*2950*/  @!P0 BRA `(.L_x_14884) ;  /* 0xffffffd800b08947 */ /* 0x000fea000383ffff */
[----:B------:R-:W-:Y:S05]  /*2960*/  EXIT ;  /* 0x000000000000794d */ /* 0x000fea0003800000 */
.L_x_14881:
        /* <DEDUP_REMOVED lines=8> */
.L_x_14886:
[----:B------:R-:W-:Y:S05]  /*29f0*/  BSYNC B0 ;  /* 0x0000000000007941 */ /* 0x000fea0003800000 */
.L_x_14885:
        /* <DEDUP_REMOVED lines=9> */
.L_x_14887:
[----:B------:R-:W-:Y:S01]  /*2a90*/  HFMA2 R114, -RZ, RZ, 0, 2.384185791015625e-07 ;  /* 0x00000004ff727431 */ /* 0x000fe200000001ff */
[----:B------:R-:W-:-:S05]  /*2aa0*/  MOV R105, R113 ;  /* 0x0000007100697202 */ /* 0x000fca0000000f00 */
[----:B------:R-:W-:-:S05]  /*2ab0*/  FADD.FTZ R109, R108, R105 ;  /* 0x000000696c6d7221 */ /* 0x000fca0000010000 */
[----:B------:R-:W-:-:S07]  /*2ac0*/  MOV R115, R109 ;  /* 0x0000006d00737202 */ /* 0x000fce0000000f00 */
[----:B------:R-:W-:Y:S05]  /*2ad0*/  WARPSYNC.COLLECTIVE R112, `(.L_x_14888) ;  /* 0x0000000070087348 */ /* 0x000fea0003c00000 */
[----:B------:R0:W1:Y:S02]  /*2ae0*/  SHFL.BFLY P2, R113, R115, R114, R117 ;  /* 0x0c00007273717389 */ /* 0x0000640000040075 */
[----:B01----:R-:W-:Y:S05]  /*2af0*/  ENDCOLLECTIVE ;  /* 0x000000000000791b */ /* 0x003fea0003800000 */
.L_x_14888:
[----:B------:R-:W-:Y:S01]  /*2b00*/  HFMA2 R114, -RZ, RZ, 0, 4.76837158203125e-07 ;  /* 0x00000008ff727431 */ /* 0x000fe200000001ff */
[----:B------:R-:W-:-:S05]  /*2b10*/  MOV R104, R113 ;  /* 0x0000007100687202 */ /* 0x000fca0000000f00 */
[----:B------:R-:W-:-:S05]  /*2b20*/  FADD.FTZ R110, R109, R104 ;  /* 0x000000686d6e7221 */ /* 0x000fca0000010000 */
[----:B------:R-:W-:-:S07]  /*2b30*/  MOV R115, R110 ;  /* 0x0000006e00737202 */ /* 0x000fce0000000f00 */
[----:B------:R-:W-:Y:S05]  /*2b40*/  WARPSYNC.COLLECTIVE R112, `(.L_x_14889) ;  /* 0x0000000070087348 */ /* 0x000fea0003c00000 */
[----:B------:R0:W1:Y:S02]  /*2b50*/  SHFL.BFLY P2, R113, R115, R114, R117 ;  /* 0x0c00007273717389 */ /* 0x0000640000040075 */
[----:B01----:R-:W-:Y:S05]  /*2b60*/  ENDCOLLECTIVE ;  /* 0x000000000000791b */ /* 0x003fea0003800000 */
.L_x_14889:
        /* <DEDUP_REMOVED lines=8> */
.L_x_14890:
        /* <DEDUP_REMOVED lines=72> */
.L_x_14891:
[----:B------:R-:W-:Y:S01]  /*3070*/  HFMA2 R114, -RZ, RZ, 0, 1.1920928955078125e-07 ;  /* 0x00000002ff727431 */ /* 0x000fe200000001ff */
[----:B------:R-:W-:-:S05]  /*3080*/  MOV R109, R113 ;  /* 0x00000071006d7202 */ /* 0x000fca0000000f00 */
[----:B------:R-:W-:-:S05]  /*3090*/  FADD.FTZ R109, R0, R109 ;  /* 0x0000006d006d7221 */ /* 0x000fca0000010000 */
[----:B------:R-:W-:-:S07]  /*30a0*/  MOV R115, R109 ;  /* 0x0000006d00737202 */ /* 0x000fce0000000f00 */
[----:B------:R-:W-:Y:S05]  /*30b0*/  WARPSYNC.COLLECTIVE R112, `(.L_x_14892) ;  /* 0x0000000070087348 */ /* 0x000fea0003c00000 */
[----:B------:R0:W1:Y:S02]  /*30c0*/  SHFL.BFLY P2, R113, R115, R114, R117 ;  /* 0x0c00007273717389 */ /* 0x0000640000040075 */
[----:B01----:R-:W-:Y:S05]  /*30d0*/  ENDCOLLECTIVE ;  /* 0x000000000000791b */ /* 0x003fea0003800000 */
.L_x_14892:
[----:B------:R-:W-:Y:S01]  /*30e0*/  HFMA2 R114, -RZ, RZ, 0, 2.384185791015625e-07 ;  /* 0x00000004ff727431 */ /* 0x000fe200000001ff */
[----:B------:R-:W-:-:S05]  /*30f0*/  MOV R108, R113 ;  /* 0x00000071006c7202 */ /* 0x000fca0000000f00 */
[----:B------:R-:W-:-:S05]  /*3100*/  FADD.FTZ R108, R109, R108 ;  /* 0x0000006c6d6c7221 */ /* 0x000fca0000010000 */
[----:B------:R-:W-:-:S07]  /*3110*/  MOV R115, R108 ;  /* 0x0000006c00737202 */ /* 0x000fce0000000f00 */
[----:B------:R-:W-:Y:S05]  /*3120*/  WARPSYNC.COLLECTIVE R112, `(.L_x_14893) ;  /* 0x0000000070087348 */ /* 0x000fea0003c00000 */
[----:B------:R0:W1:Y:S02]  /*3130*/  SHFL.BFLY P2, R113, R115, R114, R117 ;  /* 0x0c00007273717389 */ /* 0x0000640000040075 */
[----:B01----:R-:W-:Y:S05]  /*3140*/  ENDCOLLECTIVE ;  /* 0x000000000000791b */ /* 0x003fea0003800000 */
.L_x_14893:
[----:B------:R-:W-:Y:S01]  /*3150*/  HFMA2 R114, -RZ, RZ, 0, 4.76837158203125e-07 ;  /* 0x00000008ff727431 */ /* 0x000fe200000001ff */
[----:B------:R-:W-:-:S05]  /*3160*/  MOV R111, R113 ;  /* 0x00000071006f7202 */ /* 0x000fca0000000f00 */
[----:B------:R-:W-:-:S05]  /*3170*/  FADD.FTZ R111, R108, R111 ;  /* 0x0000006f6c6f7221 */ /* 0x000fca0000010000 */
[----:B------:R-:W-:-:S07]  /*3180*/  MOV R115, R111 ;  /* 0x0000006f00737202 */ /* 0x000fce0000000f00 */
[----:B------:R-:W-:Y:S05]  /*3190*/  WARPSYNC.COLLECTIVE R112, `(.L_x_14894) ;  /* 0x0000000070087348 */ /* 0x000fea0003c00000 */
[----:B------:R0:W1:Y:S02]  /*31a0*/  SHFL.BFLY P2, R113, R115, R114, R117 ;  /* 0x0c00007273717389 */ /* 0x0000640000040075 */
[----:B01----:R-:W-:Y:S05]  /*31b0*/  ENDCOLLECTIVE ;  /* 0x000000000000791b */ /* 0x003fea0003800000 */
.L_x_14894:
[----:B------:R-:W-:Y:S01]  /*31c0*/  HFMA2 R114, -RZ, RZ, 0, 9.5367431640625e-07 ;  /* 0x00000010ff727431 */ /* 0x000fe200000001ff */
[----:B------:R-:W-:-:S05]  /*31d0*/  MOV R110, R113 ;  /* 0x00000071006e7202 */ /* 0x000fca0000000f00 */
[----:B------:R-:W-:-:S05]  /*31e0*/  FADD.FTZ R110, R111, R110 ;  /* 0x0000006e6f6e7221 */ /* 0x000fca0000010000 */
[----:B------:R-:W-:-:S07]  /*31f0*/  MOV R115, R110 ;  /* 0x0000006e00737202 */ /* 0x000fce0000000f00 */
[----:B------:R-:W-:Y:S05]  /*3200*/  WARPSYNC.COLLECTIVE R112, `(.L_x_14895) ;  /* 0x0000000070087348 */ /* 0x000fea0003c00000 */
[----:B------:R0:W1:Y:S02]  /*3210*/  SHFL.BFLY P2, R113, R115, R114, R117 ;  /* 0x0c00007273717389 */ /* 0x0000640000040075 */
[----:B01----:R-:W-:Y:S05]  /*3220*/  ENDCOLLECTIVE ;  /* 0x000000000000791b */ /* 0x003fea0003800000 */
.L_x_14895:
[----:B------:R-:W-:Y:S05]  /*3230*/  BRA `(.L_x_14896) ;  /* 0xffffffec00707947 */ /* 0x000fea000383ffff */
.L_x_14897:
        /* <DEDUP_REMOVED lines=12> */
.L_x_37295:


//--------------------- .text._ZN10layer_norm13ln_fwd_kernelINS_13Kernel_traitsIf13__nv_bfloat16fS2_fjLj1024ELj1ELj4ELj1ELj16ENS_18Kernel_traits_baseILj1024EfS2_fS2_fjLj128EEEEELb0ELb1ELb0ELb0EEEvNS_9FwdParamsE --------------------------
	.section	.text._ZN10layer_norm13ln_fwd_kernelINS_13Kernel_traitsIf13__nv_bfloat16fS2_fjLj1024ELj1ELj4ELj1ELj16ENS_18Kernel_traits_baseILj1024EfS2_fS2_fjLj128EEEEELb0ELb1ELb0ELb0EEEvNS_9FwdParamsE,"ax",@progbits
	.align	128
        .global         _ZN10layer_norm13ln_fwd_kernelINS_13Kernel_traitsIf13__nv_bfloat16fS2_fjLj1024ELj1ELj4ELj1ELj16ENS_18Kernel_traits_baseILj1024EfS2_fS2_fjLj128EEEEELb0ELb1ELb0ELb0EEEvNS_9FwdParamsE
        .type           _ZN10layer_norm13ln_fwd_kernelINS_13Kernel_traitsIf13__nv_bfloat16fS2_fjLj1024ELj1ELj4ELj1ELj16ENS_18Kernel_traits_baseILj1024EfS2_fS2_fjLj128EEEEELb0ELb1ELb0ELb0EEEvNS_9FwdParamsE,@function
        .size           _ZN10layer_norm13ln_fwd_kernelINS_13Kernel_traitsIf13__nv_bfloat16fS2_fjLj1024ELj1ELj4ELj1ELj16ENS_18Kernel_traits_baseILj1024EfS2_fS2_fjLj128EEEEELb0ELb1ELb0ELb0EEEvNS_9FwdParamsE,(.L_x_37296 - _ZN10layer_norm13ln_fwd_kernelINS_13Kernel_traitsIf13__nv_bfloat16fS2_fjLj1024ELj1ELj4ELj1ELj16ENS_18Kernel_traits_baseILj1024EfS2_fS2_fjLj128EEEEELb0ELb1ELb0ELb0EEEvNS_9FwdParamsE)
        .other          _ZN10layer_norm13ln_fwd_kernelINS_13Kernel_traitsIf13__nv_bfloat16fS2_fjLj1024ELj1ELj4ELj1ELj16ENS_18Kernel_traits_baseILj1024EfS2_fS2_fjLj128EEEEELb0ELb1ELb0ELb0EEEvNS_9FwdParamsE,@"STO_CUDA_ENTRY STV_DEFAULT"
_ZN10layer_norm13ln_fwd_kernelINS_13Kernel_traitsIf13__nv_bfloat16fS2_fjLj1024ELj1ELj4ELj1ELj16ENS_18Kernel_traits_baseILj1024EfS2_fS2_fjLj128EEEEELb0ELb1ELb0ELb0EEEvNS_9FwdParamsE:
.text._ZN10layer_norm13ln_fwd_kernelINS_13Kernel_traitsIf13__nv_bfloat16fS2_fjLj1024ELj1ELj4ELj1ELj16ENS_18Kernel_traits_baseILj1024EfS2_fS2_fjLj128EEEEELb0ELb1ELb0ELb0EEEvNS_9FwdParamsE:
        /* <DEDUP_REMOVED lines=76> */
.L_x_14899:
        /* <DEDUP_REMOVED lines=10> */
[----:B0-----:R-:W-:-:S07]  /*0560*/  @P1 IMAD.WIDE.U32 R12, R65, 0x20, R12 ;  /* 0x00000020410c1825 */ /* 0x001fce00078e000c */
[----:B------:R-:W0:Y:S01]  /*0570*/  @P0 LDC.64 R16, c[0x0][0x3d0] ;  /* 0x0000f400ff100b82 */ /* 0x000e220000000a00 */
[C---:B-1----:R-:W-:Y:S01]  /*0580*/  @P1 IMAD.WIDE.U32 R14, R65.reuse, 0x20, R14 ;  /* 0x00000020410e1825 */ /* 0x042fe200078e000e */
[----:B------:R-:W-:Y:S01]  /*0590*/  @P1 IADD3 R65, PT, PT, R65, 0x20, RZ ;  /* 0x0000002041411810 */ /* 0x000fe20007ffe0ff */
[----:B------:R-:W5:Y:S05]  /*05a0*/  @P1 LDG.E.128 R28, desc[UR6][R12.64] ;  /* 0x000000060c1c1981 */ /* 0x000f6a000c1e1d00 */
[----:B------:R-:W1:Y:S01]  /*05b0*/  @P0 LDC.64 R18, c[0x0][0x3e8] ;  /* 0x0000fa00ff120b82 */ /* 0x000e620000000a00 */
[----:B--2---:R-:W-:Y:S01]  /*05c0*/  @P2 IMAD.WIDE.U32 R40, R65, 0x20, R36 ;  /* 0x0000002041282825 */ /* 0x004fe200078e0024 */
[----:B------:R-:W5:Y:S01]  /*05d0*/  @P1 LDG.E.128 R32, desc[UR6][R12.64+0x10] ;  /* 0x000010060c201981 */ /* 0x000f62000c1e1d00 */
[----:B------:R-:W-:-:S02]  /*05e0*/  CS2R R66, SRZ ;  /* 0x0000000000427805 */ /* 0x000fc4000001ff00 */
[----:B------:R-:W-:Y:S02]  /*05f0*/  @P3 CS2R R90, SRZ ;  /* 0x00000000005a3805 */ /* 0x000fe4000001ff00 */
[----:B------:R-:W-:Y:S01]  /*0600*/  @P3 CS2R R88, SRZ ;  /* 0x0000000000583805 */ /* 0x000fe2000001ff00 */
[----:B------:R-:W5:Y:S01]  /*0610*/  @P1 LDG.E.128 R44, desc[UR6][R14.64] ;  /* 0x000000060e2c1981 */ /* 0x000f62000c1e1d00 */
[----:B------:R-:W2:Y:S01]  /*0620*/  @P3 LDC.64 R60, c[0x0][0x3d0] ;  /* 0x0000f400ff3c3b82 */ /* 0x000ea20000000a00 */
[C---:B---3--:R-:W-:Y:S01]  /*0630*/  @P2 IMAD.WIDE.U32 R42, R65.reuse, 0x20, R38 ;  /* 0x00000020412a2825 */ /* 0x048fe200078e0026 */
[----:B------:R-:W-:Y:S01]  /*0640*/  @P2 IADD3 R65, PT, PT, R65, 0x20, RZ ;  /* 0x0000002041412810 */ /* 0x000fe20007ffe0ff */
[----:B------:R3:W5:Y:S05]  /*0650*/  @P1 LDG.E.128 R48, desc[UR6][R14.64+0x10] ;  /* 0x000010060e301981 */ /* 0x00076a000c1e1d00 */
[----:B------:R-:W4:Y:S01]  /*0660*/  @P3 LDC.64 R62, c[0x0][0x3e8] ;  /* 0x0000fa00ff3e3b82 */ /* 0x000f220000000a00 */
[----:B0-----:R-:W-:Y:S01]  /*0670*/  @P0 IMAD.WIDE.U32 R36, R144, 0x20, R16 ;  /* 0x0000002090240825 */ /* 0x001fe200078e0010 */
[----:B------:R-:W5:Y:S01]  /*0680*/  @P2 LDG.E.128 R52, desc[UR6][R40.64] ;  /* 0x0000000628342981 */ /* 0x000f62000c1e1d00 */
[----:B------:R-:W-:-:S02]  /*0690*/  @P3 CS2R R86, SRZ ;  /* 0x0000000000563805 */ /* 0x000fc4000001ff00 */
[----:B------:R-:W-:Y:S01]  /*06a0*/  @P3 CS2R R84, SRZ ;  /* 0x0000000000543805 */ /* 0x000fe2000001ff00 */
[----:B------:R0:W5:Y:S01]  /*06b0*/  @P2 LDG.E.128 R56, desc[UR6][R40.64+0x10] ;  /* 0x0000100628382981 */ /* 0x000162000c1e1d00 */
[----:B-1----:R-:W-:Y:S01]  /*06c0*/  @P0 IMAD.WIDE.U32 R38, R144, 0x20, R18 ;  /* 0x0000002090260825 */ /* 0x002fe200078e0012 */
[----:B---3--:R-:W-:Y:S02]  /*06d0*/  CS2R R14, SRZ ;  /* 0x00000000000e7805 */ /* 0x008fe4000001ff00 */
[----:B------:R-:W5:Y:S01]  /*06e0*/  @P0 LDG.E.128 R4, desc[UR6][R36.64] ;  /* 0x0000000624040981 */ /* 0x000f62000c1e1d00 */
[----:B------:R-:W-:-:S03]  /*06f0*/  CS2R R12, SRZ ;  /* 0x00000000000c7805 */ /* 0x000fc6000001ff00 */
[----:B------:R1:W5:Y:S01]  /*0700*/  @P0 LDG.E.128 R8, desc[UR6][R36.64+0x10] ;  /* 0x0000100624080981 */ /* 0x000362000c1e1d00 */
[----:B--2---:R-:W-:Y:S01]  /*0710*/  @P3 IMAD.WIDE.U32 R16, R65, 0x20, R60 ;  /* 0x0000002041103825 */ /* 0x004fe200078e003c */
[----:B------:R-:W-:Y:S02]  /*0720*/  CS2R R60, SRZ ;  /* 0x00000000003c7805 */ /* 0x000fe4000001ff00 */
[----:B------:R-:W5:Y:S01]  /*0730*/  @P0 LDG.E.128 R20, desc[UR6][R38.64] ;  /* 0x0000000626140981 */ /* 0x000f62000c1e1d00 */
[----:B0-----:R-:W-:-:S03]  /*0740*/  CS2R R40, SRZ ;  /* 0x0000000000287805 */ /* 0x001fc6000001ff00 */
[----:B------:R0:W5:Y:S01]  /*0750*/  @P0 LDG.E.128 R24, desc[UR6][R38.64+0x10] ;  /* 0x0000100626180981 */ /* 0x000162000c1e1d00 */
[----:B----4-:R-:W-:Y:S01]  /*0760*/  @P3 IMAD.WIDE.U32 R18, R65, 0x20, R62 ;  /* 0x0000002041123825 */ /* 0x010fe200078e003e */
[----:B------:R-:W-:Y:S02]  /*0770*/  CS2R R64, SRZ ;  /* 0x0000000000407805 */ /* 0x000fe4000001ff00 */
[----:B------:R-:W5:Y:S01]  /*0780*/  @P2 LDG.E.128 R68, desc[UR6][R42.64] ;  /* 0x000000062a442981 */ /* 0x000f62000c1e1d00 */
[----:B------:R-:W-:Y:S02]  /*0790*/  CS2R R62, SRZ ;  /* 0x00000000003e7805 */ /* 0x000fe4000001ff00 */
[----:B-1----:R-:W-:Y:S01]  /*07a0*/  CS2R R36, SRZ ;  /* 0x0000000000247805 */ /* 0x002fe2000001ff00 */
        /* <DEDUP_REMOVED lines=9> */
.L_x_14900:
[----:B------:R-:W-:Y:S05]  /*0840*/  BSYNC.RECONVERGENT B0 ;  /* 0x0000000000007941 */ /* 0x000fea0003800200 */
.L_x_14898:
        /* <DEDUP_REMOVED lines=8> */
[----:B-1----:R-:W-:Y:S02]  /*08d0*/  UISETP.NE.U32.AND UP0, UPT, UR8, URZ, UPT ;  /* 0x000000ff0800728c */ /* 0x002fe4000bf05070 */
[----:B--2---:R-:W-:Y:S02]  /*08e0*/  UISETP.NE.AND UP2, UPT, UR4, URZ, UPT ;  /* 0x000000ff0400728c */ /* 0x004fe4000bf45270 */
[----:B0--34-:R-:W-:-:S11]  /*08f0*/  UISETP.NE.AND.EX UP0, UPT, UR9, URZ, UPT, UP0 ;  /* 0x000000ff0900728c */ /* 0x019fd6000bf05300 */
.L_x_14926:
        /* <DEDUP_REMOVED lines=30> */
[C---:B------:R-:W-:Y:S01]  /*0ae0*/  PRMT R140, R110.reuse, 0x7632, R140 ;  /* 0x000076326e8c7816 */ /* 0x040fe2000000008c */
[----:B------:R-:W-:Y:S01]  /*0af0*/  FMUL.FTZ R115, R115, R0 ;  /* 0x0000000073737220 */ /* 0x000fe20000410000 */
[----:B------:R-:W-:-:S02]  /*0b00*/  SHF.L.U32 R143, R110, 0x10, RZ ;  /* 0x000000106e8f7819 */ /* 0x000fc400000006ff */
[----:B------:R-:W-:Y:S02]  /*0b10*/  PRMT R110, R111, 0x7632, R110 ;  /* 0x000076326f6e7816 */ /* 0x000fe4000000006e */
[----:B------:R-:W-:Y:S01]  /*0b20*/  SHF.L.U32 R141, R109, 0x10, RZ ;  /* 0x000000106d8d7819 */ /* 0x000fe200000006ff */
[-C--:B------:R-:W-:Y:S01]  /*0b30*/  FMUL.FTZ R143, R143, R0.reuse ;  /* 0x000000008f8f7220 */ /* 0x080fe20000410000 */
[----:B------:R-:W-:Y:S02]  /*0b40*/  SHF.L.U32 R147, R111, 0x10, RZ ;  /* 0x000000106f937819 */ /* 0x000fe400000006ff */
[----:B------:R-:W-:Y:S01]  /*0b50*/  SHF.L.U32 R109, R114, 0x10, RZ ;  /* 0x00000010726d7819 */ /* 0x000fe200000006ff */
[-C--:B------:R-:W-:Y:S01]  /*0b60*/  FMUL.FTZ R141, R141, R0.reuse ;  /* 0x000000008d8d7220 */ /* 0x080fe20000410000 */
[----:B------:R-:W-:Y:S01]  /*0b70*/  SHF.L.U32 R111, R108, 0x10, RZ ;  /* 0x000000106c6f7819 */ /* 0x000fe200000006ff */
[----:B------:R-:W-:Y:S01]  /*0b80*/  FMUL.FTZ R147, R147, R0 ;  /* 0x0000000093937220 */ /* 0x000fe20000410000 */
[----:B0-----:R-:W-:-:S02]  /*0b90*/  SHF.L.U32 R113, R140, 0x10, RZ ;  /* 0x000000108c717819 */ /* 0x001fc400000006ff */
[----:B------:R-:W-:Y:S01]  /*0ba0*/  SHF.L.U32 R149, R110, 0x10, RZ ;  /* 0x000000106e957819 */ /* 0x000fe200000006ff */
[-C--:B------:R-:W-:Y:S01]  /*0bb0*/  FMUL.FTZ R110, R109, R0.reuse ;  /* 0x000000006d6e7220 */ /* 0x080fe20000410000 */
[-C--:B------:R-:W-:Y:S01]  /*0bc0*/  FMUL.FTZ R112, R111, R0.reuse ;  /* 0x000000006f707220 */ /* 0x080fe20000410000 */
[-C--:B------:R-:W-:Y:S02]  /*0bd0*/  FMUL.FTZ R114, R113, R0.reuse ;  /* 0x0000000071727220 */ /* 0x080fe40000410000 */
[----:B------:R-:W-:Y:S01]  /*0be0*/  FMUL.FTZ R140, R149, R0 ;  /* 0x00000000958c7220 */ /* 0x000fe20000410000 */
[----:B--2---:R-:W-:Y:S01]  /*0bf0*/  FFMA.FTZ R108, R115, R20, R100 ;  /* 0x00000014736c7223 */ /* 0x004fe20000010064 */
[----:B------:R-:W-:Y:S01]  /*0c00*/  FFMA.FTZ R109, R110, R21, R101 ;  /* 0x000000156e6d7223 */ /* 0x000fe20000010065 */
[----:B------:R-:W-:Y:S01]  /*0c10*/  FFMA.FTZ R111, R112, R23, R103 ;  /* 0x00000017706f7223 */ /* 0x000fe20000010067 */
[----:B------:R-:W-:Y:S01]  /*0c20*/  FFMA.FTZ R110, R141, R22, R102 ;  /* 0x000000168d6e7223 */ /* 0x000fe20000010066 */
[----:B---3--:R-:W-:Y:S01]  /*0c30*/  FFMA.FTZ R113, R114, R25, R105 ;  /* 0x0000001972717223 */ /* 0x008fe20000010069 */
[----:B------:R-:W-:Y:S01]  /*0c40*/  FFMA.FTZ R112, R143, R24, R104 ;  /* 0x000000188f707223 */ /* 0x000fe20000010068 */
[----:B------:R-:W-:Y:S01]  /*0c50*/  FFMA.FTZ R114, R147, R26, R106 ;  /* 0x0000001a93727223 */ /* 0x000fe2000001006a */
[----:B------:R-:W-:Y:S01]  /*0c60*/  FFMA.FTZ R115, R140, R27, R107 ;  /* 0x0000001b8c737223 */ /* 0x000fe2000001006b */
[----:B------:R-:W-:Y:S06]  /*0c70*/  BRA `(.L_x_14904) ;  /* 0x0000000000707947 */ /* 0x000fec0003800000 */
.L_x_14903:
        /* <DEDUP_REMOVED lines=27> */
[----:B------:R-:W-:-:S07]  /*0e30*/  FMUL.FTZ R115, R148, R27 ;  /* 0x0000001b94737220 */ /* 0x000fce0000410000 */
.L_x_14904:
[----:B------:R-:W0:Y:S01]  /*0e40*/  LDC.64 R142, c[0x0][0x3a8] ;  /* 0x0000ea00ff8e7b82 */ /* 0x000e220000000a00 */
[C---:B------:R-:W-:Y:S01]  /*0e50*/  IADD3 R140, PT, PT, R2.reuse, 0x20, RZ ;  /* 0x00000020028c7810 */ /* 0x040fe20007ffe0ff */
[----:B0-----:R-:W-:-:S05]  /*0e60*/  IMAD.WIDE.U32 R142, R2, 0x20, R142 ;  /* 0x00000020028e7825 */ /* 0x001fca00078e008e */
[----:B------:R0:W-:Y:S04]  /*0e70*/  STG.E.128 desc[UR6][R142.64], R108 ;  /* 0x0000006c8e007986 */ /* 0x0001e8000c101d06 */
[----:B------:R0:W-:Y:S02]  /*0e80*/  STG.E.128 desc[UR6][R142.64+0x10], R112 ;  /* 0x000010708e007986 */ /* 0x0001e4000c101d06 */
.L_x_14902:
[----:B------:R-:W-:Y:S05]  /*0e90*/  BSYNC.RECONVERGENT B0 ;  /* 0x0000000000007941 */ /* 0x000fea0003800200 */
.L_x_14901:
        /* <DEDUP_REMOVED lines=28> */
[----:B0-----:R-:W-:Y:S01]  /*1060*/  SHF.L.U32 R143, R122, 0x10, RZ ;  /* 0x000000107a8f7819 */ /* 0x001fe200000006ff */
[-C--:B------:R-:W-:Y:S01]  /*1070*/  FMUL.FTZ R142, R117, R0.reuse ;  /* 0x00000000758e7220 */ /* 0x080fe20000410000 */
[----:B------:R-:W-:Y:S01]  /*1080*/  SHF.L.U32 R149, R118, 0x10, RZ ;  /* 0x0000001076957819 */ /* 0x000fe200000006ff */
[----:B------:R-:W-:Y:S01]  /*1090*/  FMUL.FTZ R146, R119, R0 ;  /* 0x0000000077927220 */ /* 0x000fe20000410000 */
[----:B------:R-:W-:Y:S01]  /*10a0*/  FFMA.FTZ R116, R121, R44, R100 ;  /* 0x0000002c79747223 */ /* 0x000fe20000010064 */
        /* <DEDUP_REMOVED lines=9> */
[----:B------:R-:W-:Y:S06]  /*1140*/  BRA `(.L_x_14908) ;  /* 0x0000000000707947 */ /* 0x000fec0003800000 */
.L_x_14907:
        /* <DEDUP_REMOVED lines=28> */
.L_x_14908:
[----:B------:R-:W0:Y:S02]  /*1310*/  LDC.64 R142, c[0x0][0x3a8] ;  /* 0x0000ea00ff8e7b82 */ /* 0x000e240000000a00 */
[C---:B0-----:R-:W-:Y:S01]  /*1320*/  IMAD.WIDE.U32 R142, R140.reuse, 0x20, R142 ;  /* 0x000000208c8e7825 */ /* 0x041fe200078e008e */
[----:B------:R-:W-:-:S04]  /*1330*/  IADD3 R140, PT, PT, R140, 0x20, RZ ;  /* 0x000000208c8c7810 */ /* 0x000fc80007ffe0ff */
[----:B------:R1:W-:Y:S04]  /*1340*/  STG.E.128 desc[UR6][R142.64], R116 ;  /* 0x000000748e007986 */ /* 0x0003e8000c101d06 */
[----:B------:R1:W-:Y:S02]  /*1350*/  STG.E.128 desc[UR6][R142.64+0x10], R120 ;  /* 0x000010788e007986 */ /* 0x0003e4000c101d06 */
.L_x_14906:
[----:B------:R-:W-:Y:S05]  /*1360*/  BSYNC.RECONVERGENT B0 ;  /* 0x0000000000007941 */ /* 0x000fea0003800200 */
.L_x_14905:
[----:B------:R-:W-:Y:S01]  /*1370*/  ISETP.GE.U32.AND P1, PT, R145, 0x60, PT ;  /* 0x000000609100780c */ /* 0x000fe20003f26070 */
[----:B------:R-:W-:Y:S03]  /*1380*/  BSSY.RECONVERGENT B0, `(.L_x_14909) ;  /* 0x000004b000007945 */ /* 0x000fe60003800200 */
[----:B------:R-:W-:-:S09]  /*1390*/  P2R R141, PR, RZ, 0x2 ;  /* 0x00000002ff8d7803 */ /* 0x000fd20000000000 */
[----:B------:R-:W-:Y:S05]  /*13a0*/  @!P1 BRA `(.L_x_14910) ;  /* 0x0000000400209947 */ /* 0x000fea0003800000 */
[----:B------:R-:W-:Y:S01]  /*13b0*/  ISETP.NE.U32.AND P1, PT, RZ, UR10, PT ;  /* 0x0000000aff007c0c */ /* 0x000fe2000bf25070 */
[----:B------:R-:W2:Y:S03]  /*13c0*/  LDC.64 R124, c[0x0][0x390] ;  /* 0x0000e400ff7c7b82 */ /* 0x000ea60000000a00 */
[----:B------:R-:W-:-:S13]  /*13d0*/  ISETP.NE.AND.EX P1, PT, RZ, UR11, PT, P1 ;  /* 0x0000000bff007c0c */ /* 0x000fda000bf25310 */
[----:B------:R-:W3:Y:S01]  /*13e0*/  @P1 LDC.64 R126, c[0x0][0x3a0] ;  /* 0x0000e800ff7e1b82 */ /* 0x000ee20000000a00 */
[----:B--2---:R-:W-:-:S04]  /*13f0*/  IMAD.WIDE.U32 R124, R140, 0x10, R124 ;  /* 0x000000108c7c7825 */ /* 0x004fc800078e007c */
[----:B---3--:R-:W-:Y:S02]  /*1400*/  @P1 IMAD.WIDE.U32 R128, R140, 0x20, R126 ;  /* 0x000000208c801825 */ /* 0x008fe400078e007e */
[----:B------:R-:W5:Y:S04]  /*1410*/  LDG.E.128 R124, desc[UR6][R124.64] ;  /* 0x000000067c7c7981 */ /* 0x000f68000c1e1d00 */
[----:B------:R2:W5:Y:S04]  /*1420*/  @P1 LDG.E.128 R100, desc[UR6][R128.64] ;  /* 0x0000000680641981 */ /* 0x000568000c1e1d00 */
[----:B------:R2:W5:Y:S01]  /*1430*/  @P1 LDG.E.128 R104, desc[UR6][R128.64+0x10] ;  /* 0x0000100680681981 */ /* 0x000562000c1e1d00 */
[----:B------:R-:W-:Y:S05]  /*1440*/  @!P1 BRA `(.L_x_14911) ;  /* 0x0000000000749947 */ /* 0x000fea0003800000 */
[C---:B--2--5:R-:W-:Y:S02]  /*1450*/  PRMT R128, R124.reuse, 0x7632, R128 ;  /* 0x000076327c807816 */ /* 0x064fe40000000080 */
        /* <DEDUP_REMOVED lines=13> */
[----:B01----:R-:W-:Y:S01]  /*1530*/  SHF.L.U32 R143, R130, 0x10, RZ ;  /* 0x00000010828f7819 */ /* 0x003fe200000006ff */
        /* <DEDUP_REMOVED lines=14> */
.L_x_14911:
        /* <DEDUP_REMOVED lines=28> */
.L_x_14912:
[----:B------:R-:W0:Y:S02]  /*17e0*/  LDC.64 R142, c[0x0][0x3a8] ;  /* 0x0000ea00ff8e7b82 */ /* 0x000e240000000a00 */
[C---:B0-----:R-:W-:Y:S01]  /*17f0*/  IMAD.WIDE.U32 R142, R140.reuse, 0x20, R142 ;  /* 0x000000208c8e7825 */ /* 0x041fe200078e008e */
[----:B------:R-:W-:-:S04]  /*1800*/  IADD3 R140, PT, PT, R140, 0x20, RZ ;  /* 0x000000208c8c7810 */ /* 0x000fc80007ffe0ff */
[----:B------:R2:W-:Y:S04]  /*1810*/  STG.E.128 desc[UR6][R142.64], R124 ;  /* 0x0000007c8e007986 */ /* 0x0005e8000c101d06 */
[----:B------:R2:W-:Y:S02]  /*1820*/  STG.E.128 desc[UR6][R142.64+0x10], R128 ;  /* 0x000010808e007986 */ /* 0x0005e4000c101d06 */
.L_x_14910:
[----:B------:R-:W-:Y:S05]  /*1830*/  BSYNC.RECONVERGENT B0 ;  /* 0x0000000000007941 */ /* 0x000fea0003800200 */
.L_x_14909:
[----:B------:R-:W-:Y:S01]  /*1840*/  ISETP.GE.U32.AND P1, PT, R145, 0x80, PT ;  /* 0x000000809100780c */ /* 0x000fe20003f26070 */
[----:B------:R-:W-:-:S12]  /*1850*/  BSSY.RECONVERGENT B0, `(.L_x_14913) ;  /* 0x0000049000007945 */ /* 0x000fd80003800200 */
[----:B------:R-:W-:Y:S05]  /*1860*/  @!P1 BRA `(.L_x_14914) ;  /* 0x00000004001c9947 */ /* 0x000fea0003800000 */
[----:B------:R-:W-:Y:S01]  /*1870*/  ISETP.NE.U32.AND P2, PT, RZ, UR10, PT ;  /* 0x0000000aff007c0c */ /* 0x000fe2000bf45070 */
[----:B------:R-:W3:Y:S03]  /*1880*/  LDC.64 R132, c[0x0][0x390] ;  /* 0x0000e400ff847b82 */ /* 0x000ee60000000a00 */
[----:B------:R-:W-:-:S13]  /*1890*/  ISETP.NE.AND.EX P2, PT, RZ, UR11, PT, P2 ;  /* 0x0000000bff007c0c */ /* 0x000fda000bf45320 */
[----:B------:R-:W4:Y:S01]  /*18a0*/  @P2 LDC.64 R136, c[0x0][0x3a0] ;  /* 0x0000e800ff882b82 */ /* 0x000f220000000a00 */
[----:B---3--:R-:W-:-:S06]  /*18b0*/  IMAD.WIDE.U32 R132, R140, 0x10, R132 ;  /* 0x000000108c847825 */ /* 0x008fcc00078e0084 */
[----:B------:R-:W5:Y:S01]  /*18c0*/  LDG.E.128 R132, desc[UR6][R132.64] ;  /* 0x0000000684847981 */ /* 0x000f62000c1e1d00 */
[----:B----4-:R-:W-:-:S05]  /*18d0*/  @P2 IMAD.WIDE.U32 R136, R140, 0x20, R136 ;  /* 0x000000208c882825 */ /* 0x010fca00078e0088 */
[----:B------:R3:W5:Y:S04]  /*18e0*/  @P2 LDG.E.128 R100, desc[UR6][R136.64] ;  /* 0x0000000688642981 */ /* 0x000768000c1e1d00 */
[----:B------:R3:W5:Y:S01]  /*18f0*/  @P2 LDG.E.128 R104, desc[UR6][R136.64+0x10] ;  /* 0x0000100688682981 */ /* 0x000762000c1e1d00 */
[----:B------:R-:W-:Y:S05]  /*1900*/  @!P2 BRA `(.L_x_14915) ;  /* 0x000000000074a947 */ /* 0x000fea0003800000 */
[C---:B---3-5:R-:W-:Y:S02]  /*1910*/  PRMT R136, R132.reuse, 0x7632, R136 ;  /* 0x0000763284887816 */ /* 0x068fe40000000088 */
[----:B------:R-:W-:Y:S02]  /*1920*/  SHF.L.U32 R137, R132, 0x10, RZ ;  /* 0x0000001084897819 */ /* 0x000fe400000006ff */
[----:B------:R-:W-:Y:S02]  /*1930*/  PRMT R132, R133, 0x7632, R132 ;  /* 0x0000763285847816 */ /* 0x000fe40000000084 */
[C---:B------:R-:W-:Y:S01]  /*1940*/  PRMT R138, R134.reuse, 0x7632, R138 ;  /* 0x00007632868a7816 */ /* 0x040fe2000000008a */
[----:B------:R-:W-:Y:S01]  /*1950*/  FMUL.FTZ R137, R137, R0 ;  /* 0x0000000089897220 */ /* 0x000fe20000410000 */
[----:B------:R-:W-:Y:S02]  /*1960*/  SHF.L.U32 R141, R134, 0x10, RZ ;  /* 0x00000010868d7819 */ /* 0x000fe400000006ff */
        /* <DEDUP_REMOVED lines=8> */
[----:B012---:R-:W-:Y:S01]  /*19f0*/  SHF.L.U32 R143, R138, 0x10, RZ ;  /* 0x000000108a8f7819 */ /* 0x007fe200000006ff */
        /* <DEDUP_REMOVED lines=14> */
.L_x_14915:
        /* <DEDUP_REMOVED lines=28> */
.L_x_14916:
[----:B------:R-:W0:Y:S02]  /*1ca0*/  LDC.64 R142, c[0x0][0x3a8] ;  /* 0x0000ea00ff8e7b82 */ /* 0x000e240000000a00 */
[----:B0-----:R-:W-:-:S05]  /*1cb0*/  IMAD.WIDE.U32 R140, R140, 0x20, R142 ;  /* 0x000000208c8c7825 */ /* 0x001fca00078e008e */
[----:B------:R3:W-:Y:S04]  /*1cc0*/  STG.E.128 desc[UR6][R140.64], R132 ;  /* 0x000000848c007986 */ /* 0x0007e8000c101d06 */
[----:B------:R3:W-:Y:S02]  /*1cd0*/  STG.E.128 desc[UR6][R140.64+0x10], R136 ;  /* 0x000010888c007986 */ /* 0x0007e4000c101d06 */
.L_x_14914:
[----:B------:R-:W-:Y:S05]  /*1ce0*/  BSYNC.RECONVERGENT B0 ;  /* 0x0000000000007941 */ /* 0x000fea0003800200 */
.L_x_14913:
[----:B------:R-:W-:Y:S01]  /*1cf0*/  FADD.FTZ R0, RZ, R108 ;  /* 0x0000006cff007221 */ /* 0x000fe20000010000 */
[C---:B------:R-:W-:Y:S01]  /*1d00*/  ISETP.GT.U32.AND P2, PT, R145.reuse, 0x3f, PT ;  /* 0x0000003f9100780c */ /* 0x040fe20003f44070 */
[----:B------:R-:W-:Y:S01]  /*1d10*/  UMOV UR4, 0xffffffff ;  /* 0xffffffff00047882 */ /* 0x000fe20000000000 */
[----:B------:R-:W-:Y:S01]  /*1d20*/  ISETP.GT.U32.AND P3, PT, R145, 0x5f, PT ;  /* 0x0000005f9100780c */ /* 0x000fe20003f64070 */
        /* <DEDUP_REMOVED lines=9> */
[----:B012---:R-:W-:-:S05]  /*1dc0*/  FSEL R143, R0, RZ, P0 ;  /* 0x000000ff008f7208 */ /* 0x007fca0000000000 */
        /* <DEDUP_REMOVED lines=111> */
.L_x_14938:
[----:B------:R-:W-:Y:S01]  /*24c0*/  FMUL.FTZ R0, R140, R140 ;  /* 0x0000008c8c007220 */ /* 0x000fe20000410000 */
[----:B------:R-:W-:Y:S01]  /*24d0*/  PLOP3.LUT P2, PT, PT, PT, UP2, 0x40, 0x4 ;  /* 0x000000000004781c */ /* 0x000fe20003f4e828 */
[----:B-1----:R-:W-:Y:S01]  /*24e0*/  FADD.FTZ R148, R146, R149 ;  /* 0x0000009592947221 */ /* 0x002fe20000010000 */
[----:B------:R-:W1:Y:S01]  /*24f0*/  @!P5 LDC.64 R142, c[0x0][0x3c0] ;  /* 0x0000f000ff8edb82 */ /* 0x000e620000000a00 */
[----:B------:R-:W-:Y:S01]  /*2500*/  BSSY.RECONVERGENT B0, `(.L_x_14918) ;  /* 0x000002d000007945 */ /* 0x000fe20003800200 */
[----:B------:R-:W-:Y:S01]  /*2510*/  FSEL R0, R0, RZ, !P2 ;  /* 0x000000ff00007208 */ /* 0x000fe20005000000 */
[----:B------:R-:W-:Y:S01]  /*2520*/  FFMA.FTZ R141, R148, R141, UR12 ;  /* 0x0000000c948d7e23 */ /* 0x000fe2000801008d */
[----:B------:R-:W-:-:S03]  /*2530*/  PLOP3.LUT P2, PT, PT, PT, UP2, 0x40, 0x4 ;  /* 0x000000000004781c */ /* 0x000fc60003f4e828 */
[----:B------:R-:W-:Y:S01]  /*2540*/  FADD.FTZ R0, R141, R0 ;  /* 0x000000008d007221 */ /* 0x000fe20000010000 */
[----:B0-----:R-:W0:Y:S05]  /*2550*/  @!P5 LDC.64 R146, c[0x0][0x3c8] ;  /* 0x0000f200ff92db82 */ /* 0x001e2a0000000a00 */
[----:B------:R-:W2:Y:S01]  /*2560*/  MUFU.RSQ R0, R0 ;  /* 0x0000000000007308 */ /* 0x000ea20000001400 */
[----:B-1----:R-:W-:-:S05]  /*2570*/  @!P5 IMAD.WIDE R142, R3, 0x4, R142 ;  /* 0x00000004038ed825 */ /* 0x002fca00078e028e */
[----:B------:R1:W-:Y:S01]  /*2580*/  @!P5 STG.E desc[UR6][R142.64], R140 ;  /* 0x0000008c8e00d986 */ /* 0x0003e2000c101906 */
[----:B0-----:R-:W-:Y:S01]  /*2590*/  @!P5 IMAD.WIDE R148, R3, 0x4, R146 ;  /* 0x000000040394d825 */ /* 0x001fe200078e0292 */
[----:B------:R-:W-:-:S04]  /*25a0*/  FSEL R146, R140, RZ, P2 ;  /* 0x000000ff8c927208 */ /* 0x000fc80001000000 */
[----:B--2---:R1:W-:Y:S01]  /*25b0*/  @!P5 STG.E desc[UR6][R148.64], R0 ;  /* 0x000000009400d986 */ /* 0x0043e2000c101906 */
[----:B------:R-:W-:Y:S05]  /*25c0*/  @!P0 BRA `(.L_x_14919) ;  /* 0x0000000000808947 */ /* 0x000fea0003800000 */
[--C-:B------:R-:W-:Y:S01]  /*25d0*/  FADD.FTZ R141, R108, -R146.reuse ;  /* 0x800000926c8d7221 */ /* 0x100fe20000010000 */
[--C-:B-1----:R-:W-:Y:S01]  /*25e0*/  FADD.FTZ R143, R109, -R146.reuse ;  /* 0x800000926d8f7221 */ /* 0x102fe20000010000 */
        /* <DEDUP_REMOVED lines=30> */
.L_x_14919:
[----:B------:R-:W-:Y:S05]  /*27d0*/  BSYNC.RECONVERGENT B0 ;  /* 0x0000000000007941 */ /* 0x000fea0003800200 */
.L_x_14918:
[----:B------:R-:W-:Y:S01]  /*27e0*/  ISETP.GE.U32.AND P0, PT, R145, 0x40, PT ;  /* 0x000000409100780c */ /* 0x000fe20003f06070 */
[----:B------:R-:W-:-:S12]  /*27f0*/  BSSY.RECONVERGENT B0, `(.L_x_14920) ;  /* 0x0000022000007945 */ /* 0x000fd80003800200 */
[----:B------:R-:W-:Y:S05]  /*2800*/  @!P0 BRA `(.L_x_14921) ;  /* 0x0000000000808947 */ /* 0x000fea0003800000 */
[--C-:B0-----:R-:W-:Y:S01]  /*2810*/  FADD.FTZ R141, R116, -R146.reuse ;  /* 0x80000092748d7221 */ /* 0x101fe20000010000 */
        /* <DEDUP_REMOVED lines=31> */
.L_x_14921:
[----:B------:R-:W-:Y:S05]  /*2a10*/  BSYNC.RECONVERGENT B0 ;  /* 0x0000000000007941 */ /* 0x000fea0003800200 */
.L_x_14920:
[----:B------:R-:W-:Y:S01]  /*2a20*/  ISETP.GE.U32.AND P0, PT, R145, 0x60, PT ;  /* 0x000000609100780c */ /* 0x000fe20003f06070 */
[----:B------:R-:W-:-:S12]  /*2a30*/  BSSY.RECONVERGENT B0, `(.L_x_14922) ;  /* 0x0000022000007945 */ /* 0x000fd80003800200 */
[----:B------:R-:W-:Y:S05]  /*2a40*/  @!P0 BRA `(.L_x_14923) ;  /* 0x0000000000808947 */ /* 0x000fea0003800000 */
[--C-:B0-2---:R-:W-:Y:S01]  /*2a50*/  FADD.FTZ R141, R124, -R146.reuse ;  /* 0x800000927c8d7221 */ /* 0x105fe20000010000 */
        /* <DEDUP_REMOVED lines=31> */
.L_x_14923:
[----:B------:R-:W-:Y:S05]  /*2c50*/  BSYNC.RECONVERGENT B0 ;  /* 0x0000000000007941 */ /* 0x000fea0003800200 */
.L_x_14922:
[----:B------:R-:W-:Y:S04]  /*2c60*/  BSSY.RECONVERGENT B0, `(.L_x_14924) ;  /* 0x0000021000007945 */ /* 0x000fe80003800200 */
        /* <DEDUP_REMOVED lines=32> */
.L_x_14925:
[----:B------:R-:W-:Y:S05]  /*2e70*/  BSYNC.RECONVERGENT B0 ;  /* 0x0000000000007941 */ /* 0x000fea0003800200 */
.L_x_14924:
[----:B01234-:R-:W0:Y:S02]  /*2e80*/  LDC.64 R140, c[0x0][0x380] ;  /* 0x0000e000ff8c7b82 */ /* 0x01fe240000000a00 */
[----:B0-----:R-:W-:-:S04]  /*2e90*/  LEA R3, R140, R3, 0x2 ;  /* 0x000000038c037211 */ /* 0x001fc800078e10ff */
[----:B------:R-:W-:-:S13]  /*2ea0*/  ISETP.GE.AND P0, PT, R3, R141, PT ;  /* 0x0000008d0300720c */ /* 0x000fda0003f06270 */
[----:B------:R-:W-:Y:S05]  /*2eb0*/  @!P0 BRA `(.L_x_14926) ;  /* 0xffffffd800908947 */ /* 0x000fea000383ffff */
[----:B------:R-:W-:Y:S05]  /*2ec0*/  EXIT ;  /* 0x000000000000794d */ /* 0x000fea0003800000 */
.L_x_14917:
        /* <DEDUP_REMOVED lines=8> */
.L_x_14928:
[----:B------:R-:W-:Y:S05]  /*2f50*/  BSYNC B0 ;  /* 0x0000000000007941 */ /* 0x000fea0003800000 */
.L_x_14927:
        /* <DEDUP_REMOVED lines=9> */
.L_x_14929:
[----:B------:R-:W-:Y:S01]  /*2ff0*/  HFMA2 R152, -RZ, RZ, 0, 2.384185791015625e-07 ;  /* 0x00000004ff987431 */ /* 0x000fe200000001ff */
[----:B------:R-:W-:-:S05]  /*3000*/  MOV R141, R149 ;  /* 0x00000095008d7202 */ /* 0x000fca0000000f00 */
[----:B------:R-:W-:-:S05]  /*3010*/  FADD.FTZ R146, R142, R141 ;  /* 0x0000008d8e927221 */ /* 0x000fca0000010000 */
[----:B------:R-:W-:-:S07]  /*3020*/  MOV R151, R146 ;  /* 0x0000009200977202 */ /* 0x000fce0000000f00 */
[----:B------:R-:W-:Y:S05]  /*3030*/  WARPSYNC.COLLECTIVE R150, `(.L_x_14930) ;  /* 0x0000000096087348 */ /* 0x000fea0003c00000 */
[----:B------:R0:W1:Y:S02]  /*3040*/  SHFL.BFLY P6, R149, R151, R152, R153 ;  /* 0x0c00009897957389 */ /* 0x00006400000c0099 */
[----:B01----:R-:W-:Y:S05]  /*3050*/  ENDCOLLECTIVE ;  /* 0x000000000000791b */ /* 0x003fea0003800000 */
.L_x_14930:
        /* <DEDUP_REMOVED lines=8> */
.L_x_14931:
[----:B------:R-:W-:Y:S01]  /*30e0*/  HFMA2 R152, -RZ, RZ, 0, 9.5367431640625e-07 ;  /* 0x00000010ff987431 */ /* 0x000fe200000001ff */
[----:B------:R-:W-:-:S05]  /*30f0*/  MOV R0, R149 ;  /* 0x0000009500007202 */ /* 0x000fca0000000f00 */
[----:B------:R-:W-:-:S05]  /*3100*/  FADD.FTZ R148, R147, R0 ;  /* 0x0000000093947221 */ /* 0x000fca0000010000 */
[----:B------:R-:W-:-:S07]  /*3110*/  MOV R151, R148 ;  /* 0x0000009400977202 */ /* 0x000fce0000000f00 */
[----:B------:R-:W-:Y:S05]  /*3120*/  WARPSYNC.COLLECTIVE R150, `(.L_x_14932) ;  /* 0x0000000096087348 */ /* 0x000fea0003c00000 */
[----:B------:R0:W1:Y:S02]  /*3130*/  SHFL.BFLY P6, R149, R151, R152, R153 ;  /* 0x0c00009897957389 */ /* 0x00006400000c0099 */
[----:B01----:R-:W-:Y:S05]  /*3140*/  ENDCOLLECTIVE ;  /* 0x000000000000791b */ /* 0x003fea0003800000 */
.L_x_14932:
[----:B------:R-:W-:Y:S02]  /*3150*/  HFMA2 R152, -RZ, RZ, 0, 5.9604644775390625e-08 ;  /* 0x00000001ff987431 */ /* 0x000fe400000001ff */
        /* <DEDUP_REMOVED lines=71> */
.L_x_14933:
[----:B------:R-:W-:Y:S01]  /*35d0*/  HFMA2 R152, -RZ, RZ, 0, 1.1920928955078125e-07 ;  /* 0x00000002ff987431 */ /* 0x000fe200000001ff */
[----:B------:R-:W-:-:S05]  /*35e0*/  MOV R143, R149 ;  /* 0x00000095008f7202 */ /* 0x000fca0000000f00 */
[----:B------:R-:W-:-:S05]  /*35f0*/  FADD.FTZ R143, R0, R143 ;  /* 0x0000008f008f7221 */ /* 0x000fca0000010000 */
[----:B------:R-:W-:-:S07]  /*3600*/  MOV R151, R143 ;  /* 0x0000008f00977202 */ /* 0x000fce0000000f00 */
[----:B------:R-:W-:Y:S05]  /*3610*/  WARPSYNC.COLLECTIVE R150, `(.L_x_14934) ;  /* 0x0000000096087348 */ /* 0x000fea0003c00000 */
[----:B------:R0:W1:Y:S02]  /*3620*/  SHFL.BFLY P6, R149, R151, R152, R153 ;  /* 0x0c00009897957389 */ /* 0x00006400000c0099 */
[----:B01----:R-:W-:Y:S05]  /*3630*/  ENDCOLLECTIVE ;  /* 0x000000000000791b */ /* 0x003fea0003800000 */
.L_x_14934:
[----:B------:R-:W-:Y:S01]  /*3640*/  HFMA2 R152, -RZ, RZ, 0, 2.384185791015625e-07 ;  /* 0x00000004ff987431 */ /* 0x000fe200000001ff */
[----:B------:R-:W-:-:S05]  /*3650*/  MOV R142, R149 ;  /* 0x00000095008e7202 */ /* 0x000fca0000000f00 */
[----:B------:R-:W-:-:S05]  /*3660*/  FADD.FTZ R142, R143, R142 ;  /* 0x0000008e8f8e7221 */ /* 0x000fca0000010000 */
[----:B------:R-:W-:-:S07]  /*3670*/  MOV R151, R142 ;  /* 0x0000008e00977202 */ /* 0x000fce0000000f00 */
[----:B------:R-:W-:Y:S05]  /*3680*/  WARPSYNC.COLLECTIVE R150, `(.L_x_14935) ;  /* 0x0000000096087348 */ /* 0x000fea0003c00000 */
[----:B------:R0:W1:Y:S02]  /*3690*/  SHFL.BFLY P6, R149, R151, R152, R153 ;  /* 0x0c00009897957389 */ /* 0x00006400000c0099 */
[----:B01----:R-:W-:Y:S05]  /*36a0*/  ENDCOLLECTIVE ;  /* 0x000000000000791b */ /* 0x003fea0003800000 */
.L_x_14935:
[----:B------:R-:W-:Y:S01]  /*36b0*/  HFMA2 R152, -RZ, RZ, 0, 4.76837158203125e-07 ;  /* 0x00000008ff987431 */ /* 0x000fe200000001ff */
[----:B------:R-:W-:-:S05]  /*36c0*/  MOV R147, R149 ;  /* 0x0000009500937202 */ /* 0x000fca0000000f00 */
[----:B------:R-:W-:-:S05]  /*36d0*/  FADD.FTZ R147, R142, R147 ;  /* 0x000000938e937221 */ /* 0x000fca0000010000 */
[----:B------:R-:W-:-:S07]  /*36e0*/  MOV R151, R147 ;  /* 0x0000009300977202 */ /* 0x000fce0000000f00 */
[----:B------:R-:W-:Y:S05]  /*36f0*/  WARPSYNC.COLLECTIVE R150, `(.L_x_14936) ;  /* 0x0000000096087348 */ /* 0x000fea0003c00000 */
[----:B------:R0:W1:Y:S02]  /*3700*/  SHFL.BFLY P6, R149, R151, R152, R153 ;  /* 0x0c00009897957389 */ /* 0x00006400000c0099 */
[----:B01----:R-:W-:Y:S05]  /*3710*/  ENDCOLLECTIVE ;  /* 0x000000000000791b */ /* 0x003fea0003800000 */
.L_x_14936:
[----:B------:R-:W-:Y:S01]  /*3720*/  HFMA2 R152, -RZ, RZ, 0, 9.5367431640625e-07 ;  /* 0x00000010ff987431 */ /* 0x000fe200000001ff */
[----:B------:R-:W-:-:S05]  /*3730*/  MOV R146, R149 ;  /* 0x0000009500927202 */ /* 0x000fca0000000f00 */
[----:B------:R-:W-:-:S05]  /*3740*/  FADD.FTZ R146, R147, R146 ;  /* 0x0000009293927221 */ /* 0x000fca0000010000 */
[----:B------:R-:W-:-:S07]  /*3750*/  MOV R151, R146 ;  /* 0x0000009200977202 */ /* 0x000fce0000000f00 */
[----:B------:R-:W-:Y:S05]  /*3760*/  WARPSYNC.COLLECTIVE R150, `(.L_x_14937) ;  /* 0x0000000096087348 */ /* 0x000fea0003c00000 */
[----:B------:R0:W1:Y:S02]  /*3770*/  SHFL.BFLY P6, R149, R151, R152, R153 ;  /* 0x0c00009897957389 */ /* 0x00006400000c0099 */
[----:B01----:R-:W-:Y:S05]  /*3780*/  ENDCOLLECTIVE ;  /* 0x000000000000791b */ /* 0x003fea0003800000 */
.L_x_14937:
[----:B------:R-:W-:Y:S05]  /*3790*/  BRA `(.L_x_14938) ;  /* 0xffffffec00487947 */ /* 0x000fea000383ffff */
.L_x_14939:
        /* <DEDUP_REMOVED lines=14> */
.L_x_37296:


//--------------------- .text._ZN10layer_norm13ln_fwd_kernelINS_13Kernel_traitsIf13__nv_bfloat16fS2_fjLj1024ELj1ELj4ELj1ELj16ENS_18Kernel_traits_baseILj1024EfS2_fS2_fjLj128EEEEELb0ELb1ELb0ELb1EEEvNS_9FwdParamsE --------------------------
	.section	.text._ZN10layer_norm13ln_fwd_kernelINS_13Kernel_traitsIf13__nv_bfloat16fS2_fjLj1024ELj1ELj4ELj1ELj16ENS_18Kernel_traits_baseILj1024EfS2_fS2_fjLj128EEEEELb0ELb1ELb0ELb1EEEvNS_9FwdParamsE,"ax",@progbits
	.align	128
        .global         _ZN10layer_norm13ln_fwd_kernelINS_13Kernel_traitsIf13__nv_bfloat16fS2_fjLj1024ELj1ELj4ELj1ELj16ENS_18Kernel_traits_baseILj1024EfS2_fS2_fjLj128EEEEELb0ELb1ELb0ELb1EEEvNS_9FwdParamsE
        .type           _ZN10layer_norm13ln_fwd_kernelINS_13Kernel_traitsIf13__nv_bfloat16fS2_fjLj1024ELj1ELj4ELj1ELj16ENS_18Kernel_traits_baseILj1024EfS2_fS2_fjLj128EEEEELb0ELb1ELb0ELb1EEEvNS_9FwdParamsE,@function
        .size           _ZN10layer_norm13ln_fwd_kernelINS_13Kernel_traitsIf13__nv_bfloat16fS2_fjLj1024ELj1ELj4ELj1ELj16ENS_18Kernel_traits_baseILj1024EfS2_fS2_fjLj128EEEEELb0ELb1ELb0ELb1EEEvNS_9FwdParamsE,(.L_x_37297 - _ZN10layer_norm13ln_fwd_kernelINS_13Kernel_traitsIf13__nv_bfloat16fS2_fjLj1024ELj1ELj4ELj1ELj16ENS_18Kernel_traits_baseILj1024EfS2_fS2_fjLj128EEEEELb0ELb1ELb0ELb1EEEvNS_9FwdParamsE)
        .other          _ZN10layer_norm13ln_fwd_kernelINS_13Kernel_traitsIf13__nv_bfloat16fS2_fjLj1024ELj1ELj4ELj1ELj16ENS_18Kernel_traits_baseILj1024EfS2_fS2_fjLj128EEEEELb0ELb1ELb0ELb1EEEvNS_9FwdParamsE,@"STO_CUDA_ENTRY STV_DEFAULT"
_ZN10layer_norm13ln_fwd_kernelINS_13Kernel_traitsIf13__nv_bfloat16fS2_fjLj1024ELj1ELj4ELj1ELj16ENS_18Kernel_traits_baseILj1024EfS2_fS2_fjLj128EEEEELb0ELb1ELb0ELb1EEEvNS_9FwdParamsE:
.text._ZN10layer_norm13ln_fwd_kernelINS_13Kernel_traitsIf13__nv_bfloat16fS2_fjLj1024ELj1ELj4ELj1ELj16ENS_18Kernel_traits_baseILj1024EfS2_fS2_fjLj128EEEEELb0ELb1ELb0ELb1EEEvNS_9FwdParamsE:
        /* <DEDUP_REMOVED lines=43> */
.L_x_14940:
        /* <DEDUP_REMOVED lines=36> */
.L_x_14941:
        /* <DEDUP_REMOVED lines=8> */
[----:B-1----:R-:W-:-:S04]  /*0570*/  ISETP.NE.U32.AND P0, PT, RZ, UR8, PT ;  /* 0x00000008ff007c0c */ /* 0x002fc8000bf05070 */
[----:B------:R-:W-:Y:S02]  /*0580*/  ISETP.NE.AND.EX P0, PT, RZ, UR9, PT, P0 ;  /* 0x00000009ff007c0c */ /* 0x000fe4000bf05300 */
[----:B0-234-:R-:W-:-:S13]  /*0590*/  ISETP.NE.AND P2, PT, RZ, UR4, PT ;  /* 0x00000004ff007c0c */ /* 0x01dfda000bf45270 */
.L_x_14951:
        /* <DEDUP_REMOVED lines=20> */
[----:B------:R-:W-:Y:S02]  /*06e0*/  SHF.L.U32 R12, R12, 0x10, RZ ;  /* 0x000000100c0c7819 */ /* 0x000fe400000006ff */
[C---:B------:R-:W-:Y:S02]  /*06f0*/  PRMT R16, R13.reuse, 0x7632, R16 ;  /* 0x000076320d107816 */ /* 0x040fe40000000010 */
[----:B------:R-:W-:Y:S01]  /*0700*/  SHF.L.U32 R18, R13, 0x10, RZ ;  /* 0x000000100d127819 */ /* 0x000fe200000006ff */
[----:B------:R-:W-:Y:S01]  /*0710*/  FMUL.FTZ R11, R12, R7 ;  /* 0x000000070c0b7220 */ /* 0x000fe20000410000 */
[----:B------:R-:W-:-:S02]  /*0720*/  PRMT R13, R14, 0x7632, R13 ;  /* 0x000076320e0d7816 */ /* 0x000fc4000000000d */
[C---:B------:R-:W-:Y:S02]  /*0730*/  PRMT R17, R15.reuse, 0x7632, R17 ;  /* 0x000076320f117816 */ /* 0x040fe40000000011 */
[----:B------:R-:W-:Y:S02]  /*0740*/  SHF.L.U32 R14, R14, 0x10, RZ ;  /* 0x000000100e0e7819 */ /* 0x000fe400000006ff */
[----:B------:R-:W-:Y:S02]  /*0750*/  SHF.L.U32 R20, R15, 0x10, RZ ;  /* 0x000000100f147819 */ /* 0x000fe400000006ff */
[----:B------:R-:W-:Y:S01]  /*0760*/  SHF.L.U32 R10, R3, 0x10, RZ ;  /* 0x00000010030a7819 */ /* 0x000fe200000006ff */
[-C--:B------:R-:W-:Y:S01]  /*0770*/  FMUL.FTZ R3, R18, R7.reuse ;  /* 0x0000000712037220 */ /* 0x080fe20000410000 */
[----:B------:R-:W-:Y:S01]  /*0780*/  SHF.L.U32 R16, R16, 0x10, RZ ;  /* 0x0000001010107819 */ /* 0x000fe200000006ff */
[-C--:B0-----:R-:W-:Y:S01]  /*0790*/  FMUL.FTZ R5, R14, R7.reuse ;  /* 0x000000070e057220 */ /* 0x081fe20000410000 */
[----:B------:R-:W-:Y:S01]  /*07a0*/  SHF.L.U32 R4, R13, 0x10, RZ ;  /* 0x000000100d047819 */ /* 0x000fe200000006ff */
[-C--:B------:R-:W-:Y:S01]  /*07b0*/  FMUL.FTZ R13, R20, R7.reuse ;  /* 0x00000007140d7220 */ /* 0x080fe20000410000 */
[----:B------:R-:W-:Y:S01]  /*07c0*/  SHF.L.U32 R12, R17, 0x10, RZ ;  /* 0x00000010110c7819 */ /* 0x000fe200000006ff */
[-C--:B------:R-:W-:Y:S01]  /*07d0*/  FMUL.FTZ R10, R10, R7.reuse ;  /* 0x000000070a0a7220 */ /* 0x080fe20000410000 */
[-C--:B------:R-:W-:Y:S01]  /*07e0*/  FMUL.FTZ R16, R16, R7.reuse ;  /* 0x0000000710107220 */ /* 0x080fe20000410000 */
[----:B------:R-:W-:-:S02]  /*07f0*/  FMUL.FTZ R4, R4, R7 ;  /* 0x0000000704047220 */ /* 0x000fc40000410000 */
        /* <DEDUP_REMOVED lines=10> */
.L_x_14942:
[----:B-----5:R-:W-:Y:S02]  /*08a0*/  PRMT R3, R12, 0x7632, R3 ;  /* 0x000076320c037816 */ /* 0x020fe40000000003 */
[----:B------:R-:W-:Y:S02]  /*08b0*/  PRMT R11, R14, 0x7632, R11 ;  /* 0x000076320e0b7816 */ /* 0x000fe4000000000b */
[----:B------:R-:W-:Y:S02]  /*08c0*/  SHF.L.U32 R12, R12, 0x10, RZ ;  /* 0x000000100c0c7819 */ /* 0x000fe400000006ff */
[----:B------:R-:W-:Y:S02]  /*08d0*/  SHF.L.U32 R14, R14, 0x10, RZ ;  /* 0x000000100e0e7819 */ /* 0x000fe400000006ff */
[----:B------:R-:W-:Y:S01]  /*08e0*/  PRMT R10, R13, 0x7632, R10 ;  /* 0x000076320d0a7816 */ /* 0x000fe2000000000a */
[----:B------:R-:W-:Y:S01]  /*08f0*/  FMUL.FTZ R5, R12, R7 ;  /* 0x000000070c057220 */ /* 0x000fe20000410000 */
[----:B------:R-:W-:-:S02]  /*0900*/  PRMT R17, R15, 0x7632, R17 ;  /* 0x000076320f117816 */ /* 0x000fc40000000011 */
[----:B------:R-:W-:Y:S01]  /*0910*/  SHF.L.U32 R16, R13, 0x10, RZ ;  /* 0x000000100d107819 */ /* 0x000fe200000006ff */
[-C--:B------:R-:W-:Y:S01]  /*0920*/  FMUL.FTZ R13, R14, R7.reuse ;  /* 0x000000070e0d7220 */ /* 0x080fe20000410000 */
[----:B------:R-:W-:Y:S01]  /*0930*/  SHF.L.U32 R18, R15, 0x10, RZ ;  /* 0x000000100f127819 */ /* 0x000fe200000006ff */
[----:B------:R-:W-:Y:S01]  /*0940*/  FMUL.FTZ R36, R5, R76 ;  /* 0x0000004c05247220 */ /* 0x000fe20000410000 */
[----:B------:R-:W-:Y:S01]  /*0950*/  SHF.L.U32 R4, R3, 0x10, RZ ;  /* 0x0000001003047819 */ /* 0x000fe200000006ff */
[-C--:B------:R-:W-:Y:S01]  /*0960*/  FMUL.FTZ R3, R16, R7.reuse ;  /* 0x0000000710037220 */ /* 0x080fe20000410000 */
[----:B------:R-:W-:Y:S01]  /*0970*/  SHF.L.U32 R10, R10, 0x10, RZ ;  /* 0x000000100a0a7819 */ /* 0x000fe200000006ff */
[----:B------:R-:W-:Y:S01]  /*0980*/  FMUL.FTZ R32, R13, R72 ;  /* 0x000000480d207220 */ /* 0x000fe20000410000 */
[----:B------:R-:W-:Y:S01]  /*0990*/  SHF.L.U32 R12, R11, 0x10, RZ ;  /* 0x000000100b0c7819 */ /* 0x000fe200000006ff */
[-C--:B------:R-:W-:Y:S01]  /*09a0*/  FMUL.FTZ R11, R18, R7.reuse ;  /* 0x00000007120b7220 */ /* 0x080fe20000410000 */
[----:B------:R-:W-:Y:S01]  /*09b0*/  SHF.L.U32 R14, R17, 0x10, RZ ;  /* 0x00000010110e7819 */ /* 0x000fe200000006ff */
[-C--:B------:R-:W-:Y:S01]  /*09c0*/  FMUL.FTZ R4, R4, R7.reuse ;  /* 0x0000000704047220 */ /* 0x080fe20000410000 */
[-C--:B------:R-:W-:Y:S01]  /*09d0*/  FMUL.FTZ R10, R10, R7.reuse ;  /* 0x000000070a0a7220 */ /* 0x080fe20000410000 */
[-C--:B------:R-:W-:Y:S01]  /*09e0*/  FMUL.FTZ R12, R12, R7.reuse ;  /* 0x000000070c0c7220 */ /* 0x080fe20000410000 */
[----:B------:R-:W-:Y:S01]  /*09f0*/  FMUL.FTZ R38, R3, R78 ;  /* 0x0000004e03267220 */ /* 0x000fe20000410000 */
[----:B------:R-:W-:Y:S01]  /*0a00*/  FMUL.FTZ R14, R14, R7 ;  /* 0x000000070e0e7220 */ /* 0x000fe20000410000 */
[----:B------:R-:W-:Y:S01]  /*0a10*/  FMUL.FTZ R34, R11, R74 ;  /* 0x0000004a0b227220 */ /* 0x000fe20000410000 */
[----:B------:R-:W-:Y:S01]  /*0a20*/  FMUL.FTZ R37, R4, R77 ;  /* 0x0000004d04257220 */ /* 0x000fe20000410000 */
[----:B------:R-:W-:Y:S01]  /*0a30*/  FMUL.FTZ R39, R10, R79 ;  /* 0x0000004f0a277220 */ /* 0x000fe20000410000 */
[----:B------:R-:W-:Y:S01]  /*0a40*/  FMUL.FTZ R33, R12, R73 ;  /* 0x000000490c217220 */ /* 0x000fe20000410000 */
[----:B------:R-:W-:-:S07]  /*0a50*/  FMUL.FTZ R35, R14, R75 ;  /* 0x0000004b0e237220 */ /* 0x000fce0000410000 */
.L_x_14943:
        /* <DEDUP_REMOVED lines=12> */
[C---:B-----5:R-:W-:Y:S02]  /*0b20*/  PRMT R3, R12.reuse, 0x7632, R3 ;  /* 0x000076320c037816 */ /* 0x060fe40000000003 */
[----:B------:R-:W-:Y:S02]  /*0b30*/  SHF.L.U32 R12, R12, 0x10, RZ ;  /* 0x000000100c0c7819 */ /* 0x000fe400000006ff */
[C---:B0-----:R-:W-:Y:S02]  /*0b40*/  PRMT R11, R13.reuse, 0x7632, R11 ;  /* 0x000076320d0b7816 */ /* 0x041fe4000000000b */
[----:B------:R-:W-:Y:S01]  /*0b50*/  SHF.L.U32 R16, R13, 0x10, RZ ;  /* 0x000000100d107819 */ /* 0x000fe200000006ff */
[----:B------:R-:W-:Y:S01]  /*0b60*/  FMUL.FTZ R5, R12, R7 ;  /* 0x000000070c057220 */ /* 0x000fe20000410000 */
[C---:B------:R-:W-:Y:S02]  /*0b70*/  PRMT R13, R14.reuse, 0x7632, R13 ;  /* 0x000076320e0d7816 */ /* 0x040fe4000000000d */
[----:B------:R-:W-:Y:S01]  /*0b80*/  SHF.L.U32 R14, R14, 0x10, RZ ;  /* 0x000000100e0e7819 */ /* 0x000fe200000006ff */
[----:B------:R-:W-:Y:S01]  /*0b90*/  FFMA.FTZ R28, R5, R68, R44 ;  /* 0x00000044051c7223 */ /* 0x000fe2000001002c */
[----:B------:R-:W-:-:S02]  /*0ba0*/  PRMT R17, R15, 0x7632, R17 ;  /* 0x000076320f117816 */ /* 0x000fc40000000011 */
        /* <DEDUP_REMOVED lines=10> */
[----:B------:R-:W-:Y:S01]  /*0c50*/  FFMA.FTZ R30, R3, R70, R46 ;  /* 0x00000046031e7223 */ /* 0x000fe2000001002e */
[-C--:B------:R-:W-:Y:S01]  /*0c60*/  FMUL.FTZ R14, R14, R7.reuse ;  /* 0x000000070e0e7220 */ /* 0x080fe20000410000 */
[----:B------:R-:W-:Y:S01]  /*0c70*/  FFMA.FTZ R24, R11, R64, R40 ;  /* 0x000000400b187223 */ /* 0x000fe20000010028 */
[----:B------:R-:W-:Y:S01]  /*0c80*/  FMUL.FTZ R16, R16, R7 ;  /* 0x0000000710107220 */ /* 0x000fe20000410000 */
[----:B------:R-:W-:Y:S01]  /*0c90*/  FFMA.FTZ R26, R13, R66, R42 ;  /* 0x000000420d1a7223 */ /* 0x000fe2000001002a */
[----:B------:R-:W-:Y:S01]  /*0ca0*/  FFMA.FTZ R29, R10, R69, R45 ;  /* 0x000000450a1d7223 */ /* 0x000fe2000001002d */
[----:B------:R-:W-:Y:S01]  /*0cb0*/  FFMA.FTZ R31, R12, R71, R47 ;  /* 0x000000470c1f7223 */ /* 0x000fe2000001002f */
[----:B------:R-:W-:Y:S01]  /*0cc0*/  FFMA.FTZ R25, R14, R65, R41 ;  /* 0x000000410e197223 */ /* 0x000fe20000010029 */
[----:B------:R-:W-:Y:S01]  /*0cd0*/  FFMA.FTZ R27, R16, R67, R43 ;  /* 0x00000043101b7223 */ /* 0x000fe2000001002b */
[----:B------:R-:W-:Y:S06]  /*0ce0*/  BRA `(.L_x_14945) ;  /* 0x0000000000707947 */ /* 0x000fec0003800000 */
.L_x_14944:
[C---:B-----5:R-:W-:Y:S02]  /*0cf0*/  PRMT R3, R12.reuse, 0x7632, R3 ;  /* 0x000076320c037816 */ /* 0x060fe40000000003 */
[----:B------:R-:W-:Y:S02]  /*0d00*/  SHF.L.U32 R12, R12, 0x10, RZ ;  /* 0x000000100c0c7819 */ /* 0x000fe400000006ff */
[C---:B0-----:R-:W-:Y:S02]  /*0d10*/  PRMT R11, R13.reuse, 0x7632, R11 ;  /* 0x000076320d0b7816 */ /* 0x041fe4000000000b */
[----:B------:R-:W-:Y:S01]  /*0d20*/  SHF.L.U32 R16, R13, 0x10, RZ ;  /* 0x000000100d107819 */ /* 0x000fe200000006ff */
[----:B------:R-:W-:Y:S01]  /*0d30*/  FMUL.FTZ R5, R12, R7 ;  /* 0x000000070c057220 */ /* 0x000fe20000410000 */
[C---:B------:R-:W-:Y:S02]  /*0d40*/  PRMT R13, R14.reuse, 0x7632, R13 ;  /* 0x000076320e0d7816 */ /* 0x040fe4000000000d */
[----:B------:R-:W-:Y:S01]  /*0d50*/  SHF.L.U32 R14, R14, 0x10, RZ ;  /* 0x000000100e0e7819 */ /* 0x000fe200000006ff */
[----:B------:R-:W-:Y:S01]  /*0d60*/  FMUL.FTZ R28, R5, R68 ;  /* 0x00000044051c7220 */ /* 0x000fe20000410000 */
        /* <DEDUP_REMOVED lines=11> */
[----:B------:R-:W-:Y:S01]  /*0e20*/  FMUL.FTZ R30, R3, R70 ;  /* 0x00000046031e7220 */ /* 0x000fe20000410000 */
        /* <DEDUP_REMOVED lines=8> */
.L_x_14945:
        /* <DEDUP_REMOVED lines=13> */
[----:B------:R-:W-:Y:S02]  /*0f80*/  PRMT R13, R14, 0x7632, R13 ;  /* 0x000076320e0d7816 */ /* 0x000fe4000000000d */
[----:B------:R-:W-:Y:S02]  /*0f90*/  PRMT R5, R12, 0x7632, R5 ;  /* 0x000076320c057816 */ /* 0x000fe40000000005 */
[----:B------:R-:W-:Y:S02]  /*0fa0*/  SHF.L.U32 R14, R14, 0x10, RZ ;  /* 0x000000100e0e7819 */ /* 0x000fe400000006ff */
[----:B------:R-:W-:-:S02]  /*0fb0*/  PRMT R17, R15, 0x7632, R17 ;  /* 0x000076320f117816 */ /* 0x000fc40000000011 */
[----:B------:R-:W-:Y:S01]  /*0fc0*/  SHF.L.U32 R20, R15, 0x10, RZ ;  /* 0x000000100f147819 */ /* 0x000fe200000006ff */
        /* <DEDUP_REMOVED lines=21> */
[----:B------:R-:W-:Y:S06]  /*1120*/  BRA `(.L_x_14947) ;  /* 0x0000000000707947 */ /* 0x000fec0003800000 */
.L_x_14946:
        /* <DEDUP_REMOVED lines=28> */
.L_x_14947:
        /* <DEDUP_REMOVED lines=14> */
[C---:B------:R-:W-:Y:S02]  /*13d0*/  PRMT R13, R9.reuse, 0x7632, R13 ;  /* 0x00007632090d7816 */ /* 0x040fe4000000000d */
[----:B------:R-:W-:Y:S01]  /*13e0*/  SHF.L.U32 R14, R9, 0x10, RZ ;  /* 0x00000010090e7819 */ /* 0x000fe200000006ff */
[----:B------:R-:W-:Y:S01]  /*13f0*/  FMUL.FTZ R9, R8, R7 ;  /* 0x0000000708097220 */ /* 0x000fe20000410000 */
        /* <DEDUP_REMOVED lines=23> */
.L_x_14948:
        /* <DEDUP_REMOVED lines=28> */
.L_x_14949:
        /* <DEDUP_REMOVED lines=123> */
.L_x_14963:
[----:B01----:R-:W-:Y:S01]  /*1ee0*/  FADD.FTZ R148, R148, R151 ;  /* 0x0000009794947221 */ /* 0x003fe20000010000 */
[C---:B------:R-:W-:Y:S01]  /*1ef0*/  FSEL R144, R7.reuse, RZ, !P2 ;  /* 0x000000ff07907208 */ /* 0x040fe20005000000 */
[----:B------:R-:W0:Y:S02]  /*1f00*/  @!P1 LDC.64 R146, c[0x0][0x3c0] ;  /* 0x0000f000ff929b82 */ /* 0x000e240000000a00 */
[----:B------:R-:W-:Y:S01]  /*1f10*/  FFMA.FTZ R149, R148, R145, UR12 ;  /* 0x0000000c94957e23 */ /* 0x000fe20008010091 */
[----:B------:R-:W-:Y:S01]  /*1f20*/  FMUL.FTZ R145, R7, R7 ;  /* 0x0000000707917220 */ /* 0x000fe20000410000 */
[C---:B------:R-:W-:Y:S01]  /*1f30*/  FADD.FTZ R148, -R144.reuse, R31 ;  /* 0x0000001f90947221 */ /* 0x040fe20000010100 */
[C---:B------:R-:W-:Y:S01]  /*1f40*/  FADD.FTZ R34, -R144.reuse, R34 ;  /* 0x0000002290227221 */ /* 0x040fe20000010100 */
[C---:B------:R-:W-:Y:S01]  /*1f50*/  FADD.FTZ R35, -R144.reuse, R35 ;  /* 0x0000002390237221 */ /* 0x040fe20000010100 */
[C---:B------:R-:W-:Y:S01]  /*1f60*/  FADD.FTZ R32, -R144.reuse, R32 ;  /* 0x0000002090207221 */ /* 0x040fe20000010100 */
[----:B------:R-:W-:Y:S01]  /*1f70*/  FSEL R150, R145, RZ, P2 ;  /* 0x000000ff91967208 */ /* 0x000fe20001000000 */
[C---:B------:R-:W-:Y:S01]  /*1f80*/  FADD.FTZ R145, -R144.reuse, R30 ;  /* 0x0000001e90917221 */ /* 0x040fe20000010100 */
[C---:B------:R-:W-:Y:S01]  /*1f90*/  FADD.FTZ R33, -R144.reuse, R33 ;  /* 0x0000002190217221 */ /* 0x040fe20000010100 */
[----:B------:R-:W1:Y:S01]  /*1fa0*/  LDC.64 R30, c[0x0][0x428] ;  /* 0x00010a00ff1e7b82 */ /* 0x000e620000000a00 */
[C---:B------:R-:W-:Y:S01]  /*1fb0*/  FADD.FTZ R160, -R144.reuse, R13 ;  /* 0x0000000d90a07221 */ /* 0x040fe20000010100 */
[----:B------:R-:W-:Y:S01]  /*1fc0*/  FADD.FTZ R149, R149, R150 ;  /* 0x0000009695957221 */ /* 0x000fe20000010000 */
        /* <DEDUP_REMOVED lines=21> */
[C---:B--2---:R-:W-:Y:S01]  /*2120*/  FMUL.FTZ R13, R27.reuse, R34 ;  /* 0x000000221b0d7220 */ /* 0x044fe20000410000 */
[----:B------:R-:W-:Y:S01]  /*2130*/  FMUL.FTZ R14, R27, R35 ;  /* 0x000000231b0e7220 */ /* 0x000fe20000410000 */
[C---:B------:R-:W-:Y:S01]  /*2140*/  FADD.FTZ R164, -R144.reuse, R15 ;  /* 0x0000000f90a47221 */ /* 0x040fe20000010100 */
[C---:B------:R-:W-:Y:S01]  /*2150*/  FADD.FTZ R17, -R144.reuse, R8 ;  /* 0x0000000890117221 */ /* 0x040fe20000010100 */
[C---:B------:R-:W-:Y:S01]  /*2160*/  FADD.FTZ R19, -R144.reuse, R9 ;  /* 0x0000000990137221 */ /* 0x040fe20000010100 */
[C---:B------:R-:W-:Y:S01]  /*2170*/  FADD.FTZ R149, -R144.reuse, R10 ;  /* 0x0000000a90957221 */ /* 0x040fe20000010100 */
[----:B------:R-:W-:Y:S01]  /*2180*/  FADD.FTZ R144, -R144, R11 ;  /* 0x0000000b90907221 */ /* 0x000fe20000010100 */
[----:B0-----:R-:W-:-:S04]  /*2190*/  @!P1 IMAD.WIDE R146, R2, 0x4, R146 ;  /* 0x0000000402929825 */ /* 0x001fc800078e0292 */
[C---:B------:R-:W-:Y:S01]  /*21a0*/  FMUL.FTZ R11, R27.reuse, R32 ;  /* 0x000000201b0b7220 */ /* 0x040fe20000410000 */
[----:B------:R-:W-:Y:S01]  /*21b0*/  FMUL.FTZ R10, R27, R33 ;  /* 0x000000211b0a7220 */ /* 0x000fe20000410000 */
[----:B------:R-:W-:Y:S01]  /*21c0*/  FFMA.FTZ R12, R13, R138, R106 ;  /* 0x0000008a0d0c7223 */ /* 0x000fe2000001006a */
[----:B------:R-:W-:Y:S01]  /*21d0*/  FFMA.FTZ R15, R14, R139, R107 ;  /* 0x0000008b0e0f7223 */ /* 0x000fe2000001006b */
[----:B-1----:R-:W-:-:S04]  /*21e0*/  IMAD.WIDE.U32 R8, R6, 0x10, R30 ;  /* 0x0000001006087825 */ /* 0x002fc800078e001e */
[----:B------:R-:W-:Y:S01]  /*21f0*/  FFMA.FTZ R6, R11, R136, R104 ;  /* 0x000000880b067223 */ /* 0x000fe20000010068 */
[----:B------:R-:W-:Y:S01]  /*2200*/  FFMA.FTZ R13, R10, R137, R105 ;  /* 0x000000890a0d7223 */ /* 0x000fe20000010069 */
[----:B------:R0:W-:Y:S01]  /*2210*/  @!P1 STG.E desc[UR6][R146.64], R7 ;  /* 0x0000000792009986 */ /* 0x0001e2000c101906 */
[----:B------:R-:W-:-:S04]  /*2220*/  IMAD.WIDE.U32 R10, R4, 0x10, R30 ;  /* 0x00000010040a7825 */ /* 0x000fc800078e001e */
        /* <DEDUP_REMOVED lines=8> */
[----:B------:R-:W-:Y:S01]  /*22b0*/  FMUL.FTZ R5, R27, R38 ;  /* 0x000000261b057220 */ /* 0x000fe20000410000 */
[----:B------:R-:W-:Y:S01]  /*22c0*/  FFMA.FTZ R3, R3, R140, R108 ;  /* 0x0000008c03037223 */ /* 0x000fe2000001006c */
[----:B0-----:R-:W-:Y:S01]  /*22d0*/  F2FP.BF16.F32.PACK_AB R7, R15, R12 ;  /* 0x0000000c0f07723e */ /* 0x001fe200000010ff */
        /* <DEDUP_REMOVED lines=8> */
[C---:B------:R-:W-:Y:S01]  /*2360*/  FMUL.FTZ R35, R27.reuse, R18 ;  /* 0x000000121b237220 */ /* 0x040fe20000410000 */
[----:B------:R-:W-:Y:S01]  /*2370*/  F2FP.BF16.F32.PACK_AB R5, R12, R5 ;  /* 0x000000050c05723e */ /* 0x000fe200000010ff */
[C---:B------:R-:W-:Y:S01]  /*2380*/  FMUL.FTZ R12, R27.reuse, R29 ;  /* 0x0000001d1b0c7220 */ /* 0x040fe20000410000 */
[----:B------:R-:W-:Y:S01]  /*2390*/  FMUL.FTZ R29, R27, R16 ;  /* 0x000000101b1d7220 */ /* 0x000fe20000410000 */
[----:B------:R-:W-:Y:S01]  /*23a0*/  F2FP.BF16.F32.PACK_AB R14, R23, R14 ;  /* 0x0000000e170e723e */ /* 0x000fe200000010ff */
[----:B------:R-:W0:Y:S01]  /*23b0*/  @!P1 LDC.64 R24, c[0x0][0x3c8] ;  /* 0x0000f200ff189b82 */ /* 0x000e220000000a00 */
[----:B------:R-:W-:Y:S01]  /*23c0*/  FMUL.FTZ R23, R27, R20 ;  /* 0x000000141b177220 */ /* 0x000fe20000410000 */
[----:B------:R-:W-:Y:S01]  /*23d0*/  FFMA.FTZ R22, R29, R120, R88 ;  /* 0x000000781d167223 */ /* 0x000fe20000010058 */
[----:B------:R-:W-:Y:S01]  /*23e0*/  FFMA.FTZ R29, R26, R125, R93 ;  /* 0x0000007d1a1d7223 */ /* 0x000fe2000001005d */
[----:B------:R-:W-:Y:S01]  /*23f0*/  FMUL.FTZ R154, R27, R154 ;  /* 0x0000009a1b9a7220 */ /* 0x000fe20000410000 */
[----:B------:R-:W-:Y:S01]  /*2400*/  FFMA.FTZ R20, R23, R124, R92 ;  /* 0x0000007c17147223 */ /* 0x000fe2000001005c */
[----:B------:R-:W-:Y:S01]  /*2410*/  F2FP.BF16.F32.PACK_AB R4, R4, R3 ;  /* 0x000000030404723e */ /* 0x000fe200000010ff */
[----:B------:R-:W-:Y:S01]  /*2420*/  FMUL.FTZ R3, R27, R28 ;  /* 0x0000001c1b037220 */ /* 0x000fe20000410000 */
[----:B------:R-:W-:Y:S01]  /*2430*/  FFMA.FTZ R23, R35, R122, R90 ;  /* 0x0000007a23177223 */ /* 0x000fe2000001005a */
[----:B------:R-:W-:Y:S01]  /*2440*/  FFMA.FTZ R35, R154, R121, R89 ;  /* 0x000000799a237223 */ /* 0x000fe20000010059 */
[----:B------:R-:W-:Y:S01]  /*2450*/  F2FP.BF16.F32.PACK_AB R20, R29, R20 ;  /* 0x000000141d14723e */ /* 0x000fe200000010ff */
[----:B------:R-:W-:Y:S01]  /*2460*/  FFMA.FTZ R3, R3, R132, R100 ;  /* 0x0000008403037223 */ /* 0x000fe20000010064 */
[----:B------:R-:W1:Y:S01]  /*2470*/  LDC.64 R28, c[0x0][0x380] ;  /* 0x0000e000ff1c7b82 */ /* 0x000e620000000a00 */
[----:B------:R-:W-:Y:S01]  /*2480*/  FFMA.FTZ R12, R12, R133, R101 ;  /* 0x000000850c0c7223 */ /* 0x000fe20000010065 */
[----:B------:R-:W-:Y:S01]  /*2490*/  F2FP.BF16.F32.PACK_AB R22, R35, R22 ;  /* 0x000000162316723e */ /* 0x000fe200000010ff */
[C---:B------:R-:W-:Y:S01]  /*24a0*/  FMUL.FTZ R145, R27.reuse, R145 ;  /* 0x000000911b917220 */ /* 0x040fe20000410000 */
[C---:B------:R-:W-:Y:S01]  /*24b0*/  FMUL.FTZ R148, R27.reuse, R148 ;  /* 0x000000941b947220 */ /* 0x040fe20000410000 */
        /* <DEDUP_REMOVED lines=38> */
[----:B------:R-:W-:-:S02]  /*2720*/  F2FP.BF16.F32.PACK_AB R16, R16, R3 ;  /* 0x000000031010723e */ /* 0x000fc400000010ff */
[----:B-1----:R-:W-:Y:S01]  /*2730*/  LEA R2, R28, R2, 0x2 ;  /* 0x000000021c027211 */ /* 0x002fe200078e10ff */
[----:B------:R0:W-:Y:S03]  /*2740*/  STG.E.128 desc[UR6][R32.64], R20 ;  /* 0x0000001420007986 */ /* 0x0001e6000c101d06 */
[----:B------:R-:W-:Y:S01]  /*2750*/  ISETP.GE.AND P1, PT, R2, R29, PT ;  /* 0x0000001d0200720c */ /* 0x000fe20003f26270 */
[----:B------:R0:W-:-:S12]  /*2760*/  STG.E.128 desc[UR6][R30.64], R16 ;  /* 0x000000101e007986 */ /* 0x0001d8000c101d06 */
[----:B------:R-:W-:Y:S05]  /*2770*/  @!P1 BRA `(.L_x_14951) ;  /* 0xffffffdc00889947 */ /* 0x000fea000383ffff */
[----:B------:R-:W-:Y:S05]  /*2780*/  EXIT ;  /* 0x000000000000794d */ /* 0x000fea0003800000 */
.L_x_14950:
        /* <DEDUP_REMOVED lines=8> */
.L_x_14953:
[----:B------:R-:W-:Y:S05]  /*2810*/  BSYNC B0 ;  /* 0x0000000000007941 */ /* 0x000fea0003800000 */
.L_x_14952:
        /* <DEDUP_REMOVED lines=10> */
.L_x_14954:
[----:B------:R-:W-:Y:S01]  /*28c0*/  HFMA2 R154, -RZ, RZ, 0, 2.384185791015625e-07 ;  /* 0x00000004ff9a7431 */ /* 0x000fe200000001ff */
[----:B------:R-:W-:-:S05]  /*28d0*/  MOV R144, R151 ;  /* 0x0000009700907202 */ /* 0x000fca0000000f00 */
[----:B------:R-:W-:-:S05]  /*28e0*/  FADD.FTZ R148, R147, R144 ;  /* 0x0000009093947221 */ /* 0x000fca0000010000 */
[----:B------:R-:W-:-:S07]  /*28f0*/  MOV R153, R148 ;  /* 0x0000009400997202 */ /* 0x000fce0000000f00 */
[----:B------:R-:W-:Y:S05]  /*2900*/  WARPSYNC.COLLECTIVE R152, `(.L_x_14955) ;  /* 0x0000000098087348 */ /* 0x000fea0003c00000 */
[----:B------:R0:W1:Y:S02]  /*2910*/  SHFL.BFLY P3, R151, R153, R154, R155 ;  /* 0x0c00009a99977389 */ /* 0x000064000006009b */
[----:B01----:R-:W-:Y:S05]  /*2920*/  ENDCOLLECTIVE ;  /* 0x000000000000791b */ /* 0x003fea0003800000 */
.L_x_14955:
[----:B------:R-:W-:Y:S01]  /*2930*/  HFMA2 R154, -RZ, RZ, 0, 4.76837158203125e-07 ;  /* 0x00000008ff9a7431 */ /* 0x000fe200000001ff */
[----:B------:R-:W-:-:S05]  /*2940*/  MOV R7, R151 ;  /* 0x0000009700077202 */ /* 0x000fca0000000f00 */
[----:B------:R-:W-:-:S05]  /*2950*/  FADD.FTZ R149, R148, R7 ;  /* 0x0000000794957221 */ /* 0x000fca0000010000 */
[----:B------:R-:W-:-:S07]  /*2960*/  MOV R153, R149 ;  /* 0x0000009500997202 */ /* 0x000fce0000000f00 */
[----:B------:R-:W-:Y:S05]  /*2970*/  WARPSYNC.COLLECTIVE R152, `(.L_x_14956) ;  /* 0x0000000098087348 */ /* 0x000fea0003c00000 */
[----:B------:R0:W1:Y:S02]  /*2980*/  SHFL.BFLY P3, R151, R153, R154, R155 ;  /* 0x0c00009a99977389 */ /* 0x000064000006009b */
[----:B01----:R-:W-:Y:S05]  /*2990*/  ENDCOLLECTIVE ;  /* 0x000000000000791b */ /* 0x003fea0003800000 */
.L_x_14956:
[----:B------:R-:W-:Y:S01]  /*29a0*/  HFMA2 R154, -RZ, RZ, 0, 9.5367431640625e-07 ;  /* 0x00000010ff9a7431 */ /* 0x000fe200000001ff */
[----:B------:R-:W-:-:S05]  /*29b0*/  MOV R144, R151 ;  /* 0x0000009700907202 */ /* 0x000fca0000000f00 */
[----:B------:R-:W-:-:S05]  /*29c0*/  FADD.FTZ R150, R149, R144 ;  /* 0x0000009095967221 */ /* 0x000fca0000010000 */
[----:B------:R-:W-:-:S07]  /*29d0*/  MOV R153, R150 ;  /* 0x0000009600997202 */ /* 0x000fce0000000f00 */
[----:B------:R-:W-:Y:S05]  /*29e0*/  WARPSYNC.COLLECTIVE R152, `(.L_x_14957) ;  /* 0x0000000098087348 */ /* 0x000fea0003c00000 */
[----:B------:R0:W1:Y:S02]  /*29f0*/  SHFL.BFLY P3, R151, R153, R154, R155 ;  /* 0x0c00009a99977389 */ /* 0x000064000006009b */
[----:B01----:R-:W-:Y:S05]  /*2a00*/  ENDCOLLECTIVE ;  /* 0x000000000000791b */ /* 0x003fea0003800000 */
.L_x_14957:
        /* <DEDUP_REMOVED lines=72> */
.L_x_14958:
[----:B------:R-:W-:Y:S01]  /*2e90*/  HFMA2 R154, -RZ, RZ, 0, 1.1920928955078125e-07 ;  /* 0x00000002ff9a7431 */ /* 0x000fe200000001ff */
[----:B------:R-:W-:-:S05]  /*2ea0*/  MOV R147, R151 ;  /* 0x0000009700937202 */ /* 0x000fca0000000f00 */
[----:B------:R-:W-:-:S05]  /*2eb0*/  FADD.FTZ R147, R144, R147 ;  /* 0x0000009390937221 */ /* 0x000fca0000010000 */
[----:B------:R-:W-:-:S07]  /*2ec0*/  MOV R153, R147 ;  /* 0x0000009300997202 */ /* 0x000fce0000000f00 */
[----:B------:R-:W-:Y:S05]  /*2ed0*/  WARPSYNC.COLLECTIVE R152, `(.L_x_14959) ;  /* 0x0000000098087348 */ /* 0x000fea0003c00000 */
[----:B------:R0:W1:Y:S02]  /*2ee0*/  SHFL.BFLY P3, R151, R153, R154, R155 ;  /* 0x0c00009a99977389 */ /* 0x000064000006009b */
[----:B01----:R-:W-:Y:S05]  /*2ef0*/  ENDCOLLECTIVE ;  /* 0x000000000000791b */ /* 0x003fea0003800000 */
.L_x_14959:
[----:B------:R-:W-:Y:S01]  /*2f00*/  HFMA2 R154, -RZ, RZ, 0, 2.384185791015625e-07 ;  /* 0x00000004ff9a7431 */ /* 0x000fe200000001ff */
[----:B------:R-:W-:-:S05]  /*2f10*/  MOV R146, R151 ;  /* 0x0000009700927202 */ /* 0x000fca0000000f00 */
[----:B------:R-:W-:-:S05]  /*2f20*/  FADD.FTZ R146, R147, R146 ;  /* 0x0000009293927221 */ /* 0x000fca0000010000 */
[----:B------:R-:W-:-:S07]  /*2f30*/  MOV R153, R146 ;  /* 0x0000009200997202 */ /* 0x000fce0000000f00 */
[----:B------:R-:W-:Y:S05]  /*2f40*/  WARPSYNC.COLLECTIVE R152, `(.L_x_14960) ;  /* 0x0000000098087348 */ /* 0x000fea0003c00000 */
[----:B------:R0:W1:Y:S02]  /*2f50*/  SHFL.BFLY P3, R151, R153, R154, R155 ;  /* 0x0c00009a99977389 */ /* 0x000064000006009b */
[----:B01----:R-:W-:Y:S05]  /*2f60*/  ENDCOLLECTIVE ;  /* 0x000000000000791b */ /* 0x003fea0003800000 */
.L_x_14960:
[----:B------:R-:W-:Y:S01]  /*2f70*/  HFMA2 R154, -RZ, RZ, 0, 4.76837158203125e-07 ;  /* 0x00000008ff9a7431 */ /* 0x000fe200000001ff */
[----:B------:R-:W-:-:S05]  /*2f80*/  MOV R149, R151 ;  /* 0x0000009700957202 */ /* 0x000fca0000000f00 */
[----:B------:R-:W-:-:S05]  /*2f90*/  FADD.FTZ R149, R146, R149 ;  /* 0x0000009592957221 */ /* 0x000fca0000010000 */
[----:B------:R-:W-:-:S07]  /*2fa0*/  MOV R153, R149 ;  /* 0x0000009500997202 */ /* 0x000fce0000000f00 */
[----:B------:R-:W-:Y:S05]  /*2fb0*/  WARPSYNC.COLLECTIVE R152, `(.L_x_14961) ;  /* 0x0000000098087348 */ /* 0x000fea0003c00000 */
[----:B------:R0:W1:Y:S02]  /*2fc0*/  SHFL.BFLY P3, R151, R153, R154, R155 ;  /* 0x0c00009a99977389 */ /* 0x000064000006009b */
[----:B01----:R-:W-:Y:S05]  /*2fd0*/  ENDCOLLECTIVE ;  /* 0x000000000000791b */ /* 0x003fea0003800000 */
.L_x_14961:
[----:B------:R-:W-:Y:S01]  /*2fe0*/  HFMA2 R154, -RZ, RZ, 0, 9.5367431640625e-07 ;  /* 0x00000010ff9a7431 */ /* 0x000fe200000001ff */
[----:B------:R-:W-:-:S05]  /*2ff0*/  MOV R148, R151 ;  /* 0x0000009700947202 */ /* 0x000fca0000000f00 */
[----:B------:R-:W-:-:S05]  /*3000*/  FADD.FTZ R148, R149, R148 ;  /* 0x0000009495947221 */ /* 0x000fca0000010000 */
[----:B------:R-:W-:-:S07]  /*3010*/  MOV R153, R148 ;  /* 0x0000009400997202 */ /* 0x000fce0000000f00 */
[----:B------:R-:W-:Y:S05]  /*3020*/  WARPSYNC.COLLECTIVE R152, `(.L_x_14962) ;  /* 0x0000000098087348 */ /* 0x000fea0003c00000 */
[----:B------:R0:W1:Y:S02]  /*3030*/  SHFL.BFLY P3, R151, R153, R154, R155 ;  /* 0x0c00009a99977389 */ /* 0x000064000006009b */
[----:B01----:R-:W-:Y:S05]  /*3040*/  ENDCOLLECTIVE ;  /* 0x000000000000791b */ /* 0x003fea0003800000 */
.L_x_14962:
[----:B------:R-:W-:Y:S05]  /*3050*/  BRA `(.L_x_14963) ;  /* 0xffffffec00a07947 */ /* 0x000fea000383ffff */
.L_x_14964:
        /* <DEDUP_REMOVED lines=10> */
.L_x_37297:


//--------------------- .text._ZN10layer_norm13ln_fwd_kernelINS_13Kernel_traitsIf13__nv_bfloat16fS2_fjLj1024ELj1ELj4ELj1ELj16ENS_18Kernel_traits_baseILj1024EfS2_fS2_fjLj128EEEEELb0ELb1ELb1ELb0EEEvNS_9FwdParamsE --------------------------
	.section	.text._ZN10layer_norm13ln_fwd_kernelINS_13Kernel_traitsIf13__nv_bfloat16fS2_fjLj1024ELj1ELj4ELj1ELj16ENS_18Kernel_traits_baseILj1024EfS2_fS2_fjLj128EEEEELb0ELb1ELb1ELb0EEEvNS_9FwdParamsE,"ax",@progbits
	.align	128
        .global         _ZN10layer_norm13ln_fwd_kernelINS_13Kernel_traitsIf13__nv_bfloat16fS2_fjLj1024ELj1ELj4ELj1ELj16ENS_18Kernel_traits_baseILj1024EfS2_fS2_fjLj128EEEEELb0ELb1ELb1ELb0EEEvNS_9FwdParamsE
        .type           _ZN10layer_norm13ln_fwd_kernelINS_13Kernel_traitsIf13__nv_bfloat16fS2_fjLj1024ELj1ELj4ELj1ELj16ENS_18Kernel_traits_baseILj1024EfS2_fS2_fjLj128EEEEELb0ELb1ELb1ELb0EEEvNS_9FwdParamsE,@function
        .size           _ZN10layer_norm13ln_fwd_kernelINS_13Kernel_traitsIf13__nv_bfloat16fS2_fjLj1024ELj1ELj4ELj1ELj16ENS_18Kernel_traits_baseILj1024EfS2_fS2_fjLj128EEEEELb0ELb1ELb1ELb0EEEvNS_9FwdParamsE,(.L_x_37298 - _ZN10layer_norm13ln_fwd_kernelINS_13Kernel_traitsIf13__nv_bfloat16fS2_fjLj1024ELj1ELj4ELj1ELj16ENS_18Kernel_traits_baseILj1024EfS2_fS2_fjLj128EEEEELb0ELb1ELb1ELb0EEEvNS_9FwdParamsE)
        .other          _ZN10layer_norm13ln_fwd_kernelINS_13Kernel_traitsIf13__nv_bfloat16fS2_fjLj1024ELj1ELj4ELj1ELj16ENS_18Kernel_traits_baseILj1024EfS2_fS2_fjLj128EEEEELb0ELb1ELb1ELb0EEEvNS_9FwdParamsE,@"STO_CUDA_ENTRY STV_DEFAULT"
_ZN10layer_norm13ln_fwd_kernelINS_13Kernel_traitsIf13__nv_bfloat16fS2_fjLj1024ELj1ELj4ELj1ELj16ENS_18Kernel_traits_baseILj1024EfS2_fS2_fjLj128EEEEELb0ELb1ELb1ELb0EEEvNS_9FwdParamsE:
.text._ZN10layer_norm13ln_fwd_kernelINS_13Kernel_traitsIf13__nv_bfloat16fS2_fjLj1024ELj1ELj4ELj1ELj16ENS_18Kernel_traits_baseILj1024EfS2_fS2_fjLj128EEEEELb0ELb1ELb1ELb0EEEvNS_9FwdParamsE:
        /* <DEDUP_REMOVED lines=76> */
.L_x_14966:
        /* <DEDUP_REMOVED lines=56> */
.L_x_14967:
[----:B------:R-:W-:Y:S05]  /*0840*/  BSYNC.RECONVERGENT B0 ;  /* 0x0000000000007941 */ /* 0x000fea0003800200 */
.L_x_14965:
[----:B------:R-:W1:Y:S01]  /*0850*/  LDCU UR4, c[0x0][0x384] ;  /* 0x00007080ff0477ac */ /* 0x000e620008000800 */
[----:B------:R-:W2:Y:S01]  /*0860*/  LDCU UR11, c[0x0][0x40c] ;  /* 0x00008180ff0b77ac */ /* 0x000ea20008000800 */
[----:B------:R-:W3:Y:S01]  /*0870*/  LDCU.U8 UR5, c[0x0][0x410] ;  /* 0x00008200ff0577ac */ /* 0x000ee20008000000 */
[----:B------:R-:W4:Y:S01]  /*0880*/  LDCU UR10, c[0x0][0x448] ;  /* 0x00008900ff0a77ac */ /* 0x000f220008000800 */
[----:B------:R-:W0:Y:S01]  /*0890*/  LDCU.64 UR8, c[0x0][0x3a0] ;  /* 0x00007400ff0877ac */ /* 0x000e220008000a00 */
[----:B-1----:R-:W-:-:S13]  /*08a0*/  ISETP.GE.AND P0, PT, R2, UR4, PT ;  /* 0x0000000402007c0c */ /* 0x002fda000bf06270 */
[----:B0-234-:R-:W-:Y:S05]  /*08b0*/  @P0 EXIT ;  /* 0x000000000000094d */ /* 0x01dfea0003800000 */
.L_x_14999:
[----:B0-----:R-:W0:Y:S08]  /*08c0*/  LDC.64 R146, c[0x0][0x3f0] ;  /* 0x0000fc00ff927b82 */ /* 0x001e300000000a00 */
[----:B------:R-:W1:Y:S08]  /*08d0*/  LDC.64 R150, c[0x0][0x3f8] ;  /* 0x0000fe00ff967b82 */ /* 0x000e700000000a00 */
[----:B------:R-:W2:Y:S01]  /*08e0*/  LDC R145, c[0x0][0x388] ;  /* 0x0000e200ff917b82 */ /* 0x000ea20000000800 */
[----:B0-----:R-:W-:-:S05]  /*08f0*/  IMAD.WIDE R146, R2, 0x4, R146 ;  /* 0x0000000402927825 */ /* 0x001fca00078e0292 */
[----:B------:R0:W3:Y:S01]  /*0900*/  LDG.E R0, desc[UR6][R146.64] ;  /* 0x0000000692007981 */ /* 0x0000e2000c1e1900 */
[----:B-1----:R-:W-:-:S05]  /*0910*/  IMAD.WIDE R150, R2, 0x4, R150 ;  /* 0x0000000402967825 */ /* 0x002fca00078e0296 */
[----:B-----5:R1:W5:Y:S01]  /*0920*/  LDG.E R144, desc[UR6][R150.64] ;  /* 0x0000000696907981 */ /* 0x020362000c1e1900 */
[----:B------:R-:W-:Y:S01]  /*0930*/  ISETP.GE.U32.AND P0, PT, R148, 0x20, PT ;  /* 0x000000209400780c */ /* 0x000fe20003f06070 */
[----:B------:R-:W-:Y:S01]  /*0940*/  BSSY.RECONVERGENT B0, `(.L_x_14968) ;  /* 0x000007a000007945 */ /* 0x000fe20003800200 */
[----:B--2---:R-:W-:Y:S02]  /*0950*/  IMAD R149, R2, R145, RZ ;  /* 0x0000009102957224 */ /* 0x004fe400078e02ff */
[----:B0-----:R-:W-:Y:S01]  /*0960*/  HFMA2 R147, -RZ, RZ, 0, 0 ;  /* 0x00000000ff937431 */ /* 0x001fe200000001ff */
[----:B---3--:R-:W-:-:S13]  /*0970*/  ISETP.GE.AND P2, PT, R0, 0x1, PT ;  /* 0x000000010000780c */ /* 0x008fda0003f46270 */
[----:B------:R-:W-:-:S05]  /*0980*/  @P2 IADD3 R152, PT, PT, R0, -0x1, RZ ;  /* 0xffffffff00982810 */ /* 0x000fca0007ffe0ff */
[----:B------:R-:W-:Y:S01]  /*0990*/  @P2 IMAD R153, R152, R145, RZ ;  /* 0x0000009198992224 */ /* 0x000fe200078e02ff */
[----:B------:R-:W-:-:S04]  /*09a0*/  SHF.R.S32.HI R152, RZ, 0x1f, R149 ;  /* 0x0000001fff987819 */ /* 0x000fc80000011495 */
[----:B------:R-:W-:Y:S02]  /*09b0*/  @P2 SHF.R.S32.HI R154, RZ, 0x1f, R153 ;  /* 0x0000001fff9a2819 */ /* 0x000fe40000011499 */
[----:B------:R-:W-:Y:S02]  /*09c0*/  LEA.HI R152, R152, R149, RZ, 0x3 ;  /* 0x0000009598987211 */ /* 0x000fe400078f18ff */
[----:B------:R-:W-:Y:S02]  /*09d0*/  @P2 LEA.HI R154, R154, R153, RZ, 0x3 ;  /* 0x000000999a9a2211 */ /* 0x000fe400078f18ff */
[-C--:B------:R-:W-:Y:S02]  /*09e0*/  LEA.HI.SX32 R146, R152, R3.reuse, 0x1d ;  /* 0x0000000398927211 */ /* 0x080fe400078feaff */
[----:B------:R-:W-:Y:S01]  /*09f0*/  @P2 LEA.HI.SX32 R147, R154, R3, 0x1d ;  /* 0x000000039a932211 */ /* 0x000fe200078feaff */
[----:B-1----:R-:W-:Y:S06]  /*0a00*/  @!P0 BRA `(.L_x_14969) ;  /* 0x0000000400b48947 */ /* 0x002fec0003800000 */
[----:B------:R-:W-:Y:S04]  /*0a10*/  BSSY.RECONVERGENT B1, `(.L_x_14970) ;  /* 0x0000005000017945 */ /* 0x000fe80003800200 */
[----:B------:R-:W-:Y:S05]  /*0a20*/  @!P2 BRA `(.L_x_14971) ;  /* 0x00000000000ca947 */ /* 0x000fea0003800000 */
[----:B------:R-:W0:Y:S02]  /*0a30*/  LDC.64 R100, c[0x0][0x390] ;  /* 0x0000e400ff647b82 */ /* 0x000e240000000a00 */
[----:B0-----:R-:W-:-:S06]  /*0a40*/  IMAD.WIDE.U32 R100, R147, 0x10, R100 ;  /* 0x0000001093647825 */ /* 0x001fcc00078e0064 */
[----:B------:R-:W5:Y:S02]  /*0a50*/  LDG.E.128 R100, desc[UR6][R100.64] ;  /* 0x0000000664647981 */ /* 0x000f64000c1e1d00 */
.L_x_14971:
[----:B------:R-:W-:Y:S05]  /*0a60*/  BSYNC.RECONVERGENT B1 ;  /* 0x0000000000017941 */ /* 0x000fea0003800200 */
.L_x_14970:
        /* <DEDUP_REMOVED lines=9> */
[----:B------:R-:W1:Y:S01]  /*0b00*/  @P1 LDC R115, c[0x0][0x40c] ;  /* 0x00010300ff731b82 */ /* 0x000e620000000800 */
[C---:B-----5:R-:W-:Y:S02]  /*0b10*/  @P1 PRMT R116, R100.reuse, 0x7632, R116 ;  /* 0x0000763264741816 */ /* 0x060fe40000000074 */
[----:B------:R-:W-:Y:S02]  /*0b20*/  @P1 SHF.L.U32 R114, R100, 0x10, RZ ;  /* 0x0000001064721819 */ /* 0x000fe400000006ff */
[C---:B0-----:R-:W-:Y:S02]  /*0b30*/  @P1 PRMT R113, R101.reuse, 0x7632, R113 ;  /* 0x0000763265711816 */ /* 0x041fe40000000071 */
[----:B------:R-:W-:Y:S01]  /*0b40*/  @P1 SHF.L.U32 R116, R116, 0x10, RZ ;  /* 0x0000001074741819 */ /* 0x000fe200000006ff */
[----:B------:R-:W0:Y:S01]  /*0b50*/  @P1 LDC R117, c[0x0][0x40c] ;  /* 0x00010300ff751b82 */ /* 0x000e220000000800 */
[----:B------:R-:W-:Y:S02]  /*0b60*/  @P1 SHF.L.U32 R112, R101, 0x10, RZ ;  /* 0x0000001065701819 */ /* 0x000fe400000006ff */
[----:B------:R-:W-:-:S05]  /*0b70*/  @P1 SHF.L.U32 R113, R113, 0x10, RZ ;  /* 0x0000001071711819 */ /* 0x000fca00000006ff */
[----:B------:R-:W4:Y:S08]  /*0b80*/  @P1 LDC R119, c[0x0][0x40c] ;  /* 0x00010300ff771b82 */ /* 0x000f300000000800 */
[----:B------:R-:W4:Y:S01]  /*0b90*/  @P1 LDC R118, c[0x0][0x40c] ;  /* 0x00010300ff761b82 */ /* 0x000f220000000800 */
[----:B-1----:R-:W-:Y:S01]  /*0ba0*/  @P1 FMUL.FTZ R115, R114, R115 ;  /* 0x0000007372731220 */ /* 0x002fe20000410000 */
[----:B------:R-:W-:-:S06]  /*0bb0*/  @P1 SHF.L.U32 R114, R102, 0x10, RZ ;  /* 0x0000001066721819 */ /* 0x000fcc00000006ff */
[----:B------:R-:W1:Y:S01]  /*0bc0*/  @P1 LDC R149, c[0x0][0x40c] ;  /* 0x00010300ff951b82 */ /* 0x000e620000000800 */
[----:B0-----:R-:W-:-:S07]  /*0bd0*/  @P1 FMUL.FTZ R116, R116, R117 ;  /* 0x0000007574741220 */ /* 0x001fce0000410000 */
[----:B------:R-:W0:Y:S01]  /*0be0*/  @P1 LDC R151, c[0x0][0x40c] ;  /* 0x00010300ff971b82 */ /* 0x000e220000000800 */
[----:B----4-:R-:W-:Y:S01]  /*0bf0*/  @P1 FMUL.FTZ R117, R112, R119 ;  /* 0x0000007770751220 */ /* 0x010fe20000410000 */
[----:B------:R-:W-:-:S06]  /*0c00*/  @P1 PRMT R112, R102, 0x7632, R112 ;  /* 0x0000763266701816 */ /* 0x000fcc0000000070 */
[----:B------:R-:W4:Y:S01]  /*0c10*/  @P1 LDC R153, c[0x0][0x40c] ;  /* 0x00010300ff991b82 */ /* 0x000f220000000800 */
[----:B------:R-:W-:Y:S01]  /*0c20*/  @P1 FMUL.FTZ R118, R113, R118 ;  /* 0x0000007671761220 */ /* 0x000fe20000410000 */
[----:B-1----:R-:W-:Y:S01]  /*0c30*/  @P1 FMUL.FTZ R119, R114, R149 ;  /* 0x0000009572771220 */ /* 0x002fe20000410000 */
[----:B------:R-:W-:-:S05]  /*0c40*/  @P1 SHF.L.U32 R114, R112, 0x10, RZ ;  /* 0x0000001070721819 */ /* 0x000fca00000006ff */
[----:B0-----:R-:W-:Y:S01]  /*0c50*/  @P1 FMUL.FTZ R150, R114, R151 ;  /* 0x0000009772961220 */ /* 0x001fe20000410000 */
[----:B--2---:R-:W-:Y:S01]  /*0c60*/  MOV R113, R105 ;  /* 0x0000006900717202 */ /* 0x004fe20000000f00 */
[----:B------:R-:W-:Y:S01]  /*0c70*/  @P1 FFMA.FTZ R113, R116, R21, R105 ;  /* 0x0000001574711223 */ /* 0x000fe20000010069 */
[----:B------:R-:W-:Y:S02]  /*0c80*/  @P1 SHF.L.U32 R116, R103, 0x10, RZ ;  /* 0x0000001067741819 */ /* 0x000fe400000006ff */
[----:B------:R-:W-:Y:S01]  /*0c90*/  @!P1 MOV R112, R104 ;  /* 0x0000006800709202 */ /* 0x000fe20000000f00 */
[----:B------:R-:W-:Y:S01]  /*0ca0*/  @P1 FFMA.FTZ R112, R115, R20, R104 ;  /* 0x0000001473701223 */ /* 0x000fe20000010068 */
[----:B------:R-:W-:Y:S01]  /*0cb0*/  MOV R114, R106 ;  /* 0x0000006a00727202 */ /* 0x000fe20000000f00 */
[----:B----4-:R-:W-:Y:S01]  /*0cc0*/  @P1 FMUL.FTZ R149, R116, R153 ;  /* 0x0000009974951220 */ /* 0x010fe20000410000 */
[----:B------:R-:W-:Y:S01]  /*0cd0*/  MOV R115, R107 ;  /* 0x0000006b00737202 */ /* 0x000fe20000000f00 */
[----:B------:R-:W-:Y:S01]  /*0ce0*/  @P1 FFMA.FTZ R114, R117, R22, R106 ;  /* 0x0000001675721223 */ /* 0x000fe2000001006a */
        /* <DEDUP_REMOVED lines=9> */
[----:B------:R-:W-:-:S04]  /*0d80*/  PRMT R119, R103, 0x7632, R119 ;  /* 0x0000763267777816 */ /* 0x000fc80000000077 */
[----:B------:R-:W-:-:S05]  /*0d90*/  SHF.L.U32 R119, R119, 0x10, RZ ;  /* 0x0000001077777819 */ /* 0x000fca00000006ff */
[----:B------:R-:W-:-:S04]  /*0da0*/  FMUL.FTZ R150, R119, UR11 ;  /* 0x0000000b77967c20 */ /* 0x000fc80008410000 */
[----:B------:R-:W-:Y:S01]  /*0db0*/  FFMA.FTZ R119, R150, R27, R111 ;  /* 0x0000001b96777223 */ /* 0x000fe2000001006f */
[----:B------:R-:W-:Y:S06]  /*0dc0*/  BRA `(.L_x_14974) ;  /* 0x0000000000a87947 */ /* 0x000fec0003800000 */
.L_x_14973:
[----:B------:R-:W0:Y:S01]  /*0dd0*/  @P2 LDC R114, c[0x0][0x40c] ;  /* 0x00010300ff722b82 */ /* 0x000e220000000800 */
[C---:B-----5:R-:W-:Y:S02]  /*0de0*/  @P2 PRMT R112, R100.reuse, 0x7632, R112 ;  /* 0x0000763264702816 */ /* 0x060fe40000000070 */
[----:B------:R-:W-:Y:S02]  /*0df0*/  @P2 SHF.L.U32 R113, R100, 0x10, RZ ;  /* 0x0000001064712819 */ /* 0x000fe400000006ff */
[----:B------:R-:W-:Y:S02]  /*0e00*/  @P2 SHF.L.U32 R112, R112, 0x10, RZ ;  /* 0x0000001070702819 */ /* 0x000fe400000006ff */
[----:B------:R-:W-:Y:S01]  /*0e10*/  @P2 SHF.L.U32 R118, R101, 0x10, RZ ;  /* 0x0000001065762819 */ /* 0x000fe200000006ff */
[----:B------:R-:W1:Y:S08]  /*0e20*/  @P2 LDC R115, c[0x0][0x40c] ;  /* 0x00010300ff732b82 */ /* 0x000e700000000800 */
[----:B------:R-:W2:Y:S08]  /*0e30*/  @P2 LDC R119, c[0x0][0x40c] ;  /* 0x00010300ff772b82 */ /* 0x000eb00000000800 */
[----:B------:R-:W3:Y:S01]  /*0e40*/  @P2 LDC R150, c[0x0][0x40c] ;  /* 0x00010300ff962b82 */ /* 0x000ee20000000800 */
[----:B0-----:R-:W-:Y:S01]  /*0e50*/  @P2 FMUL.FTZ R117, R113, R114 ;  /* 0x0000007271752220 */ /* 0x001fe20000410000 */
[----:B------:R-:W-:Y:S01]  /*0e60*/  @P2 PRMT R113, R101, 0x7632, R113 ;  /* 0x0000763265712816 */ /* 0x000fe20000000071 */
[----:B------:R-:W-:-:S05]  /*0e70*/  HFMA2 R114, -RZ, RZ, 0, 0 ;  /* 0x00000000ff727431 */ /* 0x000fca00000001ff */
[----:B------:R-:W0:Y:S01]  /*0e80*/  @P2 LDC R149, c[0x0][0x40c] ;  /* 0x00010300ff952b82 */ /* 0x000e220000000800 */
[----:B-1----:R-:W-:Y:S01]  /*0e90*/  @P2 FMUL.FTZ R116, R112, R115 ;  /* 0x0000007370742220 */ /* 0x002fe20000410000 */
[----:B------:R-:W-:Y:S02]  /*0ea0*/  @P2 SHF.L.U32 R115, R113, 0x10, RZ ;  /* 0x0000001071732819 */ /* 0x000fe400000006ff */
[----:B------:R-:W-:Y:S02]  /*0eb0*/  CS2R R112, SRZ ;  /* 0x0000000000707805 */ /* 0x000fe4000001ff00 */
[----:B------:R-:W-:Y:S01]  /*0ec0*/  @P2 FMUL.FTZ R113, R116, R21 ;  /* 0x0000001574712220 */ /* 0x000fe20000410000 */
[----:B------:R-:W-:Y:S01]  /*0ed0*/  @P2 SHF.L.U32 R116, R102, 0x10, RZ ;  /* 0x0000001066742819 */ /* 0x000fe200000006ff */
[----:B------:R-:W-:Y:S01]  /*0ee0*/  @P2 FMUL.FTZ R112, R117, R20 ;  /* 0x0000001475702220 */ /* 0x000fe20000410000 */
[----:B--2---:R-:W-:Y:S01]  /*0ef0*/  @P2 FMUL.FTZ R119, R118, R119 ;  /* 0x0000007776772220 */ /* 0x004fe20000410000 */
[----:B------:R-:W1:Y:S01]  /*0f00*/  @P2 LDC R152, c[0x0][0x40c] ;  /* 0x00010300ff982b82 */ /* 0x000e620000000800 */
[----:B------:R-:W-:-:S02]  /*0f10*/  @P2 PRMT R117, R102, 0x7632, R117 ;  /* 0x0000763266752816 */ /* 0x000fc40000000075 */
[----:B------:R-:W-:Y:S01]  /*0f20*/  @P2 FMUL.FTZ R114, R119, R22 ;  /* 0x0000001677722220 */ /* 0x000fe20000410000 */
[----:B------:R-:W-:Y:S02]  /*0f30*/  @P2 PRMT R119, R103, 0x7632, R119 ;  /* 0x0000763267772816 */ /* 0x000fe40000000077 */
[----:B------:R-:W-:Y:S01]  /*0f40*/  @P2 SHF.L.U32 R117, R117, 0x10, RZ ;  /* 0x0000001075752819 */ /* 0x000fe200000006ff */
[----:B---3--:R-:W-:Y:S01]  /*0f50*/  @P2 FMUL.FTZ R118, R115, R150 ;  /* 0x0000009673762220 */ /* 0x008fe20000410000 */
[----:B------:R-:W2:Y:S01]  /*0f60*/  @P2 LDC R154, c[0x0][0x40c] ;  /* 0x00010300ff9a2b82 */ /* 0x000ea20000000800 */
[----:B------:R-:W-:Y:S02]  /*0f70*/  MOV R115, RZ ;  /* 0x000000ff00737202 */ /* 0x000fe40000000f00 */
[----:B------:R-:W-:Y:S01]  /*0f80*/  @P2 SHF.L.U32 R119, R119, 0x10, RZ ;  /* 0x0000001077772819 */ /* 0x000fe200000006ff */
[----:B------:R-:W-:Y:S01]  /*0f90*/  @P2 FMUL.FTZ R115, R118, R23 ;  /* 0x0000001776732220 */ /* 0x000fe20000410000 */
[----:B0-----:R-:W-:-:S03]  /*0fa0*/  @P2 FMUL.FTZ R149, R116, R149 ;  /* 0x0000009574952220 */ /* 0x001fc60000410000 */
[----:B------:R-:W0:Y:S01]  /*0fb0*/  @P2 LDC R150, c[0x0][0x40c] ;  /* 0x00010300ff962b82 */ /* 0x000e220000000800 */
[----:B------:R-:W-:Y:S02]  /*0fc0*/  HFMA2 R116, -RZ, RZ, 0, 0 ;  /* 0x00000000ff747431 */ /* 0x000fe400000001ff */
[----:B------:R-:W-:Y:S01]  /*0fd0*/  @P2 FMUL.FTZ R116, R149, R24 ;  /* 0x0000001895742220 */ /* 0x000fe20000410000 */
[----:B------:R-:W-:Y:S01]  /*0fe0*/  @P2 SHF.L.U32 R149, R103, 0x10, RZ ;  /* 0x0000001067952819 */ /* 0x000fe200000006ff */
[----:B-1----:R-:W-:Y:S01]  /*0ff0*/  @P2 FMUL.FTZ R118, R117, R152 ;  /* 0x0000009875762220 */ /* 0x002fe20000410000 */
[----:B------:R-:W-:-:S03]  /*1000*/  MOV R117, RZ ;  /* 0x000000ff00757202 */ /* 0x000fc60000000f00 */
[----:B------:R-:W-:Y:S01]  /*1010*/  @P2 FMUL.FTZ R117, R118, R25 ;  /* 0x0000001976752220 */ /* 0x000fe20000410000 */
[----:B0-----:R-:W-:Y:S01]  /*1020*/  @P2 FMUL.FTZ R149, R149, R150 ;  /* 0x0000009695952220 */ /* 0x001fe20000410000 */
[----:B--2---:R-:W-:Y:S01]  /*1030*/  @P2 FMUL.FTZ R150, R119, R154 ;  /* 0x0000009a77962220 */ /* 0x004fe20000410000 */
[----:B------:R-:W-:Y:S02]  /*1040*/  CS2R R118, SRZ ;  /* 0x0000000000767805 */ /* 0x000fe4000001ff00 */
[----:B------:R-:W-:Y:S01]  /*1050*/  @P2 FMUL.FTZ R118, R149, R26 ;  /* 0x0000001a95762220 */ /* 0x000fe20000410000 */
[----:B------:R-:W-:-:S07]  /*1060*/  @P2 FMUL.FTZ R119, R150, R27 ;  /* 0x0000001b96772220 */ /* 0x000fce0000410000 */
.L_x_14974:
[----:B------:R-:W-:Y:S05]  /*1070*/  BSYNC.RECONVERGENT B1 ;  /* 0x0000000000017941 */ /* 0x000fea0003800200 */
.L_x_14972:
[----:B------:R-:W0:Y:S01]  /*1080*/  LDC.64 R150, c[0x0][0x3a8] ;  /* 0x0000ea00ff967b82 */ /* 0x000e220000000a00 */
[----:B------:R-:W-:Y:S01]  /*1090*/  IADD3 R147, PT, PT, R147, 0x20, RZ ;  /* 0x0000002093937810 */ /* 0x000fe20007ffe0ff */
[C---:B0-----:R-:W-:Y:S01]  /*10a0*/  IMAD.WIDE.U32 R150, R146.reuse, 0x20, R150 ;  /* 0x0000002092967825 */ /* 0x041fe200078e0096 */
[----:B------:R-:W-:-:S04]  /*10b0*/  IADD3 R146, PT, PT, R146, 0x20, RZ ;  /* 0x0000002092927810 */ /* 0x000fc80007ffe0ff */
[----:B------:R0:W-:Y:S04]  /*10c0*/  STG.E.128 desc[UR6][R150.64], R112 ;  /* 0x0000007096007986 */ /* 0x0001e8000c101d06 */
[----:B------:R0:W-:Y:S02]  /*10d0*/  STG.E.128 desc[UR6][R150.64+0x10], R116 ;  /* 0x0000107496007986 */ /* 0x0001e4000c101d06 */
.L_x_14969:
[----:B------:R-:W-:Y:S05]  /*10e0*/  BSYNC.RECONVERGENT B0 ;  /* 0x0000000000007941 */ /* 0x000fea0003800200 */
.L_x_14968:
[----:B------:R-:W-:Y:S01]  /*10f0*/  ISETP.GE.U32.AND P1, PT, R148, 0x40, PT ;  /* 0x000000409400780c */ /* 0x000fe20003f26070 */
[----:B------:R-:W-:Y:S03]  /*1100*/  BSSY.RECONVERGENT B0, `(.L_x_14975) ;  /* 0x000006d000007945 */ /* 0x000fe60003800200 */
[----:B------:R-:W-:-:S09]  /*1110*/  P2R R149, PR, RZ, 0x2 ;  /* 0x00000002ff957803 */ /* 0x000fd20000000000 */
        /* <DEDUP_REMOVED lines=12> */
[----:B------:R-:W-:-:S13]  /*11e0*/  ISETP.GT.AND P1, PT, R0, RZ, PT ;  /* 0x000000ff0000720c */ /* 0x000fda0003f24270 */
[----:B-1----:R-:W1:Y:S01]  /*11f0*/  @P1 LDC R122, c[0x0][0x40c] ;  /* 0x00010300ff7a1b82 */ /* 0x002e620000000800 */
[C---:B-----5:R-:W-:Y:S02]  /*1200*/  @P1 PRMT R120, R100.reuse, 0x7632, R120 ;  /* 0x0000763264781816 */ /* 0x060fe40000000078 */
[----:B------:R-:W-:Y:S02]  /*1210*/  @P1 SHF.L.U32 R121, R100, 0x10, RZ ;  /* 0x0000001064791819 */ /* 0x000fe400000006ff */
[----:B------:R-:W-:Y:S02]  /*1220*/  @P1 SHF.L.U32 R120, R120, 0x10, RZ ;  /* 0x0000001078781819 */ /* 0x000fe400000006ff */
[----:B------:R-:W-:Y:S01]  /*1230*/  @P1 SHF.L.U32 R124, R101, 0x10, RZ ;  /* 0x00000010657c1819 */ /* 0x000fe200000006ff */
[----:B------:R-:W2:Y:S08]  /*1240*/  @P1 LDC R123, c[0x0][0x40c] ;  /* 0x00010300ff7b1b82 */ /* 0x000eb00000000800 */
[----:B0-----:R-:W0:Y:S08]  /*1250*/  @P1 LDC R150, c[0x0][0x40c] ;  /* 0x00010300ff961b82 */ /* 0x001e300000000800 */
[----:B------:R-:W3:Y:S01]  /*1260*/  @P1 LDC R127, c[0x0][0x40c] ;  /* 0x00010300ff7f1b82 */ /* 0x000ee20000000800 */
[----:B-1----:R-:W-:Y:S01]  /*1270*/  @P1 FMUL.FTZ R125, R121, R122 ;  /* 0x0000007a797d1220 */ /* 0x002fe20000410000 */
[----:B------:R-:W-:-:S04]  /*1280*/  @P1 PRMT R121, R101, 0x7632, R121 ;  /* 0x0000763265791816 */ /* 0x000fc80000000079 */
[----:B------:R-:W-:Y:S02]  /*1290*/  @P1 SHF.L.U32 R121, R121, 0x10, RZ ;  /* 0x0000001079791819 */ /* 0x000fe400000006ff */
[----:B------:R-:W1:Y:S01]  /*12a0*/  @P1 LDC R126, c[0x0][0x40c] ;  /* 0x00010300ff7e1b82 */ /* 0x000e620000000800 */
[----:B--2---:R-:W-:Y:S01]  /*12b0*/  @P1 FMUL.FTZ R122, R120, R123 ;  /* 0x0000007b787a1220 */ /* 0x004fe20000410000 */
[C---:B------:R-:W-:Y:S02]  /*12c0*/  @P1 SHF.L.U32 R123, R102.reuse, 0x10, RZ ;  /* 0x00000010667b1819 */ /* 0x040fe400000006ff */
[----:B------:R-:W-:-:S04]  /*12d0*/  @P1 PRMT R120, R102, 0x7632, R120 ;  /* 0x0000763266781816 */ /* 0x000fc80000000078 */
[----:B------:R-:W2:Y:S01]  /*12e0*/  @P1 LDC R152, c[0x0][0x40c] ;  /* 0x00010300ff981b82 */ /* 0x000ea20000000800 */
[----:B0-----:R-:W-:Y:S01]  /*12f0*/  @P1 FMUL.FTZ R149, R123, R150 ;  /* 0x000000967b951220 */ /* 0x001fe20000410000 */
[----:B------:R-:W-:Y:S02]  /*1300*/  @P1 SHF.L.U32 R123, R120, 0x10, RZ ;  /* 0x00000010787b1819 */ /* 0x000fe400000006ff */
[----:B------:R-:W-:Y:S01]  /*1310*/  MOV R120, R104 ;  /* 0x0000006800787202 */ /* 0x000fe20000000f00 */
[----:B------:R-:W-:Y:S01]  /*1320*/  @P1 FFMA.FTZ R120, R125, R44, R104 ;  /* 0x0000002c7d781223 */ /* 0x000fe20000010068 */
[----:B------:R-:W-:Y:S02]  /*1330*/  @P1 SHF.L.U32 R125, R103, 0x10, RZ ;  /* 0x00000010677d1819 */ /* 0x000fe400000006ff */
[----:B------:R-:W0:Y:S01]  /*1340*/  @P1 LDC R154, c[0x0][0x40c] ;  /* 0x00010300ff9a1b82 */ /* 0x000e220000000800 */
[----:B---3--:R-:W-:Y:S01]  /*1350*/  @P1 FMUL.FTZ R127, R124, R127 ;  /* 0x0000007f7c7f1220 */ /* 0x008fe20000410000 */
[----:B-1----:R-:W-:Y:S01]  /*1360*/  @P1 FMUL.FTZ R124, R121, R126 ;  /* 0x0000007e797c1220 */ /* 0x002fe20000410000 */
[----:B------:R-:W-:Y:S01]  /*1370*/  MOV R121, R105 ;  /* 0x0000006900797202 */ /* 0x000fe20000000f00 */
[----:B------:R-:W-:Y:S01]  /*1380*/  @P1 FFMA.FTZ R121, R122, R45, R105 ;  /* 0x0000002d7a791223 */ /* 0x000fe20000010069 */
[----:B------:R-:W-:Y:S01]  /*1390*/  MOV R122, R106 ;  /* 0x0000006a007a7202 */ /* 0x000fe20000000f00 */
[----:B------:R-:W-:Y:S01]  /*13a0*/  @P1 FFMA.FTZ R122, R127, R46, R106 ;  /* 0x0000002e7f7a1223 */ /* 0x000fe2000001006a */
[----:B------:R-:W-:-:S02]  /*13b0*/  MOV R126, R110 ;  /* 0x0000006e007e7202 */ /* 0x000fc40000000f00 */
[----:B------:R-:W-:Y:S01]  /*13c0*/  MOV R127, R111 ;  /* 0x0000006f007f7202 */ /* 0x000fe20000000f00 */
[----:B--2---:R-:W-:Y:S01]  /*13d0*/  @P1 FMUL.FTZ R150, R123, R152 ;  /* 0x000000987b961220 */ /* 0x004fe20000410000 */
[----:B------:R-:W-:Y:S01]  /*13e0*/  MOV R123, R107 ;  /* 0x0000006b007b7202 */ /* 0x000fe20000000f00 */
[----:B------:R-:W-:Y:S01]  /*13f0*/  @P1 FFMA.FTZ R123, R124, R47, R107 ;  /* 0x0000002f7c7b1223 */ /* 0x000fe2000001006b */
[----:B------:R-:W-:Y:S01]  /*1400*/  MOV R124, R108 ;  /* 0x0000006c007c7202 */ /* 0x000fe20000000f00 */
[----:B------:R-:W-:Y:S01]  /*1410*/  @P1 FFMA.FTZ R124, R149, R48, R108 ;  /* 0x00000030957c1223 */ /* 0x000fe2000001006c */
[----:B0-----:R-:W-:Y:S01]  /*1420*/  @P1 FMUL.FTZ R151, R125, R154 ;  /* 0x0000009a7d971220 */ /* 0x001fe20000410000 */
[----:B------:R-:W-:Y:S01]  /*1430*/  MOV R125, R109 ;  /* 0x0000006d007d7202 */ /* 0x000fe20000000f00 */
[----:B------:R-:W-:Y:S02]  /*1440*/  @P1 FFMA.FTZ R125, R150, R49, R109 ;  /* 0x00000031967d1223 */ /* 0x000fe4000001006d */
[----:B------:R-:W-:Y:S01]  /*1450*/  @P1 FFMA.FTZ R126, R151, R50, R110 ;  /* 0x00000032977e1223 */ /* 0x000fe2000001006e */
[----:B------:R-:W-:Y:S06]  /*1460*/  @!P1 BRA `(.L_x_14979) ;  /* 0x0000000000bc9947 */ /* 0x000fec0003800000 */
[----:B------:R-:W-:-:S04]  /*1470*/  PRMT R127, R103, 0x7632, R127 ;  /* 0x00007632677f7816 */ /* 0x000fc8000000007f */
[----:B------:R-:W-:-:S05]  /*1480*/  SHF.L.U32 R127, R127, 0x10, RZ ;  /* 0x000000107f7f7819 */ /* 0x000fca00000006ff */
[----:B------:R-:W-:-:S04]  /*1490*/  FMUL.FTZ R150, R127, UR11 ;  /* 0x0000000b7f967c20 */ /* 0x000fc80008410000 */
[----:B------:R-:W-:Y:S01]  /*14a0*/  FFMA.FTZ R127, R150, R51, R111 ;  /* 0x00000033967f7223 */ /* 0x000fe2000001006f */
[----:B------:R-:W-:Y:S06]  /*14b0*/  BRA `(.L_x_14979) ;  /* 0x0000000000a87947 */ /* 0x000fec0003800000 */
.L_x_14978:
[----:B-1----:R-:W1:Y:S01]  /*14c0*/  @P2 LDC R122, c[0x0][0x40c] ;  /* 0x00010300ff7a2b82 */ /* 0x002e620000000800 */
[C---:B-----5:R-:W-:Y:S02]  /*14d0*/  @P2 PRMT R120, R100.reuse, 0x7632, R120 ;  /* 0x0000763264782816 */ /* 0x060fe40000000078 */
[----:B------:R-:W-:Y:S02]  /*14e0*/  @P2 SHF.L.U32 R121, R100, 0x10, RZ ;  /* 0x0000001064792819 */ /* 0x000fe400000006ff */
[----:B------:R-:W-:Y:S02]  /*14f0*/  @P2 SHF.L.U32 R120, R120, 0x10, RZ ;  /* 0x0000001078782819 */ /* 0x000fe400000006ff */
[----:B------:R-:W-:Y:S01]  /*1500*/  @P2 SHF.L.U32 R126, R101, 0x10, RZ ;  /* 0x00000010657e2819 */ /* 0x000fe200000006ff */
[----:B------:R-:W2:Y:S08]  /*1510*/  @P2 LDC R123, c[0x0][0x40c] ;  /* 0x00010300ff7b2b82 */ /* 0x000eb00000000800 */
[----:B------:R-:W3:Y:S08]  /*1520*/  @P2 LDC R127, c[0x0][0x40c] ;  /* 0x00010300ff7f2b82 */ /* 0x000ef00000000800 */
[----:B0-----:R-:W0:Y:S01]  /*1530*/  @P2 LDC R150, c[0x0][0x40c] ;  /* 0x00010300ff962b82 */ /* 0x001e220000000800 */
[----:B-1----:R-:W-:Y:S01]  /*1540*/  @P2 FMUL.FTZ R125, R121, R122 ;  /* 0x0000007a797d2220 */ /* 0x002fe20000410000 */
[----:B------:R-:W-:Y:S01]  /*1550*/  @P2 PRMT R121, R101, 0x7632, R121 ;  /* 0x0000763265792816 */ /* 0x000fe20000000079 */
[----:B------:R-:W-:-:S05]  /*1560*/  HFMA2 R122, -RZ, RZ, 0, 0 ;  /* 0x00000000ff7a7431 */ /* 0x000fca00000001ff */
[----:B------:R-:W1:Y:S01]  /*1570*/  @P2 LDC R149, c[0x0][0x40c] ;  /* 0x00010300ff952b82 */ /* 0x000e620000000800 */
[----:B--2---:R-:W-:Y:S01]  /*1580*/  @P2 FMUL.FTZ R124, R120, R123 ;  /* 0x0000007b787c2220 */ /* 0x004fe20000410000 */
[----:B------:R-:W-:Y:S02]  /*1590*/  @P2 SHF.L.U32 R123, R121, 0x10, RZ ;  /* 0x00000010797b2819 */ /* 0x000fe400000006ff */
[----:B------:R-:W-:Y:S02]  /*15a0*/  CS2R R120, SRZ ;  /* 0x0000000000787805 */ /* 0x000fe4000001ff00 */
[----:B------:R-:W-:Y:S01]  /*15b0*/  @P2 FMUL.FTZ R121, R124, R45 ;  /* 0x0000002d7c792220 */ /* 0x000fe20000410000 */
[----:B------:R-:W-:Y:S01]  /*15c0*/  @P2 SHF.L.U32 R124, R102, 0x10, RZ ;  /* 0x00000010667c2819 */ /* 0x000fe200000006ff */
[----:B------:R-:W-:Y:S01]  /*15d0*/  @P2 FMUL.FTZ R120, R125, R44 ;  /* 0x0000002c7d782220 */ /* 0x000fe20000410000 */
[----:B---3--:R-:W-:Y:S01]  /*15e0*/  @P2 FMUL.FTZ R127, R126, R127 ;  /* 0x0000007f7e7f2220 */ /* 0x008fe20000410000 */
[----:B------:R-:W2:Y:S01]  /*15f0*/  @P2 LDC R152, c[0x0][0x40c] ;  /* 0x00010300ff982b82 */ /* 0x000ea20000000800 */
[----:B------:R-:W-:-:S02]  /*1600*/  @P2 PRMT R125, R102, 0x7632, R125 ;  /* 0x00007632667d2816 */ /* 0x000fc4000000007d */
[----:B------:R-:W-:Y:S01]  /*1610*/  @P2 FMUL.FTZ R122, R127, R46 ;  /* 0x0000002e7f7a2220 */ /* 0x000fe20000410000 */
[----:B------:R-:W-:Y:S02]  /*1620*/  @P2 PRMT R127, R103, 0x7632, R127 ;  /* 0x00007632677f2816 */ /* 0x000fe4000000007f */
[----:B------:R-:W-:Y:S01]  /*1630*/  @P2 SHF.L.U32 R125, R125, 0x10, RZ ;  /* 0x000000107d7d2819 */ /* 0x000fe200000006ff */
[----:B0-----:R-:W-:Y:S01]  /*1640*/  @P2 FMUL.FTZ R126, R123, R150 ;  /* 0x000000967b7e2220 */ /* 0x001fe20000410000 */
[----:B------:R-:W0:Y:S01]  /*1650*/  @P2 LDC R154, c[0x0][0x40c] ;  /* 0x00010300ff9a2b82 */ /* 0x000e220000000800 */
[----:B------:R-:W-:Y:S02]  /*1660*/  MOV R123, RZ ;  /* 0x000000ff007b7202 */ /* 0x000fe40000000f00 */
[----:B------:R-:W-:Y:S01]  /*1670*/  @P2 SHF.L.U32 R127, R127, 0x10, RZ ;  /* 0x000000107f7f2819 */ /* 0x000fe200000006ff */
[----:B------:R-:W-:Y:S01]  /*1680*/  @P2 FMUL.FTZ R123, R126, R47 ;  /* 0x0000002f7e7b2220 */ /* 0x000fe20000410000 */
[----:B-1----:R-:W-:-:S03]  /*1690*/  @P2 FMUL.FTZ R149, R124, R149 ;  /* 0x000000957c952220 */ /* 0x002fc60000410000 */
[----:B------:R-:W1:Y:S01]  /*16a0*/  @P2 LDC R150, c[0x0][0x40c] ;  /* 0x00010300ff962b82 */ /* 0x000e620000000800 */
[----:B------:R-:W-:Y:S02]  /*16b0*/  HFMA2 R124, -RZ, RZ, 0, 0 ;  /* 0x00000000ff7c7431 */ /* 0x000fe400000001ff */
[----:B------:R-:W-:Y:S01]  /*16c0*/  @P2 FMUL.FTZ R124, R149, R48 ;  /* 0x00000030957c2220 */ /* 0x000fe20000410000 */
[----:B------:R-:W-:Y:S01]  /*16d0*/  @P2 SHF.L.U32 R149, R103, 0x10, RZ ;  /* 0x0000001067952819 */ /* 0x000fe200000006ff */
[----:B--2---:R-:W-:Y:S01]  /*16e0*/  @P2 FMUL.FTZ R126, R125, R152 ;  /* 0x000000987d7e2220 */ /* 0x004fe20000410000 */
[----:B------:R-:W-:-:S03]  /*16f0*/  MOV R125, RZ ;  /* 0x000000ff007d7202 */ /* 0x000fc60000000f00 */
[----:B------:R-:W-:Y:S01]  /*1700*/  @P2 FMUL.FTZ R125, R126, R49 ;  /* 0x000000317e7d2220 */ /* 0x000fe20000410000 */
[----:B-1----:R-:W-:Y:S01]  /*1710*/  @P2 FMUL.FTZ R149, R149, R150 ;  /* 0x0000009695952220 */ /* 0x002fe20000410000 */
[----:B0-----:R-:W-:Y:S01]  /*1720*/  @P2 FMUL.FTZ R150, R127, R154 ;  /* 0x0000009a7f962220 */ /* 0x001fe20000410000 */
[----:B------:R-:W-:Y:S02]  /*1730*/  CS2R R126, SRZ ;  /* 0x00000000007e7805 */ /* 0x000fe4000001ff00 */
[----:B------:R-:W-:Y:S01]  /*1740*/  @P2 FMUL.FTZ R126, R149, R50 ;  /* 0x00000032957e2220 */ /* 0x000fe20000410000 */
[----:B------:R-:W-:-:S07]  /*1750*/  @P2 FMUL.FTZ R127, R150, R51 ;  /* 0x00000033967f2220 */ /* 0x000fce0000410000 */
.L_x_14979:
[----:B------:R-:W-:Y:S05]  /*1760*/  BSYNC.RECONVERGENT B1 ;  /* 0x0000000000017941 */ /* 0x000fea0003800200 */
.L_x_14977:
[----:B------:R-:W0:Y:S01]  /*1770*/  LDC.64 R150, c[0x0][0x3a8] ;  /* 0x0000ea00ff967b82 */ /* 0x000e220000000a00 */
[----:B------:R-:W-:Y:S01]  /*1780*/  IADD3 R147, PT, PT, R147, 0x20, RZ ;  /* 0x0000002093937810 */ /* 0x000fe20007ffe0ff */
[C---:B0-----:R-:W-:Y:S01]  /*1790*/  IMAD.WIDE.U32 R150, R146.reuse, 0x20, R150 ;  /* 0x0000002092967825 */ /* 0x041fe200078e0096 */
[----:B------:R-:W-:-:S04]  /*17a0*/  IADD3 R146, PT, PT, R146, 0x20, RZ ;  /* 0x0000002092927810 */ /* 0x000fc80007ffe0ff */
[----:B------:R1:W-:Y:S04]  /*17b0*/  STG.E.128 desc[UR6][R150.64], R120 ;  /* 0x0000007896007986 */ /* 0x0003e8000c101d06 */
[----:B------:R1:W-:Y:S02]  /*17c0*/  STG.E.128 desc[UR6][R150.64+0x10], R124 ;  /* 0x0000107c96007986 */ /* 0x0003e4000c101d06 */
.L_x_14976:
[----:B------:R-:W-:Y:S05]  /*17d0*/  BSYNC.RECONVERGENT B0 ;  /* 0x0000000000007941 */ /* 0x000fea0003800200 */
.L_x_14975:
        /* <DEDUP_REMOVED lines=9> */
[----:B------:R2:W5:Y:S01]  /*1870*/  @P2 LDG.E.128 R100, desc[UR6][R128.64] ;  /* 0x0000000680642981 */ /* 0x000562000c1e1d00 */
[----:B---3--:R-:W-:-:S05]  /*1880*/  @P1 IMAD.WIDE.U32 R130, R146, 0x20, R130 ;  /* 0x0000002092821825 */ /* 0x008fca00078e0082 */
[----:B------:R2:W5:Y:S04]  /*1890*/  @P1 LDG.E.128 R104, desc[UR6][R130.64] ;  /* 0x0000000682681981 */ /* 0x000568000c1e1d00 */
[----:B------:R2:W5:Y:S01]  /*18a0*/  @P1 LDG.E.128 R108, desc[UR6][R130.64+0x10] ;  /* 0x00001006826c1981 */ /* 0x000562000c1e1d00 */
[----:B------:R-:W-:Y:S04]  /*18b0*/  BSSY.RECONVERGENT B1, `(.L_x_14982) ;  /* 0x000005a000017945 */ /* 0x000fe80003800200 */
[----:B------:R-:W-:Y:S05]  /*18c0*/  @!P1 BRA `(.L_x_14983) ;  /* 0x0000000000b89947 */ /* 0x000fea0003800000 */
[----:B------:R-:W-:-:S13]  /*18d0*/  ISETP.GT.AND P1, PT, R0, RZ, PT ;  /* 0x000000ff0000720c */ /* 0x000fda0003f24270 */
[----:B--2---:R-:W2:Y:S01]  /*18e0*/  @P1 LDC R130, c[0x0][0x40c] ;  /* 0x00010300ff821b82 */ /* 0x004ea20000000800 */
[C---:B-----5:R-:W-:Y:S02]  /*18f0*/  @P1 PRMT R128, R100.reuse, 0x7632, R128 ;  /* 0x0000763264801816 */ /* 0x060fe40000000080 */
[----:B------:R-:W-:Y:S02]  /*1900*/  @P1 SHF.L.U32 R129, R100, 0x10, RZ ;  /* 0x0000001064811819 */ /* 0x000fe400000006ff */
[----:B------:R-:W-:Y:S02]  /*1910*/  @P1 SHF.L.U32 R128, R128, 0x10, RZ ;  /* 0x0000001080801819 */ /* 0x000fe400000006ff */
[----:B------:R-:W-:Y:S01]  /*1920*/  @P1 SHF.L.U32 R132, R101, 0x10, RZ ;  /* 0x0000001065841819 */ /* 0x000fe200000006ff */
[----:B------:R-:W3:Y:S08]  /*1930*/  @P1 LDC R131, c[0x0][0x40c] ;  /* 0x00010300ff831b82 */ /* 0x000ef00000000800 */
[----:B01----:R-:W0:Y:S08]  /*1940*/  @P1 LDC R150, c[0x0][0x40c] ;  /* 0x00010300ff961b82 */ /* 0x003e300000000800 */
[----:B------:R-:W1:Y:S01]  /*1950*/  @P1 LDC R135, c[0x0][0x40c] ;  /* 0x00010300ff871b82 */ /* 0x000e620000000800 */
[----:B--2---:R-:W-:Y:S01]  /*1960*/  @P1 FMUL.FTZ R133, R129, R130 ;  /* 0x0000008281851220 */ /* 0x004fe20000410000 */
[----:B------:R-:W-:-:S04]  /*1970*/  @P1 PRMT R129, R101, 0x7632, R129 ;  /* 0x0000763265811816 */ /* 0x000fc80000000081 */
[----:B------:R-:W-:Y:S02]  /*1980*/  @P1 SHF.L.U32 R129, R129, 0x10, RZ ;  /* 0x0000001081811819 */ /* 0x000fe400000006ff */
[----:B------:R-:W2:Y:S01]  /*1990*/  @P1 LDC R134, c[0x0][0x40c] ;  /* 0x00010300ff861b82 */ /* 0x000ea20000000800 */
[----:B---3--:R-:W-:Y:S01]  /*19a0*/  @P1 FMUL.FTZ R130, R128, R131 ;  /* 0x0000008380821220 */ /* 0x008fe20000410000 */
[C---:B------:R-:W-:Y:S02]  /*19b0*/  @P1 SHF.L.U32 R131, R102.reuse, 0x10, RZ ;  /* 0x0000001066831819 */ /* 0x040fe400000006ff */
[----:B------:R-:W-:-:S04]  /*19c0*/  @P1 PRMT R128, R102, 0x7632, R128 ;  /* 0x0000763266801816 */ /* 0x000fc80000000080 */
[----:B------:R-:W3:Y:S01]  /*19d0*/  @P1 LDC R152, c[0x0][0x40c] ;  /* 0x00010300ff981b82 */ /* 0x000ee20000000800 */
[----:B0-----:R-:W-:Y:S01]  /*19e0*/  @P1 FMUL.FTZ R149, R131, R150 ;  /* 0x0000009683951220 */ /* 0x001fe20000410000 */
[----:B------:R-:W-:Y:S02]  /*19f0*/  @P1 SHF.L.U32 R131, R128, 0x10, RZ ;  /* 0x0000001080831819 */ /* 0x000fe400000006ff */
[----:B------:R-:W-:Y:S01]  /*1a00*/  MOV R128, R104 ;  /* 0x0000006800807202 */ /* 0x000fe20000000f00 */
[----:B------:R-:W-:Y:S01]  /*1a10*/  @P1 FFMA.FTZ R128, R133, R68, R104 ;  /* 0x0000004485801223 */ /* 0x000fe20000010068 */
[----:B------:R-:W-:Y:S02]  /*1a20*/  @P1 SHF.L.U32 R133, R103, 0x10, RZ ;  /* 0x0000001067851819 */ /* 0x000fe400000006ff */
[----:B------:R-:W0:Y:S01]  /*1a30*/  @P1 LDC R154, c[0x0][0x40c] ;  /* 0x00010300ff9a1b82 */ /* 0x000e220000000800 */
[----:B-1----:R-:W-:Y:S01]  /*1a40*/  @P1 FMUL.FTZ R135, R132, R135 ;  /* 0x0000008784871220 */ /* 0x002fe20000410000 */
[----:B--2---:R-:W-:Y:S01]  /*1a50*/  @P1 FMUL.FTZ R132, R129, R134 ;  /* 0x0000008681841220 */ /* 0x004fe20000410000 */
[----:B------:R-:W-:Y:S01]  /*1a60*/  MOV R129, R105 ;  /* 0x0000006900817202 */ /* 0x000fe20000000f00 */
[----:B------:R-:W-:Y:S01]  /*1a70*/  @P1 FFMA.FTZ R129, R130, R69, R105 ;  /* 0x0000004582811223 */ /* 0x000fe20000010069 */
[----:B------:R-:W-:Y:S01]  /*1a80*/  MOV R130, R106 ;  /* 0x0000006a00827202 */ /* 0x000fe20000000f00 */
[----:B------:R-:W-:Y:S01]  /*1a90*/  @P1 FFMA.FTZ R130, R135, R70, R106 ;  /* 0x0000004687821223 */ /* 0x000fe2000001006a */
[----:B------:R-:W-:-:S02]  /*1aa0*/  MOV R134, R110 ;  /* 0x0000006e00867202 */ /* 0x000fc40000000f00 */
[----:B------:R-:W-:Y:S01]  /*1ab0*/  MOV R135, R111 ;  /* 0x0000006f00877202 */ /* 0x000fe20000000f00 */
[----:B---3--:R-:W-:Y:S01]  /*1ac0*/  @P1 FMUL.FTZ R150, R131, R152 ;  /* 0x0000009883961220 */ /* 0x008fe20000410000 */
        /* <DEDUP_REMOVED lines=14> */
.L_x_14983:
[----:B--2---:R-:W2:Y:S01]  /*1bb0*/  @P2 LDC R130, c[0x0][0x40c] ;  /* 0x00010300ff822b82 */ /* 0x004ea20000000800 */
[C---:B-----5:R-:W-:Y:S02]  /*1bc0*/  @P2 PRMT R128, R100.reuse, 0x7632, R128 ;  /* 0x0000763264802816 */ /* 0x060fe40000000080 */
[----:B------:R-:W-:Y:S02]  /*1bd0*/  @P2 SHF.L.U32 R129, R100, 0x10, RZ ;  /* 0x0000001064812819 */ /* 0x000fe400000006ff */
[----:B------:R-:W-:Y:S02]  /*1be0*/  @P2 SHF.L.U32 R128, R128, 0x10, RZ ;  /* 0x0000001080802819 */ /* 0x000fe400000006ff */
[----:B------:R-:W-:Y:S01]  /*1bf0*/  @P2 SHF.L.U32 R134, R101, 0x10, RZ ;  /* 0x0000001065862819 */ /* 0x000fe200000006ff */
[----:B------:R-:W3:Y:S08]  /*1c00*/  @P2 LDC R131, c[0x0][0x40c] ;  /* 0x00010300ff832b82 */ /* 0x000ef00000000800 */
[----:B------:R-:W4:Y:S08]  /*1c10*/  @P2 LDC R135, c[0x0][0x40c] ;  /* 0x00010300ff872b82 */ /* 0x000f300000000800 */
[----:B01----:R-:W0:Y:S01]  /*1c20*/  @P2 LDC R150, c[0x0][0x40c] ;  /* 0x00010300ff962b82 */ /* 0x003e220000000800 */
[----:B--2---:R-:W-:Y:S01]  /*1c30*/  @P2 FMUL.FTZ R133, R129, R130 ;  /* 0x0000008281852220 */ /* 0x004fe20000410000 */
[----:B------:R-:W-:Y:S01]  /*1c40*/  @P2 PRMT R129, R101, 0x7632, R129 ;  /* 0x0000763265812816 */ /* 0x000fe20000000081 */
[----:B------:R-:W-:-:S05]  /*1c50*/  HFMA2 R130, -RZ, RZ, 0, 0 ;  /* 0x00000000ff827431 */ /* 0x000fca00000001ff */
[----:B------:R-:W1:Y:S01]  /*1c60*/  @P2 LDC R149, c[0x0][0x40c] ;  /* 0x00010300ff952b82 */ /* 0x000e620000000800 */
[----:B---3--:R-:W-:Y:S01]  /*1c70*/  @P2 FMUL.FTZ R132, R128, R131 ;  /* 0x0000008380842220 */ /* 0x008fe20000410000 */
[----:B------:R-:W-:Y:S02]  /*1c80*/  @P2 SHF.L.U32 R131, R129, 0x10, RZ ;  /* 0x0000001081832819 */ /* 0x000fe400000006ff */
[----:B------:R-:W-:Y:S02]  /*1c90*/  CS2R R128, SRZ ;  /* 0x0000000000807805 */ /* 0x000fe4000001ff00 */
[----:B------:R-:W-:Y:S01]  /*1ca0*/  @P2 FMUL.FTZ R129, R132, R69 ;  /* 0x0000004584812220 */ /* 0x000fe20000410000 */
[----:B------:R-:W-:Y:S01]  /*1cb0*/  @P2 SHF.L.U32 R132, R102, 0x10, RZ ;  /* 0x0000001066842819 */ /* 0x000fe200000006ff */
[----:B------:R-:W-:Y:S01]  /*1cc0*/  @P2 FMUL.FTZ R128, R133, R68 ;  /* 0x0000004485802220 */ /* 0x000fe20000410000 */
[----:B----4-:R-:W-:Y:S01]  /*1cd0*/  @P2 FMUL.FTZ R135, R134, R135 ;  /* 0x0000008786872220 */ /* 0x010fe20000410000 */
        /* <DEDUP_REMOVED lines=23> */
.L_x_14984:
[----:B------:R-:W-:Y:S05]  /*1e50*/  BSYNC.RECONVERGENT B1 ;  /* 0x0000000000017941 */ /* 0x000fea0003800200 */
.L_x_14982:
[----:B------:R-:W0:Y:S01]  /*1e60*/  LDC.64 R150, c[0x0][0x3a8] ;  /* 0x0000ea00ff967b82 */ /* 0x000e220000000a00 */
[----:B------:R-:W-:Y:S01]  /*1e70*/  IADD3 R147, PT, PT, R147, 0x20, RZ ;  /* 0x0000002093937810 */ /* 0x000fe20007ffe0ff */
[C---:B0-----:R-:W-:Y:S01]  /*1e80*/  IMAD.WIDE.U32 R150, R146.reuse, 0x20, R150 ;  /* 0x0000002092967825 */ /* 0x041fe200078e0096 */
[----:B------:R-:W-:-:S04]  /*1e90*/  IADD3 R146, PT, PT, R146, 0x20, RZ ;  /* 0x0000002092927810 */ /* 0x000fc80007ffe0ff */
[----:B------:R2:W-:Y:S04]  /*1ea0*/  STG.E.128 desc[UR6][R150.64], R128 ;  /* 0x0000008096007986 */ /* 0x0005e8000c101d06 */
[----:B------:R2:W-:Y:S02]  /*1eb0*/  STG.E.128 desc[UR6][R150.64+0x10], R132 ;  /* 0x0000108496007986 */ /* 0x0005e4000c101d06 */
.L_x_14981:
[----:B------:R-:W-:Y:S05]  /*1ec0*/  BSYNC.RECONVERGENT B0 ;  /* 0x0000000000007941 */ /* 0x000fea0003800200 */
.L_x_14980:
[----:B------:R-:W-:Y:S01]  /*1ed0*/  ISETP.GE.U32.AND P1, PT, R148, 0x80, PT ;  /* 0x000000809400780c */ /* 0x000fe20003f26070 */
[----:B------:R-:W-:-:S12]  /*1ee0*/  BSSY.RECONVERGENT B0, `(.L_x_14985) ;  /* 0x0000069000007945 */ /* 0x000fd80003800200 */
[----:B------:R-:W-:Y:S05]  /*1ef0*/  @!P1 BRA `(.L_x_14986) ;  /* 0x00000004009c9947 */ /* 0x000fea0003800000 */
[----:B------:R-:W-:Y:S01]  /*1f00*/  ISETP.NE.U32.AND P3, PT, RZ, UR8, PT ;  /* 0x00000008ff007c0c */ /* 0x000fe2000bf65070 */
[----:B------:R-:W3:Y:S03]  /*1f10*/  @P2 LDC.64 R136, c[0x0][0x390] ;  /* 0x0000e400ff882b82 */ /* 0x000ee60000000a00 */
[----:B------:R-:W-:-:S13]  /*1f20*/  ISETP.NE.AND.EX P3, PT, RZ, UR9, PT, P3 ;  /* 0x00000009ff007c0c */ /* 0x000fda000bf65330 */
[----:B------:R-:W4:Y:S01]  /*1f30*/  @P3 LDC.64 R138, c[0x0][0x3a0] ;  /* 0x0000e800ff8a3b82 */ /* 0x000f220000000a00 */
[----:B---3--:R-:W-:-:S05]  /*1f40*/  @P2 IMAD.WIDE.U32 R136, R147, 0x10, R136 ;  /* 0x0000001093882825 */ /* 0x008fca00078e0088 */
[----:B------:R3:W5:Y:S01]  /*1f50*/  @P2 LDG.E.128 R100, desc[UR6][R136.64] ;  /* 0x0000000688642981 */ /* 0x000762000c1e1d00 */
[----:B----4-:R-:W-:-:S05]  /*1f60*/  @P3 IMAD.WIDE.U32 R138, R146, 0x20, R138 ;  /* 0x00000020928a3825 */ /* 0x010fca00078e008a */
[----:B------:R3:W5:Y:S04]  /*1f70*/  @P3 LDG.E.128 R104, desc[UR6][R138.64] ;  /* 0x000000068a683981 */ /* 0x000768000c1e1d00 */
[----:B------:R3:W5:Y:S01]  /*1f80*/  @P3 LDG.E.128 R108, desc[UR6][R138.64+0x10] ;  /* 0x000010068a6c3981 */ /* 0x000762000c1e1d00 */
[----:B------:R-:W-:Y:S04]  /*1f90*/  BSSY.RECONVERGENT B1, `(.L_x_14987) ;  /* 0x0000059000017945 */ /* 0x000fe80003800200 */
[----:B------:R-:W-:Y:S05]  /*1fa0*/  @!P3 BRA `(.L_x_14988) ;  /* 0x0000000000b8b947 */ /* 0x000fea0003800000 */
[----:B------:R-:W-:-:S13]  /*1fb0*/  ISETP.GT.AND P2, PT, R0, RZ, PT ;  /* 0x000000ff0000720c */ /* 0x000fda0003f44270 */
[----:B------:R-:W4:Y:S01]  /*1fc0*/  @P2 LDC R143, c[0x0][0x40c] ;  /* 0x00010300ff8f2b82 */ /* 0x000f220000000800 */
[C---:B---3-5:R-:W-:Y:S02]  /*1fd0*/  @P2 PRMT R136, R100.reuse, 0x7632, R136 ;  /* 0x0000763264882816 */ /* 0x068fe40000000088 */
[----:B------:R-:W-:Y:S02]  /*1fe0*/  @P2 SHF.L.U32 R138, R100, 0x10, RZ ;  /* 0x00000010648a2819 */ /* 0x000fe400000006ff */
[----:B------:R-:W-:Y:S02]  /*1ff0*/  @P2 SHF.L.U32 R136, R136, 0x10, RZ ;  /* 0x0000001088882819 */ /* 0x000fe400000006ff */
[C---:B------:R-:W-:Y:S01]  /*2000*/  @P2 SHF.L.U32 R142, R101.reuse, 0x10, RZ ;  /* 0x00000010658e2819 */ /* 0x040fe200000006ff */
[----:B------:R-:W3:Y:S01]  /*2010*/  @P2 LDC R139, c[0x0][0x40c] ;  /* 0x00010300ff8b2b82 */ /* 0x000ee20000000800 */
[----:B------:R-:W-:-:S04]  /*2020*/  @P2 PRMT R137, R101, 0x7632, R137 ;  /* 0x0000763265892816 */ /* 0x000fc80000000089 */
[----:B------:R-:W-:-:S03]  /*2030*/  @P2 SHF.L.U32 R137, R137, 0x10, RZ ;  /* 0x0000001089892819 */ /* 0x000fc600000006ff */
[----:B------:R-:W3:Y:S08]  /*2040*/  @P2 LDC R147, c[0x0][0x40c] ;  /* 0x00010300ff932b82 */ /* 0x000ef00000000800 */
[----:B------:R-:W3:Y:S01]  /*2050*/  @P2 LDC R0, c[0x0][0x40c] ;  /* 0x00010300ff002b82 */ /* 0x000ee20000000800 */
[----:B----4-:R-:W-:Y:S01]  /*2060*/  @P2 FMUL.FTZ R140, R136, R143 ;  /* 0x0000008f888c2220 */ /* 0x010fe20000410000 */
[----:B------:R-:W-:-:S02]  /*2070*/  @P2 PRMT R136, R102, 0x7632, R136 ;  /* 0x0000763266882816 */ /* 0x000fc40000000088 */
[----:B------:R-:W-:-:S04]  /*2080*/  @P2 SHF.L.U32 R143, R103, 0x10, RZ ;  /* 0x00000010678f2819 */ /* 0x000fc800000006ff */
[----:B012---:R-:W0:Y:S01]  /*2090*/  @P2 LDC R150, c[0x0][0x40c] ;  /* 0x00010300ff962b82 */ /* 0x007e220000000800 */
[----:B---3--:R-:W-:Y:S01]  /*20a0*/  @P2 FMUL.FTZ R141, R138, R139 ;  /* 0x0000008b8a8d2220 */ /* 0x008fe20000410000 */
[----:B------:R-:W-:Y:S02]  /*20b0*/  @P2 SHF.L.U32 R139, R136, 0x10, RZ ;  /* 0x00000010888b2819 */ /* 0x000fe400000006ff */
[----:B------:R-:W-:Y:S01]  /*20c0*/  MOV R136, R104 ;  /* 0x0000006800887202 */ /* 0x000fe20000000f00 */
[----:B------:R-:W-:Y:S01]  /*20d0*/  @P2 FFMA.FTZ R136, R141, R92, R104 ;  /* 0x0000005c8d882223 */ /* 0x000fe20000010068 */
[----:B------:R-:W-:Y:S02]  /*20e0*/  MOV R138, R106 ;  /* 0x0000006a008a7202 */ /* 0x000fe40000000f00 */
[----:B------:R-:W1:Y:S01]  /*20f0*/  @P2 LDC R149, c[0x0][0x40c] ;  /* 0x00010300ff952b82 */ /* 0x000e620000000800 */
[----:B------:R-:W-:Y:S01]  /*2100*/  @P2 FMUL.FTZ R147, R142, R147 ;  /* 0x000000938e932220 */ /* 0x000fe20000410000 */
[----:B------:R-:W-:-:S02]  /*2110*/  @P2 SHF.L.U32 R142, R102, 0x10, RZ ;  /* 0x00000010668e2819 */ /* 0x000fc400000006ff */
[----:B------:R-:W-:Y:S01]  /*2120*/  MOV R141, R109 ;  /* 0x0000006d008d7202 */ /* 0x000fe20000000f00 */
[----:B------:R-:W-:-:S03]  /*2130*/  @P2 FFMA.FTZ R138, R147, R94, R106 ;  /* 0x0000005e938a2223 */ /* 0x000fc6000001006a */
[----:B------:R-:W2:Y:S01]  /*2140*/  @P2 LDC R152, c[0x0][0x40c] ;  /* 0x00010300ff982b82 */ /* 0x000ea20000000800 */
[----:B------:R-:W-:Y:S01]  /*2150*/  @P2 FMUL.FTZ R143, R143, R0 ;  /* 0x000000008f8f2220 */ /* 0x000fe20000410000 */
[----:B0-----:R-:W-:Y:S01]  /*2160*/  @P2 FMUL.FTZ R150, R137, R150 ;  /* 0x0000009689962220 */ /* 0x001fe20000410000 */
[----:B------:R-:W-:Y:S01]  /*2170*/  MOV R137, R105 ;  /* 0x0000006900897202 */ /* 0x000fe20000000f00 */
[----:B------:R-:W-:Y:S01]  /*2180*/  @P2 FFMA.FTZ R137, R140, R93, R105 ;  /* 0x0000005d8c892223 */ /* 0x000fe20000010069 */
[----:B------:R-:W-:Y:S01]  /*2190*/  MOV R140, R108 ;  /* 0x0000006c008c7202 */ /* 0x000fe20000000f00 */
[----:B-1----:R-:W-:Y:S01]  /*21a0*/  @P2 FMUL.FTZ R149, R142, R149 ;  /* 0x000000958e952220 */ /* 0x002fe20000410000 */
[----:B------:R-:W-:Y:S01]  /*21b0*/  MOV R142, R110 ;  /* 0x0000006e008e7202 */ /* 0x000fe20000000f00 */
[----:B------:R-:W-:Y:S01]  /*21c0*/  @P2 FFMA.FTZ R142, R143, R98, R110 ;  /* 0x000000628f8e2223 */ /* 0x000fe2000001006e */
[----:B------:R-:W-:Y:S01]  /*21d0*/  MOV R143, R111 ;  /* 0x0000006f008f7202 */ /* 0x000fe20000000f00 */
[----:B------:R-:W-:Y:S01]  /*21e0*/  @P2 FFMA.FTZ R140, R149, R96, R108 ;  /* 0x00000060958c2223 */ /* 0x000fe2000001006c */
[----:B--2---:R-:W-:Y:S01]  /*21f0*/  @P2 FMUL.FTZ R152, R139, R152 ;  /* 0x000000988b982220 */ /* 0x004fe20000410000 */
[----:B------:R-:W-:Y:S01]  /*2200*/  MOV R139, R107 ;  /* 0x0000006b008b7202 */ /* 0x000fe20000000f00 */
[----:B------:R-:W-:-:S02]  /*2210*/  @P2 FFMA.FTZ R139, R150, R95, R107 ;  /* 0x0000005f968b2223 */ /* 0x000fc4000001006b */
[----:B------:R-:W-:Y:S01]  /*2220*/  @P2 FFMA.FTZ R141, R152, R97, R109 ;  /* 0x00000061988d2223 */ /* 0x000fe2000001006d */
[----:B------:R-:W-:Y:S06]  /*2230*/  @!P2 BRA `(.L_x_14989) ;  /* 0x0000000000b8a947 */ /* 0x000fec0003800000 */
[----:B------:R-:W-:-:S04]  /*2240*/  PRMT R0, R103, 0x7632, R0 ;  /* 0x0000763267007816 */ /* 0x000fc80000000000 */
[----:B------:R-:W-:-:S05]  /*2250*/  SHF.L.U32 R0, R0, 0x10, RZ ;  /* 0x0000001000007819 */ /* 0x000fca00000006ff */
[----:B------:R-:W-:-:S04]  /*2260*/  FMUL.FTZ R0, R0, UR11 ;  /* 0x0000000b00007c20 */ /* 0x000fc80008410000 */
[----:B------:R-:W-:Y:S01]  /*2270*/  FFMA.FTZ R143, R0, R99, R111 ;  /* 0x00000063008f7223 */ /* 0x000fe2000001006f */
[----:B------:R-:W-:Y:S06]  /*2280*/  BRA `(.L_x_14989) ;  /* 0x0000000000a47947 */ /* 0x000fec0003800000 */
.L_x_14988:
[----:B---3--:R-:W3:Y:S01]  /*2290*/  @P2 LDC R139, c[0x0][0x40c] ;  /* 0x00010300ff8b2b82 */ /* 0x008ee20000000800 */
[C---:B-----5:R-:W-:Y:S02]  /*22a0*/  @P2 PRMT R136, R100.reuse, 0x7632, R136 ;  /* 0x0000763264882816 */ /* 0x060fe40000000088 */
[----:B------:R-:W-:Y:S02]  /*22b0*/  @P2 SHF.L.U32 R138, R100, 0x10, RZ ;  /* 0x00000010648a2819 */ /* 0x000fe400000006ff */
[----:B------:R-:W-:Y:S02]  /*22c0*/  @P2 SHF.L.U32 R136, R136, 0x10, RZ ;  /* 0x0000001088882819 */ /* 0x000fe400000006ff */
[C---:B------:R-:W-:Y:S01]  /*22d0*/  @P2 PRMT R137, R101.reuse, 0x7632, R137 ;  /* 0x0000763265892816 */ /* 0x040fe20000000089 */
[----:B------:R-:W4:Y:S01]  /*22e0*/  @P2 LDC R141, c[0x0][0x40c] ;  /* 0x00010300ff8d2b82 */ /* 0x000f220000000800 */
[----:B------:R-:W-:Y:S02]  /*22f0*/  @P2 SHF.L.U32 R142, R101, 0x10, RZ ;  /* 0x00000010658e2819 */ /* 0x000fe400000006ff */
[----:B------:R-:W-:-:S05]  /*2300*/  @P2 SHF.L.U32 R137, R137, 0x10, RZ ;  /* 0x0000001089892819 */ /* 0x000fca00000006ff */
[----:B------:R-:W4:Y:S08]  /*2310*/  @P2 LDC R147, c[0x0][0x40c] ;  /* 0x00010300ff932b82 */ /* 0x000f300000000800 */
[----:B------:R-:W4:Y:S01]  /*2320*/  @P2 LDC R143, c[0x0][0x40c] ;  /* 0x00010300ff8f2b82 */ /* 0x000f220000000800 */
[----:B---3--:R-:W-:Y:S01]  /*2330*/  @P2 FMUL.FTZ R139, R138, R139 ;  /* 0x0000008b8a8b2220 */ /* 0x008fe20000410000 */
[----:B------:R-:W-:-:S06]  /*2340*/  @P2 SHF.L.U32 R138, R102, 0x10, RZ ;  /* 0x00000010668a2819 */ /* 0x000fcc00000006ff */
[----:B012---:R-:W0:Y:S01]  /*2350*/  @P2 LDC R150, c[0x0][0x40c] ;  /* 0x00010300ff962b82 */ /* 0x007e220000000800 */
[----:B----4-:R-:W-:Y:S01]  /*2360*/  @P2 FMUL.FTZ R140, R136, R141 ;  /* 0x0000008d888c2220 */ /* 0x010fe20000410000 */
[----:B------:R-:W-:Y:S02]  /*2370*/  @P2 SHF.L.U32 R141, R103, 0x10, RZ ;  /* 0x00000010678d2819 */ /* 0x000fe400000006ff */
[----:B------:R-:W-:-:S04]  /*2380*/  @P2 PRMT R136, R102, 0x7632, R136 ;  /* 0x0000763266882816 */ /* 0x000fc80000000088 */
[----:B------:R-:W1:Y:S01]  /*2390*/  @P2 LDC R154, c[0x0][0x40c] ;  /* 0x00010300ff9a2b82 */ /* 0x000e620000000800 */
[----:B------:R-:W-:Y:S01]  /*23a0*/  @P2 FMUL.FTZ R147, R138, R147 ;  /* 0x000000938a932220 */ /* 0x000fe20000410000 */
[----:B------:R-:W-:-:S06]  /*23b0*/  @P2 PRMT R138, R103, 0x7632, R138 ;  /* 0x00007632678a2816 */ /* 0x000fcc000000008a */
[----:B------:R-:W2:Y:S01]  /*23c0*/  @P2 LDC R152, c[0x0][0x40c] ;  /* 0x00010300ff982b82 */ /* 0x000ea20000000800 */
[----:B------:R-:W-:-:S07]  /*23d0*/  @P2 FMUL.FTZ R143, R142, R143 ;  /* 0x0000008f8e8f2220 */ /* 0x000fce0000410000 */
[----:B------:R-:W3:Y:S01]  /*23e0*/  @P2 LDC R0, c[0x0][0x40c] ;  /* 0x00010300ff002b82 */ /* 0x000ee20000000800 */
[----:B0-----:R-:W-:Y:S01]  /*23f0*/  @P2 FMUL.FTZ R142, R137, R150 ;  /* 0x00000096898e2220 */ /* 0x001fe20000410000 */
[----:B------:R-:W-:Y:S01]  /*2400*/  @P2 SHF.L.U32 R137, R136, 0x10, RZ ;  /* 0x0000001088892819 */ /* 0x000fe200000006ff */
[----:B------:R-:W-:Y:S02]  /*2410*/  HFMA2 R136, -RZ, RZ, 0, 0 ;  /* 0x00000000ff887431 */ /* 0x000fe400000001ff */
[----:B------:R-:W-:Y:S01]  /*2420*/  @P2 FMUL.FTZ R136, R139, R92 ;  /* 0x0000005c8b882220 */ /* 0x000fe20000410000 */
[----:B-1----:R-:W-:Y:S01]  /*2430*/  @P2 FMUL.FTZ R149, R141, R154 ;  /* 0x0000009a8d952220 */ /* 0x002fe20000410000 */
[----:B------:R-:W-:Y:S02]  /*2440*/  @P2 SHF.L.U32 R141, R138, 0x10, RZ ;  /* 0x000000108a8d2819 */ /* 0x000fe400000006ff */
[----:B------:R-:W-:Y:S02]  /*2450*/  CS2R R138, SRZ ;  /* 0x00000000008a7805 */ /* 0x000fe4000001ff00 */
[----:B------:R-:W-:Y:S01]  /*2460*/  @P2 FMUL.FTZ R138, R143, R94 ;  /* 0x0000005e8f8a2220 */ /* 0x000fe20000410000 */
[----:B------:R-:W-:Y:S01]  /*2470*/  @P2 FMUL.FTZ R139, R142, R95 ;  /* 0x0000005f8e8b2220 */ /* 0x000fe20000410000 */
[----:B------:R-:W-:Y:S01]  /*2480*/  CS2R R142, SRZ ;  /* 0x00000000008e7805 */ /* 0x000fe2000001ff00 */
[----:B--2---:R-:W-:Y:S01]  /*2490*/  @P2 FMUL.FTZ R150, R137, R152 ;  /* 0x0000009889962220 */ /* 0x004fe20000410000 */
[----:B------:R-:W-:Y:S01]  /*24a0*/  MOV R137, RZ ;  /* 0x000000ff00897202 */ /* 0x000fe20000000f00 */
[----:B------:R-:W-:Y:S01]  /*24b0*/  @P2 FMUL.FTZ R137, R140, R93 ;  /* 0x0000005d8c892220 */ /* 0x000fe20000410000 */
[----:B------:R-:W-:Y:S01]  /*24c0*/  @P2 FMUL.FTZ R142, R149, R98 ;  /* 0x00000062958e2220 */ /* 0x000fe20000410000 */
[----:B---3--:R-:W-:Y:S01]  /*24d0*/  @P2 FMUL.FTZ R0, R141, R0 ;  /* 0x000000008d002220 */ /* 0x008fe20000410000 */
[----:B------:R-:W-:-:S02]  /*24e0*/  CS2R R140, SRZ ;  /* 0x00000000008c7805 */ /* 0x000fc4000001ff00 */
[----:B------:R-:W-:Y:S01]  /*24f0*/  @P2 FMUL.FTZ R140, R147, R96 ;  /* 0x00000060938c2220 */ /* 0x000fe20000410000 */
[----:B------:R-:W-:Y:S01]  /*2500*/  @P2 FMUL.FTZ R141, R150, R97 ;  /* 0x00000061968d2220 */ /* 0x000fe20000410000 */
[----:B------:R-:W-:-:S07]  /*2510*/  @P2 FMUL.FTZ R143, R0, R99 ;  /* 0x00000063008f2220 */ /* 0x000fce0000410000 */
.L_x_14989:
[----:B------:R-:W-:Y:S05]  /*2520*/  BSYNC.RECONVERGENT B1 ;  /* 0x0000000000017941 */ /* 0x000fea0003800200 */
.L_x_14987:
[----:B------:R-:W0:Y:S02]  /*2530*/  LDC.64 R150, c[0x0][0x3a8] ;  /* 0x0000ea00ff967b82 */ /* 0x000e240000000a00 */
[----:B0-----:R-:W-:-:S05]  /*2540*/  IMAD.WIDE.U32 R146, R146, 0x20, R150 ;  /* 0x0000002092927825 */ /* 0x001fca00078e0096 */
[----:B------:R3:W-:Y:S04]  /*2550*/  STG.E.128 desc[UR6][R146.64], R136 ;  /* 0x0000008892007986 */ /* 0x0007e8000c101d06 */
[----:B------:R3:W-:Y:S02]  /*2560*/  STG.E.128 desc[UR6][R146.64+0x10], R140 ;  /* 0x0000108c92007986 */ /* 0x0007e4000c101d06 */
.L_x_14986:
[----:B------:R-:W-:Y:S05]  /*2570*/  BSYNC.RECONVERGENT B0 ;  /* 0x0000000000007941 */ /* 0x000fea0003800200 */
.L_x_14985:
        /* <DEDUP_REMOVED lines=40> */
[----:B------:R-:W4:Y:S01]  /*2800*/  LDC R146, c[0x0][0x400] ;  /* 0x00010000ff927b82 */ /* 0x000f220000000800 */
[----:B---3--:R-:W-:-:S05]  /*2810*/  FADD.FTZ R149, R147, R0 ;  /* 0x0000000093957221 */ /* 0x008fca0000010000 */
[----:B------:R-:W0:Y:S02]  /*2820*/  SHFL.BFLY PT, R0, R149, 0x2, 0x1f ;  /* 0x0c401f0095007f89 */ /* 0x000e2400000e0000 */
[----:B012---:R-:W-:-:S05]  /*2830*/  FADD.FTZ R151, R149, R0 ;  /* 0x0000000095977221 */ /* 0x007fca0000010000 */
[----:B------:R-:W0:Y:S02]  /*2840*/  SHFL.BFLY PT, R0, R151, 0x4, 0x1f ;  /* 0x0c801f0097007f89 */ /* 0x000e2400000e0000 */
[----:B0-----:R-:W-:-:S05]  /*2850*/  FADD.FTZ R152, R151, R0 ;  /* 0x0000000097987221 */ /* 0x001fca0000010000 */
[----:B------:R-:W0:Y:S02]  /*2860*/  SHFL.BFLY PT, R153, R152, 0x8, 0x1f ;  /* 0x0d001f0098997f89 */ /* 0x000e2400000e0000 */
[----:B0-----:R-:W-:-:S05]  /*2870*/  FADD.FTZ R153, R152, R153 ;  /* 0x0000009998997221 */ /* 0x001fca0000010000 */
[----:B------:R-:W0:Y:S02]  /*2880*/  SHFL.BFLY PT, R0, R153, 0x10, 0x1f ;  /* 0x0e001f0099007f89 */ /* 0x000e2400000e0000 */
[----:B0-----:R-:W-:-:S04]  /*2890*/  FADD.FTZ R155, R153, R0 ;  /* 0x00000000999b7221 */ /* 0x001fc80000010000 */
[----:B----4-:R-:W-:-:S04]  /*28a0*/  FMUL.FTZ R150, R155, R146 ;  /* 0x000000929b967220 */ /* 0x010fc80000410000 */
        /* <DEDUP_REMOVED lines=74> */
.L_x_15011:
[----:B------:R-:W-:Y:S01]  /*2d50*/  FMUL.FTZ R147, R150, R150 ;  /* 0x0000009696937220 */ /* 0x000fe20000410000 */
[----:B-1----:R-:W-:Y:S01]  /*2d60*/  FADD.FTZ R151, R154, R151 ;  /* 0x000000979a977221 */ /* 0x002fe20000010000 */
[----:B------:R-:W-:Y:S01]  /*2d70*/  ISETP.NE.AND P2, PT, RZ, UR5, PT ;  /* 0x00000005ff007c0c */ /* 0x000fe2000bf45270 */
[----:B------:R-:W1:Y:S01]  /*2d80*/  @!P5 LDC.64 R152, c[0x0][0x3c0] ;  /* 0x0000f000ff98db82 */ /* 0x000e620000000a00 */
[----:B-----5:R-:W-:Y:S01]  /*2d90*/  ISETP.GE.AND P3, PT, R144, 0x1, PT ;  /* 0x000000019000780c */ /* 0x020fe20003f66270 */
[----:B------:R-:W-:Y:S01]  /*2da0*/  FFMA.FTZ R0, R151, R146, UR10 ;  /* 0x0000000a97007e23 */ /* 0x000fe20008010092 */
[----:B------:R-:W-:Y:S01]  /*2db0*/  FSEL R149, R147, RZ, P2 ;  /* 0x000000ff93957208 */ /* 0x000fe20001000000 */
[----:B------:R-:W-:Y:S04]  /*2dc0*/  BSSY.RECONVERGENT B0, `(.L_x_14991) ;  /* 0x000009a000007945 */ /* 0x000fe80003800200 */
        /* <DEDUP_REMOVED lines=38> */
[----:B0-----:R-:W-:Y:S01]  /*3030*/  FMUL.FTZ R154, R0, R145 ;  /* 0x00000091009a7220 */ /* 0x001fe20000410000 */
[----:B------:R-:W-:Y:S01]  /*3040*/  FFMA.FTZ R145, R147, R6, R14 ;  /* 0x0000000693917223 */ /* 0x000fe2000001000e */
[----:B------:R-:W-:Y:S01]  /*3050*/  FFMA.FTZ R147, R155, R10, R18 ;  /* 0x0000000a9b937223 */ /* 0x000fe20000010012 */
[----:B-1----:R-:W-:-:S04]  /*3060*/  IMAD.WIDE.U32 R152, R149, 0x10, R152 ;  /* 0x0000001095987825 */ /* 0x002fc800078e0098 */
[----:B------:R-:W-:Y:S01]  /*3070*/  FFMA.FTZ R154, R154, R9, R17 ;  /* 0x000000099a9a7223 */ /* 0x000fe20000010011 */
[----:B------:R-:W-:Y:S02]  /*3080*/  IADD3 R149, PT, PT, R149, 0x20, RZ ;  /* 0x0000002095957810 */ /* 0x000fe40007ffe0ff */
[----:B------:R-:W-:Y:S02]  /*3090*/  F2FP.BF16.F32.PACK_AB R145, R146, R145 ;  /* 0x000000919291723e */ /* 0x000fe400000010ff */
[----:B------:R-:W-:Y:S02]  /*30a0*/  F2FP.BF16.F32.PACK_AB R146, R154, R151 ;  /* 0x000000979a92723e */ /* 0x000fe400000010ff */
[----:B------:R-:W-:-:S05]  /*30b0*/  F2FP.BF16.F32.PACK_AB R147, R156, R147 ;  /* 0x000000939c93723e */ /* 0x000fca00000010ff */
[----:B------:R1:W-:Y:S02]  /*30c0*/  STG.E.128 desc[UR6][R152.64], R144 ;  /* 0x0000009098007986 */ /* 0x0003e4000c101d06 */
.L_x_14994:
[----:B------:R-:W-:Y:S05]  /*30d0*/  BSYNC.RECONVERGENT B1 ;  /* 0x0000000000017941 */ /* 0x000fea0003800200 */
.L_x_14993:
        /* <DEDUP_REMOVED lines=35> */
.L_x_14996:
[----:B------:R-:W-:Y:S05]  /*3310*/  BSYNC.RECONVERGENT B1 ;  /* 0x0000000000017941 */ /* 0x000fea0003800200 */
.L_x_14995:
        /* <DEDUP_REMOVED lines=35> */
.L_x_14998:
[----:B------:R-:W-:Y:S05]  /*3550*/  BSYNC.RECONVERGENT B1 ;  /* 0x0000000000017941 */ /* 0x000fea0003800200 */
.L_x_14997:
[----:B------:R-:W-:Y:S05]  /*3560*/  @!P1 BRA `(.L_x_14992) ;  /* 0x00000000007c9947 */ /* 0x000fea0003800000 */
[--C-:B------:R-:W-:Y:S01]  /*3570*/  FADD.FTZ R151, R142, -R150.reuse ;  /* 0x800000968e977221 */ /* 0x100fe20000010000 */
[--C-:B-123--:R-:W-:Y:S01]  /*3580*/  FADD.FTZ R145, R136, -R150.reuse ;  /* 0x8000009688917221 */ /* 0x10efe20000010000 */
        /* <DEDUP_REMOVED lines=8> */
[----:B------:R-:W1:Y:S01]  /*3610*/  LDC.64 R150, c[0x0][0x428] ;  /* 0x00010a00ff967b82 */ /* 0x000e620000000a00 */
[----:B------:R-:W-:Y:S01]  /*3620*/  FMUL.FTZ R144, R0, R147 ;  /* 0x0000009300907220 */ /* 0x000fe20000410000 */
[----:B------:R-:W-:Y:S01]  /*3630*/  FFMA.FTZ R147, R161, R82, R90 ;  /* 0x00000052a1937223 */ /* 0x000fe2000001005a */
[----:B0-----:R-:W-:Y:S01]  /*3640*/  FFMA.FTZ R154, R146, R83, R91 ;  /* 0x00000053929a7223 */ /* 0x001fe2000001005b */
        /* <DEDUP_REMOVED lines=13> */
[----:B------:R-:W-:Y:S02]  /*3720*/  F2FP.BF16.F32.PACK_AB R145, R152, R145 ;  /* 0x000000919891723e */ /* 0x000fe400000010ff */
[----:B------:R-:W-:Y:S01]  /*3730*/  F2FP.BF16.F32.PACK_AB R144, R153, R0 ;  /* 0x000000009990723e */ /* 0x000fe200000010ff */
[----:B-1----:R-:W-:-:S05]  /*3740*/  IMAD.WIDE.U32 R150, R149, 0x10, R150 ;  /* 0x0000001095967825 */ /* 0x002fca00078e0096 */
[----:B------:R4:W-:Y:S02]  /*3750*/  STG.E.128 desc[UR6][R150.64], R144 ;  /* 0x0000009096007986 */ /* 0x0009e4000c101d06 */
.L_x_14992:
[----:B------:R-:W-:Y:S05]  /*3760*/  BSYNC.RECONVERGENT B0 ;  /* 0x0000000000007941 */ /* 0x000fea0003800200 */
.L_x_14991:
[----:B-1234-:R-:W1:Y:S02]  /*3770*/  LDC.64 R144, c[0x0][0x380] ;  /* 0x0000e000ff907b82 */ /* 0x01ee640000000a00 */
[----:B-1----:R-:W-:-:S04]  /*3780*/  LEA R2, R144, R2, 0x2 ;  /* 0x0000000290027211 */ /* 0x002fc800078e10ff */
[----:B------:R-:W-:-:S13]  /*3790*/  ISETP.GE.AND P0, PT, R2, R145, PT ;  /* 0x000000910200720c */ /* 0x000fda0003f06270 */
[----:B------:R-:W-:Y:S05]  /*37a0*/  @!P0 BRA `(.L_x_14999) ;  /* 0xffffffd000448947 */ /* 0x000fea000383ffff */
[----:B------:R-:W-:Y:S05]  /*37b0*/  EXIT ;  /* 0x000000000000794d */ /* 0x000fea0003800000 */
.L_x_14990:
        /* <DEDUP_REMOVED lines=8> */
.L_x_15001:
[----:B------:R-:W-:Y:S05]  /*3840*/  BSYNC B0 ;  /* 0x0000000000007941 */ /* 0x000fea0003800000 */
.L_x_15000:
        /* <DEDUP_REMOVED lines=10> */
.L_x_15002:
[----:B------:R-:W-:Y:S01]  /*38f0*/  HFMA2 R157, -RZ, RZ, 0, 2.384185791015625e-07 ;  /* 0x00000004ff9d7431 */ /* 0x000fe200000001ff */
[----:B------:R-:W-:-:S05]  /*3900*/  MOV R0, R156 ;  /* 0x0000009c00007202 */ /* 0x000fca0000000f00 */
[----:B------:R-:W-:-:S05]  /*3910*/  FADD.FTZ R151, R149, R0 ;  /* 0x0000000095977221 */ /* 0x000fca0000010000 */
[----:B------:R-:W-:-:S07]  /*3920*/  MOV R158, R151 ;  /* 0x00000097009e7202 */ /* 0x000fce0000000f00 */
[----:B------:R-:W-:Y:S05]  /*3930*/  WARPSYNC.COLLECTIVE R155, `(.L_x_15003) ;  /* 0x000000009b087348 */ /* 0x000fea0003c00000 */
[----:B------:R0:W1:Y:S02]  /*3940*/  SHFL.BFLY P6, R156, R158, R157, R160 ;  /* 0x0c00009d9e9c7389 */ /* 0x00006400000c00a0 */
[----:B01----:R-:W-:Y:S05]  /*3950*/  ENDCOLLECTIVE ;  /* 0x000000000000791b */ /* 0x003fea0003800000 */
.L_x_15003:
[----:B------:R-:W-:Y:S01]  /*3960*/  HFMA2 R157, -RZ, RZ, 0, 4.76837158203125e-07 ;  /* 0x00000008ff9d7431 */ /* 0x000fe200000001ff */
[----:B------:R-:W-:-:S05]  /*3970*/  MOV R0, R156 ;  /* 0x0000009c00007202 */ /* 0x000fca0000000f00 */
[----:B------:R-:W-:-:S05]  /*3980*/  FADD.FTZ R152, R151, R0 ;  /* 0x0000000097987221 */ /* 0x000fca0000010000 */
[----:B------:R-:W-:-:S07]  /*3990*/  MOV R158, R152 ;  /* 0x00000098009e7202 */ /* 0x000fce0000000f00 */
[----:B------:R-:W-:Y:S05]  /*39a0*/  WARPSYNC.COLLECTIVE R155, `(.L_x_15004) ;  /* 0x000000009b087348 */ /* 0x000fea0003c00000 */
[----:B------:R0:W1:Y:S02]  /*39b0*/  SHFL.BFLY P6, R156, R158, R157, R160 ;  /* 0x0c00009d9e9c7389 */ /* 0x00006400000c00a0 */
[----:B01----:R-:W-:Y:S05]  /*39c0*/  ENDCOLLECTIVE ;  /* 0x000000000000791b */ /* 0x003fea0003800000 */
.L_x_15004:
[----:B------:R-:W-:Y:S01]  /*39d0*/  HFMA2 R157, -RZ, RZ, 0, 9.5367431640625e-07 ;  /* 0x00000010ff9d7431 */ /* 0x000fe200000001ff */
[----:B------:R-:W-:-:S05]  /*39e0*/  MOV R153, R156 ;  /* 0x0000009c00997202 */ /* 0x000fca0000000f00 */
[----:B------:R-:W-:-:S05]  /*39f0*/  FADD.FTZ R153, R152, R153 ;  /* 0x0000009998997221 */ /* 0x000fca0000010000 */
[----:B------:R-:W-:-:S07]  /*3a00*/  MOV R158, R153 ;  /* 0x00000099009e7202 */ /* 0x000fce0000000f00 */
[----:B------:R-:W-:Y:S05]  /*3a10*/  WARPSYNC.COLLECTIVE R155, `(.L_x_15005) ;  /* 0x000000009b087348 */ /* 0x000fea0003c00000 */
[----:B------:R0:W1:Y:S02]  /*3a20*/  SHFL.BFLY P6, R156, R158, R157, R160 ;  /* 0x0c00009d9e9c7389 */ /* 0x00006400000c00a0 */
[----:B01----:R-:W-:Y:S05]  /*3a30*/  ENDCOLLECTIVE ;  /* 0x000000000000791b */ /* 0x003fea0003800000 */
.L_x_15005:
        /* <DEDUP_REMOVED lines=73> */
.L_x_15006:
[----:B------:R-:W-:Y:S01]  /*3ed0*/  HFMA2 R157, -RZ, RZ, 0, 1.1920928955078125e-07 ;  /* 0x00000002ff9d7431 */ /* 0x000fe200000001ff */
[----:B------:R-:W-:-:S05]  /*3ee0*/  MOV R147, R156 ;  /* 0x0000009c00937202 */ /* 0x000fca0000000f00 */
[----:B------:R-:W-:-:S05]  /*3ef0*/  FADD.FTZ R147, R0, R147 ;  /* 0x0000009300937221 */ /* 0x000fca0000010000 */
[----:B------:R-:W-:-:S07]  /*3f00*/  MOV R158, R147 ;  /* 0x00000093009e7202 */ /* 0x000fce0000000f00 */
[----:B------:R-:W-:Y:S05]  /*3f10*/  WARPSYNC.COLLECTIVE R155, `(.L_x_15007) ;  /* 0x000000009b087348 */ /* 0x000fea0003c00000 */
[----:B------:R0:W1:Y:S02]  /*3f20*/  SHFL.BFLY P6, R156, R158, R157, R160 ;  /* 0x0c00009d9e9c7389 */ /* 0x00006400000c00a0 */
[----:B01----:R-:W-:Y:S05]  /*3f30*/  ENDCOLLECTIVE ;  /* 0x000000000000791b */ /* 0x003fea0003800000 */
.L_x_15007:
[----:B------:R-:W-:Y:S01]  /*3f40*/  HFMA2 R157, -RZ, RZ, 0, 2.384185791015625e-07 ;  /* 0x00000004ff9d7431 */ /* 0x000fe200000001ff */
[----:B------:R-:W-:-:S05]  /*3f50*/  MOV R152, R156 ;  /* 0x0000009c00987202 */ /* 0x000fca0000000f00 */
[----:B------:R-:W-:-:S05]  /*3f60*/  FADD.FTZ R152, R147, R152 ;  /* 0x0000009893987221 */ /* 0x000fca0000010000 */
[----:B------:R-:W-:-:S07]  /*3f70*/  MOV R158, R152 ;  /* 0x00000098009e7202 */ /* 0x000fce0000000f00 */
[----:B------:R-:W-:Y:S05]  /*3f80*/  WARPSYNC.COLLECTIVE R155, `(.L_x_15008) ;  /* 0x000000009b087348 */ /* 0x000fea0003c00000 */
[----:B------:R0:W1:Y:S02]  /*3f90*/  SHFL.BFLY P6, R156, R158, R157, R160 ;  /* 0x0c00009d9e9c7389 */ /* 0x00006400000c00a0 */
[----:B01----:R-:W-:Y:S05]  /*3fa0*/  ENDCOLLECTIVE ;  /* 0x000000000000791b */ /* 0x003fea0003800000 */
.L_x_15008:
[----:B------:R-:W-:Y:S01]  /*3fb0*/  HFMA2 R157, -RZ, RZ, 0, 4.76837158203125e-07 ;  /* 0x00000008ff9d7431 */ /* 0x000fe200000001ff */
[----:B------:R-:W-:-:S05]  /*3fc0*/  MOV R149, R156 ;  /* 0x0000009c00957202 */ /* 0x000fca0000000f00 */
[----:B------:R-:W-:-:S05]  /*3fd0*/  FADD.FTZ R149, R152, R149 ;  /* 0x0000009598957221 */ /* 0x000fca0000010000 */
[----:B------:R-:W-:-:S07]  /*3fe0*/  MOV R158, R149 ;  /* 0x00000095009e7202 */ /* 0x000fce0000000f00 */
[----:B------:R-:W-:Y:S05]  /*3ff0*/  WARPSYNC.COLLECTIVE R155, `(.L_x_15009) ;  /* 0x000000009b087348 */ /* 0x000fea0003c00000 */
[----:B------:R0:W1:Y:S02]  /*4000*/  SHFL.BFLY P6, R156, R158, R157, R160 ;  /* 0x0c00009d9e9c7389 */ /* 0x00006400000c00a0 */
[----:B01----:R-:W-:Y:S05]  /*4010*/  ENDCOLLECTIVE ;  /* 0x000000000000791b */ /* 0x003fea0003800000 */
.L_x_15009:
[----:B------:R-:W-:Y:S01]  /*4020*/  HFMA2 R157, -RZ, RZ, 0, 9.5367431640625e-07 ;  /* 0x00000010ff9d7431 */ /* 0x000fe200000001ff */
[----:B------:R-:W-:-:S05]  /*4030*/  MOV R154, R156 ;  /* 0x0000009c009a7202 */ /* 0x000fca0000000f00 */
[----:B------:R-:W-:-:S05]  /*4040*/  FADD.FTZ R154, R149, R154 ;  /* 0x0000009a959a7221 */ /* 0x000fca0000010000 */
[----:B------:R-:W-:-:S07]  /*4050*/  MOV R158, R154 ;  /* 0x0000009a009e7202 */ /* 0x000fce0000000f00 */
[----:B------:R-:W-:Y:S05]  /*4060*/  WARPSYNC.COLLECTIVE R155, `(.L_x_15010) ;  /* 0x000000009b087348 */ /* 0x000fea0003c00000 */
[----:B------:R0:W1:Y:S02]  /*4070*/  SHFL.BFLY P6, R156, R158, R157, R160 ;  /* 0x0c00009d9e9c7389 */ /* 0x00006400000c00a0 */
[----:B01----:R-:W-:Y:S05]  /*4080*/  ENDCOLLECTIVE ;  /* 0x000000000000791b */ /* 0x003fea0003800000 */
.L_x_15010:
[----:B------:R-:W-:Y:S01]  /*4090*/  MOV R151, R156 ;  /* 0x0000009c00977202 */ /* 0x000fe20000000f00 */
[----:B------:R-:W-:Y:S06]  /*40a0*/  BRA `(.L_x_15011) ;  /* 0xffffffec00287947 */ /* 0x000fec000383ffff */
.L_x_15012:
        /* <DEDUP_REMOVED lines=13> */
.L_x_37298:


//--------------------- .text._ZN10layer_norm13ln_fwd_kernelINS_13Kernel_traitsIf13__nv_bfloat16fS2_fjLj1024ELj1ELj4ELj1ELj16ENS_18Kernel_traits_baseILj1024EfS2_fS2_fjLj128EEEEELb0ELb1ELb1ELb1EEEvNS_9FwdParamsE --------------------------
	.section	.text._ZN10layer_norm13ln_fwd_kernelINS_13Kernel_traitsIf13__nv_bfloat16fS2_fjLj1024ELj1ELj4ELj1ELj16ENS_18Kernel_traits_baseILj1024EfS2_fS2_fjLj128EEEEELb0ELb1ELb1ELb1EEEvNS_9FwdParamsE,"ax",@progbits
	.align	128
        .global         _ZN10layer_norm13ln_fwd_kernelINS_13Kernel_traitsIf13__nv_bfloat16fS2_fjLj1024ELj1ELj4ELj1ELj16ENS_18Kernel_traits_baseILj1024EfS2_fS2_fjLj128EEEEELb0ELb1ELb1ELb1EEEvNS_9FwdParamsE
        .type           _ZN10layer_norm13ln_fwd_kernelINS_13Kernel_traitsIf13__nv_bfloat16fS2_fjLj1024ELj1ELj4ELj1ELj16ENS_18Kernel_traits_baseILj1024EfS2_fS2_fjLj128EEEEELb0ELb1ELb1ELb1EEEvNS_9FwdParamsE,@function
        .size           _ZN10layer_norm13ln_fwd_kernelINS_13Kernel_traitsIf13__nv_bfloat16fS2_fjLj1024ELj1ELj4ELj1ELj16ENS_18Kernel_traits_baseILj1024EfS2_fS2_fjLj128EEEEELb0ELb1ELb1ELb1EEEvNS_9FwdParamsE,(.L_x_37299 - _ZN10layer_norm13ln_fwd_kernelINS_13Kernel_traitsIf13__nv_bfloat16fS2_fjLj1024ELj1ELj4ELj1ELj16ENS_18Kernel_traits_baseILj1024EfS2_fS2_fjLj128EEEEELb0ELb1ELb1ELb1EEEvNS_9FwdParamsE)
        .other          _ZN10layer_norm13ln_fwd_kernelINS_13Kernel_traitsIf13__nv_bfloat16fS2_fjLj1024ELj1ELj4ELj1ELj16ENS_18Kernel_traits_baseILj1024EfS2_fS2_fjLj128EEEEELb0ELb1ELb1ELb1EEEvNS_9FwdParamsE,@"STO_CUDA_ENTRY STV_DEFAULT"
_ZN10layer_norm13ln_fwd_kernelINS_13Kernel_traitsIf13__nv_bfloat16fS2_fjLj1024ELj1ELj4ELj1ELj16ENS_18Kernel_traits_baseILj1024EfS2_fS2_fjLj128EEEEELb0ELb1ELb1ELb1EEEvNS_9FwdParamsE:
.text._ZN10layer_norm13ln_fwd_kernelINS_13Kernel_traitsIf13__nv_bfloat16fS2_fjLj1024ELj1ELj4ELj1ELj16ENS_18Kernel_traits_baseILj1024EfS2_fS2_fjLj128EEEEELb0ELb1ELb1ELb1EEEvNS_9FwdParamsE:
        /* <DEDUP_REMOVED lines=43> */
.L_x_15013:
        /* <DEDUP_REMOVED lines=36> */
.L_x_15014:
[----:B------:R-:W1:Y:S02]  /*04f0*/  LDCU UR4, c[0x0][0x384] ;  /* 0x00007080ff0477ac */ /* 0x000e640008000800 */
[----:B-1----:R-:W-:-:S13]  /*0500*/  ISETP.GE.AND P0, PT, R3, UR4, PT ;  /* 0x0000000403007c0c */ /* 0x002fda000bf06270 */
[----:B------:R-:W-:Y:S05]  /*0510*/  @P0 EXIT ;  /* 0x000000000000094d */ /* 0x000fea0003800000 */
[----:B------:R-:W1:Y:S01]  /*0520*/  LDCU.U8 UR4, c[0x0][0x410] ;  /* 0x00008200ff0477ac */ /* 0x000e620008000000 */
[----:B------:R-:W2:Y:S01]  /*0530*/  LDCU UR10, c[0x0][0x40c] ;  /* 0x00008180ff0a77ac */ /* 0x000ea20008000800 */
[----:B------:R-:W3:Y:S01]  /*0540*/  LDCU UR5, c[0x0][0x448] ;  /* 0x00008900ff0577ac */ /* 0x000ee20008000800 */
[----:B------:R-:W4:Y:S01]  /*0550*/  LDCU.64 UR8, c[0x0][0x3a0] ;  /* 0x00007400ff0877ac */ /* 0x000f220008000a00 */
[----:B-1----:R-:W-:-:S13]  /*0560*/  ISETP.NE.AND P1, PT, RZ, UR4, PT ;  /* 0x00000004ff007c0c */ /* 0x002fda000bf25270 */
.L_x_15030:
[----:B------:R-:W1:Y:S08]  /*0570*/  LDC.64 R112, c[0x0][0x3f0] ;  /* 0x0000fc00ff707b82 */ /* 0x000e700000000a00 */
[----:B------:R-:W0:Y:S01]  /*0580*/  LDC R146, c[0x0][0x388] ;  /* 0x0000e200ff927b82 */ /* 0x000e220000000800 */
[----:B-1----:R-:W-:-:S05]  /*0590*/  IMAD.WIDE R112, R3, 0x4, R112 ;  /* 0x0000000403707825 */ /* 0x002fca00078e0270 */
[----:B------:R-:W2:Y:S02]  /*05a0*/  LDG.E R0, desc[UR6][R112.64] ;  /* 0x0000000670007981 */ /* 0x000ea4000c1e1900 */
[----:B--2---:R-:W-:-:S13]  /*05b0*/  ISETP.GE.AND P2, PT, R0, 0x1, PT ;  /* 0x000000010000780c */ /* 0x004fda0003f46270 */
[----:B------:R-:W-:Y:S01]  /*05c0*/  @P2 IADD3 R115, PT, PT, R0, -0x1, RZ ;  /* 0xffffffff00732810 */ /* 0x000fe20007ffe0ff */
[----:B------:R-:W1:Y:S04]  /*05d0*/  @P2 LDC.64 R118, c[0x0][0x390] ;  /* 0x0000e400ff762b82 */ /* 0x000e680000000a00 */
[----:B0-----:R-:W-:-:S04]  /*05e0*/  @P2 IMAD R116, R115, R146, RZ ;  /* 0x0000009273742224 */ /* 0x001fc800078e02ff */
[----:B------:R-:W0:Y:S01]  /*05f0*/  LDC.64 R114, c[0x0][0x3f8] ;  /* 0x0000fe00ff727b82 */ /* 0x000e220000000a00 */
[----:B------:R-:W-:-:S04]  /*0600*/  @P2 SHF.R.S32.HI R117, RZ, 0x1f, R116 ;  /* 0x0000001fff752819 */ /* 0x000fc80000011474 */
[----:B------:R-:W-:Y:S01]  /*0610*/  @P2 LEA.HI R117, R117, R116, RZ, 0x3 ;  /* 0x0000007475752211 */ /* 0x000fe200078f18ff */
[----:B------:R-:W-:-:S03]  /*0620*/  HFMA2 R116, -RZ, RZ, 0, 0 ;  /* 0x00000000ff747431 */ /* 0x000fc600000001ff */
[----:B------:R-:W-:-:S05]  /*0630*/  @P2 LEA.HI.SX32 R116, R117, R2, 0x1d ;  /* 0x0000000275742211 */ /* 0x000fca00078feaff */
[----:B-1----:R-:W-:-:S05]  /*0640*/  @P2 IMAD.WIDE.U32 R118, R116, 0x10, R118 ;  /* 0x0000001074762825 */ /* 0x002fca00078e0076 */
[----:B------:R-:W2:Y:S01]  /*0650*/  @P2 LDG.E.128 R100, desc[UR6][R118.64] ;  /* 0x0000000676642981 */ /* 0x000ea2000c1e1d00 */
[----:B0-----:R-:W-:-:S05]  /*0660*/  IMAD.WIDE R114, R3, 0x4, R114 ;  /* 0x0000000403727825 */ /* 0x001fca00078e0272 */
[----:B-----5:R0:W5:Y:S01]  /*0670*/  LDG.E R147, desc[UR6][R114.64] ;  /* 0x0000000672937981 */ /* 0x020162000c1e1900 */
[----:B----4-:R-:W-:Y:S01]  /*0680*/  ISETP.NE.U32.AND P0, PT, RZ, UR8, PT ;  /* 0x00000008ff007c0c */ /* 0x010fe2000bf05070 */
        /* <DEDUP_REMOVED lines=14> */
[----:B------:R0:W4:Y:S01]  /*0770*/  LDG.E.128 R108, desc[UR6][R114.64+0x10] ;  /* 0x00001006726c7981 */ /* 0x000122000c1e1d00 */
[----:B------:R-:W-:-:S13]  /*0780*/  ISETP.GT.AND P3, PT, R0, RZ, PT ;  /* 0x000000ff0000720c */ /* 0x000fda0003f64270 */
        /* <DEDUP_REMOVED lines=8> */
[----:B------:R-:W3:Y:S01]  /*0810*/  @P3 LDC R124, c[0x0][0x40c] ;  /* 0x00010300ff7c3b82 */ /* 0x000ee20000000800 */
[----:B0-----:R-:W-:Y:S01]  /*0820*/  @P3 FMUL.FTZ R114, R119, R122 ;  /* 0x0000007a77723220 */ /* 0x001fe20000410000 */
[----:B------:R-:W-:-:S02]  /*0830*/  @P3 SHF.L.U32 R119, R102, 0x10, RZ ;  /* 0x0000001066773819 */ /* 0x000fc400000006ff */
[----:B------:R-:W-:-:S04]  /*0840*/  @P3 SHF.L.U32 R122, R103, 0x10, RZ ;  /* 0x00000010677a3819 */ /* 0x000fc800000006ff */
[----:B------:R-:W0:Y:S01]  /*0850*/  @P3 LDC R125, c[0x0][0x40c] ;  /* 0x00010300ff7d3b82 */ /* 0x000e220000000800 */
[----:B-1----:R-:W-:-:S07]  /*0860*/  @P3 FMUL.FTZ R115, R120, R123 ;  /* 0x0000007b78733220 */ /* 0x002fce0000410000 */
[----:B------:R-:W1:Y:S01]  /*0870*/  @P3 LDC R126, c[0x0][0x40c] ;  /* 0x00010300ff7e3b82 */ /* 0x000e620000000800 */
[----:B---3--:R-:W-:-:S07]  /*0880*/  @P3 FMUL.FTZ R120, R113, R128 ;  /* 0x0000008071783220 */ /* 0x008fce0000410000 */
[----:B------:R-:W3:Y:S01]  /*0890*/  @P3 LDC R127, c[0x0][0x40c] ;  /* 0x00010300ff7f3b82 */ /* 0x000ee20000000800 */
[----:B------:R-:W-:Y:S01]  /*08a0*/  @P3 FMUL.FTZ R121, R121, R124 ;  /* 0x0000007c79793220 */ /* 0x000fe20000410000 */
[----:B0-----:R-:W-:Y:S01]  /*08b0*/  @P3 FMUL.FTZ R118, R118, R125 ;  /* 0x0000007d76763220 */ /* 0x001fe20000410000 */
[----:B-1----:R-:W-:Y:S01]  /*08c0*/  @P3 FMUL.FTZ R119, R119, R126 ;  /* 0x0000007e77773220 */ /* 0x002fe20000410000 */
[----:B---3--:R-:W-:Y:S01]  /*08d0*/  @P3 FMUL.FTZ R113, R122, R127 ;  /* 0x0000007f7a713220 */ /* 0x008fe20000410000 */
        /* <DEDUP_REMOVED lines=8> */
[----:B----4-:R-:W-:Y:S01]  /*0960*/  MOV R132, R108 ;  /* 0x0000006c00847202 */ /* 0x010fe20000000f00 */
[----:B------:R-:W-:Y:S01]  /*0970*/  @P3 FFMA.FTZ R132, R119, R72, R108 ;  /* 0x0000004877843223 */ /* 0x000fe2000001006c */
[----:B------:R-:W-:Y:S01]  /*0980*/  MOV R133, R109 ;  /* 0x0000006d00857202 */ /* 0x000fe20000000f00 */
[----:B------:R-:W-:Y:S01]  /*0990*/  @P3 FFMA.FTZ R133, R120, R73, R109 ;  /* 0x0000004978853223 */ /* 0x000fe2000001006d */
[----:B------:R-:W-:Y:S01]  /*09a0*/  MOV R134, R110 ;  /* 0x0000006e00867202 */ /* 0x000fe20000000f00 */
[----:B------:R-:W-:Y:S01]  /*09b0*/  @P3 FFMA.FTZ R134, R113, R74, R110 ;  /* 0x0000004a71863223 */ /* 0x000fe2000001006e */
[----:B------:R-:W-:Y:S01]  /*09c0*/  MOV R135, R111 ;  /* 0x0000006f00877202 */ /* 0x000fe20000000f00 */
[----:B------:R-:W-:Y:S06]  /*09d0*/  @!P3 BRA `(.L_x_15017) ;  /* 0x0000000000a0b947 */ /* 0x000fec0003800000 */
[----:B------:R-:W-:-:S05]  /*09e0*/  SHF.L.U32 R112, R112, 0x10, RZ ;  /* 0x0000001070707819 */ /* 0x000fca00000006ff */
[----:B------:R-:W-:-:S04]  /*09f0*/  FMUL.FTZ R112, R112, UR10 ;  /* 0x0000000a70707c20 */ /* 0x000fc80008410000 */
[----:B------:R-:W-:Y:S01]  /*0a00*/  FFMA.FTZ R135, R112, R75, R111 ;  /* 0x0000004b70877223 */ /* 0x000fe2000001006f */
[----:B------:R-:W-:Y:S06]  /*0a10*/  BRA `(.L_x_15017) ;  /* 0x0000000000907947 */ /* 0x000fec0003800000 */
.L_x_15016:
        /* <DEDUP_REMOVED lines=9> */
[----:B------:R-:W-:Y:S02]  /*0ab0*/  @P2 SHF.L.U32 R122, R102, 0x10, RZ ;  /* 0x00000010667a2819 */ /* 0x000fe400000006ff */
[----:B------:R-:W-:Y:S02]  /*0ac0*/  CS2R R134, SRZ ;  /* 0x0000000000867805 */ /* 0x000fe4000001ff00 */
[----:B------:R-:W-:-:S03]  /*0ad0*/  @P2 SHF.L.U32 R112, R112, 0x10, RZ ;  /* 0x0000001070702819 */ /* 0x000fc600000006ff */
[----:B------:R-:W2:Y:S08]  /*0ae0*/  @P2 LDC R120, c[0x0][0x40c] ;  /* 0x00010300ff782b82 */ /* 0x000eb00000000800 */
[----:B------:R-:W4:Y:S01]  /*0af0*/  @P2 LDC R121, c[0x0][0x40c] ;  /* 0x00010300ff792b82 */ /* 0x000f220000000800 */
[----:B0-----:R-:W-:Y:S01]  /*0b00*/  @P2 FMUL.FTZ R115, R114, R115 ;  /* 0x0000007372732220 */ /* 0x001fe20000410000 */
[----:B------:R-:W-:-:S03]  /*0b10*/  @P2 SHF.L.U32 R114, R101, 0x10, RZ ;  /* 0x0000001065722819 */ /* 0x000fc600000006ff */
[----:B------:R-:W-:-:S03]  /*0b20*/  @P2 FMUL.FTZ R140, R115, R68 ;  /* 0x00000044738c2220 */ /* 0x000fc60000410000 */
[----:B------:R-:W0:Y:S01]  /*0b30*/  @P2 LDC R123, c[0x0][0x40c] ;  /* 0x00010300ff7b2b82 */ /* 0x000e220000000800 */
[----:B-1----:R-:W-:Y:S01]  /*0b40*/  @P2 FMUL.FTZ R124, R113, R124 ;  /* 0x0000007c717c2220 */ /* 0x002fe20000410000 */
[----:B------:R-:W-:-:S03]  /*0b50*/  @P2 SHF.L.U32 R113, R103, 0x10, RZ ;  /* 0x0000001067712819 */ /* 0x000fc600000006ff */
[----:B------:R-:W-:-:S03]  /*0b60*/  @P2 FMUL.FTZ R133, R124, R73 ;  /* 0x000000497c852220 */ /* 0x000fc60000410000 */
[----:B------:R-:W1:Y:S01]  /*0b70*/  @P2 LDC R125, c[0x0][0x40c] ;  /* 0x00010300ff7d2b82 */ /* 0x000e620000000800 */
[----:B--2---:R-:W-:-:S04]  /*0b80*/  @P2 FMUL.FTZ R120, R119, R120 ;  /* 0x0000007877782220 */ /* 0x004fc80000410000 */
[----:B------:R-:W-:-:S03]  /*0b90*/  @P2 FMUL.FTZ R141, R120, R69 ;  /* 0x00000045788d2220 */ /* 0x000fc60000410000 */
[----:B------:R-:W2:Y:S01]  /*0ba0*/  @P2 LDC R126, c[0x0][0x40c] ;  /* 0x00010300ff7e2b82 */ /* 0x000ea20000000800 */
[----:B----4-:R-:W-:-:S04]  /*0bb0*/  @P2 FMUL.FTZ R121, R114, R121 ;  /* 0x0000007972792220 */ /* 0x010fc80000410000 */
[----:B------:R-:W-:-:S03]  /*0bc0*/  @P2 FMUL.FTZ R142, R121, R70 ;  /* 0x00000046798e2220 */ /* 0x000fc60000410000 */
[----:B------:R-:W4:Y:S01]  /*0bd0*/  @P2 LDC R127, c[0x0][0x40c] ;  /* 0x00010300ff7f2b82 */ /* 0x000f220000000800 */
[----:B0-----:R-:W-:-:S04]  /*0be0*/  @P2 FMUL.FTZ R118, R118, R123 ;  /* 0x0000007b76762220 */ /* 0x001fc80000410000 */
[----:B------:R-:W-:Y:S01]  /*0bf0*/  @P2 FMUL.FTZ R143, R118, R71 ;  /* 0x00000047768f2220 */ /* 0x000fe20000410000 */
[----:B-1----:R-:W-:-:S04]  /*0c00*/  @P2 FMUL.FTZ R125, R122, R125 ;  /* 0x0000007d7a7d2220 */ /* 0x002fc80000410000 */
[----:B------:R-:W-:Y:S01]  /*0c10*/  @P2 FMUL.FTZ R132, R125, R72 ;  /* 0x000000487d842220 */ /* 0x000fe20000410000 */
[----:B--2---:R-:W-:-:S04]  /*0c20*/  @P2 FMUL.FTZ R113, R113, R126 ;  /* 0x0000007e71712220 */ /* 0x004fc80000410000 */
[----:B------:R-:W-:Y:S01]  /*0c30*/  @P2 FMUL.FTZ R134, R113, R74 ;  /* 0x0000004a71862220 */ /* 0x000fe20000410000 */
[----:B----4-:R-:W-:-:S04]  /*0c40*/  @P2 FMUL.FTZ R112, R112, R127 ;  /* 0x0000007f70702220 */ /* 0x010fc80000410000 */
[----:B------:R-:W-:-:S07]  /*0c50*/  @P2 FMUL.FTZ R135, R112, R75 ;  /* 0x0000004b70872220 */ /* 0x000fce0000410000 */
.L_x_15017:
[----:B---3--:R-:W-:Y:S05]  /*0c60*/  BSYNC.RECONVERGENT B0 ;  /* 0x0000000000007941 */ /* 0x008fea0003800200 */
.L_x_15015:
[----:B------:R-:W0:Y:S01]  /*0c70*/  @P2 LDC.64 R118, c[0x0][0x390] ;  /* 0x0000e400ff762b82 */ /* 0x000e220000000a00 */
[----:B------:R-:W-:-:S07]  /*0c80*/  @P2 IADD3 R113, PT, PT, R116, 0x20, RZ ;  /* 0x0000002074712810 */ /* 0x000fce0007ffe0ff */
[----:B------:R-:W1:Y:S08]  /*0c90*/  LDC.64 R144, c[0x0][0x3a8] ;  /* 0x0000ea00ff907b82 */ /* 0x000e700000000a00 */
[----:B------:R-:W2:Y:S01]  /*0ca0*/  @P0 LDC.64 R120, c[0x0][0x3a0] ;  /* 0x0000e800ff780b82 */ /* 0x000ea20000000a00 */
[----:B0-----:R-:W-:Y:S01]  /*0cb0*/  @P2 IMAD.WIDE.U32 R118, R113, 0x10, R118 ;  /* 0x0000001071762825 */ /* 0x001fe200078e0076 */
[----:B------:R-:W-:-:S03]  /*0cc0*/  IADD3 R113, PT, PT, R117, 0x20, RZ ;  /* 0x0000002075717810 */ /* 0x000fc60007ffe0ff */
[----:B-1----:R-:W-:-:S05]  /*0cd0*/  IMAD.WIDE.U32 R114, R117, 0x20, R144 ;  /* 0x0000002075727825 */ /* 0x002fca00078e0090 */
[----:B------:R0:W-:Y:S01]  /*0ce0*/  STG.E.128 desc[UR6][R114.64], R140 ;  /* 0x0000008c72007986 */ /* 0x0001e2000c101d06 */
[----:B--2---:R-:W-:-:S03]  /*0cf0*/  @P0 IMAD.WIDE.U32 R120, R113, 0x20, R120 ;  /* 0x0000002071780825 */ /* 0x004fc600078e0078 */
[----:B------:R0:W-:Y:S04]  /*0d00*/  STG.E.128 desc[UR6][R114.64+0x10], R132 ;  /* 0x0000108472007986 */ /* 0x0001e8000c101d06 */
[----:B------:R-:W2:Y:S04]  /*0d10*/  @P2 LDG.E.128 R100, desc[UR6][R118.64] ;  /* 0x0000000676642981 */ /* 0x000ea8000c1e1d00 */
[----:B------:R0:W5:Y:S04]  /*0d20*/  @P0 LDG.E.128 R104, desc[UR6][R120.64] ;  /* 0x0000000678680981 */ /* 0x000168000c1e1d00 */
[----:B------:R0:W5:Y:S01]  /*0d30*/  @P0 LDG.E.128 R108, desc[UR6][R120.64+0x10] ;  /* 0x00001006786c0981 */ /* 0x000162000c1e1d00 */
[----:B------:R-:W-:Y:S01]  /*0d40*/  BSSY.RECONVERGENT B0, `(.L_x_15018) ;  /* 0x0000055000007945 */ /* 0x000fe20003800200 */
[----:B--2---:R-:W-:-:S02]  /*0d50*/  PRMT R112, R103, 0x7632, R112 ;  /* 0x0000763267707816 */ /* 0x004fc40000000070 */
[----:B------:R-:W-:Y:S02]  /*0d60*/  PRMT R122, R102, 0x7632, R122 ;  /* 0x00007632667a7816 */ /* 0x000fe4000000007a */
[----:B------:R-:W-:Y:S02]  /*0d70*/  PRMT R123, R101, 0x7632, R123 ;  /* 0x00007632657b7816 */ /* 0x000fe4000000007b */
        /* <DEDUP_REMOVED lines=16> */
[----:B-----5:R-:W-:Y:S01]  /*0e80*/  MOV R121, R105 ;  /* 0x0000006900797202 */ /* 0x020fe20000000f00 */
[----:B------:R-:W-:Y:S01]  /*0e90*/  @P3 FFMA.FTZ R121, R124, R77, R105 ;  /* 0x0000004d7c793223 */ /* 0x000fe20000010069 */
[----:B------:R-:W-:Y:S02]  /*0ea0*/  MOV R124, R108 ;  /* 0x0000006c007c7202 */ /* 0x000fe40000000f00 */
[----:B------:R-:W1:Y:S01]  /*0eb0*/  @P3 LDC R129, c[0x0][0x40c] ;  /* 0x00010300ff813b82 */ /* 0x000e620000000800 */
[----:B--2---:R-:W-:-:S07]  /*0ec0*/  @P3 FMUL.FTZ R115, R114, R115 ;  /* 0x0000007372733220 */ /* 0x004fce0000410000 */
[----:B------:R-:W2:Y:S01]  /*0ed0*/  @P3 LDC R126, c[0x0][0x40c] ;  /* 0x00010300ff7e3b82 */ /* 0x000ea20000000800 */
[----:B---3--:R-:W-:Y:S01]  /*0ee0*/  @P3 FMUL.FTZ R114, R123, R120 ;  /* 0x000000787b723220 */ /* 0x008fe20000410000 */
[----:B------:R-:W-:Y:S02]  /*0ef0*/  @P3 SHF.L.U32 R123, R103, 0x10, RZ ;  /* 0x00000010677b3819 */ /* 0x000fe400000006ff */
[----:B------:R-:W-:Y:S01]  /*0f00*/  MOV R120, R104 ;  /* 0x0000006800787202 */ /* 0x000fe20000000f00 */
[----:B------:R-:W-:Y:S01]  /*0f10*/  @P3 FFMA.FTZ R120, R115, R76, R104 ;  /* 0x0000004c73783223 */ /* 0x000fe20000010068 */
[----:B0-----:R-:W-:Y:S01]  /*0f20*/  @P3 FMUL.FTZ R127, R118, R125 ;  /* 0x0000007d767f3220 */ /* 0x001fe20000410000 */
[----:B------:R-:W-:-:S03]  /*0f30*/  MOV R125, R109 ;  /* 0x0000006d007d7202 */ /* 0x000fc60000000f00 */
[----:B------:R-:W-:Y:S01]  /*0f40*/  @P3 FFMA.FTZ R124, R127, R80, R108 ;  /* 0x000000507f7c3223 */ /* 0x000fe2000001006c */
[----:B------:R-:W-:Y:S01]  /*0f50*/  MOV R127, R111 ;  /* 0x0000006f007f7202 */ /* 0x000fe20000000f00 */
[----:B-1----:R-:W-:Y:S01]  /*0f60*/  @P3 FMUL.FTZ R118, R122, R129 ;  /* 0x000000817a763220 */ /* 0x002fe20000410000 */
[----:B------:R-:W-:Y:S01]  /*0f70*/  MOV R122, R106 ;  /* 0x0000006a007a7202 */ /* 0x000fe20000000f00 */
[----:B------:R-:W-:Y:S02]  /*0f80*/  @P3 FFMA.FTZ R122, R119, R78, R106 ;  /* 0x0000004e777a3223 */ /* 0x000fe4000001006a */
[----:B------:R-:W-:Y:S01]  /*0f90*/  @P3 FFMA.FTZ R125, R118, R81, R109 ;  /* 0x00000051767d3223 */ /* 0x000fe2000001006d */
[----:B--2---:R-:W-:Y:S01]  /*0fa0*/  @P3 FMUL.FTZ R129, R123, R126 ;  /* 0x0000007e7b813220 */ /* 0x004fe20000410000 */
[----:B------:R-:W-:Y:S01]  /*0fb0*/  MOV R123, R107 ;  /* 0x0000006b007b7202 */ /* 0x000fe20000000f00 */
[----:B------:R-:W-:Y:S01]  /*0fc0*/  @P3 FFMA.FTZ R123, R114, R79, R107 ;  /* 0x0000004f727b3223 */ /* 0x000fe2000001006b */
[----:B------:R-:W-:Y:S01]  /*0fd0*/  MOV R126, R110 ;  /* 0x0000006e007e7202 */ /* 0x000fe20000000f00 */
[----:B------:R-:W-:Y:S01]  /*0fe0*/  @P3 FFMA.FTZ R126, R129, R82, R110 ;  /* 0x00000052817e3223 */ /* 0x000fe2000001006e */
[----:B------:R-:W-:Y:S06]  /*0ff0*/  @!P3 BRA `(.L_x_15020) ;  /* 0x0000000000a4b947 */ /* 0x000fec0003800000 */
[----:B------:R-:W-:-:S05]  /*1000*/  SHF.L.U32 R112, R112, 0x10, RZ ;  /* 0x0000001070707819 */ /* 0x000fca00000006ff */
[----:B------:R-:W-:-:S04]  /*1010*/  FMUL.FTZ R112, R112, UR10 ;  /* 0x0000000a70707c20 */ /* 0x000fc80008410000 */
[----:B------:R-:W-:Y:S01]  /*1020*/  FFMA.FTZ R127, R112, R83, R111 ;  /* 0x00000053707f7223 */ /* 0x000fe2000001006f */
[----:B------:R-:W-:Y:S06]  /*1030*/  BRA `(.L_x_15020) ;  /* 0x0000000000947947 */ /* 0x000fec0003800000 */
.L_x_15019:
        /* <DEDUP_REMOVED lines=16> */
[----:B--2---:R-:W-:-:S07]  /*1140*/  @P2 FMUL.FTZ R124, R124, R119 ;  /* 0x000000777c7c2220 */ /* 0x004fce0000410000 */
[----:B------:R-:W2:Y:S01]  /*1150*/  @P2 LDC R126, c[0x0][0x40c] ;  /* 0x00010300ff7e2b82 */ /* 0x000ea20000000800 */
[----:B---3--:R-:W-:-:S07]  /*1160*/  @P2 FMUL.FTZ R119, R114, R121 ;  /* 0x0000007972772220 */ /* 0x008fce0000410000 */
[----:B------:R-:W3:Y:S01]  /*1170*/  @P2 LDC R137, c[0x0][0x40c] ;  /* 0x00010300ff892b82 */ /* 0x000ee20000000800 */
[----:B0-----:R-:W-:Y:S01]  /*1180*/  @P2 FMUL.FTZ R129, R120, R125 ;  /* 0x0000007d78812220 */ /* 0x001fe20000410000 */
[----:B------:R-:W-:Y:S02]  /*1190*/  CS2R R120, SRZ ;  /* 0x0000000000787805 */ /* 0x000fe4000001ff00 */
[----:B------:R-:W-:Y:S01]  /*11a0*/  @P2 FMUL.FTZ R121, R124, R77 ;  /* 0x0000004d7c792220 */ /* 0x000fe20000410000 */
[----:B------:R-:W-:Y:S01]  /*11b0*/  CS2R R124, SRZ ;  /* 0x00000000007c7805 */ /* 0x000fe2000001ff00 */
[----:B------:R-:W-:Y:S01]  /*11c0*/  @P2 FMUL.FTZ R120, R115, R76 ;  /* 0x0000004c73782220 */ /* 0x000fe20000410000 */
[----:B------:R-:W-:Y:S01]  /*11d0*/  @P2 FMUL.FTZ R124, R129, R80 ;  /* 0x00000050817c2220 */ /* 0x000fe20000410000 */
[----:B-1----:R-:W-:Y:S01]  /*11e0*/  @P2 FMUL.FTZ R114, R122, R127 ;  /* 0x0000007f7a722220 */ /* 0x002fe20000410000 */
[----:B------:R-:W-:Y:S02]  /*11f0*/  HFMA2 R122, -RZ, RZ, 0, 0 ;  /* 0x00000000ff7a7431 */ /* 0x000fe400000001ff */
[----:B------:R-:W-:Y:S01]  /*1200*/  @P2 FMUL.FTZ R122, R119, R78 ;  /* 0x0000004e777a2220 */ /* 0x000fe20000410000 */
[----:B------:R-:W-:Y:S01]  /*1210*/  @P2 FMUL.FTZ R125, R114, R81 ;  /* 0x00000051727d2220 */ /* 0x000fe20000410000 */
[----:B--2---:R-:W-:Y:S01]  /*1220*/  @P2 FMUL.FTZ R131, R123, R126 ;  /* 0x0000007e7b832220 */ /* 0x004fe20000410000 */
[----:B------:R-:W-:-:S02]  /*1230*/  CS2R R126, SRZ ;  /* 0x00000000007e7805 */ /* 0x000fc4000001ff00 */
[----:B------:R-:W-:Y:S01]  /*1240*/  MOV R123, RZ ;  /* 0x000000ff007b7202 */ /* 0x000fe20000000f00 */
[----:B------:R-:W-:Y:S01]  /*1250*/  @P2 FMUL.FTZ R123, R118, R79 ;  /* 0x0000004f767b2220 */ /* 0x000fe20000410000 */
[----:B------:R-:W-:Y:S01]  /*1260*/  @P2 FMUL.FTZ R126, R131, R82 ;  /* 0x00000052837e2220 */ /* 0x000fe20000410000 */
[----:B---3--:R-:W-:-:S04]  /*1270*/  @P2 FMUL.FTZ R112, R112, R137 ;  /* 0x0000008970702220 */ /* 0x008fc80000410000 */
[----:B------:R-:W-:-:S07]  /*1280*/  @P2 FMUL.FTZ R127, R112, R83 ;  /* 0x00000053707f2220 */ /* 0x000fce0000410000 */
.L_x_15020:
[----:B------:R-:W-:Y:S05]  /*1290*/  BSYNC.RECONVERGENT B0 ;  /* 0x0000000000007941 */ /* 0x000fea0003800200 */
.L_x_15018:
        /* <DEDUP_REMOVED lines=16> */
[C---:B------:R-:W-:Y:S02]  /*13a0*/  @P3 PRMT R112, R100.reuse, 0x7632, R112 ;  /* 0x0000763264703816 */ /* 0x040fe40000000070 */
[----:B------:R-:W-:Y:S02]  /*13b0*/  @P3 SHF.L.U32 R114, R100, 0x10, RZ ;  /* 0x0000001064723819 */ /* 0x000fe400000006ff */
[C---:B------:R-:W-:Y:S02]  /*13c0*/  @P3 PRMT R113, R101.reuse, 0x7632, R113 ;  /* 0x0000763265713816 */ /* 0x040fe40000000071 */
[----:B------:R-:W-:Y:S01]  /*13d0*/  @P3 SHF.L.U32 R112, R112, 0x10, RZ ;  /* 0x0000001070703819 */ /* 0x000fe200000006ff */
[----:B------:R-:W1:Y:S01]  /*13e0*/  @P3 LDC R119, c[0x0][0x40c] ;  /* 0x00010300ff773b82 */ /* 0x000e620000000800 */
[----:B------:R-:W-:Y:S02]  /*13f0*/  @P3 SHF.L.U32 R118, R101, 0x10, RZ ;  /* 0x0000001065763819 */ /* 0x000fe400000006ff */
[----:B------:R-:W-:-:S02]  /*1400*/  @P3 SHF.L.U32 R113, R113, 0x10, RZ ;  /* 0x0000001071713819 */ /* 0x000fc400000006ff */
[----:B------:R-:W-:-:S03]  /*1410*/  @P3 SHF.L.U32 R138, R103, 0x10, RZ ;  /* 0x00000010678a3819 */ /* 0x000fc600000006ff */
[----:B------:R-:W2:Y:S08]  /*1420*/  @P3 LDC R129, c[0x0][0x40c] ;  /* 0x00010300ff813b82 */ /* 0x000eb00000000800 */
[----:B------:R-:W3:Y:S01]  /*1430*/  @P3 LDC R128, c[0x0][0x40c] ;  /* 0x00010300ff803b82 */ /* 0x000ee20000000800 */
[----:B0-----:R-:W-:Y:S01]  /*1440*/  @P3 FMUL.FTZ R115, R114, R115 ;  /* 0x0000007372733220 */ /* 0x001fe20000410000 */
[----:B------:R-:W-:-:S04]  /*1450*/  @P3 PRMT R114, R102, 0x7632, R114 ;  /* 0x0000763266723816 */ /* 0x000fc80000000072 */
[----:B------:R-:W-:Y:S02]  /*1460*/  @P3 SHF.L.U32 R114, R114, 0x10, RZ ;  /* 0x0000001072723819 */ /* 0x000fe400000006ff */
[----:B------:R-:W0:Y:S01]  /*1470*/  @P3 LDC R130, c[0x0][0x40c] ;  /* 0x00010300ff823b82 */ /* 0x000e220000000800 */
[----:B-1----:R-:W-:-:S07]  /*1480*/  @P3 FMUL.FTZ R112, R112, R119 ;  /* 0x0000007770703220 */ /* 0x002fce0000410000 */
[----:B------:R-:W1:Y:S01]  /*1490*/  @P3 LDC R131, c[0x0][0x40c] ;  /* 0x00010300ff833b82 */ /* 0x000e620000000800 */
[----:B--2---:R-:W-:Y:S01]  /*14a0*/  @P3 FMUL.FTZ R119, R118, R129 ;  /* 0x0000008176773220 */ /* 0x004fe20000410000 */
[----:B-----5:R-:W-:Y:S01]  /*14b0*/  MOV R129, R105 ;  /* 0x0000006900817202 */ /* 0x020fe20000000f00 */
[----:B------:R-:W-:Y:S01]  /*14c0*/  @P3 FFMA.FTZ R129, R112, R85, R105 ;  /* 0x0000005570813223 */ /* 0x000fe20000010069 */
[----:B------:R-:W-:-:S04]  /*14d0*/  MOV R112, R108 ;  /* 0x0000006c00707202 */ /* 0x000fc80000000f00 */
[----:B------:R-:W2:Y:S01]  /*14e0*/  @P3 LDC R139, c[0x0][0x40c] ;  /* 0x00010300ff8b3b82 */ /* 0x000ea20000000800 */
[----:B---3--:R-:W-:Y:S01]  /*14f0*/  @P3 FMUL.FTZ R118, R113, R128 ;  /* 0x0000008071763220 */ /* 0x008fe20000410000 */
[----:B------:R-:W-:Y:S02]  /*1500*/  @P3 SHF.L.U32 R113, R102, 0x10, RZ ;  /* 0x0000001066713819 */ /* 0x000fe400000006ff */
[----:B------:R-:W-:Y:S01]  /*1510*/  MOV R128, R104 ;  /* 0x0000006800807202 */ /* 0x000fe20000000f00 */
[----:B------:R-:W-:Y:S01]  /*1520*/  @P3 FFMA.FTZ R128, R115, R84, R104 ;  /* 0x0000005473803223 */ /* 0x000fe20000010068 */
[----:B------:R-:W-:Y:S01]  /*1530*/  MOV R115, R111 ;  /* 0x0000006f00737202 */ /* 0x000fe20000000f00 */
[----:B0-----:R-:W-:Y:S01]  /*1540*/  @P3 FMUL.FTZ R137, R113, R130 ;  /* 0x0000008271893220 */ /* 0x001fe20000410000 */
[----:B------:R-:W-:Y:S01]  /*1550*/  MOV R130, R106 ;  /* 0x0000006a00827202 */ /* 0x000fe20000000f00 */
[----:B------:R-:W-:Y:S01]  /*1560*/  @P3 FFMA.FTZ R130, R119, R86, R106 ;  /* 0x0000005677823223 */ /* 0x000fe2000001006a */
[----:B------:R-:W-:Y:S01]  /*1570*/  MOV R113, R109 ;  /* 0x0000006d00717202 */ /* 0x000fe20000000f00 */
[----:B------:R-:W-:Y:S01]  /*1580*/  @P3 FFMA.FTZ R112, R137, R88, R108 ;  /* 0x0000005889703223 */ /* 0x000fe2000001006c */
[----:B-1----:R-:W-:Y:S01]  /*1590*/  @P3 FMUL.FTZ R136, R114, R131 ;  /* 0x0000008372883220 */ /* 0x002fe20000410000 */
[----:B------:R-:W-:Y:S01]  /*15a0*/  MOV R131, R107 ;  /* 0x0000006b00837202 */ /* 0x000fe20000000f00 */
[----:B------:R-:W-:Y:S01]  /*15b0*/  @P3 FFMA.FTZ R131, R118, R87, R107 ;  /* 0x0000005776833223 */ /* 0x000fe2000001006b */
[----:B------:R-:W-:Y:S01]  /*15c0*/  MOV R114, R110 ;  /* 0x0000006e00727202 */ /* 0x000fe20000000f00 */
[----:B------:R-:W-:Y:S01]  /*15d0*/  @P3 FFMA.FTZ R113, R136, R89, R109 ;  /* 0x0000005988713223 */ /* 0x000fe2000001006d */
[----:B--2---:R-:W-:-:S04]  /*15e0*/  @P3 FMUL.FTZ R139, R138, R139 ;  /* 0x0000008b8a8b3220 */ /* 0x004fc80000410000 */
[----:B------:R-:W-:Y:S01]  /*15f0*/  @P3 FFMA.FTZ R114, R139, R90, R110 ;  /* 0x0000005a8b723223 */ /* 0x000fe2000001006e */
[----:B------:R-:W-:Y:S06]  /*1600*/  @!P3 BRA `(.L_x_15023) ;  /* 0x0000000000b4b947 */ /* 0x000fec0003800000 */
[----:B------:R-:W-:-:S04]  /*1610*/  PRMT R115, R103, 0x7632, R115 ;  /* 0x0000763267737816 */ /* 0x000fc80000000073 */
[----:B------:R-:W-:-:S05]  /*1620*/  SHF.L.U32 R115, R115, 0x10, RZ ;  /* 0x0000001073737819 */ /* 0x000fca00000006ff */
[----:B------:R-:W-:-:S04]  /*1630*/  FMUL.FTZ R118, R115, UR10 ;  /* 0x0000000a73767c20 */ /* 0x000fc80008410000 */
[----:B------:R-:W-:Y:S01]  /*1640*/  FFMA.FTZ R115, R118, R91, R111 ;  /* 0x0000005b76737223 */ /* 0x000fe2000001006f */
[----:B------:R-:W-:Y:S06]  /*1650*/  BRA `(.L_x_15023) ;  /* 0x0000000000a07947 */ /* 0x000fec0003800000 */
.L_x_15022:
[----:B-1----:R-:W0:Y:S01]  /*1660*/  @P2 LDC R115, c[0x0][0x40c] ;  /* 0x00010300ff732b82 */ /* 0x002e220000000800 */
[C---:B------:R-:W-:Y:S02]  /*1670*/  @P2 SHF.L.U32 R114, R100.reuse, 0x10, RZ ;  /* 0x0000001064722819 */ /* 0x040fe400000006ff */
[----:B------:R-:W-:Y:S02]  /*1680*/  @P2 PRMT R112, R100, 0x7632, R112 ;  /* 0x0000763264702816 */ /* 0x000fe40000000070 */
        /* <DEDUP_REMOVED lines=14> */
[----:B--2---:R-:W-:-:S07]  /*1770*/  @P2 FMUL.FTZ R119, R118, R129 ;  /* 0x0000008176772220 */ /* 0x004fce0000410000 */
[----:B------:R-:W2:Y:S01]  /*1780*/  @P2 LDC R149, c[0x0][0x40c] ;  /* 0x00010300ff952b82 */ /* 0x000ea20000000800 */
[----:B---3--:R-:W-:Y:S01]  /*1790*/  @P2 FMUL.FTZ R118, R113, R128 ;  /* 0x0000008071762220 */ /* 0x008fe20000410000 */
[----:B------:R-:W-:Y:S02]  /*17a0*/  @P2 PRMT R113, R103, 0x7632, R113 ;  /* 0x0000763267712816 */ /* 0x000fe40000000071 */
[----:B------:R-:W-:Y:S02]  /*17b0*/  CS2R R128, SRZ ;  /* 0x0000000000807805 */ /* 0x000fe4000001ff00 */
[----:B------:R-:W-:Y:S01]  /*17c0*/  @P2 FMUL.FTZ R128, R115, R84 ;  /* 0x0000005473802220 */ /* 0x000fe20000410000 */
[----:B------:R-:W-:Y:S01]  /*17d0*/  @P2 SHF.L.U32 R113, R113, 0x10, RZ ;  /* 0x0000001071712819 */ /* 0x000fe200000006ff */
[----:B------:R-:W-:Y:S01]  /*17e0*/  @P2 FMUL.FTZ R129, R112, R85 ;  /* 0x0000005570812220 */ /* 0x000fe20000410000 */
[----:B------:R-:W3:Y:S01]  /*17f0*/  @P2 LDC R138, c[0x0][0x40c] ;  /* 0x00010300ff8a2b82 */ /* 0x000ee20000000800 */
[----:B0-----:R-:W-:Y:S01]  /*1800*/  @P2 FMUL.FTZ R136, R114, R139 ;  /* 0x0000008b72882220 */ /* 0x001fe20000410000 */
[----:B------:R-:W-:Y:S01]  /*1810*/  @P2 SHF.L.U32 R114, R103, 0x10, RZ ;  /* 0x0000001067722819 */ /* 0x000fe200000006ff */
[----:B-1----:R-:W-:Y:S01]  /*1820*/  @P2 FMUL.FTZ R137, R130, R131 ;  /* 0x0000008382892220 */ /* 0x002fe20000410000 */
[----:B------:R-:W-:-:S02]  /*1830*/  CS2R R130, SRZ ;  /* 0x0000000000827805 */ /* 0x000fc4000001ff00 */
[----:B------:R-:W-:Y:S01]  /*1840*/  @P2 FMUL.FTZ R130, R119, R86 ;  /* 0x0000005677822220 */ /* 0x000fe20000410000 */
[----:B------:R-:W-:Y:S01]  /*1850*/  @P2 FMUL.FTZ R131, R118, R87 ;  /* 0x0000005776832220 */ /* 0x000fe20000410000 */
[----:B--2---:R-:W-:Y:S01]  /*1860*/  @P2 FMUL.FTZ R149, R114, R149 ;  /* 0x0000009572952220 */ /* 0x004fe20000410000 */
[----:B------:R-:W-:-:S03]  /*1870*/  CS2R R114, SRZ ;  /* 0x0000000000727805 */ /* 0x000fc6000001ff00 */
[----:B------:R-:W-:Y:S01]  /*1880*/  @P2 FMUL.FTZ R114, R149, R90 ;  /* 0x0000005a95722220 */ /* 0x000fe20000410000 */
[----:B---3--:R-:W-:Y:S01]  /*1890*/  @P2 FMUL.FTZ R138, R113, R138 ;  /* 0x0000008a718a2220 */ /* 0x008fe20000410000 */
[----:B------:R-:W-:Y:S02]  /*18a0*/  CS2R R112, SRZ ;  /* 0x0000000000707805 */ /* 0x000fe4000001ff00 */
[----:B------:R-:W-:Y:S01]  /*18b0*/  @P2 FMUL.FTZ R112, R137, R88 ;  /* 0x0000005889702220 */ /* 0x000fe20000410000 */
[----:B------:R-:W-:Y:S01]  /*18c0*/  @P2 FMUL.FTZ R113, R136, R89 ;  /* 0x0000005988712220 */ /* 0x000fe20000410000 */
[----:B------:R-:W-:-:S07]  /*18d0*/  @P2 FMUL.FTZ R115, R138, R91 ;  /* 0x0000005b8a732220 */ /* 0x000fce0000410000 */
.L_x_15023:
[----:B------:R-:W-:Y:S05]  /*18e0*/  BSYNC.RECONVERGENT B0 ;  /* 0x0000000000007941 */ /* 0x000fea0003800200 */
.L_x_15021:
[----:B------:R-:W0:Y:S01]  /*18f0*/  @P2 LDC.64 R118, c[0x0][0x390] ;  /* 0x0000e400ff762b82 */ /* 0x000e220000000a00 */
[C---:B------:R-:W-:Y:S02]  /*1900*/  IADD3 R151, PT, PT, R117.reuse, 0x40, RZ ;  /* 0x0000004075977810 */ /* 0x040fe40007ffe0ff */
[----:B------:R-:W-:Y:S02]  /*1910*/  @P2 IADD3 R139, PT, PT, R116, 0x60, RZ ;  /* 0x00000060748b2810 */ /* 0x000fe40007ffe0ff */
[----:B------:R-:W-:Y:S01]  /*1920*/  IADD3 R149, PT, PT, R117, 0x60, RZ ;  /* 0x0000006075957810 */ /* 0x000fe20007ffe0ff */
[----:B------:R-:W-:Y:S02]  /*1930*/  IMAD.WIDE.U32 R116, R151, 0x20, R144 ;  /* 0x0000002097747825 */ /* 0x000fe400078e0090 */
[----:B------:R-:W1:Y:S03]  /*1940*/  @P0 LDC.64 R136, c[0x0][0x3a0] ;  /* 0x0000e800ff880b82 */ /* 0x000e660000000a00 */
        /* <DEDUP_REMOVED lines=9> */
[----:B------:R-:W-:Y:S02]  /*19e0*/  ISETP.GT.AND P0, PT, R0, RZ, PT ;  /* 0x000000ff0000720c */ /* 0x000fe40003f04270 */
[----:B-----5:R-:W-:-:S11]  /*19f0*/  MOV R138, R110 ;  /* 0x0000006e008a7202 */ /* 0x020fd60000000f00 */
[----:B--2---:R-:W0:Y:S01]  /*1a00*/  @P0 LDC R117, c[0x0][0x40c] ;  /* 0x00010300ff750b82 */ /* 0x004e220000000800 */
[----:B------:R-:W-:Y:S02]  /*1a10*/  @P0 SHF.L.U32 R116, R100, 0x10, RZ ;  /* 0x0000001064740819 */ /* 0x000fe400000006ff */
[----:B------:R-:W-:Y:S02]  /*1a20*/  @P0 SHF.L.U32 R136, R102, 0x10, RZ ;  /* 0x0000001066880819 */ /* 0x000fe400000006ff */
[----:B------:R-:W-:Y:S02]  /*1a30*/  @P0 PRMT R0, R100, 0x7632, R0 ;  /* 0x0000763264000816 */ /* 0x000fe40000000000 */
[----:B------:R-:W-:Y:S01]  /*1a40*/  @P0 SHF.L.U32 R118, R101, 0x10, RZ ;  /* 0x0000001065760819 */ /* 0x000fe200000006ff */
[----:B------:R-:W1:Y:S01]  /*1a50*/  @P0 LDC R153, c[0x0][0x40c] ;  /* 0x00010300ff990b82 */ /* 0x000e620000000800 */
[----:B------:R-:W-:-:S07]  /*1a60*/  @P0 SHF.L.U32 R0, R0, 0x10, RZ ;  /* 0x0000001000000819 */ /* 0x000fce00000006ff */
[----:B------:R-:W2:Y:S08]  /*1a70*/  @P0 LDC R139, c[0x0][0x40c] ;  /* 0x00010300ff8b0b82 */ /* 0x000eb00000000800 */
[----:B------:R-:W3:Y:S01]  /*1a80*/  @P0 LDC R137, c[0x0][0x40c] ;  /* 0x00010300ff890b82 */ /* 0x000ee20000000800 */
[----:B0-----:R-:W-:Y:S01]  /*1a90*/  @P0 FMUL.FTZ R119, R116, R117 ;  /* 0x0000007574770220 */ /* 0x001fe20000410000 */
[----:B------:R-:W-:-:S02]  /*1aa0*/  @P0 PRMT R116, R101, 0x7632, R116 ;  /* 0x0000763265740816 */ /* 0x000fc40000000074 */
[----:B------:R-:W-:Y:S02]  /*1ab0*/  @P0 PRMT R117, R102, 0x7632, R117 ;  /* 0x0000763266750816 */ /* 0x000fe40000000075 */
[----:B------:R-:W-:Y:S02]  /*1ac0*/  @P0 SHF.L.U32 R116, R116, 0x10, RZ ;  /* 0x0000001074740819 */ /* 0x000fe400000006ff */
[----:B------:R-:W0:Y:S01]  /*1ad0*/  @P0 LDC R151, c[0x0][0x40c] ;  /* 0x00010300ff970b82 */ /* 0x000e220000000800 */
[----:B-1----:R-:W-:Y:S01]  /*1ae0*/  @P0 FMUL.FTZ R153, R136, R153 ;  /* 0x0000009988990220 */ /* 0x002fe20000410000 */
[----:B------:R-:W-:Y:S02]  /*1af0*/  @P0 SHF.L.U32 R117, R117, 0x10, RZ ;  /* 0x0000001075750819 */ /* 0x000fe400000006ff */
[----:B------:R-:W-:-:S04]  /*1b00*/  @P0 SHF.L.U32 R136, R103, 0x10, RZ ;  /* 0x0000001067880819 */ /* 0x000fc800000006ff */
[----:B------:R-:W1:Y:S01]  /*1b10*/  @P0 LDC R150, c[0x0][0x40c] ;  /* 0x00010300ff960b82 */ /* 0x000e620000000800 */
[----:B--2---:R-:W-:Y:S01]  /*1b20*/  @P0 FMUL.FTZ R139, R118, R139 ;  /* 0x0000008b768b0220 */ /* 0x004fe20000410000 */
[----:B------:R-:W-:-:S03]  /*1b30*/  MOV R118, R106 ;  /* 0x0000006a00767202 */ /* 0x000fc60000000f00 */
[----:B------:R-:W-:Y:S01]  /*1b40*/  @P0 FFMA.FTZ R118, R139, R94, R106 ;  /* 0x0000005e8b760223 */ /* 0x000fe2000001006a */
[----:B------:R-:W-:Y:S02]  /*1b50*/  MOV R139, R111 ;  /* 0x0000006f008b7202 */ /* 0x000fe40000000f00 */
[----:B------:R-:W2:Y:S01]  /*1b60*/  @P0 LDC R155, c[0x0][0x40c] ;  /* 0x00010300ff9b0b82 */ /* 0x000ea20000000800 */
[----:B---3--:R-:W-:Y:S01]  /*1b70*/  @P0 FMUL.FTZ R0, R0, R137 ;  /* 0x0000008900000220 */ /* 0x008fe20000410000 */
        /* <DEDUP_REMOVED lines=8> */
[----:B------:R-:W-:-:S02]  /*1c00*/  @P0 FFMA.FTZ R117, R0, R93, R105 ;  /* 0x0000005d00750223 */ /* 0x000fc40000010069 */
[----:B------:R-:W-:Y:S01]  /*1c10*/  @P0 FFMA.FTZ R137, R150, R97, R109 ;  /* 0x0000006196890223 */ /* 0x000fe2000001006d */
[----:B--2---:R-:W-:Y:S01]  /*1c20*/  @P0 FMUL.FTZ R155, R136, R155 ;  /* 0x0000009b889b0220 */ /* 0x004fe20000410000 */
        /* <DEDUP_REMOVED lines=9> */
.L_x_15025:
[----:B--2---:R-:W0:Y:S01]  /*1cc0*/  @P2 LDC R136, c[0x0][0x40c] ;  /* 0x00010300ff882b82 */ /* 0x004e220000000800 */
[C---:B------:R-:W-:Y:S02]  /*1cd0*/  @P2 SHF.L.U32 R119, R100.reuse, 0x10, RZ ;  /* 0x0000001064772819 */ /* 0x040fe400000006ff */
[----:B------:R-:W-:Y:S02]  /*1ce0*/  @P2 PRMT R116, R100, 0x7632, R116 ;  /* 0x0000763264742816 */ /* 0x000fe40000000074 */
[----:B------:R-:W-:Y:S02]  /*1cf0*/  @P2 PRMT R118, R101, 0x7632, R118 ;  /* 0x0000763265762816 */ /* 0x000fe40000000076 */
[----:B------:R-:W-:Y:S01]  /*1d00*/  @P2 SHF.L.U32 R117, R116, 0x10, RZ ;  /* 0x0000001074752819 */ /* 0x000fe200000006ff */
[----:B------:R-:W1:Y:S01]  /*1d10*/  @P2 LDC R138, c[0x0][0x40c] ;  /* 0x00010300ff8a2b82 */ /* 0x000e620000000800 */
[----:B------:R-:W-:-:S07]  /*1d20*/  HFMA2 R116, -RZ, RZ, 0, 0 ;  /* 0x00000000ff747431 */ /* 0x000fce00000001ff */
[----:B------:R-:W2:Y:S08]  /*1d30*/  @P2 LDC R148, c[0x0][0x40c] ;  /* 0x00010300ff942b82 */ /* 0x000eb00000000800 */
[----:B------:R-:W3:Y:S01]  /*1d40*/  @P2 LDC R150, c[0x0][0x40c] ;  /* 0x00010300ff962b82 */ /* 0x000ee20000000800 */
[----:B0-----:R-:W-:Y:S01]  /*1d50*/  @P2 FMUL.FTZ R137, R119, R136 ;  /* 0x0000008877892220 */ /* 0x001fe20000410000 */
[----:B------:R-:W-:-:S02]  /*1d60*/  @P2 SHF.L.U32 R119, R118, 0x10, RZ ;  /* 0x0000001076772819 */ /* 0x000fc400000006ff */
[----:B------:R-:W-:Y:S01]  /*1d70*/  @P2 SHF.L.U32 R136, R101, 0x10, RZ ;  /* 0x0000001065882819 */ /* 0x000fe200000006ff */
[----:B------:R-:W-:Y:S01]  /*1d80*/  @P2 FMUL.FTZ R116, R137, R92 ;  /* 0x0000005c89742220 */ /* 0x000fe20000410000 */
[----:B------:R-:W-:Y:S02]  /*1d90*/  @P2 SHF.L.U32 R137, R103, 0x10, RZ ;  /* 0x0000001067892819 */ /* 0x000fe400000006ff */
[----:B------:R-:W0:Y:S01]  /*1da0*/  @P2 LDC R139, c[0x0][0x40c] ;  /* 0x00010300ff8b2b82 */ /* 0x000e220000000800 */
[----:B-1----:R-:W-:Y:S01]  /*1db0*/  @P2 FMUL.FTZ R118, R117, R138 ;  /* 0x0000008a75762220 */ /* 0x002fe20000410000 */
[----:B------:R-:W-:-:S03]  /*1dc0*/  MOV R117, RZ ;  /* 0x000000ff00757202 */ /* 0x000fc60000000f00 */
[----:B------:R-:W-:Y:S01]  /*1dd0*/  @P2 FMUL.FTZ R117, R118, R93 ;  /* 0x0000005d76752220 */ /* 0x000fe20000410000 */
[----:B------:R-:W-:Y:S02]  /*1de0*/  HFMA2 R118, -RZ, RZ, 0, 0 ;  /* 0x00000000ff767431 */ /* 0x000fe400000001ff */
[----:B------:R-:W1:Y:S01]  /*1df0*/  @P2 LDC R0, c[0x0][0x40c] ;  /* 0x00010300ff002b82 */ /* 0x000e620000000800 */
[----:B--2---:R-:W-:Y:S01]  /*1e00*/  @P2 FMUL.FTZ R138, R119, R148 ;  /* 0x00000094778a2220 */ /* 0x004fe20000410000 */
[----:B------:R-:W-:-:S04]  /*1e10*/  @P2 PRMT R119, R102, 0x7632, R119 ;  /* 0x0000763266772816 */ /* 0x000fc80000000077 */
[----:B------:R-:W-:Y:S02]  /*1e20*/  @P2 SHF.L.U32 R119, R119, 0x10, RZ ;  /* 0x0000001077772819 */ /* 0x000fe400000006ff */
[----:B------:R-:W2:Y:S03]  /*1e30*/  @P2 LDC R151, c[0x0][0x40c] ;  /* 0x00010300ff972b82 */ /* 0x000ea60000000800 */
[----:B---3--:R-:W-:Y:S01]  /*1e40*/  @P2 FMUL.FTZ R148, R119, R150 ;  /* 0x0000009677942220 */ /* 0x008fe20000410000 */
[----:B------:R-:W-:-:S04]  /*1e50*/  @P2 PRMT R119, R103, 0x7632, R119 ;  /* 0x0000763267772816 */ /* 0x000fc80000000077 */
[----:B------:R-:W3:Y:S01]  /*1e60*/  @P2 LDC R155, c[0x0][0x40c] ;  /* 0x00010300ff9b2b82 */ /* 0x000ee20000000800 */
[----:B0-----:R-:W-:Y:S01]  /*1e70*/  @P2 FMUL.FTZ R139, R136, R139 ;  /* 0x0000008b888b2220 */ /* 0x001fe20000410000 */
[----:B------:R-:W-:-:S03]  /*1e80*/  @P2 SHF.L.U32 R136, R102, 0x10, RZ ;  /* 0x0000001066882819 */ /* 0x000fc600000006ff */
[----:B------:R-:W-:Y:S01]  /*1e90*/  @P2 FMUL.FTZ R118, R139, R94 ;  /* 0x0000005e8b762220 */ /* 0x000fe20000410000 */
[----:B-1----:R-:W-:Y:S01]  /*1ea0*/  @P2 FMUL.FTZ R153, R137, R0 ;  /* 0x0000000089992220 */ /* 0x002fe20000410000 */
[----:B------:R-:W-:Y:S02]  /*1eb0*/  @P2 SHF.L.U32 R0, R119, 0x10, RZ ;  /* 0x0000001077002819 */ /* 0x000fe400000006ff */
[----:B------:R-:W-:Y:S01]  /*1ec0*/  MOV R119, RZ ;  /* 0x000000ff00777202 */ /* 0x000fe20000000f00 */
[----:B------:R-:W-:Y:S01]  /*1ed0*/  @P2 FMUL.FTZ R119, R138, R95 ;  /* 0x0000005f8a772220 */ /* 0x000fe20000410000 */
[----:B------:R-:W-:Y:S02]  /*1ee0*/  CS2R R138, SRZ ;  /* 0x00000000008a7805 */ /* 0x000fe4000001ff00 */
[----:B------:R-:W-:Y:S01]  /*1ef0*/  @P2 FMUL.FTZ R138, R153, R98 ;  /* 0x00000062998a2220 */ /* 0x000fe20000410000 */
[----:B--2---:R-:W-:Y:S01]  /*1f00*/  @P2 FMUL.FTZ R151, R136, R151 ;  /* 0x0000009788972220 */ /* 0x004fe20000410000 */
[----:B------:R-:W-:-:S02]  /*1f10*/  CS2R R136, SRZ ;  /* 0x0000000000887805 */ /* 0x000fc4000001ff00 */
[----:B------:R-:W-:Y:S01]  /*1f20*/  @P2 FMUL.FTZ R137, R148, R97 ;  /* 0x0000006194892220 */ /* 0x000fe20000410000 */
[----:B------:R-:W-:Y:S01]  /*1f30*/  @P2 FMUL.FTZ R136, R151, R96 ;  /* 0x0000006097882220 */ /* 0x000fe20000410000 */
[----:B---3--:R-:W-:-:S04]  /*1f40*/  @P2 FMUL.FTZ R0, R0, R155 ;  /* 0x0000009b00002220 */ /* 0x008fc80000410000 */
[----:B------:R-:W-:-:S07]  /*1f50*/  @P2 FMUL.FTZ R139, R0, R99 ;  /* 0x00000063008b2220 */ /* 0x000fce0000410000 */
.L_x_15026:
[----:B------:R-:W-:Y:S05]  /*1f60*/  BSYNC.RECONVERGENT B0 ;  /* 0x0000000000007941 */ /* 0x000fea0003800200 */
.L_x_15024:
        /* <DEDUP_REMOVED lines=123> */
.L_x_15042:
[----:B01----:R-:W-:Y:S01]  /*2720*/  FADD.FTZ R150, R150, R153 ;  /* 0x0000009996967221 */ /* 0x003fe20000010000 */
[----:B------:R-:W-:Y:S01]  /*2730*/  FMUL.FTZ R0, R144, R144 ;  /* 0x0000009090007220 */ /* 0x000fe20000410000 */
[----:B------:R-:W0:Y:S01]  /*2740*/  @!P0 LDC.64 R148, c[0x0][0x3c0] ;  /* 0x0000f000ff948b82 */ /* 0x000e220000000a00 */
[----:B------:R-:W-:Y:S01]  /*2750*/  BSSY.RECONVERGENT B0, `(.L_x_15028) ;  /* 0x000008e000007945 */ /* 0x000fe20003800200 */
[----:B------:R-:W-:Y:S02]  /*2760*/  FFMA.FTZ R145, R150, R145, UR5 ;  /* 0x0000000596917e23 */ /* 0x000fe40008010091 */
        /* <DEDUP_REMOVED lines=23> */
[----:B------:R-:W-:Y:S01]  /*28e0*/  FADD.FTZ R131, -R144, R131 ;  /* 0x0000008390837221 */ /* 0x000fe20000010100 */
[----:B------:R-:W-:Y:S01]  /*28f0*/  FMUL.FTZ R128, R0, R121 ;  /* 0x0000007900807220 */ /* 0x000fe20000410000 */
[----:B------:R-:W-:Y:S01]  /*2900*/  LEA.HI.SX32 R121, R146, R2, 0x1d ;  /* 0x0000000292797211 */ /* 0x000fe200078feaff */
        /* <DEDUP_REMOVED lines=13> */
[C---:B------:R-:W-:Y:S01]  /*29e0*/  FADD.FTZ R124, -R144.reuse, R136 ;  /* 0x00000088907c7221 */ /* 0x040fe20000010100 */
[C---:B------:R-:W-:Y:S01]  /*29f0*/  FADD.FTZ R130, -R144.reuse, R138 ;  /* 0x0000008a90827221 */ /* 0x040fe20000010100 */
[C---:B------:R-:W-:Y:S01]  /*2a00*/  IADD3 R125, PT, PT, R121.reuse, 0x20, RZ ;  /* 0x00000020797d7810 */ /* 0x040fe20007ffe0ff */
[C---:B------:R-:W-:Y:S01]  /*2a10*/  FADD.FTZ R155, -R144.reuse, R122 ;  /* 0x0000007a909b7221 */ /* 0x040fe20000010100 */
[C---:B------:R-:W-:Y:S01]  /*2a20*/  IADD3 R131, PT, PT, R121.reuse, 0x40, RZ ;  /* 0x0000004079837810 */ /* 0x040fe20007ffe0ff */
[C---:B------:R-:W-:Y:S01]  /*2a30*/  FADD.FTZ R117, -R144.reuse, R117 ;  /* 0x0000007590757221 */ /* 0x040fe20000010100 */
[C---:B------:R-:W-:Y:S01]  /*2a40*/  IADD3 R135, PT, PT, R121.reuse, 0x60, RZ ;  /* 0x0000006079877810 */ /* 0x040fe20007ffe0ff */
[----:B------:R-:W-:Y:S01]  /*2a50*/  FADD.FTZ R149, -R144, R132 ;  /* 0x0000008490957221 */ /* 0x000fe20000010100 */
[C---:B------:R-:W-:Y:S01]  /*2a60*/  FMUL.FTZ R145, R0.reuse, R145 ;  /* 0x0000009100917220 */ /* 0x040fe20000410000 */
[C---:B------:R-:W-:Y:S01]  /*2a70*/  FMUL.FTZ R122, R0.reuse, R141 ;  /* 0x0000008d007a7220 */ /* 0x040fe20000410000 */
[----:B------:R-:W-:Y:S01]  /*2a80*/  FMUL.FTZ R138, R0, R129 ;  /* 0x00000081008a7220 */ /* 0x000fe20000410000 */
        /* <DEDUP_REMOVED lines=15> */
[----:B------:R-:W-:Y:S01]  /*2b80*/  FFMA.FTZ R114, R134, R11, R43 ;  /* 0x0000000b86727223 */ /* 0x000fe2000001002b */
[C---:B------:R-:W-:Y:S01]  /*2b90*/  FMUL.FTZ R151, R0.reuse, R151 ;  /* 0x0000009700977220 */ /* 0x040fe20000410000 */
[----:B------:R-:W-:Y:S01]  /*2ba0*/  FMUL.FTZ R144, R0, R117 ;  /* 0x0000007500907220 */ /* 0x000fe20000410000 */
[----:B0-----:R-:W-:-:S04]  /*2bb0*/  IMAD.WIDE.U32 R120, R121, 0x10, R112 ;  /* 0x0000001079787825 */ /* 0x001fc800078e0070 */
[----:B------:R-:W-:Y:S01]  /*2bc0*/  FMUL.FTZ R157, R0, R157 ;  /* 0x0000009d009d7220 */ /* 0x000fe20000410000 */
[----:B------:R-:W-:Y:S01]  /*2bd0*/  FFMA.FTZ R117, R122, R5, R37 ;  /* 0x000000057a757223 */ /* 0x000fe20000010025 */
[----:B------:R-:W-:Y:S01]  /*2be0*/  FMUL.FTZ R136, R0, R123 ;  /* 0x0000007b00887220 */ /* 0x000fe20000410000 */
[----:B------:R-:W-:-:S04]  /*2bf0*/  IMAD.WIDE.U32 R124, R125, 0x10, R112 ;  /* 0x000000107d7c7825 */ /* 0x000fc800078e0070 */
[C---:B------:R-:W-:Y:S01]  /*2c00*/  FMUL.FTZ R148, R0.reuse, R127 ;  /* 0x0000007f00947220 */ /* 0x040fe20000410000 */
        /* <DEDUP_REMOVED lines=66> */
.L_x_15029:
[----:B------:R-:W-:Y:S05]  /*3030*/  BSYNC.RECONVERGENT B0 ;  /* 0x0000000000007941 */ /* 0x000fea0003800200 */
.L_x_15028:
[----:B0-----:R-:W0:Y:S02]  /*3040*/  LDC.64 R112, c[0x0][0x380] ;  /* 0x0000e000ff707b82 */ /* 0x001e240000000a00 */
[----:B0-----:R-:W-:-:S04]  /*3050*/  LEA R3, R112, R3, 0x2 ;  /* 0x0000000370037211 */ /* 0x001fc800078e10ff */
[----:B------:R-:W-:-:S13]  /*3060*/  ISETP.GE.AND P0, PT, R3, R113, PT ;  /* 0x000000710300720c */ /* 0x000fda0003f06270 */
[----:B------:R-:W-:Y:S05]  /*3070*/  @!P0 BRA `(.L_x_15030) ;  /* 0xffffffd4003c8947 */ /* 0x000fea000383ffff */
[----:B------:R-:W-:Y:S05]  /*3080*/  EXIT ;  /* 0x000000000000794d */ /* 0x000fea0003800000 */
.L_x_15027:
        /* <DEDUP_REMOVED lines=8> */
.L_x_15032:
[----:B------:R-:W-:Y:S05]  /*3110*/  BSYNC B0 ;  /* 0x0000000000007941 */ /* 0x000fea0003800000 */
.L_x_15031:
        /* <DEDUP_REMOVED lines=9> */
.L_x_15033:
[----:B------:R-:W-:Y:S01]  /*31b0*/  HFMA2 R154, -RZ, RZ, 0, 2.384185791015625e-07 ;  /* 0x00000004ff9a7431 */ /* 0x000fe200000001ff */
[----:B------:R-:W-:-:S05]  /*31c0*/  MOV R145, R153 ;  /* 0x0000009900917202 */ /* 0x000fca0000000f00 */
[----:B------:R-:W-:-:S05]  /*31d0*/  FADD.FTZ R149, R148, R145 ;  /* 0x0000009194957221 */ /* 0x000fca0000010000 */
[----:B------:R-:W-:-:S07]  /*31e0*/  MOV R155, R149 ;  /* 0x00000095009b7202 */ /* 0x000fce0000000f00 */
[----:B------:R-:W-:Y:S05]  /*31f0*/  WARPSYNC.COLLECTIVE R152, `(.L_x_15034) ;  /* 0x0000000098087348 */ /* 0x000fea0003c00000 */
[----:B------:R0:W1:Y:S02]  /*3200*/  SHFL.BFLY P2, R153, R155, R154, R157 ;  /* 0x0c00009a9b997389 */ /* 0x000064000004009d */
[----:B01----:R-:W-:Y:S05]  /*3210*/  ENDCOLLECTIVE ;  /* 0x000000000000791b */ /* 0x003fea0003800000 */
.L_x_15034:
[----:B------:R-:W-:Y:S01]  /*3220*/  HFMA2 R154, -RZ, RZ, 0, 4.76837158203125e-07 ;  /* 0x00000008ff9a7431 */ /* 0x000fe200000001ff */
[----:B------:R-:W-:-:S05]  /*3230*/  MOV R144, R153 ;  /* 0x0000009900907202 */ /* 0x000fca0000000f00 */
[----:B------:R-:W-:-:S05]  /*3240*/  FADD.FTZ R150, R149, R144 ;  /* 0x0000009095967221 */ /* 0x000fca0000010000 */
[----:B------:R-:W-:-:S07]  /*3250*/  MOV R155, R150 ;  /* 0x00000096009b7202 */ /* 0x000fce0000000f00 */
[----:B------:R-:W-:Y:S05]  /*3260*/  WARPSYNC.COLLECTIVE R152, `(.L_x_15035) ;  /* 0x0000000098087348 */ /* 0x000fea0003c00000 */
[----:B------:R0:W1:Y:S02]  /*3270*/  SHFL.BFLY P2, R153, R155, R154, R157 ;  /* 0x0c00009a9b997389 */ /* 0x000064000004009d */
[----:B01----:R-:W-:Y:S05]  /*3280*/  ENDCOLLECTIVE ;  /* 0x000000000000791b */ /* 0x003fea0003800000 */
.L_x_15035:
        /* <DEDUP_REMOVED lines=8> */
.L_x_15036:
        /* <DEDUP_REMOVED lines=72> */
.L_x_15037:
[----:B------:R-:W-:Y:S01]  /*3790*/  HFMA2 R154, -RZ, RZ, 0, 1.1920928955078125e-07 ;  /* 0x00000002ff9a7431 */ /* 0x000fe200000001ff */
[----:B------:R-:W-:-:S05]  /*37a0*/  MOV R149, R153 ;  /* 0x0000009900957202 */ /* 0x000fca0000000f00 */
[----:B------:R-:W-:-:S05]  /*37b0*/  FADD.FTZ R149, R0, R149 ;  /* 0x0000009500957221 */ /* 0x000fca0000010000 */
[----:B------:R-:W-:-:S07]  /*37c0*/  MOV R155, R149 ;  /* 0x00000095009b7202 */ /* 0x000fce0000000f00 */
[----:B------:R-:W-:Y:S05]  /*37d0*/  WARPSYNC.COLLECTIVE R152, `(.L_x_15038) ;  /* 0x0000000098087348 */ /* 0x000fea0003c00000 */
[----:B------:R0:W1:Y:S02]  /*37e0*/  SHFL.BFLY P2, R153, R155, R154, R157 ;  /* 0x0c00009a9b997389 */ /* 0x000064000004009d */
[----:B01----:R-:W-:Y:S05]  /*37f0*/  ENDCOLLECTIVE ;  /* 0x000000000000791b */ /* 0x003fea0003800000 */
.L_x_15038:
[----:B------:R-:W-:Y:S01]  /*3800*/  HFMA2 R154, -RZ, RZ, 0, 2.384185791015625e-07 ;  /* 0x00000004ff9a7431 */ /* 0x000fe200000001ff */
[----:B------:R-:W-:-:S05]  /*3810*/  MOV R148, R153 ;  /* 0x0000009900947202 */ /* 0x000fca0000000f00 */
[----:B------:R-:W-:-:S05]  /*3820*/  FADD.FTZ R148, R149, R148 ;  /* 0x0000009495947221 */ /* 0x000fca0000010000 */
[----:B------:R-:W-:-:S07]  /*3830*/  MOV R155, R148 ;  /* 0x00000094009b7202 */ /* 0x000fce0000000f00 */
[----:B------:R-:W-:Y:S05]  /*3840*/  WARPSYNC.COLLECTIVE R152, `(.L_x_15039) ;  /* 0x0000000098087348 */ /* 0x000fea0003c00000 */
[----:B------:R0:W1:Y:S02]  /*3850*/  SHFL.BFLY P2, R153, R155, R154, R157 ;  /* 0x0c00009a9b997389 */ /* 0x000064000004009d */
[----:B01----:R-:W-:Y:S05]  /*3860*/  ENDCOLLECTIVE ;  /* 0x000000000000791b */ /* 0x003fea0003800000 */
.L_x_15039:
[----:B------:R-:W-:Y:S01]  /*3870*/  HFMA2 R154, -RZ, RZ, 0, 4.76837158203125e-07 ;  /* 0x00000008ff9a7431 */ /* 0x000fe200000001ff */
[----:B------:R-:W-:-:S05]  /*3880*/  MOV R151, R153 ;  /* 0x0000009900977202 */ /* 0x000fca0000000f00 */
[----:B------:R-:W-:-:S05]  /*3890*/  FADD.FTZ R151, R148, R151 ;  /* 0x0000009794977221 */ /* 0x000fca0000010000 */
[----:B------:R-:W-:-:S07]  /*38a0*/  MOV R155, R151 ;  /* 0x00000097009b7202 */ /* 0x000fce0000000f00 */
[----:B------:R-:W-:Y:S05]  /*38b0*/  WARPSYNC.COLLECTIVE R152, `(.L_x_15040) ;  /* 0x0000000098087348 */ /* 0x000fea0003c00000 */
[----:B------:R0:W1:Y:S02]  /*38c0*/  SHFL.BFLY P2, R153, R155, R154, R157 ;  /* 0x0c00009a9b997389 */ /* 0x000064000004009d */
[----:B01----:R-:W-:Y:S05]  /*38d0*/  ENDCOLLECTIVE ;  /* 0x000000000000791b */ /* 0x003fea0003800000 */
.L_x_15040:
[----:B------:R-:W-:Y:S01]  /*38e0*/  HFMA2 R154, -RZ, RZ, 0, 9.5367431640625e-07 ;  /* 0x00000010ff9a7431 */ /* 0x000fe200000001ff */
[----:B------:R-:W-:-:S05]  /*38f0*/  MOV R150, R153 ;  /* 0x0000009900967202 */ /* 0x000fca0000000f00 */
[----:B------:R-:W-:-:S05]  /*3900*/  FADD.FTZ R150, R151, R150 ;  /* 0x0000009697967221 */ /* 0x000fca0000010000 */
[----:B------:R-:W-:-:S07]  /*3910*/  MOV R155, R150 ;  /* 0x00000096009b7202 */ /* 0x000fce0000000f00 */
[----:B------:R-:W-:Y:S05]  /*3920*/  WARPSYNC.COLLECTIVE R152, `(.L_x_15041) ;  /* 0x0000000098087348 */ /* 0x000fea0003c00000 */
[----:B------:R0:W1:Y:S02]  /*3930*/  SHFL.BFLY P2, R153, R155, R154, R157 ;  /* 0x0c00009a9b997389 */ /* 0x000064000004009d */
[----:B01----:R-:W-:Y:S05]  /*3940*/  ENDCOLLECTIVE ;  /* 0x000000000000791b */ /* 0x003fea0003800000 */
.L_x_15041:
[----:B------:R-:W-:Y:S05]  /*3950*/  BRA `(.L_x_15042) ;  /* 0xffffffec00707947 */ /* 0x000fea000383ffff */
.L_x_15043:
        /* <DEDUP_REMOVED lines=10> */
.L_x_37299:


//--------------------- .text._ZN10layer_norm13ln_fwd_kernelINS_13Kernel_traitsIf13__nv_bfloat16fS2_fjLj1024ELj1ELj4ELj1ELj16ENS_18Kernel_traits_baseILj1024EfS2_fS2_fjLj128EEEEELb1ELb0ELb0ELb0EEEvNS_9FwdParamsE --------------------------
	.section	.text._ZN10layer_norm13ln_fwd_kernelINS_13Kernel_traitsIf13__nv_bfloat16fS2_fjLj1024ELj1ELj4ELj1ELj16ENS_18Kernel_traits_baseILj1024EfS2_fS2_fjLj128EEEEELb1ELb0ELb0ELb0EEEvNS_9FwdParamsE,"ax",@progbits
	.align	128
        .global         _ZN10layer_norm13ln_fwd_kernelINS_13Kernel_traitsIf13__nv_bfloat16fS2_fjLj1024ELj1ELj4ELj1ELj16ENS_18Kernel_traits_baseILj1024EfS2_fS2_fjLj128EEEEELb1ELb0ELb0ELb0EEEvNS_9FwdParamsE
        .type           _ZN10layer_norm13ln_fwd_kernelINS_13Kernel_traitsIf13__nv_bfloat16fS2_fjLj1024ELj1ELj4ELj1ELj16ENS_18Kernel_traits_baseILj1024EfS2_fS2_fjLj128EEEEELb1ELb0ELb0ELb0EEEvNS_9FwdParamsE,@function
        .size           _ZN10layer_norm13ln_fwd_kernelINS_13Kernel_traitsIf13__nv_bfloat16fS2_fjLj1024ELj1ELj4ELj1ELj16ENS_18Kernel_traits_baseILj1024EfS2_fS2_fjLj128EEEEELb1ELb0ELb0ELb0EEEvNS_9FwdParamsE,(.L_x_37300 - _ZN10layer_norm13ln_fwd_kernelINS_13Kernel_traitsIf13__nv_bfloat16fS2_fjLj1024ELj1ELj4ELj1ELj16ENS_18Kernel_traits_baseILj1024EfS2_fS2_fjLj128EEEEELb1ELb0ELb0ELb0EEEvNS_9FwdParamsE)
        .other          _ZN10layer_norm13ln_fwd_kernelINS_13Kernel_traitsIf13__nv_bfloat16fS2_fjLj1024ELj1ELj4ELj1ELj16ENS_18Kernel_traits_baseILj1024EfS2_fS2_fjLj128EEEEELb1ELb0ELb0ELb0EEEvNS_9FwdParamsE,@"STO_CUDA_ENTRY STV_DEFAULT"
_ZN10layer_norm13ln_fwd_kernelINS_13Kernel_traitsIf13__nv_bfloat16fS2_fjLj1024ELj1ELj4ELj1ELj16ENS_18Kernel_traits_baseILj1024EfS2_fS2_fjLj128EEEEELb1ELb0ELb0ELb0EEEvNS_9FwdParamsE:
.text._ZN10layer_norm13ln_fwd_kernelINS_13Kernel_traitsIf13__nv_bfloat16fS2_fjLj1024ELj1ELj4ELj1ELj16ENS_18Kernel_traits_baseILj1024EfS2_fS2_fjLj128EEEEELb1ELb0ELb0ELb0EEEvNS_9FwdParamsE:
        /* <DEDUP_REMOVED lines=65> */
[----:B------:R-:W-:Y:S01]  /*0410*/  @P0 LOP3.LUT R7, R7, 0x20, RZ, 0xfc, !PT ;  /* 0x0000002007070812 */ /* 0x000fe200078efcff */
[----:B------:R0:W5:Y:S04]  /*0420*/  @P0 LDG.E.128 R116, desc[UR6][R2.64+0x10] ;  /* 0x0000100602740981 */ /* 0x000168000c1e1d00 */
[----:B------:R0:W5:Y:S01]  /*0430*/  @P0 LD.E.128 R52, desc[UR6][R4.64] ;  /* 0x0000000604340980 */ /* 0x000162000c101d00 */
[----:B------:R-:W1:Y:S01]  /*0440*/  @P2 LDC.64 R22, c[0x0][0x438] ;  /* 0x00010e00ff162b82 */ /* 0x000e620000000a00 */
[----:B--2---:R-:W-:-:S02]  /*0450*/  @P1 IMAD.WIDE.U32 R16, R7, 0x20, R16 ;  /* 0x0000002007101825 */ /* 0x004fc400078e0010 */
[----:B------:R0:W5:Y:S04]  /*0460*/  @P0 LD.E.128 R48, desc[UR6][R4.64+0x10] ;  /* 0x0000100604300980 */ /* 0x000168000c101d00 */
[----:B------:R0:W5:Y:S01]  /*0470*/  @P1 LDG.E.128 R104, desc[UR6][R16.64] ;  /* 0x0000000610681981 */ /* 0x000162000c1e1d00 */
[----:B---3--:R-:W-:-:S03]  /*0480*/  @P1 IMAD.WIDE.U32 R18, R7, 0x20, R18 ;  /* 0x0000002007121825 */ /* 0x008fc600078e0012 */
[----:B------:R0:W5:Y:S01]  /*0490*/  @P1 LDG.E.128 R100, desc[UR6][R16.64+0x10] ;  /* 0x0000100610641981 */ /* 0x000162000c1e1d00 */
[----:B------:R-:W-:-:S03]  /*04a0*/  @P1 VIADD R7, R7, 0x20 ;  /* 0x0000002007071836 */ /* 0x000fc60000000000 */
[----:B------:R0:W5:Y:S01]  /*04b0*/  @P1 LD.E.128 R44, desc[UR6][R18.64] ;  /* 0x00000006122c1980 */ /* 0x000162000c101d00 */
[----:B----4-:R-:W-:-:S03]  /*04c0*/  @P2 IMAD.WIDE.U32 R20, R7, 0x20, R20 ;  /* 0x0000002007142825 */ /* 0x010fc600078e0014 */
[----:B------:R0:W5:Y:S04]  /*04d0*/  @P1 LD.E.128 R40, desc[UR6][R18.64+0x10] ;  /* 0x0000100612281980 */ /* 0x000168000c101d00 */
[----:B------:R0:W5:Y:S01]  /*04e0*/  @P2 LDG.E.128 R96, desc[UR6][R20.64] ;  /* 0x0000000614602981 */ /* 0x000162000c1e1d00 */
[----:B-1----:R-:W-:-:S03]  /*04f0*/  @P2 IMAD.WIDE.U32 R22, R7, 0x20, R22 ;  /* 0x0000002007162825 */ /* 0x002fc600078e0016 */
        /* <DEDUP_REMOVED lines=15> */
.L_x_15045:
        /* <DEDUP_REMOVED lines=11> */
[----:B-1----:R-:W-:-:S03]  /*06a0*/  @P1 IMAD.WIDE.U32 R16, R7, 0x20, R16 ;  /* 0x0000002007101825 */ /* 0x002fc600078e0010 */
[----:B------:R0:W5:Y:S01]  /*06b0*/  @P0 LDG.E.128 R116, desc[UR6][R4.64+0x10] ;  /* 0x0000100604740981 */ /* 0x000162000c1e1d00 */
[----:B------:R-:W-:-:S03]  /*06c0*/  @P1 VIADD R7, R7, 0x20 ;  /* 0x0000002007071836 */ /* 0x000fc60000000000 */
[----:B------:R0:W5:Y:S01]  /*06d0*/  @P1 LDG.E.128 R104, desc[UR6][R16.64] ;  /* 0x0000000610681981 */ /* 0x000162000c1e1d00 */
[----:B--2---:R-:W-:-:S03]  /*06e0*/  @P2 IMAD.WIDE.U32 R18, R7, 0x20, R18 ;  /* 0x0000002007122825 */ /* 0x004fc600078e0012 */
[----:B------:R0:W5:Y:S01]  /*06f0*/  @P1 LDG.E.128 R100, desc[UR6][R16.64+0x10] ;  /* 0x0000100610641981 */ /* 0x000162000c1e1d00 */
[----:B------:R-:W-:-:S03]  /*0700*/  @P2 VIADD R7, R7, 0x20 ;  /* 0x0000002007072836 */ /* 0x000fc60000000000 */
        /* <DEDUP_REMOVED lines=21> */
.L_x_15046:
[----:B------:R-:W-:Y:S05]  /*0860*/  BSYNC.RECONVERGENT B0 ;  /* 0x0000000000007941 */ /* 0x000fea0003800200 */
.L_x_15044:
[----:B------:R-:W1:Y:S02]  /*0870*/  LDCU UR8, c[0x0][0x384] ;  /* 0x00007080ff0877ac */ /* 0x000e640008000800 */
[----:B-1----:R-:W-:-:S13]  /*0880*/  ISETP.GE.AND P0, PT, R14, UR8, PT ;  /* 0x000000080e007c0c */ /* 0x002fda000bf06270 */
[----:B------:R-:W-:Y:S05]  /*0890*/  @P0 EXIT ;  /* 0x000000000000094d */ /* 0x000fea0003800000 */
[----:B------:R-:W-:Y:S01]  /*08a0*/  IMAD.HI.U32 R0, R12, -0x326172a9, RZ ;  /* 0xcd9e8d570c007827 */ /* 0x000fe200078e00ff */
[----:B------:R-:W-:Y:S01]  /*08b0*/  UIADD3 UR8, UPT, UPT, UR5, -0x126145ec, URZ ;  /* 0xed9eba1405087890 */ /* 0x000fe2000fffe0ff */
[----:B------:R-:W-:Y:S01]  /*08c0*/  BSSY B0, `(.L_x_15047) ;  /* 0x00019c6000007945 */ /* 0x000fe20003800000 */
[----:B------:R-:W-:Y:S01]  /*08d0*/  LOP3.LUT R6, R6, 0x3, RZ, 0xc0, !PT ;  /* 0x0000000306067812 */ /* 0x000fe200078ec0ff */
[----:B0-----:R-:W-:Y:S01]  /*08e0*/  IMAD.HI.U32 R2, R10, -0x2daee0ad, RZ ;  /* 0xd2511f530a027827 */ /* 0x001fe200078e00ff */
[----:B------:R-:W-:Y:S01]  /*08f0*/  LOP3.LUT R0, R9, UR4, R0, 0x96, !PT ;  /* 0x0000000409007c12 */ /* 0x000fe2000f8e9600 */
[----:B------:R-:W0:Y:S02]  /*0900*/  LDCU.U8 UR15, c[0x0][0x410] ;  /* 0x00008200ff0f77ac */ /* 0x000e240008000000 */
[----:B------:R-:W-:Y:S01]  /*0910*/  IMAD R4, R12, -0x326172a9, RZ ;  /* 0xcd9e8d570c047824 */ /* 0x000fe200078e02ff */
[----:B------:R-:W-:Y:S01]  /*0920*/  LOP3.LUT R2, R2, UR5, RZ, 0x3c, !PT ;  /* 0x0000000502027c12 */ /* 0x000fe2000f8e3cff */
[----:B------:R-:W-:-:S02]  /*0930*/  IMAD R8, R10, -0x2daee0ad, RZ ;  /* 0xd2511f530a087824 */ /* 0x000fc400078e02ff */
[----:B------:R-:W-:-:S04]  /*0940*/  IMAD.HI.U32 R5, R0, -0x2daee0ad, RZ ;  /* 0xd2511f5300057827 */ /* 0x000fc800078e00ff */
[----:B------:R-:W-:Y:S01]  /*0950*/  IMAD.HI.U32 R3, R2, -0x326172a9, RZ ;  /* 0xcd9e8d5702037827 */ /* 0x000fe200078e00ff */
[----:B------:R-:W-:Y:S01]  /*0960*/  LOP3.LUT R5, R8, UR16, R5, 0x96, !PT ;  /* 0x0000001008057c12 */ /* 0x000fe2000f8e9605 */
[----:B------:R-:W1:Y:S02]  /*0970*/  LDCU UR16, c[0x0][0x448] ;  /* 0x00008900ff1077ac */ /* 0x000e640008000800 */
[----:B------:R-:W-:Y:S01]  /*0980*/  IMAD R7, R2, -0x326172a9, RZ ;  /* 0xcd9e8d5702077824 */ /* 0x000fe200078e02ff */
[----:B------:R-:W-:Y:S01]  /*0990*/  LOP3.LUT R3, R4, UR14, R3, 0x96, !PT ;  /* 0x0000000e04037c12 */ /* 0x000fe2000f8e9603 */
[----:B------:R-:W-:Y:S01]  /*09a0*/  IMAD R13, R0, -0x2daee0ad, RZ ;  /* 0xd2511f53000d7824 */ /* 0x000fe200078e02ff */
[----:B------:R-:W2:Y:S01]  /*09b0*/  LDCU UR14, c[0x0][0x388] ;  /* 0x00007100ff0e77ac */ /* 0x000ea20008000800 */
        /* <DEDUP_REMOVED lines=46> */
[----:B------:R-:W-:Y:S02]  /*0ca0*/  HFMA2 R5, -RZ, RZ, 0, 0 ;  /* 0x00000000ff057431 */ /* 0x000fe400000001ff */
[----:B------:R-:W-:-:S04]  /*0cb0*/  IMAD.HI.U32 R8, R0, -0x2daee0ad, RZ ;  /* 0xd2511f5300087827 */ /* 0x000fc800078e00ff */
[----:B------:R-:W-:Y:S01]  /*0cc0*/  IMAD.HI.U32 R7, R2, -0x326172a9, RZ ;  /* 0xcd9e8d5702077827 */ /* 0x000fe200078e00ff */
[----:B------:R-:W-:-:S03]  /*0cd0*/  LOP3.LUT R8, R3, UR26, R8, 0x96, !PT ;  /* 0x0000001a03087c12 */ /* 0x000fc6000f8e9608 */
[----:B------:R-:W-:Y:S01]  /*0ce0*/  IMAD R3, R0, -0x2daee0ad, RZ ;  /* 0xd2511f5300037824 */ /* 0x000fe200078e02ff */
[----:B------:R-:W-:Y:S01]  /*0cf0*/  LOP3.LUT R7, R4, UR13, R7, 0x96, !PT ;  /* 0x0000000d04077c12 */ /* 0x000fe2000f8e9607 */
[----:B0123--:R-:W-:-:S07]  /*0d00*/  IMAD R4, R2, -0x326172a9, RZ ;  /* 0xcd9e8d5702047824 */ /* 0x00ffce00078e02ff */
.L_x_15392:
        /* <DEDUP_REMOVED lines=12> */
[----:B------:R-:W-:Y:S02]  /*0dd0*/  P2R R124, PR, RZ, 0x4 ;  /* 0x00000004ff7c7803 */ /* 0x000fe40000000000 */
[----:B------:R-:W-:-:S02]  /*0de0*/  LEA.HI R0, R13, R0, RZ, 0x3 ;  /* 0x000000000d007211 */ /* 0x000fc400078f18ff */
[----:B0-----:R-:W-:Y:S01]  /*0df0*/  LOP3.LUT R13, R2, 0x1f, RZ, 0xc0, !PT ;  /* 0x0000001f020d7812 */ /* 0x001fe200078ec0ff */
[----:B------:R-:W-:-:S03]  /*0e00*/  IMAD.MOV.U32 R2, RZ, RZ, 0x3f800000 ;  /* 0x3f800000ff027424 */ /* 0x000fc600078e00ff */
[----:B------:R-:W-:-:S05]  /*0e10*/  LEA.HI.SX32 R0, R0, R13, 0x1d ;  /* 0x0000000d00007211 */ /* 0x000fca00078feaff */
[----:B------:R-:W-:Y:S01]  /*0e20*/  IMAD.MOV.U32 R13, RZ, RZ, R0 ;  /* 0x000000ffff0d7224 */ /* 0x000fe200078e0000 */
        /* <DEDUP_REMOVED lines=10> */
[----:B------:R0:W5:Y:S04]  /*0ed0*/  LDG.E.128 R16, desc[UR6][R84.64] ;  /* 0x0000000654107981 */ /* 0x000168000c1e1d00 */
[----:B------:R-:W5:Y:S01]  /*0ee0*/  LDG.E.128 R84, desc[UR6][R84.64+0x10] ;  /* 0x0000100654547981 */ /* 0x000f62000c1e1d00 */
        /* <DEDUP_REMOVED lines=11> */
.L_x_37132:
[----:B------:R-:W-:Y:S05]  /*0fa0*/  BRX R108 -0xfb0                                        (*"BRANCH_TARGETS .L_x_37133,.L_x_37134,.L_x_37135"*) ;  /* 0xfffffff06c147949 */ /* 0x000fea000383ffff */
.L_x_37135:
[----:B------:R-:W-:Y:S01]  /*0fb0*/  VIADD R15, R6, 0x1 ;  /* 0x00000001060f7836 */ /* 0x000fe20000000000 */
[----:B------:R-:W-:Y:S01]  /*0fc0*/  MOV R108, R7 ;  /* 0x00000007006c7202 */ /* 0x000fe20000000f00 */
[----:B------:R-:W-:Y:S01]  /*0fd0*/  IMAD.MOV.U32 R13, RZ, RZ, R3 ;  /* 0x000000ffff0d7224 */ /* 0x000fe200078e0003 */
[----:B------:R-:W-:Y:S06]  /*0fe0*/  BRA `(.L_x_15052) ;  /* 0x00000004002c7947 */ /* 0x000fec0003800000 */
.L_x_37133:
[----:B------:R-:W-:Y:S01]  /*0ff0*/  IMAD.MOV.U32 R13, RZ, RZ, R3 ;  /* 0x000000ffff0d7224 */ /* 0x000fe200078e0003 */
[----:B------:R-:W-:Y:S01]  /*1000*/  MOV R108, R8 ;  /* 0x00000008006c7202 */ /* 0x000fe20000000f00 */
[----:B------:R-:W-:Y:S01]  /*1010*/  IMAD.MOV.U32 R15, RZ, RZ, 0x3 ;  /* 0x00000003ff0f7424 */ /* 0x000fe200078e00ff */
[----:B------:R-:W-:Y:S06]  /*1020*/  BRA `(.L_x_15052) ;  /* 0x00000004001c7947 */ /* 0x000fec0003800000 */
.L_x_37134:
        /* <DEDUP_REMOVED lines=13> */
.L_x_15054:
[----:B------:R-:W-:Y:S05]  /*1100*/  BSYNC.RECONVERGENT B3 ;  /* 0x0000000000037941 */ /* 0x000fea0003800200 */
.L_x_15053:
[----:B------:R-:W-:Y:S01]  /*1110*/  LOP3.LUT R108, R5, UR5, R7, 0x96, !PT ;  /* 0x00000005056c7c12 */ /* 0x000fe2000f8e9607 */
[----:B------:R-:W-:Y:S01]  /*1120*/  IMAD.WIDE.U32 R110, R12, -0x326172a9, RZ ;  /* 0xcd9e8d570c6e7825 */ /* 0x000fe200078e00ff */
[----:B------:R-:W-:-:S03]  /*1130*/  UIADD3 UR17, UPT, UPT, UR4, -0x61c88647, URZ ;  /* 0x9e3779b904117890 */ /* 0x000fc6000fffe0ff */
[----:B------:R-:W-:Y:S01]  /*1140*/  IMAD.WIDE.U32 R108, R108, -0x326172a9, RZ ;  /* 0xcd9e8d576c6c7825 */ /* 0x000fe200078e00ff */
[----:B------:R-:W-:-:S03]  /*1150*/  LOP3.LUT R111, R9, UR4, R111, 0x96, !PT ;  /* 0x00000004096f7c12 */ /* 0x000fc6000f8e966f */
[----:B------:R-:W-:Y:S01]  /*1160*/  IMAD.MOV.U32 R15, RZ, RZ, RZ ;  /* 0x000000ffff0f7224 */ /* 0x000fe200078e00ff */
        /* <DEDUP_REMOVED lines=43> */
[----:B------:R-:W-:Y:S01]  /*1420*/  IMAD.WIDE.U32 R108, R109, -0x326172a9, RZ ;  /* 0xcd9e8d576d6c7825 */ /* 0x000fe200078e00ff */
[----:B------:R-:W-:-:S03]  /*1430*/  UIADD3 UR17, UPT, UPT, UR5, -0x695add53, URZ ;  /* 0x96a522ad05117890 */ /* 0x000fc6000fffe0ff */
[----:B------:R-:W-:Y:S01]  /*1440*/  IMAD.MOV.U32 R4, RZ, RZ, R108 ;  /* 0x000000ffff047224 */ /* 0x000fe200078e006c */
[----:B------:R-:W-:Y:S01]  /*1450*/  LOP3.LUT R7, R110, UR13, R109, 0x96, !PT ;  /* 0x0000000d6e077c12 */ /* 0x000fe2000f8e966d */
[----:B------:R-:W-:-:S03]  /*1460*/  IMAD.WIDE.U32 R108, R8, -0x2daee0ad, RZ ;  /* 0xd2511f53086c7825 */ /* 0x000fc600078e00ff */
[----:B------:R-:W-:Y:S01]  /*1470*/  MOV R13, R108 ;  /* 0x0000006c000d7202 */ /* 0x000fe20000000f00 */
[----:B------:R-:W-:Y:S01]  /*1480*/  IMAD.MOV.U32 R108, RZ, RZ, R3 ;  /* 0x000000ffff6c7224 */ /* 0x000fe200078e0003 */
[----:B------:R-:W-:-:S07]  /*1490*/  LOP3.LUT R8, R6, UR17, R109, 0x96, !PT ;  /* 0x0000001106087c12 */ /* 0x000fce000f8e966d */
.L_x_15052:
[----:B------:R-:W-:Y:S05]  /*14a0*/  BSYNC.RECONVERGENT B2 ;  /* 0x0000000000027941 */ /* 0x000fea0003800200 */
.L_x_15051:
[----:B------:R-:W0:Y:S01]  /*14b0*/  LDC R114, c[0x0][0x408] ;  /* 0x00010200ff727b82 */ /* 0x000e220000000800 */
[----:B------:R-:W-:Y:S01]  /*14c0*/  I2FP.F32.U32 R6, R108 ;  /* 0x0000006c00067245 */ /* 0x000fe20000201000 */
[----:B------:R-:W-:Y:S02]  /*14d0*/  HFMA2 R125, -RZ, RZ, 0.1171875, 0 ;  /* 0x2f800000ff7d7431 */ /* 0x000fe400000001ff */
[----:B-----5:R-:W-:Y:S01]  /*14e0*/  IMAD.U32 R3, R80, 0x10000, RZ ;  /* 0x0001000050037824 */ /* 0x020fe200078e00ff */
[----:B------:R-:W-:Y:S01]  /*14f0*/  ISETP.NE.AND P1, PT, R15, 0x1, PT ;  /* 0x000000010f00780c */ /* 0x000fe20003f25270 */
[----:B------:R-:W-:Y:S01]  /*1500*/  BSSY.RECONVERGENT B2, `(.L_x_15055) ;  /* 0x000005d000027945 */ /* 0x000fe20003800200 */
[----:B------:R-:W-:Y:S02]  /*1510*/  IMAD.MOV.U32 R108, RZ, RZ, 0x2 ;  /* 0x00000002ff6c7424 */ /* 0x000fe400078e00ff */
[----:B------:R-:W-:Y:S01]  /*1520*/  FFMA.FTZ R6, R6, R125, 1.1641532182693481445e-10 ;  /* 0x2f00000006067423 */ /* 0x000fe2000001007d */
[----:B------:R-:W1:Y:S01]  /*1530*/  LDC R115, c[0x0][0x404] ;  /* 0x00010100ff737b82 */ /* 0x000e620000000800 */
[----:B------:R-:W-:-:S04]  /*1540*/  FMUL.FTZ R3, R3, R2 ;  /* 0x0000000203037220 */ /* 0x000fc80000410000 */
[----:B0-----:R-:W-:Y:S01]  /*1550*/  FMUL.FTZ R3, R3, R114 ;  /* 0x0000007203037220 */ /* 0x001fe20000410000 */
[----:B-1----:R-:W-:Y:S02]  /*1560*/  FSETP.GTU.FTZ.AND P0, PT, R6, R115, PT ;  /* 0x000000730600720b */ /* 0x002fe40003f1c000 */
[----:B------:R-:W-:Y:S02]  /*1570*/  PRMT R6, R80, 0x7632, R6 ;  /* 0x0000763250067816 */ /* 0x000fe40000000006 */
[----:B------:R-:W-:Y:S02]  /*1580*/  FSEL R3, R3, RZ, !P0 ;  /* 0x000000ff03037208 */ /* 0x000fe40004000000 */
[----:B------:R-:W-:Y:S02]  /*1590*/  PLOP3.LUT P0, PT, P0, PT, PT, 0x8, 0x80 ;  /* 0x000000000080781c */ /* 0x000fe4000070e170 */
[----:B------:R-:W-:Y:S01]  /*15a0*/  MOV R80, R4 ;  /* 0x0000000400507202 */ /* 0x000fe20000000f00 */
        /* <DEDUP_REMOVED lines=11> */
.L_x_15057:
        /* <DEDUP_REMOVED lines=13> */
.L_x_15059:
[----:B------:R-:W-:Y:S05]  /*1730*/  BSYNC.RECONVERGENT B3 ;  /* 0x0000000000037941 */ /* 0x000fea0003800200 */
.L_x_15058:
        /* <DEDUP_REMOVED lines=50> */
[----:B------:R-:W-:-:S04]  /*1a60*/  UIADD3 UR17, UPT, UPT, UR5, -0x695add53, URZ ;  /* 0x96a522ad05117890 */ /* 0x000fc8000fffe0ff */
[----:B------:R-:W-:Y:S02]  /*1a70*/  LOP3.LUT R7, R112, UR13, R109, 0x96, !PT ;  /* 0x0000000d70077c12 */ /* 0x000fe4000f8e966d */
[----:B------:R-:W-:Y:S01]  /*1a80*/  MOV R4, R108 ;  /* 0x0000006c00047202 */ /* 0x000fe20000000f00 */
[----:B------:R-:W-:-:S04]  /*1a90*/  IMAD.WIDE.U32 R108, R8, -0x2daee0ad, RZ ;  /* 0xd2511f53086c7825 */ /* 0x000fc800078e00ff */
[----:B------:R-:W-:Y:S02]  /*1aa0*/  IMAD.MOV.U32 R13, RZ, RZ, R108 ;  /* 0x000000ffff0d7224 */ /* 0x000fe400078e006c */
[----:B------:R-:W-:Y:S01]  /*1ab0*/  HFMA2 R108, -RZ, RZ, 0, 0 ;  /* 0x00000000ff6c7431 */ /* 0x000fe200000001ff */
[----:B------:R-:W-:-:S07]  /*1ac0*/  LOP3.LUT R8, R110, UR17, R109, 0x96, !PT ;  /* 0x000000116e087c12 */ /* 0x000fce000f8e966d */
.L_x_15056:
[----:B------:R-:W-:Y:S05]  /*1ad0*/  BSYNC.RECONVERGENT B2 ;  /* 0x0000000000027941 */ /* 0x000fea0003800200 */
.L_x_15055:
        /* <DEDUP_REMOVED lines=22> */
.L_x_15062:
        /* <DEDUP_REMOVED lines=13> */
.L_x_15064:
[----:B------:R-:W-:Y:S05]  /*1d10*/  BSYNC.RECONVERGENT B3 ;  /* 0x0000000000037941 */ /* 0x000fea0003800200 */
.L_x_15063:
[----:B------:R-:W-:Y:S01]  /*1d20*/  LOP3.LUT R108, R5, UR5, R7, 0x96, !PT ;  /* 0x00000005056c7c12 */ /* 0x000fe2000f8e9607 */
[----:B------:R-:W-:Y:S01]  /*1d30*/  IMAD.WIDE.U32 R110, R12, -0x326172a9, RZ ;  /* 0xcd9e8d570c6e7825 */ /* 0x000fe200078e00ff */
[----:B------:R-:W-:-:S03]  /*1d40*/  UIADD3 UR17, UPT, UPT, UR4, -0x61c88647, URZ ;  /* 0x9e3779b904117890 */ /* 0x000fc6000fffe0ff */
[----:B------:R-:W-:Y:S02]  /*1d50*/  HFMA2 R80, -RZ, RZ, 0, 0 ;  /* 0x00000000ff507431 */ /* 0x000fe400000001ff */
[----:B------:R-:W-:Y:S01]  /*1d60*/  IMAD.WIDE.U32 R108, R108, -0x326172a9, RZ ;  /* 0xcd9e8d576c6c7825 */ /* 0x000fe200078e00ff */
[----:B------:R-:W-:-:S04]  /*1d70*/  LOP3.LUT R111, R9, UR4, R111, 0x96, !PT ;  /* 0x00000004096f7c12 */ /* 0x000fc8000f8e966f */
        /* <DEDUP_REMOVED lines=47> */
[----:B------:R-:W-:-:S05]  /*2070*/  IMAD.WIDE.U32 R108, R8, -0x2daee0ad, RZ ;  /* 0xd2511f53086c7825 */ /* 0x000fca00078e00ff */
[----:B------:R-:W-:Y:S01]  /*2080*/  LOP3.LUT R8, R6, UR17, R109, 0x96, !PT ;  /* 0x0000001106087c12 */ /* 0x000fe2000f8e966d */
[----:B------:R-:W-:Y:S02]  /*2090*/  IMAD.MOV.U32 R6, RZ, RZ, R13 ;  /* 0x000000ffff067224 */ /* 0x000fe400078e000d */
[----:B------:R-:W-:-:S07]  /*20a0*/  IMAD.MOV.U32 R13, RZ, RZ, R108 ;  /* 0x000000ffff0d7224 */ /* 0x000fce00078e006c */
.L_x_15061:
[----:B------:R-:W-:Y:S05]  /*20b0*/  BSYNC.RECONVERGENT B2 ;  /* 0x0000000000027941 */ /* 0x000fea0003800200 */
.L_x_15060:
        /* <DEDUP_REMOVED lines=9> */
[----:B------:R-:W-:Y:S02]  /*2150*/  FSEL R15, R15, RZ, !P1 ;  /* 0x000000ff0f0f7208 */ /* 0x000fe40004800000 */
[----:B------:R-:W-:-:S03]  /*2160*/  PLOP3.LUT P1, PT, P1, PT, PT, 0x8, 0x80 ;  /* 0x000000000080781c */ /* 0x000fc60000f2e170 */
[--C-:B------:R-:W-:Y:S01]  /*2170*/  FADD.FTZ R18, R18, R15.reuse ;  /* 0x0000000f12127221 */ /* 0x100fe20000010000 */
        /* <DEDUP_REMOVED lines=11> */
.L_x_15067:
        /* <DEDUP_REMOVED lines=13> */
.L_x_15069:
[----:B------:R-:W-:Y:S05]  /*2300*/  BSYNC.RECONVERGENT B3 ;  /* 0x0000000000037941 */ /* 0x000fea0003800200 */
.L_x_15068:
        /* <DEDUP_REMOVED lines=54> */
[----:B------:R-:W-:Y:S02]  /*2670*/  HFMA2 R81, -RZ, RZ, 0, 0 ;  /* 0x00000000ff517431 */ /* 0x000fe400000001ff */
[----:B------:R-:W-:Y:S02]  /*2680*/  IMAD.MOV.U32 R6, RZ, RZ, R13 ;  /* 0x000000ffff067224 */ /* 0x000fe400078e000d */
[----:B------:R-:W-:-:S07]  /*2690*/  IMAD.MOV.U32 R13, RZ, RZ, R80 ;  /* 0x000000ffff0d7224 */ /* 0x000fce00078e0050 */
.L_x_15066:
[----:B------:R-:W-:Y:S05]  /*26a0*/  BSYNC.RECONVERGENT B2 ;  /* 0x0000000000027941 */ /* 0x000fea0003800200 */
.L_x_15065:
        /* <DEDUP_REMOVED lines=22> */
.L_x_15072:
        /* <DEDUP_REMOVED lines=13> */
.L_x_15074:
[----:B------:R-:W-:Y:S05]  /*28e0*/  BSYNC.RECONVERGENT B3 ;  /* 0x0000000000037941 */ /* 0x000fea0003800200 */
.L_x_15073:
        /* <DEDUP_REMOVED lines=55> */
[----:B------:R-:W-:Y:S02]  /*2c60*/  IMAD.MOV.U32 R13, RZ, RZ, R80 ;  /* 0x000000ffff0d7224 */ /* 0x000fe400078e0050 */
[----:B------:R-:W-:-:S07]  /*2c70*/  HFMA2 R80, -RZ, RZ, 0, 0 ;  /* 0x00000000ff507431 */ /* 0x000fce00000001ff */
.L_x_15071:
[----:B------:R-:W-:Y:S05]  /*2c80*/  BSYNC.RECONVERGENT B2 ;  /* 0x0000000000027941 */ /* 0x000fea0003800200 */
.L_x_15070:
        /* <DEDUP_REMOVED lines=23> */
.L_x_15077:
        /* <DEDUP_REMOVED lines=13> */
.L_x_15079:
[----:B------:R-:W-:Y:S05]  /*2ed0*/  BSYNC.RECONVERGENT B3 ;  /* 0x0000000000037941 */ /* 0x000fea0003800200 */
.L_x_15078:
        /* <DEDUP_REMOVED lines=57> */
.L_x_15076:
[----:B------:R-:W-:Y:S05]  /*3270*/  BSYNC.RECONVERGENT B2 ;  /* 0x0000000000027941 */ /* 0x000fea0003800200 */
.L_x_15075:
        /* <DEDUP_REMOVED lines=22> */
.L_x_15082:
        /* <DEDUP_REMOVED lines=13> */
.L_x_15084:
[----:B------:R-:W-:Y:S05]  /*34b0*/  BSYNC.RECONVERGENT B3 ;  /* 0x0000000000037941 */ /* 0x000fea0003800200 */
.L_x_15083:
        /* <DEDUP_REMOVED lines=57> */
.L_x_15081:
[----:B------:R-:W-:Y:S05]  /*3850*/  BSYNC.RECONVERGENT B2 ;  /* 0x0000000000027941 */ /* 0x000fea0003800200 */
.L_x_15080:
[----:B------:R-:W-:Y:S01]  /*3860*/  I2FP.F32.U32 R6, R6 ;  /* 0x0000000600067245 */ /* 0x000fe20000201000 */
[----:B------:R-:W-:Y:S01]  /*3870*/  IMAD.U32 R15, R83, 0x10000, RZ ;  /* 0x00010000530f7824 */ /* 0x000fe200078e00ff */
        /* <DEDUP_REMOVED lines=21> */
.L_x_15087:
        /* <DEDUP_REMOVED lines=15> */
.L_x_15089:
[----:B------:R-:W-:Y:S05]  /*3ac0*/  BSYNC.RECONVERGENT B3 ;  /* 0x0000000000037941 */ /* 0x000fea0003800200 */
.L_x_15088:
        /* <DEDUP_REMOVED lines=57> */
.L_x_15086:
[----:B------:R-:W-:Y:S05]  /*3e60*/  BSYNC.RECONVERGENT B2 ;  /* 0x0000000000027941 */ /* 0x000fea0003800200 */
.L_x_15085:
        /* <DEDUP_REMOVED lines=10> */
.L_x_15050:
        /* <DEDUP_REMOVED lines=16> */
.L_x_15093:
        /* <DEDUP_REMOVED lines=13> */
.L_x_15095:
[----:B------:R-:W-:Y:S05]  /*40e0*/  BSYNC.RECONVERGENT B3 ;  /* 0x0000000000037941 */ /* 0x000fea0003800200 */
.L_x_15094:
        /* <DEDUP_REMOVED lines=11> */
[----:B------:R-:W-:Y:S01]  /*41a0*/  IMAD.WIDE.U32 R6, R6, -0x2daee0ad, RZ ;  /* 0xd2511f5306067825 */ /* 0x000fe200078e00ff */
[----:B------:R-:W-:-:S03]  /*41b0*/  UIADD3 UR18, UPT, UPT, UR5, -0x126145ec, URZ ;  /* 0xed9eba1405127890 */ /* 0x000fc6000fffe0ff */
        /* <DEDUP_REMOVED lines=44> */
.L_x_15092:
[----:B------:R-:W-:Y:S05]  /*4480*/  BSYNC.RECONVERGENT B2 ;  /* 0x0000000000027941 */ /* 0x000fea0003800200 */
.L_x_15091:
[----:B------:R-:W0:Y:S01]  /*4490*/  LDC R112, c[0x0][0x404] ;  /* 0x00010100ff707b82 */ /* 0x000e220000000800 */
[----:B------:R-:W-:Y:S01]  /*44a0*/  ISETP.NE.AND P0, PT, R17, 0x1, PT ;  /* 0x000000011100780c */ /* 0x000fe20003f05270 */
[----:B------:R-:W-:Y:S01]  /*44b0*/  IMAD.MOV.U32 R110, RZ, RZ, 0x2f800000 ;  /* 0x2f800000ff6e7424 */ /* 0x000fe200078e00ff */
[----:B------:R-:W-:Y:S01]  /*44c0*/  I2FP.F32.U32 R3, R15 ;  /* 0x0000000f00037245 */ /* 0x000fe20000201000 */
[C---:B-----5:R-:W-:Y:S01]  /*44d0*/  IMAD.U32 R15, R80.reuse, 0x10000, RZ ;  /* 0x00010000500f7824 */ /* 0x060fe200078e00ff */
[----:B------:R-:W-:Y:S01]  /*44e0*/  BSSY.RECONVERGENT B2, `(.L_x_15096) ;  /* 0x000005a000027945 */ /* 0x000fe20003800200 */
[----:B------:R-:W-:Y:S01]  /*44f0*/  PRMT R80, R80, 0x7632, R80 ;  /* 0x0000763250507816 */ /* 0x000fe20000000050 */
[----:B------:R-:W-:Y:S01]  /*4500*/  IMAD.MOV.U32 R6, RZ, RZ, R4 ;  /* 0x000000ffff067224 */ /* 0x000fe200078e0004 */
[----:B------:R-:W1:Y:S01]  /*4510*/  LDC R111, c[0x0][0x408] ;  /* 0x00010200ff6f7b82 */ /* 0x000e620000000800 */
[----:B------:R-:W-:Y:S01]  /*4520*/  FFMA.FTZ R3, R3, R110, 1.1641532182693481445e-10 ;  /* 0x2f00000003037423 */ /* 0x000fe2000001006e */
[----:B------:R-:W-:Y:S01]  /*4530*/  FMUL.FTZ R16, R15, R2 ;  /* 0x000000020f107220 */ /* 0x000fe20000410000 */
[----:B------:R-:W-:-:S03]  /*4540*/  MOV R18, 0x2 ;  /* 0x0000000200127802 */ /* 0x000fc60000000f00 */
[----:B0-----:R-:W-:-:S04]  /*4550*/  FSETP.LE.FTZ.AND P1, PT, R3, R112, PT ;  /* 0x000000700300720b */ /* 0x001fc80003f33000 */
        /* <DEDUP_REMOVED lines=11> */
.L_x_15098:
        /* <DEDUP_REMOVED lines=13> */
.L_x_15100:
[----:B------:R-:W-:Y:S05]  /*46e0*/  BSYNC.RECONVERGENT B3 ;  /* 0x0000000000037941 */ /* 0x000fea0003800200 */
.L_x_15099:
        /* <DEDUP_REMOVED lines=57> */
.L_x_15097:
[----:B------:R-:W-:Y:S05]  /*4a80*/  BSYNC.RECONVERGENT B2 ;  /* 0x0000000000027941 */ /* 0x000fea0003800200 */
.L_x_15096:
        /* <DEDUP_REMOVED lines=19> */
.L_x_15103:
        /* <DEDUP_REMOVED lines=13> */
.L_x_15105:
[----:B------:R-:W-:Y:S05]  /*4c90*/  BSYNC.RECONVERGENT B3 ;  /* 0x0000000000037941 */ /* 0x000fea0003800200 */
.L_x_15104:
        /* <DEDUP_REMOVED lines=57> */
.L_x_15102:
[----:B------:R-:W-:Y:S05]  /*5030*/  BSYNC.RECONVERGENT B2 ;  /* 0x0000000000027941 */ /* 0x000fea0003800200 */
.L_x_15101:
[----:B------:R-:W-:Y:S01]  /*5040*/  ISETP.NE.AND P2, PT, R80, 0x1, PT ;  /* 0x000000015000780c */ /* 0x000fe20003f45270 */
[C---:B------:R-:W-:Y:S01]  /*5050*/  IMAD.U32 R19, R81.reuse, 0x10000, RZ ;  /* 0x0001000051137824 */ /* 0x040fe200078e00ff */
[----:B------:R-:W-:Y:S01]  /*5060*/  I2FP.F32.U32 R15, R15 ;  /* 0x0000000f000f7245 */ /* 0x000fe20000201000 */
[----:B------:R-:W-:Y:S01]  /*5070*/  BSSY.RECONVERGENT B2, `(.L_x_15106) ;  /* 0x0000058000027945 */ /* 0x000fe20003800200 */
[----:B------:R-:W-:Y:S01]  /*5080*/  PRMT R6, R81, 0x7632, R6 ;  /* 0x0000763251067816 */ /* 0x000fe20000000006 */
[----:B------:R-:W-:Y:S01]  /*5090*/  FMUL.FTZ R18, R19, R2 ;  /* 0x0000000213127220 */ /* 0x000fe20000410000 */
[----:B------:R-:W-:Y:S02]  /*50a0*/  HFMA2 R81, -RZ, RZ, 0, 1.1920928955078125e-07 ;  /* 0x00000002ff517431 */ /* 0x000fe400000001ff */
[----:B------:R-:W-:Y:S01]  /*50b0*/  FFMA.FTZ R15, R15, R110, 1.1641532182693481445e-10 ;  /* 0x2f0000000f0f7423 */ /* 0x000fe2000001006e */
[----:B------:R-:W-:-:S04]  /*50c0*/  FMUL.FTZ R18, R18, R111 ;  /* 0x0000006f12127220 */ /* 0x000fc80000410000 */
        /* <DEDUP_REMOVED lines=11> */
.L_x_15108:
        /* <DEDUP_REMOVED lines=13> */
.L_x_15110:
[----:B------:R-:W-:Y:S05]  /*5250*/  BSYNC.RECONVERGENT B3 ;  /* 0x0000000000037941 */ /* 0x000fea0003800200 */
.L_x_15109:
        /* <DEDUP_REMOVED lines=57> */
.L_x_15107:
[----:B------:R-:W-:Y:S05]  /*55f0*/  BSYNC.RECONVERGENT B2 ;  /* 0x0000000000027941 */ /* 0x000fea0003800200 */
.L_x_15106:
        /* <DEDUP_REMOVED lines=19> */
.L_x_15113:
        /* <DEDUP_REMOVED lines=13> */
.L_x_15115:
[----:B------:R-:W-:Y:S05]  /*5800*/  BSYNC.RECONVERGENT B3 ;  /* 0x0000000000037941 */ /* 0x000fea0003800200 */
.L_x_15114:
        /* <DEDUP_REMOVED lines=57> */
.L_x_15112:
[----:B------:R-:W-:Y:S05]  /*5ba0*/  BSYNC.RECONVERGENT B2 ;  /* 0x0000000000027941 */ /* 0x000fea0003800200 */
.L_x_15111:
[----:B------:R-:W-:Y:S01]  /*5bb0*/  ISETP.NE.AND P4, PT, R80, 0x1, PT ;  /* 0x000000015000780c */ /* 0x000fe20003f85270 */
[----:B------:R-:W-:Y:S01]  /*5bc0*/  IMAD.U32 R81, R82, 0x10000, RZ ;  /* 0x0001000052517824 */ /* 0x000fe200078e00ff */
[----:B------:R-:W-:Y:S01]  /*5bd0*/  I2FP.F32.U32 R15, R15 ;  /* 0x0000000f000f7245 */ /* 0x000fe20000201000 */
[----:B------:R-:W-:Y:S02]  /*5be0*/  BSSY.RECONVERGENT B2, `(.L_x_15116) ;  /* 0x0000058000027945 */ /* 0x000fe40003800200 */
[----:B------:R-:W-:Y:S02]  /*5bf0*/  FMUL.FTZ R6, R81, R2 ;  /* 0x0000000251067220 */ /* 0x000fe40000410000 */
[----:B------:R-:W-:Y:S02]  /*5c00*/  FFMA.FTZ R15, R15, R110, 1.1641532182693481445e-10 ;  /* 0x2f0000000f0f7423 */ /* 0x000fe4000001006e */
[----:B------:R-:W-:Y:S01]  /*5c10*/  FMUL.FTZ R81, R6, R111 ;  /* 0x0000006f06517220 */ /* 0x000fe20000410000 */
[----:B------:R-:W-:-:S02]  /*5c20*/  IMAD.MOV.U32 R6, RZ, RZ, R4 ;  /* 0x000000ffff067224 */ /* 0x000fc400078e0004 */
[----:B------:R-:W-:Y:S02]  /*5c30*/  FSETP.LE.FTZ.AND P3, PT, R15, R112, PT ;  /* 0x000000700f00720b */ /* 0x000fe40003f73000 */
[----:B------:R-:W-:Y:S01]  /*5c40*/  PRMT R15, R82, 0x7632, R15 ;  /* 0x00007632520f7816 */ /* 0x000fe2000000000f */
[----:B------:R-:W-:Y:S01]  /*5c50*/  HFMA2 R82, -RZ, RZ, 0, 1.1920928955078125e-07 ;  /* 0x00000002ff527431 */ /* 0x000fe200000001ff */
        /* <DEDUP_REMOVED lines=9> */
.L_x_15118:
        /* <DEDUP_REMOVED lines=13> */
.L_x_15120:
[----:B------:R-:W-:Y:S05]  /*5dc0*/  BSYNC.RECONVERGENT B3 ;  /* 0x0000000000037941 */ /* 0x000fea0003800200 */
.L_x_15119:
        /* <DEDUP_REMOVED lines=53> */
[----:B------:R-:W-:-:S05]  /*6120*/  IMAD.WIDE.U32 R84, R85, -0x2daee0ad, RZ ;  /* 0xd2511f5355547825 */ /* 0x000fca00078e00ff */
[----:B------:R-:W-:Y:S01]  /*6130*/  LOP3.LUT R8, R6, UR17, R85, 0x96, !PT ;  /* 0x0000001106087c12 */ /* 0x000fe2000f8e9655 */
[----:B------:R-:W-:Y:S01]  /*6140*/  IMAD.MOV.U32 R6, RZ, RZ, R13 ;  /* 0x000000ffff067224 */ /* 0x000fe200078e000d */
[----:B------:R-:W-:-:S07]  /*6150*/  MOV R13, R84 ;  /* 0x00000054000d7202 */ /* 0x000fce0000000f00 */
.L_x_15117:
[----:B------:R-:W-:Y:S05]  /*6160*/  BSYNC.RECONVERGENT B2 ;  /* 0x0000000000027941 */ /* 0x000fea0003800200 */
.L_x_15116:
[----:B------:R-:W-:Y:S01]  /*6170*/  ISETP.NE.AND P5, PT, R82, 0x1, PT ;  /* 0x000000015200780c */ /* 0x000fe20003fa5270 */
[----:B------:R-:W-:Y:S01]  /*6180*/  IMAD.U32 R15, R15, 0x10000, RZ ;  /* 0x000100000f0f7824 */ /* 0x000fe200078e00ff */
[----:B------:R-:W-:Y:S01]  /*6190*/  I2FP.F32.U32 R85, R6 ;  /* 0x0000000600557245 */ /* 0x000fe20000201000 */
[----:B------:R-:W-:Y:S01]  /*61a0*/  BSSY.RECONVERGENT B2, `(.L_x_15121) ;  /* 0x0000057000027945 */ /* 0x000fe20003800200 */
[----:B------:R-:W-:Y:S02]  /*61b0*/  HFMA2 R84, -RZ, RZ, 0, 1.1920928955078125e-07 ;  /* 0x00000002ff547431 */ /* 0x000fe400000001ff */
[----:B------:R-:W-:Y:S01]  /*61c0*/  FMUL.FTZ R6, R15, R2 ;  /* 0x000000020f067220 */ /* 0x000fe20000410000 */
[----:B------:R-:W-:-:S03]  /*61d0*/  FFMA.FTZ R85, R85, R110, 1.1641532182693481445e-10 ;  /* 0x2f00000055557423 */ /* 0x000fc6000001006e */
[----:B------:R-:W-:Y:S01]  /*61e0*/  FMUL.FTZ R15, R6, R111 ;  /* 0x0000006f060f7220 */ /* 0x000fe20000410000 */
[----:B------:R-:W-:Y:S01]  /*61f0*/  IMAD.MOV.U32 R6, RZ, RZ, R4 ;  /* 0x000000ffff067224 */ /* 0x000fe200078e0004 */
        /* <DEDUP_REMOVED lines=10> */
.L_x_15123:
        /* <DEDUP_REMOVED lines=13> */
.L_x_15125:
[----:B------:R-:W-:Y:S05]  /*6370*/  BSYNC.RECONVERGENT B3 ;  /* 0x0000000000037941 */ /* 0x000fea0003800200 */
.L_x_15124:
        /* <DEDUP_REMOVED lines=55> */
[----:B------:R-:W-:Y:S01]  /*66f0*/  MOV R13, R84 ;  /* 0x00000054000d7202 */ /* 0x000fe20000000f00 */
[----:B------:R-:W-:-:S07]  /*6700*/  IMAD.MOV.U32 R84, RZ, RZ, RZ ;  /* 0x000000ffff547224 */ /* 0x000fce00078e00ff */
.L_x_15122:
[----:B------:R-:W-:Y:S05]  /*6710*/  BSYNC.RECONVERGENT B2 ;  /* 0x0000000000027941 */ /* 0x000fea0003800200 */
.L_x_15121:
        /* <DEDUP_REMOVED lines=20> */
.L_x_15128:
        /* <DEDUP_REMOVED lines=15> */
.L_x_15130:
[----:B------:R-:W-:Y:S05]  /*6950*/  BSYNC.RECONVERGENT B3 ;  /* 0x0000000000037941 */ /* 0x000fea0003800200 */
.L_x_15129:
        /* <DEDUP_REMOVED lines=55> */
[----:B------:R-:W-:Y:S01]  /*6cd0*/  IMAD.MOV.U32 R6, RZ, RZ, RZ ;  /* 0x000000ffff067224 */ /* 0x000fe200078e00ff */
[----:B------:R-:W-:-:S07]  /*6ce0*/  MOV R13, R84 ;  /* 0x00000054000d7202 */ /* 0x000fce0000000f00 */
.L_x_15127:
[----:B------:R-:W-:Y:S05]  /*6cf0*/  BSYNC.RECONVERGENT B2 ;  /* 0x0000000000027941 */ /* 0x000fea0003800200 */
.L_x_15126:
        /* <DEDUP_REMOVED lines=16> */
.L_x_15090:
        /* <DEDUP_REMOVED lines=13> */
[----:B0-----:R-:W-:-:S05]  /*6ed0*/  IMAD.WIDE.U32 R80, R0, 0x20, R80 ;  /* 0x0000002000507825 */ /* 0x001fca00078e0050 */
[----:B------:R-:W-:Y:S01]  /*6ee0*/  STG.E.128 desc[UR6][R80.64], R16 ;  /* 0x0000001050007986 */ /* 0x000fe2000c101d06 */
[----:B-1----:R-:W-:-:S03]  /*6ef0*/  IMAD.WIDE.U32 R82, R0, 0x8, R82 ;  /* 0x0000000800527825 */ /* 0x002fc600078e0052 */
[----:B------:R0:W-:Y:S02]  /*6f00*/  STG.E.128 desc[UR6][R80.64+0x10], R84 ;  /* 0x0000105450007986 */ /* 0x0001e4000c101d06 */
[----:B0-----:R-:W-:Y:S02]  /*6f10*/  LOP3.LUT R81, R110, R15, RZ, 0xfc, !PT ;  /* 0x0000000f6e517212 */ /* 0x001fe400078efcff */
[----:B------:R-:W-:Y:S02]  /*6f20*/  LOP3.LUT R80, R3, R108, RZ, 0xfc, !PT ;  /* 0x0000006c03507212 */ /* 0x000fe400078efcff */
[----:B------:R-:W-:Y:S01]  /*6f30*/  MOV R3, R13 ;  /* 0x0000000d00037202 */ /* 0x000fe20000000f00 */
[----:B------:R-:W-:Y:S02]  /*6f40*/  VIADD R13, R0, 0x20 ;  /* 0x00000020000d7836 */ /* 0x000fe40000000000 */
[----:B------:R0:W-:Y:S05]  /*6f50*/  STG.E.64 desc[UR6][R82.64], R80 ;  /* 0x0000005052007986 */ /* 0x0001ea000c101b06 */
.L_x_15049:
[----:B------:R-:W-:Y:S05]  /*6f60*/  BSYNC.RECONVERGENT B1 ;  /* 0x0000000000017941 */ /* 0x000fea0003800200 */
.L_x_15048:
        /* <DEDUP_REMOVED lines=10> */
[----:B0-----:R-:W0:Y:S02]  /*7010*/  LDC.64 R80, c[0x0][0x3a0] ;  /* 0x0000e800ff507b82 */ /* 0x001e240000000a00 */
        /* <DEDUP_REMOVED lines=19> */
.L_x_15136:
        /* <DEDUP_REMOVED lines=13> */
.L_x_15138:
[----:B------:R-:W-:Y:S05]  /*7220*/  BSYNC.RECONVERGENT B3 ;  /* 0x0000000000037941 */ /* 0x000fea0003800200 */
.L_x_15137:
        /* <DEDUP_REMOVED lines=55> */
[----:B------:R-:W-:Y:S01]  /*75a0*/  LOP3.LUT R8, R6, UR17, R109, 0x96, !PT ;  /* 0x0000001106087c12 */ /* 0x000fe2000f8e966d */
[----:B------:R-:W-:-:S07]  /*75b0*/  IMAD.MOV.U32 R109, RZ, RZ, R3 ;  /* 0x000000ffff6d7224 */ /* 0x000fce00078e0003 */
.L_x_15135:
[----:B------:R-:W-:Y:S05]  /*75c0*/  BSYNC.RECONVERGENT B2 ;  /* 0x0000000000027941 */ /* 0x000fea0003800200 */
.L_x_15134:
[----:B------:R-:W0:Y:S01]  /*75d0*/  LDC R114, c[0x0][0x408] ;  /* 0x00010200ff727b82 */ /* 0x000e220000000800 */
[----:B------:R-:W-:Y:S01]  /*75e0*/  I2FP.F32.U32 R3, R109 ;  /* 0x0000006d00037245 */ /* 0x000fe20000201000 */
[----:B------:R-:W-:Y:S01]  /*75f0*/  IMAD.MOV.U32 R112, RZ, RZ, 0x2f800000 ;  /* 0x2f800000ff707424 */ /* 0x000fe200078e00ff */
[----:B------:R-:W-:Y:S01]  /*7600*/  ISETP.NE.AND P1, PT, R108, 0x1, PT ;  /* 0x000000016c00780c */ /* 0x000fe20003f25270 */
[C---:B-----5:R-:W-:Y:S01]  /*7610*/  IMAD.U32 R109, R60.reuse, 0x10000, RZ ;  /* 0x000100003c6d7824 */ /* 0x060fe200078e00ff */
[----:B------:R-:W-:Y:S01]  /*7620*/  BSSY.RECONVERGENT B2, `(.L_x_15139) ;  /* 0x000005d000027945 */ /* 0x000fe20003800200 */
[----:B------:R-:W-:Y:S01]  /*7630*/  FFMA.FTZ R6, R3, R112, 1.1641532182693481445e-10 ;  /* 0x2f00000003067423 */ /* 0x000fe20000010070 */
[----:B------:R-:W-:Y:S01]  /*7640*/  HFMA2 R110, -RZ, RZ, 0, 1.1920928955078125e-07 ;  /* 0x00000002ff6e7431 */ /* 0x000fe200000001ff */
[----:B------:R-:W1:Y:S01]  /*7650*/  LDC R125, c[0x0][0x404] ;  /* 0x00010100ff7d7b82 */ /* 0x000e620000000800 */
[----:B------:R-:W-:Y:S01]  /*7660*/  FMUL.FTZ R109, R109, R2 ;  /* 0x000000026d6d7220 */ /* 0x000fe20000410000 */
[----:B------:R-:W-:-:S03]  /*7670*/  PRMT R60, R60, 0x7632, R60 ;  /* 0x000076323c3c7816 */ /* 0x000fc6000000003c */
[----:B0-----:R-:W-:Y:S01]  /*7680*/  FMUL.FTZ R109, R109, R114 ;  /* 0x000000726d6d7220 */ /* 0x001fe20000410000 */
[----:B-1----:R-:W-:-:S04]  /*7690*/  FSETP.GTU.FTZ.AND P0, PT, R6, R125, PT ;  /* 0x0000007d0600720b */ /* 0x002fc80003f1c000 */
        /* <DEDUP_REMOVED lines=14> */
.L_x_15141:
[----:B------:R-:W-:Y:S01]  /*7780*/  IADD3 R10, PT, PT, R10, 0x1, RZ ;  /* 0x000000010a0a7810 */ /* 0x000fe20007ffe0ff */
[----:B------:R-:W-:Y:S03]  /*7790*/  BSSY.RECONVERGENT B3, `(.L_x_15142) ;  /* 0x000000b000037945 */ /* 0x000fe60003800200 */
[----:B------:R-:W-:-:S13]  /*77a0*/  ISETP.NE.AND P0, PT, R10, RZ, PT ;  /* 0x000000ff0a00720c */ /* 0x000fda0003f05270 */
        /* <DEDUP_REMOVED lines=9> */
.L_x_15143:
[----:B------:R-:W-:Y:S05]  /*7840*/  BSYNC.RECONVERGENT B3 ;  /* 0x0000000000037941 */ /* 0x000fea0003800200 */
.L_x_15142:
[----:B------:R-:W-:Y:S01]  /*7850*/  IMAD.WIDE.U32 R108, R10, -0x2daee0ad, RZ ;  /* 0xd2511f530a6c7825 */ /* 0x000fe200078e00ff */
[----:B------:R-:W-:-:S03]  /*7860*/  UIADD3 UR17, UPT, UPT, UR4, -0x61c88647, URZ ;  /* 0x9e3779b904117890 */ /* 0x000fc6000fffe0ff */
[----:B------:R-:W-:Y:S01]  /*7870*/  IMAD.WIDE.U32 R110, R12, -0x326172a9, RZ ;  /* 0xcd9e8d570c6e7825 */ /* 0x000fe200078e00ff */
[----:B------:R-:W-:-:S04]  /*7880*/  LOP3.LUT R6, R5, UR5, R109, 0x96, !PT ;  /* 0x0000000505067c12 */ /* 0x000fc8000f8e966d */
        /* <DEDUP_REMOVED lines=22> */
[----:B------:R-:W-:-:S04]  /*79f0*/  UIADD3 UR17, UPT, UPT, UR5, -0x56f99767, URZ ;  /* 0xa906689905117890 */ /* 0x000fc8000fffe0ff */
        /* <DEDUP_REMOVED lines=19> */
[----:B------:R-:W-:Y:S01]  /*7b30*/  UIADD3 UR17, UPT, UPT, UR4, -0xe443238, URZ ;  /* 0xf1bbcdc804117890 */ /* 0x000fe2000fffe0ff */
[----:B------:R-:W-:-:S05]  /*7b40*/  IMAD.WIDE.U32 R110, R111, -0x326172a9, RZ ;  /* 0xcd9e8d576f6e7825 */ /* 0x000fca00078e00ff */
[----:B------:R-:W-:Y:S01]  /*7b50*/  LOP3.LUT R6, R6, UR17, R111, 0x96, !PT ;  /* 0x0000001106067c12 */ /* 0x000fe2000f8e966f */
[----:B------:R-:W-:-:S04]  /*7b60*/  UIADD3 UR17, UPT, UPT, UR5, -0x695add53, URZ ;  /* 0x96a522ad05117890 */ /* 0x000fc8000fffe0ff */
        /* <DEDUP_REMOVED lines=8> */
.L_x_15140:
[----:B------:R-:W-:Y:S05]  /*7bf0*/  BSYNC.RECONVERGENT B2 ;  /* 0x0000000000027941 */ /* 0x000fea0003800200 */
.L_x_15139:
        /* <DEDUP_REMOVED lines=22> */
.L_x_15146:
        /* <DEDUP_REMOVED lines=13> */
.L_x_15148:
[----:B------:R-:W-:Y:S05]  /*7e30*/  BSYNC.RECONVERGENT B3 ;  /* 0x0000000000037941 */ /* 0x000fea0003800200 */
.L_x_15147:
        /* <DEDUP_REMOVED lines=57> */
.L_x_15145:
[----:B------:R-:W-:Y:S05]  /*81d0*/  BSYNC.RECONVERGENT B2 ;  /* 0x0000000000027941 */ /* 0x000fea0003800200 */
.L_x_15144:
        /* <DEDUP_REMOVED lines=23> */
.L_x_15151:
        /* <DEDUP_REMOVED lines=13> */
.L_x_15153:
[----:B------:R-:W-:Y:S05]  /*8420*/  BSYNC.RECONVERGENT B3 ;  /* 0x0000000000037941 */ /* 0x000fea0003800200 */
.L_x_15152:
        /* <DEDUP_REMOVED lines=57> */
.L_x_15150:
[----:B------:R-:W-:Y:S05]  /*87c0*/  BSYNC.RECONVERGENT B2 ;  /* 0x0000000000027941 */ /* 0x000fea0003800200 */
.L_x_15149:
        /* <DEDUP_REMOVED lines=22> */
.L_x_15156:
        /* <DEDUP_REMOVED lines=13> */
.L_x_15158:
[----:B------:R-:W-:Y:S05]  /*8a00*/  BSYNC.RECONVERGENT B3 ;  /* 0x0000000000037941 */ /* 0x000fea0003800200 */
.L_x_15157:
        /* <DEDUP_REMOVED lines=57> */
.L_x_15155:
[----:B------:R-:W-:Y:S05]  /*8da0*/  BSYNC.RECONVERGENT B2 ;  /* 0x0000000000027941 */ /* 0x000fea0003800200 */
.L_x_15154:
        /* <DEDUP_REMOVED lines=23> */
.L_x_15161:
        /* <DEDUP_REMOVED lines=13> */
.L_x_15163:
[----:B------:R-:W-:Y:S05]  /*8ff0*/  BSYNC.RECONVERGENT B3 ;  /* 0x0000000000037941 */ /* 0x000fea0003800200 */
.L_x_15162:
        /* <DEDUP_REMOVED lines=55> */
[----:B------:R-:W-:Y:S02]  /*9370*/  LOP3.LUT R8, R110, UR17, R109, 0x96, !PT ;  /* 0x000000116e087c12 */ /* 0x000fe4000f8e966d */
[----:B------:R-:W-:-:S07]  /*9380*/  MOV R15, R108 ;  /* 0x0000006c000f7202 */ /* 0x000fce0000000f00 */
.L_x_15160:
[----:B------:R-:W-:Y:S05]  /*9390*/  BSYNC.RECONVERGENT B2 ;  /* 0x0000000000027941 */ /* 0x000fea0003800200 */
.L_x_15159:
[----:B------:R-:W-:Y:S01]  /*93a0*/  I2FP.F32.U32 R61, R62 ;  /* 0x0000003e003d7245 */ /* 0x000fe20000201000 */
[----:B------:R-:W-:Y:S01]  /*93b0*/  IMAD.MOV.U32 R110, RZ, RZ, 0x2f800000 ;  /* 0x2f800000ff6e7424 */ /* 0x000fe200078e00ff */
[----:B------:R-:W-:Y:S01]  /*93c0*/  SHF.L.U32 R109, R6, 0x10, RZ ;  /* 0x00000010066d7819 */ /* 0x000fe200000006ff */
[----:B------:R-:W-:Y:S01]  /*93d0*/  BSSY.RECONVERGENT B2, `(.L_x_15164) ;  /* 0x000005b000027945 */ /* 0x000fe20003800200 */
[----:B------:R-:W-:Y:S01]  /*93e0*/  ISETP.NE.AND P5, PT, R80, 0x1, PT ;  /* 0x000000015000780c */ /* 0x000fe20003fa5270 */
[----:B------:R-:W-:Y:S02]  /*93f0*/  FFMA.FTZ R6, R61, R110, 1.1641532182693481445e-10 ;  /* 0x2f0000003d067423 */ /* 0x000fe4000001006e */
[----:B------:R-:W-:-:S03]  /*9400*/  FMUL.FTZ R109, R109, R2 ;  /* 0x000000026d6d7220 */ /* 0x000fc60000410000 */
[----:B------:R-:W-:Y:S01]  /*9410*/  FSETP.GTU.FTZ.AND P4, PT, R6, R125, PT ;  /* 0x0000007d0600720b */ /* 0x000fe20003f9c000 */
[----:B------:R-:W-:-:S05]  /*9420*/  FMUL.FTZ R109, R109, R114 ;  /* 0x000000726d6d7220 */ /* 0x000fca0000410000 */
        /* <DEDUP_REMOVED lines=14> */
.L_x_15166:
        /* <DEDUP_REMOVED lines=13> */
.L_x_15168:
[----:B------:R-:W-:Y:S05]  /*95e0*/  BSYNC.RECONVERGENT B3 ;  /* 0x0000000000037941 */ /* 0x000fea0003800200 */
.L_x_15167:
        /* <DEDUP_REMOVED lines=55> */
[----:B------:R-:W-:Y:S01]  /*9960*/  MOV R6, R15 ;  /* 0x0000000f00067202 */ /* 0x000fe20000000f00 */
[----:B------:R-:W-:-:S07]  /*9970*/  IMAD.MOV.U32 R15, RZ, RZ, R80 ;  /* 0x000000ffff0f7224 */ /* 0x000fce00078e0050 */
.L_x_15165:
[----:B------:R-:W-:Y:S05]  /*9980*/  BSYNC.RECONVERGENT B2 ;  /* 0x0000000000027941 */ /* 0x000fea0003800200 */
.L_x_15164:
        /* <DEDUP_REMOVED lines=23> */
.L_x_15171:
        /* <DEDUP_REMOVED lines=15> */
.L_x_15173:
[----:B------:R-:W-:Y:S05]  /*9bf0*/  BSYNC.RECONVERGENT B3 ;  /* 0x0000000000037941 */ /* 0x000fea0003800200 */
.L_x_15172:
        /* <DEDUP_REMOVED lines=53> */
[----:B------:R-:W-:-:S04]  /*9f50*/  IMAD.WIDE.U32 R80, R8, -0x2daee0ad, RZ ;  /* 0xd2511f5308507825 */ /* 0x000fc800078e00ff */
[----:B------:R-:W-:Y:S01]  /*9f60*/  IMAD.MOV.U32 R15, RZ, RZ, R80 ;  /* 0x000000ffff0f7224 */ /* 0x000fe200078e0050 */
[----:B------:R-:W-:Y:S01]  /*9f70*/  LOP3.LUT R8, R6, UR17, R81, 0x96, !PT ;  /* 0x0000001106087c12 */ /* 0x000fe2000f8e9651 */
[----:B------:R-:W-:-:S07]  /*9f80*/  IMAD.MOV.U32 R6, RZ, RZ, RZ ;  /* 0x000000ffff067224 */ /* 0x000fce00078e00ff */
.L_x_15170:
[----:B------:R-:W-:Y:S05]  /*9f90*/  BSYNC.RECONVERGENT B2 ;  /* 0x0000000000027941 */ /* 0x000fea0003800200 */
.L_x_15169:
        /* <DEDUP_REMOVED lines=10> */
.L_x_15133:
        /* <DEDUP_REMOVED lines=16> */
.L_x_15177:
        /* <DEDUP_REMOVED lines=13> */
.L_x_15179:
[----:B------:R-:W-:Y:S05]  /*a210*/  BSYNC.RECONVERGENT B3 ;  /* 0x0000000000037941 */ /* 0x000fea0003800200 */
.L_x_15178:
[----:B0-----:R-:W-:Y:S01]  /*a220*/  IMAD.WIDE.U32 R80, R12, -0x326172a9, RZ ;  /* 0xcd9e8d570c507825 */ /* 0x001fe200078e00ff */
        /* <DEDUP_REMOVED lines=56> */
.L_x_15176:
[----:B------:R-:W-:Y:S05]  /*a5b0*/  BSYNC.RECONVERGENT B2 ;  /* 0x0000000000027941 */ /* 0x000fea0003800200 */
.L_x_15175:
[----:B------:R-:W1:Y:S01]  /*a5c0*/  LDC R112, c[0x0][0x404] ;  /* 0x00010100ff707b82 */ /* 0x000e620000000800 */
[----:B------:R-:W-:Y:S01]  /*a5d0*/  ISETP.NE.AND P0, PT, R58, 0x1, PT ;  /* 0x000000013a00780c */ /* 0x000fe20003f05270 */
[----:B------:R-:W-:Y:S01]  /*a5e0*/  HFMA2 R111, -RZ, RZ, 0.1171875, 0 ;  /* 0x2f800000ff6f7431 */ /* 0x000fe200000001ff */
[----:B------:R-:W-:Y:S01]  /*a5f0*/  I2FP.F32.U32 R6, R56 ;  /* 0x0000003800067245 */ /* 0x000fe20000201000 */
[----:B-----5:R-:W-:Y:S01]  /*a600*/  IMAD.U32 R57, R60, 0x10000, RZ ;  /* 0x000100003c397824 */ /* 0x020fe200078e00ff */
[----:B------:R-:W-:Y:S03]  /*a610*/  BSSY.RECONVERGENT B2, `(.L_x_15180) ;  /* 0x000005a000027945 */ /* 0x000fe60003800200 */
[----:B------:R-:W2:Y:S01]  /*a620*/  LDC R110, c[0x0][0x408] ;  /* 0x00010200ff6e7b82 */ /* 0x000ea20000000800 */
[----:B------:R-:W-:Y:S01]  /*a630*/  FFMA.FTZ R3, R6, R111, 1.1641532182693481445e-10 ;  /* 0x2f00000006037423 */ /* 0x000fe2000001006f */
[----:B------:R-:W-:Y:S01]  /*a640*/  FMUL.FTZ R59, R57, R2 ;  /* 0x00000002393b7220 */ /* 0x000fe20000410000 */
[----:B------:R-:W-:Y:S01]  /*a650*/  PRMT R6, R60, 0x7632, R6 ;  /* 0x000076323c067816 */ /* 0x000fe20000000006 */
[----:B------:R-:W-:Y:S01]  /*a660*/  IMAD.MOV.U32 R60, RZ, RZ, 0x2 ;  /* 0x00000002ff3c7424 */ /* 0x000fe200078e00ff */
[----:B------:R-:W-:-:S02]  /*a670*/  MOV R57, R4 ;  /* 0x0000000400397202 */ /* 0x000fc40000000f00 */
[----:B-1----:R-:W-:-:S04]  /*a680*/  FSETP.LE.FTZ.AND P1, PT, R3, R112, PT ;  /* 0x000000700300720b */ /* 0x002fc80003f33000 */
[----:B------:R-:W-:Y:S01]  /*a690*/  P2R R3, PR, RZ, 0x2 ;  /* 0x00000002ff037803 */ /* 0x000fe20000000000 */
[----:B--2---:R-:W-:Y:S01]  /*a6a0*/  FMUL.FTZ R56, R59, R110 ;  /* 0x0000006e3b387220 */ /* 0x004fe20000410000 */
        /* <DEDUP_REMOVED lines=9> */
.L_x_15182:
        /* <DEDUP_REMOVED lines=13> */
.L_x_15184:
[----:B------:R-:W-:Y:S05]  /*a810*/  BSYNC.RECONVERGENT B3 ;  /* 0x0000000000037941 */ /* 0x000fea0003800200 */
.L_x_15183:
        /* <DEDUP_REMOVED lines=57> */
.L_x_15181:
[----:B------:R-:W-:Y:S05]  /*abb0*/  BSYNC.RECONVERGENT B2 ;  /* 0x0000000000027941 */ /* 0x000fea0003800200 */
.L_x_15180:
[----:B------:R-:W-:Y:S01]  /*abc0*/  I2FP.F32.U32 R58, R57 ;  /* 0x00000039003a7245 */ /* 0x000fe20000201000 */
[----:B------:R-:W-:Y:S01]  /*abd0*/  IMAD.U32 R59, R6, 0x10000, RZ ;  /* 0x00010000063b7824 */ /* 0x000fe200078e00ff */
[----:B------:R-:W-:Y:S01]  /*abe0*/  ISETP.NE.AND P1, PT, R60, 0x1, PT ;  /* 0x000000013c00780c */ /* 0x000fe20003f25270 */
[----:B------:R-:W-:Y:S01]  /*abf0*/  BSSY.RECONVERGENT B2, `(.L_x_15185) ;  /* 0x0000057000027945 */ /* 0x000fe20003800200 */
[----:B0-----:R-:W-:Y:S02]  /*ac00*/  IMAD.MOV.U32 R80, RZ, RZ, 0x2 ;  /* 0x00000002ff507424 */ /* 0x001fe400078e00ff */
[----:B------:R-:W-:Y:S01]  /*ac10*/  FFMA.FTZ R57, R58, R111, 1.1641532182693481445e-10 ;  /* 0x2f0000003a397423 */ /* 0x000fe2000001006f */
[----:B------:R-:W-:-:S04]  /*ac20*/  MOV R6, R4 ;  /* 0x0000000400067202 */ /* 0x000fc80000000f00 */
[----:B------:R-:W-:Y:S01]  /*ac30*/  FSETP.LE.FTZ.AND P0, PT, R57, R112, PT ;  /* 0x000000703900720b */ /* 0x000fe20003f13000 */
[----:B------:R-:W-:-:S04]  /*ac40*/  FMUL.FTZ R57, R59, R2 ;  /* 0x000000023b397220 */ /* 0x000fc80000410000 */
[----:B------:R-:W-:Y:S01]  /*ac50*/  FMUL.FTZ R57, R57, R110 ;  /* 0x0000006e39397220 */ /* 0x000fe20000410000 */
        /* <DEDUP_REMOVED lines=9> */
.L_x_15187:
        /* <DEDUP_REMOVED lines=13> */
.L_x_15189:
[----:B------:R-:W-:Y:S05]  /*adc0*/  BSYNC.RECONVERGENT B3 ;  /* 0x0000000000037941 */ /* 0x000fea0003800200 */
.L_x_15188:
        /* <DEDUP_REMOVED lines=57> */
.L_x_15186:
[----:B------:R-:W-:Y:S05]  /*b160*/  BSYNC.RECONVERGENT B2 ;  /* 0x0000000000027941 */ /* 0x000fea0003800200 */
.L_x_15185:
[----:B------:R-:W-:Y:S01]  /*b170*/  ISETP.NE.AND P2, PT, R80, 0x1, PT ;  /* 0x000000015000780c */ /* 0x000fe20003f45270 */
[----:B------:R-:W-:Y:S01]  /*b180*/  IMAD.U32 R81, R61, 0x10000, RZ ;  /* 0x000100003d517824 */ /* 0x000fe200078e00ff */
[----:B------:R-:W-:Y:S01]  /*b190*/  I2FP.F32.U32 R6, R6 ;  /* 0x0000000600067245 */ /* 0x000fe20000201000 */
[----:B------:R-:W-:Y:S01]  /*b1a0*/  BSSY.RECONVERGENT B2, `(.L_x_15190) ;  /* 0x0000058000027945 */ /* 0x000fe20003800200 */
[----:B------:R-:W-:Y:S02]  /*b1b0*/  IMAD.MOV.U32 R82, RZ, RZ, 0x2 ;  /* 0x00000002ff527424 */ /* 0x000fe400078e00ff */
[----:B------:R-:W-:Y:S01]  /*b1c0*/  FMUL.FTZ R81, R81, R2 ;  /* 0x0000000251517220 */ /* 0x000fe20000410000 */
[----:B------:R-:W-:Y:S01]  /*b1d0*/  FFMA.FTZ R59, R6, R111, 1.1641532182693481445e-10 ;  /* 0x2f000000063b7423 */ /* 0x000fe2000001006f */
[----:B------:R-:W-:Y:S02]  /*b1e0*/  PRMT R6, R61, 0x7632, R6 ;  /* 0x000076323d067816 */ /* 0x000fe40000000006 */
[----:B------:R-:W-:-:S02]  /*b1f0*/  FMUL.FTZ R58, R81, R110 ;  /* 0x0000006e513a7220 */ /* 0x000fc40000410000 */
        /* <DEDUP_REMOVED lines=11> */
.L_x_15192:
        /* <DEDUP_REMOVED lines=13> */
.L_x_15194:
[----:B------:R-:W-:Y:S05]  /*b380*/  BSYNC.RECONVERGENT B3 ;  /* 0x0000000000037941 */ /* 0x000fea0003800200 */
.L_x_15193:
        /* <DEDUP_REMOVED lines=51> */
[----:B------:R-:W-:Y:S01]  /*b6c0*/  LOP3.LUT R7, R60, UR13, R83, 0x96, !PT ;  /* 0x0000000d3c077c12 */ /* 0x000fe2000f8e9653 */
[----:B------:R-:W-:Y:S01]  /*b6d0*/  IMAD.WIDE.U32 R60, R61, -0x2daee0ad, RZ ;  /* 0xd2511f533d3c7825 */ /* 0x000fe200078e00ff */
[----:B------:R-:W-:-:S03]  /*b6e0*/  MOV R4, R82 ;  /* 0x0000005200047202 */ /* 0x000fc60000000f00 */
[----:B------:R-:W-:Y:S02]  /*b6f0*/  HFMA2 R82, -RZ, RZ, 0, 0 ;  /* 0x00000000ff527431 */ /* 0x000fe400000001ff */
[----:B------:R-:W-:Y:S01]  /*b700*/  IMAD.MOV.U32 R15, RZ, RZ, R60 ;  /* 0x000000ffff0f7224 */ /* 0x000fe200078e003c */
[----:B------:R-:W-:-:S07]  /*b710*/  LOP3.LUT R8, R80, UR17, R61, 0x96, !PT ;  /* 0x0000001150087c12 */ /* 0x000fce000f8e963d */
.L_x_15191:
[----:B------:R-:W-:Y:S05]  /*b720*/  BSYNC.RECONVERGENT B2 ;  /* 0x0000000000027941 */ /* 0x000fea0003800200 */
.L_x_15190:
[----:B------:R-:W-:Y:S01]  /*b730*/  I2FP.F32.U32 R60, R59 ;  /* 0x0000003b003c7245 */ /* 0x000fe20000201000 */
[----:B------:R-:W-:Y:S01]  /*b740*/  IMAD.U32 R61, R6, 0x10000, RZ ;  /* 0x00010000063d7824 */ /* 0x000fe200078e00ff */
[----:B------:R-:W-:Y:S01]  /*b750*/  ISETP.NE.AND P3, PT, R82, 0x1, PT ;  /* 0x000000015200780c */ /* 0x000fe20003f65270 */
[----:B------:R-:W-:Y:S01]  /*b760*/  BSSY.RECONVERGENT B2, `(.L_x_15195) ;  /* 0x0000057000027945 */ /* 0x000fe20003800200 */
[----:B------:R-:W-:Y:S02]  /*b770*/  IMAD.MOV.U32 R80, RZ, RZ, 0x2 ;  /* 0x00000002ff507424 */ /* 0x000fe400078e00ff */
        /* <DEDUP_REMOVED lines=14> */
.L_x_15197:
        /* <DEDUP_REMOVED lines=13> */
.L_x_15199:
[----:B------:R-:W-:Y:S05]  /*b930*/  BSYNC.RECONVERGENT B3 ;  /* 0x0000000000037941 */ /* 0x000fea0003800200 */
.L_x_15198:
        /* <DEDUP_REMOVED lines=53> */
[----:B------:R-:W-:Y:S01]  /*bc90*/  HFMA2 R80, -RZ, RZ, 0, 0 ;  /* 0x00000000ff507431 */ /* 0x000fe200000001ff */
[----:B------:R-:W-:Y:S01]  /*bca0*/  LOP3.LUT R8, R6, UR17, R61, 0x96, !PT ;  /* 0x0000001106087c12 */ /* 0x000fe2000f8e963d */
[----:B------:R-:W-:Y:S02]  /*bcb0*/  IMAD.MOV.U32 R6, RZ, RZ, R15 ;  /* 0x000000ffff067224 */ /* 0x000fe400078e000f */
[----:B------:R-:W-:-:S07]  /*bcc0*/  IMAD.MOV.U32 R15, RZ, RZ, R60 ;  /* 0x000000ffff0f7224 */ /* 0x000fce00078e003c */
.L_x_15196:
[----:B------:R-:W-:Y:S05]  /*bcd0*/  BSYNC.RECONVERGENT B2 ;  /* 0x0000000000027941 */ /* 0x000fea0003800200 */
.L_x_15195:
[----:B------:R-:W-:Y:S01]  /*bce0*/  ISETP.NE.AND P4, PT, R80, 0x1, PT ;  /* 0x000000015000780c */ /* 0x000fe20003f85270 */
[----:B------:R-:W-:Y:S01]  /*bcf0*/  IMAD.U32 R81, R62, 0x10000, RZ ;  /* 0x000100003e517824 */ /* 0x000fe200078e00ff */
[----:B------:R-:W-:Y:S01]  /*bd00*/  I2FP.F32.U32 R6, R6 ;  /* 0x0000000600067245 */ /* 0x000fe20000201000 */
[----:B------:R-:W-:Y:S02]  /*bd10*/  BSSY.RECONVERGENT B2, `(.L_x_15200) ;  /* 0x0000058000027945 */ /* 0x000fe40003800200 */
[----:B------:R-:W-:Y:S02]  /*bd20*/  FMUL.FTZ R81, R81, R2 ;  /* 0x0000000251517220 */ /* 0x000fe40000410000 */
[----:B------:R-:W-:Y:S01]  /*bd30*/  FFMA.FTZ R61, R6, R111, 1.1641532182693481445e-10 ;  /* 0x2f000000063d7423 */ /* 0x000fe2000001006f */
[----:B------:R-:W-:Y:S01]  /*bd40*/  PRMT R6, R62, 0x7632, R6 ;  /* 0x000076323e067816 */ /* 0x000fe20000000006 */
[----:B------:R-:W-:Y:S01]  /*bd50*/  FMUL.FTZ R60, R81, R110 ;  /* 0x0000006e513c7220 */ /* 0x000fe20000410000 */
[----:B------:R-:W-:-:S02]  /*bd60*/  IMAD.MOV.U32 R62, RZ, RZ, 0x2 ;  /* 0x00000002ff3e7424 */ /* 0x000fc400078e00ff */
[----:B------:R-:W-:Y:S02]  /*bd70*/  FSETP.LE.FTZ.AND P3, PT, R61, R112, PT ;  /* 0x000000703d00720b */ /* 0x000fe40003f73000 */
        /* <DEDUP_REMOVED lines=10> */
.L_x_15202:
        /* <DEDUP_REMOVED lines=13> */
.L_x_15204:
[----:B------:R-:W-:Y:S05]  /*bef0*/  BSYNC.RECONVERGENT B3 ;  /* 0x0000000000037941 */ /* 0x000fea0003800200 */
.L_x_15203:
[----:B------:R-:W-:Y:S01]  /*bf00*/  LOP3.LUT R80, R5, UR5, R83, 0x96, !PT ;  /* 0x0000000505507c12 */ /* 0x000fe2000f8e9653 */
[----:B------:R-:W-:Y:S01]  /*bf10*/  IMAD.WIDE.U32 R108, R12, -0x326172a9, RZ ;  /* 0xcd9e8d570c6c7825 */ /* 0x000fe200078e00ff */
[----:B------:R-:W-:-:S03]  /*bf20*/  UIADD3 UR17, UPT, UPT, UR4, -0x61c88647, URZ ;  /* 0x9e3779b904117890 */ /* 0x000fc6000fffe0ff */
[----:B------:R-:W-:Y:S02]  /*bf30*/  HFMA2 R62, -RZ, RZ, 0, 0 ;  /* 0x00000000ff3e7431 */ /* 0x000fe400000001ff */
        /* <DEDUP_REMOVED lines=51> */
[----:B------:R-:W-:Y:S01]  /*c270*/  IMAD.MOV.U32 R15, RZ, RZ, R80 ;  /* 0x000000ffff0f7224 */ /* 0x000fe200078e0050 */
[----:B------:R-:W-:-:S07]  /*c280*/  LOP3.LUT R8, R82, UR17, R81, 0x96, !PT ;  /* 0x0000001152087c12 */ /* 0x000fce000f8e9651 */
.L_x_15201:
[----:B------:R-:W-:Y:S05]  /*c290*/  BSYNC.RECONVERGENT B2 ;  /* 0x0000000000027941 */ /* 0x000fea0003800200 */
.L_x_15200:
[----:B------:R-:W-:Y:S01]  /*c2a0*/  ISETP.NE.AND P5, PT, R62, 0x1, PT ;  /* 0x000000013e00780c */ /* 0x000fe20003fa5270 */
[----:B------:R-:W-:Y:S01]  /*c2b0*/  IMAD.U32 R81, R6, 0x10000, RZ ;  /* 0x0001000006517824 */ /* 0x000fe200078e00ff */
[----:B------:R-:W-:Y:S01]  /*c2c0*/  I2FP.F32.U32 R6, R61 ;  /* 0x0000003d00067245 */ /* 0x000fe20000201000 */
[----:B------:R-:W-:Y:S01]  /*c2d0*/  BSSY.RECONVERGENT B2, `(.L_x_15205) ;  /* 0x0000057000027945 */ /* 0x000fe20003800200 */
[----:B------:R-:W-:Y:S02]  /*c2e0*/  IMAD.MOV.U32 R80, RZ, RZ, 0x2 ;  /* 0x00000002ff507424 */ /* 0x000fe400078e00ff */
[----:B------:R-:W-:Y:S01]  /*c2f0*/  FMUL.FTZ R61, R81, R2 ;  /* 0x00000002513d7220 */ /* 0x000fe20000410000 */
[----:B------:R-:W-:Y:S01]  /*c300*/  FFMA.FTZ R81, R6, R111, 1.1641532182693481445e-10 ;  /* 0x2f00000006517423 */ /* 0x000fe2000001006f */
[----:B------:R-:W-:Y:S02]  /*c310*/  MOV R6, R4 ;  /* 0x0000000400067202 */ /* 0x000fe40000000f00 */
        /* <DEDUP_REMOVED lines=11> */
.L_x_15207:
        /* <DEDUP_REMOVED lines=13> */
.L_x_15209:
[----:B------:R-:W-:Y:S05]  /*c4a0*/  BSYNC.RECONVERGENT B3 ;  /* 0x0000000000037941 */ /* 0x000fea0003800200 */
.L_x_15208:
        /* <DEDUP_REMOVED lines=57> */
.L_x_15206:
[----:B------:R-:W-:Y:S05]  /*c840*/  BSYNC.RECONVERGENT B2 ;  /* 0x0000000000027941 */ /* 0x000fea0003800200 */
.L_x_15205:
[----:B------:R-:W-:Y:S01]  /*c850*/  ISETP.NE.AND P6, PT, R80, 0x1, PT ;  /* 0x000000015000780c */ /* 0x000fe20003fc5270 */
[C---:B------:R-:W-:Y:S01]  /*c860*/  IMAD.U32 R81, R63.reuse, 0x10000, RZ ;  /* 0x000100003f517824 */ /* 0x040fe200078e00ff */
[----:B------:R-:W-:Y:S01]  /*c870*/  I2FP.F32.U32 R6, R6 ;  /* 0x0000000600067245 */ /* 0x000fe20000201000 */
[----:B------:R-:W-:Y:S01]  /*c880*/  BSSY.RECONVERGENT B2, `(.L_x_15210) ;  /* 0x000005a000027945 */ /* 0x000fe20003800200 */
[----:B------:R-:W-:Y:S01]  /*c890*/  PRMT R63, R63, 0x7632, R63 ;  /* 0x000076323f3f7816 */ /* 0x000fe2000000003f */
[----:B------:R-:W-:Y:S01]  /*c8a0*/  FMUL.FTZ R83, R81, R2 ;  /* 0x0000000251537220 */ /* 0x000fe20000410000 */
[----:B------:R-:W-:Y:S01]  /*c8b0*/  MOV R82, R4 ;  /* 0x0000000400527202 */ /* 0x000fe20000000f00 */
[----:B------:R-:W-:Y:S01]  /*c8c0*/  FFMA.FTZ R81, R6, R111, 1.1641532182693481445e-10 ;  /* 0x2f00000006517423 */ /* 0x000fe2000001006f */
[----:B------:R-:W-:Y:S02]  /*c8d0*/  IMAD.MOV.U32 R6, RZ, RZ, 0x2 ;  /* 0x00000002ff067424 */ /* 0x000fe400078e00ff */
        /* <DEDUP_REMOVED lines=11> */
.L_x_15212:
        /* <DEDUP_REMOVED lines=15> */
.L_x_15214:
[----:B------:R-:W-:Y:S05]  /*ca80*/  BSYNC.RECONVERGENT B3 ;  /* 0x0000000000037941 */ /* 0x000fea0003800200 */
.L_x_15213:
        /* <DEDUP_REMOVED lines=51> */
[----:B------:R-:W-:Y:S01]  /*cdc0*/  IMAD.MOV.U32 R82, RZ, RZ, R15 ;  /* 0x000000ffff527224 */ /* 0x000fe200078e000f */
[----:B------:R-:W-:Y:S01]  /*cdd0*/  MOV R4, R80 ;  /* 0x0000005000047202 */ /* 0x000fe20000000f00 */
[----:B------:R-:W-:-:S04]  /*cde0*/  IMAD.WIDE.U32 R80, R8, -0x2daee0ad, RZ ;  /* 0xd2511f5308507825 */ /* 0x000fc800078e00ff */
[----:B------:R-:W-:Y:S01]  /*cdf0*/  IMAD.MOV.U32 R15, RZ, RZ, R80 ;  /* 0x000000ffff0f7224 */ /* 0x000fe200078e0050 */
[----:B------:R-:W-:Y:S01]  /*ce00*/  LOP3.LUT R8, R6, UR17, R81, 0x96, !PT ;  /* 0x0000001106087c12 */ /* 0x000fe2000f8e9651 */
[----:B------:R-:W-:-:S07]  /*ce10*/  HFMA2 R6, -RZ, RZ, 0, 0 ;  /* 0x00000000ff067431 */ /* 0x000fce00000001ff */
.L_x_15211:
[----:B------:R-:W-:Y:S05]  /*ce20*/  BSYNC.RECONVERGENT B2 ;  /* 0x0000000000027941 */ /* 0x000fea0003800200 */
.L_x_15210:
        /* <DEDUP_REMOVED lines=16> */
.L_x_15174:
        /* <DEDUP_REMOVED lines=9> */
[----:B------:R-:W-:-:S04]  /*cfc0*/  SEL R3, RZ, 0x100, !P0 ;  /* 0x00000100ff037807 */ /* 0x000fc80004000000 */
[----:B------:R-:W-:Y:S02]  /*cfd0*/  LOP3.LUT R3, R3, R109, R108, 0xfe, !PT ;  /* 0x0000006d03037212 */ /* 0x000fe400078efe6c */
[----:B------:R-:W-:Y:S01]  /*cfe0*/  SEL R108, RZ, 0x1, !P3 ;  /* 0x00000001ff6c7807 */ /* 0x000fe20005800000 */
[----:B0-----:R-:W-:-:S05]  /*cff0*/  IMAD.WIDE.U32 R80, R13, 0x20, R80 ;  /* 0x000000200d507825 */ /* 0x001fca00078e0050 */
[----:B------:R-:W-:Y:S01]  /*d000*/  STG.E.128 desc[UR6][R80.64], R56 ;  /* 0x0000003850007986 */ /* 0x000fe2000c101d06 */
[----:B-1----:R-:W-:-:S03]  /*d010*/  IMAD.WIDE.U32 R82, R13, 0x8, R82 ;  /* 0x000000080d527825 */ /* 0x002fc600078e0052 */
[----:B------:R0:W-:Y:S01]  /*d020*/  STG.E.128 desc[UR6][R80.64+0x10], R60 ;  /* 0x0000103c50007986 */ /* 0x0001e2000c101d06 */
[----:B------:R-:W-:Y:S02]  /*d030*/  IADD3 R13, PT, PT, R13, 0x20, RZ ;  /* 0x000000200d0d7810 */ /* 0x000fe40007ffe0ff */
[----:B0-----:R-:W-:Y:S02]  /*d040*/  LOP3.LUT R81, R111, R108, RZ, 0xfc, !PT ;  /* 0x0000006c6f517212 */ /* 0x001fe400078efcff */
[----:B------:R-:W-:-:S04]  /*d050*/  SEL R108, RZ, 0x1, !P6 ;  /* 0x00000001ff6c7807 */ /* 0x000fc80007000000 */
[----:B------:R-:W-:Y:S01]  /*d060*/  LOP3.LUT R80, R3, R108, RZ, 0xfc, !PT ;  /* 0x0000006c03507212 */ /* 0x000fe200078efcff */
[----:B------:R-:W-:-:S04]  /*d070*/  IMAD.MOV.U32 R3, RZ, RZ, R15 ;  /* 0x000000ffff037224 */ /* 0x000fc800078e000f */
[----:B------:R1:W-:Y:S03]  /*d080*/  STG.E.64 desc[UR6][R82.64], R80 ;  /* 0x0000005052007986 */ /* 0x0003e6000c101b06 */
.L_x_15132:
[----:B------:R-:W-:Y:S05]  /*d090*/  BSYNC.RECONVERGENT B1 ;  /* 0x0000000000017941 */ /* 0x000fea0003800200 */
.L_x_15131:
[----:B------:R-:W-:Y:S01]  /*d0a0*/  ISETP.GE.U32.AND P0, PT, R11, 0x60, PT ;  /* 0x000000600b00780c */ /* 0x000fe20003f06070 */
[----:B------:R-:W-:Y:S03]  /*d0b0*/  BSSY.RECONVERGENT B1, `(.L_x_15215) ;  /* 0x0000612000017945 */ /* 0x000fe60003800200 */
[----:B------:R-:W-:-:S09]  /*d0c0*/  P2R R114, PR, RZ, 0x1 ;  /* 0x00000001ff727803 */ /* 0x000fd20000000000 */
[----:B------:R-:W-:Y:S05]  /*d0d0*/  @!P0 BRA `(.L_x_15216) ;  /* 0x00000060003c8947 */ /* 0x000fea0003800000 */
[----:B------:R-:W2:Y:S02]  /*d0e0*/  LDC.64 R64, c[0x0][0x390] ;  /* 0x0000e400ff407b82 */ /* 0x000ea40000000a00 */
[----:B--2---:R-:W-:-:S05]  /*d0f0*/  IMAD.WIDE.U32 R64, R13, 0x10, R64 ;  /* 0x000000100d407825 */ /* 0x004fca00078e0040 */
[----:B------:R2:W5:Y:S01]  /*d100*/  LDG.E.128 R68, desc[UR6][R64.64] ;  /* 0x0000000640447981 */ /* 0x000562000c1e1d00 */
[----:B------:R-:W-:-:S04]  /*d110*/  UISETP.NE.U32.AND UP1, UPT, UR8, URZ, UPT ;  /* 0x000000ff0800728c */ /* 0x000fc8000bf25070 */
[----:B------:R-:W-:-:S09]  /*d120*/  UISETP.NE.AND.EX UP1, UPT, UR9, URZ, UPT, UP1 ;  /* 0x000000ff0900728c */ /* 0x000fd2000bf25310 */
[----:B--2---:R-:W-:Y:S05]  /*d130*/  BRA.U !UP1, `(.L_x_15217) ;  /* 0x0000003109107547 */ /* 0x004fea000b800000 */
[----:B01----:R-:W0:Y:S02]  /*d140*/  LDC.64 R80, c[0x0][0x3a0] ;  /* 0x0000e800ff507b82 */ /* 0x003e240000000a00 */
        /* <DEDUP_REMOVED lines=19> */
.L_x_15220:
        /* <DEDUP_REMOVED lines=13> */
.L_x_15222:
[----:B------:R-:W-:Y:S05]  /*d350*/  BSYNC.RECONVERGENT B3 ;  /* 0x0000000000037941 */ /* 0x000fea0003800200 */
.L_x_15221:
        /* <DEDUP_REMOVED lines=57> */
.L_x_15219:
[----:B------:R-:W-:Y:S05]  /*d6f0*/  BSYNC.RECONVERGENT B2 ;  /* 0x0000000000027941 */ /* 0x000fea0003800200 */
.L_x_15218:
        /* <DEDUP_REMOVED lines=10> */
[----:B------:R-:W-:-:S03]  /*d7a0*/  MOV R109, R4 ;  /* 0x00000004006d7202 */ /* 0x000fc60000000f00 */
[----:B0-----:R-:W-:Y:S01]  /*d7b0*/  FMUL.FTZ R6, R6, R125 ;  /* 0x0000007d06067220 */ /* 0x001fe20000410000 */
[----:B-1----:R-:W-:-:S04]  /*d7c0*/  FSETP.GTU.FTZ.AND P0, PT, R3, R112, PT ;  /* 0x000000700300720b */ /* 0x002fc80003f1c000 */
        /* <DEDUP_REMOVED lines=14> */
.L_x_15225:
[----:B------:R-:W-:Y:S01]  /*d8b0*/  VIADD R10, R10, 0x1 ;  /* 0x000000010a0a7836 */ /* 0x000fe20000000000 */
[----:B------:R-:W-:Y:S04]  /*d8c0*/  BSSY.RECONVERGENT B3, `(.L_x_15226) ;  /* 0x000000b000037945 */ /* 0x000fe80003800200 */
        /* <DEDUP_REMOVED lines=10> */
.L_x_15227:
[----:B------:R-:W-:Y:S05]  /*d970*/  BSYNC.RECONVERGENT B3 ;  /* 0x0000000000037941 */ /* 0x000fea0003800200 */
.L_x_15226:
        /* <DEDUP_REMOVED lines=52> */
[----:B------:R-:W-:-:S05]  /*dcc0*/  IMAD.WIDE.U32 R108, R109, -0x326172a9, RZ ;  /* 0xcd9e8d576d6c7825 */ /* 0x000fca00078e00ff */
[----:B------:R-:W-:Y:S01]  /*dcd0*/  LOP3.LUT R7, R110, UR13, R109, 0x96, !PT ;  /* 0x0000000d6e077c12 */ /* 0x000fe2000f8e966d */
[----:B------:R-:W-:Y:S01]  /*dce0*/  IMAD.MOV.U32 R109, RZ, RZ, R15 ;  /* 0x000000ffff6d7224 */ /* 0x000fe200078e000f */
[----:B------:R-:W-:Y:S01]  /*dcf0*/  MOV R4, R108 ;  /* 0x0000006c00047202 */ /* 0x000fe20000000f00 */
[----:B------:R-:W-:Y:S02]  /*dd00*/  IMAD.MOV.U32 R15, RZ, RZ, R6 ;  /* 0x000000ffff0f7224 */ /* 0x000fe400078e0006 */
[----:B------:R-:W-:-:S07]  /*dd10*/  HFMA2 R6, -RZ, RZ, 0, 0 ;  /* 0x00000000ff067431 */ /* 0x000fce00000001ff */
.L_x_15224:
[----:B------:R-:W-:Y:S05]  /*dd20*/  BSYNC.RECONVERGENT B2 ;  /* 0x0000000000027941 */ /* 0x000fea0003800200 */
.L_x_15223:
        /* <DEDUP_REMOVED lines=22> */
.L_x_15230:
        /* <DEDUP_REMOVED lines=13> */
.L_x_15232:
[----:B------:R-:W-:Y:S05]  /*df60*/  BSYNC.RECONVERGENT B3 ;  /* 0x0000000000037941 */ /* 0x000fea0003800200 */
.L_x_15231:
        /* <DEDUP_REMOVED lines=57> */
.L_x_15229:
[----:B------:R-:W-:Y:S05]  /*e300*/  BSYNC.RECONVERGENT B2 ;  /* 0x0000000000027941 */ /* 0x000fea0003800200 */
.L_x_15228:
        /* <DEDUP_REMOVED lines=8> */
[----:B------:R-:W-:Y:S02]  /*e390*/  PRMT R6, R69, 0x7632, R6 ;  /* 0x0000763245067816 */ /* 0x000fe40000000006 */
[----:B------:R-:W-:Y:S02]  /*e3a0*/  FSEL R109, R68, RZ, !P1 ;  /* 0x000000ff446d7208 */ /* 0x000fe40004800000 */
[----:B------:R-:W-:Y:S02]  /*e3b0*/  PLOP3.LUT P1, PT, P1, PT, PT, 0x8, 0x80 ;  /* 0x000000000080781c */ /* 0x000fe40000f2e170 */
[----:B------:R-:W-:Y:S01]  /*e3c0*/  MOV R69, R4 ;  /* 0x0000000400457202 */ /* 0x000fe20000000f00 */
        /* <DEDUP_REMOVED lines=11> */
.L_x_15235:
        /* <DEDUP_REMOVED lines=13> */
.L_x_15237:
[----:B------:R-:W-:Y:S05]  /*e550*/  BSYNC.RECONVERGENT B3 ;  /* 0x0000000000037941 */ /* 0x000fea0003800200 */
.L_x_15236:
        /* <DEDUP_REMOVED lines=46> */
[----:B------:R-:W-:-:S04]  /*e840*/  IMAD.WIDE.U32 R110, R111, -0x326172a9, RZ ;  /* 0xcd9e8d576f6e7825 */ /* 0x000fc800078e00ff */
[----:B------:R-:W-:Y:S01]  /*e850*/  HFMA2 R109, -RZ, RZ, 0, 0 ;  /* 0x00000000ff6d7431 */ /* 0x000fe200000001ff */
        /* <DEDUP_REMOVED lines=9> */
.L_x_15234:
[----:B------:R-:W-:Y:S05]  /*e8f0*/  BSYNC.RECONVERGENT B2 ;  /* 0x0000000000027941 */ /* 0x000fea0003800200 */
.L_x_15233:
        /* <DEDUP_REMOVED lines=22> */
.L_x_15240:
        /* <DEDUP_REMOVED lines=13> */
.L_x_15242:
[----:B------:R-:W-:Y:S05]  /*eb30*/  BSYNC.RECONVERGENT B3 ;  /* 0x0000000000037941 */ /* 0x000fea0003800200 */
.L_x_15241:
        /* <DEDUP_REMOVED lines=57> */
.L_x_15239:
[----:B------:R-:W-:Y:S05]  /*eed0*/  BSYNC.RECONVERGENT B2 ;  /* 0x0000000000027941 */ /* 0x000fea0003800200 */
.L_x_15238:
        /* <DEDUP_REMOVED lines=23> */
.L_x_15245:
        /* <DEDUP_REMOVED lines=13> */
.L_x_15247:
[----:B------:R-:W-:Y:S05]  /*f120*/  BSYNC.RECONVERGENT B3 ;  /* 0x0000000000037941 */ /* 0x000fea0003800200 */
.L_x_15246:
        /* <DEDUP_REMOVED lines=57> */
.L_x_15244:
[----:B------:R-:W-:Y:S05]  /*f4c0*/  BSYNC.RECONVERGENT B2 ;  /* 0x0000000000027941 */ /* 0x000fea0003800200 */
.L_x_15243:
[----:B------:R-:W0:Y:S01]  /*f4d0*/  LDC R110, c[0x0][0x404] ;  /* 0x00010100ff6e7b82 */ /* 0x000e220000000800 */
[----:B------:R-:W-:Y:S01]  /*f4e0*/  I2FP.F32.U32 R69, R70 ;  /* 0x0000004600457245 */ /* 0x000fe20000201000 */
[----:B------:R-:W-:Y:S01]  /*f4f0*/  IMAD.MOV.U32 R111, RZ, RZ, 0x2f800000 ;  /* 0x2f800000ff6f7424 */ /* 0x000fe200078e00ff */
[----:B------:R-:W-:Y:S01]  /*f500*/  ISETP.NE.AND P5, PT, R80, 0x1, PT ;  /* 0x000000015000780c */ /* 0x000fe20003fa5270 */
[----:B------:R-:W-:Y:S01]  /*f510*/  IMAD.U32 R109, R6, 0x10000, RZ ;  /* 0x00010000066d7824 */ /* 0x000fe200078e00ff */
[----:B------:R-:W-:Y:S01]  /*f520*/  BSSY.RECONVERGENT B2, `(.L_x_15248) ;  /* 0x000005a000027945 */ /* 0x000fe20003800200 */
[----:B------:R-:W-:Y:S02]  /*f530*/  FFMA.FTZ R69, R69, R111, 1.1641532182693481445e-10 ;  /* 0x2f00000045457423 */ /* 0x000fe4000001006f */
[----:B------:R-:W-:-:S04]  /*f540*/  FMUL.FTZ R6, R109, R2 ;  /* 0x000000026d067220 */ /* 0x000fc80000410000 */
[----:B------:R-:W-:Y:S01]  /*f550*/  FMUL.FTZ R6, R6, R125 ;  /* 0x0000007d06067220 */ /* 0x000fe20000410000 */
[----:B0-----:R-:W-:-:S04]  /*f560*/  FSETP.GTU.FTZ.AND P4, PT, R69, R110, PT ;  /* 0x0000006e4500720b */ /* 0x001fc80003f9c000 */
        /* <DEDUP_REMOVED lines=14> */
.L_x_15250:
        /* <DEDUP_REMOVED lines=13> */
.L_x_15252:
[----:B------:R-:W-:Y:S05]  /*f720*/  BSYNC.RECONVERGENT B3 ;  /* 0x0000000000037941 */ /* 0x000fea0003800200 */
.L_x_15251:
        /* <DEDUP_REMOVED lines=57> */
.L_x_15249:
[----:B------:R-:W-:Y:S05]  /*fac0*/  BSYNC.RECONVERGENT B2 ;  /* 0x0000000000027941 */ /* 0x000fea0003800200 */
.L_x_15248:
        /* <DEDUP_REMOVED lines=23> */
.L_x_15255:
        /* <DEDUP_REMOVED lines=15> */
.L_x_15257:
[----:B------:R-:W-:Y:S05]  /*fd30*/  BSYNC.RECONVERGENT B3 ;  /* 0x0000000000037941 */ /* 0x000fea0003800200 */
.L_x_15256:
        /* <DEDUP_REMOVED lines=55> */
[----:B------:R-:W-:Y:S01]  /*100b0*/  IMAD.MOV.U32 R6, RZ, RZ, RZ ;  /* 0x000000ffff067224 */ /* 0x000fe200078e00ff */
[----:B------:R-:W-:-:S07]  /*100c0*/  MOV R15, R80 ;  /* 0x00000050000f7202 */ /* 0x000fce0000000f00 */
.L_x_15254:
[----:B------:R-:W-:Y:S05]  /*100d0*/  BSYNC.RECONVERGENT B2 ;  /* 0x0000000000027941 */ /* 0x000fea0003800200 */
.L_x_15253:
        /* <DEDUP_REMOVED lines=10> */
.L_x_15217:
        /* <DEDUP_REMOVED lines=16> */
.L_x_15261:
        /* <DEDUP_REMOVED lines=13> */
.L_x_15263:
[----:B------:R-:W-:Y:S05]  /*10350*/  BSYNC.RECONVERGENT B3 ;  /* 0x0000000000037941 */ /* 0x000fea0003800200 */
.L_x_15262:
[----:B01----:R-:W-:Y:S01]  /*10360*/  IMAD.WIDE.U32 R80, R12, -0x326172a9, RZ ;  /* 0xcd9e8d570c507825 */ /* 0x003fe200078e00ff */
        /* <DEDUP_REMOVED lines=50> */
[----:B------:R-:W-:-:S03]  /*10690*/  LOP3.LUT R7, R80, UR13, R67, 0x96, !PT ;  /* 0x0000000d50077c12 */ /* 0x000fc6000f8e9643 */
[----:B------:R-:W-:Y:S02]  /*106a0*/  IMAD.MOV.U32 R4, RZ, RZ, R66 ;  /* 0x000000ffff047224 */ /* 0x000fe400078e0042 */
[----:B------:R-:W-:Y:S01]  /*106b0*/  HFMA2 R66, -RZ, RZ, 0, 0 ;  /* 0x00000000ff427431 */ /* 0x000fe200000001ff */
[----:B------:R-:W-:Y:S01]  /*106c0*/  MOV R15, R64 ;  /* 0x00000040000f7202 */ /* 0x000fe20000000f00 */
[----:B------:R-:W-:Y:S01]  /*106d0*/  IMAD.MOV.U32 R64, RZ, RZ, R3 ;  /* 0x000000ffff407224 */ /* 0x000fe200078e0003 */
[----:B------:R-:W-:-:S07]  /*106e0*/  LOP3.LUT R8, R6, UR17, R65, 0x96, !PT ;  /* 0x0000001106087c12 */ /* 0x000fce000f8e9641 */
.L_x_15260:
[----:B------:R-:W-:Y:S05]  /*106f0*/  BSYNC.RECONVERGENT B2 ;  /* 0x0000000000027941 */ /* 0x000fea0003800200 */
.L_x_15259:
[----:B------:R-:W2:Y:S01]  /*10700*/  LDC R112, c[0x0][0x404] ;  /* 0x00010100ff707b82 */ /* 0x000ea20000000800 */
[----:B------:R-:W-:Y:S01]  /*10710*/  ISETP.NE.AND P0, PT, R66, 0x1, PT ;  /* 0x000000014200780c */ /* 0x000fe20003f05270 */
[----:B------:R-:W-:Y:S01]  /*10720*/  IMAD.MOV.U32 R111, RZ, RZ, 0x2f800000 ;  /* 0x2f800000ff6f7424 */ /* 0x000fe200078e00ff */
[----:B------:R-:W-:Y:S01]  /*10730*/  I2FP.F32.U32 R6, R64 ;  /* 0x0000004000067245 */ /* 0x000fe20000201000 */
[----:B------:R-:W-:Y:S01]  /*10740*/  BSSY.RECONVERGENT B2, `(.L_x_15264) ;  /* 0x000005b000027945 */ /* 0x000fe20003800200 */
[----:B-----5:R-:W-:Y:S01]  /*10750*/  SHF.L.U32 R65, R68, 0x10, RZ ;  /* 0x0000001044417819 */ /* 0x020fe200000006ff */
[----:B01----:R-:W-:Y:S02]  /*10760*/  IMAD.MOV.U32 R80, RZ, RZ, 0x2 ;  /* 0x00000002ff507424 */ /* 0x003fe400078e00ff */
[----:B------:R-:W0:Y:S01]  /*10770*/  LDC R110, c[0x0][0x408] ;  /* 0x00010200ff6e7b82 */ /* 0x000e220000000800 */
[----:B------:R-:W-:Y:S01]  /*10780*/  FFMA.FTZ R3, R6, R111, 1.1641532182693481445e-10 ;  /* 0x2f00000006037423 */ /* 0x000fe2000001006f */
[----:B------:R-:W-:Y:S01]  /*10790*/  FMUL.FTZ R67, R65, R2 ;  /* 0x0000000241437220 */ /* 0x000fe20000410000 */
[----:B------:R-:W-:-:S02]  /*107a0*/  PRMT R6, R68, 0x7632, R6 ;  /* 0x0000763244067816 */ /* 0x000fc40000000006 */
[----:B------:R-:W-:Y:S02]  /*107b0*/  MOV R65, R4 ;  /* 0x0000000400417202 */ /* 0x000fe40000000f00 */
[----:B--2---:R-:W-:-:S04]  /*107c0*/  FSETP.LE.FTZ.AND P1, PT, R3, R112, PT ;  /* 0x000000700300720b */ /* 0x004fc80003f33000 */
[----:B------:R-:W-:Y:S01]  /*107d0*/  P2R R3, PR, RZ, 0x2 ;  /* 0x00000002ff037803 */ /* 0x000fe20000000000 */
[----:B0-----:R-:W-:Y:S01]  /*107e0*/  FMUL.FTZ R64, R67, R110 ;  /* 0x0000006e43407220 */ /* 0x001fe20000410000 */
        /* <DEDUP_REMOVED lines=9> */
.L_x_15266:
        /* <DEDUP_REMOVED lines=13> */
.L_x_15268:
[----:B------:R-:W-:Y:S05]  /*10950*/  BSYNC.RECONVERGENT B3 ;  /* 0x0000000000037941 */ /* 0x000fea0003800200 */
.L_x_15267:
        /* <DEDUP_REMOVED lines=57> */
.L_x_15265:
[----:B------:R-:W-:Y:S05]  /*10cf0*/  BSYNC.RECONVERGENT B2 ;  /* 0x0000000000027941 */ /* 0x000fea0003800200 */
.L_x_15264:
[----:B------:R-:W-:Y:S01]  /*10d00*/  I2FP.F32.U32 R66, R65 ;  /* 0x0000004100427245 */ /* 0x000fe20000201000 */
[----:B------:R-:W-:Y:S01]  /*10d10*/  BSSY.RECONVERGENT B2, `(.L_x_15269) ;  /* 0x0000059000027945 */ /* 0x000fe20003800200 */
[----:B------:R-:W-:Y:S01]  /*10d20*/  ISETP.NE.AND P1, PT, R80, 0x1, PT ;  /* 0x000000015000780c */ /* 0x000fe20003f25270 */
[----:B------:R-:W-:Y:S01]  /*10d30*/  IMAD.MOV.U32 R68, RZ, RZ, 0x2 ;  /* 0x00000002ff447424 */ /* 0x000fe200078e00ff */
[----:B------:R-:W-:Y:S01]  /*10d40*/  SHF.L.U32 R67, R6, 0x10, RZ ;  /* 0x0000001006437819 */ /* 0x000fe200000006ff */
        /* <DEDUP_REMOVED lines=14> */
.L_x_15271:
        /* <DEDUP_REMOVED lines=13> */
.L_x_15273:
[----:B------:R-:W-:Y:S05]  /*10f00*/  BSYNC.RECONVERGENT B3 ;  /* 0x0000000000037941 */ /* 0x000fea0003800200 */
.L_x_15272:
        /* <DEDUP_REMOVED lines=57> */
.L_x_15270:
[----:B------:R-:W-:Y:S05]  /*112a0*/  BSYNC.RECONVERGENT B2 ;  /* 0x0000000000027941 */ /* 0x000fea0003800200 */
.L_x_15269:
[----:B------:R-:W-:Y:S01]  /*112b0*/  ISETP.NE.AND P2, PT, R68, 0x1, PT ;  /* 0x000000014400780c */ /* 0x000fe20003f45270 */
[----:B------:R-:W-:Y:S01]  /*112c0*/  BSSY.RECONVERGENT B2, `(.L_x_15274) ;  /* 0x000005a000027945 */ /* 0x000fe20003800200 */
[----:B------:R-:W-:Y:S01]  /*112d0*/  I2FP.F32.U32 R6, R6 ;  /* 0x0000000600067245 */ /* 0x000fe20000201000 */
[----:B------:R-:W-:Y:S01]  /*112e0*/  IMAD.MOV.U32 R80, RZ, RZ, 0x2 ;  /* 0x00000002ff507424 */ /* 0x000fe200078e00ff */
[----:B------:R-:W-:-:S03]  /*112f0*/  SHF.L.U32 R81, R69, 0x10, RZ ;  /* 0x0000001045517819 */ /* 0x000fc600000006ff */
[----:B------:R-:W-:Y:S01]  /*11300*/  FFMA.FTZ R67, R6, R111, 1.1641532182693481445e-10 ;  /* 0x2f00000006437423 */ /* 0x000fe2000001006f */
[----:B------:R-:W-:Y:S01]  /*11310*/  PRMT R6, R69, 0x7632, R6 ;  /* 0x0000763245067816 */ /* 0x000fe20000000006 */
        /* <DEDUP_REMOVED lines=13> */
.L_x_15276:
        /* <DEDUP_REMOVED lines=13> */
.L_x_15278:
[----:B------:R-:W-:Y:S05]  /*114c0*/  BSYNC.RECONVERGENT B3 ;  /* 0x0000000000037941 */ /* 0x000fea0003800200 */
.L_x_15277:
        /* <DEDUP_REMOVED lines=53> */
[----:B------:R-:W-:-:S04]  /*11820*/  MOV R4, R82 ;  /* 0x0000005200047202 */ /* 0x000fc80000000f00 */
[----:B------:R-:W-:Y:S01]  /*11830*/  LOP3.LUT R8, R80, UR17, R69, 0x96, !PT ;  /* 0x0000001150087c12 */ /* 0x000fe2000f8e9645 */
[----:B------:R-:W-:Y:S01]  /*11840*/  IMAD.MOV.U32 R80, RZ, RZ, RZ ;  /* 0x000000ffff507224 */ /* 0x000fe200078e00ff */
[----:B------:R-:W-:-:S07]  /*11850*/  MOV R15, R68 ;  /* 0x00000044000f7202 */ /* 0x000fce0000000f00 */
.L_x_15275:
[----:B------:R-:W-:Y:S05]  /*11860*/  BSYNC.RECONVERGENT B2 ;  /* 0x0000000000027941 */ /* 0x000fea0003800200 */
.L_x_15274:
        /* <DEDUP_REMOVED lines=19> */
.L_x_15281:
        /* <DEDUP_REMOVED lines=13> */
.L_x_15283:
[----:B------:R-:W-:Y:S05]  /*11a70*/  BSYNC.RECONVERGENT B3 ;  /* 0x0000000000037941 */ /* 0x000fea0003800200 */
.L_x_15282:
        /* <DEDUP_REMOVED lines=53> */
[----:B------:R-:W-:Y:S01]  /*11dd0*/  IMAD.MOV.U32 R81, RZ, RZ, RZ ;  /* 0x000000ffff517224 */ /* 0x000fe200078e00ff */
[----:B------:R-:W-:Y:S01]  /*11de0*/  LOP3.LUT R8, R6, UR17, R69, 0x96, !PT ;  /* 0x0000001106087c12 */ /* 0x000fe2000f8e9645 */
[----:B------:R-:W-:Y:S01]  /*11df0*/  IMAD.MOV.U32 R6, RZ, RZ, R15 ;  /* 0x000000ffff067224 */ /* 0x000fe200078e000f */
[----:B------:R-:W-:-:S07]  /*11e00*/  MOV R15, R68 ;  /* 0x00000044000f7202 */ /* 0x000fce0000000f00 */
.L_x_15280:
[----:B------:R-:W-:Y:S05]  /*11e10*/  BSYNC.RECONVERGENT B2 ;  /* 0x0000000000027941 */ /* 0x000fea0003800200 */
.L_x_15279:
[----:B------:R-:W-:Y:S01]  /*11e20*/  ISETP.NE.AND P4, PT, R81, 0x1, PT ;  /* 0x000000015100780c */ /* 0x000fe20003f85270 */
[----:B------:R-:W-:Y:S01]  /*11e30*/  BSSY.RECONVERGENT B2, `(.L_x_15284) ;  /* 0x000005a000027945 */ /* 0x000fe20003800200 */
[----:B------:R-:W-:Y:S01]  /*11e40*/  SHF.L.U32 R69, R70, 0x10, RZ ;  /* 0x0000001046457819 */ /* 0x000fe200000006ff */
[----:B------:R-:W-:Y:S01]  /*11e50*/  IMAD.MOV.U32 R80, RZ, RZ, 0x2 ;  /* 0x00000002ff507424 */ /* 0x000fe200078e00ff */
[----:B------:R-:W-:-:S03]  /*11e60*/  I2FP.F32.U32 R6, R6 ;  /* 0x0000000600067245 */ /* 0x000fc60000201000 */
[----:B------:R-:W-:Y:S02]  /*11e70*/  FMUL.FTZ R83, R69, R2 ;  /* 0x0000000245537220 */ /* 0x000fe40000410000 */
[----:B------:R-:W-:Y:S01]  /*11e80*/  FFMA.FTZ R69, R6, R111, 1.1641532182693481445e-10 ;  /* 0x2f00000006457423 */ /* 0x000fe2000001006f */
[----:B------:R-:W-:Y:S01]  /*11e90*/  PRMT R6, R70, 0x7632, R6 ;  /* 0x0000763246067816 */ /* 0x000fe20000000006 */
[----:B------:R-:W-:Y:S01]  /*11ea0*/  FMUL.FTZ R68, R83, R110 ;  /* 0x0000006e53447220 */ /* 0x000fe20000410000 */
[----:B------:R-:W-:Y:S02]  /*11eb0*/  MOV R70, R4 ;  /* 0x0000000400467202 */ /* 0x000fe40000000f00 */
[----:B------:R-:W-:Y:S01]  /*11ec0*/  FSETP.LE.FTZ.AND P3, PT, R69, R112, PT ;  /* 0x000000704500720b */ /* 0x000fe20003f73000 */
        /* <DEDUP_REMOVED lines=9> */
.L_x_15286:
        /* <DEDUP_REMOVED lines=13> */
.L_x_15288:
[----:B------:R-:W-:Y:S05]  /*12030*/  BSYNC.RECONVERGENT B3 ;  /* 0x0000000000037941 */ /* 0x000fea0003800200 */
.L_x_15287:
        /* <DEDUP_REMOVED lines=53> */
[----:B------:R-:W-:-:S03]  /*12390*/  IMAD.WIDE.U32 R80, R8, -0x2daee0ad, RZ ;  /* 0xd2511f5308507825 */ /* 0x000fc600078e00ff */
[----:B------:R-:W-:Y:S01]  /*123a0*/  MOV R15, R80 ;  /* 0x00000050000f7202 */ /* 0x000fe20000000f00 */
[----:B------:R-:W-:Y:S01]  /*123b0*/  IMAD.MOV.U32 R80, RZ, RZ, RZ ;  /* 0x000000ffff507224 */ /* 0x000fe200078e00ff */
[----:B------:R-:W-:-:S07]  /*123c0*/  LOP3.LUT R8, R82, UR17, R81, 0x96, !PT ;  /* 0x0000001152087c12 */ /* 0x000fce000f8e9651 */
.L_x_15285:
[----:B------:R-:W-:Y:S05]  /*123d0*/  BSYNC.RECONVERGENT B2 ;  /* 0x0000000000027941 */ /* 0x000fea0003800200 */
.L_x_15284:
[----:B------:R-:W-:Y:S01]  /*123e0*/  ISETP.NE.AND P5, PT, R80, 0x1, PT ;  /* 0x000000015000780c */ /* 0x000fe20003fa5270 */
[----:B------:R-:W-:Y:S01]  /*123f0*/  BSSY.RECONVERGENT B2, `(.L_x_15289) ;  /* 0x0000059000027945 */ /* 0x000fe20003800200 */
[----:B------:R-:W-:Y:S01]  /*12400*/  SHF.L.U32 R69, R6, 0x10, RZ ;  /* 0x0000001006457819 */ /* 0x000fe200000006ff */
[----:B------:R-:W-:Y:S01]  /*12410*/  IMAD.MOV.U32 R82, RZ, RZ, 0x2 ;  /* 0x00000002ff527424 */ /* 0x000fe200078e00ff */
[----:B------:R-:W-:-:S03]  /*12420*/  I2FP.F32.U32 R6, R70 ;  /* 0x0000004600067245 */ /* 0x000fc60000201000 */
[----:B------:R-:W-:Y:S02]  /*12430*/  FMUL.FTZ R69, R69, R2 ;  /* 0x0000000245457220 */ /* 0x000fe40000410000 */
[----:B------:R-:W-:Y:S01]  /*12440*/  FFMA.FTZ R81, R6, R111, 1.1641532182693481445e-10 ;  /* 0x2f00000006517423 */ /* 0x000fe2000001006f */
[----:B------:R-:W-:Y:S01]  /*12450*/  MOV R6, R4 ;  /* 0x0000000400067202 */ /* 0x000fe20000000f00 */
[----:B------:R-:W-:-:S03]  /*12460*/  FMUL.FTZ R69, R69, R110 ;  /* 0x0000006e45457220 */ /* 0x000fc60000410000 */
        /* <DEDUP_REMOVED lines=10> */
.L_x_15291:
        /* <DEDUP_REMOVED lines=13> */
.L_x_15293:
[----:B------:R-:W-:Y:S05]  /*125e0*/  BSYNC.RECONVERGENT B3 ;  /* 0x0000000000037941 */ /* 0x000fea0003800200 */
.L_x_15292:
        /* <DEDUP_REMOVED lines=51> */
[----:B------:R-:W-:Y:S01]  /*12920*/  IMAD.MOV.U32 R82, RZ, RZ, RZ ;  /* 0x000000ffff527224 */ /* 0x000fe200078e00ff */
[----:B------:R-:W-:Y:S01]  /*12930*/  MOV R4, R80 ;  /* 0x0000005000047202 */ /* 0x000fe20000000f00 */
[----:B------:R-:W-:-:S05]  /*12940*/  IMAD.WIDE.U32 R80, R8, -0x2daee0ad, RZ ;  /* 0xd2511f5308507825 */ /* 0x000fca00078e00ff */
[----:B------:R-:W-:Y:S01]  /*12950*/  LOP3.LUT R8, R6, UR17, R81, 0x96, !PT ;  /* 0x0000001106087c12 */ /* 0x000fe2000f8e9651 */
[----:B------:R-:W-:Y:S01]  /*12960*/  IMAD.MOV.U32 R6, RZ, RZ, R15 ;  /* 0x000000ffff067224 */ /* 0x000fe200078e000f */
[----:B------:R-:W-:-:S07]  /*12970*/  MOV R15, R80 ;  /* 0x00000050000f7202 */ /* 0x000fce0000000f00 */
.L_x_15290:
[----:B------:R-:W-:Y:S05]  /*12980*/  BSYNC.RECONVERGENT B2 ;  /* 0x0000000000027941 */ /* 0x000fea0003800200 */
.L_x_15289:
[----:B------:R-:W-:Y:S01]  /*12990*/  ISETP.NE.AND P6, PT, R82, 0x1, PT ;  /* 0x000000015200780c */ /* 0x000fe20003fc5270 */
[----:B------:R-:W-:Y:S01]  /*129a0*/  BSSY.RECONVERGENT B2, `(.L_x_15294) ;  /* 0x000005c000027945 */ /* 0x000fe20003800200 */
[C---:B------:R-:W-:Y:S02]  /*129b0*/  SHF.L.U32 R81, R71.reuse, 0x10, RZ ;  /* 0x0000001047517819 */ /* 0x040fe400000006ff */
[----:B------:R-:W-:Y:S02]  /*129c0*/  I2FP.F32.U32 R6, R6 ;  /* 0x0000000600067245 */ /* 0x000fe40000201000 */
[----:B------:R-:W-:Y:S01]  /*129d0*/  PRMT R71, R71, 0x7632, R71 ;  /* 0x0000763247477816 */ /* 0x000fe20000000047 */
[----:B------:R-:W-:Y:S02]  /*129e0*/  FMUL.FTZ R83, R81, R2 ;  /* 0x0000000251537220 */ /* 0x000fe40000410000 */
[----:B------:R-:W-:Y:S01]  /*129f0*/  FFMA.FTZ R81, R6, R111, 1.1641532182693481445e-10 ;  /* 0x2f00000006517423 */ /* 0x000fe2000001006f */
[----:B------:R-:W-:-:S02]  /*12a00*/  IMAD.MOV.U32 R6, RZ, RZ, 0x2 ;  /* 0x00000002ff067424 */ /* 0x000fc400078e00ff */
        /* <DEDUP_REMOVED lines=12> */
.L_x_15296:
        /* <DEDUP_REMOVED lines=15> */
.L_x_15298:
[----:B------:R-:W-:Y:S05]  /*12bc0*/  BSYNC.RECONVERGENT B3 ;  /* 0x0000000000037941 */ /* 0x000fea0003800200 */
.L_x_15297:
        /* <DEDUP_REMOVED lines=51> */
[----:B------:R-:W-:Y:S02]  /*12f00*/  LOP3.LUT R7, R82, UR13, R81, 0x96, !PT ;  /* 0x0000000d52077c12 */ /* 0x000fe4000f8e9651 */
[----:B------:R-:W-:Y:S01]  /*12f10*/  MOV R4, R80 ;  /* 0x0000005000047202 */ /* 0x000fe20000000f00 */
[----:B------:R-:W-:-:S05]  /*12f20*/  IMAD.WIDE.U32 R80, R8, -0x2daee0ad, RZ ;  /* 0xd2511f5308507825 */ /* 0x000fca00078e00ff */
[----:B------:R-:W-:Y:S01]  /*12f30*/  LOP3.LUT R8, R6, UR17, R81, 0x96, !PT ;  /* 0x0000001106087c12 */ /* 0x000fe2000f8e9651 */
[----:B------:R-:W-:Y:S01]  /*12f40*/  IMAD.MOV.U32 R6, RZ, RZ, RZ ;  /* 0x000000ffff067224 */ /* 0x000fe200078e00ff */
[----:B------:R-:W-:-:S07]  /*12f50*/  MOV R15, R80 ;  /* 0x00000050000f7202 */ /* 0x000fce0000000f00 */
.L_x_15295:
[----:B------:R-:W-:Y:S05]  /*12f60*/  BSYNC.RECONVERGENT B2 ;  /* 0x0000000000027941 */ /* 0x000fea0003800200 */
.L_x_15294:
        /* <DEDUP_REMOVED lines=16> */
.L_x_15258:
        /* <DEDUP_REMOVED lines=22> */
.L_x_15216:
[----:B------:R-:W-:Y:S05]  /*131d0*/  BSYNC.RECONVERGENT B1 ;  /* 0x0000000000017941 */ /* 0x000fea0003800200 */
.L_x_15215:
[----:B------:R-:W-:Y:S01]  /*131e0*/  ISETP.GE.U32.AND P0, PT, R11, 0x80, PT ;  /* 0x000000800b00780c */ /* 0x000fe20003f06070 */
[----:B------:R-:W-:Y:S03]  /*131f0*/  BSSY.RECONVERGENT B1, `(.L_x_15299) ;  /* 0x0000613000017945 */ /* 0x000fe60003800200 */
[----:B------:R-:W-:-:S09]  /*13200*/  P2R R112, PR, RZ, 0x1 ;  /* 0x00000001ff707803 */ /* 0x000fd20000000000 */
[----:B------:R-:W-:Y:S05]  /*13210*/  @!P0 BRA `(.L_x_15300) ;  /* 0x0000006000408947 */ /* 0x000fea0003800000 */
[----:B------:R-:W3:Y:S02]  /*13220*/  LDC.64 R76, c[0x0][0x390] ;  /* 0x0000e400ff4c7b82 */ /* 0x000ee40000000a00 */
[----:B---3--:R-:W-:-:S06]  /*13230*/  IMAD.WIDE.U32 R76, R13, 0x10, R76 ;  /* 0x000000100d4c7825 */ /* 0x008fcc00078e004c */
[----:B------:R-:W5:Y:S01]  /*13240*/  LDG.E.128 R76, desc[UR6][R76.64] ;  /* 0x000000064c4c7981 */ /* 0x000f62000c1e1d00 */
[----:B------:R-:W-:-:S04]  /*13250*/  UISETP.NE.U32.AND UP1, UPT, UR8, URZ, UPT ;  /* 0x000000ff0800728c */ /* 0x000fc8000bf25070 */
[----:B------:R-:W-:-:S09]  /*13260*/  UISETP.NE.AND.EX UP1, UPT, UR9, URZ, UPT, UP1 ;  /* 0x000000ff0900728c */ /* 0x000fd2000bf25310 */
[----:B------:R-:W-:Y:S05]  /*13270*/  BRA.U !UP1, `(.L_x_15301) ;  /* 0x0000003109187547 */ /* 0x000fea000b800000 */
[----:B012---:R-:W0:Y:S02]  /*13280*/  LDC.64 R80, c[0x0][0x3a0] ;  /* 0x0000e800ff507b82 */ /* 0x007e240000000a00 */
        /* <DEDUP_REMOVED lines=19> */
.L_x_15304:
        /* <DEDUP_REMOVED lines=13> */
.L_x_15306:
[----:B------:R-:W-:Y:S05]  /*13490*/  BSYNC.RECONVERGENT B3 ;  /* 0x0000000000037941 */ /* 0x000fea0003800200 */
.L_x_15305:
        /* <DEDUP_REMOVED lines=54> */
[----:B------:R-:W-:Y:S01]  /*13800*/  HFMA2 R108, -RZ, RZ, 0, 0 ;  /* 0x00000000ff6c7431 */ /* 0x000fe200000001ff */
[----:B------:R-:W-:Y:S01]  /*13810*/  LOP3.LUT R8, R6, UR17, R109, 0x96, !PT ;  /* 0x0000001106087c12 */ /* 0x000fe2000f8e966d */
[----:B------:R-:W-:-:S07]  /*13820*/  IMAD.MOV.U32 R109, RZ, RZ, R3 ;  /* 0x000000ffff6d7224 */ /* 0x000fce00078e0003 */
.L_x_15303:
[----:B------:R-:W-:Y:S05]  /*13830*/  BSYNC.RECONVERGENT B2 ;  /* 0x0000000000027941 */ /* 0x000fea0003800200 */
.L_x_15302:
        /* <DEDUP_REMOVED lines=10> */
[----:B------:R-:W-:-:S03]  /*138e0*/  MOV R109, R4 ;  /* 0x00000004006d7202 */ /* 0x000fc60000000f00 */
[----:B0-----:R-:W-:Y:S01]  /*138f0*/  FMUL.FTZ R110, R110, R113 ;  /* 0x000000716e6e7220 */ /* 0x001fe20000410000 */
[----:B-1----:R-:W-:Y:S01]  /*13900*/  FSETP.GTU.FTZ.AND P0, PT, R6, R125, PT ;  /* 0x0000007d0600720b */ /* 0x002fe20003f1c000 */
[----:B------:R-:W-:-:S03]  /*13910*/  IMAD.MOV.U32 R6, RZ, RZ, 0x2 ;  /* 0x00000002ff067424 */ /* 0x000fc600078e00ff */
        /* <DEDUP_REMOVED lines=13> */
.L_x_15309:
[----:B------:R-:W-:Y:S01]  /*139f0*/  VIADD R10, R10, 0x1 ;  /* 0x000000010a0a7836 */ /* 0x000fe20000000000 */
[----:B------:R-:W-:Y:S04]  /*13a00*/  BSSY.RECONVERGENT B3, `(.L_x_15310) ;  /* 0x000000b000037945 */ /* 0x000fe80003800200 */
        /* <DEDUP_REMOVED lines=10> */
.L_x_15311:
[----:B------:R-:W-:Y:S05]  /*13ab0*/  BSYNC.RECONVERGENT B3 ;  /* 0x0000000000037941 */ /* 0x000fea0003800200 */
.L_x_15310:
        /* <DEDUP_REMOVED lines=56> */
[----:B------:R-:W-:Y:S01]  /*13e40*/  IMAD.MOV.U32 R6, RZ, RZ, RZ ;  /* 0x000000ffff067224 */ /* 0x000fe200078e00ff */
[----:B------:R-:W-:-:S07]  /*13e50*/  MOV R4, R108 ;  /* 0x0000006c00047202 */ /* 0x000fce0000000f00 */
.L_x_15308:
[----:B------:R-:W-:Y:S05]  /*13e60*/  BSYNC.RECONVERGENT B2 ;  /* 0x0000000000027941 */ /* 0x000fea0003800200 */
.L_x_15307:
[----:B------:R-:W-:Y:S01]  /*13e70*/  HFMA2 R110, -RZ, RZ, 0.1171875, 0 ;  /* 0x2f800000ff6e7431 */ /* 0x000fe200000001ff */
        /* <DEDUP_REMOVED lines=22> */
.L_x_15314:
        /* <DEDUP_REMOVED lines=13> */
.L_x_15316:
[----:B------:R-:W-:Y:S05]  /*140b0*/  BSYNC.RECONVERGENT B3 ;  /* 0x0000000000037941 */ /* 0x000fea0003800200 */
.L_x_15315:
        /* <DEDUP_REMOVED lines=56> */
[----:B------:R-:W-:-:S07]  /*14440*/  HFMA2 R109, -RZ, RZ, 0, 0 ;  /* 0x00000000ff6d7431 */ /* 0x000fce00000001ff */
.L_x_15313:
[----:B------:R-:W-:Y:S05]  /*14450*/  BSYNC.RECONVERGENT B2 ;  /* 0x0000000000027941 */ /* 0x000fea0003800200 */
.L_x_15312:
[----:B------:R-:W-:Y:S01]  /*14460*/  I2FP.F32.U32 R6, R76 ;  /* 0x0000004c00067245 */ /* 0x000fe20000201000 */
[----:B------:R-:W-:Y:S01]  /*14470*/  IMAD.MOV.U32 R110, RZ, RZ, 0x2f800000 ;  /* 0x2f800000ff6e7424 */ /* 0x000fe200078e00ff */
[----:B------:R-:W-:Y:S01]  /*14480*/  SHF.L.U32 R111, R77, 0x10, RZ ;  /* 0x000000104d6f7819 */ /* 0x000fe200000006ff */
[----:B------:R-:W-:Y:S01]  /*14490*/  BSSY.RECONVERGENT B2, `(.L_x_15317) ;  /* 0x000005c000027945 */ /* 0x000fe20003800200 */
[----:B------:R-:W-:Y:S01]  /*144a0*/  ISETP.NE.AND P2, PT, R109, 0x1, PT ;  /* 0x000000016d00780c */ /* 0x000fe20003f45270 */
[----:B------:R-:W-:Y:S01]  /*144b0*/  FFMA.FTZ R6, R6, R110, 1.1641532182693481445e-10 ;  /* 0x2f00000006067423 */ /* 0x000fe2000001006e */
[----:B------:R-:W-:Y:S01]  /*144c0*/  PRMT R108, R77, 0x7632, R108 ;  /* 0x000076324d6c7816 */ /* 0x000fe2000000006c */
[----:B------:R-:W-:-:S03]  /*144d0*/  FMUL.FTZ R76, R111, R2 ;  /* 0x000000026f4c7220 */ /* 0x000fc60000410000 */
[----:B------:R-:W-:Y:S01]  /*144e0*/  FSETP.GTU.FTZ.AND P1, PT, R6, R125, PT ;  /* 0x0000007d0600720b */ /* 0x000fe20003f3c000 */
[----:B------:R-:W-:Y:S01]  /*144f0*/  FMUL.FTZ R76, R76, R113 ;  /* 0x000000714c4c7220 */ /* 0x000fe20000410000 */
[----:B------:R-:W-:-:S04]  /*14500*/  MOV R6, R4 ;  /* 0x0000000400067202 */ /* 0x000fc80000000f00 */
        /* <DEDUP_REMOVED lines=13> */
.L_x_15319:
        /* <DEDUP_REMOVED lines=13> */
.L_x_15321:
[----:B------:R-:W-:Y:S05]  /*146b0*/  BSYNC.RECONVERGENT B3 ;  /* 0x0000000000037941 */ /* 0x000fea0003800200 */
.L_x_15320:
        /* <DEDUP_REMOVED lines=54> */
[----:B------:R-:W-:Y:S01]  /*14a20*/  IMAD.MOV.U32 R6, RZ, RZ, R15 ;  /* 0x000000ffff067224 */ /* 0x000fe200078e000f */
[----:B------:R-:W-:Y:S01]  /*14a30*/  MOV R15, R76 ;  /* 0x0000004c000f7202 */ /* 0x000fe20000000f00 */
[----:B------:R-:W-:-:S07]  /*14a40*/  IMAD.MOV.U32 R76, RZ, RZ, RZ ;  /* 0x000000ffff4c7224 */ /* 0x000fce00078e00ff */
.L_x_15318:
[----:B------:R-:W-:Y:S05]  /*14a50*/  BSYNC.RECONVERGENT B2 ;  /* 0x0000000000027941 */ /* 0x000fea0003800200 */
.L_x_15317:
        /* <DEDUP_REMOVED lines=23> */
.L_x_15324:
        /* <DEDUP_REMOVED lines=13> */
.L_x_15326:
[----:B------:R-:W-:Y:S05]  /*14ca0*/  BSYNC.RECONVERGENT B3 ;  /* 0x0000000000037941 */ /* 0x000fea0003800200 */
.L_x_15325:
        /* <DEDUP_REMOVED lines=54> */
[----:B------:R-:W-:Y:S01]  /*15010*/  HFMA2 R77, -RZ, RZ, 0, 0 ;  /* 0x00000000ff4d7431 */ /* 0x000fe200000001ff */
[----:B------:R-:W-:Y:S01]  /*15020*/  MOV R6, R15 ;  /* 0x0000000f00067202 */ /* 0x000fe20000000f00 */
[----:B------:R-:W-:-:S07]  /*15030*/  IMAD.MOV.U32 R15, RZ, RZ, R76 ;  /* 0x000000ffff0f7224 */ /* 0x000fce00078e004c */
.L_x_15323:
[----:B------:R-:W-:Y:S05]  /*15040*/  BSYNC.RECONVERGENT B2 ;  /* 0x0000000000027941 */ /* 0x000fea0003800200 */
.L_x_15322:
        /* <DEDUP_REMOVED lines=23> */
.L_x_15329:
        /* <DEDUP_REMOVED lines=13> */
.L_x_15331:
[----:B------:R-:W-:Y:S05]  /*15290*/  BSYNC.RECONVERGENT B3 ;  /* 0x0000000000037941 */ /* 0x000fea0003800200 */
.L_x_15330:
        /* <DEDUP_REMOVED lines=55> */
[----:B------:R-:W-:Y:S01]  /*15610*/  MOV R6, R15 ;  /* 0x0000000f00067202 */ /* 0x000fe20000000f00 */
[----:B------:R-:W-:-:S07]  /*15620*/  IMAD.MOV.U32 R15, RZ, RZ, R108 ;  /* 0x000000ffff0f7224 */ /* 0x000fce00078e006c */
.L_x_15328:
[----:B------:R-:W-:Y:S05]  /*15630*/  BSYNC.RECONVERGENT B2 ;  /* 0x0000000000027941 */ /* 0x000fea0003800200 */
.L_x_15327:
        /* <DEDUP_REMOVED lines=23> */
.L_x_15334:
        /* <DEDUP_REMOVED lines=13> */
.L_x_15336:
[----:B------:R-:W-:Y:S05]  /*15880*/  BSYNC.RECONVERGENT B3 ;  /* 0x0000000000037941 */ /* 0x000fea0003800200 */
.L_x_15335:
        /* <DEDUP_REMOVED lines=57> */
.L_x_15333:
[----:B------:R-:W-:Y:S05]  /*15c20*/  BSYNC.RECONVERGENT B2 ;  /* 0x0000000000027941 */ /* 0x000fea0003800200 */
.L_x_15332:
        /* <DEDUP_REMOVED lines=23> */
.L_x_15339:
        /* <DEDUP_REMOVED lines=15> */
.L_x_15341:
[----:B------:R-:W-:Y:S05]  /*15e90*/  BSYNC.RECONVERGENT B3 ;  /* 0x0000000000037941 */ /* 0x000fea0003800200 */
.L_x_15340:
        /* <DEDUP_REMOVED lines=57> */
.L_x_15338:
[----:B------:R-:W-:Y:S05]  /*16230*/  BSYNC.RECONVERGENT B2 ;  /* 0x0000000000027941 */ /* 0x000fea0003800200 */
.L_x_15337:
        /* <DEDUP_REMOVED lines=10> */
.L_x_15301:
        /* <DEDUP_REMOVED lines=16> */
.L_x_15345:
        /* <DEDUP_REMOVED lines=13> */
.L_x_15347:
[----:B------:R-:W-:Y:S05]  /*164b0*/  BSYNC.RECONVERGENT B3 ;  /* 0x0000000000037941 */ /* 0x000fea0003800200 */
.L_x_15346:
[----:B012---:R-:W-:Y:S01]  /*164c0*/  IMAD.WIDE.U32 R80, R12, -0x326172a9, RZ ;  /* 0xcd9e8d570c507825 */ /* 0x007fe200078e00ff */
        /* <DEDUP_REMOVED lines=56> */
.L_x_15344:
[----:B------:R-:W-:Y:S05]  /*16850*/  BSYNC.RECONVERGENT B2 ;  /* 0x0000000000027941 */ /* 0x000fea0003800200 */
.L_x_15343:
[----:B------:R-:W3:Y:S01]  /*16860*/  LDC R113, c[0x0][0x404] ;  /* 0x00010100ff717b82 */ /* 0x000ee20000000800 */
[----:B------:R-:W-:Y:S01]  /*16870*/  I2FP.F32.U32 R3, R72 ;  /* 0x0000004800037245 */ /* 0x000fe20000201000 */
[----:B------:R-:W-:Y:S01]  /*16880*/  IMAD.MOV.U32 R110, RZ, RZ, 0x2f800000 ;  /* 0x2f800000ff6e7424 */ /* 0x000fe200078e00ff */
[----:B------:R-:W-:Y:S01]  /*16890*/  ISETP.NE.AND P0, PT, R74, 0x1, PT ;  /* 0x000000014a00780c */ /* 0x000fe20003f05270 */
[----:B------:R-:W-:Y:S01]  /*168a0*/  BSSY.RECONVERGENT B2, `(.L_x_15348) ;  /* 0x000005b000027945 */ /* 0x000fe20003800200 */
[----:B------:R-:W-:Y:S01]  /*168b0*/  MOV R73, R4 ;  /* 0x0000000400497202 */ /* 0x000fe20000000f00 */
[----:B------:R-:W-:Y:S01]  /*168c0*/  FFMA.FTZ R6, R3, R110, 1.1641532182693481445e-10 ;  /* 0x2f00000003067423 */ /* 0x000fe2000001006e */
[----:B-----5:R-:W-:Y:S01]  /*168d0*/  SHF.L.U32 R3, R76, 0x10, RZ ;  /* 0x000000104c037819 */ /* 0x020fe200000006ff */
[----:B------:R-:W4:Y:S04]  /*168e0*/  LDC R111, c[0x0][0x408] ;  /* 0x00010200ff6f7b82 */ /* 0x000f280000000800 */
[----:B------:R-:W-:Y:S01]  /*168f0*/  FMUL.FTZ R72, R3, R2 ;  /* 0x0000000203487220 */ /* 0x000fe20000410000 */
[----:B---3--:R-:W-:-:S02]  /*16900*/  FSETP.LE.FTZ.AND P1, PT, R6, R113, PT ;  /* 0x000000710600720b */ /* 0x008fc40003f33000 */
[----:B------:R-:W-:Y:S01]  /*16910*/  PRMT R6, R76, 0x7632, R6 ;  /* 0x000076324c067816 */ /* 0x000fe20000000006 */
[----:B------:R-:W-:Y:S01]  /*16920*/  IMAD.MOV.U32 R76, RZ, RZ, 0x2 ;  /* 0x00000002ff4c7424 */ /* 0x000fe200078e00ff */
[----:B------:R-:W-:Y:S01]  /*16930*/  P2R R3, PR, RZ, 0x2 ;  /* 0x00000002ff037803 */ /* 0x000fe20000000000 */
[----:B----4-:R-:W-:Y:S01]  /*16940*/  FMUL.FTZ R72, R72, R111 ;  /* 0x0000006f48487220 */ /* 0x010fe20000410000 */
        /* <DEDUP_REMOVED lines=9> */
.L_x_15350:
[----:B------:R-:W-:Y:S01]  /*169e0*/  VIADD R10, R10, 0x1 ;  /* 0x000000010a0a7836 */ /* 0x000fe20000000000 */
[----:B------:R-:W-:Y:S03]  /*169f0*/  BSSY.RECONVERGENT B3, `(.L_x_15351) ;  /* 0x000000c000037945 */ /* 0x000fe60003800200 */
[C---:B012---:R-:W-:Y:S01]  /*16a00*/  IMAD.WIDE.U32 R80, R10.reuse, -0x2daee0ad, RZ ;  /* 0xd2511f530a507825 */ /* 0x047fe200078e00ff */
        /* <DEDUP_REMOVED lines=10> */
.L_x_15352:
[----:B------:R-:W-:Y:S05]  /*16ab0*/  BSYNC.RECONVERGENT B3 ;  /* 0x0000000000037941 */ /* 0x000fea0003800200 */
.L_x_15351:
        /* <DEDUP_REMOVED lines=57> */
.L_x_15349:
[----:B------:R-:W-:Y:S05]  /*16e50*/  BSYNC.RECONVERGENT B2 ;  /* 0x0000000000027941 */ /* 0x000fea0003800200 */
.L_x_15348:
[----:B------:R-:W-:Y:S01]  /*16e60*/  I2FP.F32.U32 R73, R73 ;  /* 0x0000004900497245 */ /* 0x000fe20000201000 */
[----:B------:R-:W-:Y:S01]  /*16e70*/  BSSY.RECONVERGENT B2, `(.L_x_15353) ;  /* 0x0000059000027945 */ /* 0x000fe20003800200 */
[----:B------:R-:W-:Y:S01]  /*16e80*/  ISETP.NE.AND P1, PT, R76, 0x1, PT ;  /* 0x000000014c00780c */ /* 0x000fe20003f25270 */
[----:B012---:R-:W-:Y:S01]  /*16e90*/  IMAD.MOV.U32 R81, RZ, RZ, 0x2 ;  /* 0x00000002ff517424 */ /* 0x007fe200078e00ff */
[----:B------:R-:W-:Y:S01]  /*16ea0*/  MOV R75, R4 ;  /* 0x00000004004b7202 */ /* 0x000fe20000000f00 */
[----:B------:R-:W-:Y:S01]  /*16eb0*/  FFMA.FTZ R74, R73, R110, 1.1641532182693481445e-10 ;  /* 0x2f000000494a7423 */ /* 0x000fe2000001006e */
[----:B------:R-:W-:-:S04]  /*16ec0*/  SHF.L.U32 R73, R6, 0x10, RZ ;  /* 0x0000001006497819 */ /* 0x000fc800000006ff */
        /* <DEDUP_REMOVED lines=12> */
.L_x_15355:
        /* <DEDUP_REMOVED lines=13> */
.L_x_15357:
[----:B------:R-:W-:Y:S05]  /*17060*/  BSYNC.RECONVERGENT B3 ;  /* 0x0000000000037941 */ /* 0x000fea0003800200 */
.L_x_15356:
        /* <DEDUP_REMOVED lines=57> */
.L_x_15354:
[----:B------:R-:W-:Y:S05]  /*17400*/  BSYNC.RECONVERGENT B2 ;  /* 0x0000000000027941 */ /* 0x000fea0003800200 */
.L_x_15353:
        /* <DEDUP_REMOVED lines=20> */
.L_x_15360:
        /* <DEDUP_REMOVED lines=13> */
.L_x_15362:
[----:B------:R-:W-:Y:S05]  /*17620*/  BSYNC.RECONVERGENT B3 ;  /* 0x0000000000037941 */ /* 0x000fea0003800200 */
.L_x_15361:
        /* <DEDUP_REMOVED lines=57> */
.L_x_15359:
[----:B------:R-:W-:Y:S05]  /*179c0*/  BSYNC.RECONVERGENT B2 ;  /* 0x0000000000027941 */ /* 0x000fea0003800200 */
.L_x_15358:
[----:B------:R-:W-:Y:S01]  /*179d0*/  ISETP.NE.AND P3, PT, R80, 0x1, PT ;  /* 0x000000015000780c */ /* 0x000fe20003f65270 */
[----:B------:R-:W-:Y:S01]  /*179e0*/  BSSY.RECONVERGENT B2, `(.L_x_15363) ;  /* 0x0000059000027945 */ /* 0x000fe20003800200 */
[----:B------:R-:W-:Y:S01]  /*179f0*/  SHF.L.U32 R77, R75, 0x10, RZ ;  /* 0x000000104b4d7819 */ /* 0x000fe200000006ff */
[----:B------:R-:W-:Y:S01]  /*17a00*/  IMAD.MOV.U32 R81, RZ, RZ, 0x2 ;  /* 0x00000002ff517424 */ /* 0x000fe200078e00ff */
[----:B------:R-:W-:-:S03]  /*17a10*/  I2FP.F32.U32 R75, R6 ;  /* 0x00000006004b7245 */ /* 0x000fc60000201000 */
[----:B------:R-:W-:Y:S01]  /*17a20*/  FMUL.FTZ R76, R77, R2 ;  /* 0x000000024d4c7220 */ /* 0x000fe20000410000 */
[----:B------:R-:W-:Y:S01]  /*17a30*/  MOV R77, R4 ;  /* 0x00000004004d7202 */ /* 0x000fe20000000f00 */
[----:B------:R-:W-:Y:S02]  /*17a40*/  FFMA.FTZ R6, R75, R110, 1.1641532182693481445e-10 ;  /* 0x2f0000004b067423 */ /* 0x000fe4000001006e */
[----:B------:R-:W-:-:S03]  /*17a50*/  FMUL.FTZ R75, R76, R111 ;  /* 0x0000006f4c4b7220 */ /* 0x000fc60000410000 */
[----:B------:R-:W-:Y:S01]  /*17a60*/  FSETP.LE.FTZ.AND P2, PT, R6, R113, PT ;  /* 0x000000710600720b */ /* 0x000fe20003f53000 */
        /* <DEDUP_REMOVED lines=9> */
.L_x_15365:
        /* <DEDUP_REMOVED lines=13> */
.L_x_15367:
[----:B------:R-:W-:Y:S05]  /*17bd0*/  BSYNC.RECONVERGENT B3 ;  /* 0x0000000000037941 */ /* 0x000fea0003800200 */
.L_x_15366:
        /* <DEDUP_REMOVED lines=57> */
.L_x_15364:
[----:B------:R-:W-:Y:S05]  /*17f70*/  BSYNC.RECONVERGENT B2 ;  /* 0x0000000000027941 */ /* 0x000fea0003800200 */
.L_x_15363:
        /* <DEDUP_REMOVED lines=20> */
.L_x_15370:
        /* <DEDUP_REMOVED lines=13> */
.L_x_15372:
[----:B------:R-:W-:Y:S05]  /*18190*/  BSYNC.RECONVERGENT B3 ;  /* 0x0000000000037941 */ /* 0x000fea0003800200 */
.L_x_15371:
        /* <DEDUP_REMOVED lines=57> */
.L_x_15369:
[----:B------:R-:W-:Y:S05]  /*18530*/  BSYNC.RECONVERGENT B2 ;  /* 0x0000000000027941 */ /* 0x000fea0003800200 */
.L_x_15368:
[----:B------:R-:W-:Y:S01]  /*18540*/  ISETP.NE.AND P5, PT, R80, 0x1, PT ;  /* 0x000000015000780c */ /* 0x000fe20003fa5270 */
[----:B------:R-:W-:Y:S01]  /*18550*/  BSSY.RECONVERGENT B2, `(.L_x_15373) ;  /* 0x0000059000027945 */ /* 0x000fe20003800200 */
[----:B------:R-:W-:Y:S01]  /*18560*/  SHF.L.U32 R81, R78, 0x10, RZ ;  /* 0x000000104e517819 */ /* 0x000fe200000006ff */
[----:B------:R-:W-:Y:S01]  /*18570*/  IMAD.MOV.U32 R82, RZ, RZ, 0x2 ;  /* 0x00000002ff527424 */ /* 0x000fe200078e00ff */
[----:B------:R-:W-:-:S03]  /*18580*/  I2FP.F32.U32 R77, R77 ;  /* 0x0000004d004d7245 */ /* 0x000fc60000201000 */
[----:B------:R-:W-:Y:S02]  /*18590*/  FMUL.FTZ R78, R81, R2 ;  /* 0x00000002514e7220 */ /* 0x000fe40000410000 */
[----:B------:R-:W-:Y:S02]  /*185a0*/  FFMA.FTZ R6, R77, R110, 1.1641532182693481445e-10 ;  /* 0x2f0000004d067423 */ /* 0x000fe4000001006e */
        /* <DEDUP_REMOVED lines=12> */
.L_x_15375:
        /* <DEDUP_REMOVED lines=13> */
.L_x_15377:
[----:B------:R-:W-:Y:S05]  /*18740*/  BSYNC.RECONVERGENT B3 ;  /* 0x0000000000037941 */ /* 0x000fea0003800200 */
.L_x_15376:
        /* <DEDUP_REMOVED lines=55> */
[----:B------:R-:W-:Y:S02]  /*18ac0*/  LOP3.LUT R8, R6, UR17, R81, 0x96, !PT ;  /* 0x0000001106087c12 */ /* 0x000fe4000f8e9651 */
[----:B------:R-:W-:-:S07]  /*18ad0*/  MOV R15, R80 ;  /* 0x00000050000f7202 */ /* 0x000fce0000000f00 */
.L_x_15374:
[----:B------:R-:W-:Y:S05]  /*18ae0*/  BSYNC.RECONVERGENT B2 ;  /* 0x0000000000027941 */ /* 0x000fea0003800200 */
.L_x_15373:
        /* <DEDUP_REMOVED lines=20> */
.L_x_15380:
        /* <DEDUP_REMOVED lines=15> */
.L_x_15382:
[----:B------:R-:W-:Y:S05]  /*18d20*/  BSYNC.RECONVERGENT B3 ;  /* 0x0000000000037941 */ /* 0x000fea0003800200 */
.L_x_15381:
        /* <DEDUP_REMOVED lines=57> */
.L_x_15379:
[----:B------:R-:W-:Y:S05]  /*190c0*/  BSYNC.RECONVERGENT B2 ;  /* 0x0000000000027941 */ /* 0x000fea0003800200 */
.L_x_15378:
        /* <DEDUP_REMOVED lines=16> */
.L_x_15342:
        /* <DEDUP_REMOVED lines=15> */
[----:B------:R-:W-:-:S04]  /*192c0*/  LOP3.LUT R3, R110, R3, RZ, 0xfc, !PT ;  /* 0x000000036e037212 */ /* 0x000fc800078efcff */
[----:B------:R-:W-:Y:S01]  /*192d0*/  STG.E.128 desc[UR6][R80.64], R72 ;  /* 0x0000004850007986 */ /* 0x000fe2000c101d06 */
[----:B-1----:R-:W-:-:S03]  /*192e0*/  IMAD.WIDE.U32 R82, R13, 0x8, R82 ;  /* 0x000000080d527825 */ /* 0x002fc600078e0052 */
[----:B------:R-:W-:Y:S04]  /*192f0*/  STG.E.128 desc[UR6][R80.64+0x10], R76 ;  /* 0x0000104c50007986 */ /* 0x000fe8000c101d06 */
[----:B------:R0:W-:Y:S02]  /*19300*/  STG.E.64 desc[UR6][R82.64], R2 ;  /* 0x0000000252007986 */ /* 0x0001e4000c101b06 */
[----:B0-----:R-:W-:-:S07]  /*19310*/  IMAD.MOV.U32 R3, RZ, RZ, R15 ;  /* 0x000000ffff037224 */ /* 0x001fce00078e000f */
.L_x_15300:
[----:B------:R-:W-:Y:S05]  /*19320*/  BSYNC.RECONVERGENT B1 ;  /* 0x0000000000017941 */ /* 0x000fea0003800200 */
.L_x_15299:
[----:B------:R-:W-:Y:S01]  /*19330*/  FADD.FTZ R2, RZ, R16 ;  /* 0x00000010ff027221 */ /* 0x000fe20000010000 */
[----:B------:R-:W-:Y:S01]  /*19340*/  ISETP.NE.AND P5, PT, R124, RZ, PT ;  /* 0x000000ff7c00720c */ /* 0x000fe20003fa5270 */
[----:B012---:R-:W0:Y:S01]  /*19350*/  S2R R80, SR_TID.X ;  /* 0x0000000000507919 */ /* 0x007e220000002100 */
[----:B------:R-:W-:Y:S01]  /*19360*/  ISETP.GT.U32.AND P0, PT, R11, 0x3f, PT ;  /* 0x0000003f0b00780c */ /* 0x000fe20003f04070 */
[----:B------:R-:W-:Y:S01]  /*19370*/  FADD.FTZ R13, R17, R2 ;  /* 0x00000002110d7221 */ /* 0x000fe20000010000 */
[C---:B------:R-:W-:Y:S01]  /*19380*/  ISETP.GT.U32.AND P1, PT, R11.reuse, 0x5f, PT ;  /* 0x0000005f0b00780c */ /* 0x040fe20003f24070 */
[----:B------:R-:W-:Y:S01]  /*19390*/  UMOV UR17, 0xffffffff ;  /* 0xffffffff00117882 */ /* 0x000fe20000000000 */
[----:B------:R-:W-:Y:S01]  /*193a0*/  ISETP.GT.U32.AND P2, PT, R11, 0x7f, PT ;  /* 0x0000007f0b00780c */ /* 0x000fe20003f44070 */
        /* <DEDUP_REMOVED lines=119> */
.L_x_15404:
        /* <DEDUP_REMOVED lines=8> */
[----:B------:R-:W-:Y:S01]  /*19ba0*/  FADD.FTZ R13, R2, R13 ;  /* 0x0000000d020d7221 */ /* 0x000fe20000010000 */
[----:B------:R-:W-:-:S05]  /*19bb0*/  FSEL R2, R15, RZ, !P0 ;  /* 0x000000ff0f027208 */ /* 0x000fca0004000000 */
        /* <DEDUP_REMOVED lines=13> */
[--C-:B------:R-:W-:Y:S01]  /*19c90*/  FADD.FTZ R111, R87, -R2.reuse ;  /* 0x80000002576f7221 */ /* 0x100fe20000010000 */
[----:B-----5:R-:W-:Y:S01]  /*19ca0*/  FFMA.FTZ R80, R82, R121, R53 ;  /* 0x0000007952507223 */ /* 0x020fe20000010035 */
[----:B------:R-:W-:Y:S01]  /*19cb0*/  FADD.FTZ R82, R18, -R2 ;  /* 0x8000000212527221 */ /* 0x000fe20000010000 */
[----:B------:R-:W-:Y:S01]  /*19cc0*/  FFMA.FTZ R15, R15, R120, R52 ;  /* 0x000000780f0f7223 */ /* 0x000fe20000010034 */
[C---:B------:R-:W-:Y:S01]  /*19cd0*/  FMUL.FTZ R110, R13.reuse, R110 ;  /* 0x0000006e0d6e7220 */ /* 0x040fe20000410000 */
[C---:B------:R-:W-:Y:S01]  /*19ce0*/  FMUL.FTZ R124, R13.reuse, R124 ;  /* 0x0000007c0d7c7220 */ /* 0x040fe20000410000 */
[----:B------:R-:W-:Y:S01]  /*19cf0*/  FMUL.FTZ R83, R13, R82 ;  /* 0x000000520d537220 */ /* 0x000fe20000410000 */
[----:B------:R-:W-:Y:S01]  /*19d00*/  FADD.FTZ R82, R84, -R2 ;  /* 0x8000000254527221 */ /* 0x000fe20000010000 */
[----:B------:R-:W-:Y:S01]  /*19d10*/  F2FP.BF16.F32.PACK_AB R80, R80, R15 ;  /* 0x0000000f5050723e */ /* 0x000fe200000010ff */
[----:B------:R-:W-:Y:S01]  /*19d20*/  FFMA.FTZ R113, R124, R117, R49 ;  /* 0x000000757c717223 */ /* 0x000fe20000010031 */
[----:B------:R-:W-:Y:S01]  /*19d30*/  FFMA.FTZ R83, R83, R122, R54 ;  /* 0x0000007a53537223 */ /* 0x000fe20000010036 */
[----:B------:R-:W-:Y:S01]  /*19d40*/  FMUL.FTZ R81, R13, R82 ;  /* 0x000000520d517220 */ /* 0x000fe20000410000 */
[----:B------:R-:W-:-:S04]  /*19d50*/  FADD.FTZ R82, R86, -R2 ;  /* 0x8000000256527221 */ /* 0x000fc80000010000 */
[C---:B------:R-:W-:Y:S01]  /*19d60*/  FMUL.FTZ R15, R13.reuse, R82 ;  /* 0x000000520d0f7220 */ /* 0x040fe20000410000 */
[----:B------:R-:W-:Y:S01]  /*19d70*/  FMUL.FTZ R82, R13, R111 ;  /* 0x0000006f0d527220 */ /* 0x000fe20000410000 */
[----:B------:R-:W-:Y:S01]  /*19d80*/  FFMA.FTZ R111, R110, R123, R55 ;  /* 0x0000007b6e6f7223 */ /* 0x000fe20000010037 */
[----:B------:R-:W-:Y:S01]  /*19d90*/  FFMA.FTZ R110, R81, R116, R48 ;  /* 0x00000074516e7223 */ /* 0x000fe20000010030 */
[----:B------:R-:W-:Y:S01]  /*19da0*/  FFMA.FTZ R15, R15, R118, R50 ;  /* 0x000000760f0f7223 */ /* 0x000fe20000010032 */
[----:B------:R-:W-:Y:S01]  /*19db0*/  FFMA.FTZ R124, R82, R119, R51 ;  /* 0x00000077527c7223 */ /* 0x000fe20000010033 */
[----:B-1----:R-:W-:Y:S01]  /*19dc0*/  IMAD.WIDE.U32 R108, R0, 0x10, R108 ;  /* 0x00000010006c7825 */ /* 0x002fe200078e006c */
[----:B------:R-:W-:Y:S02]  /*19dd0*/  F2FP.BF16.F32.PACK_AB R81, R111, R83 ;  /* 0x000000536f51723e */ /* 0x000fe400000010ff */
[----:B------:R-:W-:Y:S02]  /*19de0*/  F2FP.BF16.F32.PACK_AB R82, R113, R110 ;  /* 0x0000006e7152723e */ /* 0x000fe400000010ff */
[----:B------:R-:W-:-:S02]  /*19df0*/  F2FP.BF16.F32.PACK_AB R83, R124, R15 ;  /* 0x0000000f7c53723e */ /* 0x000fc400000010ff */
[----:B------:R-:W-:-:S03]  /*19e00*/  IADD3 R0, PT, PT, R0, 0x20, RZ ;  /* 0x0000002000007810 */ /* 0x000fc60007ffe0ff */
[----:B------:R2:W-:Y:S04]  /*19e10*/  STG.E.128 desc[UR6][R108.64], R80 ;  /* 0x000000506c007986 */ /* 0x0005e8000c101d06 */
.L_x_15385:
[----:B------:R-:W-:Y:S05]  /*19e20*/  BSYNC.RECONVERGENT B1 ;  /* 0x0000000000017941 */ /* 0x000fea0003800200 */
.L_x_15384:
[----:B------:R-:W-:Y:S01]  /*19e30*/  ISETP.NE.AND P0, PT, R115, RZ, PT ;  /* 0x000000ff7300720c */ /* 0x000fe20003f05270 */
[----:B------:R-:W-:-:S12]  /*19e40*/  BSSY.RECONVERGENT B1, `(.L_x_15386) ;  /* 0x0000022000017945 */ /* 0x000fd80003800200 */
[----:B------:R-:W-:Y:S05]  /*19e50*/  @!P0 BRA `(.L_x_15387) ;  /* 0x0000000000808947 */ /* 0x000fea0003800000 */
[--C-:B-12---:R-:W-:Y:S01]  /*19e60*/  FADD.FTZ R82, R57, -R2.reuse ;  /* 0x8000000239527221 */ /* 0x106fe20000010000 */
        /* <DEDUP_REMOVED lines=18> */
[----:B------:R-:W-:Y:S01]  /*19f90*/  FADD.FTZ R82, R62, -R2 ;  /* 0x800000023e527221 */ /* 0x000fe20000010000 */
[----:B------:R-:W-:-:S02]  /*19fa0*/  FFMA.FTZ R124, R124, R101, R41 ;  /* 0x000000657c7c7223 */ /* 0x000fc40000010029 */
[----:B------:R-:W-:Y:S01]  /*19fb0*/  FFMA.FTZ R15, R15, R100, R40 ;  /* 0x000000640f0f7223 */ /* 0x000fe20000010028 */
[C---:B------:R-:W-:Y:S01]  /*19fc0*/  FMUL.FTZ R83, R13.reuse, R82 ;  /* 0x000000520d537220 */ /* 0x040fe20000410000 */
[----:B------:R-:W-:Y:S01]  /*19fd0*/  FMUL.FTZ R82, R13, R111 ;  /* 0x0000006f0d527220 */ /* 0x000fe20000410000 */
[----:B------:R-:W-:Y:S01]  /*19fe0*/  F2FP.BF16.F32.PACK_AB R81, R110, R81 ;  /* 0x000000516e51723e */ /* 0x000fe200000010ff */
[----:B-1----:R-:W-:-:S04]  /*19ff0*/  IMAD.WIDE.U32 R108, R0, 0x10, R108 ;  /* 0x00000010006c7825 */ /* 0x002fc800078e006c */
[----:B------:R-:W-:Y:S01]  /*1a000*/  FFMA.FTZ R83, R83, R102, R42 ;  /* 0x0000006653537223 */ /* 0x000fe2000001002a */
[----:B------:R-:W-:Y:S01]  /*1a010*/  FFMA.FTZ R111, R82, R103, R43 ;  /* 0x00000067526f7223 */ /* 0x000fe2000001002b */
[----:B------:R-:W-:Y:S01]  /*1a020*/  F2FP.BF16.F32.PACK_AB R82, R124, R15 ;  /* 0x0000000f7c52723e */ /* 0x000fe200000010ff */
[----:B------:R-:W-:-:S03]  /*1a030*/  VIADD R0, R0, 0x20 ;  /* 0x0000002000007836 */ /* 0x000fc60000000000 */
[----:B------:R-:W-:-:S05]  /*1a040*/  F2FP.BF16.F32.PACK_AB R83, R111, R83 ;  /* 0x000000536f53723e */ /* 0x000fca00000010ff */
[----:B------:R3:W-:Y:S02]  /*1a050*/  STG.E.128 desc[UR6][R108.64], R80 ;  /* 0x000000506c007986 */ /* 0x0007e4000c101d06 */
.L_x_15387:
[----:B------:R-:W-:Y:S05]  /*1a060*/  BSYNC.RECONVERGENT B1 ;  /* 0x0000000000017941 */ /* 0x000fea0003800200 */
.L_x_15386:
        /* <DEDUP_REMOVED lines=25> */
[----:B------:R-:W-:-:S03]  /*1a200*/  FFMA.FTZ R124, R124, R95, R91 ;  /* 0x0000005f7c7c7223 */ /* 0x000fc6000001005b */
[----:B------:R-:W-:Y:S01]  /*1a210*/  FMUL.FTZ R114, R13, R82 ;  /* 0x000000520d727220 */ /* 0x000fe20000410000 */
[----:B------:R-:W-:Y:S01]  /*1a220*/  FFMA.FTZ R82, R81, R92, R88 ;  /* 0x0000005c51527223 */ /* 0x000fe20000010058 */
[----:B------:R-:W-:Y:S01]  /*1a230*/  F2FP.BF16.F32.PACK_AB R81, R110, R15 ;  /* 0x0000000f6e51723e */ /* 0x000fe200000010ff */
[----:B-1----:R-:W-:-:S04]  /*1a240*/  IMAD.WIDE.U32 R108, R0, 0x10, R108 ;  /* 0x00000010006c7825 */ /* 0x002fc800078e006c */
[----:B------:R-:W-:Y:S01]  /*1a250*/  FFMA.FTZ R83, R114, R93, R89 ;  /* 0x0000005d72537223 */ /* 0x000fe20000010059 */
[----:B------:R-:W-:-:S04]  /*1a260*/  IADD3 R0, PT, PT, R0, 0x20, RZ ;  /* 0x0000002000007810 */ /* 0x000fc80007ffe0ff */
[----:B------:R-:W-:Y:S02]  /*1a270*/  F2FP.BF16.F32.PACK_AB R82, R83, R82 ;  /* 0x000000525352723e */ /* 0x000fe400000010ff */
[----:B------:R-:W-:-:S05]  /*1a280*/  F2FP.BF16.F32.PACK_AB R83, R124, R111 ;  /* 0x0000006f7c53723e */ /* 0x000fca00000010ff */
[----:B------:R4:W-:Y:S02]  /*1a290*/  STG.E.128 desc[UR6][R108.64], R80 ;  /* 0x000000506c007986 */ /* 0x0009e4000c101d06 */
.L_x_15389:
[----:B------:R-:W-:Y:S05]  /*1a2a0*/  BSYNC.RECONVERGENT B1 ;  /* 0x0000000000017941 */ /* 0x000fea0003800200 */
.L_x_15388:
[----:B------:R-:W-:Y:S01]  /*1a2b0*/  ISETP.NE.AND P0, PT, R112, RZ, PT ;  /* 0x000000ff7000720c */ /* 0x000fe20003f05270 */
[----:B------:R-:W-:-:S12]  /*1a2c0*/  BSSY.RECONVERGENT B1, `(.L_x_15390) ;  /* 0x0000021000017945 */ /* 0x000fd80003800200 */
[----:B------:R-:W-:Y:S05]  /*1a2d0*/  @!P0 BRA `(.L_x_15391) ;  /* 0x00000000007c8947 */ /* 0x000fea0003800000 */
[--C-:B--234-:R-:W-:Y:S01]  /*1a2e0*/  FADD.FTZ R108, R78, -R2.reuse ;  /* 0x800000024e6c7221 */ /* 0x11cfe20000010000 */
[--C-:B-1----:R-:W-:Y:S01]  /*1a2f0*/  FADD.FTZ R15, R79, -R2.reuse ;  /* 0x800000024f0f7221 */ /* 0x102fe20000010000 */
[--C-:B------:R-:W-:Y:S01]  /*1a300*/  FADD.FTZ R114, R72, -R2.reuse ;  /* 0x8000000248727221 */ /* 0x100fe20000010000 */
[--C-:B------:R-:W-:Y:S01]  /*1a310*/  FADD.FTZ R80, R76, -R2.reuse ;  /* 0x800000024c507221 */ /* 0x100fe20000010000 */
[C---:B------:R-:W-:Y:S01]  /*1a320*/  FMUL.FTZ R81, R13.reuse, R108 ;  /* 0x0000006c0d517220 */ /* 0x040fe20000410000 */
[----:B------:R-:W-:Y:S01]  /*1a330*/  FMUL.FTZ R111, R13, R15 ;  /* 0x0000000f0d6f7220 */ /* 0x000fe20000410000 */
[----:B------:R-:W1:Y:S01]  /*1a340*/  LDC.64 R108, c[0x0][0x428] ;  /* 0x00010a00ff6c7b82 */ /* 0x000e620000000a00 */
[--C-:B------:R-:W-:Y:S01]  /*1a350*/  FADD.FTZ R124, R73, -R2.reuse ;  /* 0x80000002497c7221 */ /* 0x100fe20000010000 */
[--C-:B------:R-:W-:Y:S01]  /*1a360*/  FADD.FTZ R112, R74, -R2.reuse ;  /* 0x800000024a707221 */ /* 0x100fe20000010000 */
[--C-:B0-----:R-:W-:Y:S01]  /*1a370*/  FADD.FTZ R110, R75, -R2.reuse ;  /* 0x800000024b6e7221 */ /* 0x101fe20000010000 */
        /* <DEDUP_REMOVED lines=21> */
.L_x_15391:
[----:B------:R-:W-:Y:S05]  /*1a4d0*/  BSYNC.RECONVERGENT B1 ;  /* 0x0000000000017941 */ /* 0x000fea0003800200 */
.L_x_15390:
[----:B01234-:R-:W0:Y:S02]  /*1a4e0*/  LDC.64 R80, c[0x0][0x380] ;  /* 0x0000e000ff507b82 */ /* 0x01fe240000000a00 */
[----:B0-----:R-:W-:-:S05]  /*1a4f0*/  IMAD R14, R80, 0x4, R14 ;  /* 0x00000004500e7824 */ /* 0x001fca00078e020e */
[----:B------:R-:W-:-:S13]  /*1a500*/  ISETP.GE.AND P0, PT, R14, R81, PT ;  /* 0x000000510e00720c */ /* 0x000fda0003f06270 */
[----:B------:R-:W-:Y:S05]  /*1a510*/  @!P0 BRA `(.L_x_15392) ;  /* 0xfffffe6400fc8947 */ /* 0x000fea000383ffff */
[----:B------:R-:W-:Y:S05]  /*1a520*/  BSYNC B0 ;  /* 0x0000000000007941 */ /* 0x000fea0003800000 */
.L_x_15047:
[----:B------:R-:W-:Y:S05]  /*1a530*/  EXIT ;  /* 0x000000000000794d */ /* 0x000fea0003800000 */
.L_x_15383:
        /* <DEDUP_REMOVED lines=8> */
.L_x_15394:
[----:B------:R-:W-:Y:S05]  /*1a5c0*/  BSYNC B1 ;  /* 0x0000000000017941 */ /* 0x000fea0003800000 */
.L_x_15393:
        /* <DEDUP_REMOVED lines=10> */
.L_x_15395:
[----:B------:R-:W-:Y:S02]  /*1a670*/  IMAD.MOV.U32 R83, RZ, RZ, 0x4 ;  /* 0x00000004ff537424 */ /* 0x000fe400078e00ff */
[----:B------:R-:W-:-:S04]  /*1a680*/  IMAD.MOV.U32 R15, RZ, RZ, R113 ;  /* 0x000000ffff0f7224 */ /* 0x000fc800078e0071 */
[----:B------:R-:W-:-:S05]  /*1a690*/  FADD.FTZ R109, R108, R15 ;  /* 0x0000000f6c6d7221 */ /* 0x000fca0000010000 */
[----:B------:R-:W-:-:S07]  /*1a6a0*/  MOV R124, R109 ;  /* 0x0000006d007c7202 */ /* 0x000fce0000000f00 */
[----:B------:R-:W-:Y:S05]  /*1a6b0*/  WARPSYNC.COLLECTIVE R81, `(.L_x_15396) ;  /* 0x0000000051087348 */ /* 0x000fea0003c00000 */
[----:B------:R0:W1:Y:S02]  /*1a6c0*/  SHFL.BFLY P4, R113, R124, R83, R82 ;  /* 0x0c0000537c717389 */ /* 0x0000640000080052 */
[----:B01----:R-:W-:Y:S05]  /*1a6d0*/  ENDCOLLECTIVE ;  /* 0x000000000000791b */ /* 0x003fea0003800000 */
.L_x_15396:
[----:B------:R-:W-:Y:S01]  /*1a6e0*/  HFMA2 R83, -RZ, RZ, 0, 4.76837158203125e-07 ;  /* 0x00000008ff537431 */ /* 0x000fe200000001ff */
[----:B------:R-:W-:-:S05]  /*1a6f0*/  MOV R2, R113 ;  /* 0x0000007100027202 */ /* 0x000fca0000000f00 */
[----:B------:R-:W-:-:S04]  /*1a700*/  FADD.FTZ R110, R109, R2 ;  /* 0x000000026d6e7221 */ /* 0x000fc80000010000 */
[----:B------:R-:W-:-:S07]  /*1a710*/  IMAD.MOV.U32 R124, RZ, RZ, R110 ;  /* 0x000000ffff7c7224 */ /* 0x000fce00078e006e */
[----:B------:R-:W-:Y:S05]  /*1a720*/  WARPSYNC.COLLECTIVE R81, `(.L_x_15397) ;  /* 0x0000000051087348 */ /* 0x000fea0003c00000 */
[----:B------:R0:W1:Y:S02]  /*1a730*/  SHFL.BFLY P4, R113, R124, R83, R82 ;  /* 0x0c0000537c717389 */ /* 0x0000640000080052 */
[----:B01----:R-:W-:Y:S05]  /*1a740*/  ENDCOLLECTIVE ;  /* 0x000000000000791b */ /* 0x003fea0003800000 */
.L_x_15397:
[----:B------:R-:W-:Y:S02]  /*1a750*/  IMAD.MOV.U32 R83, RZ, RZ, 0x10 ;  /* 0x00000010ff537424 */ /* 0x000fe400078e00ff */
[----:B------:R-:W-:-:S04]  /*1a760*/  IMAD.MOV.U32 R15, RZ, RZ, R113 ;  /* 0x000000ffff0f7224 */ /* 0x000fc800078e0071 */
[----:B------:R-:W-:-:S05]  /*1a770*/  FADD.FTZ R111, R110, R15 ;  /* 0x0000000f6e6f7221 */ /* 0x000fca0000010000 */
[----:B------:R-:W-:-:S07]  /*1a780*/  MOV R124, R111 ;  /* 0x0000006f007c7202 */ /* 0x000fce0000000f00 */
[----:B------:R-:W-:Y:S05]  /*1a790*/  WARPSYNC.COLLECTIVE R81, `(.L_x_15398) ;  /* 0x0000000051087348 */ /* 0x000fea0003c00000 */
[----:B------:R0:W1:Y:S02]  /*1a7a0*/  SHFL.BFLY P4, R113, R124, R83, R82 ;  /* 0x0c0000537c717389 */ /* 0x0000640000080052 */
[----:B01----:R-:W-:Y:S05]  /*1a7b0*/  ENDCOLLECTIVE ;  /* 0x000000000000791b */ /* 0x003fea0003800000 */
.L_x_15398:
        /* <DEDUP_REMOVED lines=69> */
[----:B------:R-:W-:-:S03]  /*1ac10*/  IMAD.MOV.U32 R82, RZ, RZ, 0x1f ;  /* 0x0000001fff527424 */ /* 0x000fc600078e00ff */
[----:B------:R-:W-:-:S07]  /*1ac20*/  IMAD.MOV.U32 R124, RZ, RZ, R2 ;  /* 0x000000ffff7c7224 */ /* 0x000fce00078e0002 */
[----:B------:R-:W-:Y:S05]  /*1ac30*/  WARPSYNC.COLLECTIVE R81, `(.L_x_15399) ;  /* 0x0000000051087348 */ /* 0x000fea0003c00000 */
[----:B------:R0:W1:Y:S02]  /*1ac40*/  SHFL.BFLY P4, R113, R124, R83, R82 ;  /* 0x0c0000537c717389 */ /* 0x0000640000080052 */
[----:B01----:R-:W-:Y:S05]  /*1ac50*/  ENDCOLLECTIVE ;  /* 0x000000000000791b */ /* 0x003fea0003800000 */
.L_x_15399:
[----:B------:R-:W-:Y:S01]  /*1ac60*/  HFMA2 R83, -RZ, RZ, 0, 1.1920928955078125e-07 ;  /* 0x00000002ff537431 */ /* 0x000fe200000001ff */
[----:B------:R-:W-:-:S05]  /*1ac70*/  MOV R13, R113 ;  /* 0x00000071000d7202 */ /* 0x000fca0000000f00 */
[----:B------:R-:W-:-:S04]  /*1ac80*/  FADD.FTZ R13, R2, R13 ;  /* 0x0000000d020d7221 */ /* 0x000fc80000010000 */
[----:B------:R-:W-:-:S07]  /*1ac90*/  IMAD.MOV.U32 R124, RZ, RZ, R13 ;  /* 0x000000ffff7c7224 */ /* 0x000fce00078e000d */
[----:B------:R-:W-:Y:S05]  /*1aca0*/  WARPSYNC.COLLECTIVE R81, `(.L_x_15400) ;  /* 0x0000000051087348 */ /* 0x000fea0003c00000 */
[----:B------:R0:W1:Y:S02]  /*1acb0*/  SHFL.BFLY P4, R113, R124, R83, R82 ;  /* 0x0c0000537c717389 */ /* 0x0000640000080052 */
[----:B01----:R-:W-:Y:S05]  /*1acc0*/  ENDCOLLECTIVE ;  /* 0x000000000000791b */ /* 0x003fea0003800000 */
.L_x_15400:
[----:B------:R-:W-:Y:S02]  /*1acd0*/  IMAD.MOV.U32 R83, RZ, RZ, 0x4 ;  /* 0x00000004ff537424 */ /* 0x000fe400078e00ff */
[----:B------:R-:W-:-:S04]  /*1ace0*/  IMAD.MOV.U32 R108, RZ, RZ, R113 ;  /* 0x000000ffff6c7224 */ /* 0x000fc800078e0071 */
[----:B------:R-:W-:-:S05]  /*1acf0*/  FADD.FTZ R108, R13, R108 ;  /* 0x0000006c0d6c7221 */ /* 0x000fca0000010000 */
[----:B------:R-:W-:-:S07]  /*1ad00*/  MOV R124, R108 ;  /* 0x0000006c007c7202 */ /* 0x000fce0000000f00 */
[----:B------:R-:W-:Y:S05]  /*1ad10*/  WARPSYNC.COLLECTIVE R81, `(.L_x_15401) ;  /* 0x0000000051087348 */ /* 0x000fea0003c00000 */
[----:B------:R0:W1:Y:S02]  /*1ad20*/  SHFL.BFLY P4, R113, R124, R83, R82 ;  /* 0x0c0000537c717389 */ /* 0x0000640000080052 */
[----:B01----:R-:W-:Y:S05]  /*1ad30*/  ENDCOLLECTIVE ;  /* 0x000000000000791b */ /* 0x003fea0003800000 */
.L_x_15401:
[----:B------:R-:W-:Y:S01]  /*1ad40*/  HFMA2 R83, -RZ, RZ, 0, 4.76837158203125e-07 ;  /* 0x00000008ff537431 */ /* 0x000fe200000001ff */
[----:B------:R-:W-:-:S05]  /*1ad50*/  MOV R109, R113 ;  /* 0x00000071006d7202 */ /* 0x000fca0000000f00 */
[----:B------:R-:W-:-:S04]  /*1ad60*/  FADD.FTZ R109, R108, R109 ;  /* 0x0000006d6c6d7221 */ /* 0x000fc80000010000 */
[----:B------:R-:W-:-:S07]  /*1ad70*/  IMAD.MOV.U32 R124, RZ, RZ, R109 ;  /* 0x000000ffff7c7224 */ /* 0x000fce00078e006d */
[----:B------:R-:W-:Y:S05]  /*1ad80*/  WARPSYNC.COLLECTIVE R81, `(.L_x_15402) ;  /* 0x0000000051087348 */ /* 0x000fea0003c00000 */
[----:B------:R0:W1:Y:S02]  /*1ad90*/  SHFL.BFLY P4, R113, R124, R83, R82 ;  /* 0x0c0000537c717389 */ /* 0x0000640000080052 */
[----:B01----:R-:W-:Y:S05]  /*1ada0*/  ENDCOLLECTIVE ;  /* 0x000000000000791b */ /* 0x003fea0003800000 */
.L_x_15402:
[----:B------:R-:W-:Y:S02]  /*1adb0*/  IMAD.MOV.U32 R83, RZ, RZ, 0x10 ;  /* 0x00000010ff537424 */ /* 0x000fe400078e00ff */
[----:B------:R-:W-:-:S04]  /*1adc0*/  IMAD.MOV.U32 R110, RZ, RZ, R113 ;  /* 0x000000ffff6e7224 */ /* 0x000fc800078e0071 */
[----:B------:R-:W-:-:S05]  /*1add0*/  FADD.FTZ R110, R109, R110 ;  /* 0x0000006e6d6e7221 */ /* 0x000fca0000010000 */
[----:B------:R-:W-:-:S07]  /*1ade0*/  MOV R124, R110 ;  /* 0x0000006e007c7202 */ /* 0x000fce0000000f00 */
[----:B------:R-:W-:Y:S05]  /*1adf0*/  WARPSYNC.COLLECTIVE R81, `(.L_x_15403) ;  /* 0x0000000051087348 */ /* 0x000fea0003c00000 */
[----:B------:R0:W1:Y:S02]  /*1ae00*/  SHFL.BFLY P4, R113, R124, R83, R82 ;  /* 0x0c0000537c717389 */ /* 0x0000640000080052 */
[----:B01----:R-:W-:Y:S05]  /*1ae10*/  ENDCOLLECTIVE ;  /* 0x000000000000791b */ /* 0x003fea0003800000 */
.L_x_15403:
[----:B------:R-:W-:Y:S01]  /*1ae20*/  MOV R111, R113 ;  /* 0x00000071006f7202 */ /* 0x000fe20000000f00 */
[----:B------:R-:W-:Y:S06]  /*1ae30*/  BRA `(.L_x_15404) ;  /* 0xffffffec00387947 */ /* 0x000fec000383ffff */
.L_x_15405:
        /* <DEDUP_REMOVED lines=12> */
.L_x_37300:


//--------------------- .text._ZN10layer_norm13ln_fwd_kernelINS_13Kernel_traitsIf13__nv_bfloat16fS2_fjLj1024ELj1ELj4ELj1ELj16ENS_18Kernel_traits_baseILj1024EfS2_fS2_fjLj128EEEEELb1ELb0ELb0ELb1EEEvNS_9FwdParamsE --------------------------
	.section	.text._ZN10layer_norm13ln_fwd_kernelINS_13Kernel_traitsIf13__nv_bfloat16fS2_fjLj1024ELj1ELj4ELj1ELj16ENS_18Kernel_traits_baseILj1024EfS2_fS2_fjLj128EEEEELb1ELb0ELb0ELb1EEEvNS_9FwdParamsE,"ax",@progbits
	.align	128
        .global         _ZN10layer_norm13ln_fwd_kernelINS_13Kernel_traitsIf13__nv_bfloat16fS2_fjLj1024ELj1ELj4ELj1ELj16ENS_18Kernel_traits_baseILj1024EfS2_fS2_fjLj128EEEEELb1ELb0ELb0ELb1EEEvNS_9FwdParamsE
        .type           _ZN10layer_norm13ln_fwd_kernelINS_13Kernel_traitsIf13__nv_bfloat16fS2_fjLj1024ELj1ELj4ELj1ELj16ENS_18Kernel_traits_baseILj1024EfS2_fS2_fjLj128EEEEELb1ELb0ELb0ELb1EEEvNS_9FwdParamsE,@function
        .size           _ZN10layer_norm13ln_fwd_kernelINS_13Kernel_traitsIf13__nv_bfloat16fS2_fjLj1024ELj1ELj4ELj1ELj16ENS_18Kernel_traits_baseILj1024EfS2_fS2_fjLj128EEEEELb1ELb0ELb0ELb1EEEvNS_9FwdParamsE,(.L_x_37301 - _ZN10layer_norm13ln_fwd_kernelINS_13Kernel_traitsIf13__nv_bfloat16fS2_fjLj1024ELj1ELj4ELj1ELj16ENS_18Kernel_traits_baseILj1024EfS2_fS2_fjLj128EEEEELb1ELb0ELb0ELb1EEEvNS_9FwdParamsE)
        .other          _ZN10layer_norm13ln_fwd_kernelINS_13Kernel_traitsIf13__nv_bfloat16fS2_fjLj1024ELj1ELj4ELj1ELj16ENS_18Kernel_traits_baseILj1024EfS2_fS2_fjLj128EEEEELb1ELb0ELb0ELb1EEEvNS_9FwdParamsE,@"STO_CUDA_ENTRY STV_DEFAULT"
_ZN10layer_norm13ln_fwd_kernelINS_13Kernel_traitsIf13__nv_bfloat16fS2_fjLj1024ELj1ELj4ELj1ELj16ENS_18Kernel_traits_baseILj1024EfS2_fS2_fjLj128EEEEELb1ELb0ELb0ELb1EEEvNS_9FwdParamsE:
.text._ZN10layer_norm13ln_fwd_kernelINS_13Kernel_traitsIf13__nv_bfloat16fS2_fjLj1024ELj1ELj4ELj1ELj16ENS_18Kernel_traits_baseILj1024EfS2_fS2_fjLj128EEEEELb1ELb0ELb0ELb1EEEvNS_9FwdParamsE:
        /* <DEDUP_REMOVED lines=18> */
[----:B----4-:R-:W-:-:S03]  /*0120*/  SHF.R.U32.HI R117, RZ, 0x5, R7 ;  /* 0x00000005ff757819 */ /* 0x010fc60000011607 */
[----:B------:R-:W-:-:S03]  /*0130*/  UISETP.NE.AND.EX UP0, UPT, UR9, URZ, UPT, UP0 ;  /* 0x000000ff0900728c */ /* 0x000fc6000bf05300 */
[----:B------:R-:W3:Y:S01]  /*0140*/  LDC R118, c[0x0][0x360] ;  /* 0x0000d800ff767b82 */ /* 0x000ee20000000800 */
[----:B0-----:R-:W-:-:S06]  /*0150*/  USHF.L.U32 UR4, UR5, 0x2, URZ ;  /* 0x0000000205047899 */ /* 0x001fcc00080006ff */
[----:B------:R-:W-:Y:S01]  /*0160*/  LOP3.LUT R117, R117, UR4, RZ, 0xfc, !PT ;  /* 0x0000000475757c12 */ /* 0x000fe2000f8efcff */
[----:B---3--:R-:W-:Y:S01]  /*0170*/  IMAD R118, R118, UR5, R7 ;  /* 0x0000000576767c24 */ /* 0x008fe2000f8e0207 */
[----:B------:R-:W-:Y:S02]  /*0180*/  LOP3.LUT R7, R7, 0x1f, RZ, 0xc0, !PT ;  /* 0x0000001f07077812 */ /* 0x000fe400078ec0ff */
[----:B-1----:R-:W-:-:S05]  /*0190*/  @P0 IADD3 R146, P1, PT, R2, R5, RZ ;  /* 0x0000000502920210 */ /* 0x002fca0007f3e0ff */
[----:B------:R-:W-:Y:S01]  /*01a0*/  @P0 IMAD.X R147, RZ, RZ, R3, P1 ;  /* 0x000000ffff930224 */ /* 0x000fe200008e0603 */
        /* <DEDUP_REMOVED lines=42> */
.L_x_15406:
        /* <DEDUP_REMOVED lines=26> */
.L_x_15407:
[----:B------:R-:W1:Y:S02]  /*05f0*/  LDCU UR4, c[0x0][0x384] ;  /* 0x00007080ff0477ac */ /* 0x000e640008000800 */
[----:B-1----:R-:W-:-:S13]  /*0600*/  ISETP.GE.AND P0, PT, R117, UR4, PT ;  /* 0x0000000475007c0c */ /* 0x002fda000bf06270 */
[----:B------:R-:W-:Y:S05]  /*0610*/  @P0 EXIT ;  /* 0x000000000000094d */ /* 0x000fea0003800000 */
[----:B0-----:R-:W-:Y:S01]  /*0620*/  IMAD.HI.U32 R3, R118, -0x326172a9, RZ ;  /* 0xcd9e8d5776037827 */ /* 0x001fe200078e00ff */
[----:B------:R-:W0:Y:S01]  /*0630*/  LDCU.64 UR4, c[0x0][0x3e0] ;  /* 0x00007c00ff0477ac */ /* 0x000e220008000a00 */
[----:B------:R-:W-:Y:S02]  /*0640*/  LOP3.LUT R146, R146, 0x3, RZ, 0xc0, !PT ;  /* 0x0000000392927812 */ /* 0x000fe400078ec0ff */
[C---:B------:R-:W-:Y:S01]  /*0650*/  IMAD.HI.U32 R5, R9.reuse, -0x2daee0ad, RZ ;  /* 0xd2511f5309057827 */ /* 0x040fe200078e00ff */
[----:B------:R-:W-:Y:S01]  /*0660*/  LOP3.LUT R3, R8, R3, R136, 0x96, !PT ;  /* 0x0000000308037212 */ /* 0x000fe200078e9688 */
[----:B------:R-:W1:Y:S02]  /*0670*/  LDCU UR13, c[0x0][0x404] ;  /* 0x00008080ff0d77ac */ /* 0x000e640008000800 */
        /* <DEDUP_REMOVED lines=8> */
[----:B0-----:R-:W-:-:S02]  /*0700*/  ISETP.NE.U32.AND P0, PT, RZ, UR4, PT ;  /* 0x00000004ff007c0c */ /* 0x001fc4000bf05070 */
[----:B------:R-:W-:Y:S01]  /*0710*/  IMAD R4, R5, -0x326172a9, RZ ;  /* 0xcd9e8d5705047824 */ /* 0x000fe200078e02ff */
[----:B------:R-:W-:Y:S01]  /*0720*/  LOP3.LUT R0, R116, R0, R7, 0x96, !PT ;  /* 0x0000000074007212 */ /* 0x000fe200078e9607 */
[----:B------:R-:W-:Y:S01]  /*0730*/  IMAD R5, R3, -0x2daee0ad, RZ ;  /* 0xd2511f5303057824 */ /* 0x000fe200078e02ff */
[----:B------:R-:W-:Y:S01]  /*0740*/  ISETP.NE.AND.EX P0, PT, RZ, UR5, PT, P0 ;  /* 0x00000005ff007c0c */ /* 0x000fe2000bf05300 */
[----:B------:R-:W-:Y:S01]  /*0750*/  IMAD.HI.U32 R3, R2, -0x326172a9, RZ ;  /* 0xcd9e8d5702037827 */ /* 0x000fe200078e00ff */
[----:B------:R-:W0:Y:S03]  /*0760*/  LDCU.U8 UR12, c[0x0][0x410] ;  /* 0x00008200ff0c77ac */ /* 0x000e260008000000 */
[----:B------:R-:W-:Y:S01]  /*0770*/  IMAD.HI.U32 R6, R0, -0x2daee0ad, RZ ;  /* 0xd2511f5300067827 */ /* 0x000fe200078e00ff */
[----:B------:R-:W-:Y:S01]  /*0780*/  LOP3.LUT R3, R16, R4, R3, 0x96, !PT ;  /* 0x0000000410037212 */ /* 0x000fe200078e9603 */
[----:B------:R-:W4:Y:S02]  /*0790*/  LDCU UR11, c[0x0][0x448] ;  /* 0x00008900ff0b77ac */ /* 0x000f240008000800 */
[----:B------:R-:W-:Y:S01]  /*07a0*/  IMAD R17, R0, -0x2daee0ad, RZ ;  /* 0xd2511f5300117824 */ /* 0x000fe200078e02ff */
[----:B------:R-:W-:Y:S01]  /*07b0*/  LOP3.LUT R5, R15, R5, R6, 0x96, !PT ;  /* 0x000000050f057212 */ /* 0x000fe200078e9606 */
[----:B------:R-:W-:Y:S01]  /*07c0*/  IMAD.HI.U32 R0, R3, -0x2daee0ad, RZ ;  /* 0xd2511f5303007827 */ /* 0x000fe200078e00ff */
[----:B------:R-:W0:Y:S03]  /*07d0*/  LDCU.64 UR8, c[0x0][0x3a0] ;  /* 0x00007400ff0877ac */ /* 0x000e260008000a00 */
        /* <DEDUP_REMOVED lines=33> */
[----:B------:R-:W-:Y:S02]  /*09f0*/  HFMA2 R5, -RZ, RZ, 0, 0 ;  /* 0x00000000ff057431 */ /* 0x000fe400000001ff */
        /* <DEDUP_REMOVED lines=8> */
[----:B------:R-:W-:Y:S01]  /*0a80*/  IMAD R142, R142, -0x2daee0ad, RZ ;  /* 0xd2511f538e8e7824 */ /* 0x000fe200078e02ff */
[----:B01234-:R-:W-:-:S07]  /*0a90*/  P2R R3, PR, RZ, 0x1 ;  /* 0x00000001ff037803 */ /* 0x01ffce0000000000 */
.L_x_15736:
[----:B------:R-:W-:Y:S01]  /*0aa0*/  ISETP.NE.AND P1, PT, R3, RZ, PT ;  /* 0x000000ff0300720c */ /* 0x000fe20003f25270 */
[----:B01----:R-:W0:Y:S01]  /*0ab0*/  S2R R2, SR_TID.X ;  /* 0x0000000000027919 */ /* 0x003e220000002100 */
[----:B------:R-:W1:Y:S01]  /*0ac0*/  LDC.64 R22, c[0x0][0x390] ;  /* 0x0000e400ff167b82 */ /* 0x000e620000000a00 */
[----:B------:R-:W-:-:S10]  /*0ad0*/  IMAD R0, R117, UR10, RZ ;  /* 0x0000000a75007c24 */ /* 0x000fd4000f8e02ff */
[----:B------:R-:W2:Y:S01]  /*0ae0*/  @P1 LDC.64 R20, c[0x0][0x3e0] ;  /* 0x0000f800ff141b82 */ /* 0x000ea20000000a00 */
[----:B------:R-:W-:-:S04]  /*0af0*/  SHF.R.S32.HI R17, RZ, 0x1f, R0 ;  /* 0x0000001fff117819 */ /* 0x000fc80000011400 */
[----:B------:R-:W-:Y:S02]  /*0b00*/  LEA.HI R0, R17, R0, RZ, 0x3 ;  /* 0x0000000011007211 */ /* 0x000fe400078f18ff */
[----:B0-----:R-:W-:Y:S01]  /*0b10*/  LOP3.LUT R17, R2, 0x1f, RZ, 0xc0, !PT ;  /* 0x0000001f02117812 */ /* 0x001fe200078ec0ff */
[----:B--2---:R-:W-:-:S03]  /*0b20*/  @P1 IMAD.WIDE R20, R117, 0x2, R20 ;  /* 0x0000000275141825 */ /* 0x004fc600078e0214 */
[----:B------:R-:W-:-:S05]  /*0b30*/  LEA.HI.SX32 R0, R0, R17, 0x1d ;  /* 0x0000001100007211 */ /* 0x000fca00078feaff */
[----:B-1----:R-:W-:Y:S01]  /*0b40*/  IMAD.WIDE.U32 R16, R0, 0x10, R22 ;  /* 0x0000001000107825 */ /* 0x002fe200078e0016 */
[----:B------:R-:W2:Y:S05]  /*0b50*/  @P1 LDG.E.U16 R20, desc[UR6][R20.64] ;  /* 0x0000000614141981 */ /* 0x000eaa000c1e1500 */
[----:B-----5:R-:W5:Y:S01]  /*0b60*/  LDG.E.128 R16, desc[UR6][R16.64] ;  /* 0x0000000610107981 */ /* 0x020f62000c1e1d00 */
[----:B------:R-:W-:Y:S01]  /*0b70*/  ISETP.NE.U32.AND P0, PT, RZ, UR8, PT ;  /* 0x00000008ff007c0c */ /* 0x000fe2000bf05070 */
[----:B------:R-:W-:Y:S01]  /*0b80*/  IMAD.MOV.U32 R133, RZ, RZ, 0x3f800000 ;  /* 0x3f800000ff857424 */ /* 0x000fe200078e00ff */
[C---:B------:R-:W-:Y:S01]  /*0b90*/  IADD3 R129, PT, PT, R136.reuse, 0x1715609d, RZ ;  /* 0x1715609d88817810 */ /* 0x040fe20007ffe0ff */
[C---:B------:R-:W-:Y:S01]  /*0ba0*/  VIADD R128, R136.reuse, 0x8ff34781 ;  /* 0x8ff3478188807836 */ /* 0x040fe20000000000 */
[----:B------:R-:W-:Y:S01]  /*0bb0*/  ISETP.NE.AND.EX P0, PT, RZ, UR9, PT, P0 ;  /* 0x00000009ff007c0c */ /* 0x000fe2000bf05300 */
[C---:B------:R-:W-:Y:S01]  /*0bc0*/  VIADD R127, R136.reuse, 0xb54cda56 ;  /* 0xb54cda56887f7836 */ /* 0x040fe20000000000 */
[C---:B------:R-:W-:Y:S01]  /*0bd0*/  IADD3 R126, PT, PT, R137.reuse, -0x695add53, RZ ;  /* 0x96a522ad897e7810 */ /* 0x040fe20007ffe0ff */
[C---:B------:R-:W-:Y:S01]  /*0be0*/  VIADD R125, R137.reuse, 0xbb67ae85 ;  /* 0xbb67ae85897d7836 */ /* 0x040fe20000000000 */
[C---:B------:R-:W-:Y:S01]  /*0bf0*/  IADD3 R123, PT, PT, R137.reuse, 0x1fd5c5a3, RZ ;  /* 0x1fd5c5a3897b7810 */ /* 0x040fe20007ffe0ff */
[C---:B------:R-:W-:Y:S01]  /*0c00*/  VIADD R124, R136.reuse, 0x78dde6e4 ;  /* 0x78dde6e4887c7836 */ /* 0x040fe20000000000 */
[----:B------:R-:W-:Y:S01]  /*0c10*/  IADD3 R121, PT, PT, R136, 0x5384540f, RZ ;  /* 0x5384540f88797810 */ /* 0x000fe20007ffe0ff */
[----:B------:R-:W-:-:S02]  /*0c20*/  VIADD R119, R137, 0x32370b8f ;  /* 0x32370b8f89777836 */ /* 0x000fc40000000000 */
[----:B------:R-:W-:Y:S02]  /*0c30*/  VIADD R120, R137, 0xed9eba14 ;  /* 0xed9eba1489787836 */ /* 0x000fe40000000000 */
[----:B------:R-:W-:Y:S02]  /*0c40*/  VIADD R122, R136, 0x3c6ef372 ;  /* 0x3c6ef372887a7836 */ /* 0x000fe40000000000 */
[----:B------:R-:W-:Y:S02]  /*0c50*/  IMAD.MOV.U32 R132, RZ, RZ, 0x2f800000 ;  /* 0x2f800000ff847424 */ /* 0x000fe400078e00ff */
[----:B--2---:R-:W-:Y:S01]  /*0c60*/  @P1 IMAD.U32 R133, R20, 0x10000, RZ ;  /* 0x0001000014851824 */ /* 0x004fe200078e00ff */
        /* <DEDUP_REMOVED lines=17> */
.L_x_37136:
[----:B------:R-:W-:Y:S05]  /*0d80*/  BRX R24 -0xd90                                         (*"BRANCH_TARGETS .L_x_37137,.L_x_37138,.L_x_37139"*) ;  /* 0xfffffff0189c7949 */ /* 0x000fea000383ffff */
.L_x_37139:
[----:B------:R-:W-:Y:S01]  /*0d90*/  VIADD R26, R146, 0x1 ;  /* 0x00000001921a7836 */ /* 0x000fe20000000000 */
[----:B------:R-:W-:Y:S01]  /*0da0*/  MOV R30, R142 ;  /* 0x0000008e001e7202 */ /* 0x000fe20000000f00 */
[----:B------:R-:W-:Y:S01]  /*0db0*/  IMAD.MOV.U32 R21, RZ, RZ, R6 ;  /* 0x000000ffff157224 */ /* 0x000fe200078e0006 */
[----:B------:R-:W-:Y:S06]  /*0dc0*/  BRA `(.L_x_15410) ;  /* 0x0000000000f07947 */ /* 0x000fec0003800000 */
.L_x_37137:
[----:B------:R-:W-:Y:S01]  /*0dd0*/  IMAD.MOV.U32 R30, RZ, RZ, R142 ;  /* 0x000000ffff1e7224 */ /* 0x000fe200078e008e */
[----:B------:R-:W-:Y:S01]  /*0de0*/  MOV R26, 0x3 ;  /* 0x00000003001a7802 */ /* 0x000fe20000000f00 */
[----:B------:R-:W-:Y:S01]  /*0df0*/  IMAD.MOV.U32 R21, RZ, RZ, R7 ;  /* 0x000000ffff157224 */ /* 0x000fe200078e0007 */
[----:B------:R-:W-:Y:S06]  /*0e00*/  BRA `(.L_x_15410) ;  /* 0x0000000000e07947 */ /* 0x000fec0003800000 */
.L_x_37138:
        /* <DEDUP_REMOVED lines=13> */
.L_x_15412:
[----:B------:R-:W-:Y:S05]  /*0ee0*/  BSYNC.RECONVERGENT B1 ;  /* 0x0000000000017941 */ /* 0x000fea0003800200 */
.L_x_15411:
        /* <DEDUP_REMOVED lines=41> */
[----:B------:R-:W-:-:S07]  /*1180*/  LOP3.LUT R7, R126, R24, R31, 0x96, !PT ;  /* 0x000000187e077212 */ /* 0x000fce00078e961f */
.L_x_15410:
[----:B------:R-:W-:Y:S05]  /*1190*/  BSYNC.RECONVERGENT B0 ;  /* 0x0000000000007941 */ /* 0x000fea0003800200 */
.L_x_15409:
        /* <DEDUP_REMOVED lines=26> */
.L_x_15415:
        /* <DEDUP_REMOVED lines=13> */
.L_x_15417:
[----:B------:R-:W-:Y:S05]  /*1410*/  BSYNC.RECONVERGENT B1 ;  /* 0x0000000000017941 */ /* 0x000fea0003800200 */
.L_x_15416:
        /* <DEDUP_REMOVED lines=43> */
.L_x_15414:
[----:B------:R-:W-:Y:S05]  /*16d0*/  BSYNC.RECONVERGENT B0 ;  /* 0x0000000000007941 */ /* 0x000fea0003800200 */
.L_x_15413:
        /* <DEDUP_REMOVED lines=22> */
.L_x_15420:
        /* <DEDUP_REMOVED lines=13> */
.L_x_15422:
[----:B------:R-:W-:Y:S05]  /*1910*/  BSYNC.RECONVERGENT B1 ;  /* 0x0000000000017941 */ /* 0x000fea0003800200 */
.L_x_15421:
        /* <DEDUP_REMOVED lines=43> */
.L_x_15419:
[----:B------:R-:W-:Y:S05]  /*1bd0*/  BSYNC.RECONVERGENT B0 ;  /* 0x0000000000007941 */ /* 0x000fea0003800200 */
.L_x_15418:
        /* <DEDUP_REMOVED lines=23> */
.L_x_15425:
        /* <DEDUP_REMOVED lines=13> */
.L_x_15427:
[----:B------:R-:W-:Y:S05]  /*1e20*/  BSYNC.RECONVERGENT B1 ;  /* 0x0000000000017941 */ /* 0x000fea0003800200 */
.L_x_15426:
        /* <DEDUP_REMOVED lines=43> */
.L_x_15424:
[----:B------:R-:W-:Y:S05]  /*20e0*/  BSYNC.RECONVERGENT B0 ;  /* 0x0000000000007941 */ /* 0x000fea0003800200 */
.L_x_15423:
        /* <DEDUP_REMOVED lines=22> */
.L_x_15430:
        /* <DEDUP_REMOVED lines=13> */
.L_x_15432:
[----:B------:R-:W-:Y:S05]  /*2320*/  BSYNC.RECONVERGENT B1 ;  /* 0x0000000000017941 */ /* 0x000fea0003800200 */
.L_x_15431:
        /* <DEDUP_REMOVED lines=43> */
.L_x_15429:
[----:B------:R-:W-:Y:S05]  /*25e0*/  BSYNC.RECONVERGENT B0 ;  /* 0x0000000000007941 */ /* 0x000fea0003800200 */
.L_x_15428:
        /* <DEDUP_REMOVED lines=23> */
.L_x_15435:
        /* <DEDUP_REMOVED lines=13> */
.L_x_15437:
[----:B------:R-:W-:Y:S05]  /*2830*/  BSYNC.RECONVERGENT B1 ;  /* 0x0000000000017941 */ /* 0x000fea0003800200 */
.L_x_15436:
        /* <DEDUP_REMOVED lines=43> */
.L_x_15434:
[----:B------:R-:W-:Y:S05]  /*2af0*/  BSYNC.RECONVERGENT B0 ;  /* 0x0000000000007941 */ /* 0x000fea0003800200 */
.L_x_15433:
        /* <DEDUP_REMOVED lines=22> */
.L_x_15440:
        /* <DEDUP_REMOVED lines=13> */
.L_x_15442:
[----:B------:R-:W-:Y:S05]  /*2d30*/  BSYNC.RECONVERGENT B1 ;  /* 0x0000000000017941 */ /* 0x000fea0003800200 */
.L_x_15441:
        /* <DEDUP_REMOVED lines=43> */
.L_x_15439:
[----:B------:R-:W-:Y:S05]  /*2ff0*/  BSYNC.RECONVERGENT B0 ;  /* 0x0000000000007941 */ /* 0x000fea0003800200 */
.L_x_15438:
        /* <DEDUP_REMOVED lines=23> */
.L_x_15445:
        /* <DEDUP_REMOVED lines=15> */
.L_x_15447:
[----:B------:R-:W-:Y:S05]  /*3260*/  BSYNC.RECONVERGENT B1 ;  /* 0x0000000000017941 */ /* 0x000fea0003800200 */
.L_x_15446:
        /* <DEDUP_REMOVED lines=43> */
.L_x_15444:
[----:B------:R-:W-:Y:S05]  /*3520*/  BSYNC.RECONVERGENT B0 ;  /* 0x0000000000007941 */ /* 0x000fea0003800200 */
.L_x_15443:
        /* <DEDUP_REMOVED lines=10> */
.L_x_15408:
        /* <DEDUP_REMOVED lines=16> */
.L_x_15451:
        /* <DEDUP_REMOVED lines=13> */
.L_x_15453:
[----:B------:R-:W-:Y:S05]  /*37a0*/  BSYNC.RECONVERGENT B1 ;  /* 0x0000000000017941 */ /* 0x000fea0003800200 */
.L_x_15452:
        /* <DEDUP_REMOVED lines=42> */
.L_x_15450:
[----:B------:R-:W-:Y:S05]  /*3a50*/  BSYNC.RECONVERGENT B0 ;  /* 0x0000000000007941 */ /* 0x000fea0003800200 */
.L_x_15449:
        /* <DEDUP_REMOVED lines=9> */
[----:B------:R-:W-:-:S03]  /*3af0*/  IMAD.MOV.U32 R26, RZ, RZ, 0x2 ;  /* 0x00000002ff1a7424 */ /* 0x000fc600078e00ff */
[----:B------:R-:W-:Y:S01]  /*3b00*/  FSETP.LE.FTZ.AND P1, PT, R24, R131, PT ;  /* 0x000000831800720b */ /* 0x000fe20003f33000 */
[----:B------:R-:W-:Y:S02]  /*3b10*/  IMAD.MOV.U32 R24, RZ, RZ, R4 ;  /* 0x000000ffff187224 */ /* 0x000fe400078e0004 */
        /* <DEDUP_REMOVED lines=11> */
.L_x_15456:
        /* <DEDUP_REMOVED lines=13> */
.L_x_15458:
[----:B------:R-:W-:Y:S05]  /*3ca0*/  BSYNC.RECONVERGENT B1 ;  /* 0x0000000000017941 */ /* 0x000fea0003800200 */
.L_x_15457:
        /* <DEDUP_REMOVED lines=40> */
[----:B------:R-:W-:Y:S01]  /*3f30*/  MOV R24, R30 ;  /* 0x0000001e00187202 */ /* 0x000fe20000000f00 */
[----:B------:R-:W-:Y:S02]  /*3f40*/  IMAD.MOV.U32 R30, RZ, RZ, R26 ;  /* 0x000000ffff1e7224 */ /* 0x000fe400078e001a */
[----:B------:R-:W-:-:S07]  /*3f50*/  IMAD.MOV.U32 R26, RZ, RZ, RZ ;  /* 0x000000ffff1a7224 */ /* 0x000fce00078e00ff */
.L_x_15455:
[----:B------:R-:W-:Y:S05]  /*3f60*/  BSYNC.RECONVERGENT B0 ;  /* 0x0000000000007941 */ /* 0x000fea0003800200 */
.L_x_15454:
[----:B------:R-:W-:Y:S01]  /*3f70*/  ISETP.NE.AND P1, PT, R26, 0x1, PT ;  /* 0x000000011a00780c */ /* 0x000fe20003f25270 */
[----:B------:R-:W-:Y:S01]  /*3f80*/  BSSY.RECONVERGENT B0, `(.L_x_15459) ;  /* 0x000004b000007945 */ /* 0x000fe20003800200 */
[----:B------:R-:W-:Y:S01]  /*3f90*/  I2FP.F32.U32 R25, R24 ;  /* 0x0000001800197245 */ /* 0x000fe20000201000 */
[----:B------:R-:W-:Y:S01]  /*3fa0*/  IMAD.MOV.U32 R27, RZ, RZ, 0x2 ;  /* 0x00000002ff1b7424 */ /* 0x000fe200078e00ff */
[----:B------:R-:W-:-:S03]  /*3fb0*/  SHF.L.U32 R16, R16, 0x10, RZ ;  /* 0x0000001010107819 */ /* 0x000fc600000006ff */
[----:B------:R-:W-:Y:S02]  /*3fc0*/  FFMA.FTZ R24, R25, R132, 1.1641532182693481445e-10 ;  /* 0x2f00000019187423 */ /* 0x000fe40000010084 */
[----:B------:R-:W-:Y:S01]  /*3fd0*/  FMUL.FTZ R45, R16, R133 ;  /* 0x00000085102d7220 */ /* 0x000fe20000410000 */
[----:B------:R-:W-:Y:S02]  /*3fe0*/  IMAD.MOV.U32 R16, RZ, RZ, R4 ;  /* 0x000000ffff107224 */ /* 0x000fe400078e0004 */
        /* <DEDUP_REMOVED lines=11> */
.L_x_15461:
        /* <DEDUP_REMOVED lines=13> */
.L_x_15463:
[----:B------:R-:W-:Y:S05]  /*4170*/  BSYNC.RECONVERGENT B1 ;  /* 0x0000000000017941 */ /* 0x000fea0003800200 */
.L_x_15462:
        /* <DEDUP_REMOVED lines=43> */
.L_x_15460:
[----:B------:R-:W-:Y:S05]  /*4430*/  BSYNC.RECONVERGENT B0 ;  /* 0x0000000000007941 */ /* 0x000fea0003800200 */
.L_x_15459:
        /* <DEDUP_REMOVED lines=20> */
.L_x_15466:
        /* <DEDUP_REMOVED lines=13> */
.L_x_15468:
[----:B------:R-:W-:Y:S05]  /*4650*/  BSYNC.RECONVERGENT B1 ;  /* 0x0000000000017941 */ /* 0x000fea0003800200 */
.L_x_15467:
        /* <DEDUP_REMOVED lines=43> */
.L_x_15465:
[----:B------:R-:W-:Y:S05]  /*4910*/  BSYNC.RECONVERGENT B0 ;  /* 0x0000000000007941 */ /* 0x000fea0003800200 */
.L_x_15464:
        /* <DEDUP_REMOVED lines=19> */
.L_x_15471:
        /* <DEDUP_REMOVED lines=13> */
.L_x_15473:
[----:B------:R-:W-:Y:S05]  /*4b20*/  BSYNC.RECONVERGENT B1 ;  /* 0x0000000000017941 */ /* 0x000fea0003800200 */
.L_x_15472:
        /* <DEDUP_REMOVED lines=43> */
.L_x_15470:
[----:B------:R-:W-:Y:S05]  /*4de0*/  BSYNC.RECONVERGENT B0 ;  /* 0x0000000000007941 */ /* 0x000fea0003800200 */
.L_x_15469:
[----:B------:R-:W-:Y:S01]  /*4df0*/  ISETP.NE.AND P4, PT, R25, 0x1, PT ;  /* 0x000000011900780c */ /* 0x000fe20003f85270 */
[----:B------:R-:W-:Y:S01]  /*4e00*/  BSSY.RECONVERGENT B0, `(.L_x_15474) ;  /* 0x000004c000007945 */ /* 0x000fe20003800200 */
[----:B------:R-:W-:Y:S02]  /*4e10*/  I2FP.F32.U32 R17, R16 ;  /* 0x0000001000117245 */ /* 0x000fe40000201000 */
[C---:B------:R-:W-:Y:S02]  /*4e20*/  SHF.L.U32 R24, R18.reuse, 0x10, RZ ;  /* 0x0000001012187819 */ /* 0x040fe400000006ff */
[----:B------:R-:W-:Y:S01]  /*4e30*/  PRMT R18, R18, 0x7632, R18 ;  /* 0x0000763212127816 */ /* 0x000fe20000000012 */
[----:B------:R-:W-:Y:S02]  /*4e40*/  FFMA.FTZ R16, R17, R132, 1.1641532182693481445e-10 ;  /* 0x2f00000011107423 */ /* 0x000fe40000010084 */
[----:B------:R-:W-:Y:S01]  /*4e50*/  FMUL.FTZ R17, R24, R133 ;  /* 0x0000008518117220 */ /* 0x000fe20000410000 */
[----:B------:R-:W-:-:S02]  /*4e60*/  IMAD.MOV.U32 R24, RZ, RZ, 0x2 ;  /* 0x00000002ff187424 */ /* 0x000fc400078e00ff */
        /* <DEDUP_REMOVED lines=12> */
.L_x_15476:
        /* <DEDUP_REMOVED lines=13> */
.L_x_15478:
[----:B------:R-:W-:Y:S05]  /*5000*/  BSYNC.RECONVERGENT B1 ;  /* 0x0000000000017941 */ /* 0x000fea0003800200 */
.L_x_15477:
        /* <DEDUP_REMOVED lines=43> */
.L_x_15475:
[----:B------:R-:W-:Y:S05]  /*52c0*/  BSYNC.RECONVERGENT B0 ;  /* 0x0000000000007941 */ /* 0x000fea0003800200 */
.L_x_15474:
[----:B------:R-:W-:Y:S01]  /*52d0*/  ISETP.NE.AND P5, PT, R24, 0x1, PT ;  /* 0x000000011800780c */ /* 0x000fe20003fa5270 */
[----:B------:R-:W-:Y:S01]  /*52e0*/  BSSY.RECONVERGENT B0, `(.L_x_15479) ;  /* 0x000004b000007945 */ /* 0x000fe20003800200 */
[----:B------:R-:W-:Y:S01]  /*52f0*/  I2FP.F32.U32 R17, R16 ;  /* 0x0000001000117245 */ /* 0x000fe20000201000 */
[----:B------:R-:W-:Y:S01]  /*5300*/  IMAD.MOV.U32 R27, RZ, RZ, 0x2 ;  /* 0x00000002ff1b7424 */ /* 0x000fe200078e00ff */
[----:B------:R-:W-:-:S03]  /*5310*/  SHF.L.U32 R18, R18, 0x10, RZ ;  /* 0x0000001012127819 */ /* 0x000fc600000006ff */
[----:B------:R-:W-:Y:S01]  /*5320*/  FFMA.FTZ R16, R17, R132, 1.1641532182693481445e-10 ;  /* 0x2f00000011107423 */ /* 0x000fe20000010084 */
[----:B------:R-:W-:Y:S02]  /*5330*/  IMAD.MOV.U32 R17, RZ, RZ, R4 ;  /* 0x000000ffff117224 */ /* 0x000fe400078e0004 */
[----:B------:R-:W-:Y:S02]  /*5340*/  FMUL.FTZ R41, R18, R133 ;  /* 0x0000008512297220 */ /* 0x000fe40000410000 */
        /* <DEDUP_REMOVED lines=11> */
.L_x_15481:
        /* <DEDUP_REMOVED lines=13> */
.L_x_15483:
[----:B------:R-:W-:Y:S05]  /*54d0*/  BSYNC.RECONVERGENT B1 ;  /* 0x0000000000017941 */ /* 0x000fea0003800200 */
.L_x_15482:
        /* <DEDUP_REMOVED lines=43> */
.L_x_15480:
[----:B------:R-:W-:Y:S05]  /*5790*/  BSYNC.RECONVERGENT B0 ;  /* 0x0000000000007941 */ /* 0x000fea0003800200 */
.L_x_15479:
[----:B------:R-:W-:Y:S01]  /*57a0*/  ISETP.NE.AND P6, PT, R27, 0x1, PT ;  /* 0x000000011b00780c */ /* 0x000fe20003fc5270 */
[----:B------:R-:W-:Y:S01]  /*57b0*/  BSSY.RECONVERGENT B0, `(.L_x_15484) ;  /* 0x000004e000007945 */ /* 0x000fe20003800200 */
[----:B------:R-:W-:Y:S01]  /*57c0*/  I2FP.F32.U32 R17, R17 ;  /* 0x0000001100117245 */ /* 0x000fe20000201000 */
[----:B------:R-:W-:Y:S01]  /*57d0*/  IMAD.MOV.U32 R31, RZ, RZ, 0x2 ;  /* 0x00000002ff1f7424 */ /* 0x000fe200078e00ff */
[C---:B------:R-:W-:Y:S02]  /*57e0*/  SHF.L.U32 R18, R19.reuse, 0x10, RZ ;  /* 0x0000001013127819 */ /* 0x040fe400000006ff */
[----:B------:R-:W-:Y:S01]  /*57f0*/  PRMT R26, R19, 0x7632, R26 ;  /* 0x00007632131a7816 */ /* 0x000fe2000000001a */
[----:B------:R-:W-:Y:S01]  /*5800*/  FFMA.FTZ R16, R17, R132, 1.1641532182693481445e-10 ;  /* 0x2f00000011107423 */ /* 0x000fe20000010084 */
[----:B------:R-:W-:Y:S02]  /*5810*/  IMAD.MOV.U32 R17, RZ, RZ, R4 ;  /* 0x000000ffff117224 */ /* 0x000fe400078e0004 */
        /* <DEDUP_REMOVED lines=12> */
.L_x_15486:
        /* <DEDUP_REMOVED lines=15> */
.L_x_15488:
[----:B------:R-:W-:Y:S05]  /*59d0*/  BSYNC.RECONVERGENT B1 ;  /* 0x0000000000017941 */ /* 0x000fea0003800200 */
.L_x_15487:
        /* <DEDUP_REMOVED lines=42> */
[----:B------:R-:W-:-:S07]  /*5c80*/  IMAD.MOV.U32 R30, RZ, RZ, R18 ;  /* 0x000000ffff1e7224 */ /* 0x000fce00078e0012 */
.L_x_15485:
[----:B------:R-:W-:Y:S05]  /*5c90*/  BSYNC.RECONVERGENT B0 ;  /* 0x0000000000007941 */ /* 0x000fea0003800200 */
.L_x_15484:
        /* <DEDUP_REMOVED lines=16> */
.L_x_15448:
        /* <DEDUP_REMOVED lines=45> */
.L_x_15492:
        /* <DEDUP_REMOVED lines=13> */
.L_x_15494:
[----:B------:R-:W-:Y:S05]  /*6140*/  BSYNC.RECONVERGENT B1 ;  /* 0x0000000000017941 */ /* 0x000fea0003800200 */
.L_x_15493:
        /* <DEDUP_REMOVED lines=42> */
.L_x_15491:
[----:B------:R-:W-:Y:S05]  /*63f0*/  BSYNC.RECONVERGENT B0 ;  /* 0x0000000000007941 */ /* 0x000fea0003800200 */
.L_x_15490:
[----:B------:R-:W-:Y:S01]  /*6400*/  I2FP.F32.U32 R21, R21 ;  /* 0x0000001500157245 */ /* 0x000fe20000201000 */
[----:B------:R-:W-:Y:S01]  /*6410*/  BSSY.RECONVERGENT B0, `(.L_x_15495) ;  /* 0x0000050000007945 */ /* 0x000fe20003800200 */
[----:B-----5:R-:W-:Y:S01]  /*6420*/  SHF.L.U32 R28, R16, 0x10, RZ ;  /* 0x00000010101c7819 */ /* 0x020fe200000006ff */
        /* <DEDUP_REMOVED lines=21> */
.L_x_15497:
        /* <DEDUP_REMOVED lines=13> */
.L_x_15499:
[----:B------:R-:W-:Y:S05]  /*6650*/  BSYNC.RECONVERGENT B1 ;  /* 0x0000000000017941 */ /* 0x000fea0003800200 */
.L_x_15498:
        /* <DEDUP_REMOVED lines=40> */
[----:B------:R-:W-:Y:S02]  /*68e0*/  LOP3.LUT R7, R126, R26, R25, 0x96, !PT ;  /* 0x0000001a7e077212 */ /* 0x000fe400078e9619 */
[----:B------:R-:W-:Y:S01]  /*68f0*/  MOV R25, R144 ;  /* 0x0000009000197202 */ /* 0x000fe20000000f00 */
[----:B------:R-:W-:-:S07]  /*6900*/  IMAD.MOV.U32 R144, RZ, RZ, R24 ;  /* 0x000000ffff907224 */ /* 0x000fce00078e0018 */
.L_x_15496:
[----:B------:R-:W-:Y:S05]  /*6910*/  BSYNC.RECONVERGENT B0 ;  /* 0x0000000000007941 */ /* 0x000fea0003800200 */
.L_x_15495:
        /* <DEDUP_REMOVED lines=22> */
.L_x_15502:
        /* <DEDUP_REMOVED lines=13> */
.L_x_15504:
[----:B------:R-:W-:Y:S05]  /*6b50*/  BSYNC.RECONVERGENT B1 ;  /* 0x0000000000017941 */ /* 0x000fea0003800200 */
.L_x_15503:
        /* <DEDUP_REMOVED lines=43> */
.L_x_15501:
[----:B------:R-:W-:Y:S05]  /*6e10*/  BSYNC.RECONVERGENT B0 ;  /* 0x0000000000007941 */ /* 0x000fea0003800200 */
.L_x_15500:
        /* <DEDUP_REMOVED lines=23> */
.L_x_15507:
        /* <DEDUP_REMOVED lines=13> */
.L_x_15509:
[----:B------:R-:W-:Y:S05]  /*7060*/  BSYNC.RECONVERGENT B1 ;  /* 0x0000000000017941 */ /* 0x000fea0003800200 */
.L_x_15508:
        /* <DEDUP_REMOVED lines=41> */
[----:B------:R-:W-:Y:S01]  /*7300*/  LOP3.LUT R7, R126, R26, R25, 0x96, !PT ;  /* 0x0000001a7e077212 */ /* 0x000fe200078e9619 */
[----:B------:R-:W-:-:S07]  /*7310*/  IMAD.MOV.U32 R144, RZ, RZ, R24 ;  /* 0x000000ffff907224 */ /* 0x000fce00078e0018 */
.L_x_15506:
[----:B------:R-:W-:Y:S05]  /*7320*/  BSYNC.RECONVERGENT B0 ;  /* 0x0000000000007941 */ /* 0x000fea0003800200 */
.L_x_15505:
        /* <DEDUP_REMOVED lines=22> */
.L_x_15512:
        /* <DEDUP_REMOVED lines=13> */
.L_x_15514:
[----:B------:R-:W-:Y:S05]  /*7560*/  BSYNC.RECONVERGENT B1 ;  /* 0x0000000000017941 */ /* 0x000fea0003800200 */
.L_x_15513:
        /* <DEDUP_REMOVED lines=43> */
.L_x_15511:
[----:B------:R-:W-:Y:S05]  /*7820*/  BSYNC.RECONVERGENT B0 ;  /* 0x0000000000007941 */ /* 0x000fea0003800200 */
.L_x_15510:
        /* <DEDUP_REMOVED lines=23> */
.L_x_15517:
        /* <DEDUP_REMOVED lines=13> */
.L_x_15519:
[----:B------:R-:W-:Y:S05]  /*7a70*/  BSYNC.RECONVERGENT B1 ;  /* 0x0000000000017941 */ /* 0x000fea0003800200 */
.L_x_15518:
        /* <DEDUP_REMOVED lines=43> */
.L_x_15516:
[----:B------:R-:W-:Y:S05]  /*7d30*/  BSYNC.RECONVERGENT B0 ;  /* 0x0000000000007941 */ /* 0x000fea0003800200 */
.L_x_15515:
        /* <DEDUP_REMOVED lines=22> */
.L_x_15522:
        /* <DEDUP_REMOVED lines=13> */
.L_x_15524:
[----:B------:R-:W-:Y:S05]  /*7f70*/  BSYNC.RECONVERGENT B1 ;  /* 0x0000000000017941 */ /* 0x000fea0003800200 */
.L_x_15523:
        /* <DEDUP_REMOVED lines=43> */
.L_x_15521:
[----:B------:R-:W-:Y:S05]  /*8230*/  BSYNC.RECONVERGENT B0 ;  /* 0x0000000000007941 */ /* 0x000fea0003800200 */
.L_x_15520:
        /* <DEDUP_REMOVED lines=10> */
[----:B------:R-:W-:Y:S01]  /*82e0*/  PRMT R17, R19, 0x7632, R17 ;  /* 0x0000763213117816 */ /* 0x000fe20000000011 */
[----:B------:R-:W-:Y:S01]  /*82f0*/  IMAD.MOV.U32 R19, RZ, RZ, R4 ;  /* 0x000000ffff137224 */ /* 0x000fe200078e0004 */
[----:B------:R-:W-:Y:S01]  /*8300*/  PLOP3.LUT P5, PT, P5, PT, PT, 0x8, 0x80 ;  /* 0x000000000080781c */ /* 0x000fe20002fae170 */
[----:B------:R-:W-:Y:S01]  /*8310*/  FADD.FTZ R34, R34, R21 ;  /* 0x0000001522227221 */ /* 0x000fe20000010000 */
        /* <DEDUP_REMOVED lines=9> */
.L_x_15527:
        /* <DEDUP_REMOVED lines=15> */
.L_x_15529:
[----:B------:R-:W-:Y:S05]  /*84a0*/  BSYNC.RECONVERGENT B1 ;  /* 0x0000000000017941 */ /* 0x000fea0003800200 */
.L_x_15528:
        /* <DEDUP_REMOVED lines=43> */
.L_x_15526:
[----:B------:R-:W-:Y:S05]  /*8760*/  BSYNC.RECONVERGENT B0 ;  /* 0x0000000000007941 */ /* 0x000fea0003800200 */
.L_x_15525:
        /* <DEDUP_REMOVED lines=10> */
.L_x_15489:
        /* <DEDUP_REMOVED lines=16> */
.L_x_15533:
        /* <DEDUP_REMOVED lines=13> */
.L_x_15535:
[----:B------:R-:W-:Y:S05]  /*89e0*/  BSYNC.RECONVERGENT B1 ;  /* 0x0000000000017941 */ /* 0x000fea0003800200 */
.L_x_15534:
        /* <DEDUP_REMOVED lines=42> */
.L_x_15532:
[----:B------:R-:W-:Y:S05]  /*8c90*/  BSYNC.RECONVERGENT B0 ;  /* 0x0000000000007941 */ /* 0x000fea0003800200 */
.L_x_15531:
[----:B------:R-:W-:Y:S01]  /*8ca0*/  ISETP.NE.AND P0, PT, R27, 0x1, PT ;  /* 0x000000011b00780c */ /* 0x000fe20003f05270 */
[----:B-----5:R-:W-:Y:S01]  /*8cb0*/  IMAD.U32 R26, R16, 0x10000, RZ ;  /* 0x00010000101a7824 */ /* 0x020fe200078e00ff */
[----:B------:R-:W-:Y:S01]  /*8cc0*/  I2FP.F32.U32 R21, R21 ;  /* 0x0000001500157245 */ /* 0x000fe20000201000 */
[----:B------:R-:W-:Y:S01]  /*8cd0*/  BSSY.RECONVERGENT B0, `(.L_x_15536) ;  /* 0x000004b000007945 */ /* 0x000fe20003800200 */
[----:B------:R-:W-:Y:S02]  /*8ce0*/  HFMA2 R28, -RZ, RZ, 0, 1.1920928955078125e-07 ;  /* 0x00000002ff1c7431 */ /* 0x000fe400000001ff */
[----:B------:R-:W-:Y:S01]  /*8cf0*/  FMUL.FTZ R25, R26, R133 ;  /* 0x000000851a197220 */ /* 0x000fe20000410000 */
[----:B------:R-:W-:Y:S01]  /*8d00*/  FFMA.FTZ R24, R21, R132, 1.1641532182693481445e-10 ;  /* 0x2f00000015187423 */ /* 0x000fe20000010084 */
[----:B------:R-:W-:Y:S02]  /*8d10*/  PRMT R21, R16, 0x7632, R21 ;  /* 0x0000763210157816 */ /* 0x000fe40000000015 */
[----:B------:R-:W-:-:S02]  /*8d20*/  FMUL.FTZ R36, R25, R130 ;  /* 0x0000008219247220 */ /* 0x000fc40000410000 */
[----:B------:R-:W-:Y:S01]  /*8d30*/  FSETP.LE.FTZ.AND P1, PT, R24, R131, PT ;  /* 0x000000831800720b */ /* 0x000fe20003f33000 */
[----:B------:R-:W-:-:S03]  /*8d40*/  IMAD.MOV.U32 R24, RZ, RZ, R4 ;  /* 0x000000ffff187224 */ /* 0x000fc600078e0004 */
        /* <DEDUP_REMOVED lines=10> */
.L_x_15538:
        /* <DEDUP_REMOVED lines=13> */
.L_x_15540:
[----:B------:R-:W-:Y:S05]  /*8ec0*/  BSYNC.RECONVERGENT B1 ;  /* 0x0000000000017941 */ /* 0x000fea0003800200 */
.L_x_15539:
        /* <DEDUP_REMOVED lines=43> */
.L_x_15537:
[----:B------:R-:W-:Y:S05]  /*9180*/  BSYNC.RECONVERGENT B0 ;  /* 0x0000000000007941 */ /* 0x000fea0003800200 */
.L_x_15536:
        /* <DEDUP_REMOVED lines=19> */
.L_x_15543:
        /* <DEDUP_REMOVED lines=13> */
.L_x_15545:
[----:B------:R-:W-:Y:S05]  /*9390*/  BSYNC.RECONVERGENT B1 ;  /* 0x0000000000017941 */ /* 0x000fea0003800200 */
.L_x_15544:
        /* <DEDUP_REMOVED lines=42> */
[----:B------:R-:W-:-:S07]  /*9640*/  MOV R144, R24 ;  /* 0x0000001800907202 */ /* 0x000fce0000000f00 */
.L_x_15542:
[----:B------:R-:W-:Y:S05]  /*9650*/  BSYNC.RECONVERGENT B0 ;  /* 0x0000000000007941 */ /* 0x000fea0003800200 */
.L_x_15541:
[----:B------:R-:W-:Y:S01]  /*9660*/  ISETP.NE.AND P2, PT, R27, 0x1, PT ;  /* 0x000000011b00780c */ /* 0x000fe20003f45270 */
[C---:B------:R-:W-:Y:S01]  /*9670*/  IMAD.U32 R26, R17.reuse, 0x10000, RZ ;  /* 0x00010000111a7824 */ /* 0x040fe200078e00ff */
        /* <DEDUP_REMOVED lines=18> */
.L_x_15548:
        /* <DEDUP_REMOVED lines=13> */
.L_x_15550:
[----:B------:R-:W-:Y:S05]  /*9870*/  BSYNC.RECONVERGENT B1 ;  /* 0x0000000000017941 */ /* 0x000fea0003800200 */
.L_x_15549:
        /* <DEDUP_REMOVED lines=43> */
.L_x_15547:
[----:B------:R-:W-:Y:S05]  /*9b30*/  BSYNC.RECONVERGENT B0 ;  /* 0x0000000000007941 */ /* 0x000fea0003800200 */
.L_x_15546:
        /* <DEDUP_REMOVED lines=19> */
.L_x_15553:
        /* <DEDUP_REMOVED lines=13> */
.L_x_15555:
[----:B------:R-:W-:Y:S05]  /*9d40*/  BSYNC.RECONVERGENT B1 ;  /* 0x0000000000017941 */ /* 0x000fea0003800200 */
.L_x_15554:
        /* <DEDUP_REMOVED lines=43> */
.L_x_15552:
[----:B------:R-:W-:Y:S05]  /*a000*/  BSYNC.RECONVERGENT B0 ;  /* 0x0000000000007941 */ /* 0x000fea0003800200 */
.L_x_15551:
        /* <DEDUP_REMOVED lines=20> */
.L_x_15558:
        /* <DEDUP_REMOVED lines=13> */
.L_x_15560:
[----:B------:R-:W-:Y:S05]  /*a220*/  BSYNC.RECONVERGENT B1 ;  /* 0x0000000000017941 */ /* 0x000fea0003800200 */
.L_x_15559:
        /* <DEDUP_REMOVED lines=43> */
.L_x_15557:
[----:B------:R-:W-:Y:S05]  /*a4e0*/  BSYNC.RECONVERGENT B0 ;  /* 0x0000000000007941 */ /* 0x000fea0003800200 */
.L_x_15556:
[----:B------:R-:W-:Y:S01]  /*a4f0*/  ISETP.NE.AND P5, PT, R26, 0x1, PT ;  /* 0x000000011a00780c */ /* 0x000fe20003fa5270 */
[----:B------:R-:W-:Y:S01]  /*a500*/  IMAD.U32 R24, R18, 0x10000, RZ ;  /* 0x0001000012187824 */ /* 0x000fe200078e00ff */
[----:B------:R-:W-:Y:S01]  /*a510*/  I2FP.F32.U32 R17, R17 ;  /* 0x0000001100117245 */ /* 0x000fe20000201000 */
[----:B------:R-:W-:Y:S01]  /*a520*/  BSSY.RECONVERGENT B0, `(.L_x_15561) ;  /* 0x0000049000007945 */ /* 0x000fe20003800200 */
[----:B------:R-:W-:Y:S02]  /*a530*/  HFMA2 R25, -RZ, RZ, 0, 1.1920928955078125e-07 ;  /* 0x00000002ff197431 */ /* 0x000fe400000001ff */
[----:B------:R-:W-:Y:S01]  /*a540*/  FMUL.FTZ R33, R24, R133 ;  /* 0x0000008518217220 */ /* 0x000fe20000410000 */
        /* <DEDUP_REMOVED lines=13> */
.L_x_15563:
        /* <DEDUP_REMOVED lines=13> */
.L_x_15565:
[----:B------:R-:W-:Y:S05]  /*a6f0*/  BSYNC.RECONVERGENT B1 ;  /* 0x0000000000017941 */ /* 0x000fea0003800200 */
.L_x_15564:
        /* <DEDUP_REMOVED lines=43> */
.L_x_15562:
[----:B------:R-:W-:Y:S05]  /*a9b0*/  BSYNC.RECONVERGENT B0 ;  /* 0x0000000000007941 */ /* 0x000fea0003800200 */
.L_x_15561:
[----:B------:R-:W-:Y:S01]  /*a9c0*/  ISETP.NE.AND P6, PT, R25, 0x1, PT ;  /* 0x000000011900780c */ /* 0x000fe20003fc5270 */
[----:B------:R-:W-:Y:S01]  /*a9d0*/  IMAD.U32 R24, R19, 0x10000, RZ ;  /* 0x0001000013187824 */ /* 0x000fe200078e00ff */
[----:B------:R-:W-:Y:S01]  /*a9e0*/  I2FP.F32.U32 R17, R17 ;  /* 0x0000001100117245 */ /* 0x000fe20000201000 */
[----:B------:R-:W-:Y:S01]  /*a9f0*/  BSSY.RECONVERGENT B0, `(.L_x_15566) ;  /* 0x000004c000007945 */ /* 0x000fe20003800200 */
[----:B------:R-:W-:Y:S02]  /*aa00*/  HFMA2 R114, -RZ, RZ, 0, 1.1920928955078125e-07 ;  /* 0x00000002ff727431 */ /* 0x000fe400000001ff */
[----:B------:R-:W-:Y:S01]  /*aa10*/  FMUL.FTZ R21, R24, R133 ;  /* 0x0000008518157220 */ /* 0x000fe20000410000 */
[----:B------:R-:W-:Y:S01]  /*aa20*/  FFMA.FTZ R18, R17, R132, 1.1641532182693481445e-10 ;  /* 0x2f00000011127423 */ /* 0x000fe20000010084 */
[----:B------:R-:W-:Y:S01]  /*aa30*/  PRMT R17, R19, 0x7632, R17 ;  /* 0x0000763213117816 */ /* 0x000fe20000000011 */
[----:B------:R-:W-:Y:S02]  /*aa40*/  IMAD.MOV.U32 R19, RZ, RZ, R4 ;  /* 0x000000ffff137224 */ /* 0x000fe400078e0004 */
[----:B------:R-:W-:Y:S01]  /*aa50*/  FMUL.FTZ R34, R21, R130 ;  /* 0x0000008215227220 */ /* 0x000fe20000410000 */
        /* <DEDUP_REMOVED lines=10> */
.L_x_15568:
        /* <DEDUP_REMOVED lines=15> */
.L_x_15570:
[----:B------:R-:W-:Y:S05]  /*abf0*/  BSYNC.RECONVERGENT B1 ;  /* 0x0000000000017941 */ /* 0x000fea0003800200 */
.L_x_15569:
        /* <DEDUP_REMOVED lines=43> */
.L_x_15567:
[----:B------:R-:W-:Y:S05]  /*aeb0*/  BSYNC.RECONVERGENT B0 ;  /* 0x0000000000007941 */ /* 0x000fea0003800200 */
.L_x_15566:
        /* <DEDUP_REMOVED lines=16> */
.L_x_15530:
[----:B------:R-:W-:Y:S01]  /*afc0*/  SEL R24, RZ, 0x10000, !P5 ;  /* 0x00010000ff187807 */ /* 0x000fe20006800000 */
[----:B------:R-:W-:Y:S01]  /*afd0*/  IMAD.WIDE.U32 R28, R134, 0x20, R140 ;  /* 0x00000020861c7825 */ /* 0x000fe200078e008c */
[----:B------:R-:W-:Y:S02]  /*afe0*/  SEL R19, RZ, 0x1000000, !P6 ;  /* 0x01000000ff137807 */ /* 0x000fe40007000000 */
[----:B------:R-:W-:Y:S01]  /*aff0*/  ISETP.NE.AND P5, PT, R16, RZ, PT ;  /* 0x000000ff1000720c */ /* 0x000fe20003fa5270 */
[----:B------:R-:W-:Y:S01]  /*b000*/  IMAD.WIDE.U32 R26, R134, 0x8, R138 ;  /* 0x00000008861a7825 */ /* 0x000fe200078e008a */
[----:B------:R-:W-:Y:S01]  /*b010*/  SEL R25, RZ, 0x100, !P4 ;  /* 0x00000100ff197807 */ /* 0x000fe20006000000 */
[----:B------:R0:W-:Y:S01]  /*b020*/  STG.E.128 desc[UR6][R28.64], R36 ;  /* 0x000000241c007986 */ /* 0x0001e2000c101d06 */
[----:B------:R-:W-:Y:S02]  /*b030*/  SEL R18, RZ, 0x1000000, !P2 ;  /* 0x01000000ff127807 */ /* 0x000fe40005000000 */
[----:B------:R-:W-:Y:S01]  /*b040*/  SEL R17, RZ, 0x10000, !P1 ;  /* 0x00010000ff117807 */ /* 0x000fe20004800000 */
[----:B------:R0:W-:Y:S01]  /*b050*/  STG.E.128 desc[UR6][R28.64+0x10], R32 ;  /* 0x000010201c007986 */ /* 0x0001e2000c101d06 */
[----:B------:R-:W-:-:S02]  /*b060*/  SEL R16, RZ, 0x100, !P0 ;  /* 0x00000100ff107807 */ /* 0x000fc40004000000 */
        /* <DEDUP_REMOVED lines=32> */
.L_x_15574:
        /* <DEDUP_REMOVED lines=13> */
.L_x_15576:
[----:B------:R-:W-:Y:S05]  /*b340*/  BSYNC.RECONVERGENT B1 ;  /* 0x0000000000017941 */ /* 0x000fea0003800200 */
.L_x_15575:
        /* <DEDUP_REMOVED lines=42> */
.L_x_15573:
[----:B------:R-:W-:Y:S05]  /*b5f0*/  BSYNC.RECONVERGENT B0 ;  /* 0x0000000000007941 */ /* 0x000fea0003800200 */
.L_x_15572:
[----:B------:R-:W-:Y:S01]  /*b600*/  I2FP.F32.U32 R21, R21 ;  /* 0x0000001500157245 */ /* 0x000fe20000201000 */
[C---:B-----5:R-:W-:Y:S01]  /*b610*/  IMAD.U32 R114, R16.reuse, 0x10000, RZ ;  /* 0x0001000010727824 */ /* 0x060fe200078e00ff */
[----:B------:R-:W-:Y:S01]  /*b620*/  ISETP.NE.AND P1, PT, R115, 0x1, PT ;  /* 0x000000017300780c */ /* 0x000fe20003f25270 */
[----:B------:R-:W-:Y:S01]  /*b630*/  BSSY.RECONVERGENT B0, `(.L_x_15577) ;  /* 0x000004e000007945 */ /* 0x000fe20003800200 */
[----:B------:R-:W-:Y:S01]  /*b640*/  PRMT R16, R16, 0x7632, R16 ;  /* 0x0000763210107816 */ /* 0x000fe20000000010 */
        /* <DEDUP_REMOVED lines=19> */
.L_x_15579:
        /* <DEDUP_REMOVED lines=13> */
.L_x_15581:
[----:B------:R-:W-:Y:S05]  /*b850*/  BSYNC.RECONVERGENT B1 ;  /* 0x0000000000017941 */ /* 0x000fea0003800200 */
.L_x_15580:
        /* <DEDUP_REMOVED lines=43> */
.L_x_15578:
[----:B------:R-:W-:Y:S05]  /*bb10*/  BSYNC.RECONVERGENT B0 ;  /* 0x0000000000007941 */ /* 0x000fea0003800200 */
.L_x_15577:
        /* <DEDUP_REMOVED lines=22> */
.L_x_15584:
        /* <DEDUP_REMOVED lines=13> */
.L_x_15586:
[----:B------:R-:W-:Y:S05]  /*bd50*/  BSYNC.RECONVERGENT B1 ;  /* 0x0000000000017941 */ /* 0x000fea0003800200 */
.L_x_15585:
        /* <DEDUP_REMOVED lines=43> */
.L_x_15583:
[----:B------:R-:W-:Y:S05]  /*c010*/  BSYNC.RECONVERGENT B0 ;  /* 0x0000000000007941 */ /* 0x000fea0003800200 */
.L_x_15582:
[----:B------:R-:W-:Y:S01]  /*c020*/  I2FP.F32.U32 R113, R16 ;  /* 0x0000001000717245 */ /* 0x000fe20000201000 */
[----:B------:R-:W-:Y:S01]  /*c030*/  IMAD.U32 R112, R17, 0x10000, RZ ;  /* 0x0001000011707824 */ /* 0x000fe200078e00ff */
        /* <DEDUP_REMOVED lines=21> */
.L_x_15589:
        /* <DEDUP_REMOVED lines=13> */
.L_x_15591:
[----:B------:R-:W-:Y:S05]  /*c260*/  BSYNC.RECONVERGENT B1 ;  /* 0x0000000000017941 */ /* 0x000fea0003800200 */
.L_x_15590:
        /* <DEDUP_REMOVED lines=43> */
.L_x_15588:
[----:B------:R-:W-:Y:S05]  /*c520*/  BSYNC.RECONVERGENT B0 ;  /* 0x0000000000007941 */ /* 0x000fea0003800200 */
.L_x_15587:
        /* <DEDUP_REMOVED lines=22> */
.L_x_15594:
        /* <DEDUP_REMOVED lines=13> */
.L_x_15596:
[----:B------:R-:W-:Y:S05]  /*c760*/  BSYNC.RECONVERGENT B1 ;  /* 0x0000000000017941 */ /* 0x000fea0003800200 */
.L_x_15595:
        /* <DEDUP_REMOVED lines=43> */
.L_x_15593:
[----:B------:R-:W-:Y:S05]  /*ca20*/  BSYNC.RECONVERGENT B0 ;  /* 0x0000000000007941 */ /* 0x000fea0003800200 */
.L_x_15592:
        /* <DEDUP_REMOVED lines=23> */
.L_x_15599:
        /* <DEDUP_REMOVED lines=13> */
.L_x_15601:
[----:B------:R-:W-:Y:S05]  /*cc70*/  BSYNC.RECONVERGENT B1 ;  /* 0x0000000000017941 */ /* 0x000fea0003800200 */
.L_x_15600:
        /* <DEDUP_REMOVED lines=43> */
.L_x_15598:
[----:B------:R-:W-:Y:S05]  /*cf30*/  BSYNC.RECONVERGENT B0 ;  /* 0x0000000000007941 */ /* 0x000fea0003800200 */
.L_x_15597:
        /* <DEDUP_REMOVED lines=22> */
.L_x_15604:
        /* <DEDUP_REMOVED lines=13> */
.L_x_15606:
[----:B------:R-:W-:Y:S05]  /*d170*/  BSYNC.RECONVERGENT B1 ;  /* 0x0000000000017941 */ /* 0x000fea0003800200 */
.L_x_15605:
        /* <DEDUP_REMOVED lines=43> */
.L_x_15603:
[----:B------:R-:W-:Y:S05]  /*d430*/  BSYNC.RECONVERGENT B0 ;  /* 0x0000000000007941 */ /* 0x000fea0003800200 */
.L_x_15602:
[----:B------:R-:W-:Y:S01]  /*d440*/  I2FP.F32.U32 R17, R17 ;  /* 0x0000001100117245 */ /* 0x000fe20000201000 */
[----:B------:R-:W-:Y:S01]  /*d450*/  IMAD.U32 R18, R19, 0x10000, RZ ;  /* 0x0001000013127824 */ /* 0x000fe200078e00ff */
        /* <DEDUP_REMOVED lines=21> */
.L_x_15609:
        /* <DEDUP_REMOVED lines=15> */
.L_x_15611:
[----:B------:R-:W-:Y:S05]  /*d6a0*/  BSYNC.RECONVERGENT B1 ;  /* 0x0000000000017941 */ /* 0x000fea0003800200 */
.L_x_15610:
        /* <DEDUP_REMOVED lines=43> */
.L_x_15608:
[----:B------:R-:W-:Y:S05]  /*d960*/  BSYNC.RECONVERGENT B0 ;  /* 0x0000000000007941 */ /* 0x000fea0003800200 */
.L_x_15607:
        /* <DEDUP_REMOVED lines=10> */
.L_x_15571:
        /* <DEDUP_REMOVED lines=16> */
.L_x_15615:
        /* <DEDUP_REMOVED lines=13> */
.L_x_15617:
[----:B------:R-:W-:Y:S05]  /*dbe0*/  BSYNC.RECONVERGENT B1 ;  /* 0x0000000000017941 */ /* 0x000fea0003800200 */
.L_x_15616:
        /* <DEDUP_REMOVED lines=42> */
.L_x_15614:
[----:B------:R-:W-:Y:S05]  /*de90*/  BSYNC.RECONVERGENT B0 ;  /* 0x0000000000007941 */ /* 0x000fea0003800200 */
.L_x_15613:
[----:B------:R-:W-:Y:S01]  /*dea0*/  ISETP.NE.AND P0, PT, R29, 0x1, PT ;  /* 0x000000011d00780c */ /* 0x000fe20003f05270 */
[C---:B-----5:R-:W-:Y:S01]  /*deb0*/  IMAD.U32 R26, R16.reuse, 0x10000, RZ ;  /* 0x00010000101a7824 */ /* 0x060fe200078e00ff */
[----:B------:R-:W-:Y:S01]  /*dec0*/  I2FP.F32.U32 R21, R21 ;  /* 0x0000001500157245 */ /* 0x000fe20000201000 */
[----:B------:R-:W-:Y:S01]  /*ded0*/  BSSY.RECONVERGENT B0, `(.L_x_15618) ;  /* 0x000004b000007945 */ /* 0x000fe20003800200 */
[----:B------:R-:W-:Y:S01]  /*dee0*/  PRMT R16, R16, 0x7632, R16 ;  /* 0x0000763210107816 */ /* 0x000fe20000000010 */
[----:B------:R-:W-:Y:S01]  /*def0*/  FMUL.FTZ R27, R26, R133 ;  /* 0x000000851a1b7220 */ /* 0x000fe20000410000 */
[----:B------:R-:W-:Y:S01]  /*df00*/  MOV R26, 0x2 ;  /* 0x00000002001a7802 */ /* 0x000fe20000000f00 */
        /* <DEDUP_REMOVED lines=14> */
.L_x_15620:
        /* <DEDUP_REMOVED lines=13> */
.L_x_15622:
[----:B------:R-:W-:Y:S05]  /*e0c0*/  BSYNC.RECONVERGENT B1 ;  /* 0x0000000000017941 */ /* 0x000fea0003800200 */
.L_x_15621:
        /* <DEDUP_REMOVED lines=43> */
.L_x_15619:
[----:B------:R-:W-:Y:S05]  /*e380*/  BSYNC.RECONVERGENT B0 ;  /* 0x0000000000007941 */ /* 0x000fea0003800200 */
.L_x_15618:
[----:B------:R-:W-:Y:S01]  /*e390*/  ISETP.NE.AND P1, PT, R26, 0x1, PT ;  /* 0x000000011a00780c */ /* 0x000fe20003f25270 */
[----:B------:R-:W-:Y:S01]  /*e3a0*/  IMAD.U32 R16, R16, 0x10000, RZ ;  /* 0x0001000010107824 */ /* 0x000fe200078e00ff */
[----:B------:R-:W-:Y:S01]  /*e3b0*/  I2FP.F32.U32 R25, R25 ;  /* 0x0000001900197245 */ /* 0x000fe20000201000 */
[----:B------:R-:W-:Y:S01]  /*e3c0*/  BSSY.RECONVERGENT B0, `(.L_x_15623) ;  /* 0x0000049000007945 */ /* 0x000fe20003800200 */
[----:B------:R-:W-:Y:S01]  /*e3d0*/  MOV R27, 0x2 ;  /* 0x00000002001b7802 */ /* 0x000fe20000000f00 */
        /* <DEDUP_REMOVED lines=14> */
.L_x_15625:
        /* <DEDUP_REMOVED lines=13> */
.L_x_15627:
[----:B------:R-:W-:Y:S05]  /*e590*/  BSYNC.RECONVERGENT B1 ;  /* 0x0000000000017941 */ /* 0x000fea0003800200 */
.L_x_15626:
        /* <DEDUP_REMOVED lines=43> */
.L_x_15624:
[----:B------:R-:W-:Y:S05]  /*e850*/  BSYNC.RECONVERGENT B0 ;  /* 0x0000000000007941 */ /* 0x000fea0003800200 */
.L_x_15623:
[----:B------:R-:W-:Y:S01]  /*e860*/  ISETP.NE.AND P2, PT, R27, 0x1, PT ;  /* 0x000000011b00780c */ /* 0x000fe20003f45270 */
[C---:B------:R-:W-:Y:S01]  /*e870*/  IMAD.U32 R24, R17.reuse, 0x10000, RZ ;  /* 0x0001000011187824 */ /* 0x040fe200078e00ff */
[----:B------:R-:W-:Y:S01]  /*e880*/  I2FP.F32.U32 R25, R16 ;  /* 0x0000001000197245 */ /* 0x000fe20000201000 */
[----:B------:R-:W-:Y:S01]  /*e890*/  BSSY.RECONVERGENT B0, `(.L_x_15628) ;  /* 0x000004a000007945 */ /* 0x000fe20003800200 */
[----:B------:R-:W-:Y:S01]  /*e8a0*/  PRMT R31, R17, 0x7632, R31 ;  /* 0x00007632111f7816 */ /* 0x000fe2000000001f */
[----:B------:R-:W-:Y:S01]  /*e8b0*/  IMAD.MOV.U32 R17, RZ, RZ, R4 ;  /* 0x000000ffff117224 */ /* 0x000fe200078e0004 */
[----:B------:R-:W-:Y:S01]  /*e8c0*/  MOV R26, 0x2 ;  /* 0x00000002001a7802 */ /* 0x000fe20000000f00 */
[----:B------:R-:W-:Y:S01]  /*e8d0*/  FFMA.FTZ R16, R25, R132, 1.1641532182693481445e-10 ;  /* 0x2f00000019107423 */ /* 0x000fe20000010084 */
[----:B------:R-:W-:-:S04]  /*e8e0*/  FMUL.FTZ R25, R24, R133 ;  /* 0x0000008518197220 */ /* 0x000fc80000410000 */
        /* <DEDUP_REMOVED lines=11> */
.L_x_15630:
        /* <DEDUP_REMOVED lines=13> */
.L_x_15632:
[----:B------:R-:W-:Y:S05]  /*ea70*/  BSYNC.RECONVERGENT B1 ;  /* 0x0000000000017941 */ /* 0x000fea0003800200 */
.L_x_15631:
        /* <DEDUP_REMOVED lines=43> */
.L_x_15629:
[----:B------:R-:W-:Y:S05]  /*ed30*/  BSYNC.RECONVERGENT B0 ;  /* 0x0000000000007941 */ /* 0x000fea0003800200 */
.L_x_15628:
[----:B------:R-:W-:Y:S01]  /*ed40*/  ISETP.NE.AND P3, PT, R26, 0x1, PT ;  /* 0x000000011a00780c */ /* 0x000fe20003f65270 */
[----:B------:R-:W-:Y:S01]  /*ed50*/  IMAD.U32 R24, R31, 0x10000, RZ ;  /* 0x000100001f187824 */ /* 0x000fe200078e00ff */
[----:B------:R-:W-:Y:S01]  /*ed60*/  I2FP.F32.U32 R17, R17 ;  /* 0x0000001100117245 */ /* 0x000fe20000201000 */
[----:B------:R-:W-:Y:S01]  /*ed70*/  BSSY.RECONVERGENT B0, `(.L_x_15633) ;  /* 0x0000049000007945 */ /* 0x000fe20003800200 */
[----:B------:R-:W-:Y:S01]  /*ed80*/  MOV R25, 0x2 ;  /* 0x0000000200197802 */ /* 0x000fe20000000f00 */
[----:B------:R-:W-:Y:S02]  /*ed90*/  FMUL.FTZ R31, R24, R133 ;  /* 0x00000085181f7220 */ /* 0x000fe40000410000 */
        /* <DEDUP_REMOVED lines=13> */
.L_x_15635:
        /* <DEDUP_REMOVED lines=13> */
.L_x_15637:
[----:B------:R-:W-:Y:S05]  /*ef40*/  BSYNC.RECONVERGENT B1 ;  /* 0x0000000000017941 */ /* 0x000fea0003800200 */
.L_x_15636:
        /* <DEDUP_REMOVED lines=43> */
.L_x_15634:
[----:B------:R-:W-:Y:S05]  /*f200*/  BSYNC.RECONVERGENT B0 ;  /* 0x0000000000007941 */ /* 0x000fea0003800200 */
.L_x_15633:
[----:B------:R-:W-:Y:S01]  /*f210*/  ISETP.NE.AND P4, PT, R25, 0x1, PT ;  /* 0x000000011900780c */ /* 0x000fe20003f85270 */
[C---:B------:R-:W-:Y:S01]  /*f220*/  IMAD.U32 R24, R18.reuse, 0x10000, RZ ;  /* 0x0001000012187824 */ /* 0x040fe200078e00ff */
        /* <DEDUP_REMOVED lines=18> */
.L_x_15640:
        /* <DEDUP_REMOVED lines=13> */
.L_x_15642:
[----:B------:R-:W-:Y:S05]  /*f420*/  BSYNC.RECONVERGENT B1 ;  /* 0x0000000000017941 */ /* 0x000fea0003800200 */
.L_x_15641:
        /* <DEDUP_REMOVED lines=43> */
.L_x_15639:
[----:B------:R-:W-:Y:S05]  /*f6e0*/  BSYNC.RECONVERGENT B0 ;  /* 0x0000000000007941 */ /* 0x000fea0003800200 */
.L_x_15638:
[----:B------:R-:W-:Y:S01]  /*f6f0*/  ISETP.NE.AND P5, PT, R24, 0x1, PT ;  /* 0x000000011800780c */ /* 0x000fe20003fa5270 */
[----:B------:R-:W-:Y:S01]  /*f700*/  IMAD.U32 R18, R18, 0x10000, RZ ;  /* 0x0001000012127824 */ /* 0x000fe200078e00ff */
[----:B------:R-:W-:Y:S01]  /*f710*/  I2FP.F32.U32 R17, R17 ;  /* 0x0000001100117245 */ /* 0x000fe20000201000 */
[----:B------:R-:W-:Y:S01]  /*f720*/  BSSY.RECONVERGENT B0, `(.L_x_15643) ;  /* 0x0000049000007945 */ /* 0x000fe20003800200 */
[----:B------:R-:W-:-:S03]  /*f730*/  MOV R114, 0x2 ;  /* 0x0000000200727802 */ /* 0x000fc60000000f00 */
[----:B------:R-:W-:Y:S01]  /*f740*/  FFMA.FTZ R16, R17, R132, 1.1641532182693481445e-10 ;  /* 0x2f00000011107423 */ /* 0x000fe20000010084 */
[----:B------:R-:W-:Y:S01]  /*f750*/  FMUL.FTZ R17, R18, R133 ;  /* 0x0000008512117220 */ /* 0x000fe20000410000 */
[----:B------:R-:W-:-:S03]  /*f760*/  IMAD.MOV.U32 R18, RZ, RZ, R4 ;  /* 0x000000ffff127224 */ /* 0x000fc600078e0004 */
[----:B------:R-:W-:Y:S01]  /*f770*/  FMUL.FTZ R26, R17, R130 ;  /* 0x00000082111a7220 */ /* 0x000fe20000410000 */
        /* <DEDUP_REMOVED lines=10> */
.L_x_15645:
        /* <DEDUP_REMOVED lines=13> */
.L_x_15647:
[----:B------:R-:W-:Y:S05]  /*f8f0*/  BSYNC.RECONVERGENT B1 ;  /* 0x0000000000017941 */ /* 0x000fea0003800200 */
.L_x_15646:
        /* <DEDUP_REMOVED lines=43> */
.L_x_15644:
[----:B------:R-:W-:Y:S05]  /*fbb0*/  BSYNC.RECONVERGENT B0 ;  /* 0x0000000000007941 */ /* 0x000fea0003800200 */
.L_x_15643:
[----:B------:R-:W-:Y:S01]  /*fbc0*/  ISETP.NE.AND P6, PT, R114, 0x1, PT ;  /* 0x000000017200780c */ /* 0x000fe20003fc5270 */
[----:B------:R-:W-:Y:S01]  /*fbd0*/  BSSY.RECONVERGENT B0, `(.L_x_15648) ;  /* 0x000004e000007945 */ /* 0x000fe20003800200 */
[----:B------:R-:W-:Y:S01]  /*fbe0*/  I2FP.F32.U32 R17, R18 ;  /* 0x0000001200117245 */ /* 0x000fe20000201000 */
[C---:B------:R-:W-:Y:S01]  /*fbf0*/  IMAD.U32 R18, R19.reuse, 0x10000, RZ ;  /* 0x0001000013127824 */ /* 0x040fe200078e00ff */
[----:B------:R-:W-:Y:S02]  /*fc00*/  PRMT R27, R19, 0x7632, R27 ;  /* 0x00007632131b7816 */ /* 0x000fe4000000001b */
[----:B------:R-:W-:Y:S01]  /*fc10*/  MOV R146, 0x2 ;  /* 0x0000000200927802 */ /* 0x000fe20000000f00 */
        /* <DEDUP_REMOVED lines=14> */
.L_x_15650:
        /* <DEDUP_REMOVED lines=15> */
.L_x_15652:
[----:B------:R-:W-:Y:S05]  /*fdf0*/  BSYNC.RECONVERGENT B1 ;  /* 0x0000000000017941 */ /* 0x000fea0003800200 */
.L_x_15651:
        /* <DEDUP_REMOVED lines=43> */
.L_x_15649:
[----:B------:R-:W-:Y:S05]  /*100b0*/  BSYNC.RECONVERGENT B0 ;  /* 0x0000000000007941 */ /* 0x000fea0003800200 */
.L_x_15648:
        /* <DEDUP_REMOVED lines=16> */
.L_x_15612:
[----:B------:R-:W-:Y:S01]  /*101c0*/  SEL R19, RZ, 0x1000000, !P6 ;  /* 0x01000000ff137807 */ /* 0x000fe20007000000 */
[C---:B------:R-:W-:Y:S01]  /*101d0*/  IMAD.WIDE.U32 R114, R135.reuse, 0x20, R140 ;  /* 0x0000002087727825 */ /* 0x040fe200078e008c */
[----:B------:R-:W-:Y:S02]  /*101e0*/  ISETP.NE.AND P6, PT, R20, RZ, PT ;  /* 0x000000ff1400720c */ /* 0x000fe40003fc5270 */
[----:B------:R-:W-:Y:S01]  /*101f0*/  SEL R20, RZ, 0x10000, !P5 ;  /* 0x00010000ff147807 */ /* 0x000fe20006800000 */
[----:B------:R-:W-:Y:S01]  /*10200*/  IMAD.WIDE.U32 R112, R135, 0x8, R138 ;  /* 0x0000000887707825 */ /* 0x000fe200078e008a */
[----:B------:R-:W-:Y:S01]  /*10210*/  ISETP.NE.AND P5, PT, R21, RZ, PT ;  /* 0x000000ff1500720c */ /* 0x000fe20003fa5270 */
[----:B------:R0:W-:Y:S01]  /*10220*/  STG.E.128 desc[UR6][R114.64], R28 ;  /* 0x0000001c72007986 */ /* 0x0001e2000c101d06 */
[----:B------:R-:W-:Y:S02]  /*10230*/  SEL R21, RZ, 0x100, !P4 ;  /* 0x00000100ff157807 */ /* 0x000fe40006000000 */
[----:B------:R-:W-:Y:S01]  /*10240*/  SEL R18, RZ, 0x1000000, !P2 ;  /* 0x01000000ff127807 */ /* 0x000fe20005000000 */
[----:B------:R0:W-:Y:S01]  /*10250*/  STG.E.128 desc[UR6][R114.64+0x10], R24 ;  /* 0x0000101872007986 */ /* 0x0001e2000c101d06 */
[----:B------:R-:W-:-:S02]  /*10260*/  SEL R17, RZ, 0x10000, !P1 ;  /* 0x00010000ff117807 */ /* 0x000fc40004800000 */
[----:B------:R-:W-:Y:S02]  /*10270*/  SEL R16, RZ, 0x100, !P0 ;  /* 0x00000100ff107807 */ /* 0x000fe40004000000 */
[----:B------:R-:W-:Y:S02]  /*10280*/  LOP3.LUT R21, R21, R19, R20, 0xfe, !PT ;  /* 0x0000001315157212 */ /* 0x000fe400078efe14 */
[----:B------:R-:W-:Y:S02]  /*10290*/  SEL R20, RZ, 0x1, !P3 ;  /* 0x00000001ff147807 */ /* 0x000fe40005800000 */
[----:B------:R-:W-:Y:S02]  /*102a0*/  LOP3.LUT R16, R16, R18, R17, 0xfe, !PT ;  /* 0x0000001210107212 */ /* 0x000fe400078efe11 */
[----:B------:R-:W-:Y:S02]  /*102b0*/  SEL R17, RZ, 0x1, !P5 ;  /* 0x00000001ff117807 */ /* 0x000fe40006800000 */
[----:B------:R-:W-:-:S02]  /*102c0*/  IADD3 R143, PT, PT, R0, 0x60, RZ ;  /* 0x00000060008f7810 */ /* 0x000fc40007ffe0ff */
[----:B------:R-:W-:Y:S02]  /*102d0*/  LOP3.LUT R21, R21, R20, RZ, 0xfc, !PT ;  /* 0x0000001415157212 */ /* 0x000fe400078efcff */
[----:B------:R-:W-:Y:S01]  /*102e0*/  LOP3.LUT R20, R16, R17, RZ, 0xfc, !PT ;  /* 0x0000001110147212 */ /* 0x000fe200078efcff */
[----:B------:R-:W-:-:S04]  /*102f0*/  IMAD.WIDE.U32 R16, R143, 0x10, R22 ;  /* 0x000000108f107825 */ /* 0x000fc800078e0016 */
        /* <DEDUP_REMOVED lines=23> */
.L_x_15656:
        /* <DEDUP_REMOVED lines=13> */
.L_x_15658:
[----:B------:R-:W-:Y:S05]  /*10540*/  BSYNC.RECONVERGENT B1 ;  /* 0x0000000000017941 */ /* 0x000fea0003800200 */
.L_x_15657:
        /* <DEDUP_REMOVED lines=43> */
.L_x_15655:
[----:B------:R-:W-:Y:S05]  /*10800*/  BSYNC.RECONVERGENT B0 ;  /* 0x0000000000007941 */ /* 0x000fea0003800200 */
.L_x_15654:
        /* <DEDUP_REMOVED lines=24> */
.L_x_15661:
        /* <DEDUP_REMOVED lines=13> */
.L_x_15663:
[----:B------:R-:W-:Y:S05]  /*10a60*/  BSYNC.RECONVERGENT B1 ;  /* 0x0000000000017941 */ /* 0x000fea0003800200 */
.L_x_15662:
        /* <DEDUP_REMOVED lines=43> */
.L_x_15660:
[----:B------:R-:W-:Y:S05]  /*10d20*/  BSYNC.RECONVERGENT B0 ;  /* 0x0000000000007941 */ /* 0x000fea0003800200 */
.L_x_15659:
        /* <DEDUP_REMOVED lines=22> */
.L_x_15666:
        /* <DEDUP_REMOVED lines=13> */
.L_x_15668:
[----:B------:R-:W-:Y:S05]  /*10f60*/  BSYNC.RECONVERGENT B1 ;  /* 0x0000000000017941 */ /* 0x000fea0003800200 */
.L_x_15667:
        /* <DEDUP_REMOVED lines=43> */
.L_x_15665:
[----:B------:R-:W-:Y:S05]  /*11220*/  BSYNC.RECONVERGENT B0 ;  /* 0x0000000000007941 */ /* 0x000fea0003800200 */
.L_x_15664:
        /* <DEDUP_REMOVED lines=23> */
.L_x_15671:
        /* <DEDUP_REMOVED lines=13> */
.L_x_15673:
[----:B------:R-:W-:Y:S05]  /*11470*/  BSYNC.RECONVERGENT B1 ;  /* 0x0000000000017941 */ /* 0x000fea0003800200 */
.L_x_15672:
        /* <DEDUP_REMOVED lines=43> */
.L_x_15670:
[----:B------:R-:W-:Y:S05]  /*11730*/  BSYNC.RECONVERGENT B0 ;  /* 0x0000000000007941 */ /* 0x000fea0003800200 */
.L_x_15669:
        /* <DEDUP_REMOVED lines=22> */
.L_x_15676:
        /* <DEDUP_REMOVED lines=13> */
.L_x_15678:
[----:B------:R-:W-:Y:S05]  /*11970*/  BSYNC.RECONVERGENT B1 ;  /* 0x0000000000017941 */ /* 0x000fea0003800200 */
.L_x_15677:
        /* <DEDUP_REMOVED lines=43> */
.L_x_15675:
[----:B------:R-:W-:Y:S05]  /*11c30*/  BSYNC.RECONVERGENT B0 ;  /* 0x0000000000007941 */ /* 0x000fea0003800200 */
.L_x_15674:
        /* <DEDUP_REMOVED lines=23> */
.L_x_15681:
        /* <DEDUP_REMOVED lines=13> */
.L_x_15683:
[----:B------:R-:W-:Y:S05]  /*11e80*/  BSYNC.RECONVERGENT B1 ;  /* 0x0000000000017941 */ /* 0x000fea0003800200 */
.L_x_15682:
        /* <DEDUP_REMOVED lines=43> */
.L_x_15680:
[----:B------:R-:W-:Y:S05]  /*12140*/  BSYNC.RECONVERGENT B0 ;  /* 0x0000000000007941 */ /* 0x000fea0003800200 */
.L_x_15679:
        /* <DEDUP_REMOVED lines=22> */
.L_x_15686:
        /* <DEDUP_REMOVED lines=13> */
.L_x_15688:
[----:B------:R-:W-:Y:S05]  /*12380*/  BSYNC.RECONVERGENT B1 ;  /* 0x0000000000017941 */ /* 0x000fea0003800200 */
.L_x_15687:
        /* <DEDUP_REMOVED lines=43> */
.L_x_15685:
[----:B------:R-:W-:Y:S05]  /*12640*/  BSYNC.RECONVERGENT B0 ;  /* 0x0000000000007941 */ /* 0x000fea0003800200 */
.L_x_15684:
        /* <DEDUP_REMOVED lines=23> */
.L_x_15691:
        /* <DEDUP_REMOVED lines=15> */
.L_x_15693:
[----:B------:R-:W-:Y:S05]  /*128b0*/  BSYNC.RECONVERGENT B1 ;  /* 0x0000000000017941 */ /* 0x000fea0003800200 */
.L_x_15692:
        /* <DEDUP_REMOVED lines=43> */
.L_x_15690:
[----:B------:R-:W-:Y:S05]  /*12b70*/  BSYNC.RECONVERGENT B0 ;  /* 0x0000000000007941 */ /* 0x000fea0003800200 */
.L_x_15689:
        /* <DEDUP_REMOVED lines=10> */
.L_x_15653:
        /* <DEDUP_REMOVED lines=16> */
.L_x_15697:
        /* <DEDUP_REMOVED lines=13> */
.L_x_15699:
[----:B------:R-:W-:Y:S05]  /*12df0*/  BSYNC.RECONVERGENT B1 ;  /* 0x0000000000017941 */ /* 0x000fea0003800200 */
.L_x_15698:
        /* <DEDUP_REMOVED lines=39> */
[----:B------:R-:W-:Y:S01]  /*13070*/  MOV R4, R112 ;  /* 0x0000007000047202 */ /* 0x000fe20000000f00 */
[----:B------:R-:W-:Y:S01]  /*13080*/  IMAD.MOV.U32 R142, RZ, RZ, R20 ;  /* 0x000000ffff8e7224 */ /* 0x000fe200078e0014 */
[----:B------:R-:W-:Y:S02]  /*13090*/  LOP3.LUT R7, R126, R22, R21, 0x96, !PT ;  /* 0x000000167e077212 */ /* 0x000fe400078e9615 */
[----:B------:R-:W-:-:S07]  /*130a0*/  MOV R20, R150 ;  /* 0x0000009600147202 */ /* 0x000fce0000000f00 */
.L_x_15696:
[----:B------:R-:W-:Y:S05]  /*130b0*/  BSYNC.RECONVERGENT B0 ;  /* 0x0000000000007941 */ /* 0x000fea0003800200 */
.L_x_15695:
[----:B------:R-:W-:Y:S01]  /*130c0*/  ISETP.NE.AND P0, PT, R23, 0x1, PT ;  /* 0x000000011700780c */ /* 0x000fe20003f05270 */
[----:B------:R-:W-:Y:S01]  /*130d0*/  BSSY.RECONVERGENT B0, `(.L_x_15700) ;  /* 0x000004d000007945 */ /* 0x000fe20003800200 */
[----:B------:R-:W-:Y:S01]  /*130e0*/  I2FP.F32.U32 R21, R20 ;  /* 0x0000001400157245 */ /* 0x000fe20000201000 */
[----:B------:R-:W-:Y:S01]  /*130f0*/  IMAD.MOV.U32 R112, RZ, RZ, 0x2 ;  /* 0x00000002ff707424 */ /* 0x000fe200078e00ff */
[C---:B-----5:R-:W-:Y:S02]  /*13100*/  SHF.L.U32 R22, R16.reuse, 0x10, RZ ;  /* 0x0000001010167819 */ /* 0x060fe400000006ff */
[----:B------:R-:W-:Y:S01]  /*13110*/  PRMT R114, R16, 0x7632, R114 ;  /* 0x0000763210727816 */ /* 0x000fe20000000072 */
[----:B------:R-:W-:Y:S01]  /*13120*/  FFMA.FTZ R20, R21, R132, 1.1641532182693481445e-10 ;  /* 0x2f00000015147423 */ /* 0x000fe20000010084 */
[----:B------:R-:W-:Y:S01]  /*13130*/  MOV R21, R4 ;  /* 0x0000000400157202 */ /* 0x000fe20000000f00 */
[----:B------:R-:W-:-:S03]  /*13140*/  FMUL.FTZ R145, R22, R133 ;  /* 0x0000008516917220 */ /* 0x000fc60000410000 */
        /* <DEDUP_REMOVED lines=12> */
.L_x_15702:
        /* <DEDUP_REMOVED lines=13> */
.L_x_15704:
[----:B------:R-:W-:Y:S05]  /*132e0*/  BSYNC.RECONVERGENT B1 ;  /* 0x0000000000017941 */ /* 0x000fea0003800200 */
.L_x_15703:
        /* <DEDUP_REMOVED lines=43> */
.L_x_15701:
[----:B------:R-:W-:Y:S05]  /*135a0*/  BSYNC.RECONVERGENT B0 ;  /* 0x0000000000007941 */ /* 0x000fea0003800200 */
.L_x_15700:
        /* <DEDUP_REMOVED lines=19> */
.L_x_15707:
        /* <DEDUP_REMOVED lines=13> */
.L_x_15709:
[----:B------:R-:W-:Y:S05]  /*137b0*/  BSYNC.RECONVERGENT B1 ;  /* 0x0000000000017941 */ /* 0x000fea0003800200 */
.L_x_15708:
        /* <DEDUP_REMOVED lines=40> */
[----:B------:R-:W-:Y:S01]  /*13a40*/  LOP3.LUT R7, R126, R22, R21, 0x96, !PT ;  /* 0x000000167e077212 */ /* 0x000fe200078e9615 */
[----:B------:R-:W-:Y:S01]  /*13a50*/  IMAD.MOV.U32 R22, RZ, RZ, R142 ;  /* 0x000000ffff167224 */ /* 0x000fe200078e008e */
[----:B------:R-:W-:-:S07]  /*13a60*/  MOV R142, R20 ;  /* 0x00000014008e7202 */ /* 0x000fce0000000f00 */
.L_x_15706:
[----:B------:R-:W-:Y:S05]  /*13a70*/  BSYNC.RECONVERGENT B0 ;  /* 0x0000000000007941 */ /* 0x000fea0003800200 */
.L_x_15705:
        /* <DEDUP_REMOVED lines=20> */
.L_x_15712:
        /* <DEDUP_REMOVED lines=13> */
.L_x_15714:
[----:B------:R-:W-:Y:S05]  /*13c90*/  BSYNC.RECONVERGENT B1 ;  /* 0x0000000000017941 */ /* 0x000fea0003800200 */
.L_x_15713:
        /* <DEDUP_REMOVED lines=43> */
.L_x_15711:
[----:B------:R-:W-:Y:S05]  /*13f50*/  BSYNC.RECONVERGENT B0 ;  /* 0x0000000000007941 */ /* 0x000fea0003800200 */
.L_x_15710:
        /* <DEDUP_REMOVED lines=19> */
.L_x_15717:
        /* <DEDUP_REMOVED lines=13> */
.L_x_15719:
[----:B------:R-:W-:Y:S05]  /*14160*/  BSYNC.RECONVERGENT B1 ;  /* 0x0000000000017941 */ /* 0x000fea0003800200 */
.L_x_15718:
        /* <DEDUP_REMOVED lines=41> */
[----:B------:R-:W-:Y:S02]  /*14400*/  LOP3.LUT R7, R126, R22, R21, 0x96, !PT ;  /* 0x000000167e077212 */ /* 0x000fe400078e9615 */
[----:B------:R-:W-:-:S07]  /*14410*/  MOV R142, R20 ;  /* 0x00000014008e7202 */ /* 0x000fce0000000f00 */
.L_x_15716:
[----:B------:R-:W-:Y:S05]  /*14420*/  BSYNC.RECONVERGENT B0 ;  /* 0x0000000000007941 */ /* 0x000fea0003800200 */
.L_x_15715:
        /* <DEDUP_REMOVED lines=20> */
.L_x_15722:
        /* <DEDUP_REMOVED lines=13> */
.L_x_15724:
[----:B------:R-:W-:Y:S05]  /*14640*/  BSYNC.RECONVERGENT B1 ;  /* 0x0000000000017941 */ /* 0x000fea0003800200 */
.L_x_15723:
        /* <DEDUP_REMOVED lines=43> */
.L_x_15721:
[----:B------:R-:W-:Y:S05]  /*14900*/  BSYNC.RECONVERGENT B0 ;  /* 0x0000000000007941 */ /* 0x000fea0003800200 */
.L_x_15720:
        /* <DEDUP_REMOVED lines=19> */
.L_x_15727:
        /* <DEDUP_REMOVED lines=13> */
.L_x_15729:
[----:B------:R-:W-:Y:S05]  /*14b10*/  BSYNC.RECONVERGENT B1 ;  /* 0x0000000000017941 */ /* 0x000fea0003800200 */
.L_x_15728:
        /* <DEDUP_REMOVED lines=43> */
.L_x_15726:
[----:B------:R-:W-:Y:S05]  /*14dd0*/  BSYNC.RECONVERGENT B0 ;  /* 0x0000000000007941 */ /* 0x000fea0003800200 */
.L_x_15725:
        /* <DEDUP_REMOVED lines=20> */
.L_x_15732:
        /* <DEDUP_REMOVED lines=15> */
.L_x_15734:
[----:B------:R-:W-:Y:S05]  /*15010*/  BSYNC.RECONVERGENT B1 ;  /* 0x0000000000017941 */ /* 0x000fea0003800200 */
.L_x_15733:
        /* <DEDUP_REMOVED lines=42> */
[----:B------:R-:W-:-:S07]  /*152c0*/  MOV R142, R20 ;  /* 0x00000014008e7202 */ /* 0x000fce0000000f00 */
.L_x_15731:
[----:B------:R-:W-:Y:S05]  /*152d0*/  BSYNC.RECONVERGENT B0 ;  /* 0x0000000000007941 */ /* 0x000fea0003800200 */
.L_x_15730:
        /* <DEDUP_REMOVED lines=16> */
.L_x_15694:
        /* <DEDUP_REMOVED lines=138> */
.L_x_15748:
[----:B------:R-:W-:Y:S01]  /*15c80*/  FMUL.FTZ R2, R119, R119 ;  /* 0x0000007777027220 */ /* 0x000fe20000410000 */
[----:B-1----:R-:W-:Y:S01]  /*15c90*/  FADD.FTZ R121, R120, R121 ;  /* 0x0000007978797221 */ /* 0x002fe20000010000 */
[----:B------:R-:W-:Y:S01]  /*15ca0*/  ISETP.NE.AND P1, PT, RZ, UR12, PT ;  /* 0x0000000cff007c0c */ /* 0x000fe2000bf25270 */
[----:B------:R-:W1:Y:S02]  /*15cb0*/  @!P0 LDC.64 R18, c[0x0][0x3c0] ;  /* 0x0000f000ff128b82 */ /* 0x000e640000000a00 */
[----:B------:R-:W-:Y:S01]  /*15cc0*/  FFMA.FTZ R16, R121, R16, UR11 ;  /* 0x0000000b79107e23 */ /* 0x000fe20008010010 */
[----:B------:R-:W-:Y:S02]  /*15cd0*/  FSEL R17, R2, RZ, P1 ;  /* 0x000000ff02117208 */ /* 0x000fe40000800000 */
[----:B------:R-:W-:-:S03]  /*15ce0*/  FSEL R161, R119, RZ, !P1 ;  /* 0x000000ff77a17208 */ /* 0x000fc60004800000 */
[----:B------:R-:W-:Y:S02]  /*15cf0*/  FADD.FTZ R2, R16, R17 ;  /* 0x0000001110027221 */ /* 0x000fe40000010000 */
[----:B------:R-:W2:Y:S01]  /*15d00*/  LDC.64 R16, c[0x0][0x428] ;  /* 0x00010a00ff107b82 */ /* 0x000ea20000000a00 */
[C---:B------:R-:W-:Y:S01]  /*15d10*/  FADD.FTZ R163, -R161.reuse, R40 ;  /* 0x00000028a1a37221 */ /* 0x040fe20000010100 */
        /* <DEDUP_REMOVED lines=12> */
[----:B-1----:R-:W-:-:S04]  /*15de0*/  @!P0 IMAD.WIDE R18, R117, 0x4, R18 ;  /* 0x0000000475128825 */ /* 0x002fc800078e0212 */
[C---:B------:R-:W-:Y:S01]  /*15df0*/  FADD.FTZ R121, -R161.reuse, R44 ;  /* 0x0000002ca1797221 */ /* 0x040fe20000010100 */
[C---:B------:R-:W-:Y:S01]  /*15e00*/  FADD.FTZ R139, -R161.reuse, R38 ;  /* 0x00000026a18b7221 */ /* 0x040fe20000010100 */
[C---:B------:R-:W-:Y:S01]  /*15e10*/  FADD.FTZ R141, -R161.reuse, R39 ;  /* 0x00000027a18d7221 */ /* 0x040fe20000010100 */
[C---:B------:R-:W-:Y:S01]  /*15e20*/  FADD.FTZ R149, -R161.reuse, R20 ;  /* 0x00000014a1957221 */ /* 0x040fe20000010100 */
[----:B------:R1:W-:Y:S01]  /*15e30*/  @!P0 STG.E desc[UR6][R18.64], R119 ;  /* 0x0000007712008986 */ /* 0x0003e2000c101906 */
[C---:B------:R-:W-:Y:S01]  /*15e40*/  FADD.FTZ R41, -R161.reuse, R36 ;  /* 0x00000024a1297221 */ /* 0x040fe20000010100 */
[----:B------:R-:W-:Y:S01]  /*15e50*/  FADD.FTZ R153, -R161, R34 ;  /* 0x00000022a1997221 */ /* 0x000fe20000010100 */
[C---:B---3--:R-:W-:Y:S01]  /*15e60*/  FMUL.FTZ R163, R2.reuse, R163 ;  /* 0x000000a302a37220 */ /* 0x048fe20000410000 */
[----:B------:R-:W-:Y:S01]  /*15e70*/  FMUL.FTZ R21, R2, R42 ;  /* 0x0000002a02157220 */ /* 0x000fe20000410000 */
[----:B--2---:R-:W-:-:S04]  /*15e80*/  IMAD.WIDE.U32 R32, R0, 0x10, R16 ;  /* 0x0000001000207825 */ /* 0x004fc800078e0010 */
        /* <DEDUP_REMOVED lines=8> */
[C---:B------:R-:W-:Y:S01]  /*15f10*/  FADD.FTZ R157, -R161.reuse, R35 ;  /* 0x00000023a19d7221 */ /* 0x040fe20000010100 */
[----:B-1----:R-:W-:Y:S01]  /*15f20*/  F2FP.BF16.F32.PACK_AB R19, R40, R21 ;  /* 0x000000152813723e */ /* 0x002fe200000010ff */
[----:B------:R-:W-:Y:S01]  /*15f30*/  FMUL.FTZ R147, R2, R147 ;  /* 0x0000009302937220 */ /* 0x000fe20000410000 */
[----:B------:R-:W-:Y:S01]  /*15f40*/  F2FP.BF16.F32.PACK_AB R18, R0, R163 ;  /* 0x000000a30012723e */ /* 0x000fe200000010ff */
[C---:B------:R-:W-:Y:S01]  /*15f50*/  FMUL.FTZ R0, R2.reuse, R45 ;  /* 0x0000002d02007220 */ /* 0x040fe20000410000 */
[C---:B------:R-:W-:Y:S01]  /*15f60*/  FMUL.FTZ R40, R2.reuse, R27 ;  /* 0x0000001b02287220 */ /* 0x040fe20000410000 */
[C---:B------:R-:W-:Y:S01]  /*15f70*/  FADD.FTZ R43, -R161.reuse, R37 ;  /* 0x00000025a12b7221 */ /* 0x040fe20000010100 */
[----:B------:R-:W-:Y:S01]  /*15f80*/  FADD.FTZ R159, -R161, R22 ;  /* 0x00000016a19f7221 */ /* 0x000fe20000010100 */
[----:B------:R-:W-:Y:S01]  /*15f90*/  FMUL.FTZ R121, R2, R121 ;  /* 0x0000007902797220 */ /* 0x000fe20000410000 */
[----:B------:R-:W1:Y:S01]  /*15fa0*/  @!P0 LDC.64 R44, c[0x0][0x3c8] ;  /* 0x0000f200ff2c8b82 */ /* 0x000e620000000a00 */
[----:B------:R-:W-:-:S04]  /*15fb0*/  IMAD.WIDE.U32 R34, R134, 0x10, R16 ;  /* 0x0000001086227825 */ /* 0x000fc800078e0010 */
[C---:B------:R-:W-:Y:S01]  /*15fc0*/  FMUL.FTZ R139, R2.reuse, R139 ;  /* 0x0000008b028b7220 */ /* 0x040fe20000410000 */
[----:B------:R-:W-:Y:S01]  /*15fd0*/  FMUL.FTZ R22, R2, R141 ;  /* 0x0000008d02167220 */ /* 0x000fe20000410000 */
[----:B------:R-:W-:Y:S01]  /*15fe0*/  FFMA.FTZ R20, R20, R111, R79 ;  /* 0x0000006f14147223 */ /* 0x000fe2000001004f */
        /* <DEDUP_REMOVED lines=8> */
[----:B------:R-:W-:Y:S01]  /*16070*/  FADD.FTZ R129, -R161, R31 ;  /* 0x0000001fa1817221 */ /* 0x000fe20000010100 */
        /* <DEDUP_REMOVED lines=13> */
[----:B------:R-:W-:Y:S01]  /*16150*/  FADD.FTZ R161, -R161, R23 ;  /* 0x00000017a1a17221 */ /* 0x000fe20000010100 */
[C---:B------:R-:W-:Y:S01]  /*16160*/  FMUL.FTZ R145, R2.reuse, R145 ;  /* 0x0000009102917220 */ /* 0x040fe20000410000 */
[----:B------:R-:W-:Y:S01]  /*16170*/  FMUL.FTZ R24, R2, R151 ;  /* 0x0000009702187220 */ /* 0x000fe20000410000 */
[----:B------:R-:W-:Y:S01]  /*16180*/  FFMA.FTZ R23, R153, R98, R66 ;  /* 0x0000006299177223 */ /* 0x000fe20000010042 */
[----:B------:R-:W-:Y:S01]  /*16190*/  FFMA.FTZ R26, R26, R99, R67 ;  /* 0x000000631a1a7223 */ /* 0x000fe20000010043 */
[----:B------:R-:W-:Y:S01]  /*161a0*/  F2FP.BF16.F32.PACK_AB R17, R20, R17 ;  /* 0x000000111411723e */ /* 0x000fe200000010ff */
[----:B------:R-:W-:Y:S01]  /*161b0*/  FFMA.FTZ R20, R41, R100, R68 ;  /* 0x0000006429147223 */ /* 0x000fe20000010044 */
[----:B------:R-:W-:Y:S01]  /*161c0*/  F2FP.BF16.F32.PACK_AB R27, R40, R27 ;  /* 0x0000001b281b723e */ /* 0x000fe200000010ff */
[C---:B------:R-:W-:Y:S01]  /*161d0*/  FMUL.FTZ R133, R2.reuse, R133 ;  /* 0x0000008502857220 */ /* 0x040fe20000410000 */
[----:B------:R-:W-:Y:S01]  /*161e0*/  F2FP.BF16.F32.PACK_AB R16, R21, R16 ;  /* 0x000000101510723e */ /* 0x000fe200000010ff */
[----:B------:R-:W-:Y:S01]  /*161f0*/  FMUL.FTZ R30, R2, R25 ;  /* 0x00000019021e7220 */ /* 0x000fe20000410000 */
[----:B------:R-:W2:Y:S01]  /*16200*/  LDC.64 R40, c[0x0][0x380] ;  /* 0x0000e000ff287b82 */ /* 0x000ea20000000a00 */
[----:B------:R-:W-:Y:S01]  /*16210*/  F2FP.BF16.F32.PACK_AB R21, R0, R139 ;  /* 0x0000008b0015723e */ /* 0x000fe200000010ff */
[----:B------:R-:W-:Y:S01]  /*16220*/  FFMA.FTZ R145, R145, R96, R64 ;  /* 0x0000006091917223 */ /* 0x000fe20000010040 */
[----:B------:R-:W-:Y:S01]  /*16230*/  FFMA.FTZ R24, R24, R97, R65 ;  /* 0x0000006118187223 */ /* 0x000fe20000010041 */
        /* <DEDUP_REMOVED lines=36> */
[----:B------:R-:W-:Y:S01]  /*16480*/  F2FP.BF16.F32.PACK_AB R31, R112, R31 ;  /* 0x0000001f701f723e */ /* 0x000fe200000010ff */
[----:B--2---:R-:W-:Y:S01]  /*16490*/  IMAD R117, R40, 0x4, R117 ;  /* 0x0000000428757824 */ /* 0x004fe200078e0275 */
[----:B------:R-:W-:Y:S01]  /*164a0*/  F2FP.BF16.F32.PACK_AB R29, R42, R29 ;  /* 0x0000001d2a1d723e */ /* 0x000fe200000010ff */
[----:B------:R1:W-:Y:S01]  /*164b0*/  @!P0 STG.E desc[UR6][R44.64], R2 ;  /* 0x000000022c008986 */ /* 0x0003e2000c101906 */
[----:B------:R-:W-:Y:S02]  /*164c0*/  F2FP.BF16.F32.PACK_AB R28, R43, R28 ;  /* 0x0000001c2b1c723e */ /* 0x000fe400000010ff */
[----:B------:R-:W-:Y:S01]  /*164d0*/  ISETP.GE.AND P0, PT, R117, R41, PT ;  /* 0x000000297500720c */ /* 0x000fe20003f06270 */
[----:B------:R1:W-:Y:S04]  /*164e0*/  STG.E.128 desc[UR6][R32.64], R16 ;  /* 0x0000001020007986 */ /* 0x0003e8000c101d06 */
[----:B------:R1:W-:Y:S04]  /*164f0*/  STG.E.128 desc[UR6][R34.64], R20 ;  /* 0x0000001422007986 */ /* 0x0003e8000c101d06 */
[----:B------:R1:W-:Y:S04]  /*16500*/  STG.E.128 desc[UR6][R36.64], R24 ;  /* 0x0000001824007986 */ /* 0x0003e8000c101d06 */
[----:B------:R1:W-:Y:S01]  /*16510*/  STG.E.128 desc[UR6][R38.64], R28 ;  /* 0x0000001c26007986 */ /* 0x0003e2000c101d06 */
[----:B------:R-:W-:Y:S05]  /*16520*/  @!P0 BRA `(.L_x_15736) ;  /* 0xfffffea4005c8947 */ /* 0x000fea000383ffff */
[----:B------:R-:W-:Y:S05]  /*16530*/  EXIT ;  /* 0x000000000000794d */ /* 0x000fea0003800000 */
.L_x_15735:
        /* <DEDUP_REMOVED lines=8> */
.L_x_15738:
[----:B------:R-:W-:Y:S05]  /*165c0*/  BSYNC B0 ;  /* 0x0000000000007941 */ /* 0x000fea0003800000 */
.L_x_15737:
        /* <DEDUP_REMOVED lines=9> */
.L_x_15739:
[----:B------:R-:W-:Y:S02]  /*16660*/  IMAD.MOV.U32 R124, RZ, RZ, 0x4 ;  /* 0x00000004ff7c7424 */ /* 0x000fe400078e00ff */
[----:B------:R-:W-:-:S04]  /*16670*/  IMAD.MOV.U32 R16, RZ, RZ, R121 ;  /* 0x000000ffff107224 */ /* 0x000fc800078e0079 */
[----:B------:R-:W-:-:S05]  /*16680*/  FADD.FTZ R18, R17, R16 ;  /* 0x0000001011127221 */ /* 0x000fca0000010000 */
[----:B------:R-:W-:-:S07]  /*16690*/  MOV R123, R18 ;  /* 0x00000012007b7202 */ /* 0x000fce0000000f00 */
[----:B------:R-:W-:Y:S05]  /*166a0*/  WARPSYNC.COLLECTIVE R122, `(.L_x_15740) ;  /* 0x000000007a087348 */ /* 0x000fea0003c00000 */
[----:B------:R0:W1:Y:S02]  /*166b0*/  SHFL.BFLY P1, R121, R123, R124, R125 ;  /* 0x0c00007c7b797389 */ /* 0x000064000002007d */
[----:B01----:R-:W-:Y:S05]  /*166c0*/  ENDCOLLECTIVE ;  /* 0x000000000000791b */ /* 0x003fea0003800000 */
.L_x_15740:
[----:B------:R-:W-:Y:S01]  /*166d0*/  HFMA2 R124, -RZ, RZ, 0, 4.76837158203125e-07 ;  /* 0x00000008ff7c7431 */ /* 0x000fe200000001ff */
[----:B------:R-:W-:-:S05]  /*166e0*/  MOV R19, R121 ;  /* 0x0000007900137202 */ /* 0x000fca0000000f00 */
[----:B------:R-:W-:-:S04]  /*166f0*/  FADD.FTZ R19, R18, R19 ;  /* 0x0000001312137221 */ /* 0x000fc80000010000 */
[----:B------:R-:W-:-:S07]  /*16700*/  IMAD.MOV.U32 R123, RZ, RZ, R19 ;  /* 0x000000ffff7b7224 */ /* 0x000fce00078e0013 */
[----:B------:R-:W-:Y:S05]  /*16710*/  WARPSYNC.COLLECTIVE R122, `(.L_x_15741) ;  /* 0x000000007a087348 */ /* 0x000fea0003c00000 */
[----:B------:R0:W1:Y:S02]  /*16720*/  SHFL.BFLY P1, R121, R123, R124, R125 ;  /* 0x0c00007c7b797389 */ /* 0x000064000002007d */
[----:B01----:R-:W-:Y:S05]  /*16730*/  ENDCOLLECTIVE ;  /* 0x000000000000791b */ /* 0x003fea0003800000 */
.L_x_15741:
        /* <DEDUP_REMOVED lines=8> */
.L_x_15742:
        /* <DEDUP_REMOVED lines=72> */
.L_x_15743:
[----:B------:R-:W-:Y:S02]  /*16c40*/  IMAD.MOV.U32 R124, RZ, RZ, 0x2 ;  /* 0x00000002ff7c7424 */ /* 0x000fe400078e00ff */
[----:B------:R-:W-:-:S04]  /*16c50*/  IMAD.MOV.U32 R17, RZ, RZ, R121 ;  /* 0x000000ffff117224 */ /* 0x000fc800078e0079 */
[----:B------:R-:W-:-:S05]  /*16c60*/  FADD.FTZ R17, R2, R17 ;  /* 0x0000001102117221 */ /* 0x000fca0000010000 */
[----:B------:R-:W-:-:S07]  /*16c70*/  MOV R123, R17 ;  /* 0x00000011007b7202 */ /* 0x000fce0000000f00 */
[----:B------:R-:W-:Y:S05]  /*16c80*/  WARPSYNC.COLLECTIVE R122, `(.L_x_15744) ;  /* 0x000000007a087348 */ /* 0x000fea0003c00000 */
[----:B------:R0:W1:Y:S02]  /*16c90*/  SHFL.BFLY P1, R121, R123, R124, R125 ;  /* 0x0c00007c7b797389 */ /* 0x000064000002007d */
[----:B01----:R-:W-:Y:S05]  /*16ca0*/  ENDCOLLECTIVE ;  /* 0x000000000000791b */ /* 0x003fea0003800000 */
.L_x_15744:
[----:B------:R-:W-:Y:S01]  /*16cb0*/  HFMA2 R124, -RZ, RZ, 0, 2.384185791015625e-07 ;  /* 0x00000004ff7c7431 */ /* 0x000fe200000001ff */
[----:B------:R-:W-:-:S05]  /*16cc0*/  MOV R18, R121 ;  /* 0x0000007900127202 */ /* 0x000fca0000000f00 */
[----:B------:R-:W-:-:S04]  /*16cd0*/  FADD.FTZ R18, R17, R18 ;  /* 0x0000001211127221 */ /* 0x000fc80000010000 */
[----:B------:R-:W-:-:S07]  /*16ce0*/  IMAD.MOV.U32 R123, RZ, RZ, R18 ;  /* 0x000000ffff7b7224 */ /* 0x000fce00078e0012 */
[----:B------:R-:W-:Y:S05]  /*16cf0*/  WARPSYNC.COLLECTIVE R122, `(.L_x_15745) ;  /* 0x000000007a087348 */ /* 0x000fea0003c00000 */
[----:B------:R0:W1:Y:S02]  /*16d00*/  SHFL.BFLY P1, R121, R123, R124, R125 ;  /* 0x0c00007c7b797389 */ /* 0x000064000002007d */
[----:B01----:R-:W-:Y:S05]  /*16d10*/  ENDCOLLECTIVE ;  /* 0x000000000000791b */ /* 0x003fea0003800000 */
.L_x_15745:
[----:B------:R-:W-:Y:S02]  /*16d20*/  IMAD.MOV.U32 R124, RZ, RZ, 0x8 ;  /* 0x00000008ff7c7424 */ /* 0x000fe400078e00ff */
[----:B------:R-:W-:-:S04]  /*16d30*/  IMAD.MOV.U32 R19, RZ, RZ, R121 ;  /* 0x000000ffff137224 */ /* 0x000fc800078e0079 */
[----:B------:R-:W-:-:S05]  /*16d40*/  FADD.FTZ R19, R18, R19 ;  /* 0x0000001312137221 */ /* 0x000fca0000010000 */
[----:B------:R-:W-:-:S07]  /*16d50*/  MOV R123, R19 ;  /* 0x00000013007b7202 */ /* 0x000fce0000000f00 */
[----:B------:R-:W-:Y:S05]  /*16d60*/  WARPSYNC.COLLECTIVE R122, `(.L_x_15746) ;  /* 0x000000007a087348 */ /* 0x000fea0003c00000 */
[----:B------:R0:W1:Y:S02]  /*16d70*/  SHFL.BFLY P1, R121, R123, R124, R125 ;  /* 0x0c00007c7b797389 */ /* 0x000064000002007d */
[----:B01----:R-:W-:Y:S05]  /*16d80*/  ENDCOLLECTIVE ;  /* 0x000000000000791b */ /* 0x003fea0003800000 */
.L_x_15746:
[----:B------:R-:W-:Y:S01]  /*16d90*/  HFMA2 R124, -RZ, RZ, 0, 9.5367431640625e-07 ;  /* 0x00000010ff7c7431 */ /* 0x000fe200000001ff */
[----:B------:R-:W-:-:S05]  /*16da0*/  MOV R120, R121 ;  /* 0x0000007900787202 */ /* 0x000fca0000000f00 */
[----:B------:R-:W-:-:S04]  /*16db0*/  FADD.FTZ R120, R19, R120 ;  /* 0x0000007813787221 */ /* 0x000fc80000010000 */
[----:B------:R-:W-:-:S07]  /*16dc0*/  IMAD.MOV.U32 R123, RZ, RZ, R120 ;  /* 0x000000ffff7b7224 */ /* 0x000fce00078e0078 */
[----:B------:R-:W-:Y:S05]  /*16dd0*/  WARPSYNC.COLLECTIVE R122, `(.L_x_15747) ;  /* 0x000000007a087348 */ /* 0x000fea0003c00000 */
[----:B------:R0:W1:Y:S02]  /*16de0*/  SHFL.BFLY P1, R121, R123, R124, R125 ;  /* 0x0c00007c7b797389 */ /* 0x000064000002007d */
[----:B01----:R-:W-:Y:S05]  /*16df0*/  ENDCOLLECTIVE ;  /* 0x000000000000791b */ /* 0x003fea0003800000 */
.L_x_15747:
[----:B------:R-:W-:Y:S05]  /*16e00*/  BRA `(.L_x_15748) ;  /* 0xffffffec009c7947 */ /* 0x000fea000383ffff */
.L_x_15749:
        /* <DEDUP_REMOVED lines=15> */
.L_x_37301:


//--------------------- .text._ZN10layer_norm13ln_fwd_kernelINS_13Kernel_traitsIf13__nv_bfloat16fS2_fjLj1024ELj1ELj4ELj1ELj16ENS_18Kernel_traits_baseILj1024EfS2_fS2_fjLj128EEEEELb1ELb0ELb1ELb0EEEvNS_9FwdParamsE --------------------------
	.section	.text._ZN10layer_norm13ln_fwd_kernelINS_13Kernel_traitsIf13__nv_bfloat16fS2_fjLj1024ELj1ELj4ELj1ELj16ENS_18Kernel_traits_baseILj1024EfS2_fS2_fjLj128EEEEELb1ELb0ELb1ELb0EEEvNS_9FwdParamsE,"ax",@progbits
	.align	128
        .global         _ZN10layer_norm13ln_fwd_kernelINS_13Kernel_traitsIf13__nv_bfloat16fS2_fjLj1024ELj1ELj4ELj1ELj16ENS_18Kernel_traits_baseILj1024EfS2_fS2_fjLj128EEEEELb1ELb0ELb1ELb0EEEvNS_9FwdParamsE
        .type           _ZN10layer_norm13ln_fwd_kernelINS_13Kernel_traitsIf13__nv_bfloat16fS2_fjLj1024ELj1ELj4ELj1ELj16ENS_18Kernel_traits_baseILj1024EfS2_fS2_fjLj128EEEEELb1ELb0ELb1ELb0EEEvNS_9FwdParamsE,@function
        .size           _ZN10layer_norm13ln_fwd_kernelINS_13Kernel_traitsIf13__nv_bfloat16fS2_fjLj1024ELj1ELj4ELj1ELj16ENS_18Kernel_traits_baseILj1024EfS2_fS2_fjLj128EEEEELb1ELb0ELb1ELb0EEEvNS_9FwdParamsE,(.L_x_37302 - _ZN10layer_norm13ln_fwd_kernelINS_13Kernel_traitsIf13__nv_bfloat16fS2_fjLj1024ELj1ELj4ELj1ELj16ENS_18Kernel_traits_baseILj1024EfS2_fS2_fjLj128EEEEELb1ELb0ELb1ELb0EEEvNS_9FwdParamsE)
        .other          _ZN10layer_norm13ln_fwd_kernelINS_13Kernel_traitsIf13__nv_bfloat16fS2_fjLj1024ELj1ELj4ELj1ELj16ENS_18Kernel_traits_baseILj1024EfS2_fS2_fjLj128EEEEELb1ELb0ELb1ELb0EEEvNS_9FwdParamsE,@"STO_CUDA_ENTRY STV_DEFAULT"
_ZN10layer_norm13ln_fwd_kernelINS_13Kernel_traitsIf13__nv_bfloat16fS2_fjLj1024ELj1ELj4ELj1ELj16ENS_18Kernel_traits_baseILj1024EfS2_fS2_fjLj128EEEEELb1ELb0ELb1ELb0EEEvNS_9FwdParamsE:
.text._ZN10layer_norm13ln_fwd_kernelINS_13Kernel_traitsIf13__nv_bfloat16fS2_fjLj1024ELj1ELj4ELj1ELj16ENS_18Kernel_traits_baseILj1024EfS2_fS2_fjLj128EEEEELb1ELb0ELb1ELb0EEEvNS_9FwdParamsE:
        /* <DEDUP_REMOVED lines=21> */
[----:B------:R-:W-:Y:S02]  /*0150*/  SHF.R.U32.HI R123, RZ, 0x5, R124 ;  /* 0x00000005ff7b7819 */ /* 0x000fe4000001167c */
[----:B------:R-:W-:Y:S02]  /*0160*/  LEA.HI R0, R0, R13, RZ, 0x3 ;  /* 0x0000000d00007211 */ /* 0x000fe400078f18ff */
[----:B-1----:R-:W1:Y:S01]  /*0170*/  LDC R7, c[0x0][0x360] ;  /* 0x0000d800ff077b82 */ /* 0x002e620000000800 */
[----:B---3--:R-:W-:-:S06]  /*0180*/  USHF.L.U32 UR4, UR5, 0x2, URZ ;  /* 0x0000000205047899 */ /* 0x008fcc00080006ff */
[----:B------:R-:W-:Y:S02]  /*0190*/  LOP3.LUT R123, R123, UR4, RZ, 0xfc, !PT ;  /* 0x000000047b7b7c12 */ /* 0x000fe4000f8efcff */
[----:B--2---:R-:W-:Y:S02]  /*01a0*/  @P0 R2UR UR6, R2 ;  /* 0x00000000020602ca */ /* 0x004fe400000e0000 */
[----:B------:R-:W-:Y:S02]  /*01b0*/  @P0 R2UR UR7, R3 ;  /* 0x00000000030702ca */ /* 0x000fe400000e0000 */
[----:B0-----:R-:W-:Y:S02]  /*01c0*/  @P0 IADD3 R6, P1, PT, R4, R11, RZ ;  /* 0x0000000b04060210 */ /* 0x001fe40007f3e0ff */
[----:B------:R-:W-:-:S03]  /*01d0*/  LOP3.LUT R3, R124, 0x1f, RZ, 0xc, !PT ;  /* 0x0000001f7c037812 */ /* 0x000fc600078e0cff */
[----:B------:R-:W-:Y:S01]  /*01e0*/  @P0 IMAD.X R9, RZ, RZ, R5, P1 ;  /* 0x000000ffff090224 */ /* 0x000fe200008e0605 */
[----:B------:R-:W-:Y:S01]  /*01f0*/  LEA.HI.SX32 R122, R0, R3, 0x1d ;  /* 0x00000003007a7211 */ /* 0x000fe200078feaff */
[----:B-1----:R-:W-:Y:S01]  /*0200*/  IMAD R0, R7, UR5, R124 ;  /* 0x0000000507007c24 */ /* 0x002fe2000f8e027c */
[----:B------:R-:W-:Y:S01]  /*0210*/  LOP3.LUT R124, R124, 0x1f, RZ, 0xc0, !PT ;  /* 0x0000001f7c7c7812 */ /* 0x000fe200078ec0ff */
        /* <DEDUP_REMOVED lines=63> */
.L_x_15751:
        /* <DEDUP_REMOVED lines=13> */
[----:B-1----:R-:W-:-:S03]  /*06e0*/  @P2 IMAD.WIDE.U32 R12, R7, 0x20, R12 ;  /* 0x00000020070c2825 */ /* 0x002fc600078e000c */
[----:B------:R0:W5:Y:S01]  /*06f0*/  @P1 LDG.E.128 R36, desc[UR8][R4.64+0x10] ;  /* 0x0000100804241981 */ /* 0x000162000c1e1d00 */
[----:B------:R-:W-:-:S03]  /*0700*/  @P2 VIADD R7, R7, 0x20 ;  /* 0x0000002007072836 */ /* 0x000fc60000000000 */
        /* <DEDUP_REMOVED lines=24> */
.L_x_15752:
[----:B------:R-:W-:Y:S05]  /*0890*/  BSYNC.RECONVERGENT B0 ;  /* 0x0000000000007941 */ /* 0x000fea0003800200 */
.L_x_15750:
[----:B------:R-:W1:Y:S02]  /*08a0*/  LDCU UR4, c[0x0][0x384] ;  /* 0x00007080ff0477ac */ /* 0x000e640008000800 */
[----:B-1----:R-:W-:-:S13]  /*08b0*/  ISETP.GE.AND P0, PT, R123, UR4, PT ;  /* 0x000000047b007c0c */ /* 0x002fda000bf06270 */
[----:B------:R-:W-:Y:S05]  /*08c0*/  @P0 EXIT ;  /* 0x000000000000094d */ /* 0x000fea0003800000 */
[----:B0-----:R-:W-:Y:S01]  /*08d0*/  IMAD.HI.U32 R4, R0, -0x326172a9, RZ ;  /* 0xcd9e8d5700047827 */ /* 0x001fe200078e00ff */
[----:B------:R-:W-:Y:S01]  /*08e0*/  BSSY B0, `(.L_x_15753) ;  /* 0x0001821000007945 */ /* 0x000fe20003800000 */
[----:B------:R-:W-:Y:S01]  /*08f0*/  LOP3.LUT R6, R6, 0x3, RZ, 0xc0, !PT ;  /* 0x0000000306067812 */ /* 0x000fe200078ec0ff */
[----:B------:R-:W0:Y:S01]  /*0900*/  LDCU UR10, c[0x0][0x404] ;  /* 0x00008080ff0a77ac */ /* 0x000e220008000800 */
        /* <DEDUP_REMOVED lines=10> */
[----:B------:R-:W3:Y:S03]  /*09b0*/  LDCU.64 UR12, c[0x0][0x408] ;  /* 0x00008100ff0c77ac */ /* 0x000ee60008000a00 */
        /* <DEDUP_REMOVED lines=51> */
[----:B------:R-:W-:Y:S02]  /*0cf0*/  IMAD.MOV.U32 R7, RZ, RZ, RZ ;  /* 0x000000ffff077224 */ /* 0x000fe400078e00ff */
[----:B01234-:R-:W-:-:S07]  /*0d00*/  IMAD R8, R9, -0x2daee0ad, RZ ;  /* 0xd2511f5309087824 */ /* 0x01ffce00078e02ff */
.L_x_16229:
[----:B------:R-:W0:Y:S08]  /*0d10*/  LDC.64 R126, c[0x0][0x3f0] ;  /* 0x0000fc00ff7e7b82 */ /* 0x000e300000000a00 */
[----:B------:R-:W1:Y:S08]  /*0d20*/  LDC R118, c[0x0][0x388] ;  /* 0x0000e200ff767b82 */ /* 0x000e700000000800 */
[----:B------:R-:W2:Y:S01]  /*0d30*/  LDC.64 R116, c[0x0][0x3f8] ;  /* 0x0000fe00ff747b82 */ /* 0x000ea20000000a00 */
[----:B0-----:R-:W-:-:S05]  /*0d40*/  IMAD.WIDE R126, R123, 0x4, R126 ;  /* 0x000000047b7e7825 */ /* 0x001fca00078e027e */
[----:B------:R-:W3:Y:S01]  /*0d50*/  LDG.E R125, desc[UR8][R126.64] ;  /* 0x000000087e7d7981 */ /* 0x000ee2000c1e1900 */
[----:B------:R-:W-:Y:S01]  /*0d60*/  ISETP.GE.U32.AND P0, PT, R122, 0x20, PT ;  /* 0x000000207a00780c */ /* 0x000fe20003f06070 */
[----:B-1----:R-:W-:-:S05]  /*0d70*/  IMAD R128, R123, R118, RZ ;  /* 0x000000767b807224 */ /* 0x002fca00078e02ff */
[----:B------:R-:W-:Y:S01]  /*0d80*/  SHF.R.S32.HI R129, RZ, 0x1f, R128 ;  /* 0x0000001fff817819 */ /* 0x000fe20000011480 */
[----:B--2---:R-:W-:-:S03]  /*0d90*/  IMAD.WIDE R116, R123, 0x4, R116 ;  /* 0x000000047b747825 */ /* 0x004fc600078e0274 */
[----:B------:R-:W-:Y:S01]  /*0da0*/  LEA.HI R129, R129, R128, RZ, 0x3 ;  /* 0x0000008081817211 */ /* 0x000fe200078f18ff */
[----:B------:R-:W-:Y:S02]  /*0db0*/  BSSY.RECONVERGENT B1, `(.L_x_15754) ;  /* 0x00005b1000017945 */ /* 0x000fe40003800200 */
[----:B-----5:R0:W5:Y:S02]  /*0dc0*/  LDG.E R117, desc[UR8][R116.64] ;  /* 0x0000000874757981 */ /* 0x020164000c1e1900 */
[----:B0-----:R-:W-:Y:S02]  /*0dd0*/  LEA.HI.SX32 R116, R129, R124, 0x1d ;  /* 0x0000007c81747211 */ /* 0x001fe400078feaff */
[----:B---3--:R-:W-:-:S13]  /*0de0*/  ISETP.GE.AND P2, PT, R125, 0x1, PT ;  /* 0x000000017d00780c */ /* 0x008fda0003f46270 */
[----:B------:R-:W-:-:S05]  /*0df0*/  @P2 IADD3 R119, PT, PT, R125, -0x1, RZ ;  /* 0xffffffff7d772810 */ /* 0x000fca0007ffe0ff */
[----:B------:R-:W-:-:S05]  /*0e00*/  @P2 IMAD R119, R119, R118, RZ ;  /* 0x0000007677772224 */ /* 0x000fca00078e02ff */
[----:B------:R-:W-:-:S04]  /*0e10*/  @P2 SHF.R.S32.HI R130, RZ, 0x1f, R119 ;  /* 0x0000001fff822819 */ /* 0x000fc80000011477 */
[----:B------:R-:W-:Y:S01]  /*0e20*/  @P2 LEA.HI R127, R130, R119, RZ, 0x3 ;  /* 0x00000077827f2211 */ /* 0x000fe200078f18ff */
[----:B------:R-:W-:-:S03]  /*0e30*/  IMAD.MOV.U32 R119, RZ, RZ, RZ ;  /* 0x000000ffff777224 */ /* 0x000fc600078e00ff */
[----:B------:R-:W-:Y:S01]  /*0e40*/  @P2 LEA.HI.SX32 R119, R127, R124, 0x1d ;  /* 0x0000007c7f772211 */ /* 0x000fe200078feaff */
[----:B------:R-:W-:Y:S06]  /*0e50*/  @!P0 BRA `(.L_x_15755) ;  /* 0x0000005800988947 */ /* 0x000fec0003800000 */
[----:B------:R-:W-:Y:S04]  /*0e60*/  BSSY.RECONVERGENT B2, `(.L_x_15756) ;  /* 0x0000005000027945 */ /* 0x000fe80003800200 */
[----:B------:R-:W-:Y:S05]  /*0e70*/  @!P2 BRA `(.L_x_15757) ;  /* 0x00000000000ca947 */ /* 0x000fea0003800000 */
[----:B------:R-:W0:Y:S02]  /*0e80*/  LDC.64 R80, c[0x0][0x390] ;  /* 0x0000e400ff507b82 */ /* 0x000e240000000a00 */
[----:B0-----:R-:W-:-:S06]  /*0e90*/  IMAD.WIDE.U32 R80, R119, 0x10, R80 ;  /* 0x0000001077507825 */ /* 0x001fcc00078e0050 */
[----:B------:R-:W5:Y:S02]  /*0ea0*/  LDG.E.128 R80, desc[UR8][R80.64] ;  /* 0x0000000850507981 */ /* 0x000f64000c1e1d00 */
.L_x_15757:
[----:B------:R-:W-:Y:S05]  /*0eb0*/  BSYNC.RECONVERGENT B2 ;  /* 0x0000000000027941 */ /* 0x000fea0003800200 */
.L_x_15756:
        /* <DEDUP_REMOVED lines=29> */
.L_x_15764:
        /* <DEDUP_REMOVED lines=13> */
.L_x_15766:
[----:B------:R-:W-:Y:S05]  /*1160*/  BSYNC.RECONVERGENT B5 ;  /* 0x0000000000057941 */ /* 0x000fea0003800200 */
.L_x_15765:
        /* <DEDUP_REMOVED lines=43> */
.L_x_15763:
[----:B------:R-:W-:Y:S05]  /*1420*/  BSYNC.RECONVERGENT B4 ;  /* 0x0000000000047941 */ /* 0x000fea0003800200 */
.L_x_15762:
        /* <DEDUP_REMOVED lines=10> */
.L_x_15761:
[----:B------:R-:W-:Y:S05]  /*14d0*/  BSYNC.RECONVERGENT B3 ;  /* 0x0000000000037941 */ /* 0x000fea0003800200 */
.L_x_15760:
        /* <DEDUP_REMOVED lines=20> */
.L_x_15771:
        /* <DEDUP_REMOVED lines=13> */
.L_x_15773:
[----:B------:R-:W-:Y:S05]  /*16f0*/  BSYNC.RECONVERGENT B5 ;  /* 0x0000000000057941 */ /* 0x000fea0003800200 */
.L_x_15772:
        /* <DEDUP_REMOVED lines=43> */
.L_x_15770:
[----:B------:R-:W-:Y:S05]  /*19b0*/  BSYNC.RECONVERGENT B4 ;  /* 0x0000000000047941 */ /* 0x000fea0003800200 */
.L_x_15769:
        /* <DEDUP_REMOVED lines=11> */
.L_x_15768:
[----:B------:R-:W-:Y:S05]  /*1a70*/  BSYNC.RECONVERGENT B3 ;  /* 0x0000000000037941 */ /* 0x000fea0003800200 */
.L_x_15767:
        /* <DEDUP_REMOVED lines=20> */
.L_x_15778:
        /* <DEDUP_REMOVED lines=13> */
.L_x_15780:
[----:B------:R-:W-:Y:S05]  /*1c90*/  BSYNC.RECONVERGENT B5 ;  /* 0x0000000000057941 */ /* 0x000fea0003800200 */
.L_x_15779:
        /* <DEDUP_REMOVED lines=43> */
.L_x_15777:
[----:B------:R-:W-:Y:S05]  /*1f50*/  BSYNC.RECONVERGENT B4 ;  /* 0x0000000000047941 */ /* 0x000fea0003800200 */
.L_x_15776:
        /* <DEDUP_REMOVED lines=10> */
.L_x_15775:
[----:B------:R-:W-:Y:S05]  /*2000*/  BSYNC.RECONVERGENT B3 ;  /* 0x0000000000037941 */ /* 0x000fea0003800200 */
.L_x_15774:
        /* <DEDUP_REMOVED lines=20> */
.L_x_15785:
        /* <DEDUP_REMOVED lines=13> */
.L_x_15787:
[----:B------:R-:W-:Y:S05]  /*2220*/  BSYNC.RECONVERGENT B5 ;  /* 0x0000000000057941 */ /* 0x000fea0003800200 */
.L_x_15786:
        /* <DEDUP_REMOVED lines=43> */
.L_x_15784:
[----:B------:R-:W-:Y:S05]  /*24e0*/  BSYNC.RECONVERGENT B4 ;  /* 0x0000000000047941 */ /* 0x000fea0003800200 */
.L_x_15783:
        /* <DEDUP_REMOVED lines=10> */
[----:B------:R-:W-:-:S07]  /*2590*/  FADD.FTZ R87, R87, R126 ;  /* 0x0000007e57577221 */ /* 0x000fce0000010000 */
.L_x_15782:
[----:B------:R-:W-:Y:S05]  /*25a0*/  BSYNC.RECONVERGENT B3 ;  /* 0x0000000000037941 */ /* 0x000fea0003800200 */
.L_x_15781:
        /* <DEDUP_REMOVED lines=20> */
.L_x_15792:
        /* <DEDUP_REMOVED lines=13> */
.L_x_15794:
[----:B------:R-:W-:Y:S05]  /*27c0*/  BSYNC.RECONVERGENT B5 ;  /* 0x0000000000057941 */ /* 0x000fea0003800200 */
.L_x_15793:
        /* <DEDUP_REMOVED lines=43> */
.L_x_15791:
[----:B------:R-:W-:Y:S05]  /*2a80*/  BSYNC.RECONVERGENT B4 ;  /* 0x0000000000047941 */ /* 0x000fea0003800200 */
.L_x_15790:
        /* <DEDUP_REMOVED lines=10> */
.L_x_15789:
[----:B------:R-:W-:Y:S05]  /*2b30*/  BSYNC.RECONVERGENT B3 ;  /* 0x0000000000037941 */ /* 0x000fea0003800200 */
.L_x_15788:
        /* <DEDUP_REMOVED lines=20> */
.L_x_15799:
        /* <DEDUP_REMOVED lines=13> */
.L_x_15801:
[----:B------:R-:W-:Y:S05]  /*2d50*/  BSYNC.RECONVERGENT B5 ;  /* 0x0000000000057941 */ /* 0x000fea0003800200 */
.L_x_15800:
        /* <DEDUP_REMOVED lines=43> */
.L_x_15798:
[----:B------:R-:W-:Y:S05]  /*3010*/  BSYNC.RECONVERGENT B4 ;  /* 0x0000000000047941 */ /* 0x000fea0003800200 */
.L_x_15797:
        /* <DEDUP_REMOVED lines=11> */
.L_x_15796:
[----:B------:R-:W-:Y:S05]  /*30d0*/  BSYNC.RECONVERGENT B3 ;  /* 0x0000000000037941 */ /* 0x000fea0003800200 */
.L_x_15795:
        /* <DEDUP_REMOVED lines=20> */
.L_x_15806:
        /* <DEDUP_REMOVED lines=13> */
.L_x_15808:
[----:B------:R-:W-:Y:S05]  /*32f0*/  BSYNC.RECONVERGENT B5 ;  /* 0x0000000000057941 */ /* 0x000fea0003800200 */
.L_x_15807:
        /* <DEDUP_REMOVED lines=43> */
.L_x_15805:
[----:B------:R-:W-:Y:S05]  /*35b0*/  BSYNC.RECONVERGENT B4 ;  /* 0x0000000000047941 */ /* 0x000fea0003800200 */
.L_x_15804:
        /* <DEDUP_REMOVED lines=10> */
.L_x_15803:
[----:B------:R-:W-:Y:S05]  /*3660*/  BSYNC.RECONVERGENT B3 ;  /* 0x0000000000037941 */ /* 0x000fea0003800200 */
.L_x_15802:
        /* <DEDUP_REMOVED lines=19> */
.L_x_15812:
        /* <DEDUP_REMOVED lines=13> */
.L_x_15814:
[----:B------:R-:W-:Y:S05]  /*3870*/  BSYNC.RECONVERGENT B4 ;  /* 0x0000000000047941 */ /* 0x000fea0003800200 */
.L_x_15813:
        /* <DEDUP_REMOVED lines=43> */
.L_x_15811:
[----:B------:R-:W-:Y:S05]  /*3b30*/  BSYNC.RECONVERGENT B3 ;  /* 0x0000000000037941 */ /* 0x000fea0003800200 */
.L_x_15810:
        /* <DEDUP_REMOVED lines=10> */
[----:B------:R-:W-:Y:S01]  /*3be0*/  FADD.FTZ R91, R91, R8 ;  /* 0x000000085b5b7221 */ /* 0x000fe20000010000 */
[----:B------:R-:W-:Y:S06]  /*3bf0*/  BRA `(.L_x_15809) ;  /* 0x0000002800b47947 */ /* 0x000fec0003800000 */
.L_x_15759:
        /* <DEDUP_REMOVED lines=21> */
.L_x_15819:
        /* <DEDUP_REMOVED lines=13> */
.L_x_15821:
[----:B------:R-:W-:Y:S05]  /*3e20*/  BSYNC.RECONVERGENT B5 ;  /* 0x0000000000057941 */ /* 0x000fea0003800200 */
.L_x_15820:
        /* <DEDUP_REMOVED lines=41> */
[----:B------:R-:W-:-:S07]  /*40c0*/  LOP3.LUT R4, R4, UR32, R127, 0x96, !PT ;  /* 0x0000002004047c12 */ /* 0x000fce000f8e967f */
.L_x_15818:
[----:B------:R-:W-:Y:S05]  /*40d0*/  BSYNC.RECONVERGENT B4 ;  /* 0x0000000000047941 */ /* 0x000fea0003800200 */
.L_x_15817:
        /* <DEDUP_REMOVED lines=9> */
.L_x_15816:
[----:B------:R-:W-:Y:S05]  /*4170*/  BSYNC.RECONVERGENT B3 ;  /* 0x0000000000037941 */ /* 0x000fea0003800200 */
.L_x_15815:
        /* <DEDUP_REMOVED lines=17> */
.L_x_15826:
        /* <DEDUP_REMOVED lines=13> */
.L_x_15828:
[----:B------:R-:W-:Y:S05]  /*4360*/  BSYNC.RECONVERGENT B5 ;  /* 0x0000000000057941 */ /* 0x000fea0003800200 */
.L_x_15827:
        /* <DEDUP_REMOVED lines=43> */
.L_x_15825:
[----:B------:R-:W-:Y:S05]  /*4620*/  BSYNC.RECONVERGENT B4 ;  /* 0x0000000000047941 */ /* 0x000fea0003800200 */
.L_x_15824:
        /* <DEDUP_REMOVED lines=10> */
.L_x_15823:
[----:B------:R-:W-:Y:S05]  /*46d0*/  BSYNC.RECONVERGENT B3 ;  /* 0x0000000000037941 */ /* 0x000fea0003800200 */
.L_x_15822:
        /* <DEDUP_REMOVED lines=17> */
.L_x_15833:
        /* <DEDUP_REMOVED lines=13> */
.L_x_15835:
[----:B------:R-:W-:Y:S05]  /*48c0*/  BSYNC.RECONVERGENT B5 ;  /* 0x0000000000057941 */ /* 0x000fea0003800200 */
.L_x_15834:
        /* <DEDUP_REMOVED lines=43> */
.L_x_15832:
[----:B------:R-:W-:Y:S05]  /*4b80*/  BSYNC.RECONVERGENT B4 ;  /* 0x0000000000047941 */ /* 0x000fea0003800200 */
.L_x_15831:
        /* <DEDUP_REMOVED lines=9> */
.L_x_15830:
[----:B------:R-:W-:Y:S05]  /*4c20*/  BSYNC.RECONVERGENT B3 ;  /* 0x0000000000037941 */ /* 0x000fea0003800200 */
.L_x_15829:
        /* <DEDUP_REMOVED lines=17> */
.L_x_15840:
        /* <DEDUP_REMOVED lines=13> */
.L_x_15842:
[----:B------:R-:W-:Y:S05]  /*4e10*/  BSYNC.RECONVERGENT B5 ;  /* 0x0000000000057941 */ /* 0x000fea0003800200 */
.L_x_15841:
        /* <DEDUP_REMOVED lines=43> */
.L_x_15839:
[----:B------:R-:W-:Y:S05]  /*50d0*/  BSYNC.RECONVERGENT B4 ;  /* 0x0000000000047941 */ /* 0x000fea0003800200 */
.L_x_15838:
        /* <DEDUP_REMOVED lines=10> */
.L_x_15837:
[----:B------:R-:W-:Y:S05]  /*5180*/  BSYNC.RECONVERGENT B3 ;  /* 0x0000000000037941 */ /* 0x000fea0003800200 */
.L_x_15836:
        /* <DEDUP_REMOVED lines=17> */
.L_x_15847:
        /* <DEDUP_REMOVED lines=13> */
.L_x_15849:
[----:B------:R-:W-:Y:S05]  /*5370*/  BSYNC.RECONVERGENT B5 ;  /* 0x0000000000057941 */ /* 0x000fea0003800200 */
.L_x_15848:
        /* <DEDUP_REMOVED lines=43> */
.L_x_15846:
[----:B------:R-:W-:Y:S05]  /*5630*/  BSYNC.RECONVERGENT B4 ;  /* 0x0000000000047941 */ /* 0x000fea0003800200 */
.L_x_15845:
        /* <DEDUP_REMOVED lines=9> */
.L_x_15844:
[----:B------:R-:W-:Y:S05]  /*56d0*/  BSYNC.RECONVERGENT B3 ;  /* 0x0000000000037941 */ /* 0x000fea0003800200 */
.L_x_15843:
        /* <DEDUP_REMOVED lines=17> */
.L_x_15854:
        /* <DEDUP_REMOVED lines=13> */
.L_x_15856:
[----:B------:R-:W-:Y:S05]  /*58c0*/  BSYNC.RECONVERGENT B5 ;  /* 0x0000000000057941 */ /* 0x000fea0003800200 */
.L_x_15855:
        /* <DEDUP_REMOVED lines=43> */
.L_x_15853:
[----:B------:R-:W-:Y:S05]  /*5b80*/  BSYNC.RECONVERGENT B4 ;  /* 0x0000000000047941 */ /* 0x000fea0003800200 */
.L_x_15852:
        /* <DEDUP_REMOVED lines=10> */
.L_x_15851:
[----:B------:R-:W-:Y:S05]  /*5c30*/  BSYNC.RECONVERGENT B3 ;  /* 0x0000000000037941 */ /* 0x000fea0003800200 */
.L_x_15850:
        /* <DEDUP_REMOVED lines=17> */
.L_x_15861:
        /* <DEDUP_REMOVED lines=13> */
.L_x_15863:
[----:B------:R-:W-:Y:S05]  /*5e20*/  BSYNC.RECONVERGENT B5 ;  /* 0x0000000000057941 */ /* 0x000fea0003800200 */
.L_x_15862:
        /* <DEDUP_REMOVED lines=43> */
.L_x_15860:
[----:B------:R-:W-:Y:S05]  /*60e0*/  BSYNC.RECONVERGENT B4 ;  /* 0x0000000000047941 */ /* 0x000fea0003800200 */
.L_x_15859:
        /* <DEDUP_REMOVED lines=9> */
.L_x_15858:
[----:B------:R-:W-:Y:S05]  /*6180*/  BSYNC.RECONVERGENT B3 ;  /* 0x0000000000037941 */ /* 0x000fea0003800200 */
.L_x_15857:
[----:B------:R-:W-:Y:S01]  /*6190*/  IMAD.MOV.U32 R6, RZ, RZ, R8 ;  /* 0x000000ffff067224 */ /* 0x000fe200078e0008 */
[----:B------:R-:W-:Y:S01]  /*61a0*/  MOV R91, RZ ;  /* 0x000000ff005b7202 */ /* 0x000fe20000000f00 */
        /* <DEDUP_REMOVED lines=14> */
.L_x_15866:
        /* <DEDUP_REMOVED lines=13> */
.L_x_15868:
[----:B------:R-:W-:Y:S05]  /*6360*/  BSYNC.RECONVERGENT B4 ;  /* 0x0000000000047941 */ /* 0x000fea0003800200 */
.L_x_15867:
        /* <DEDUP_REMOVED lines=43> */
.L_x_15865:
[----:B------:R-:W-:Y:S05]  /*6620*/  BSYNC.RECONVERGENT B3 ;  /* 0x0000000000037941 */ /* 0x000fea0003800200 */
.L_x_15864:
        /* <DEDUP_REMOVED lines=10> */
.L_x_15809:
[----:B------:R-:W-:Y:S05]  /*66d0*/  BSYNC.RECONVERGENT B2 ;  /* 0x0000000000027941 */ /* 0x000fea0003800200 */
.L_x_15758:
[----:B------:R-:W0:Y:S01]  /*66e0*/  LDC.64 R128, c[0x0][0x3a8] ;  /* 0x0000ea00ff807b82 */ /* 0x000e220000000a00 */
[----:B------:R-:W-:Y:S01]  /*66f0*/  BSSY.RECONVERGENT B2, `(.L_x_15869) ;  /* 0x000001a000027945 */ /* 0x000fe20003800200 */
[----:B------:R-:W-:Y:S02]  /*6700*/  IMAD.MOV.U32 R8, RZ, RZ, R126 ;  /* 0x000000ffff087224 */ /* 0x000fe400078e007e */
[----:B0-----:R-:W-:-:S05]  /*6710*/  IMAD.WIDE.U32 R128, R116, 0x20, R128 ;  /* 0x0000002074807825 */ /* 0x001fca00078e0080 */
[----:B-----5:R0:W-:Y:S04]  /*6720*/  STG.E.128 desc[UR8][R128.64], R84 ;  /* 0x0000005480007986 */ /* 0x0201e8000c101d08 */
        /* <DEDUP_REMOVED lines=22> */
.L_x_15870:
[----:B------:R-:W-:Y:S05]  /*6890*/  BSYNC.RECONVERGENT B2 ;  /* 0x0000000000027941 */ /* 0x000fea0003800200 */
.L_x_15869:
[----:B------:R-:W-:Y:S02]  /*68a0*/  VIADD R116, R116, 0x20 ;  /* 0x0000002074747836 */ /* 0x000fe40000000000 */
[----:B------:R-:W-:-:S07]  /*68b0*/  VIADD R119, R119, 0x20 ;  /* 0x0000002077777836 */ /* 0x000fce0000000000 */
.L_x_15755:
[----:B------:R-:W-:Y:S05]  /*68c0*/  BSYNC.RECONVERGENT B1 ;  /* 0x0000000000017941 */ /* 0x000fea0003800200 */
.L_x_15754:
        /* <DEDUP_REMOVED lines=9> */
.L_x_15874:
[----:B------:R-:W-:Y:S05]  /*6960*/  BSYNC.RECONVERGENT B2 ;  /* 0x0000000000027941 */ /* 0x000fea0003800200 */
.L_x_15873:
        /* <DEDUP_REMOVED lines=29> */
.L_x_15881:
        /* <DEDUP_REMOVED lines=13> */
.L_x_15883:
[----:B------:R-:W-:Y:S05]  /*6c10*/  BSYNC.RECONVERGENT B5 ;  /* 0x0000000000057941 */ /* 0x000fea0003800200 */
.L_x_15882:
        /* <DEDUP_REMOVED lines=39> */
[----:B------:R-:W-:Y:S02]  /*6e90*/  LOP3.LUT R5, R126, UR31, R131, 0x96, !PT ;  /* 0x0000001f7e057c12 */ /* 0x000fe4000f8e9683 */
[----:B------:R-:W-:Y:S01]  /*6ea0*/  MOV R10, R130 ;  /* 0x00000082000a7202 */ /* 0x000fe20000000f00 */
[----:B------:R-:W-:Y:S01]  /*6eb0*/  IMAD.MOV.U32 R126, RZ, RZ, R128 ;  /* 0x000000ffff7e7224 */ /* 0x000fe200078e0080 */
[----:B------:R-:W-:-:S07]  /*6ec0*/  LOP3.LUT R4, R4, UR32, R129, 0x96, !PT ;  /* 0x0000002004047c12 */ /* 0x000fce000f8e9681 */
.L_x_15880:
[----:B------:R-:W-:Y:S05]  /*6ed0*/  BSYNC.RECONVERGENT B4 ;  /* 0x0000000000047941 */ /* 0x000fea0003800200 */
.L_x_15879:
        /* <DEDUP_REMOVED lines=10> */
.L_x_15878:
[----:B------:R-:W-:Y:S05]  /*6f80*/  BSYNC.RECONVERGENT B3 ;  /* 0x0000000000037941 */ /* 0x000fea0003800200 */
.L_x_15877:
        /* <DEDUP_REMOVED lines=20> */
.L_x_15888:
        /* <DEDUP_REMOVED lines=13> */
.L_x_15890:
[----:B------:R-:W-:Y:S05]  /*71a0*/  BSYNC.RECONVERGENT B5 ;  /* 0x0000000000057941 */ /* 0x000fea0003800200 */
.L_x_15889:
        /* <DEDUP_REMOVED lines=43> */
.L_x_15887:
[----:B------:R-:W-:Y:S05]  /*7460*/  BSYNC.RECONVERGENT B4 ;  /* 0x0000000000047941 */ /* 0x000fea0003800200 */
.L_x_15886:
        /* <DEDUP_REMOVED lines=11> */
.L_x_15885:
[----:B------:R-:W-:Y:S05]  /*7520*/  BSYNC.RECONVERGENT B3 ;  /* 0x0000000000037941 */ /* 0x000fea0003800200 */
.L_x_15884:
        /* <DEDUP_REMOVED lines=20> */
.L_x_15895:
        /* <DEDUP_REMOVED lines=13> */
.L_x_15897:
[----:B------:R-:W-:Y:S05]  /*7740*/  BSYNC.RECONVERGENT B5 ;  /* 0x0000000000057941 */ /* 0x000fea0003800200 */
.L_x_15896:
        /* <DEDUP_REMOVED lines=43> */
.L_x_15894:
[----:B------:R-:W-:Y:S05]  /*7a00*/  BSYNC.RECONVERGENT B4 ;  /* 0x0000000000047941 */ /* 0x000fea0003800200 */
.L_x_15893:
        /* <DEDUP_REMOVED lines=9> */
[----:B------:R-:W-:-:S07]  /*7aa0*/  FADD.FTZ R94, R94, R127 ;  /* 0x0000007f5e5e7221 */ /* 0x000fce0000010000 */
.L_x_15892:
[----:B------:R-:W-:Y:S05]  /*7ab0*/  BSYNC.RECONVERGENT B3 ;  /* 0x0000000000037941 */ /* 0x000fea0003800200 */
.L_x_15891:
        /* <DEDUP_REMOVED lines=20> */
.L_x_15902:
        /* <DEDUP_REMOVED lines=13> */
.L_x_15904:
[----:B------:R-:W-:Y:S05]  /*7cd0*/  BSYNC.RECONVERGENT B5 ;  /* 0x0000000000057941 */ /* 0x000fea0003800200 */
.L_x_15903:
        /* <DEDUP_REMOVED lines=43> */
.L_x_15901:
[----:B------:R-:W-:Y:S05]  /*7f90*/  BSYNC.RECONVERGENT B4 ;  /* 0x0000000000047941 */ /* 0x000fea0003800200 */
.L_x_15900:
        /* <DEDUP_REMOVED lines=11> */
.L_x_15899:
[----:B------:R-:W-:Y:S05]  /*8050*/  BSYNC.RECONVERGENT B3 ;  /* 0x0000000000037941 */ /* 0x000fea0003800200 */
.L_x_15898:
        /* <DEDUP_REMOVED lines=20> */
.L_x_15909:
        /* <DEDUP_REMOVED lines=13> */
.L_x_15911:
[----:B------:R-:W-:Y:S05]  /*8270*/  BSYNC.RECONVERGENT B5 ;  /* 0x0000000000057941 */ /* 0x000fea0003800200 */
.L_x_15910:
        /* <DEDUP_REMOVED lines=43> */
.L_x_15908:
[----:B------:R-:W-:Y:S05]  /*8530*/  BSYNC.RECONVERGENT B4 ;  /* 0x0000000000047941 */ /* 0x000fea0003800200 */
.L_x_15907:
        /* <DEDUP_REMOVED lines=10> */
.L_x_15906:
[----:B------:R-:W-:Y:S05]  /*85e0*/  BSYNC.RECONVERGENT B3 ;  /* 0x0000000000037941 */ /* 0x000fea0003800200 */
.L_x_15905:
        /* <DEDUP_REMOVED lines=20> */
.L_x_15916:
        /* <DEDUP_REMOVED lines=13> */
.L_x_15918:
[----:B------:R-:W-:Y:S05]  /*8800*/  BSYNC.RECONVERGENT B5 ;  /* 0x0000000000057941 */ /* 0x000fea0003800200 */
.L_x_15917:
        /* <DEDUP_REMOVED lines=43> */
.L_x_15915:
[----:B------:R-:W-:Y:S05]  /*8ac0*/  BSYNC.RECONVERGENT B4 ;  /* 0x0000000000047941 */ /* 0x000fea0003800200 */
.L_x_15914:
        /* <DEDUP_REMOVED lines=11> */
.L_x_15913:
[----:B------:R-:W-:Y:S05]  /*8b80*/  BSYNC.RECONVERGENT B3 ;  /* 0x0000000000037941 */ /* 0x000fea0003800200 */
.L_x_15912:
        /* <DEDUP_REMOVED lines=20> */
.L_x_15923:
        /* <DEDUP_REMOVED lines=13> */
.L_x_15925:
[----:B------:R-:W-:Y:S05]  /*8da0*/  BSYNC.RECONVERGENT B5 ;  /* 0x0000000000057941 */ /* 0x000fea0003800200 */
.L_x_15924:
        /* <DEDUP_REMOVED lines=43> */
.L_x_15922:
[----:B------:R-:W-:Y:S05]  /*9060*/  BSYNC.RECONVERGENT B4 ;  /* 0x0000000000047941 */ /* 0x000fea0003800200 */
.L_x_15921:
        /* <DEDUP_REMOVED lines=10> */
.L_x_15920:
[----:B------:R-:W-:Y:S05]  /*9110*/  BSYNC.RECONVERGENT B3 ;  /* 0x0000000000037941 */ /* 0x000fea0003800200 */
.L_x_15919:
        /* <DEDUP_REMOVED lines=19> */
.L_x_15929:
        /* <DEDUP_REMOVED lines=13> */
.L_x_15931:
[----:B------:R-:W-:Y:S05]  /*9320*/  BSYNC.RECONVERGENT B4 ;  /* 0x0000000000047941 */ /* 0x000fea0003800200 */
.L_x_15930:
        /* <DEDUP_REMOVED lines=43> */
.L_x_15928:
[----:B------:R-:W-:Y:S05]  /*95e0*/  BSYNC.RECONVERGENT B3 ;  /* 0x0000000000037941 */ /* 0x000fea0003800200 */
.L_x_15927:
        /* <DEDUP_REMOVED lines=12> */
.L_x_15876:
        /* <DEDUP_REMOVED lines=21> */
.L_x_15936:
        /* <DEDUP_REMOVED lines=13> */
.L_x_15938:
[----:B------:R-:W-:Y:S05]  /*98d0*/  BSYNC.RECONVERGENT B5 ;  /* 0x0000000000057941 */ /* 0x000fea0003800200 */
.L_x_15937:
        /* <DEDUP_REMOVED lines=42> */
.L_x_15935:
[----:B------:R-:W-:Y:S05]  /*9b80*/  BSYNC.RECONVERGENT B4 ;  /* 0x0000000000047941 */ /* 0x000fea0003800200 */
.L_x_15934:
        /* <DEDUP_REMOVED lines=9> */
.L_x_15933:
[----:B------:R-:W-:Y:S05]  /*9c20*/  BSYNC.RECONVERGENT B3 ;  /* 0x0000000000037941 */ /* 0x000fea0003800200 */
.L_x_15932:
        /* <DEDUP_REMOVED lines=17> */
.L_x_15943:
        /* <DEDUP_REMOVED lines=13> */
.L_x_15945:
[----:B------:R-:W-:Y:S05]  /*9e10*/  BSYNC.RECONVERGENT B5 ;  /* 0x0000000000057941 */ /* 0x000fea0003800200 */
.L_x_15944:
        /* <DEDUP_REMOVED lines=43> */
.L_x_15942:
[----:B------:R-:W-:Y:S05]  /*a0d0*/  BSYNC.RECONVERGENT B4 ;  /* 0x0000000000047941 */ /* 0x000fea0003800200 */
.L_x_15941:
        /* <DEDUP_REMOVED lines=10> */
.L_x_15940:
[----:B------:R-:W-:Y:S05]  /*a180*/  BSYNC.RECONVERGENT B3 ;  /* 0x0000000000037941 */ /* 0x000fea0003800200 */
.L_x_15939:
        /* <DEDUP_REMOVED lines=17> */
.L_x_15950:
        /* <DEDUP_REMOVED lines=13> */
.L_x_15952:
[----:B------:R-:W-:Y:S05]  /*a370*/  BSYNC.RECONVERGENT B5 ;  /* 0x0000000000057941 */ /* 0x000fea0003800200 */
.L_x_15951:
        /* <DEDUP_REMOVED lines=43> */
.L_x_15949:
[----:B------:R-:W-:Y:S05]  /*a630*/  BSYNC.RECONVERGENT B4 ;  /* 0x0000000000047941 */ /* 0x000fea0003800200 */
.L_x_15948:
        /* <DEDUP_REMOVED lines=9> */
.L_x_15947:
[----:B------:R-:W-:Y:S05]  /*a6d0*/  BSYNC.RECONVERGENT B3 ;  /* 0x0000000000037941 */ /* 0x000fea0003800200 */
.L_x_15946:
        /* <DEDUP_REMOVED lines=17> */
.L_x_15957:
        /* <DEDUP_REMOVED lines=13> */
.L_x_15959:
[----:B------:R-:W-:Y:S05]  /*a8c0*/  BSYNC.RECONVERGENT B5 ;  /* 0x0000000000057941 */ /* 0x000fea0003800200 */
.L_x_15958:
[----:B------:R-:W-:Y:S01]  /*a8d0*/  IMAD.WIDE.U32 R96, R0, -0x326172a9, RZ ;  /* 0xcd9e8d5700607825 */ /* 0x000fe200078e00ff */
[----:B0-----:R-:W-:-:S03]  /*a8e0*/  LOP3.LUT R128, R7, UR7, R5, 0x96, !PT ;  /* 0x0000000707807c12 */ /* 0x001fc6000f8e9605 */
        /* <DEDUP_REMOVED lines=41> */
.L_x_15956:
[----:B------:R-:W-:Y:S05]  /*ab80*/  BSYNC.RECONVERGENT B4 ;  /* 0x0000000000047941 */ /* 0x000fea0003800200 */
.L_x_15955:
[----:B------:R-:W-:Y:S01]  /*ab90*/  I2FP.F32.U32 R8, R13 ;  /* 0x0000000d00087245 */ /* 0x000fe20000201000 */
[----:B------:R-:W-:Y:S01]  /*aba0*/  IMAD.MOV.U32 R95, RZ, RZ, 0x2f800000 ;  /* 0x2f800000ff5f7424 */ /* 0x000fe200078e00ff */
[----:B-----5:R-:W-:-:S03]  /*abb0*/  PRMT R13, R81, 0x7632, R13 ;  /* 0x00007632510d7816 */ /* 0x020fc6000000000d */
[----:B------:R-:W-:Y:S02]  /*abc0*/  FFMA.FTZ R8, R8, R95, 1.1641532182693481445e-10 ;  /* 0x2f00000008087423 */ /* 0x000fe4000001005f */
[----:B------:R-:W-:-:S03]  /*abd0*/  IMAD.U32 R13, R13, 0x10000, RZ ;  /* 0x000100000d0d7824 */ /* 0x000fc600078e00ff */
[----:B------:R-:W-:Y:S01]  /*abe0*/  FSETP.GTU.FTZ.AND P1, PT, R8, UR10, PT ;  /* 0x0000000a08007c0b */ /* 0x000fe2000bf3c000 */
[----:B------:R-:W-:-:S04]  /*abf0*/  FMUL.FTZ R13, R13, UR13 ;  /* 0x0000000d0d0d7c20 */ /* 0x000fc80008410000 */
[----:B------:R-:W-:Y:S01]  /*ac00*/  FMUL.FTZ R95, R13, UR12 ;  /* 0x0000000c0d5f7c20 */ /* 0x000fe20008410000 */
[----:B------:R-:W-:-:S04]  /*ac10*/  SEL R13, RZ, 0x1, P1 ;  /* 0x00000001ff0d7807 */ /* 0x000fc80000800000 */
[----:B------:R-:W-:-:S07]  /*ac20*/  FSEL R95, R95, RZ, !P1 ;  /* 0x000000ff5f5f7208 */ /* 0x000fce0004800000 */
.L_x_15954:
[----:B------:R-:W-:Y:S05]  /*ac30*/  BSYNC.RECONVERGENT B3 ;  /* 0x0000000000037941 */ /* 0x000fea0003800200 */
.L_x_15953:
        /* <DEDUP_REMOVED lines=17> */
.L_x_15964:
        /* <DEDUP_REMOVED lines=13> */
.L_x_15966:
[----:B------:R-:W-:Y:S05]  /*ae20*/  BSYNC.RECONVERGENT B5 ;  /* 0x0000000000057941 */ /* 0x000fea0003800200 */
.L_x_15965:
        /* <DEDUP_REMOVED lines=43> */
.L_x_15963:
[----:B------:R-:W-:Y:S05]  /*b0e0*/  BSYNC.RECONVERGENT B4 ;  /* 0x0000000000047941 */ /* 0x000fea0003800200 */
.L_x_15962:
        /* <DEDUP_REMOVED lines=9> */
.L_x_15961:
[----:B------:R-:W-:Y:S05]  /*b180*/  BSYNC.RECONVERGENT B3 ;  /* 0x0000000000037941 */ /* 0x000fea0003800200 */
.L_x_15960:
        /* <DEDUP_REMOVED lines=17> */
.L_x_15971:
        /* <DEDUP_REMOVED lines=13> */
.L_x_15973:
[----:B------:R-:W-:Y:S05]  /*b370*/  BSYNC.RECONVERGENT B5 ;  /* 0x0000000000057941 */ /* 0x000fea0003800200 */
.L_x_15972:
[----:B------:R-:W-:Y:S01]  /*b380*/  IMAD.WIDE.U32 R98, R0, -0x326172a9, RZ ;  /* 0xcd9e8d5700627825 */ /* 0x000fe200078e00ff */
[----:B------:R-:W-:-:S03]  /*b390*/  LOP3.LUT R130, R7, UR7, R5, 0x96, !PT ;  /* 0x0000000707827c12 */ /* 0x000fc6000f8e9605 */
[----:B------:R-:W-:Y:S02]  /*b3a0*/  HFMA2 R6, -RZ, RZ, 0, 0 ;  /* 0x00000000ff067431 */ /* 0x000fe400000001ff */
[----:B------:R-:W-:Y:S01]  /*b3b0*/  IMAD.MOV.U32 R15, RZ, RZ, R126 ;  /* 0x000000ffff0f7224 */ /* 0x000fe200078e007e */
        /* <DEDUP_REMOVED lines=39> */
.L_x_15970:
[----:B------:R-:W-:Y:S05]  /*b630*/  BSYNC.RECONVERGENT B4 ;  /* 0x0000000000047941 */ /* 0x000fea0003800200 */
.L_x_15969:
        /* <DEDUP_REMOVED lines=10> */
.L_x_15968:
[----:B------:R-:W-:Y:S05]  /*b6e0*/  BSYNC.RECONVERGENT B3 ;  /* 0x0000000000037941 */ /* 0x000fea0003800200 */
.L_x_15967:
        /* <DEDUP_REMOVED lines=17> */
.L_x_15978:
        /* <DEDUP_REMOVED lines=13> */
.L_x_15980:
[----:B------:R-:W-:Y:S05]  /*b8d0*/  BSYNC.RECONVERGENT B5 ;  /* 0x0000000000057941 */ /* 0x000fea0003800200 */
.L_x_15979:
[----:B------:R-:W-:Y:S01]  /*b8e0*/  IMAD.WIDE.U32 R98, R0, -0x326172a9, RZ ;  /* 0xcd9e8d5700627825 */ /* 0x000fe200078e00ff */
[----:B------:R-:W-:-:S03]  /*b8f0*/  LOP3.LUT R130, R7, UR7, R5, 0x96, !PT ;  /* 0x0000000707827c12 */ /* 0x000fc6000f8e9605 */
[----:B------:R-:W-:Y:S01]  /*b900*/  HFMA2 R8, -RZ, RZ, 0, 0 ;  /* 0x00000000ff087431 */ /* 0x000fe200000001ff */
        /* <DEDUP_REMOVED lines=40> */
.L_x_15977:
[----:B------:R-:W-:Y:S05]  /*bb90*/  BSYNC.RECONVERGENT B4 ;  /* 0x0000000000047941 */ /* 0x000fea0003800200 */
.L_x_15976:
        /* <DEDUP_REMOVED lines=9> */
.L_x_15975:
[----:B------:R-:W-:Y:S05]  /*bc30*/  BSYNC.RECONVERGENT B3 ;  /* 0x0000000000037941 */ /* 0x000fea0003800200 */
.L_x_15974:
        /* <DEDUP_REMOVED lines=16> */
.L_x_15983:
        /* <DEDUP_REMOVED lines=13> */
.L_x_15985:
[----:B------:R-:W-:Y:S05]  /*be10*/  BSYNC.RECONVERGENT B4 ;  /* 0x0000000000047941 */ /* 0x000fea0003800200 */
.L_x_15984:
[----:B0-----:R-:W-:Y:S01]  /*be20*/  IMAD.WIDE.U32 R128, R0, -0x326172a9, RZ ;  /* 0xcd9e8d5700807825 */ /* 0x001fe200078e00ff */
        /* <DEDUP_REMOVED lines=42> */
.L_x_15982:
[----:B------:R-:W-:Y:S05]  /*c0d0*/  BSYNC.RECONVERGENT B3 ;  /* 0x0000000000037941 */ /* 0x000fea0003800200 */
.L_x_15981:
        /* <DEDUP_REMOVED lines=10> */
.L_x_15926:
[----:B------:R-:W-:Y:S05]  /*c180*/  BSYNC.RECONVERGENT B2 ;  /* 0x0000000000027941 */ /* 0x000fea0003800200 */
.L_x_15875:
[----:B0-----:R-:W0:Y:S01]  /*c190*/  LDC.64 R128, c[0x0][0x3a8] ;  /* 0x0000ea00ff807b82 */ /* 0x001e220000000a00 */
[----:B------:R-:W-:Y:S01]  /*c1a0*/  BSSY.RECONVERGENT B2, `(.L_x_15986) ;  /* 0x000001a000027945 */ /* 0x000fe20003800200 */
[----:B------:R-:W-:Y:S01]  /*c1b0*/  MOV R8, R126 ;  /* 0x0000007e00087202 */ /* 0x000fe20000000f00 */
[----:B0-----:R-:W-:-:S05]  /*c1c0*/  IMAD.WIDE.U32 R128, R116, 0x20, R128 ;  /* 0x0000002074807825 */ /* 0x001fca00078e0080 */
[----:B-----5:R0:W-:Y:S04]  /*c1d0*/  STG.E.128 desc[UR8][R128.64], R92 ;  /* 0x0000005c80007986 */ /* 0x0201e8000c101d08 */
        /* <DEDUP_REMOVED lines=22> */
.L_x_15987:
[----:B------:R-:W-:Y:S05]  /*c340*/  BSYNC.RECONVERGENT B2 ;  /* 0x0000000000027941 */ /* 0x000fea0003800200 */
.L_x_15986:
[----:B------:R-:W-:Y:S01]  /*c350*/  IADD3 R116, PT, PT, R116, 0x20, RZ ;  /* 0x0000002074747810 */ /* 0x000fe20007ffe0ff */
[----:B------:R-:W-:-:S07]  /*c360*/  VIADD R119, R119, 0x20 ;  /* 0x0000002077777836 */ /* 0x000fce0000000000 */
.L_x_15872:
[----:B------:R-:W-:Y:S05]  /*c370*/  BSYNC.RECONVERGENT B1 ;  /* 0x0000000000017941 */ /* 0x000fea0003800200 */
.L_x_15871:
        /* <DEDUP_REMOVED lines=9> */
.L_x_15991:
[----:B------:R-:W-:Y:S05]  /*c410*/  BSYNC.RECONVERGENT B2 ;  /* 0x0000000000027941 */ /* 0x000fea0003800200 */
.L_x_15990:
        /* <DEDUP_REMOVED lines=29> */
.L_x_15998:
        /* <DEDUP_REMOVED lines=13> */
.L_x_16000:
[----:B------:R-:W-:Y:S05]  /*c6c0*/  BSYNC.RECONVERGENT B5 ;  /* 0x0000000000057941 */ /* 0x000fea0003800200 */
.L_x_15999:
        /* <DEDUP_REMOVED lines=43> */
.L_x_15997:
[----:B------:R-:W-:Y:S05]  /*c980*/  BSYNC.RECONVERGENT B4 ;  /* 0x0000000000047941 */ /* 0x000fea0003800200 */
.L_x_15996:
        /* <DEDUP_REMOVED lines=10> */
.L_x_15995:
[----:B------:R-:W-:Y:S05]  /*ca30*/  BSYNC.RECONVERGENT B3 ;  /* 0x0000000000037941 */ /* 0x000fea0003800200 */
.L_x_15994:
        /* <DEDUP_REMOVED lines=20> */
.L_x_16005:
        /* <DEDUP_REMOVED lines=13> */
.L_x_16007:
[----:B------:R-:W-:Y:S05]  /*cc50*/  BSYNC.RECONVERGENT B5 ;  /* 0x0000000000057941 */ /* 0x000fea0003800200 */
.L_x_16006:
        /* <DEDUP_REMOVED lines=43> */
.L_x_16004:
[----:B------:R-:W-:Y:S05]  /*cf10*/  BSYNC.RECONVERGENT B4 ;  /* 0x0000000000047941 */ /* 0x000fea0003800200 */
.L_x_16003:
        /* <DEDUP_REMOVED lines=11> */
.L_x_16002:
[----:B------:R-:W-:Y:S05]  /*cfd0*/  BSYNC.RECONVERGENT B3 ;  /* 0x0000000000037941 */ /* 0x000fea0003800200 */
.L_x_16001:
        /* <DEDUP_REMOVED lines=20> */
.L_x_16012:
        /* <DEDUP_REMOVED lines=13> */
.L_x_16014:
[----:B------:R-:W-:Y:S05]  /*d1f0*/  BSYNC.RECONVERGENT B5 ;  /* 0x0000000000057941 */ /* 0x000fea0003800200 */
.L_x_16013:
        /* <DEDUP_REMOVED lines=43> */
.L_x_16011:
[----:B------:R-:W-:Y:S05]  /*d4b0*/  BSYNC.RECONVERGENT B4 ;  /* 0x0000000000047941 */ /* 0x000fea0003800200 */
.L_x_16010:
        /* <DEDUP_REMOVED lines=10> */
.L_x_16009:
[----:B------:R-:W-:Y:S05]  /*d560*/  BSYNC.RECONVERGENT B3 ;  /* 0x0000000000037941 */ /* 0x000fea0003800200 */
.L_x_16008:
        /* <DEDUP_REMOVED lines=20> */
.L_x_16019:
        /* <DEDUP_REMOVED lines=13> */
.L_x_16021:
[----:B------:R-:W-:Y:S05]  /*d780*/  BSYNC.RECONVERGENT B5 ;  /* 0x0000000000057941 */ /* 0x000fea0003800200 */
.L_x_16020:
        /* <DEDUP_REMOVED lines=43> */
.L_x_16018:
[----:B------:R-:W-:Y:S05]  /*da40*/  BSYNC.RECONVERGENT B4 ;  /* 0x0000000000047941 */ /* 0x000fea0003800200 */
.L_x_16017:
        /* <DEDUP_REMOVED lines=11> */
.L_x_16016:
[----:B------:R-:W-:Y:S05]  /*db00*/  BSYNC.RECONVERGENT B3 ;  /* 0x0000000000037941 */ /* 0x000fea0003800200 */
.L_x_16015:
        /* <DEDUP_REMOVED lines=20> */
.L_x_16026:
        /* <DEDUP_REMOVED lines=13> */
.L_x_16028:
[----:B------:R-:W-:Y:S05]  /*dd20*/  BSYNC.RECONVERGENT B5 ;  /* 0x0000000000057941 */ /* 0x000fea0003800200 */
.L_x_16027:
        /* <DEDUP_REMOVED lines=43> */
.L_x_16025:
[----:B------:R-:W-:Y:S05]  /*dfe0*/  BSYNC.RECONVERGENT B4 ;  /* 0x0000000000047941 */ /* 0x000fea0003800200 */
.L_x_16024:
        /* <DEDUP_REMOVED lines=10> */
.L_x_16023:
[----:B------:R-:W-:Y:S05]  /*e090*/  BSYNC.RECONVERGENT B3 ;  /* 0x0000000000037941 */ /* 0x000fea0003800200 */
.L_x_16022:
        /* <DEDUP_REMOVED lines=20> */
.L_x_16033:
        /* <DEDUP_REMOVED lines=13> */
.L_x_16035:
[----:B------:R-:W-:Y:S05]  /*e2b0*/  BSYNC.RECONVERGENT B5 ;  /* 0x0000000000057941 */ /* 0x000fea0003800200 */
.L_x_16034:
        /* <DEDUP_REMOVED lines=43> */
.L_x_16032:
[----:B------:R-:W-:Y:S05]  /*e570*/  BSYNC.RECONVERGENT B4 ;  /* 0x0000000000047941 */ /* 0x000fea0003800200 */
.L_x_16031:
        /* <DEDUP_REMOVED lines=11> */
.L_x_16030:
[----:B------:R-:W-:Y:S05]  /*e630*/  BSYNC.RECONVERGENT B3 ;  /* 0x0000000000037941 */ /* 0x000fea0003800200 */
.L_x_16029:
        /* <DEDUP_REMOVED lines=20> */
.L_x_16040:
        /* <DEDUP_REMOVED lines=13> */
.L_x_16042:
[----:B------:R-:W-:Y:S05]  /*e850*/  BSYNC.RECONVERGENT B5 ;  /* 0x0000000000057941 */ /* 0x000fea0003800200 */
.L_x_16041:
        /* <DEDUP_REMOVED lines=43> */
.L_x_16039:
[----:B------:R-:W-:Y:S05]  /*eb10*/  BSYNC.RECONVERGENT B4 ;  /* 0x0000000000047941 */ /* 0x000fea0003800200 */
.L_x_16038:
        /* <DEDUP_REMOVED lines=10> */
.L_x_16037:
[----:B------:R-:W-:Y:S05]  /*ebc0*/  BSYNC.RECONVERGENT B3 ;  /* 0x0000000000037941 */ /* 0x000fea0003800200 */
.L_x_16036:
        /* <DEDUP_REMOVED lines=19> */
.L_x_16046:
        /* <DEDUP_REMOVED lines=13> */
.L_x_16048:
[----:B------:R-:W-:Y:S05]  /*edd0*/  BSYNC.RECONVERGENT B4 ;  /* 0x0000000000047941 */ /* 0x000fea0003800200 */
.L_x_16047:
        /* <DEDUP_REMOVED lines=43> */
.L_x_16045:
[----:B------:R-:W-:Y:S05]  /*f090*/  BSYNC.RECONVERGENT B3 ;  /* 0x0000000000037941 */ /* 0x000fea0003800200 */
.L_x_16044:
        /* <DEDUP_REMOVED lines=12> */
.L_x_15993:
        /* <DEDUP_REMOVED lines=21> */
.L_x_16053:
        /* <DEDUP_REMOVED lines=13> */
.L_x_16055:
[----:B------:R-:W-:Y:S05]  /*f380*/  BSYNC.RECONVERGENT B5 ;  /* 0x0000000000057941 */ /* 0x000fea0003800200 */
.L_x_16054:
        /* <DEDUP_REMOVED lines=42> */
.L_x_16052:
[----:B------:R-:W-:Y:S05]  /*f630*/  BSYNC.RECONVERGENT B4 ;  /* 0x0000000000047941 */ /* 0x000fea0003800200 */
.L_x_16051:
        /* <DEDUP_REMOVED lines=9> */
.L_x_16050:
[----:B------:R-:W-:Y:S05]  /*f6d0*/  BSYNC.RECONVERGENT B3 ;  /* 0x0000000000037941 */ /* 0x000fea0003800200 */
.L_x_16049:
        /* <DEDUP_REMOVED lines=17> */
.L_x_16060:
        /* <DEDUP_REMOVED lines=13> */
.L_x_16062:
[----:B------:R-:W-:Y:S05]  /*f8c0*/  BSYNC.RECONVERGENT B5 ;  /* 0x0000000000057941 */ /* 0x000fea0003800200 */
.L_x_16061:
        /* <DEDUP_REMOVED lines=43> */
.L_x_16059:
[----:B------:R-:W-:Y:S05]  /*fb80*/  BSYNC.RECONVERGENT B4 ;  /* 0x0000000000047941 */ /* 0x000fea0003800200 */
.L_x_16058:
        /* <DEDUP_REMOVED lines=10> */
.L_x_16057:
[----:B------:R-:W-:Y:S05]  /*fc30*/  BSYNC.RECONVERGENT B3 ;  /* 0x0000000000037941 */ /* 0x000fea0003800200 */
.L_x_16056:
        /* <DEDUP_REMOVED lines=17> */
.L_x_16067:
        /* <DEDUP_REMOVED lines=13> */
.L_x_16069:
[----:B------:R-:W-:Y:S05]  /*fe20*/  BSYNC.RECONVERGENT B5 ;  /* 0x0000000000057941 */ /* 0x000fea0003800200 */
.L_x_16068:
        /* <DEDUP_REMOVED lines=43> */
.L_x_16066:
[----:B------:R-:W-:Y:S05]  /*100e0*/  BSYNC.RECONVERGENT B4 ;  /* 0x0000000000047941 */ /* 0x000fea0003800200 */
.L_x_16065:
        /* <DEDUP_REMOVED lines=9> */
.L_x_16064:
[----:B------:R-:W-:Y:S05]  /*10180*/  BSYNC.RECONVERGENT B3 ;  /* 0x0000000000037941 */ /* 0x000fea0003800200 */
.L_x_16063:
        /* <DEDUP_REMOVED lines=17> */
.L_x_16074:
        /* <DEDUP_REMOVED lines=13> */
.L_x_16076:
[----:B------:R-:W-:Y:S05]  /*10370*/  BSYNC.RECONVERGENT B5 ;  /* 0x0000000000057941 */ /* 0x000fea0003800200 */
.L_x_16075:
[----:B------:R-:W-:Y:S01]  /*10380*/  IMAD.WIDE.U32 R104, R0, -0x326172a9, RZ ;  /* 0xcd9e8d5700687825 */ /* 0x000fe200078e00ff */
[----:B0-----:R-:W-:-:S03]  /*10390*/  LOP3.LUT R128, R7, UR7, R5, 0x96, !PT ;  /* 0x0000000707807c12 */ /* 0x001fc6000f8e9605 */
        /* <DEDUP_REMOVED lines=41> */
.L_x_16073:
[----:B------:R-:W-:Y:S05]  /*10630*/  BSYNC.RECONVERGENT B4 ;  /* 0x0000000000047941 */ /* 0x000fea0003800200 */
.L_x_16072:
[----:B------:R-:W-:Y:S01]  /*10640*/  I2FP.F32.U32 R8, R13 ;  /* 0x0000000d00087245 */ /* 0x000fe20000201000 */
[----:B------:R-:W-:Y:S01]  /*10650*/  IMAD.MOV.U32 R103, RZ, RZ, 0x2f800000 ;  /* 0x2f800000ff677424 */ /* 0x000fe200078e00ff */
[----:B-----5:R-:W-:-:S03]  /*10660*/  PRMT R13, R81, 0x7632, R13 ;  /* 0x00007632510d7816 */ /* 0x020fc6000000000d */
[----:B------:R-:W-:Y:S01]  /*10670*/  FFMA.FTZ R8, R8, R103, 1.1641532182693481445e-10 ;  /* 0x2f00000008087423 */ /* 0x000fe20000010067 */
[----:B------:R-:W-:-:S04]  /*10680*/  SHF.L.U32 R13, R13, 0x10, RZ ;  /* 0x000000100d0d7819 */ /* 0x000fc800000006ff */
[----:B------:R-:W-:Y:S01]  /*10690*/  FSETP.GTU.FTZ.AND P1, PT, R8, UR10, PT ;  /* 0x0000000a08007c0b */ /* 0x000fe2000bf3c000 */
[----:B------:R-:W-:-:S04]  /*106a0*/  FMUL.FTZ R13, R13, UR13 ;  /* 0x0000000d0d0d7c20 */ /* 0x000fc80008410000 */
[----:B------:R-:W-:Y:S01]  /*106b0*/  FMUL.FTZ R103, R13, UR12 ;  /* 0x0000000c0d677c20 */ /* 0x000fe20008410000 */
[----:B------:R-:W-:-:S04]  /*106c0*/  SEL R13, RZ, 0x1, P1 ;  /* 0x00000001ff0d7807 */ /* 0x000fc80000800000 */
[----:B------:R-:W-:-:S07]  /*106d0*/  FSEL R103, R103, RZ, !P1 ;  /* 0x000000ff67677208 */ /* 0x000fce0004800000 */
.L_x_16071:
[----:B------:R-:W-:Y:S05]  /*106e0*/  BSYNC.RECONVERGENT B3 ;  /* 0x0000000000037941 */ /* 0x000fea0003800200 */
.L_x_16070:
        /* <DEDUP_REMOVED lines=17> */
.L_x_16081:
        /* <DEDUP_REMOVED lines=13> */
.L_x_16083:
[----:B------:R-:W-:Y:S05]  /*108d0*/  BSYNC.RECONVERGENT B5 ;  /* 0x0000000000057941 */ /* 0x000fea0003800200 */
.L_x_16082:
[----:B------:R-:W-:Y:S01]  /*108e0*/  IMAD.WIDE.U32 R104, R0, -0x326172a9, RZ ;  /* 0xcd9e8d5700687825 */ /* 0x000fe200078e00ff */
[----:B0-----:R-:W-:-:S03]  /*108f0*/  LOP3.LUT R128, R7, UR7, R5, 0x96, !PT ;  /* 0x0000000707807c12 */ /* 0x001fc6000f8e9605 */
        /* <DEDUP_REMOVED lines=41> */
.L_x_16080:
[----:B------:R-:W-:Y:S05]  /*10b90*/  BSYNC.RECONVERGENT B4 ;  /* 0x0000000000047941 */ /* 0x000fea0003800200 */
.L_x_16079:
        /* <DEDUP_REMOVED lines=9> */
.L_x_16078:
[----:B------:R-:W-:Y:S05]  /*10c30*/  BSYNC.RECONVERGENT B3 ;  /* 0x0000000000037941 */ /* 0x000fea0003800200 */
.L_x_16077:
        /* <DEDUP_REMOVED lines=17> */
.L_x_16088:
        /* <DEDUP_REMOVED lines=13> */
.L_x_16090:
[----:B------:R-:W-:Y:S05]  /*10e20*/  BSYNC.RECONVERGENT B5 ;  /* 0x0000000000057941 */ /* 0x000fea0003800200 */
.L_x_16089:
        /* <DEDUP_REMOVED lines=43> */
.L_x_16087:
[----:B------:R-:W-:Y:S05]  /*110e0*/  BSYNC.RECONVERGENT B4 ;  /* 0x0000000000047941 */ /* 0x000fea0003800200 */
.L_x_16086:
        /* <DEDUP_REMOVED lines=10> */
.L_x_16085:
[----:B------:R-:W-:Y:S05]  /*11190*/  BSYNC.RECONVERGENT B3 ;  /* 0x0000000000037941 */ /* 0x000fea0003800200 */
.L_x_16084:
        /* <DEDUP_REMOVED lines=17> */
.L_x_16095:
        /* <DEDUP_REMOVED lines=13> */
.L_x_16097:
[----:B------:R-:W-:Y:S05]  /*11380*/  BSYNC.RECONVERGENT B5 ;  /* 0x0000000000057941 */ /* 0x000fea0003800200 */
.L_x_16096:
[----:B------:R-:W-:Y:S01]  /*11390*/  IMAD.WIDE.U32 R106, R0, -0x326172a9, RZ ;  /* 0xcd9e8d57006a7825 */ /* 0x000fe200078e00ff */
[----:B------:R-:W-:-:S03]  /*113a0*/  LOP3.LUT R130, R7, UR7, R5, 0x96, !PT ;  /* 0x0000000707827c12 */ /* 0x000fc6000f8e9605 */
[----:B------:R-:W-:Y:S01]  /*113b0*/  IMAD.MOV.U32 R8, RZ, RZ, RZ ;  /* 0x000000ffff087224 */ /* 0x000fe200078e00ff */
        /* <DEDUP_REMOVED lines=40> */
.L_x_16094:
[----:B------:R-:W-:Y:S05]  /*11640*/  BSYNC.RECONVERGENT B4 ;  /* 0x0000000000047941 */ /* 0x000fea0003800200 */
.L_x_16093:
        /* <DEDUP_REMOVED lines=9> */
.L_x_16092:
[----:B------:R-:W-:Y:S05]  /*116e0*/  BSYNC.RECONVERGENT B3 ;  /* 0x0000000000037941 */ /* 0x000fea0003800200 */
.L_x_16091:
        /* <DEDUP_REMOVED lines=16> */
.L_x_16100:
        /* <DEDUP_REMOVED lines=13> */
.L_x_16102:
[----:B------:R-:W-:Y:S05]  /*118c0*/  BSYNC.RECONVERGENT B4 ;  /* 0x0000000000047941 */ /* 0x000fea0003800200 */
.L_x_16101:
[----:B0-----:R-:W-:Y:S01]  /*118d0*/  IMAD.WIDE.U32 R128, R0, -0x326172a9, RZ ;  /* 0xcd9e8d5700807825 */ /* 0x001fe200078e00ff */
        /* <DEDUP_REMOVED lines=42> */
.L_x_16099:
[----:B------:R-:W-:Y:S05]  /*11b80*/  BSYNC.RECONVERGENT B3 ;  /* 0x0000000000037941 */ /* 0x000fea0003800200 */
.L_x_16098:
        /* <DEDUP_REMOVED lines=10> */
.L_x_16043:
[----:B------:R-:W-:Y:S05]  /*11c30*/  BSYNC.RECONVERGENT B2 ;  /* 0x0000000000027941 */ /* 0x000fea0003800200 */
.L_x_15992:
[----:B0-----:R-:W0:Y:S01]  /*11c40*/  LDC.64 R128, c[0x0][0x3a8] ;  /* 0x0000ea00ff807b82 */ /* 0x001e220000000a00 */
        /* <DEDUP_REMOVED lines=26> */
.L_x_16104:
[----:B------:R-:W-:Y:S05]  /*11df0*/  BSYNC.RECONVERGENT B2 ;  /* 0x0000000000027941 */ /* 0x000fea0003800200 */
.L_x_16103:
[----:B------:R-:W-:Y:S01]  /*11e00*/  VIADD R116, R116, 0x20 ;  /* 0x0000002074747836 */ /* 0x000fe20000000000 */
[----:B------:R-:W-:-:S07]  /*11e10*/  IADD3 R119, PT, PT, R119, 0x20, RZ ;  /* 0x0000002077777810 */ /* 0x000fce0007ffe0ff */
.L_x_15989:
[----:B------:R-:W-:Y:S05]  /*11e20*/  BSYNC.RECONVERGENT B1 ;  /* 0x0000000000017941 */ /* 0x000fea0003800200 */
.L_x_15988:
        /* <DEDUP_REMOVED lines=8> */
.L_x_16108:
[----:B------:R-:W-:Y:S05]  /*11eb0*/  BSYNC.RECONVERGENT B2 ;  /* 0x0000000000027941 */ /* 0x000fea0003800200 */
.L_x_16107:
        /* <DEDUP_REMOVED lines=29> */
.L_x_16115:
        /* <DEDUP_REMOVED lines=13> */
.L_x_16117:
[----:B------:R-:W-:Y:S05]  /*12160*/  BSYNC.RECONVERGENT B5 ;  /* 0x0000000000057941 */ /* 0x000fea0003800200 */
.L_x_16116:
        /* <DEDUP_REMOVED lines=43> */
.L_x_16114:
[----:B------:R-:W-:Y:S05]  /*12420*/  BSYNC.RECONVERGENT B4 ;  /* 0x0000000000047941 */ /* 0x000fea0003800200 */
.L_x_16113:
        /* <DEDUP_REMOVED lines=10> */
.L_x_16112:
[----:B------:R-:W-:Y:S05]  /*124d0*/  BSYNC.RECONVERGENT B3 ;  /* 0x0000000000037941 */ /* 0x000fea0003800200 */
.L_x_16111:
        /* <DEDUP_REMOVED lines=20> */
.L_x_16122:
        /* <DEDUP_REMOVED lines=13> */
.L_x_16124:
[----:B------:R-:W-:Y:S05]  /*126f0*/  BSYNC.RECONVERGENT B5 ;  /* 0x0000000000057941 */ /* 0x000fea0003800200 */
.L_x_16123:
        /* <DEDUP_REMOVED lines=43> */
.L_x_16121:
[----:B------:R-:W-:Y:S05]  /*129b0*/  BSYNC.RECONVERGENT B4 ;  /* 0x0000000000047941 */ /* 0x000fea0003800200 */
.L_x_16120:
[----:B-----5:R-:W-:Y:S01]  /*129c0*/  PRMT R11, R80, 0x7632, R11 ;  /* 0x00007632500b7816 */ /* 0x020fe2000000000b */
[----:B------:R-:W-:Y:S01]  /*129d0*/  IMAD.MOV.U32 R125, RZ, RZ, 0x2f800000 ;  /* 0x2f800000ff7d7424 */ /* 0x000fe200078e00ff */
[----:B------:R-:W-:Y:S02]  /*129e0*/  I2FP.F32.U32 R8, R8 ;  /* 0x0000000800087245 */ /* 0x000fe40000201000 */
[----:B------:R-:W-:-:S03]  /*129f0*/  SHF.L.U32 R11, R11, 0x10, RZ ;  /* 0x000000100b0b7819 */ /* 0x000fc600000006ff */
[----:B------:R-:W-:Y:S02]  /*12a00*/  FFMA.FTZ R8, R8, R125, 1.1641532182693481445e-10 ;  /* 0x2f00000008087423 */ /* 0x000fe4000001007d */
[----:B------:R-:W-:-:S03]  /*12a10*/  FMUL.FTZ R11, R11, UR13 ;  /* 0x0000000d0b0b7c20 */ /* 0x000fc60008410000 */
[----:B------:R-:W-:Y:S01]  /*12a20*/  FSETP.GTU.FTZ.AND P4, PT, R8, UR10, PT ;  /* 0x0000000a08007c0b */ /* 0x000fe2000bf9c000 */
[----:B------:R-:W-:-:S05]  /*12a30*/  FMUL.FTZ R11, R11, UR12 ;  /* 0x0000000c0b0b7c20 */ /* 0x000fca0008410000 */
[----:B------:R-:W-:Y:S02]  /*12a40*/  FSEL R8, R11, RZ, !P4 ;  /* 0x000000ff0b087208 */ /* 0x000fe40006000000 */
[----:B------:R-:W-:-:S03]  /*12a50*/  SEL R11, RZ, 0x1, P4 ;  /* 0x00000001ff0b7807 */ /* 0x000fc60002000000 */
[----:B------:R-:W-:-:S07]  /*12a60*/  FADD.FTZ R109, R109, R8 ;  /* 0x000000086d6d7221 */ /* 0x000fce0000010000 */
.L_x_16119:
[----:B------:R-:W-:Y:S05]  /*12a70*/  BSYNC.RECONVERGENT B3 ;  /* 0x0000000000037941 */ /* 0x000fea0003800200 */
.L_x_16118:
        /* <DEDUP_REMOVED lines=20> */
.L_x_16129:
        /* <DEDUP_REMOVED lines=13> */
.L_x_16131:
[----:B------:R-:W-:Y:S05]  /*12c90*/  BSYNC.RECONVERGENT B5 ;  /* 0x0000000000057941 */ /* 0x000fea0003800200 */
.L_x_16130:
        /* <DEDUP_REMOVED lines=43> */
.L_x_16128:
[----:B------:R-:W-:Y:S05]  /*12f50*/  BSYNC.RECONVERGENT B4 ;  /* 0x0000000000047941 */ /* 0x000fea0003800200 */
.L_x_16127:
        /* <DEDUP_REMOVED lines=9> */
[----:B------:R-:W-:-:S07]  /*12ff0*/  FADD.FTZ R110, R110, R127 ;  /* 0x0000007f6e6e7221 */ /* 0x000fce0000010000 */
.L_x_16126:
[----:B------:R-:W-:Y:S05]  /*13000*/  BSYNC.RECONVERGENT B3 ;  /* 0x0000000000037941 */ /* 0x000fea0003800200 */
.L_x_16125:
        /* <DEDUP_REMOVED lines=20> */
.L_x_16136:
        /* <DEDUP_REMOVED lines=13> */
.L_x_16138:
[----:B------:R-:W-:Y:S05]  /*13220*/  BSYNC.RECONVERGENT B5 ;  /* 0x0000000000057941 */ /* 0x000fea0003800200 */
.L_x_16137:
        /* <DEDUP_REMOVED lines=42> */
[----:B------:R-:W-:-:S07]  /*134d0*/  MOV R6, R128 ;  /* 0x0000008000067202 */ /* 0x000fce0000000f00 */
.L_x_16135:
[----:B------:R-:W-:Y:S05]  /*134e0*/  BSYNC.RECONVERGENT B4 ;  /* 0x0000000000047941 */ /* 0x000fea0003800200 */
.L_x_16134:
[----:B-----5:R-:W-:Y:S02]  /*134f0*/  PRMT R125, R81, 0x7632, R125 ;  /* 0x00007632517d7816 */ /* 0x020fe4000000007d */
        /* <DEDUP_REMOVED lines=10> */
.L_x_16133:
[----:B------:R-:W-:Y:S05]  /*135a0*/  BSYNC.RECONVERGENT B3 ;  /* 0x0000000000037941 */ /* 0x000fea0003800200 */
.L_x_16132:
        /* <DEDUP_REMOVED lines=20> */
.L_x_16143:
        /* <DEDUP_REMOVED lines=13> */
.L_x_16145:
[----:B------:R-:W-:Y:S05]  /*137c0*/  BSYNC.RECONVERGENT B5 ;  /* 0x0000000000057941 */ /* 0x000fea0003800200 */
.L_x_16144:
        /* <DEDUP_REMOVED lines=43> */
.L_x_16142:
[----:B------:R-:W-:Y:S05]  /*13a80*/  BSYNC.RECONVERGENT B4 ;  /* 0x0000000000047941 */ /* 0x000fea0003800200 */
.L_x_16141:
        /* <DEDUP_REMOVED lines=10> */
.L_x_16140:
[----:B------:R-:W-:Y:S05]  /*13b30*/  BSYNC.RECONVERGENT B3 ;  /* 0x0000000000037941 */ /* 0x000fea0003800200 */
.L_x_16139:
        /* <DEDUP_REMOVED lines=20> */
.L_x_16150:
        /* <DEDUP_REMOVED lines=13> */
.L_x_16152:
[----:B------:R-:W-:Y:S05]  /*13d50*/  BSYNC.RECONVERGENT B5 ;  /* 0x0000000000057941 */ /* 0x000fea0003800200 */
.L_x_16151:
        /* <DEDUP_REMOVED lines=42> */
[----:B------:R-:W-:-:S07]  /*14000*/  MOV R6, R128 ;  /* 0x0000008000067202 */ /* 0x000fce0000000f00 */
.L_x_16149:
[----:B------:R-:W-:Y:S05]  /*14010*/  BSYNC.RECONVERGENT B4 ;  /* 0x0000000000047941 */ /* 0x000fea0003800200 */
.L_x_16148:
        /* <DEDUP_REMOVED lines=11> */
.L_x_16147:
[----:B------:R-:W-:Y:S05]  /*140d0*/  BSYNC.RECONVERGENT B3 ;  /* 0x0000000000037941 */ /* 0x000fea0003800200 */
.L_x_16146:
        /* <DEDUP_REMOVED lines=20> */
.L_x_16157:
        /* <DEDUP_REMOVED lines=13> */
.L_x_16159:
[----:B------:R-:W-:Y:S05]  /*142f0*/  BSYNC.RECONVERGENT B5 ;  /* 0x0000000000057941 */ /* 0x000fea0003800200 */
.L_x_16158:
        /* <DEDUP_REMOVED lines=43> */
.L_x_16156:
[----:B------:R-:W-:Y:S05]  /*145b0*/  BSYNC.RECONVERGENT B4 ;  /* 0x0000000000047941 */ /* 0x000fea0003800200 */
.L_x_16155:
        /* <DEDUP_REMOVED lines=10> */
.L_x_16154:
[----:B------:R-:W-:Y:S05]  /*14660*/  BSYNC.RECONVERGENT B3 ;  /* 0x0000000000037941 */ /* 0x000fea0003800200 */
.L_x_16153:
        /* <DEDUP_REMOVED lines=19> */
.L_x_16163:
        /* <DEDUP_REMOVED lines=13> */
.L_x_16165:
[----:B------:R-:W-:Y:S05]  /*14870*/  BSYNC.RECONVERGENT B4 ;  /* 0x0000000000047941 */ /* 0x000fea0003800200 */
.L_x_16164:
        /* <DEDUP_REMOVED lines=43> */
.L_x_16162:
[----:B------:R-:W-:Y:S05]  /*14b30*/  BSYNC.RECONVERGENT B3 ;  /* 0x0000000000037941 */ /* 0x000fea0003800200 */
.L_x_16161:
        /* <DEDUP_REMOVED lines=12> */
.L_x_16110:
[----:B------:R-:W-:Y:S01]  /*14c00*/  BSSY.RECONVERGENT B3, `(.L_x_16166) ;  /* 0x0000057000037945 */ /* 0x000fe20003800200 */
[----:B-1----:R-:W-:Y:S01]  /*14c10*/  IMAD.MOV.U32 R126, RZ, RZ, R8 ;  /* 0x000000ffff7e7224 */ /* 0x002fe200078e0008 */
        /* <DEDUP_REMOVED lines=19> */
.L_x_16170:
        /* <DEDUP_REMOVED lines=13> */
.L_x_16172:
[----:B------:R-:W-:Y:S05]  /*14e20*/  BSYNC.RECONVERGENT B5 ;  /* 0x0000000000057941 */ /* 0x000fea0003800200 */
.L_x_16171:
        /* <DEDUP_REMOVED lines=42> */
.L_x_16169:
[----:B------:R-:W-:Y:S05]  /*150d0*/  BSYNC.RECONVERGENT B4 ;  /* 0x0000000000047941 */ /* 0x000fea0003800200 */
.L_x_16168:
        /* <DEDUP_REMOVED lines=9> */
.L_x_16167:
[----:B------:R-:W-:Y:S05]  /*15170*/  BSYNC.RECONVERGENT B3 ;  /* 0x0000000000037941 */ /* 0x000fea0003800200 */
.L_x_16166:
        /* <DEDUP_REMOVED lines=17> */
.L_x_16177:
        /* <DEDUP_REMOVED lines=13> */
.L_x_16179:
[----:B------:R-:W-:Y:S05]  /*15360*/  BSYNC.RECONVERGENT B5 ;  /* 0x0000000000057941 */ /* 0x000fea0003800200 */
.L_x_16178:
        /* <DEDUP_REMOVED lines=43> */
.L_x_16176:
[----:B------:R-:W-:Y:S05]  /*15620*/  BSYNC.RECONVERGENT B4 ;  /* 0x0000000000047941 */ /* 0x000fea0003800200 */
.L_x_16175:
        /* <DEDUP_REMOVED lines=10> */
.L_x_16174:
[----:B------:R-:W-:Y:S05]  /*156d0*/  BSYNC.RECONVERGENT B3 ;  /* 0x0000000000037941 */ /* 0x000fea0003800200 */
.L_x_16173:
        /* <DEDUP_REMOVED lines=17> */
.L_x_16184:
        /* <DEDUP_REMOVED lines=13> */
.L_x_16186:
[----:B------:R-:W-:Y:S05]  /*158c0*/  BSYNC.RECONVERGENT B5 ;  /* 0x0000000000057941 */ /* 0x000fea0003800200 */
.L_x_16185:
        /* <DEDUP_REMOVED lines=43> */
.L_x_16183:
[----:B------:R-:W-:Y:S05]  /*15b80*/  BSYNC.RECONVERGENT B4 ;  /* 0x0000000000047941 */ /* 0x000fea0003800200 */
.L_x_16182:
        /* <DEDUP_REMOVED lines=9> */
.L_x_16181:
[----:B------:R-:W-:Y:S05]  /*15c20*/  BSYNC.RECONVERGENT B3 ;  /* 0x0000000000037941 */ /* 0x000fea0003800200 */
.L_x_16180:
        /* <DEDUP_REMOVED lines=17> */
.L_x_16191:
        /* <DEDUP_REMOVED lines=13> */
.L_x_16193:
[----:B------:R-:W-:Y:S05]  /*15e10*/  BSYNC.RECONVERGENT B5 ;  /* 0x0000000000057941 */ /* 0x000fea0003800200 */
.L_x_16192:
        /* <DEDUP_REMOVED lines=43> */
.L_x_16190:
[----:B------:R-:W-:Y:S05]  /*160d0*/  BSYNC.RECONVERGENT B4 ;  /* 0x0000000000047941 */ /* 0x000fea0003800200 */
.L_x_16189:
        /* <DEDUP_REMOVED lines=10> */
.L_x_16188:
[----:B------:R-:W-:Y:S05]  /*16180*/  BSYNC.RECONVERGENT B3 ;  /* 0x0000000000037941 */ /* 0x000fea0003800200 */
.L_x_16187:
        /* <DEDUP_REMOVED lines=17> */
.L_x_16198:
        /* <DEDUP_REMOVED lines=13> */
.L_x_16200:
[----:B------:R-:W-:Y:S05]  /*16370*/  BSYNC.RECONVERGENT B5 ;  /* 0x0000000000057941 */ /* 0x000fea0003800200 */
.L_x_16199:
        /* <DEDUP_REMOVED lines=43> */
.L_x_16197:
[----:B------:R-:W-:Y:S05]  /*16630*/  BSYNC.RECONVERGENT B4 ;  /* 0x0000000000047941 */ /* 0x000fea0003800200 */
.L_x_16196:
        /* <DEDUP_REMOVED lines=9> */
.L_x_16195:
[----:B------:R-:W-:Y:S05]  /*166d0*/  BSYNC.RECONVERGENT B3 ;  /* 0x0000000000037941 */ /* 0x000fea0003800200 */
.L_x_16194:
        /* <DEDUP_REMOVED lines=17> */
.L_x_16205:
        /* <DEDUP_REMOVED lines=13> */
.L_x_16207:
[----:B------:R-:W-:Y:S05]  /*168c0*/  BSYNC.RECONVERGENT B5 ;  /* 0x0000000000057941 */ /* 0x000fea0003800200 */
.L_x_16206:
[----:B------:R-:W-:Y:S01]  /*168d0*/  IMAD.WIDE.U32 R114, R0, -0x326172a9, RZ ;  /* 0xcd9e8d5700727825 */ /* 0x000fe200078e00ff */
[----:B------:R-:W-:-:S03]  /*168e0*/  LOP3.LUT R130, R7, UR7, R5, 0x96, !PT ;  /* 0x0000000707827c12 */ /* 0x000fc6000f8e9605 */
[----:B------:R-:W-:Y:S01]  /*168f0*/  IMAD.MOV.U32 R15, RZ, RZ, R126 ;  /* 0x000000ffff0f7224 */ /* 0x000fe200078e007e */
[----:B0-----:R-:W-:Y:S01]  /*16900*/  LOP3.LUT R128, R3, UR6, R115, 0x96, !PT ;  /* 0x0000000603807c12 */ /* 0x001fe2000f8e9673 */
        /* <DEDUP_REMOVED lines=39> */
.L_x_16204:
[----:B------:R-:W-:Y:S05]  /*16b80*/  BSYNC.RECONVERGENT B4 ;  /* 0x0000000000047941 */ /* 0x000fea0003800200 */
.L_x_16203:
        /* <DEDUP_REMOVED lines=10> */
.L_x_16202:
[----:B------:R-:W-:Y:S05]  /*16c30*/  BSYNC.RECONVERGENT B3 ;  /* 0x0000000000037941 */ /* 0x000fea0003800200 */
.L_x_16201:
        /* <DEDUP_REMOVED lines=17> */
.L_x_16212:
        /* <DEDUP_REMOVED lines=13> */
.L_x_16214:
[----:B------:R-:W-:Y:S05]  /*16e20*/  BSYNC.RECONVERGENT B5 ;  /* 0x0000000000057941 */ /* 0x000fea0003800200 */
.L_x_16213:
        /* <DEDUP_REMOVED lines=43> */
.L_x_16211:
[----:B------:R-:W-:Y:S05]  /*170e0*/  BSYNC.RECONVERGENT B4 ;  /* 0x0000000000047941 */ /* 0x000fea0003800200 */
.L_x_16210:
        /* <DEDUP_REMOVED lines=9> */
.L_x_16209:
[----:B------:R-:W-:Y:S05]  /*17180*/  BSYNC.RECONVERGENT B3 ;  /* 0x0000000000037941 */ /* 0x000fea0003800200 */
.L_x_16208:
        /* <DEDUP_REMOVED lines=20> */
.L_x_16217:
        /* <DEDUP_REMOVED lines=13> */
.L_x_16219:
[----:B------:R-:W-:Y:S05]  /*173a0*/  BSYNC.RECONVERGENT B4 ;  /* 0x0000000000047941 */ /* 0x000fea0003800200 */
.L_x_16218:
[----:B0-----:R-:W-:Y:S01]  /*173b0*/  IMAD.WIDE.U32 R128, R0, -0x326172a9, RZ ;  /* 0xcd9e8d5700807825 */ /* 0x001fe200078e00ff */
        /* <DEDUP_REMOVED lines=42> */
.L_x_16216:
[----:B------:R-:W-:Y:S05]  /*17660*/  BSYNC.RECONVERGENT B3 ;  /* 0x0000000000037941 */ /* 0x000fea0003800200 */
.L_x_16215:
        /* <DEDUP_REMOVED lines=10> */
.L_x_16160:
[----:B------:R-:W-:Y:S05]  /*17710*/  BSYNC.RECONVERGENT B2 ;  /* 0x0000000000027941 */ /* 0x000fea0003800200 */
.L_x_16109:
[----:B------:R-:W1:Y:S02]  /*17720*/  LDC.64 R126, c[0x0][0x3a8] ;  /* 0x0000ea00ff7e7b82 */ /* 0x000e640000000a00 */
[----:B-1----:R-:W-:-:S05]  /*17730*/  IMAD.WIDE.U32 R126, R116, 0x20, R126 ;  /* 0x00000020747e7825 */ /* 0x002fca00078e007e */
[----:B-----5:R2:W-:Y:S04]  /*17740*/  STG.E.128 desc[UR8][R126.64], R108 ;  /* 0x0000006c7e007986 */ /* 0x0205e8000c101d08 */
[----:B------:R2:W-:Y:S01]  /*17750*/  STG.E.128 desc[UR8][R126.64+0x10], R112 ;  /* 0x000010707e007986 */ /* 0x0005e2000c101d08 */
[----:B------:R-:W-:Y:S05]  /*17760*/  @!P2 BRA `(.L_x_16106) ;  /* 0x000000000050a947 */ /* 0x000fea0003800000 */
[----:B------:R-:W-:Y:S01]  /*17770*/  SHF.L.U32 R125, R120, 0x10, RZ ;  /* 0x00000010787d7819 */ /* 0x000fe200000006ff */
[----:B--2---:R-:W1:Y:S01]  /*17780*/  LDC.64 R126, c[0x0][0x3b0] ;  /* 0x0000ec00ff7e7b82 */ /* 0x004e620000000a00 */
[----:B------:R-:W-:Y:S02]  /*17790*/  LOP3.LUT R116, R121, 0xffff, RZ, 0xc0, !PT ;  /* 0x0000ffff79747812 */ /* 0x000fe400078ec0ff */
[----:B------:R-:W-:Y:S02]  /*177a0*/  LOP3.LUT R125, R125, 0xff0000, RZ, 0xc0, !PT ;  /* 0x00ff00007d7d7812 */ /* 0x000fe400078ec0ff */
[----:B0-----:R-:W-:Y:S02]  /*177b0*/  PRMT R129, R15, 0x7104, RZ ;  /* 0x000071040f817816 */ /* 0x001fe400000000ff */
        /* <DEDUP_REMOVED lines=10> */
[----:B-1----:R-:W-:Y:S01]  /*17860*/  IMAD.WIDE.U32 R126, R119, 0x8, R126 ;  /* 0x00000008777e7825 */ /* 0x002fe200078e007e */
[----:B------:R-:W-:Y:S02]  /*17870*/  LOP3.LUT R128, R132, R128, R130, 0xfe, !PT ;  /* 0x0000008084807212 */ /* 0x000fe400078efe82 */
[----:B------:R-:W-:Y:S02]  /*17880*/  LOP3.LUT R129, R125, R133, RZ, 0xfc, !PT ;  /* 0x000000857d817212 */ /* 0x000fe400078efcff */
[----:B------:R-:W-:-:S05]  /*17890*/  LOP3.LUT R128, R128, 0xff, R9, 0xf8, !PT ;  /* 0x000000ff80807812 */ /* 0x000fca00078ef809 */
[----:B------:R3:W-:Y:S02]  /*178a0*/  STG.E.64 desc[UR8][R126.64], R128 ;  /* 0x000000807e007986 */ /* 0x0007e4000c101b08 */
.L_x_16106:
[----:B------:R-:W-:Y:S05]  /*178b0*/  BSYNC.RECONVERGENT B1 ;  /* 0x0000000000017941 */ /* 0x000fea0003800200 */
.L_x_16105:
        /* <DEDUP_REMOVED lines=40> */
[----:B-123--:R-:W-:-:S05]  /*17b40*/  FADD.FTZ R126, R119, R116 ;  /* 0x00000074777e7221 */ /* 0x00efca0000010000 */
[----:B------:R-:W1:Y:S02]  /*17b50*/  SHFL.BFLY PT, R125, R126, 0x2, 0x1f ;  /* 0x0c401f007e7d7f89 */ /* 0x000e6400000e0000 */
[----:B-1----:R-:W-:-:S05]  /*17b60*/  FADD.FTZ R127, R126, R125 ;  /* 0x0000007d7e7f7221 */ /* 0x002fca0000010000 */
        /* <DEDUP_REMOVED lines=82> */
.L_x_16241:
[----:B------:R-:W-:Y:S01]  /*18090*/  FMUL.FTZ R116, R119, R119 ;  /* 0x0000007777747220 */ /* 0x000fe20000410000 */
[----:B------:R-:W-:Y:S01]  /*180a0*/  ISETP.NE.AND P2, PT, RZ, UR11, PT ;  /* 0x0000000bff007c0c */ /* 0x000fe2000bf45270 */
[----:B-1----:R-:W-:Y:S01]  /*180b0*/  FADD.FTZ R130, R128, R131 ;  /* 0x0000008380827221 */ /* 0x002fe20000010000 */
[----:B------:R-:W1:Y:S01]  /*180c0*/  @!P5 LDC.64 R126, c[0x0][0x3c8] ;  /* 0x0000f200ff7edb82 */ /* 0x000e620000000a00 */
[----:B-----5:R-:W-:Y:S01]  /*180d0*/  ISETP.GE.AND P3, PT, R117, 0x1, PT ;  /* 0x000000017500780c */ /* 0x020fe20003f66270 */
[----:B------:R-:W-:Y:S01]  /*180e0*/  BSSY.RECONVERGENT B1, `(.L_x_16221) ;  /* 0x000009c000017945 */ /* 0x000fe20003800200 */
        /* <DEDUP_REMOVED lines=18> */
[----:B------:R-:W0:Y:S01]  /*18210*/  LDC.64 R126, c[0x0][0x428] ;  /* 0x00010a00ff7e7b82 */ /* 0x000e220000000a00 */
        /* <DEDUP_REMOVED lines=31> */
.L_x_16224:
[----:B------:R-:W-:Y:S05]  /*18410*/  BSYNC.RECONVERGENT B2 ;  /* 0x0000000000027941 */ /* 0x000fea0003800200 */
.L_x_16223:
[----:B------:R-:W-:Y:S01]  /*18420*/  ISETP.GE.U32.AND P0, PT, R122, 0x40, PT ;  /* 0x000000407a00780c */ /* 0x000fe20003f06070 */
[----:B------:R-:W-:-:S12]  /*18430*/  BSSY.RECONVERGENT B2, `(.L_x_16225) ;  /* 0x0000022000027945 */ /* 0x000fd80003800200 */
[----:B------:R-:W-:Y:S05]  /*18440*/  @!P0 BRA `(.L_x_16226) ;  /* 0x0000000000808947 */ /* 0x000fea0003800000 */
[----:B0-----:R-:W0:Y:S01]  /*18450*/  LDC.64 R126, c[0x0][0x428] ;  /* 0x00010a00ff7e7b82 */ /* 0x001e220000000a00 */
        /* <DEDUP_REMOVED lines=31> */
.L_x_16226:
[----:B------:R-:W-:Y:S05]  /*18650*/  BSYNC.RECONVERGENT B2 ;  /* 0x0000000000027941 */ /* 0x000fea0003800200 */
.L_x_16225:
        /* <DEDUP_REMOVED lines=35> */
.L_x_16228:
[----:B------:R-:W-:Y:S05]  /*18890*/  BSYNC.RECONVERGENT B2 ;  /* 0x0000000000027941 */ /* 0x000fea0003800200 */
.L_x_16227:
        /* <DEDUP_REMOVED lines=32> */
.L_x_16222:
[----:B------:R-:W-:Y:S05]  /*18aa0*/  BSYNC.RECONVERGENT B1 ;  /* 0x0000000000017941 */ /* 0x000fea0003800200 */
.L_x_16221:
[----:B0123--:R-:W0:Y:S02]  /*18ab0*/  LDC.64 R116, c[0x0][0x380] ;  /* 0x0000e000ff747b82 */ /* 0x00fe240000000a00 */
[----:B0-----:R-:W-:-:S05]  /*18ac0*/  IMAD R123, R116, 0x4, R123 ;  /* 0x00000004747b7824 */ /* 0x001fca00078e027b */
[----:B------:R-:W-:-:S13]  /*18ad0*/  ISETP.GE.AND P0, PT, R123, R117, PT ;  /* 0x000000757b00720c */ /* 0x000fda0003f06270 */
[----:B------:R-:W-:Y:S05]  /*18ae0*/  @!P0 BRA `(.L_x_16229) ;  /* 0xfffffe8000888947 */ /* 0x000fea000383ffff */
[----:B------:R-:W-:Y:S05]  /*18af0*/  BSYNC B0 ;  /* 0x0000000000007941 */ /* 0x000fea0003800000 */
.L_x_15753:
[----:B------:R-:W-:Y:S05]  /*18b00*/  EXIT ;  /* 0x000000000000794d */ /* 0x000fea0003800000 */
.L_x_16220:
[----:B------:R-:W-:Y:S01]  /*18b10*/  HFMA2 R135, -RZ, RZ, 0, 1.847743988037109375e-06 ;  /* 0x0000001fff877431 */ /* 0x000fe200000001ff */
[----:B------:R-:W-:Y:S01]  /*18b20*/  BSSY B1, `(.L_x_16230) ;  /* 0x0000007000017945 */ /* 0x000fe20003800000 */
[----:B------:R-:W-:Y:S01]  /*18b30*/  MOV R133, R119 ;  /* 0x0000007700857202 */ /* 0x000fe20000000f00 */
[----:B------:R-:W-:Y:S02]  /*18b40*/  IMAD.MOV.U32 R132, RZ, RZ, 0x1 ;  /* 0x00000001ff847424 */ /* 0x000fe400078e00ff */
[----:B------:R-:W-:-:S07]  /*18b50*/  IMAD.MOV.U32 R130, RZ, RZ, -0x1 ;  /* 0xffffffffff827424 */ /* 0x000fce00078e00ff */
[----:B0123-5:R-:W-:Y:S05]  /*18b60*/  WARPSYNC.COLLECTIVE R130, `(.L_x_16231) ;  /* 0x0000000082087348 */ /* 0x02ffea0003c00000 */
[----:B------:R4:W0:Y:S02]  /*18b70*/  SHFL.BFLY P6, R131, R133, R132, R135 ;  /* 0x0c00008485837389 */ /* 0x00082400000c0087 */
[----:B012345:R-:W-:Y:S05]  /*18b80*/  ENDCOLLECTIVE ;  /* 0x000000000000791b */ /* 0x03ffea0003800000 */
.L_x_16231:
[----:B------:R-:W-:Y:S05]  /*18b90*/  BSYNC B1 ;  /* 0x0000000000017941 */ /* 0x000fea0003800000 */
.L_x_16230:
        /* <DEDUP_REMOVED lines=9> */
.L_x_16232:
[----:B------:R-:W-:Y:S02]  /*18c30*/  IMAD.MOV.U32 R132, RZ, RZ, 0x4 ;  /* 0x00000004ff847424 */ /* 0x000fe400078e00ff */
[----:B------:R-:W-:-:S04]  /*18c40*/  IMAD.MOV.U32 R125, RZ, RZ, R131 ;  /* 0x000000ffff7d7224 */ /* 0x000fc800078e0083 */
[----:B------:R-:W-:-:S05]  /*18c50*/  FADD.FTZ R127, R126, R125 ;  /* 0x0000007d7e7f7221 */ /* 0x000fca0000010000 */
[----:B------:R-:W-:-:S07]  /*18c60*/  MOV R133, R127 ;  /* 0x0000007f00857202 */ /* 0x000fce0000000f00 */
[----:B------:R-:W-:Y:S05]  /*18c70*/  WARPSYNC.COLLECTIVE R130, `(.L_x_16233) ;  /* 0x0000000082087348 */ /* 0x000fea0003c00000 */
[----:B------:R0:W1:Y:S02]  /*18c80*/  SHFL.BFLY P6, R131, R133, R132, R135 ;  /* 0x0c00008485837389 */ /* 0x00006400000c0087 */
[----:B01----:R-:W-:Y:S05]  /*18c90*/  ENDCOLLECTIVE ;  /* 0x000000000000791b */ /* 0x003fea0003800000 */
.L_x_16233:
[----:B------:R-:W-:Y:S01]  /*18ca0*/  HFMA2 R132, -RZ, RZ, 0, 4.76837158203125e-07 ;  /* 0x00000008ff847431 */ /* 0x000fe200000001ff */
[----:B------:R-:W-:-:S05]  /*18cb0*/  MOV R116, R131 ;  /* 0x0000008300747202 */ /* 0x000fca0000000f00 */
[----:B------:R-:W-:-:S04]  /*18cc0*/  FADD.FTZ R128, R127, R116 ;  /* 0x000000747f807221 */ /* 0x000fc80000010000 */
[----:B------:R-:W-:-:S07]  /*18cd0*/  IMAD.MOV.U32 R133, RZ, RZ, R128 ;  /* 0x000000ffff857224 */ /* 0x000fce00078e0080 */
[----:B------:R-:W-:Y:S05]  /*18ce0*/  WARPSYNC.COLLECTIVE R130, `(.L_x_16234) ;  /* 0x0000000082087348 */ /* 0x000fea0003c00000 */
[----:B------:R0:W1:Y:S02]  /*18cf0*/  SHFL.BFLY P6, R131, R133, R132, R135 ;  /* 0x0c00008485837389 */ /* 0x00006400000c0087 */
[----:B01----:R-:W-:Y:S05]  /*18d00*/  ENDCOLLECTIVE ;  /* 0x000000000000791b */ /* 0x003fea0003800000 */
.L_x_16234:
        /* <DEDUP_REMOVED lines=8> */
.L_x_16235:
        /* <DEDUP_REMOVED lines=73> */
.L_x_16236:
[----:B------:R-:W-:Y:S02]  /*19220*/  IMAD.MOV.U32 R132, RZ, RZ, 0x2 ;  /* 0x00000002ff847424 */ /* 0x000fe400078e00ff */
[----:B------:R-:W-:-:S04]  /*19230*/  IMAD.MOV.U32 R127, RZ, RZ, R131 ;  /* 0x000000ffff7f7224 */ /* 0x000fc800078e0083 */
[----:B------:R-:W-:-:S05]  /*19240*/  FADD.FTZ R127, R116, R127 ;  /* 0x0000007f747f7221 */ /* 0x000fca0000010000 */
[----:B------:R-:W-:-:S07]  /*19250*/  MOV R133, R127 ;  /* 0x0000007f00857202 */ /* 0x000fce0000000f00 */
[----:B------:R-:W-:Y:S05]  /*19260*/  WARPSYNC.COLLECTIVE R130, `(.L_x_16237) ;  /* 0x0000000082087348 */ /* 0x000fea0003c00000 */
[----:B------:R0:W1:Y:S02]  /*19270*/  SHFL.BFLY P6, R131, R133, R132, R135 ;  /* 0x0c00008485837389 */ /* 0x00006400000c0087 */
[----:B01----:R-:W-:Y:S05]  /*19280*/  ENDCOLLECTIVE ;  /* 0x000000000000791b */ /* 0x003fea0003800000 */
.L_x_16237:
[----:B------:R-:W-:Y:S01]  /*19290*/  HFMA2 R132, -RZ, RZ, 0, 2.384185791015625e-07 ;  /* 0x00000004ff847431 */ /* 0x000fe200000001ff */
[----:B------:R-:W-:-:S05]  /*192a0*/  MOV R126, R131 ;  /* 0x00000083007e7202 */ /* 0x000fca0000000f00 */
[----:B------:R-:W-:-:S04]  /*192b0*/  FADD.FTZ R126, R127, R126 ;  /* 0x0000007e7f7e7221 */ /* 0x000fc80000010000 */
[----:B------:R-:W-:-:S07]  /*192c0*/  IMAD.MOV.U32 R133, RZ, RZ, R126 ;  /* 0x000000ffff857224 */ /* 0x000fce00078e007e */
[----:B------:R-:W-:Y:S05]  /*192d0*/  WARPSYNC.COLLECTIVE R130, `(.L_x_16238) ;  /* 0x0000000082087348 */ /* 0x000fea0003c00000 */
[----:B------:R0:W1:Y:S02]  /*192e0*/  SHFL.BFLY P6, R131, R133, R132, R135 ;  /* 0x0c00008485837389 */ /* 0x00006400000c0087 */
[----:B01----:R-:W-:Y:S05]  /*192f0*/  ENDCOLLECTIVE ;  /* 0x000000000000791b */ /* 0x003fea0003800000 */
.L_x_16238:
[----:B------:R-:W-:Y:S02]  /*19300*/  IMAD.MOV.U32 R132, RZ, RZ, 0x8 ;  /* 0x00000008ff847424 */ /* 0x000fe400078e00ff */
[----:B------:R-:W-:-:S04]  /*19310*/  IMAD.MOV.U32 R129, RZ, RZ, R131 ;  /* 0x000000ffff817224 */ /* 0x000fc800078e0083 */
[----:B------:R-:W-:-:S05]  /*19320*/  FADD.FTZ R129, R126, R129 ;  /* 0x000000817e817221 */ /* 0x000fca0000010000 */
[----:B------:R-:W-:-:S07]  /*19330*/  MOV R133, R129 ;  /* 0x0000008100857202 */ /* 0x000fce0000000f00 */
[----:B------:R-:W-:Y:S05]  /*19340*/  WARPSYNC.COLLECTIVE R130, `(.L_x_16239) ;  /* 0x0000000082087348 */ /* 0x000fea0003c00000 */
[----:B------:R0:W1:Y:S02]  /*19350*/  SHFL.BFLY P6, R131, R133, R132, R135 ;  /* 0x0c00008485837389 */ /* 0x00006400000c0087 */
[----:B01----:R-:W-:Y:S05]  /*19360*/  ENDCOLLECTIVE ;  /* 0x000000000000791b */ /* 0x003fea0003800000 */
.L_x_16239:
[----:B------:R-:W-:Y:S01]  /*19370*/  HFMA2 R132, -RZ, RZ, 0, 9.5367431640625e-07 ;  /* 0x00000010ff847431 */ /* 0x000fe200000001ff */
[----:B------:R-:W-:-:S05]  /*19380*/  MOV R128, R131 ;  /* 0x0000008300807202 */ /* 0x000fca0000000f00 */
[----:B------:R-:W-:-:S04]  /*19390*/  FADD.FTZ R128, R129, R128 ;  /* 0x0000008081807221 */ /* 0x000fc80000010000 */
[----:B------:R-:W-:-:S07]  /*193a0*/  IMAD.MOV.U32 R133, RZ, RZ, R128 ;  /* 0x000000ffff857224 */ /* 0x000fce00078e0080 */
[----:B------:R-:W-:Y:S05]  /*193b0*/  WARPSYNC.COLLECTIVE R130, `(.L_x_16240) ;  /* 0x0000000082087348 */ /* 0x000fea0003c00000 */
[----:B------:R0:W1:Y:S02]  /*193c0*/  SHFL.BFLY P6, R131, R133, R132, R135 ;  /* 0x0c00008485837389 */ /* 0x00006400000c0087 */
[----:B01----:R-:W-:Y:S05]  /*193d0*/  ENDCOLLECTIVE ;  /* 0x000000000000791b */ /* 0x003fea0003800000 */
.L_x_16240:
[----:B------:R-:W-:Y:S05]  /*193e0*/  BRA `(.L_x_16241) ;  /* 0xffffffec00287947 */ /* 0x000fea000383ffff */
.L_x_16242:
        /* <DEDUP_REMOVED lines=9> */
.L_x_37302:


//--------------------- .text._ZN10layer_norm13ln_fwd_kernelINS_13Kernel_traitsIf13__nv_bfloat16fS2_fjLj1024ELj1ELj4ELj1ELj16ENS_18Kernel_traits_baseILj1024EfS2_fS2_fjLj128EEEEELb1ELb0ELb1ELb1EEEvNS_9FwdParamsE --------------------------
	.section	.text._ZN10layer_norm13ln_fwd_kernelINS_13Kernel_traitsIf13__nv_bfloat16fS2_fjLj1024ELj1ELj4ELj1ELj16ENS_18Kernel_traits_baseILj1024EfS2_fS2_fjLj128EEEEELb1ELb0ELb1ELb1EEEvNS_9FwdParamsE,"ax",@progbits
	.align	128
        .global         _ZN10layer_norm13ln_fwd_kernelINS_13Kernel_traitsIf13__nv_bfloat16fS2_fjLj1024ELj1ELj4ELj1ELj16ENS_18Kernel_traits_baseILj1024EfS2_fS2_fjLj128EEEEELb1ELb0ELb1ELb1EEEvNS_9FwdParamsE
        .type           _ZN10layer_norm13ln_fwd_kernelINS_13Kernel_traitsIf13__nv_bfloat16fS2_fjLj1024ELj1ELj4ELj1ELj16ENS_18Kernel_traits_baseILj1024EfS2_fS2_fjLj128EEEEELb1ELb0ELb1ELb1EEEvNS_9FwdParamsE,@function
        .size           _ZN10layer_norm13ln_fwd_kernelINS_13Kernel_traitsIf13__nv_bfloat16fS2_fjLj1024ELj1ELj4ELj1ELj16ENS_18Kernel_traits_baseILj1024EfS2_fS2_fjLj128EEEEELb1ELb0ELb1ELb1EEEvNS_9FwdParamsE,(.L_x_37303 - _ZN10layer_norm13ln_fwd_kernelINS_13Kernel_traitsIf13__nv_bfloat16fS2_fjLj1024ELj1ELj4ELj1ELj16ENS_18Kernel_traits_baseILj1024EfS2_fS2_fjLj128EEEEELb1ELb0ELb1ELb1EEEvNS_9FwdParamsE)
        .other          _ZN10layer_norm13ln_fwd_kernelINS_13Kernel_traitsIf13__nv_bfloat16fS2_fjLj1024ELj1ELj4ELj1ELj16ENS_18Kernel_traits_baseILj1024EfS2_fS2_fjLj128EEEEELb1ELb0ELb1ELb1EEEvNS_9FwdParamsE,@"STO_CUDA_ENTRY STV_DEFAULT"
_ZN10layer_norm13ln_fwd_kernelINS_13Kernel_traitsIf13__nv_bfloat16fS2_fjLj1024ELj1ELj4ELj1ELj16ENS_18Kernel_traits_baseILj1024EfS2_fS2_fjLj128EEEEELb1ELb0ELb1ELb1EEEvNS_9FwdParamsE:
.text._ZN10layer_norm13ln_fwd_kernelINS_13Kernel_traitsIf13__nv_bfloat16fS2_fjLj1024ELj1ELj4ELj1ELj16ENS_18Kernel_traits_baseILj1024EfS2_fS2_fjLj128EEEEELb1ELb0ELb1ELb1EEEvNS_9FwdParamsE:
[----:B------:R-:W-:Y:S01]  /*0000*/  LDC R1, c[0x0][0x37c] ;  /* 0x0000df00ff017b82 */ /* 0x000fe20000000800 */
[----:B------:R-:W0:Y:S01]  /*0010*/  LDCU.U8 UR4, c[0x0][0x464] ;  /* 0x00008c80ff0477ac */ /* 0x000e220008000000 */
[----:B------:R-:W1:Y:S01]  /*0020*/  LDCU.64 UR6, c[0x0][0x450] ;  /* 0x00008a00ff0677ac */ /* 0x000e620008000a00 */
[----:B------:R-:W2:Y:S05]  /*0030*/  LDCU.64 UR8, c[0x0][0x358] ;  /* 0x00006b00ff0877ac */ /* 0x000eaa0008000a00 */
[----:B------:R-:W3:Y:S01]  /*0040*/  LDC R121, c[0x0][0x458] ;  /* 0x00011600ff797b82 */ /* 0x000ee20000000800 */
[----:B------:R-:W4:Y:S07]  /*0050*/  LDCU.64 UR10, c[0x0][0x438] ;  /* 0x00008700ff0a77ac */ /* 0x000f2e0008000a00 */
[----:B------:R-:W5:Y:S01]  /*0060*/  LDC R6, c[0x0][0x45c] ;  /* 0x00011700ff067b82 */ /* 0x000f620000000800 */
[----:B0-----:R-:W-:Y:S01]  /*0070*/  ISETP.NE.AND P0, PT, RZ, UR4, PT ;  /* 0x00000004ff007c0c */ /* 0x001fe2000bf05270 */
[----:B-1----:R-:W-:-:S02]  /*0080*/  IMAD.U32 R2, RZ, RZ, UR6 ;  /* 0x00000006ff027e24 */ /* 0x002fc4000f8e00ff */
[----:B------:R-:W-:-:S10]  /*0090*/  IMAD.U32 R3, RZ, RZ, UR7 ;  /* 0x00000007ff037e24 */ /* 0x000fd4000f8e00ff */
[----:B--2---:R-:W2:Y:S01]  /*00a0*/  @P0 LDG.E.64 R2, desc[UR8][R2.64] ;  /* 0x0000000802020981 */ /* 0x004ea2000c1e1b00 */
[----:B------:R-:W0:Y:S01]  /*00b0*/  @P0 LDC R7, c[0x0][0x460] ;  /* 0x00011800ff070b82 */ /* 0x000e220000000800 */
[----:B---3--:R-:W-:Y:S01]  /*00c0*/  @P0 MOV R4, R121 ;  /* 0x0000007900040202 */ /* 0x008fe20000000f00 */
[----:B-----5:R-:W-:-:S06]  /*00d0*/  @P0 IMAD.MOV.U32 R5, RZ, RZ, R6 ;  /* 0x000000ffff050224 */ /* 0x020fcc00078e0006 */
[----:B------:R-:W0:Y:S01]  /*00e0*/  @P0 LDG.E.64 R4, desc[UR8][R4.64] ;  /* 0x0000000804040981 */ /* 0x000e22000c1e1b00 */
[----:B------:R-:W1:Y:S01]  /*00f0*/  S2UR UR5, SR_CTAID.X ;  /* 0x00000000000579c3 */ /* 0x000e620000002500 */
[----:B----4-:R-:W-:Y:S01]  /*0100*/  UISETP.NE.U32.AND UP0, UPT, UR10, URZ, UPT ;  /* 0x000000ff0a00728c */ /* 0x010fe2000bf05070 */
[----:B------:R-:W3:Y:S03]  /*0110*/  S2R R0, SR_TID.X ;  /* 0x0000000000007919 */ /* 0x000ee60000002100 */
[----:B------:R-:W-:Y:S02]  /*0120*/  UISETP.NE.AND.EX UP0, UPT, UR11, URZ, UPT, UP0 ;  /* 0x000000ff0b00728c */ /* 0x000fe4000bf05300 */
[----:B-1----:R-:W-:Y:S01]  /*0130*/  USHF.L.U32 UR4, UR5, 0x2, URZ ;  /* 0x0000000205047899 */ /* 0x002fe200080006ff */
[----:B---3--:R-:W-:-:S05]  /*0140*/  SHF.R.U32.HI R104, RZ, 0x5, R0 ;  /* 0x00000005ff687819 */ /* 0x008fca0000011600 */
[----:B------:R-:W-:Y:S02]  /*0150*/  LOP3.LUT R104, R104, UR4, RZ, 0xfc, !PT ;  /* 0x0000000468687c12 */ /* 0x000fe4000f8efcff */
[----:B--2---:R-:W-:Y:S02]  /*0160*/  @P0 R2UR UR7, R3 ;  /* 0x00000000030702ca */ /* 0x004fe400000e0000 */
[----:B------:R-:W1:Y:S01]  /*0170*/  LDC R3, c[0x0][0x360] ;  /* 0x0000d800ff037b82 */ /* 0x000e620000000800 */
[----:B------:R-:W-:-:S10]  /*0180*/  @P0 R2UR UR6, R2 ;  /* 0x00000000020602ca */ /* 0x000fd400000e0000 */
[----:B------:R-:W-:Y:S02]  /*0190*/  UIADD3 UR16, UPT, UPT, UR7, -0x4498517b, URZ ;  /* 0xbb67ae8507107890 */ /* 0x000fe4000fffe0ff */
[----:B------:R-:W-:Y:S01]  /*01a0*/  UIADD3 UR18, UPT, UPT, UR7, 0x76cf5d0a, URZ ;  /* 0x76cf5d0a07127890 */ /* 0x000fe2000fffe0ff */
[----:B0-----:R-:W-:Y:S01]  /*01b0*/  @P0 IADD3 R121, P1, PT, R4, R7, RZ ;  /* 0x0000000704790210 */ /* 0x001fe20007f3e0ff */
[----:B------:R-:W-:Y:S02]  /*01c0*/  UIADD3 UR15, UPT, UPT, UR6, -0x61c88647, URZ ;  /* 0x9e3779b9060f7890 */ /* 0x000fe4000fffe0ff */
[----:B------:R-:W-:Y:S02]  /*01d0*/  UIADD3 UR17, UPT, UPT, UR6, 0x3c6ef372, URZ ;  /* 0x3c6ef37206117890 */ /* 0x000fe4000fffe0ff */
[----:B------:R-:W-:Y:S01]  /*01e0*/  @P0 IMAD.X R6, RZ, RZ, R5, P1 ;  /* 0x000000ffff060224 */ /* 0x000fe200008e0605 */
[----:B------:R-:W-:Y:S02]  /*01f0*/  UIADD3 UR19, UPT, UPT, UR6, -0x255992d5, URZ ;  /* 0xdaa66d2b06137890 */ /* 0x000fe4000fffe0ff */
[----:B------:R-:W-:Y:S01]  /*0200*/  UIADD3 UR20, UPT, UPT, UR7, 0x32370b8f, URZ ;  /* 0x32370b8f07147890 */ /* 0x000fe2000fffe0ff */
[----:B-1----:R-:W-:Y:S01]  /*0210*/  IMAD R2, R3, UR5, R0 ;  /* 0x0000000503027c24 */ /* 0x002fe2000f8e0200 */
[----:B------:R-:W-:Y:S01]  /*0220*/  LOP3.LUT R3, R0, 0x1f, RZ, 0xc0, !PT ;  /* 0x0000001f00037812 */ /* 0x000fe200078ec0ff */
[----:B------:R-:W-:Y:S01]  /*0230*/  UIADD3 UR21, UPT, UPT, UR6, 0x78dde6e4, URZ ;  /* 0x78dde6e406157890 */ /* 0x000fe2000fffe0ff */
[--C-:B------:R-:W-:Y:S01]  /*0240*/  SHF.R.U64 R120, R121, 0x2, R6.reuse ;  /* 0x0000000279787819 */ /* 0x100fe20000001206 */
[----:B------:R-:W-:Y:S01]  /*0250*/  UIADD3 UR22, UPT, UPT, UR7, -0x126145ec, URZ ;  /* 0xed9eba1407167890 */ /* 0x000fe2000fffe0ff */
[----:B------:R-:W-:Y:S01]  /*0260*/  SHF.R.U32.HI R105, RZ, 0x2, R6 ;  /* 0x00000002ff697819 */ /* 0x000fe20000011606 */
[----:B------:R-:W-:-:S02]  /*0270*/  UIADD3 UR23, UPT, UPT, UR6, 0x1715609d, URZ ;  /* 0x1715609d06177890 */ /* 0x000fc4000fffe0ff */
[----:B------:R-:W-:Y:S02]  /*0280*/  UIADD3 UR24, UPT, UPT, UR7, -0x56f99767, URZ ;  /* 0xa906689907187890 */ /* 0x000fe4000fffe0ff */
[----:B------:R-:W-:Y:S02]  /*0290*/  UIADD3 UR25, UPT, UPT, UR6, -0x4ab325aa, URZ ;  /* 0xb54cda5606197890 */ /* 0x000fe4000fffe0ff */
[----:B------:R-:W-:Y:S02]  /*02a0*/  UIADD3 UR26, UPT, UPT, UR7, 0x646e171e, URZ ;  /* 0x646e171e071a7890 */ /* 0x000fe4000fffe0ff */
[----:B------:R-:W-:Y:S02]  /*02b0*/  UIADD3 UR27, UPT, UPT, UR6, 0x5384540f, URZ ;  /* 0x5384540f061b7890 */ /* 0x000fe4000fffe0ff */
[----:B------:R-:W-:Y:S02]  /*02c0*/  UIADD3 UR28, UPT, UPT, UR7, 0x1fd5c5a3, URZ ;  /* 0x1fd5c5a3071c7890 */ /* 0x000fe4000fffe0ff */
[----:B------:R-:W-:-:S02]  /*02d0*/  UIADD3 UR29, UPT, UPT, UR6, -0xe443238, URZ ;  /* 0xf1bbcdc8061d7890 */ /* 0x000fc4000fffe0ff */
[----:B------:R-:W-:Y:S02]  /*02e0*/  UIADD3 UR30, UPT, UPT, UR7, -0x24c28bd8, URZ ;  /* 0xdb3d7428071e7890 */ /* 0x000fe4000fffe0ff */
[----:B------:R-:W-:Y:S02]  /*02f0*/  UIADD3 UR31, UPT, UPT, UR6, -0x700cb87f, URZ ;  /* 0x8ff34781061f7890 */ /* 0x000fe4000fffe0ff */
        /* <DEDUP_REMOVED lines=23> */
.L_x_16243:
        /* <DEDUP_REMOVED lines=26> */
.L_x_16244:
[----:B------:R-:W1:Y:S02]  /*0610*/  LDCU UR4, c[0x0][0x384] ;  /* 0x00007080ff0477ac */ /* 0x000e640008000800 */
[----:B-1----:R-:W-:-:S13]  /*0620*/  ISETP.GE.AND P0, PT, R104, UR4, PT ;  /* 0x0000000468007c0c */ /* 0x002fda000bf06270 */
[----:B------:R-:W-:Y:S05]  /*0630*/  @P0 EXIT ;  /* 0x000000000000094d */ /* 0x000fea0003800000 */
[----:B------:R-:W-:Y:S01]  /*0640*/  IMAD.HI.U32 R0, R2, -0x326172a9, RZ ;  /* 0xcd9e8d5702007827 */ /* 0x000fe200078e00ff */
[----:B------:R-:W1:Y:S03]  /*0650*/  LDCU.U8 UR4, c[0x0][0x410] ;  /* 0x00008200ff0477ac */ /* 0x000e660008000000 */
[----:B------:R-:W-:Y:S01]  /*0660*/  HFMA2 R108, -RZ, RZ, 0, 0 ;  /* 0x00000000ff6c7431 */ /* 0x000fe200000001ff */
[----:B------:R-:W-:Y:S01]  /*0670*/  BSSY B0, `(.L_x_16245) ;  /* 0x00017d9000007945 */ /* 0x000fe20003800000 */
[----:B0-----:R-:W-:Y:S01]  /*0680*/  IMAD.HI.U32 R68, R120, -0x2daee0ad, RZ ;  /* 0xd2511f5378447827 */ /* 0x001fe200078e00ff */
[----:B------:R-:W-:Y:S01]  /*0690*/  LOP3.LUT R0, R105, UR6, R0, 0x96, !PT ;  /* 0x0000000669007c12 */ /* 0x000fe2000f8e9600 */
[----:B------:R-:W0:Y:S01]  /*06a0*/  LDCU UR5, c[0x0][0x404] ;  /* 0x00008080ff0577ac */ /* 0x000e220008000800 */
[----:B------:R-:W-:Y:S01]  /*06b0*/  LOP3.LUT R121, R121, 0x3, RZ, 0xc0, !PT ;  /* 0x0000000379797812 */ /* 0x000fe200078ec0ff */
        /* <DEDUP_REMOVED lines=8> */
[----:B-1----:R-:W-:Y:S01]  /*0740*/  ISETP.NE.AND P2, PT, RZ, UR4, PT ;  /* 0x00000004ff007c0c */ /* 0x002fe2000bf45270 */
[----:B------:R-:W-:Y:S01]  /*0750*/  IMAD R73, R68, -0x326172a9, RZ ;  /* 0xcd9e8d5744497824 */ /* 0x000fe200078e02ff */
[----:B------:R-:W-:Y:S01]  /*0760*/  LOP3.LUT R69, R70, UR15, R69, 0x96, !PT ;  /* 0x0000000f46457c12 */ /* 0x000fe2000f8e9645 */
[----:B------:R-:W-:Y:S01]  /*0770*/  IMAD R75, R0, -0x2daee0ad, RZ ;  /* 0xd2511f53004b7824 */ /* 0x000fe200078e02ff */
[----:B------:R-:W1:Y:S01]  /*0780*/  LDCU.64 UR10, c[0x0][0x3a0] ;  /* 0x00007400ff0a77ac */ /* 0x000e620008000a00 */
        /* <DEDUP_REMOVED lines=48> */
.L_x_16707:
[----:B------:R-:W0:Y:S08]  /*0a90*/  LDC.64 R72, c[0x0][0x3f0] ;  /* 0x0000fc00ff487b82 */ /* 0x000e300000000a00 */
[----:B------:R-:W1:Y:S01]  /*0aa0*/  LDC R125, c[0x0][0x388] ;  /* 0x0000e200ff7d7b82 */ /* 0x000e620000000800 */
[----:B0-----:R-:W-:-:S05]  /*0ab0*/  IMAD.WIDE R72, R104, 0x4, R72 ;  /* 0x0000000468487825 */ /* 0x001fca00078e0248 */
        /* <DEDUP_REMOVED lines=51> */
.L_x_16252:
        /* <DEDUP_REMOVED lines=13> */
.L_x_16254:
[----:B------:R-:W-:Y:S05]  /*0ec0*/  BSYNC.RECONVERGENT B4 ;  /* 0x0000000000047941 */ /* 0x000fea0003800200 */
.L_x_16253:
        /* <DEDUP_REMOVED lines=41> */
[----:B------:R-:W-:Y:S01]  /*1160*/  LOP3.LUT R106, R106, UR32, R87, 0x96, !PT ;  /* 0x000000206a6a7c12 */ /* 0x000fe2000f8e9657 */
[----:B------:R-:W-:-:S07]  /*1170*/  IMAD.MOV.U32 R86, RZ, RZ, R122 ;  /* 0x000000ffff567224 */ /* 0x000fce00078e007a */
.L_x_16251:
[----:B------:R-:W-:Y:S05]  /*1180*/  BSYNC.RECONVERGENT B3 ;  /* 0x0000000000037941 */ /* 0x000fea0003800200 */
.L_x_16250:
        /* <DEDUP_REMOVED lines=9> */
[----:B-----5:R-:W-:-:S07]  /*1220*/  FADD.FTZ R72, R72, R87 ;  /* 0x0000005748487221 */ /* 0x020fce0000010000 */
.L_x_16249:
[----:B------:R-:W-:Y:S05]  /*1230*/  BSYNC.RECONVERGENT B2 ;  /* 0x0000000000027941 */ /* 0x000fea0003800200 */
.L_x_16248:
        /* <DEDUP_REMOVED lines=20> */
.L_x_16259:
        /* <DEDUP_REMOVED lines=13> */
.L_x_16261:
[----:B------:R-:W-:Y:S05]  /*1450*/  BSYNC.RECONVERGENT B4 ;  /* 0x0000000000047941 */ /* 0x000fea0003800200 */
.L_x_16260:
        /* <DEDUP_REMOVED lines=42> */
.L_x_16258:
[----:B------:R-:W-:Y:S05]  /*1700*/  BSYNC.RECONVERGENT B3 ;  /* 0x0000000000037941 */ /* 0x000fea0003800200 */
.L_x_16257:
        /* <DEDUP_REMOVED lines=10> */
.L_x_16256:
[----:B------:R-:W-:Y:S05]  /*17b0*/  BSYNC.RECONVERGENT B2 ;  /* 0x0000000000027941 */ /* 0x000fea0003800200 */
.L_x_16255:
        /* <DEDUP_REMOVED lines=20> */
.L_x_16266:
        /* <DEDUP_REMOVED lines=13> */
.L_x_16268:
[----:B------:R-:W-:Y:S05]  /*19d0*/  BSYNC.RECONVERGENT B4 ;  /* 0x0000000000047941 */ /* 0x000fea0003800200 */
.L_x_16267:
        /* <DEDUP_REMOVED lines=43> */
.L_x_16265:
[----:B------:R-:W-:Y:S05]  /*1c90*/  BSYNC.RECONVERGENT B3 ;  /* 0x0000000000037941 */ /* 0x000fea0003800200 */
.L_x_16264:
        /* <DEDUP_REMOVED lines=10> */
.L_x_16263:
[----:B------:R-:W-:Y:S05]  /*1d40*/  BSYNC.RECONVERGENT B2 ;  /* 0x0000000000027941 */ /* 0x000fea0003800200 */
.L_x_16262:
        /* <DEDUP_REMOVED lines=20> */
.L_x_16273:
        /* <DEDUP_REMOVED lines=13> */
.L_x_16275:
[----:B------:R-:W-:Y:S05]  /*1f60*/  BSYNC.RECONVERGENT B4 ;  /* 0x0000000000047941 */ /* 0x000fea0003800200 */
.L_x_16274:
        /* <DEDUP_REMOVED lines=43> */
.L_x_16272:
[----:B------:R-:W-:Y:S05]  /*2220*/  BSYNC.RECONVERGENT B3 ;  /* 0x0000000000037941 */ /* 0x000fea0003800200 */
.L_x_16271:
        /* <DEDUP_REMOVED lines=10> */
.L_x_16270:
[----:B------:R-:W-:Y:S05]  /*22d0*/  BSYNC.RECONVERGENT B2 ;  /* 0x0000000000027941 */ /* 0x000fea0003800200 */
.L_x_16269:
        /* <DEDUP_REMOVED lines=20> */
.L_x_16280:
        /* <DEDUP_REMOVED lines=13> */
.L_x_16282:
[----:B------:R-:W-:Y:S05]  /*24f0*/  BSYNC.RECONVERGENT B4 ;  /* 0x0000000000047941 */ /* 0x000fea0003800200 */
.L_x_16281:
        /* <DEDUP_REMOVED lines=43> */
.L_x_16279:
[----:B------:R-:W-:Y:S05]  /*27b0*/  BSYNC.RECONVERGENT B3 ;  /* 0x0000000000037941 */ /* 0x000fea0003800200 */
.L_x_16278:
        /* <DEDUP_REMOVED lines=10> */
.L_x_16277:
[----:B------:R-:W-:Y:S05]  /*2860*/  BSYNC.RECONVERGENT B2 ;  /* 0x0000000000027941 */ /* 0x000fea0003800200 */
.L_x_16276:
        /* <DEDUP_REMOVED lines=20> */
.L_x_16287:
        /* <DEDUP_REMOVED lines=13> */
.L_x_16289:
[----:B------:R-:W-:Y:S05]  /*2a80*/  BSYNC.RECONVERGENT B4 ;  /* 0x0000000000047941 */ /* 0x000fea0003800200 */
.L_x_16288:
        /* <DEDUP_REMOVED lines=43> */
.L_x_16286:
[----:B------:R-:W-:Y:S05]  /*2d40*/  BSYNC.RECONVERGENT B3 ;  /* 0x0000000000037941 */ /* 0x000fea0003800200 */
.L_x_16285:
        /* <DEDUP_REMOVED lines=10> */
.L_x_16284:
[----:B------:R-:W-:Y:S05]  /*2df0*/  BSYNC.RECONVERGENT B2 ;  /* 0x0000000000027941 */ /* 0x000fea0003800200 */
.L_x_16283:
        /* <DEDUP_REMOVED lines=20> */
.L_x_16294:
        /* <DEDUP_REMOVED lines=13> */
.L_x_16296:
[----:B------:R-:W-:Y:S05]  /*3010*/  BSYNC.RECONVERGENT B4 ;  /* 0x0000000000047941 */ /* 0x000fea0003800200 */
.L_x_16295:
        /* <DEDUP_REMOVED lines=43> */
.L_x_16293:
[----:B------:R-:W-:Y:S05]  /*32d0*/  BSYNC.RECONVERGENT B3 ;  /* 0x0000000000037941 */ /* 0x000fea0003800200 */
.L_x_16292:
        /* <DEDUP_REMOVED lines=10> */
.L_x_16291:
[----:B------:R-:W-:Y:S05]  /*3380*/  BSYNC.RECONVERGENT B2 ;  /* 0x0000000000027941 */ /* 0x000fea0003800200 */
.L_x_16290:
        /* <DEDUP_REMOVED lines=19> */
.L_x_16300:
        /* <DEDUP_REMOVED lines=13> */
.L_x_16302:
[----:B------:R-:W-:Y:S05]  /*3590*/  BSYNC.RECONVERGENT B3 ;  /* 0x0000000000037941 */ /* 0x000fea0003800200 */
.L_x_16301:
        /* <DEDUP_REMOVED lines=42> */
.L_x_16299:
[----:B------:R-:W-:Y:S05]  /*3840*/  BSYNC.RECONVERGENT B2 ;  /* 0x0000000000027941 */ /* 0x000fea0003800200 */
.L_x_16298:
        /* <DEDUP_REMOVED lines=11> */
.L_x_16247:
        /* <DEDUP_REMOVED lines=21> */
.L_x_16307:
        /* <DEDUP_REMOVED lines=13> */
.L_x_16309:
[----:B------:R-:W-:Y:S05]  /*3b20*/  BSYNC.RECONVERGENT B4 ;  /* 0x0000000000047941 */ /* 0x000fea0003800200 */
.L_x_16308:
        /* <DEDUP_REMOVED lines=42> */
.L_x_16306:
[----:B------:R-:W-:Y:S05]  /*3dd0*/  BSYNC.RECONVERGENT B3 ;  /* 0x0000000000037941 */ /* 0x000fea0003800200 */
.L_x_16305:
        /* <DEDUP_REMOVED lines=9> */
.L_x_16304:
[----:B------:R-:W-:Y:S05]  /*3e70*/  BSYNC.RECONVERGENT B2 ;  /* 0x0000000000027941 */ /* 0x000fea0003800200 */
.L_x_16303:
        /* <DEDUP_REMOVED lines=17> */
.L_x_16314:
        /* <DEDUP_REMOVED lines=13> */
.L_x_16316:
[----:B------:R-:W-:Y:S05]  /*4060*/  BSYNC.RECONVERGENT B4 ;  /* 0x0000000000047941 */ /* 0x000fea0003800200 */
.L_x_16315:
        /* <DEDUP_REMOVED lines=41> */
[----:B------:R-:W-:-:S07]  /*4300*/  LOP3.LUT R106, R106, UR32, R77, 0x96, !PT ;  /* 0x000000206a6a7c12 */ /* 0x000fce000f8e964d */
.L_x_16313:
[----:B------:R-:W-:Y:S05]  /*4310*/  BSYNC.RECONVERGENT B3 ;  /* 0x0000000000037941 */ /* 0x000fea0003800200 */
.L_x_16312:
        /* <DEDUP_REMOVED lines=9> */
.L_x_16311:
[----:B------:R-:W-:Y:S05]  /*43b0*/  BSYNC.RECONVERGENT B2 ;  /* 0x0000000000027941 */ /* 0x000fea0003800200 */
.L_x_16310:
        /* <DEDUP_REMOVED lines=17> */
.L_x_16321:
        /* <DEDUP_REMOVED lines=13> */
.L_x_16323:
[----:B------:R-:W-:Y:S05]  /*45a0*/  BSYNC.RECONVERGENT B4 ;  /* 0x0000000000047941 */ /* 0x000fea0003800200 */
.L_x_16322:
        /* <DEDUP_REMOVED lines=41> */
[----:B------:R-:W-:Y:S02]  /*4840*/  IMAD.MOV.U32 R88, RZ, RZ, R76 ;  /* 0x000000ffff587224 */ /* 0x000fe400078e004c */
[----:B------:R-:W-:-:S07]  /*4850*/  HFMA2 R76, -RZ, RZ, 0, 0 ;  /* 0x00000000ff4c7431 */ /* 0x000fce00000001ff */
.L_x_16320:
[----:B------:R-:W-:Y:S05]  /*4860*/  BSYNC.RECONVERGENT B3 ;  /* 0x0000000000037941 */ /* 0x000fea0003800200 */
.L_x_16319:
        /* <DEDUP_REMOVED lines=9> */
.L_x_16318:
[----:B------:R-:W-:Y:S05]  /*4900*/  BSYNC.RECONVERGENT B2 ;  /* 0x0000000000027941 */ /* 0x000fea0003800200 */
.L_x_16317:
        /* <DEDUP_REMOVED lines=17> */
.L_x_16328:
        /* <DEDUP_REMOVED lines=13> */
.L_x_16330:
[----:B------:R-:W-:Y:S05]  /*4af0*/  BSYNC.RECONVERGENT B4 ;  /* 0x0000000000047941 */ /* 0x000fea0003800200 */
.L_x_16329:
        /* <DEDUP_REMOVED lines=43> */
.L_x_16327:
[----:B------:R-:W-:Y:S05]  /*4db0*/  BSYNC.RECONVERGENT B3 ;  /* 0x0000000000037941 */ /* 0x000fea0003800200 */
.L_x_16326:
        /* <DEDUP_REMOVED lines=9> */
.L_x_16325:
[----:B------:R-:W-:Y:S05]  /*4e50*/  BSYNC.RECONVERGENT B2 ;  /* 0x0000000000027941 */ /* 0x000fea0003800200 */
.L_x_16324:
        /* <DEDUP_REMOVED lines=17> */
.L_x_16335:
        /* <DEDUP_REMOVED lines=13> */
.L_x_16337:
[----:B------:R-:W-:Y:S05]  /*5040*/  BSYNC.RECONVERGENT B4 ;  /* 0x0000000000047941 */ /* 0x000fea0003800200 */
.L_x_16336:
        /* <DEDUP_REMOVED lines=43> */
.L_x_16334:
[----:B------:R-:W-:Y:S05]  /*5300*/  BSYNC.RECONVERGENT B3 ;  /* 0x0000000000037941 */ /* 0x000fea0003800200 */
.L_x_16333:
        /* <DEDUP_REMOVED lines=9> */
.L_x_16332:
[----:B------:R-:W-:Y:S05]  /*53a0*/  BSYNC.RECONVERGENT B2 ;  /* 0x0000000000027941 */ /* 0x000fea0003800200 */
.L_x_16331:
        /* <DEDUP_REMOVED lines=17> */
.L_x_16342:
        /* <DEDUP_REMOVED lines=13> */
.L_x_16344:
[----:B------:R-:W-:Y:S05]  /*5590*/  BSYNC.RECONVERGENT B4 ;  /* 0x0000000000047941 */ /* 0x000fea0003800200 */
.L_x_16343:
        /* <DEDUP_REMOVED lines=43> */
.L_x_16341:
[----:B------:R-:W-:Y:S05]  /*5850*/  BSYNC.RECONVERGENT B3 ;  /* 0x0000000000037941 */ /* 0x000fea0003800200 */
.L_x_16340:
        /* <DEDUP_REMOVED lines=9> */
.L_x_16339:
[----:B------:R-:W-:Y:S05]  /*58f0*/  BSYNC.RECONVERGENT B2 ;  /* 0x0000000000027941 */ /* 0x000fea0003800200 */
.L_x_16338:
        /* <DEDUP_REMOVED lines=17> */
.L_x_16349:
        /* <DEDUP_REMOVED lines=13> */
.L_x_16351:
[----:B------:R-:W-:Y:S05]  /*5ae0*/  BSYNC.RECONVERGENT B4 ;  /* 0x0000000000047941 */ /* 0x000fea0003800200 */
.L_x_16350:
        /* <DEDUP_REMOVED lines=43> */
.L_x_16348:
[----:B------:R-:W-:Y:S05]  /*5da0*/  BSYNC.RECONVERGENT B3 ;  /* 0x0000000000037941 */ /* 0x000fea0003800200 */
.L_x_16347:
        /* <DEDUP_REMOVED lines=9> */
.L_x_16346:
[----:B------:R-:W-:Y:S05]  /*5e40*/  BSYNC.RECONVERGENT B2 ;  /* 0x0000000000027941 */ /* 0x000fea0003800200 */
.L_x_16345:
        /* <DEDUP_REMOVED lines=16> */
.L_x_16354:
        /* <DEDUP_REMOVED lines=13> */
.L_x_16356:
[----:B------:R-:W-:Y:S05]  /*6020*/  BSYNC.RECONVERGENT B3 ;  /* 0x0000000000037941 */ /* 0x000fea0003800200 */
.L_x_16355:
        /* <DEDUP_REMOVED lines=43> */
.L_x_16353:
[----:B------:R-:W-:Y:S05]  /*62e0*/  BSYNC.RECONVERGENT B2 ;  /* 0x0000000000027941 */ /* 0x000fea0003800200 */
.L_x_16352:
        /* <DEDUP_REMOVED lines=9> */
.L_x_16297:
[----:B------:R-:W-:Y:S05]  /*6380*/  BSYNC.RECONVERGENT B1 ;  /* 0x0000000000017941 */ /* 0x000fea0003800200 */
.L_x_16246:
[----:B------:R-:W0:Y:S01]  /*6390*/  LDC.64 R118, c[0x0][0x3a8] ;  /* 0x0000ea00ff767b82 */ /* 0x000e220000000a00 */
[----:B------:R-:W-:Y:S01]  /*63a0*/  BSSY.RECONVERGENT B1, `(.L_x_16357) ;  /* 0x000001b000017945 */ /* 0x000fe20003800200 */
[C---:B------:R-:W-:Y:S01]  /*63b0*/  IADD3 R91, PT, PT, R97.reuse, 0x20, RZ ;  /* 0x00000020615b7810 */ /* 0x040fe20007ffe0ff */
[----:B------:R-:W-:Y:S02]  /*63c0*/  VIADD R89, R96, 0x20 ;  /* 0x0000002060597836 */ /* 0x000fe40000000000 */
[----:B0-----:R-:W-:-:S05]  /*63d0*/  IMAD.WIDE.U32 R80, R97, 0x20, R118 ;  /* 0x0000002061507825 */ /* 0x001fca00078e0076 */
[----:B-----5:R0:W-:Y:S04]  /*63e0*/  STG.E.128 desc[UR8][R80.64], R72 ;  /* 0x0000004850007986 */ /* 0x0201e8000c101d08 */
[----:B------:R0:W-:Y:S01]  /*63f0*/  STG.E.128 desc[UR8][R80.64+0x10], R76 ;  /* 0x0000104c50007986 */ /* 0x0001e2000c101d08 */
[----:B------:R-:W-:Y:S05]  /*6400*/  @!P1 BRA `(.L_x_16358) ;  /* 0x0000000000509947 */ /* 0x000fea0003800000 */
        /* <DEDUP_REMOVED lines=20> */
.L_x_16358:
[----:B------:R-:W-:Y:S05]  /*6550*/  BSYNC.RECONVERGENT B1 ;  /* 0x0000000000017941 */ /* 0x000fea0003800200 */
.L_x_16357:
[----:B------:R-:W-:Y:S04]  /*6560*/  BSSY.RECONVERGENT B1, `(.L_x_16359) ;  /* 0x0000005000017945 */ /* 0x000fe80003800200 */
[----:B------:R-:W-:Y:S05]  /*6570*/  @!P1 BRA `(.L_x_16360) ;  /* 0x00000000000c9947 */ /* 0x000fea0003800000 */
[----:B------:R-:W2:Y:S02]  /*6580*/  LDC.64 R68, c[0x0][0x390] ;  /* 0x0000e400ff447b82 */ /* 0x000ea40000000a00 */
[----:B--2---:R-:W-:-:S06]  /*6590*/  IMAD.WIDE.U32 R68, R89, 0x10, R68 ;  /* 0x0000001059447825 */ /* 0x004fcc00078e0044 */
[----:B------:R-:W5:Y:S02]  /*65a0*/  LDG.E.128 R68, desc[UR8][R68.64] ;  /* 0x0000000844447981 */ /* 0x000f64000c1e1d00 */
.L_x_16360:
[----:B------:R-:W-:Y:S05]  /*65b0*/  BSYNC.RECONVERGENT B1 ;  /* 0x0000000000017941 */ /* 0x000fea0003800200 */
.L_x_16359:
[----:B------:R-:W-:Y:S01]  /*65c0*/  BSSY.RECONVERGENT B1, `(.L_x_16361) ;  /* 0x0000578000017945 */ /* 0x000fe20003800200 */
[----:B-----5:R-:W-:Y:S02]  /*65d0*/  PRMT R90, R71, 0x7632, R90 ;  /* 0x00007632475a7816 */ /* 0x020fe4000000005a */
[----:B------:R-:W-:Y:S02]  /*65e0*/  PRMT R92, R70, 0x7632, R92 ;  /* 0x00007632465c7816 */ /* 0x000fe4000000005c */
[----:B------:R-:W-:Y:S02]  /*65f0*/  PRMT R93, R69, 0x7632, R93 ;  /* 0x00007632455d7816 */ /* 0x000fe4000000005d */
[----:B------:R-:W-:Y:S01]  /*6600*/  PRMT R94, R68, 0x7632, R94 ;  /* 0x00007632445e7816 */ /* 0x000fe2000000005e */
[----:B------:R-:W-:Y:S06]  /*6610*/  @!P0 BRA `(.L_x_16362) ;  /* 0x0000002c00288947 */ /* 0x000fec0003800000 */
[----:B------:R-:W2:Y:S02]  /*6620*/  LDC.64 R100, c[0x0][0x3a0] ;  /* 0x0000e800ff647b82 */ /* 0x000ea40000000a00 */
[----:B--2---:R-:W-:-:S05]  /*6630*/  IMAD.WIDE.U32 R100, R91, 0x20, R100 ;  /* 0x000000205b647825 */ /* 0x004fca00078e0064 */
[----:B01----:R0:W5:Y:S04]  /*6640*/  LDG.E.128 R80, desc[UR8][R100.64] ;  /* 0x0000000864507981 */ /* 0x003168000c1e1d00 */
        /* <DEDUP_REMOVED lines=22> */
.L_x_16367:
        /* <DEDUP_REMOVED lines=13> */
.L_x_16369:
[----:B------:R-:W-:Y:S05]  /*6880*/  BSYNC.RECONVERGENT B4 ;  /* 0x0000000000047941 */ /* 0x000fea0003800200 */
.L_x_16368:
        /* <DEDUP_REMOVED lines=43> */
.L_x_16366:
[----:B------:R-:W-:Y:S05]  /*6b40*/  BSYNC.RECONVERGENT B3 ;  /* 0x0000000000037941 */ /* 0x000fea0003800200 */
.L_x_16365:
        /* <DEDUP_REMOVED lines=10> */
.L_x_16364:
[----:B------:R-:W-:Y:S05]  /*6bf0*/  BSYNC.RECONVERGENT B2 ;  /* 0x0000000000027941 */ /* 0x000fea0003800200 */
.L_x_16363:
        /* <DEDUP_REMOVED lines=20> */
.L_x_16374:
        /* <DEDUP_REMOVED lines=13> */
.L_x_16376:
[----:B------:R-:W-:Y:S05]  /*6e10*/  BSYNC.RECONVERGENT B4 ;  /* 0x0000000000047941 */ /* 0x000fea0003800200 */
.L_x_16375:
        /* <DEDUP_REMOVED lines=42> */
.L_x_16373:
[----:B------:R-:W-:Y:S05]  /*70c0*/  BSYNC.RECONVERGENT B3 ;  /* 0x0000000000037941 */ /* 0x000fea0003800200 */
.L_x_16372:
        /* <DEDUP_REMOVED lines=10> */
.L_x_16371:
[----:B------:R-:W-:Y:S05]  /*7170*/  BSYNC.RECONVERGENT B2 ;  /* 0x0000000000027941 */ /* 0x000fea0003800200 */
.L_x_16370:
        /* <DEDUP_REMOVED lines=20> */
.L_x_16381:
        /* <DEDUP_REMOVED lines=13> */
.L_x_16383:
[----:B------:R-:W-:Y:S05]  /*7390*/  BSYNC.RECONVERGENT B4 ;  /* 0x0000000000047941 */ /* 0x000fea0003800200 */
.L_x_16382:
        /* <DEDUP_REMOVED lines=43> */
.L_x_16380:
[----:B------:R-:W-:Y:S05]  /*7650*/  BSYNC.RECONVERGENT B3 ;  /* 0x0000000000037941 */ /* 0x000fea0003800200 */
.L_x_16379:
        /* <DEDUP_REMOVED lines=10> */
.L_x_16378:
[----:B------:R-:W-:Y:S05]  /*7700*/  BSYNC.RECONVERGENT B2 ;  /* 0x0000000000027941 */ /* 0x000fea0003800200 */
.L_x_16377:
        /* <DEDUP_REMOVED lines=20> */
.L_x_16388:
        /* <DEDUP_REMOVED lines=13> */
.L_x_16390:
[----:B------:R-:W-:Y:S05]  /*7920*/  BSYNC.RECONVERGENT B4 ;  /* 0x0000000000047941 */ /* 0x000fea0003800200 */
.L_x_16389:
        /* <DEDUP_REMOVED lines=43> */
.L_x_16387:
[----:B------:R-:W-:Y:S05]  /*7be0*/  BSYNC.RECONVERGENT B3 ;  /* 0x0000000000037941 */ /* 0x000fea0003800200 */
.L_x_16386:
        /* <DEDUP_REMOVED lines=10> */
.L_x_16385:
[----:B------:R-:W-:Y:S05]  /*7c90*/  BSYNC.RECONVERGENT B2 ;  /* 0x0000000000027941 */ /* 0x000fea0003800200 */
.L_x_16384:
        /* <DEDUP_REMOVED lines=20> */
.L_x_16395:
        /* <DEDUP_REMOVED lines=13> */
.L_x_16397:
[----:B------:R-:W-:Y:S05]  /*7eb0*/  BSYNC.RECONVERGENT B4 ;  /* 0x0000000000047941 */ /* 0x000fea0003800200 */
.L_x_16396:
        /* <DEDUP_REMOVED lines=43> */
.L_x_16394:
[----:B------:R-:W-:Y:S05]  /*8170*/  BSYNC.RECONVERGENT B3 ;  /* 0x0000000000037941 */ /* 0x000fea0003800200 */
.L_x_16393:
        /* <DEDUP_REMOVED lines=10> */
.L_x_16392:
[----:B------:R-:W-:Y:S05]  /*8220*/  BSYNC.RECONVERGENT B2 ;  /* 0x0000000000027941 */ /* 0x000fea0003800200 */
.L_x_16391:
        /* <DEDUP_REMOVED lines=20> */
.L_x_16402:
        /* <DEDUP_REMOVED lines=13> */
.L_x_16404:
[----:B------:R-:W-:Y:S05]  /*8440*/  BSYNC.RECONVERGENT B4 ;  /* 0x0000000000047941 */ /* 0x000fea0003800200 */
.L_x_16403:
        /* <DEDUP_REMOVED lines=43> */
.L_x_16401:
[----:B------:R-:W-:Y:S05]  /*8700*/  BSYNC.RECONVERGENT B3 ;  /* 0x0000000000037941 */ /* 0x000fea0003800200 */
.L_x_16400:
        /* <DEDUP_REMOVED lines=10> */
.L_x_16399:
[----:B------:R-:W-:Y:S05]  /*87b0*/  BSYNC.RECONVERGENT B2 ;  /* 0x0000000000027941 */ /* 0x000fea0003800200 */
.L_x_16398:
        /* <DEDUP_REMOVED lines=20> */
.L_x_16409:
        /* <DEDUP_REMOVED lines=13> */
.L_x_16411:
[----:B------:R-:W-:Y:S05]  /*89d0*/  BSYNC.RECONVERGENT B4 ;  /* 0x0000000000047941 */ /* 0x000fea0003800200 */
.L_x_16410:
        /* <DEDUP_REMOVED lines=43> */
.L_x_16408:
[----:B------:R-:W-:Y:S05]  /*8c90*/  BSYNC.RECONVERGENT B3 ;  /* 0x0000000000037941 */ /* 0x000fea0003800200 */
.L_x_16407:
        /* <DEDUP_REMOVED lines=10> */
.L_x_16406:
[----:B------:R-:W-:Y:S05]  /*8d40*/  BSYNC.RECONVERGENT B2 ;  /* 0x0000000000027941 */ /* 0x000fea0003800200 */
.L_x_16405:
        /* <DEDUP_REMOVED lines=19> */
.L_x_16415:
        /* <DEDUP_REMOVED lines=13> */
.L_x_16417:
[----:B------:R-:W-:Y:S05]  /*8f50*/  BSYNC.RECONVERGENT B3 ;  /* 0x0000000000037941 */ /* 0x000fea0003800200 */
.L_x_16416:
        /* <DEDUP_REMOVED lines=42> */
.L_x_16414:
[----:B------:R-:W-:Y:S05]  /*9200*/  BSYNC.RECONVERGENT B2 ;  /* 0x0000000000027941 */ /* 0x000fea0003800200 */
.L_x_16413:
        /* <DEDUP_REMOVED lines=11> */
.L_x_16362:
[----:B------:R-:W-:Y:S01]  /*92c0*/  BSSY.RECONVERGENT B2, `(.L_x_16418) ;  /* 0x0000057000027945 */ /* 0x000fe20003800200 */
[----:B01----:R-:W-:Y:S02]  /*92d0*/  HFMA2 R80, -RZ, RZ, 0, 0 ;  /* 0x00000000ff507431 */ /* 0x003fe400000001ff */
        /* <DEDUP_REMOVED lines=19> */
.L_x_16422:
        /* <DEDUP_REMOVED lines=13> */
.L_x_16424:
[----:B------:R-:W-:Y:S05]  /*94e0*/  BSYNC.RECONVERGENT B4 ;  /* 0x0000000000047941 */ /* 0x000fea0003800200 */
.L_x_16423:
        /* <DEDUP_REMOVED lines=42> */
.L_x_16421:
[----:B------:R-:W-:Y:S05]  /*9790*/  BSYNC.RECONVERGENT B3 ;  /* 0x0000000000037941 */ /* 0x000fea0003800200 */
.L_x_16420:
        /* <DEDUP_REMOVED lines=9> */
.L_x_16419:
[----:B------:R-:W-:Y:S05]  /*9830*/  BSYNC.RECONVERGENT B2 ;  /* 0x0000000000027941 */ /* 0x000fea0003800200 */
.L_x_16418:
        /* <DEDUP_REMOVED lines=17> */
.L_x_16429:
        /* <DEDUP_REMOVED lines=13> */
.L_x_16431:
[----:B------:R-:W-:Y:S05]  /*9a20*/  BSYNC.RECONVERGENT B4 ;  /* 0x0000000000047941 */ /* 0x000fea0003800200 */
.L_x_16430:
        /* <DEDUP_REMOVED lines=42> */
.L_x_16428:
[----:B------:R-:W-:Y:S05]  /*9cd0*/  BSYNC.RECONVERGENT B3 ;  /* 0x0000000000037941 */ /* 0x000fea0003800200 */
.L_x_16427:
        /* <DEDUP_REMOVED lines=9> */
.L_x_16426:
[----:B------:R-:W-:Y:S05]  /*9d70*/  BSYNC.RECONVERGENT B2 ;  /* 0x0000000000027941 */ /* 0x000fea0003800200 */
.L_x_16425:
        /* <DEDUP_REMOVED lines=17> */
.L_x_16436:
        /* <DEDUP_REMOVED lines=13> */
.L_x_16438:
[----:B------:R-:W-:Y:S05]  /*9f60*/  BSYNC.RECONVERGENT B4 ;  /* 0x0000000000047941 */ /* 0x000fea0003800200 */
.L_x_16437:
        /* <DEDUP_REMOVED lines=43> */
.L_x_16435:
[----:B------:R-:W-:Y:S05]  /*a220*/  BSYNC.RECONVERGENT B3 ;  /* 0x0000000000037941 */ /* 0x000fea0003800200 */
.L_x_16434:
        /* <DEDUP_REMOVED lines=9> */
.L_x_16433:
[----:B------:R-:W-:Y:S05]  /*a2c0*/  BSYNC.RECONVERGENT B2 ;  /* 0x0000000000027941 */ /* 0x000fea0003800200 */
.L_x_16432:
        /* <DEDUP_REMOVED lines=17> */
.L_x_16443:
        /* <DEDUP_REMOVED lines=13> */
.L_x_16445:
[----:B------:R-:W-:Y:S05]  /*a4b0*/  BSYNC.RECONVERGENT B4 ;  /* 0x0000000000047941 */ /* 0x000fea0003800200 */
.L_x_16444:
        /* <DEDUP_REMOVED lines=42> */
[----:B------:R-:W-:-:S07]  /*a760*/  IMAD.MOV.U32 R98, RZ, RZ, R86 ;  /* 0x000000ffff627224 */ /* 0x000fce00078e0056 */
.L_x_16442:
[----:B------:R-:W-:Y:S05]  /*a770*/  BSYNC.RECONVERGENT B3 ;  /* 0x0000000000037941 */ /* 0x000fea0003800200 */
.L_x_16441:
        /* <DEDUP_REMOVED lines=9> */
.L_x_16440:
[----:B------:R-:W-:Y:S05]  /*a810*/  BSYNC.RECONVERGENT B2 ;  /* 0x0000000000027941 */ /* 0x000fea0003800200 */
.L_x_16439:
        /* <DEDUP_REMOVED lines=17> */
.L_x_16450:
        /* <DEDUP_REMOVED lines=13> */
.L_x_16452:
[----:B------:R-:W-:Y:S05]  /*aa00*/  BSYNC.RECONVERGENT B4 ;  /* 0x0000000000047941 */ /* 0x000fea0003800200 */
.L_x_16451:
        /* <DEDUP_REMOVED lines=40> */
[----:B------:R-:W-:Y:S01]  /*ac90*/  MOV R98, R86 ;  /* 0x0000005600627202 */ /* 0x000fe20000000f00 */
[----:B------:R-:W-:Y:S01]  /*aca0*/  IMAD.MOV.U32 R86, RZ, RZ, RZ ;  /* 0x000000ffff567224 */ /* 0x000fe200078e00ff */
[----:B------:R-:W-:-:S07]  /*acb0*/  LOP3.LUT R106, R106, UR32, R87, 0x96, !PT ;  /* 0x000000206a6a7c12 */ /* 0x000fce000f8e9657 */
.L_x_16449:
[----:B------:R-:W-:Y:S05]  /*acc0*/  BSYNC.RECONVERGENT B3 ;  /* 0x0000000000037941 */ /* 0x000fea0003800200 */
.L_x_16448:
        /* <DEDUP_REMOVED lines=9> */
.L_x_16447:
[----:B------:R-:W-:Y:S05]  /*ad60*/  BSYNC.RECONVERGENT B2 ;  /* 0x0000000000027941 */ /* 0x000fea0003800200 */
.L_x_16446:
        /* <DEDUP_REMOVED lines=17> */
.L_x_16457:
        /* <DEDUP_REMOVED lines=13> */
.L_x_16459:
[----:B------:R-:W-:Y:S05]  /*af50*/  BSYNC.RECONVERGENT B4 ;  /* 0x0000000000047941 */ /* 0x000fea0003800200 */
.L_x_16458:
        /* <DEDUP_REMOVED lines=43> */
.L_x_16456:
[----:B------:R-:W-:Y:S05]  /*b210*/  BSYNC.RECONVERGENT B3 ;  /* 0x0000000000037941 */ /* 0x000fea0003800200 */
.L_x_16455:
        /* <DEDUP_REMOVED lines=9> */
.L_x_16454:
[----:B------:R-:W-:Y:S05]  /*b2b0*/  BSYNC.RECONVERGENT B2 ;  /* 0x0000000000027941 */ /* 0x000fea0003800200 */
.L_x_16453:
        /* <DEDUP_REMOVED lines=17> */
.L_x_16464:
        /* <DEDUP_REMOVED lines=13> */
.L_x_16466:
[----:B------:R-:W-:Y:S05]  /*b4a0*/  BSYNC.RECONVERGENT B4 ;  /* 0x0000000000047941 */ /* 0x000fea0003800200 */
.L_x_16465:
        /* <DEDUP_REMOVED lines=43> */
.L_x_16463:
[----:B------:R-:W-:Y:S05]  /*b760*/  BSYNC.RECONVERGENT B3 ;  /* 0x0000000000037941 */ /* 0x000fea0003800200 */
.L_x_16462:
        /* <DEDUP_REMOVED lines=9> */
.L_x_16461:
[----:B------:R-:W-:Y:S05]  /*b800*/  BSYNC.RECONVERGENT B2 ;  /* 0x0000000000027941 */ /* 0x000fea0003800200 */
.L_x_16460:
        /* <DEDUP_REMOVED lines=16> */
.L_x_16469:
        /* <DEDUP_REMOVED lines=13> */
.L_x_16471:
[----:B------:R-:W-:Y:S05]  /*b9e0*/  BSYNC.RECONVERGENT B3 ;  /* 0x0000000000037941 */ /* 0x000fea0003800200 */
.L_x_16470:
        /* <DEDUP_REMOVED lines=43> */
.L_x_16468:
[----:B------:R-:W-:Y:S05]  /*bca0*/  BSYNC.RECONVERGENT B2 ;  /* 0x0000000000027941 */ /* 0x000fea0003800200 */
.L_x_16467:
        /* <DEDUP_REMOVED lines=9> */
.L_x_16412:
[----:B------:R-:W-:Y:S05]  /*bd40*/  BSYNC.RECONVERGENT B1 ;  /* 0x0000000000017941 */ /* 0x000fea0003800200 */
.L_x_16361:
[----:B------:R-:W-:Y:S01]  /*bd50*/  IMAD.WIDE.U32 R90, R91, 0x20, R118 ;  /* 0x000000205b5a7825 */ /* 0x000fe200078e0076 */
[----:B------:R-:W-:Y:S01]  /*bd60*/  BSSY.RECONVERGENT B1, `(.L_x_16472) ;  /* 0x000001a000017945 */ /* 0x000fe20003800200 */
[----:B------:R-:W-:Y:S02]  /*bd70*/  IADD3 R99, PT, PT, R96, 0x40, RZ ;  /* 0x0000004060637810 */ /* 0x000fe40007ffe0ff */
[----:B------:R-:W-:Y:S01]  /*bd80*/  VIADD R101, R97, 0x40 ;  /* 0x0000004061657836 */ /* 0x000fe20000000000 */
        /* <DEDUP_REMOVED lines=23> */
.L_x_16473:
[----:B------:R-:W-:Y:S05]  /*bf00*/  BSYNC.RECONVERGENT B1 ;  /* 0x0000000000017941 */ /* 0x000fea0003800200 */
.L_x_16472:
[----:B------:R-:W-:Y:S04]  /*bf10*/  BSSY.RECONVERGENT B1, `(.L_x_16474) ;  /* 0x0000005000017945 */ /* 0x000fe80003800200 */
[----:B------:R-:W-:Y:S05]  /*bf20*/  @!P1 BRA `(.L_x_16475) ;  /* 0x00000000000c9947 */ /* 0x000fea0003800000 */
[----:B------:R-:W2:Y:S02]  /*bf30*/  LDC.64 R68, c[0x0][0x390] ;  /* 0x0000e400ff447b82 */ /* 0x000ea40000000a00 */
[----:B--2---:R-:W-:-:S06]  /*bf40*/  IMAD.WIDE.U32 R68, R99, 0x10, R68 ;  /* 0x0000001063447825 */ /* 0x004fcc00078e0044 */
[----:B------:R-:W5:Y:S02]  /*bf50*/  LDG.E.128 R68, desc[UR8][R68.64] ;  /* 0x0000000844447981 */ /* 0x000f64000c1e1d00 */
.L_x_16475:
[----:B------:R-:W-:Y:S05]  /*bf60*/  BSYNC.RECONVERGENT B1 ;  /* 0x0000000000017941 */ /* 0x000fea0003800200 */
.L_x_16474:
[----:B------:R-:W-:Y:S01]  /*bf70*/  BSSY.RECONVERGENT B1, `(.L_x_16476) ;  /* 0x000057e000017945 */ /* 0x000fe20003800200 */
[----:B-----5:R-:W-:Y:S02]  /*bf80*/  PRMT R100, R71, 0x7632, R100 ;  /* 0x0000763247647816 */ /* 0x020fe40000000064 */
[----:B------:R-:W-:Y:S02]  /*bf90*/  PRMT R94, R70, 0x7632, R94 ;  /* 0x00007632465e7816 */ /* 0x000fe4000000005e */
[----:B-1----:R-:W-:Y:S02]  /*bfa0*/  PRMT R92, R69, 0x7632, R92 ;  /* 0x00007632455c7816 */ /* 0x002fe4000000005c */
[----:B0-----:R-:W-:Y:S01]  /*bfb0*/  PRMT R90, R68, 0x7632, R90 ;  /* 0x00007632445a7816 */ /* 0x001fe2000000005a */
[----:B------:R-:W-:Y:S06]  /*bfc0*/  @!P0 BRA `(.L_x_16477) ;  /* 0x0000002c003c8947 */ /* 0x000fec0003800000 */
        /* <DEDUP_REMOVED lines=25> */
.L_x_16482:
        /* <DEDUP_REMOVED lines=13> */
.L_x_16484:
[----:B------:R-:W-:Y:S05]  /*c230*/  BSYNC.RECONVERGENT B4 ;  /* 0x0000000000047941 */ /* 0x000fea0003800200 */
.L_x_16483:
        /* <DEDUP_REMOVED lines=43> */
.L_x_16481:
[----:B------:R-:W-:Y:S05]  /*c4f0*/  BSYNC.RECONVERGENT B3 ;  /* 0x0000000000037941 */ /* 0x000fea0003800200 */
.L_x_16480:
        /* <DEDUP_REMOVED lines=10> */
.L_x_16479:
[----:B------:R-:W-:Y:S05]  /*c5a0*/  BSYNC.RECONVERGENT B2 ;  /* 0x0000000000027941 */ /* 0x000fea0003800200 */
.L_x_16478:
        /* <DEDUP_REMOVED lines=20> */
.L_x_16489:
        /* <DEDUP_REMOVED lines=13> */
.L_x_16491:
[----:B------:R-:W-:Y:S05]  /*c7c0*/  BSYNC.RECONVERGENT B4 ;  /* 0x0000000000047941 */ /* 0x000fea0003800200 */
.L_x_16490:
        /* <DEDUP_REMOVED lines=42> */
.L_x_16488:
[----:B------:R-:W-:Y:S05]  /*ca70*/  BSYNC.RECONVERGENT B3 ;  /* 0x0000000000037941 */ /* 0x000fea0003800200 */
.L_x_16487:
[----:B------:R-:W-:Y:S02]  /*ca80*/  PRMT R103, R68, 0x7632, R103 ;  /* 0x0000763244677816 */ /* 0x000fe40000000067 */
        /* <DEDUP_REMOVED lines=10> */
.L_x_16486:
[----:B------:R-:W-:Y:S05]  /*cb30*/  BSYNC.RECONVERGENT B2 ;  /* 0x0000000000027941 */ /* 0x000fea0003800200 */
.L_x_16485:
        /* <DEDUP_REMOVED lines=20> */
.L_x_16496:
        /* <DEDUP_REMOVED lines=13> */
.L_x_16498:
[----:B------:R-:W-:Y:S05]  /*cd50*/  BSYNC.RECONVERGENT B4 ;  /* 0x0000000000047941 */ /* 0x000fea0003800200 */
.L_x_16497:
        /* <DEDUP_REMOVED lines=43> */
.L_x_16495:
[----:B------:R-:W-:Y:S05]  /*d010*/  BSYNC.RECONVERGENT B3 ;  /* 0x0000000000037941 */ /* 0x000fea0003800200 */
.L_x_16494:
        /* <DEDUP_REMOVED lines=10> */
.L_x_16493:
[----:B------:R-:W-:Y:S05]  /*d0c0*/  BSYNC.RECONVERGENT B2 ;  /* 0x0000000000027941 */ /* 0x000fea0003800200 */
.L_x_16492:
        /* <DEDUP_REMOVED lines=20> */
.L_x_16503:
        /* <DEDUP_REMOVED lines=13> */
.L_x_16505:
[----:B------:R-:W-:Y:S05]  /*d2e0*/  BSYNC.RECONVERGENT B4 ;  /* 0x0000000000047941 */ /* 0x000fea0003800200 */
.L_x_16504:
        /* <DEDUP_REMOVED lines=43> */
.L_x_16502:
[----:B------:R-:W-:Y:S05]  /*d5a0*/  BSYNC.RECONVERGENT B3 ;  /* 0x0000000000037941 */ /* 0x000fea0003800200 */
.L_x_16501:
        /* <DEDUP_REMOVED lines=11> */
.L_x_16500:
[----:B------:R-:W-:Y:S05]  /*d660*/  BSYNC.RECONVERGENT B2 ;  /* 0x0000000000027941 */ /* 0x000fea0003800200 */
.L_x_16499:
        /* <DEDUP_REMOVED lines=20> */
.L_x_16510:
        /* <DEDUP_REMOVED lines=13> */
.L_x_16512:
[----:B------:R-:W-:Y:S05]  /*d880*/  BSYNC.RECONVERGENT B4 ;  /* 0x0000000000047941 */ /* 0x000fea0003800200 */
.L_x_16511:
        /* <DEDUP_REMOVED lines=43> */
.L_x_16509:
[----:B------:R-:W-:Y:S05]  /*db40*/  BSYNC.RECONVERGENT B3 ;  /* 0x0000000000037941 */ /* 0x000fea0003800200 */
.L_x_16508:
        /* <DEDUP_REMOVED lines=10> */
.L_x_16507:
[----:B------:R-:W-:Y:S05]  /*dbf0*/  BSYNC.RECONVERGENT B2 ;  /* 0x0000000000027941 */ /* 0x000fea0003800200 */
.L_x_16506:
        /* <DEDUP_REMOVED lines=20> */
.L_x_16517:
        /* <DEDUP_REMOVED lines=13> */
.L_x_16519:
[----:B------:R-:W-:Y:S05]  /*de10*/  BSYNC.RECONVERGENT B4 ;  /* 0x0000000000047941 */ /* 0x000fea0003800200 */
.L_x_16518:
        /* <DEDUP_REMOVED lines=43> */
.L_x_16516:
[----:B------:R-:W-:Y:S05]  /*e0d0*/  BSYNC.RECONVERGENT B3 ;  /* 0x0000000000037941 */ /* 0x000fea0003800200 */
.L_x_16515:
        /* <DEDUP_REMOVED lines=11> */
.L_x_16514:
[----:B------:R-:W-:Y:S05]  /*e190*/  BSYNC.RECONVERGENT B2 ;  /* 0x0000000000027941 */ /* 0x000fea0003800200 */
.L_x_16513:
        /* <DEDUP_REMOVED lines=20> */
.L_x_16524:
        /* <DEDUP_REMOVED lines=13> */
.L_x_16526:
[----:B------:R-:W-:Y:S05]  /*e3b0*/  BSYNC.RECONVERGENT B4 ;  /* 0x0000000000047941 */ /* 0x000fea0003800200 */
.L_x_16525:
        /* <DEDUP_REMOVED lines=43> */
.L_x_16523:
[----:B------:R-:W-:Y:S05]  /*e670*/  BSYNC.RECONVERGENT B3 ;  /* 0x0000000000037941 */ /* 0x000fea0003800200 */
.L_x_16522:
        /* <DEDUP_REMOVED lines=10> */
.L_x_16521:
[----:B------:R-:W-:Y:S05]  /*e720*/  BSYNC.RECONVERGENT B2 ;  /* 0x0000000000027941 */ /* 0x000fea0003800200 */
.L_x_16520:
        /* <DEDUP_REMOVED lines=19> */
.L_x_16530:
        /* <DEDUP_REMOVED lines=13> */
.L_x_16532:
[----:B------:R-:W-:Y:S05]  /*e930*/  BSYNC.RECONVERGENT B3 ;  /* 0x0000000000037941 */ /* 0x000fea0003800200 */
.L_x_16531:
        /* <DEDUP_REMOVED lines=43> */
.L_x_16529:
[----:B------:R-:W-:Y:S05]  /*ebf0*/  BSYNC.RECONVERGENT B2 ;  /* 0x0000000000027941 */ /* 0x000fea0003800200 */
.L_x_16528:
        /* <DEDUP_REMOVED lines=12> */
.L_x_16477:
        /* <DEDUP_REMOVED lines=21> */
.L_x_16537:
        /* <DEDUP_REMOVED lines=13> */
.L_x_16539:
[----:B------:R-:W-:Y:S05]  /*eee0*/  BSYNC.RECONVERGENT B4 ;  /* 0x0000000000047941 */ /* 0x000fea0003800200 */
.L_x_16538:
        /* <DEDUP_REMOVED lines=41> */
[----:B------:R-:W-:Y:S02]  /*f180*/  LOP3.LUT R106, R88, UR32, R127, 0x96, !PT ;  /* 0x00000020586a7c12 */ /* 0x000fe4000f8e967f */
[----:B------:R-:W-:-:S07]  /*f190*/  MOV R88, R98 ;  /* 0x0000006200587202 */ /* 0x000fce0000000f00 */
.L_x_16536:
[----:B------:R-:W-:Y:S05]  /*f1a0*/  BSYNC.RECONVERGENT B3 ;  /* 0x0000000000037941 */ /* 0x000fea0003800200 */
.L_x_16535:
        /* <DEDUP_REMOVED lines=9> */
.L_x_16534:
[----:B------:R-:W-:Y:S05]  /*f240*/  BSYNC.RECONVERGENT B2 ;  /* 0x0000000000027941 */ /* 0x000fea0003800200 */
.L_x_16533:
        /* <DEDUP_REMOVED lines=17> */
.L_x_16544:
        /* <DEDUP_REMOVED lines=13> */
.L_x_16546:
[----:B------:R-:W-:Y:S05]  /*f430*/  BSYNC.RECONVERGENT B4 ;  /* 0x0000000000047941 */ /* 0x000fea0003800200 */
.L_x_16545:
        /* <DEDUP_REMOVED lines=42> */
.L_x_16543:
[----:B------:R-:W-:Y:S05]  /*f6e0*/  BSYNC.RECONVERGENT B3 ;  /* 0x0000000000037941 */ /* 0x000fea0003800200 */
.L_x_16542:
        /* <DEDUP_REMOVED lines=9> */
.L_x_16541:
[----:B------:R-:W-:Y:S05]  /*f780*/  BSYNC.RECONVERGENT B2 ;  /* 0x0000000000027941 */ /* 0x000fea0003800200 */
.L_x_16540:
        /* <DEDUP_REMOVED lines=17> */
.L_x_16551:
        /* <DEDUP_REMOVED lines=13> */
.L_x_16553:
[----:B------:R-:W-:Y:S05]  /*f970*/  BSYNC.RECONVERGENT B4 ;  /* 0x0000000000047941 */ /* 0x000fea0003800200 */
.L_x_16552:
        /* <DEDUP_REMOVED lines=43> */
.L_x_16550:
[----:B------:R-:W-:Y:S05]  /*fc30*/  BSYNC.RECONVERGENT B3 ;  /* 0x0000000000037941 */ /* 0x000fea0003800200 */
.L_x_16549:
        /* <DEDUP_REMOVED lines=9> */
.L_x_16548:
[----:B------:R-:W-:Y:S05]  /*fcd0*/  BSYNC.RECONVERGENT B2 ;  /* 0x0000000000027941 */ /* 0x000fea0003800200 */
.L_x_16547:
        /* <DEDUP_REMOVED lines=17> */
.L_x_16558:
        /* <DEDUP_REMOVED lines=13> */
.L_x_16560:
[----:B------:R-:W-:Y:S05]  /*fec0*/  BSYNC.RECONVERGENT B4 ;  /* 0x0000000000047941 */ /* 0x000fea0003800200 */
.L_x_16559:
        /* <DEDUP_REMOVED lines=43> */
.L_x_16557:
[----:B------:R-:W-:Y:S05]  /*10180*/  BSYNC.RECONVERGENT B3 ;  /* 0x0000000000037941 */ /* 0x000fea0003800200 */
.L_x_16556:
        /* <DEDUP_REMOVED lines=9> */
.L_x_16555:
[----:B------:R-:W-:Y:S05]  /*10220*/  BSYNC.RECONVERGENT B2 ;  /* 0x0000000000027941 */ /* 0x000fea0003800200 */
.L_x_16554:
        /* <DEDUP_REMOVED lines=17> */
.L_x_16565:
        /* <DEDUP_REMOVED lines=13> */
.L_x_16567:
[----:B------:R-:W-:Y:S05]  /*10410*/  BSYNC.RECONVERGENT B4 ;  /* 0x0000000000047941 */ /* 0x000fea0003800200 */
.L_x_16566:
        /* <DEDUP_REMOVED lines=43> */
.L_x_16564:
[----:B------:R-:W-:Y:S05]  /*106d0*/  BSYNC.RECONVERGENT B3 ;  /* 0x0000000000037941 */ /* 0x000fea0003800200 */
.L_x_16563:
        /* <DEDUP_REMOVED lines=9> */
.L_x_16562:
[----:B------:R-:W-:Y:S05]  /*10770*/  BSYNC.RECONVERGENT B2 ;  /* 0x0000000000027941 */ /* 0x000fea0003800200 */
.L_x_16561:
        /* <DEDUP_REMOVED lines=17> */
.L_x_16572:
        /* <DEDUP_REMOVED lines=13> */
.L_x_16574:
[----:B------:R-:W-:Y:S05]  /*10960*/  BSYNC.RECONVERGENT B4 ;  /* 0x0000000000047941 */ /* 0x000fea0003800200 */
.L_x_16573:
        /* <DEDUP_REMOVED lines=43> */
.L_x_16571:
[----:B------:R-:W-:Y:S05]  /*10c20*/  BSYNC.RECONVERGENT B3 ;  /* 0x0000000000037941 */ /* 0x000fea0003800200 */
.L_x_16570:
        /* <DEDUP_REMOVED lines=9> */
.L_x_16569:
[----:B------:R-:W-:Y:S05]  /*10cc0*/  BSYNC.RECONVERGENT B2 ;  /* 0x0000000000027941 */ /* 0x000fea0003800200 */
.L_x_16568:
        /* <DEDUP_REMOVED lines=17> */
.L_x_16579:
        /* <DEDUP_REMOVED lines=13> */
.L_x_16581:
[----:B------:R-:W-:Y:S05]  /*10eb0*/  BSYNC.RECONVERGENT B4 ;  /* 0x0000000000047941 */ /* 0x000fea0003800200 */
.L_x_16580:
        /* <DEDUP_REMOVED lines=43> */
.L_x_16578:
[----:B------:R-:W-:Y:S05]  /*11170*/  BSYNC.RECONVERGENT B3 ;  /* 0x0000000000037941 */ /* 0x000fea0003800200 */
.L_x_16577:
        /* <DEDUP_REMOVED lines=9> */
.L_x_16576:
[----:B------:R-:W-:Y:S05]  /*11210*/  BSYNC.RECONVERGENT B2 ;  /* 0x0000000000027941 */ /* 0x000fea0003800200 */
.L_x_16575:
        /* <DEDUP_REMOVED lines=16> */
.L_x_16584:
        /* <DEDUP_REMOVED lines=13> */
.L_x_16586:
[----:B------:R-:W-:Y:S05]  /*113f0*/  BSYNC.RECONVERGENT B3 ;  /* 0x0000000000037941 */ /* 0x000fea0003800200 */
.L_x_16585:
        /* <DEDUP_REMOVED lines=43> */
.L_x_16583:
[----:B------:R-:W-:Y:S05]  /*116b0*/  BSYNC.RECONVERGENT B2 ;  /* 0x0000000000027941 */ /* 0x000fea0003800200 */
.L_x_16582:
        /* <DEDUP_REMOVED lines=9> */
.L_x_16527:
[----:B------:R-:W-:Y:S05]  /*11750*/  BSYNC.RECONVERGENT B1 ;  /* 0x0000000000017941 */ /* 0x000fea0003800200 */
.L_x_16476:
[----:B------:R-:W-:Y:S01]  /*11760*/  IMAD.WIDE.U32 R100, R101, 0x20, R118 ;  /* 0x0000002065647825 */ /* 0x000fe200078e0076 */
[----:B------:R-:W-:Y:S01]  /*11770*/  BSSY.RECONVERGENT B1, `(.L_x_16587) ;  /* 0x0000019000017945 */ /* 0x000fe20003800200 */
[----:B------:R-:W-:-:S03]  /*11780*/  IADD3 R126, PT, PT, R96, 0x60, RZ ;  /* 0x00000060607e7810 */ /* 0x000fc60007ffe0ff */
        /* <DEDUP_REMOVED lines=23> */
.L_x_16588:
[----:B------:R-:W-:Y:S05]  /*11900*/  BSYNC.RECONVERGENT B1 ;  /* 0x0000000000017941 */ /* 0x000fea0003800200 */
.L_x_16587:
[----:B------:R-:W-:Y:S04]  /*11910*/  BSSY.RECONVERGENT B1, `(.L_x_16589) ;  /* 0x0000005000017945 */ /* 0x000fe80003800200 */
[----:B------:R-:W-:Y:S05]  /*11920*/  @!P1 BRA `(.L_x_16590) ;  /* 0x00000000000c9947 */ /* 0x000fea0003800000 */
[----:B------:R-:W2:Y:S02]  /*11930*/  LDC.64 R68, c[0x0][0x390] ;  /* 0x0000e400ff447b82 */ /* 0x000ea40000000a00 */
[----:B--2---:R-:W-:-:S06]  /*11940*/  IMAD.WIDE.U32 R68, R126, 0x10, R68 ;  /* 0x000000107e447825 */ /* 0x004fcc00078e0044 */
[----:B------:R-:W5:Y:S02]  /*11950*/  LDG.E.128 R68, desc[UR8][R68.64] ;  /* 0x0000000844447981 */ /* 0x000f64000c1e1d00 */
.L_x_16590:
[----:B------:R-:W-:Y:S05]  /*11960*/  BSYNC.RECONVERGENT B1 ;  /* 0x0000000000017941 */ /* 0x000fea0003800200 */
.L_x_16589:
[----:B------:R-:W-:Y:S01]  /*11970*/  BSSY.RECONVERGENT B1, `(.L_x_16591) ;  /* 0x0000580000017945 */ /* 0x000fe20003800200 */
[----:B------:R-:W-:-:S03]  /*11980*/  IADD3 R127, PT, PT, R97, 0x60, RZ ;  /* 0x00000060617f7810 */ /* 0x000fc60007ffe0ff */
[----:B------:R-:W-:Y:S05]  /*11990*/  @!P0 BRA `(.L_x_16592) ;  /* 0x0000002c00408947 */ /* 0x000fea0003800000 */
[----:B------:R-:W2:Y:S02]  /*119a0*/  LDC.64 R128, c[0x0][0x3a0] ;  /* 0x0000e800ff807b82 */ /* 0x000ea40000000a00 */
[----:B--2---:R-:W-:-:S05]  /*119b0*/  IMAD.WIDE.U32 R128, R127, 0x20, R128 ;  /* 0x000000207f807825 */ /* 0x004fca00078e0080 */
[----:B------:R2:W5:Y:S04]  /*119c0*/  LDG.E.128 R96, desc[UR8][R128.64] ;  /* 0x0000000880607981 */ /* 0x000568000c1e1d00 */
[----:B01----:R2:W5:Y:S01]  /*119d0*/  LDG.E.128 R100, desc[UR8][R128.64+0x10] ;  /* 0x0000100880647981 */ /* 0x003562000c1e1d00 */
[----:B------:R-:W-:Y:S01]  /*119e0*/  ISETP.GT.AND P0, PT, R0, RZ, PT ;  /* 0x000000ff0000720c */ /* 0x000fe20003f04270 */
[----:B------:R-:W-:-:S12]  /*119f0*/  BSSY.RECONVERGENT B2, `(.L_x_16593) ;  /* 0x0000058000027945 */ /* 0x000fd80003800200 */
[----:B------:R-:W-:Y:S01]  /*11a00*/  @!P0 IMAD.MOV.U32 R0, RZ, RZ, R124 ;  /* 0x000000ffff008224 */ /* 0x000fe200078e007c */
[----:B------:R-:W-:Y:S01]  /*11a10*/  @!P0 MOV R130, R121 ;  /* 0x0000007900828202 */ /* 0x000fe20000000f00 */
[----:B--2---:R-:W-:Y:S06]  /*11a20*/  @!P0 BRA `(.L_x_16594) ;  /* 0x0000000400508947 */ /* 0x004fec0003800000 */
        /* <DEDUP_REMOVED lines=16> */
.L_x_16597:
        /* <DEDUP_REMOVED lines=13> */
.L_x_16599:
[----:B------:R-:W-:Y:S05]  /*11c00*/  BSYNC.RECONVERGENT B4 ;  /* 0x0000000000047941 */ /* 0x000fea0003800200 */
.L_x_16598:
        /* <DEDUP_REMOVED lines=43> */
.L_x_16596:
[----:B------:R-:W-:Y:S05]  /*11ec0*/  BSYNC.RECONVERGENT B3 ;  /* 0x0000000000037941 */ /* 0x000fea0003800200 */
.L_x_16595:
        /* <DEDUP_REMOVED lines=10> */
.L_x_16594:
[----:B------:R-:W-:Y:S05]  /*11f70*/  BSYNC.RECONVERGENT B2 ;  /* 0x0000000000027941 */ /* 0x000fea0003800200 */
.L_x_16593:
        /* <DEDUP_REMOVED lines=20> */
.L_x_16604:
        /* <DEDUP_REMOVED lines=13> */
.L_x_16606:
[----:B------:R-:W-:Y:S05]  /*12190*/  BSYNC.RECONVERGENT B4 ;  /* 0x0000000000047941 */ /* 0x000fea0003800200 */
.L_x_16605:
        /* <DEDUP_REMOVED lines=43> */
.L_x_16603:
[----:B------:R-:W-:Y:S05]  /*12450*/  BSYNC.RECONVERGENT B3 ;  /* 0x0000000000037941 */ /* 0x000fea0003800200 */
.L_x_16602:
        /* <DEDUP_REMOVED lines=11> */
.L_x_16601:
[----:B------:R-:W-:Y:S05]  /*12510*/  BSYNC.RECONVERGENT B2 ;  /* 0x0000000000027941 */ /* 0x000fea0003800200 */
.L_x_16600:
        /* <DEDUP_REMOVED lines=20> */
.L_x_16611:
        /* <DEDUP_REMOVED lines=13> */
.L_x_16613:
[----:B------:R-:W-:Y:S05]  /*12730*/  BSYNC.RECONVERGENT B4 ;  /* 0x0000000000047941 */ /* 0x000fea0003800200 */
.L_x_16612:
        /* <DEDUP_REMOVED lines=43> */
.L_x_16610:
[----:B------:R-:W-:Y:S05]  /*129f0*/  BSYNC.RECONVERGENT B3 ;  /* 0x0000000000037941 */ /* 0x000fea0003800200 */
.L_x_16609:
        /* <DEDUP_REMOVED lines=10> */
.L_x_16608:
[----:B------:R-:W-:Y:S05]  /*12aa0*/  BSYNC.RECONVERGENT B2 ;  /* 0x0000000000027941 */ /* 0x000fea0003800200 */
.L_x_16607:
        /* <DEDUP_REMOVED lines=20> */
.L_x_16618:
        /* <DEDUP_REMOVED lines=13> */
.L_x_16620:
[----:B------:R-:W-:Y:S05]  /*12cc0*/  BSYNC.RECONVERGENT B4 ;  /* 0x0000000000047941 */ /* 0x000fea0003800200 */
.L_x_16619:
        /* <DEDUP_REMOVED lines=43> */
.L_x_16617:
[----:B------:R-:W-:Y:S05]  /*12f80*/  BSYNC.RECONVERGENT B3 ;  /* 0x0000000000037941 */ /* 0x000fea0003800200 */
.L_x_16616:
        /* <DEDUP_REMOVED lines=11> */
.L_x_16615:
[----:B------:R-:W-:Y:S05]  /*13040*/  BSYNC.RECONVERGENT B2 ;  /* 0x0000000000027941 */ /* 0x000fea0003800200 */
.L_x_16614:
        /* <DEDUP_REMOVED lines=20> */
.L_x_16625:
        /* <DEDUP_REMOVED lines=13> */
.L_x_16627:
[----:B------:R-:W-:Y:S05]  /*13260*/  BSYNC.RECONVERGENT B4 ;  /* 0x0000000000047941 */ /* 0x000fea0003800200 */
.L_x_16626:
        /* <DEDUP_REMOVED lines=43> */
.L_x_16624:
[----:B------:R-:W-:Y:S05]  /*13520*/  BSYNC.RECONVERGENT B3 ;  /* 0x0000000000037941 */ /* 0x000fea0003800200 */
.L_x_16623:
        /* <DEDUP_REMOVED lines=10> */
.L_x_16622:
[----:B------:R-:W-:Y:S05]  /*135d0*/  BSYNC.RECONVERGENT B2 ;  /* 0x0000000000027941 */ /* 0x000fea0003800200 */
.L_x_16621:
        /* <DEDUP_REMOVED lines=20> */
.L_x_16632:
        /* <DEDUP_REMOVED lines=13> */
.L_x_16634:
[----:B------:R-:W-:Y:S05]  /*137f0*/  BSYNC.RECONVERGENT B4 ;  /* 0x0000000000047941 */ /* 0x000fea0003800200 */
.L_x_16633:
        /* <DEDUP_REMOVED lines=43> */
.L_x_16631:
[----:B------:R-:W-:Y:S05]  /*13ab0*/  BSYNC.RECONVERGENT B3 ;  /* 0x0000000000037941 */ /* 0x000fea0003800200 */
.L_x_16630:
        /* <DEDUP_REMOVED lines=11> */
.L_x_16629:
[----:B------:R-:W-:Y:S05]  /*13b70*/  BSYNC.RECONVERGENT B2 ;  /* 0x0000000000027941 */ /* 0x000fea0003800200 */
.L_x_16628:
        /* <DEDUP_REMOVED lines=20> */
.L_x_16639:
        /* <DEDUP_REMOVED lines=13> */
.L_x_16641:
[----:B------:R-:W-:Y:S05]  /*13d90*/  BSYNC.RECONVERGENT B4 ;  /* 0x0000000000047941 */ /* 0x000fea0003800200 */
.L_x_16640:
        /* <DEDUP_REMOVED lines=43> */
.L_x_16638:
[----:B------:R-:W-:Y:S05]  /*14050*/  BSYNC.RECONVERGENT B3 ;  /* 0x0000000000037941 */ /* 0x000fea0003800200 */
.L_x_16637:
        /* <DEDUP_REMOVED lines=10> */
.L_x_16636:
[----:B------:R-:W-:Y:S05]  /*14100*/  BSYNC.RECONVERGENT B2 ;  /* 0x0000000000027941 */ /* 0x000fea0003800200 */
.L_x_16635:
        /* <DEDUP_REMOVED lines=19> */
.L_x_16645:
        /* <DEDUP_REMOVED lines=13> */
.L_x_16647:
[----:B------:R-:W-:Y:S05]  /*14310*/  BSYNC.RECONVERGENT B3 ;  /* 0x0000000000037941 */ /* 0x000fea0003800200 */
.L_x_16646:
        /* <DEDUP_REMOVED lines=43> */
.L_x_16644:
[----:B------:R-:W-:Y:S05]  /*145d0*/  BSYNC.RECONVERGENT B2 ;  /* 0x0000000000027941 */ /* 0x000fea0003800200 */
.L_x_16643:
        /* <DEDUP_REMOVED lines=12> */
.L_x_16592:
        /* <DEDUP_REMOVED lines=21> */
.L_x_16652:
        /* <DEDUP_REMOVED lines=13> */
.L_x_16654:
[----:B------:R-:W-:Y:S05]  /*148c0*/  BSYNC.RECONVERGENT B4 ;  /* 0x0000000000047941 */ /* 0x000fea0003800200 */
.L_x_16653:
[----:B------:R-:W-:Y:S01]  /*148d0*/  IMAD.WIDE.U32 R98, R2, -0x326172a9, RZ ;  /* 0xcd9e8d5702627825 */ /* 0x000fe200078e00ff */
[----:B-1----:R-:W-:-:S03]  /*148e0*/  LOP3.LUT R102, R108, UR7, R97, 0x96, !PT ;  /* 0x000000076c667c12 */ /* 0x002fc6000f8e9661 */
        /* <DEDUP_REMOVED lines=41> */
.L_x_16651:
[----:B------:R-:W-:Y:S05]  /*14b80*/  BSYNC.RECONVERGENT B3 ;  /* 0x0000000000037941 */ /* 0x000fea0003800200 */
.L_x_16650:
        /* <DEDUP_REMOVED lines=9> */
.L_x_16649:
[----:B------:R-:W-:Y:S05]  /*14c20*/  BSYNC.RECONVERGENT B2 ;  /* 0x0000000000027941 */ /* 0x000fea0003800200 */
.L_x_16648:
        /* <DEDUP_REMOVED lines=17> */
.L_x_16659:
        /* <DEDUP_REMOVED lines=13> */
.L_x_16661:
[----:B------:R-:W-:Y:S05]  /*14e10*/  BSYNC.RECONVERGENT B4 ;  /* 0x0000000000047941 */ /* 0x000fea0003800200 */
.L_x_16660:
[----:B01----:R-:W-:Y:S01]  /*14e20*/  IMAD.WIDE.U32 R100, R2, -0x326172a9, RZ ;  /* 0xcd9e8d5702647825 */ /* 0x003fe200078e00ff */
        /* <DEDUP_REMOVED lines=41> */
.L_x_16658:
[----:B------:R-:W-:Y:S05]  /*150c0*/  BSYNC.RECONVERGENT B3 ;  /* 0x0000000000037941 */ /* 0x000fea0003800200 */
.L_x_16657:
[----:B------:R-:W-:Y:S01]  /*150d0*/  I2FP.F32.U32 R0, R97 ;  /* 0x0000006100007245 */ /* 0x000fe20000201000 */
[----:B01----:R-:W-:Y:S01]  /*150e0*/  HFMA2 R101, -RZ, RZ, 0.1171875, 0 ;  /* 0x2f800000ff657431 */ /* 0x003fe200000001ff */
        /* <DEDUP_REMOVED lines=8> */
.L_x_16656:
[----:B------:R-:W-:Y:S05]  /*15170*/  BSYNC.RECONVERGENT B2 ;  /* 0x0000000000027941 */ /* 0x000fea0003800200 */
.L_x_16655:
        /* <DEDUP_REMOVED lines=17> */
.L_x_16666:
        /* <DEDUP_REMOVED lines=13> */
.L_x_16668:
[----:B------:R-:W-:Y:S05]  /*15360*/  BSYNC.RECONVERGENT B4 ;  /* 0x0000000000047941 */ /* 0x000fea0003800200 */
.L_x_16667:
[----:B01----:R-:W-:Y:S01]  /*15370*/  IMAD.WIDE.U32 R100, R2, -0x326172a9, RZ ;  /* 0xcd9e8d5702647825 */ /* 0x003fe200078e00ff */
        /* <DEDUP_REMOVED lines=42> */
.L_x_16665:
[----:B------:R-:W-:Y:S05]  /*15620*/  BSYNC.RECONVERGENT B3 ;  /* 0x0000000000037941 */ /* 0x000fea0003800200 */
.L_x_16664:
[----:B------:R-:W-:Y:S01]  /*15630*/  I2FP.F32.U32 R98, R98 ;  /* 0x0000006200627245 */ /* 0x000fe20000201000 */
[----:B------:R-:W-:Y:S01]  /*15640*/  IMAD.MOV.U32 R99, RZ, RZ, 0x2f800000 ;  /* 0x2f800000ff637424 */ /* 0x000fe200078e00ff */
[----:B01---5:R-:W-:-:S03]  /*15650*/  SHF.L.U32 R100, R69, 0x10, RZ ;  /* 0x0000001045647819 */ /* 0x023fc600000006ff */
[----:B------:R-:W-:Y:S02]  /*15660*/  FFMA.FTZ R98, R98, R99, 1.1641532182693481445e-10 ;  /* 0x2f00000062627423 */ /* 0x000fe40000010063 */
[----:B------:R-:W-:-:S03]  /*15670*/  FMUL.FTZ R100, R100, UR13 ;  /* 0x0000000d64647c20 */ /* 0x000fc60008410000 */
[----:B------:R-:W-:Y:S01]  /*15680*/  FSETP.GTU.FTZ.AND P0, PT, R98, UR5, PT ;  /* 0x0000000562007c0b */ /* 0x000fe2000bf1c000 */
[----:B------:R-:W-:-:S03]  /*15690*/  FMUL.FTZ R100, R100, UR12 ;  /* 0x0000000c64647c20 */ /* 0x000fc60008410000 */
[----:B------:R-:W-:Y:S02]  /*156a0*/  SEL R112, RZ, 0x1, P0 ;  /* 0x00000001ff707807 */ /* 0x000fe40000000000 */
[----:B------:R-:W-:-:S07]  /*156b0*/  FSEL R98, R100, RZ, !P0 ;  /* 0x000000ff64627208 */ /* 0x000fce0004000000 */
.L_x_16663:
[----:B------:R-:W-:Y:S05]  /*156c0*/  BSYNC.RECONVERGENT B2 ;  /* 0x0000000000027941 */ /* 0x000fea0003800200 */
.L_x_16662:
        /* <DEDUP_REMOVED lines=17> */
.L_x_16673:
        /* <DEDUP_REMOVED lines=13> */
.L_x_16675:
[----:B------:R-:W-:Y:S05]  /*158b0*/  BSYNC.RECONVERGENT B4 ;  /* 0x0000000000047941 */ /* 0x000fea0003800200 */
.L_x_16674:
        /* <DEDUP_REMOVED lines=39> */
[----:B------:R-:W-:Y:S02]  /*15b30*/  MOV R110, R106 ;  /* 0x0000006a006e7202 */ /* 0x000fe40000000f00 */
[----:B------:R-:W-:Y:S02]  /*15b40*/  LOP3.LUT R107, R102, UR31, R107, 0x96, !PT ;  /* 0x0000001f666b7c12 */ /* 0x000fe4000f8e966b */
[----:B------:R-:W-:Y:S02]  /*15b50*/  LOP3.LUT R106, R100, UR32, R129, 0x96, !PT ;  /* 0x00000020646a7c12 */ /* 0x000fe4000f8e9681 */
[----:B------:R-:W-:-:S07]  /*15b60*/  MOV R122, R128 ;  /* 0x00000080007a7202 */ /* 0x000fce0000000f00 */
.L_x_16672:
[----:B------:R-:W-:Y:S05]  /*15b70*/  BSYNC.RECONVERGENT B3 ;  /* 0x0000000000037941 */ /* 0x000fea0003800200 */
.L_x_16671:
        /* <DEDUP_REMOVED lines=10> */
.L_x_16670:
[----:B------:R-:W-:Y:S05]  /*15c20*/  BSYNC.RECONVERGENT B2 ;  /* 0x0000000000027941 */ /* 0x000fea0003800200 */
.L_x_16669:
        /* <DEDUP_REMOVED lines=17> */
.L_x_16680:
        /* <DEDUP_REMOVED lines=13> */
.L_x_16682:
[----:B------:R-:W-:Y:S05]  /*15e10*/  BSYNC.RECONVERGENT B4 ;  /* 0x0000000000047941 */ /* 0x000fea0003800200 */
.L_x_16681:
        /* <DEDUP_REMOVED lines=43> */
.L_x_16679:
[----:B------:R-:W-:Y:S05]  /*160d0*/  BSYNC.RECONVERGENT B3 ;  /* 0x0000000000037941 */ /* 0x000fea0003800200 */
.L_x_16678:
        /* <DEDUP_REMOVED lines=9> */
.L_x_16677:
[----:B------:R-:W-:Y:S05]  /*16170*/  BSYNC.RECONVERGENT B2 ;  /* 0x0000000000027941 */ /* 0x000fea0003800200 */
.L_x_16676:
        /* <DEDUP_REMOVED lines=17> */
.L_x_16687:
        /* <DEDUP_REMOVED lines=13> */
.L_x_16689:
[----:B------:R-:W-:Y:S05]  /*16360*/  BSYNC.RECONVERGENT B4 ;  /* 0x0000000000047941 */ /* 0x000fea0003800200 */
.L_x_16688:
        /* <DEDUP_REMOVED lines=42> */
[----:B------:R-:W-:-:S07]  /*16610*/  MOV R122, R128 ;  /* 0x00000080007a7202 */ /* 0x000fce0000000f00 */
.L_x_16686:
[----:B------:R-:W-:Y:S05]  /*16620*/  BSYNC.RECONVERGENT B3 ;  /* 0x0000000000037941 */ /* 0x000fea0003800200 */
.L_x_16685:
        /* <DEDUP_REMOVED lines=10> */
.L_x_16684:
[----:B------:R-:W-:Y:S05]  /*166d0*/  BSYNC.RECONVERGENT B2 ;  /* 0x0000000000027941 */ /* 0x000fea0003800200 */
.L_x_16683:
        /* <DEDUP_REMOVED lines=17> */
.L_x_16694:
        /* <DEDUP_REMOVED lines=13> */
.L_x_16696:
[----:B------:R-:W-:Y:S05]  /*168c0*/  BSYNC.RECONVERGENT B4 ;  /* 0x0000000000047941 */ /* 0x000fea0003800200 */
.L_x_16695:
        /* <DEDUP_REMOVED lines=43> */
.L_x_16693:
[----:B------:R-:W-:Y:S05]  /*16b80*/  BSYNC.RECONVERGENT B3 ;  /* 0x0000000000037941 */ /* 0x000fea0003800200 */
.L_x_16692:
        /* <DEDUP_REMOVED lines=9> */
.L_x_16691:
[----:B------:R-:W-:Y:S05]  /*16c20*/  BSYNC.RECONVERGENT B2 ;  /* 0x0000000000027941 */ /* 0x000fea0003800200 */
.L_x_16690:
        /* <DEDUP_REMOVED lines=16> */
.L_x_16699:
        /* <DEDUP_REMOVED lines=13> */
.L_x_16701:
[----:B------:R-:W-:Y:S05]  /*16e00*/  BSYNC.RECONVERGENT B3 ;  /* 0x0000000000037941 */ /* 0x000fea0003800200 */
.L_x_16700:
        /* <DEDUP_REMOVED lines=43> */
.L_x_16698:
[----:B------:R-:W-:Y:S05]  /*170c0*/  BSYNC.RECONVERGENT B2 ;  /* 0x0000000000027941 */ /* 0x000fea0003800200 */
.L_x_16697:
        /* <DEDUP_REMOVED lines=10> */
.L_x_16642:
[----:B------:R-:W-:Y:S05]  /*17170*/  BSYNC.RECONVERGENT B1 ;  /* 0x0000000000017941 */ /* 0x000fea0003800200 */
.L_x_16591:
        /* <DEDUP_REMOVED lines=57> */
.L_x_16703:
[----:B------:R-:W-:Y:S05]  /*17510*/  BSYNC.RECONVERGENT B1 ;  /* 0x0000000000017941 */ /* 0x000fea0003800200 */
.L_x_16702:
        /* <DEDUP_REMOVED lines=88> */
.L_x_16719:
        /* <DEDUP_REMOVED lines=15> */
[----:B------:R-:W-:Y:S01]  /*17b90*/  FSEL R118, R118, RZ, !P2 ;  /* 0x000000ff76767208 */ /* 0x000fe20005000000 */
[----:B------:R-:W-:-:S04]  /*17ba0*/  VIADD R124, R123, 0xffffffff ;  /* 0xffffffff7b7c7836 */ /* 0x000fc80000000000 */
[C---:B------:R-:W-:Y:S01]  /*17bb0*/  FADD.FTZ R147, -R118.reuse, R94 ;  /* 0x0000005e76937221 */ /* 0x040fe20000010100 */
[----:B------:R-:W-:Y:S01]  /*17bc0*/  FADD.FTZ R149, -R118, R95 ;  /* 0x0000005f76957221 */ /* 0x000fe20000010100 */
[----:B------:R-:W-:Y:S01]  /*17bd0*/  IMAD R124, R124, R125, RZ ;  /* 0x0000007d7c7c7224 */ /* 0x000fe200078e02ff */
[----:B------:R-:W0:Y:S01]  /*17be0*/  LDC.64 R94, c[0x0][0x428] ;  /* 0x00010a00ff5e7b82 */ /* 0x000e220000000a00 */
[C---:B------:R-:W-:Y:S01]  /*17bf0*/  FADD.FTZ R123, -R118.reuse, R73 ;  /* 0x00000049767b7221 */ /* 0x040fe20000010100 */
[C---:B------:R-:W-:Y:S01]  /*17c00*/  FADD.FTZ R89, -R118.reuse, R89 ;  /* 0x0000005976597221 */ /* 0x040fe20000010100 */
[C---:B------:R-:W-:Y:S01]  /*17c10*/  FADD.FTZ R129, -R118.reuse, R78 ;  /* 0x0000004e76817221 */ /* 0x040fe20000010100 */
[----:B------:R-:W-:Y:S01]  /*17c20*/  SHF.R.S32.HI R73, RZ, 0x1f, R124 ;  /* 0x0000001fff497819 */ /* 0x000fe2000001147c */
[C---:B------:R-:W-:Y:S01]  /*17c30*/  FADD.FTZ R131, -R118.reuse, R79 ;  /* 0x0000004f76837221 */ /* 0x040fe20000010100 */
[C---:B------:R-:W-:Y:S01]  /*17c40*/  FADD.FTZ R133, -R118.reuse, R80 ;  /* 0x0000005076857221 */ /* 0x040fe20000010100 */
[----:B------:R-:W-:Y:S01]  /*17c50*/  FADD.FTZ R91, -R118, R91 ;  /* 0x0000005b765b7221 */ /* 0x000fe20000010100 */
[----:B------:R-:W-:Y:S01]  /*17c60*/  LEA.HI R124, R73, R124, RZ, 0x3 ;  /* 0x0000007c497c7211 */ /* 0x000fe200078f18ff */
[----:B------:R-:W-:Y:S01]  /*17c70*/  FMUL.FTZ R80, R0, R89 ;  /* 0x0000005900507220 */ /* 0x000fe20000410000 */
[C---:B------:R-:W-:Y:S01]  /*17c80*/  FADD.FTZ R125, -R118.reuse, R74 ;  /* 0x0000004a767d7221 */ /* 0x040fe20000010100 */
[C---:B------:R-:W-:Y:S01]  /*17c90*/  FADD.FTZ R75, -R118.reuse, R75 ;  /* 0x0000004b764b7221 */ /* 0x040fe20000010100 */
[C---:B------:R-:W-:Y:S01]  /*17ca0*/  FADD.FTZ R141, -R118.reuse, R88 ;  /* 0x00000058768d7221 */ /* 0x040fe20000010100 */
[----:B------:R-:W-:Y:S01]  /*17cb0*/  FADD.FTZ R93, -R118, R93 ;  /* 0x0000005d765d7221 */ /* 0x000fe20000010100 */
[----:B------:R-:W-:Y:S01]  /*17cc0*/  LEA.HI.SX32 R89, R124, R3, 0x1d ;  /* 0x000000037c597211 */ /* 0x000fe200078feaff */
[C---:B------:R-:W-:Y:S01]  /*17cd0*/  FMUL.FTZ R129, R0.reuse, R129 ;  /* 0x0000008100817220 */ /* 0x040fe20000410000 */
[----:B------:R-:W-:Y:S01]  /*17ce0*/  FMUL.FTZ R88, R0, R131 ;  /* 0x0000008300587220 */ /* 0x000fe20000410000 */
[C---:B------:R-:W-:Y:S01]  /*17cf0*/  FADD.FTZ R153, -R118.reuse, R98 ;  /* 0x0000006276997221 */ /* 0x040fe20000010100 */
[C---:B------:R-:W-:Y:S01]  /*17d00*/  FADD.FTZ R119, -R118.reuse, R72 ;  /* 0x0000004876777221 */ /* 0x040fe20000010100 */
[----:B------:R-:W-:Y:S01]  /*17d10*/  FADD.FTZ R155, -R118, R100 ;  /* 0x00000064769b7221 */ /* 0x000fe20000010100 */
        /* <DEDUP_REMOVED lines=21> */
[----:B------:R-:W-:Y:S01]  /*17e70*/  IADD3 R91, PT, PT, R89, 0x20, RZ ;  /* 0x00000020595b7810 */ /* 0x000fe20007ffe0ff */
[----:B------:R-:W-:Y:S01]  /*17e80*/  FFMA.FTZ R75, R129, R10, R42 ;  /* 0x0000000a814b7223 */ /* 0x000fe2000001002a */
[C---:B------:R-:W-:Y:S01]  /*17e90*/  VIADD R93, R89.reuse, 0x40 ;  /* 0x00000040595d7836 */ /* 0x040fe20000000000 */
[C---:B------:R-:W-:Y:S01]  /*17ea0*/  IADD3 R125, PT, PT, R89.reuse, 0x60, RZ ;  /* 0x00000060597d7810 */ /* 0x040fe20007ffe0ff */
[----:B------:R-:W-:Y:S01]  /*17eb0*/  FFMA.FTZ R118, R88, R11, R43 ;  /* 0x0000000b58767223 */ /* 0x000fe2000001002b */
[C---:B------:R-:W-:Y:S01]  /*17ec0*/  FMUL.FTZ R73, R0.reuse, R119 ;  /* 0x0000007700497220 */ /* 0x040fe20000410000 */
[C---:B------:R-:W-:Y:S01]  /*17ed0*/  FMUL.FTZ R72, R0.reuse, R123 ;  /* 0x0000007b00487220 */ /* 0x040fe20000410000 */
[C---:B------:R-:W-:Y:S01]  /*17ee0*/  FMUL.FTZ R103, R0.reuse, R127 ;  /* 0x0000007f00677220 */ /* 0x040fe20000410000 */
[----:B------:R-:W-:Y:S01]  /*17ef0*/  FMUL.FTZ R78, R0, R77 ;  /* 0x0000004d004e7220 */ /* 0x000fe20000410000 */
[----:B0-----:R-:W-:-:S04]  /*17f00*/  IMAD.WIDE.U32 R88, R89, 0x10, R94 ;  /* 0x0000001059587825 */ /* 0x001fc800078e005e */
[C---:B------:R-:W-:Y:S01]  /*17f10*/  FMUL.FTZ R137, R0.reuse, R137 ;  /* 0x0000008900897220 */ /* 0x040fe20000410000 */
[----:B------:R-:W-:Y:S01]  /*17f20*/  FMUL.FTZ R126, R0, R85 ;  /* 0x00000055007e7220 */ /* 0x000fe20000410000 */
[----:B------:R-:W-:Y:S01]  /*17f30*/  F2FP.BF16.F32.PACK_AB R75, R118, R75 ;  /* 0x0000004b764b723e */ /* 0x000fe200000010ff */
[----:B------:R-:W-:-:S04]  /*17f40*/  IMAD.WIDE.U32 R90, R91, 0x10, R94 ;  /* 0x000000105b5a7825 */ /* 0x000fc800078e005e */
[----:B------:R-:W-:Y:S01]  /*17f50*/  FFMA.FTZ R118, R73, R4, R36 ;  /* 0x0000000449767223 */ /* 0x000fe20000010024 */
[----:B------:R-:W-:Y:S01]  /*17f60*/  FFMA.FTZ R73, R79, R6, R38 ;  /* 0x000000064f497223 */ /* 0x000fe20000010026 */
[----:B------:R-:W-:Y:S01]  /*17f70*/  FFMA.FTZ R79, R78, R9, R41 ;  /* 0x000000094e4f7223 */ /* 0x000fe20000010029 */
[----:B------:R-:W-:-:S04]  /*17f80*/  IMAD.WIDE.U32 R92, R93, 0x10, R94 ;  /* 0x000000105d5c7825 */ /* 0x000fc800078e005e */
[----:B------:R-:W-:Y:S01]  /*17f90*/  FFMA.FTZ R78, R137, R16, R48 ;  /* 0x00000010894e7223 */ /* 0x000fe20000010030 */
[C---:B------:R-:W-:Y:S01]  /*17fa0*/  FMUL.FTZ R77, R0.reuse, R133 ;  /* 0x00000085004d7220 */ /* 0x040fe20000410000 */
[----:B------:R-:W-:Y:S01]  /*17fb0*/  FMUL.FTZ R76, R0, R81 ;  /* 0x00000051004c7220 */ /* 0x000fe20000410000 */
[----:B------:R-:W-:-:S04]  /*17fc0*/  IMAD.WIDE.U32 R94, R125, 0x10, R94 ;  /* 0x000000107d5e7825 */ /* 0x000fc800078e005e */
[----:B------:R-:W-:Y:S01]  /*17fd0*/  FFMA.FTZ R125, R72, R5, R37 ;  /* 0x00000005487d7223 */ /* 0x000fe20000010025 */
[----:B------:R-:W-:Y:S01]  /*17fe0*/  FFMA.FTZ R72, R74, R7, R39 ;  /* 0x000000074a487223 */ /* 0x000fe20000010027 */
[----:B------:R-:W-:Y:S01]  /*17ff0*/  FFMA.FTZ R74, R103, R8, R40 ;  /* 0x00000008674a7223 */ /* 0x000fe20000010028 */
[----:B------:R-:W-:Y:S01]  /*18000*/  FFMA.FTZ R103, R126, R17, R49 ;  /* 0x000000117e677223 */ /* 0x000fe20000010031 */
        /* <DEDUP_REMOVED lines=56> */
[----:B------:R-:W-:-:S05]  /*18390*/  F2FP.BF16.F32.PACK_AB R84, R97, R98 ;  /* 0x000000626154723e */ /* 0x000fca00000010ff */
[----:B------:R0:W-:Y:S02]  /*183a0*/  STG.E.128 desc[UR8][R94.64], R84 ;  /* 0x000000545e007986 */ /* 0x0001e4000c101d08 */
.L_x_16706:
[----:B------:R-:W-:Y:S05]  /*183b0*/  BSYNC.RECONVERGENT B1 ;  /* 0x0000000000017941 */ /* 0x000fea0003800200 */
.L_x_16705:
[----:B0-----:R-:W0:Y:S02]  /*183c0*/  LDC.64 R72, c[0x0][0x380] ;  /* 0x0000e000ff487b82 */ /* 0x001e240000000a00 */
[----:B0-----:R-:W-:-:S05]  /*183d0*/  IMAD R104, R72, 0x4, R104 ;  /* 0x0000000448687824 */ /* 0x001fca00078e0268 */
[----:B------:R-:W-:-:S13]  /*183e0*/  ISETP.GE.AND P0, PT, R104, R73, PT ;  /* 0x000000496800720c */ /* 0x000fda0003f06270 */
[----:B------:R-:W-:Y:S05]  /*183f0*/  @!P0 BRA `(.L_x_16707) ;  /* 0xfffffe8400a48947 */ /* 0x000fea000383ffff */
[----:B------:R-:W-:Y:S05]  /*18400*/  BSYNC B0 ;  /* 0x0000000000007941 */ /* 0x000fea0003800000 */
.L_x_16245:
[----:B------:R-:W-:Y:S05]  /*18410*/  EXIT ;  /* 0x000000000000794d */ /* 0x000fea0003800000 */
.L_x_16704:
[----:B------:R-:W-:Y:S01]  /*18420*/  HFMA2 R135, -RZ, RZ, 0, 1.847743988037109375e-06 ;  /* 0x0000001fff877431 */ /* 0x000fe200000001ff */
[----:B------:R-:W-:Y:S01]  /*18430*/  BSSY B1, `(.L_x_16708) ;  /* 0x0000007000017945 */ /* 0x000fe20003800000 */
[----:B------:R-:W-:Y:S01]  /*18440*/  MOV R133, R0 ;  /* 0x0000000000857202 */ /* 0x000fe20000000f00 */
[----:B------:R-:W-:Y:S02]  /*18450*/  IMAD.MOV.U32 R132, RZ, RZ, 0x1 ;  /* 0x00000001ff847424 */ /* 0x000fe400078e00ff */
[----:B------:R-:W-:-:S07]  /*18460*/  IMAD.MOV.U32 R130, RZ, RZ, -0x1 ;  /* 0xffffffffff827424 */ /* 0x000fce00078e00ff */
[----:B0-----:R-:W-:Y:S05]  /*18470*/  WARPSYNC.COLLECTIVE R130, `(.L_x_16709) ;  /* 0x0000000082087348 */ /* 0x001fea0003c00000 */
[----:B------:R1:W2:Y:S02]  /*18480*/  SHFL.BFLY P1, R131, R133, R132, R135 ;  /* 0x0c00008485837389 */ /* 0x0002a40000020087 */
[----:B012---:R-:W-:Y:S05]  /*18490*/  ENDCOLLECTIVE ;  /* 0x000000000000791b */ /* 0x007fea0003800000 */
.L_x_16709:
[----:B------:R-:W-:Y:S05]  /*184a0*/  BSYNC B1 ;  /* 0x0000000000017941 */ /* 0x000fea0003800000 */
.L_x_16708:
        /* <DEDUP_REMOVED lines=9> */
.L_x_16710:
[----:B------:R-:W-:Y:S02]  /*18540*/  IMAD.MOV.U32 R132, RZ, RZ, 0x4 ;  /* 0x00000004ff847424 */ /* 0x000fe400078e00ff */
[----:B------:R-:W-:-:S04]  /*18550*/  IMAD.MOV.U32 R119, RZ, RZ, R131 ;  /* 0x000000ffff777224 */ /* 0x000fc800078e0083 */
[----:B------:R-:W-:-:S05]  /*18560*/  FADD.FTZ R126, R124, R119 ;  /* 0x000000777c7e7221 */ /* 0x000fca0000010000 */
[----:B------:R-:W-:-:S07]  /*18570*/  MOV R133, R126 ;  /* 0x0000007e00857202 */ /* 0x000fce0000000f00 */
[----:B------:R-:W-:Y:S05]  /*18580*/  WARPSYNC.COLLECTIVE R130, `(.L_x_16711) ;  /* 0x0000000082087348 */ /* 0x000fea0003c00000 */
[----:B------:R0:W1:Y:S02]  /*18590*/  SHFL.BFLY P1, R131, R133, R132, R135 ;  /* 0x0c00008485837389 */ /* 0x0000640000020087 */
[----:B01----:R-:W-:Y:S05]  /*185a0*/  ENDCOLLECTIVE ;  /* 0x000000000000791b */ /* 0x003fea0003800000 */
.L_x_16711:
        /* <DEDUP_REMOVED lines=8> */
.L_x_16712:
[----:B------:R-:W-:Y:S02]  /*18630*/  IMAD.MOV.U32 R132, RZ, RZ, 0x10 ;  /* 0x00000010ff847424 */ /* 0x000fe400078e00ff */
[----:B------:R-:W-:-:S04]  /*18640*/  IMAD.MOV.U32 R118, RZ, RZ, R131 ;  /* 0x000000ffff767224 */ /* 0x000fc800078e0083 */
[----:B------:R-:W-:-:S05]  /*18650*/  FADD.FTZ R128, R127, R118 ;  /* 0x000000767f807221 */ /* 0x000fca0000010000 */
[----:B------:R-:W-:-:S07]  /*18660*/  MOV R133, R128 ;  /* 0x0000008000857202 */ /* 0x000fce0000000f00 */
[----:B------:R-:W-:Y:S05]  /*18670*/  WARPSYNC.COLLECTIVE R130, `(.L_x_16713) ;  /* 0x0000000082087348 */ /* 0x000fea0003c00000 */
[----:B------:R0:W1:Y:S02]  /*18680*/  SHFL.BFLY P1, R131, R133, R132, R135 ;  /* 0x0c00008485837389 */ /* 0x0000640000020087 */
[----:B01----:R-:W-:Y:S05]  /*18690*/  ENDCOLLECTIVE ;  /* 0x000000000000791b */ /* 0x003fea0003800000 */
.L_x_16713:
        /* <DEDUP_REMOVED lines=72> */
.L_x_16714:
[----:B------:R-:W-:Y:S02]  /*18b20*/  IMAD.MOV.U32 R132, RZ, RZ, 0x2 ;  /* 0x00000002ff847424 */ /* 0x000fe400078e00ff */
[----:B------:R-:W-:-:S04]  /*18b30*/  IMAD.MOV.U32 R127, RZ, RZ, R131 ;  /* 0x000000ffff7f7224 */ /* 0x000fc800078e0083 */
[----:B------:R-:W-:-:S05]  /*18b40*/  FADD.FTZ R127, R0, R127 ;  /* 0x0000007f007f7221 */ /* 0x000fca0000010000 */
[----:B------:R-:W-:-:S07]  /*18b50*/  MOV R133, R127 ;  /* 0x0000007f00857202 */ /* 0x000fce0000000f00 */
[----:B------:R-:W-:Y:S05]  /*18b60*/  WARPSYNC.COLLECTIVE R130, `(.L_x_16715) ;  /* 0x0000000082087348 */ /* 0x000fea0003c00000 */
[----:B------:R0:W1:Y:S02]  /*18b70*/  SHFL.BFLY P1, R131, R133, R132, R135 ;  /* 0x0c00008485837389 */ /* 0x0000640000020087 */
[----:B01----:R-:W-:Y:S05]  /*18b80*/  ENDCOLLECTIVE ;  /* 0x000000000000791b */ /* 0x003fea0003800000 */
.L_x_16715:
[----:B------:R-:W-:Y:S01]  /*18b90*/  HFMA2 R132, -RZ, RZ, 0, 2.384185791015625e-07 ;  /* 0x00000004ff847431 */ /* 0x000fe200000001ff */
[----:B------:R-:W-:-:S05]  /*18ba0*/  MOV R124, R131 ;  /* 0x00000083007c7202 */ /* 0x000fca0000000f00 */
[----:B------:R-:W-:-:S04]  /*18bb0*/  FADD.FTZ R124, R127, R124 ;  /* 0x0000007c7f7c7221 */ /* 0x000fc80000010000 */
[----:B------:R-:W-:-:S07]  /*18bc0*/  IMAD.MOV.U32 R133, RZ, RZ, R124 ;  /* 0x000000ffff857224 */ /* 0x000fce00078e007c */
[----:B------:R-:W-:Y:S05]  /*18bd0*/  WARPSYNC.COLLECTIVE R130, `(.L_x_16716) ;  /* 0x0000000082087348 */ /* 0x000fea0003c00000 */
[----:B------:R0:W1:Y:S02]  /*18be0*/  SHFL.BFLY P1, R131, R133, R132, R135 ;  /* 0x0c00008485837389 */ /* 0x0000640000020087 */
[----:B01----:R-:W-:Y:S05]  /*18bf0*/  ENDCOLLECTIVE ;  /* 0x000000000000791b */ /* 0x003fea0003800000 */
.L_x_16716:
[----:B------:R-:W-:Y:S02]  /*18c00*/  IMAD.MOV.U32 R132, RZ, RZ, 0x8 ;  /* 0x00000008ff847424 */ /* 0x000fe400078e00ff */
[----:B------:R-:W-:-:S04]  /*18c10*/  IMAD.MOV.U32 R129, RZ, RZ, R131 ;  /* 0x000000ffff817224 */ /* 0x000fc800078e0083 */
[----:B------:R-:W-:-:S05]  /*18c20*/  FADD.FTZ R129, R124, R129 ;  /* 0x000000817c817221 */ /* 0x000fca0000010000 */
[----:B------:R-:W-:-:S07]  /*18c30*/  MOV R133, R129 ;  /* 0x0000008100857202 */ /* 0x000fce0000000f00 */
[----:B------:R-:W-:Y:S05]  /*18c40*/  WARPSYNC.COLLECTIVE R130, `(.L_x_16717) ;  /* 0x0000000082087348 */ /* 0x000fea0003c00000 */
[----:B------:R0:W1:Y:S02]  /*18c50*/  SHFL.BFLY P1, R131, R133, R132, R135 ;  /* 0x0c00008485837389 */ /* 0x0000640000020087 */
[----:B01----:R-:W-:Y:S05]  /*18c60*/  ENDCOLLECTIVE ;  /* 0x000000000000791b */ /* 0x003fea0003800000 */
.L_x_16717:
[----:B------:R-:W-:Y:S01]  /*18c70*/  HFMA2 R132, -RZ, RZ, 0, 9.5367431640625e-07 ;  /* 0x00000010ff847431 */ /* 0x000fe200000001ff */
[----:B------:R-:W-:-:S05]  /*18c80*/  MOV R126, R131 ;  /* 0x00000083007e7202 */ /* 0x000fca0000000f00 */
[----:B------:R-:W-:-:S04]  /*18c90*/  FADD.FTZ R126, R129, R126 ;  /* 0x0000007e817e7221 */ /* 0x000fc80000010000 */
[----:B------:R-:W-:-:S07]  /*18ca0*/  IMAD.MOV.U32 R133, RZ, RZ, R126 ;  /* 0x000000ffff857224 */ /* 0x000fce00078e007e */
[----:B------:R-:W-:Y:S05]  /*18cb0*/  WARPSYNC.COLLECTIVE R130, `(.L_x_16718) ;  /* 0x0000000082087348 */ /* 0x000fea0003c00000 */
[----:B------:R0:W1:Y:S02]  /*18cc0*/  SHFL.BFLY P1, R131, R133, R132, R135 ;  /* 0x0c00008485837389 */ /* 0x0000640000020087 */
[----:B01----:R-:W-:Y:S05]  /*18cd0*/  ENDCOLLECTIVE ;  /* 0x000000000000791b */ /* 0x003fea0003800000 */
.L_x_16718:
[----:B------:R-:W-:Y:S05]  /*18ce0*/  BRA `(.L_x_16719) ;  /* 0xffffffec006c7947 */ /* 0x000fea000383ffff */
.L_x_16720:
        /* <DEDUP_REMOVED lines=9> */
.L_x_37303:


//--------------------- .text._ZN10layer_norm13ln_fwd_kernelINS_13Kernel_traitsIf13__nv_bfloat16fS2_fjLj1024ELj1ELj4ELj1ELj16ENS_18Kernel_traits_baseILj1024EfS2_fS2_fjLj128EEEEELb1ELb1ELb0ELb0EEEvNS_9FwdParamsE --------------------------
	.section	.text._ZN10layer_norm13ln_fwd_kernelINS_13Kernel_traitsIf13__nv_bfloat16fS2_fjLj1024ELj1ELj4ELj1ELj16ENS_18Kernel_traits_baseILj1024EfS2_fS2_fjLj128EEEEELb1ELb1ELb0ELb0EEEvNS_9FwdParamsE,"ax",@progbits
	.align	128
        .global         _ZN10layer_norm13ln_fwd_kernelINS_13Kernel_traitsIf13__nv_bfloat16fS2_fjLj1024ELj1ELj4ELj1ELj16ENS_18Kernel_traits_baseILj1024EfS2_fS2_fjLj128EEEEELb1ELb1ELb0ELb0EEEvNS_9FwdParamsE
        .type           _ZN10layer_norm13ln_fwd_kernelINS_13Kernel_traitsIf13__nv_bfloat16fS2_fjLj1024ELj1ELj4ELj1ELj16ENS_18Kernel_traits_baseILj1024EfS2_fS2_fjLj128EEEEELb1ELb1ELb0ELb0EEEvNS_9FwdParamsE,@function
        .size           _ZN10layer_norm13ln_fwd_kernelINS_13Kernel_traitsIf13__nv_bfloat16fS2_fjLj1024ELj1ELj4ELj1ELj16ENS_18Kernel_traits_baseILj1024EfS2_fS2_fjLj128EEEEELb1ELb1ELb0ELb0EEEvNS_9FwdParamsE,(.L_x_37304 - _ZN10layer_norm13ln_fwd_kernelINS_13Kernel_traitsIf13__nv_bfloat16fS2_fjLj1024ELj1ELj4ELj1ELj16ENS_18Kernel_traits_baseILj1024EfS2_fS2_fjLj128EEEEELb1ELb1ELb0ELb0EEEvNS_9FwdParamsE)
        .other          _ZN10layer_norm13ln_fwd_kernelINS_13Kernel_traitsIf13__nv_bfloat16fS2_fjLj1024ELj1ELj4ELj1ELj16ENS_18Kernel_traits_baseILj1024EfS2_fS2_fjLj128EEEEELb1ELb1ELb0ELb0EEEvNS_9FwdParamsE,@"STO_CUDA_ENTRY STV_DEFAULT"
_ZN10layer_norm13ln_fwd_kernelINS_13Kernel_traitsIf13__nv_bfloat16fS2_fjLj1024ELj1ELj4ELj1ELj16ENS_18Kernel_traits_baseILj1024EfS2_fS2_fjLj128EEEEELb1ELb1ELb0ELb0EEEvNS_9FwdParamsE:
.text._ZN10layer_norm13ln_fwd_kernelINS_13Kernel_traitsIf13__nv_bfloat16fS2_fjLj1024ELj1ELj4ELj1ELj16ENS_18Kernel_traits_baseILj1024EfS2_fS2_fjLj128EEEEELb1ELb1ELb0ELb0EEEvNS_9FwdParamsE:
        /* <DEDUP_REMOVED lines=19> */
[----:B------:R-:W1:Y:S02]  /*0130*/  S2UR UR9, SR_CTAID.X ;  /* 0x00000000000979c3 */ /* 0x000e640000002500 */
[----:B------:R-:W-:-:S06]  /*0140*/  UISETP.NE.AND.EX UP0, UPT, UR15, URZ, UPT, UP0 ;  /* 0x000000ff0f00728c */ /* 0x000fcc000bf05300 */
[----:B------:R-:W5:Y:S01]  /*0150*/  LDC R151, c[0x0][0x360] ;  /* 0x0000d800ff977b82 */ /* 0x000f620000000800 */
[----:B-1----:R-:W-:Y:S02]  /*0160*/  USHF.L.U32 UR8, UR9, 0x2, URZ ;  /* 0x0000000209087899 */ /* 0x002fe400080006ff */
[----:B-----5:R-:W-:Y:S01]  /*0170*/  IMAD R151, R151, UR9, R152 ;  /* 0x0000000997977c24 */ /* 0x020fe2000f8e0298 */
[----:B--2---:R-:W-:Y:S02]  /*0180*/  @P0 R2UR UR4, R2 ;  /* 0x00000000020402ca */ /* 0x004fe400000e0000 */
[----:B------:R-:W-:Y:S02]  /*0190*/  SHF.R.S32.HI R2, RZ, 0x1f, R9 ;  /* 0x0000001fff027819 */ /* 0x000fe40000011409 */
[----:B------:R-:W-:Y:S02]  /*01a0*/  @P0 R2UR UR5, R3 ;  /* 0x00000000030502ca */ /* 0x000fe400000e0000 */
[----:B------:R-:W-:-:S02]  /*01b0*/  LEA.HI R6, R2, R9, RZ, 0x3 ;  /* 0x0000000902067211 */ /* 0x000fc400078f18ff */
[----:B0-----:R-:W-:Y:S02]  /*01c0*/  @P0 IADD3 R0, P1, PT, R4, R7, RZ ;  /* 0x0000000704000210 */ /* 0x001fe40007f3e0ff */
[----:B------:R-:W-:Y:S02]  /*01d0*/  LOP3.LUT R2, R152, 0x1f, RZ, 0xc0, !PT ;  /* 0x0000001f98027812 */ /* 0x000fe400078ec0ff */
[----:B------:R-:W-:Y:S01]  /*01e0*/  SHF.R.U32.HI R152, RZ, 0x5, R152 ;  /* 0x00000005ff987819 */ /* 0x000fe20000011698 */
[----:B------:R-:W-:Y:S01]  /*01f0*/  @P0 IMAD.X R149, RZ, RZ, R5, P1 ;  /* 0x000000ffff950224 */ /* 0x000fe200008e0605 */
[----:B------:R-:W-:Y:S01]  /*0200*/  LOP3.LUT R3, R2, 0x1f, RZ, 0x3c, !PT ;  /* 0x0000001f02037812 */ /* 0x000fe200078e3cff */
[----:B------:R-:W-:Y:S01]  /*0210*/  UIADD3 UR14, UPT, UPT, UR4, -0x61c88647, URZ ;  /* 0x9e3779b9040e7890 */ /* 0x000fe2000fffe0ff */
[----:B------:R-:W-:Y:S01]  /*0220*/  LOP3.LUT R152, R152, UR8, RZ, 0xfc, !PT ;  /* 0x0000000898987c12 */ /* 0x000fe2000f8efcff */
[----:B------:R-:W-:Y:S01]  /*0230*/  UIADD3 UR16, UPT, UPT, UR5, -0x4498517b, URZ ;  /* 0xbb67ae8505107890 */ /* 0x000fe2000fffe0ff */
[--C-:B------:R-:W-:Y:S01]  /*0240*/  SHF.R.U64 R150, R0, 0x2, R149.reuse ;  /* 0x0000000200967819 */ /* 0x100fe20000001295 */
[----:B------:R-:W-:Y:S01]  /*0250*/  UIADD3 UR17, UPT, UPT, UR4, 0x3c6ef372, URZ ;  /* 0x3c6ef37204117890 */ /* 0x000fe2000fffe0ff */
[----:B------:R-:W-:Y:S01]  /*0260*/  LEA.HI.SX32 R6, R6, R3, 0x1d ;  /* 0x0000000306067211 */ /* 0x000fe200078feaff */
[----:B------:R-:W-:Y:S01]  /*0270*/  UIADD3 UR18, UPT, UPT, UR5, 0x76cf5d0a, URZ ;  /* 0x76cf5d0a05127890 */ /* 0x000fe2000fffe0ff */
[----:B------:R-:W-:Y:S01]  /*0280*/  SHF.R.U32.HI R149, RZ, 0x2, R149 ;  /* 0x00000002ff957819 */ /* 0x000fe20000011695 */
        /* <DEDUP_REMOVED lines=41> */
[----:B------:R-:W-:Y:S01]  /*0520*/  @P1 IADD3 R2, PT, PT, R2, 0x20, RZ ;  /* 0x0000002002021810 */ /* 0x000fe20007ffe0ff */
[----:B------:R3:W5:Y:S04]  /*0530*/  @P1 LDG.E.128 R36, desc[UR6][R84.64+0x10] ;  /* 0x0000100654241981 */ /* 0x000768000c1e1d00 */
[C---:B--2---:R-:W-:Y:S01]  /*0540*/  @P2 IMAD.WIDE.U32 R90, R2.reuse, 0x20, R90 ;  /* 0x00000020025a2825 */ /* 0x044fe200078e005a */
[----:B------:R3:W5:Y:S03]  /*0550*/  @P1 LD.E.128 R40, desc[UR6][R86.64] ;  /* 0x0000000656281980 */ /* 0x000766000c101d00 */
[C---:B0-----:R-:W-:Y:S01]  /*0560*/  @P2 IMAD.WIDE.U32 R92, R2.reuse, 0x20, R92 ;  /* 0x00000020025c2825 */ /* 0x041fe200078e005c */
[----:B------:R3:W5:Y:S03]  /*0570*/  @P1 LD.E.128 R44, desc[UR6][R86.64+0x10] ;  /* 0x00001006562c1980 */ /* 0x000766000c101d00 */
[----:B------:R-:W-:Y:S01]  /*0580*/  @P2 IMAD.WIDE.U32 R94, R2, 0x20, R94 ;  /* 0x00000020025e2825 */ /* 0x000fe200078e005e */
[----:B------:R3:W5:Y:S04]  /*0590*/  @P1 LDG.E.128 R48, desc[UR6][R88.64] ;  /* 0x0000000658301981 */ /* 0x000768000c1e1d00 */
        /* <DEDUP_REMOVED lines=15> */
[----:B-1----:R-:W-:-:S05]  /*0690*/  IMAD.WIDE.U32 R104, R2, 0x20, R104 ;  /* 0x0000002002687825 */ /* 0x002fca00078e0068 */
[----:B------:R0:W5:Y:S01]  /*06a0*/  LD.E.128 R88, desc[UR6][R104.64] ;  /* 0x0000000668587980 */ /* 0x000162000c101d00 */
[----:B--2---:R-:W-:-:S03]  /*06b0*/  IMAD.WIDE.U32 R2, R2, 0x20, R80 ;  /* 0x0000002002027825 */ /* 0x004fc600078e0050 */
[----:B------:R0:W5:Y:S04]  /*06c0*/  LD.E.128 R92, desc[UR6][R104.64+0x10] ;  /* 0x00001006685c7980 */ /* 0x000168000c101d00 */
[----:B------:R0:W5:Y:S04]  /*06d0*/  LDG.E.128 R80, desc[UR6][R4.64] ;  /* 0x0000000604507981 */ /* 0x000168000c1e1d00 */
[----:B------:R0:W5:Y:S04]  /*06e0*/  LDG.E.128 R96, desc[UR6][R2.64] ;  /* 0x0000000602607981 */ /* 0x000168000c1e1d00 */
[----:B------:R0:W5:Y:S01]  /*06f0*/  LDG.E.128 R100, desc[UR6][R2.64+0x10] ;  /* 0x0000100602647981 */ /* 0x000162000c1e1d00 */
[----:B------:R-:W-:Y:S05]  /*0700*/  BRA `(.L_x_16723) ;  /* 0x0000000000dc7947 */ /* 0x000fea0003800000 */
.L_x_16722:
        /* <DEDUP_REMOVED lines=15> */
[----:B------:R-:W5:Y:S01]  /*0800*/  @P0 LDG.E.128 R12, desc[UR6][R16.64+0x10] ;  /* 0x00001006100c0981 */ /* 0x000f62000c1e1d00 */
[----:B------:R-:W-:-:S02]  /*0810*/  CS2R R70, SRZ ;  /* 0x0000000000467805 */ /* 0x000fc4000001ff00 */
[----:B------:R-:W-:Y:S02]  /*0820*/  CS2R R68, SRZ ;  /* 0x0000000000447805 */ /* 0x000fe4000001ff00 */
[----:B------:R-:W-:Y:S01]  /*0830*/  CS2R R66, SRZ ;  /* 0x0000000000427805 */ /* 0x000fe2000001ff00 */
[----:B------:R-:W5:Y:S01]  /*0840*/  @P0 LDG.E.128 R24, desc[UR6][R18.64] ;  /* 0x0000000612180981 */ /* 0x000f62000c1e1d00 */
[----:B------:R-:W2:Y:S01]  /*0850*/  @P3 LDC.64 R44, c[0x0][0x3d0] ;  /* 0x0000f400ff2c3b82 */ /* 0x000ea20000000a00 */
[C---:B---3--:R-:W-:Y:S02]  /*0860*/  @P1 IMAD.WIDE.U32 R22, R2.reuse, 0x20, R22 ;  /* 0x0000002002161825 */ /* 0x048fe400078e0016 */
[----:B------:R3:W5:Y:S02]  /*0870*/  @P0 LDG.E.128 R28, desc[UR6][R18.64+0x10] ;  /* 0x00001006121c0981 */ /* 0x000764000c1e1d00 */
[----:B------:R-:W-:Y:S02]  /*0880*/  @P1 VIADD R2, R2, 0x20 ;  /* 0x0000002002021836 */ /* 0x000fe40000000000 */
[----:B------:R-:W5:Y:S01]  /*0890*/  @P1 LDG.E.128 R32, desc[UR6][R20.64] ;  /* 0x0000000614201981 */ /* 0x000f62000c1e1d00 */
[----:B------:R-:W4:Y:S01]  /*08a0*/  @P3 LDC.64 R46, c[0x0][0x3e8] ;  /* 0x0000fa00ff2e3b82 */ /* 0x000f220000000a00 */
[----:B0-----:R-:W-:-:S02]  /*08b0*/  @P2 IMAD.WIDE.U32 R40, R2, 0x20, R40 ;  /* 0x0000002002282825 */ /* 0x001fc400078e0028 */
[----:B------:R0:W5:Y:S01]  /*08c0*/  @P1 LDG.E.128 R36, desc[UR6][R20.64+0x10] ;  /* 0x0000100614241981 */ /* 0x000162000c1e1d00 */
[----:B------:R-:W-:Y:S02]  /*08d0*/  CS2R R64, SRZ ;  /* 0x0000000000407805 */ /* 0x000fe4000001ff00 */
[----:B---3--:R-:W-:Y:S02]  /*08e0*/  CS2R R18, SRZ ;  /* 0x0000000000127805 */ /* 0x008fe4000001ff00 */
[----:B------:R-:W-:Y:S01]  /*08f0*/  CS2R R16, SRZ ;  /* 0x0000000000107805 */ /* 0x000fe2000001ff00 */
[----:B------:R-:W5:Y:S01]  /*0900*/  @P1 LDG.E.128 R48, desc[UR6][R22.64] ;  /* 0x0000000616301981 */ /* 0x000f62000c1e1d00 */
[C---:B-1----:R-:W-:Y:S01]  /*0910*/  @P2 IMAD.WIDE.U32 R42, R2.reuse, 0x20, R42 ;  /* 0x00000020022a2825 */ /* 0x042fe200078e002a */
[----:B------:R-:W-:Y:S02]  /*0920*/  @P2 IADD3 R2, PT, PT, R2, 0x20, RZ ;  /* 0x0000002002022810 */ /* 0x000fe40007ffe0ff */
[----:B------:R-:W5:Y:S01]  /*0930*/  @P1 LDG.E.128 R52, desc[UR6][R22.64+0x10] ;  /* 0x0000100616341981 */ /* 0x000f62000c1e1d00 */
[----:B------:R-:W-:-:S02]  /*0940*/  @P3 CS2R R94, SRZ ;  /* 0x00000000005e3805 */ /* 0x000fc4000001ff00 */
[----:B0-----:R-:W-:Y:S02]  /*0950*/  CS2R R20, SRZ ;  /* 0x0000000000147805 */ /* 0x001fe4000001ff00 */
[----:B------:R-:W-:Y:S01]  /*0960*/  @P3 CS2R R92, SRZ ;  /* 0x00000000005c3805 */ /* 0x000fe2000001ff00 */
[----:B------:R-:W5:Y:S01]  /*0970*/  @P2 LDG.E.128 R56, desc[UR6][R40.64] ;  /* 0x0000000628382981 */ /* 0x000f62000c1e1d00 */
[C---:B--2---:R-:W-:Y:S01]  /*0980*/  @P3 IMAD.WIDE.U32 R4, R2.reuse, 0x20, R44 ;  /* 0x0000002002043825 */ /* 0x044fe200078e002c */
[----:B------:R-:W-:Y:S02]  /*0990*/  @P3 CS2R R90, SRZ ;  /* 0x00000000005a3805 */ /* 0x000fe4000001ff00 */
[----:B------:R0:W5:Y:S04]  /*09a0*/  @P2 LDG.E.128 R60, desc[UR6][R40.64+0x10] ;  /* 0x00001006283c2981 */ /* 0x000168000c1e1d00 */
[----:B------:R-:W5:Y:S01]  /*09b0*/  @P3 LDG.E.128 R80, desc[UR6][R4.64] ;  /* 0x0000000604503981 */ /* 0x000f62000c1e1d00 */
[----:B----4-:R-:W-:-:S03]  /*09c0*/  @P3 IMAD.WIDE.U32 R2, R2, 0x20, R46 ;  /* 0x0000002002023825 */ /* 0x010fc600078e002e */
[----:B------:R-:W5:Y:S04]  /*09d0*/  @P3 LDG.E.128 R84, desc[UR6][R4.64+0x10] ;  /* 0x0000100604543981 */ /* 0x000f68000c1e1d00 */
[----:B------:R-:W5:Y:S04]  /*09e0*/  @P3 LDG.E.128 R96, desc[UR6][R2.64] ;  /* 0x0000000602603981 */ /* 0x000f68000c1e1d00 */
[----:B------:R-:W5:Y:S01]  /*09f0*/  @P3 LDG.E.128 R100, desc[UR6][R2.64+0x10] ;  /* 0x0000100602643981 */ /* 0x000f62000c1e1d00 */
[----:B------:R-:W-:Y:S02]  /*0a00*/  CS2R R46, SRZ ;  /* 0x00000000002e7805 */ /* 0x000fe4000001ff00 */
[----:B------:R-:W-:-:S02]  /*0a10*/  CS2R R44, SRZ ;  /* 0x00000000002c7805 */ /* 0x000fc4000001ff00 */
[----:B0-----:R-:W-:Y:S01]  /*0a20*/  CS2R R40, SRZ ;  /* 0x0000000000287805 */ /* 0x001fe2000001ff00 */
[----:B------:R-:W5:Y:S01]  /*0a30*/  @P2 LDG.E.128 R72, desc[UR6][R42.64] ;  /* 0x000000062a482981 */ /* 0x000f62000c1e1d00 */
[----:B------:R-:W-:Y:S02]  /*0a40*/  CS2R R22, SRZ ;  /* 0x0000000000167805 */ /* 0x000fe4000001ff00 */
[----:B------:R-:W-:Y:S01]  /*0a50*/  @P3 CS2R R88, SRZ ;  /* 0x0000000000583805 */ /* 0x000fe2000001ff00 */
[----:B------:R0:W5:Y:S02]  /*0a60*/  @P2 LDG.E.128 R76, desc[UR6][R42.64+0x10] ;  /* 0x000010062a4c2981 */ /* 0x000164000c1e1d00 */
[----:B0-----:R-:W-:-:S07]  /*0a70*/  CS2R R42, SRZ ;  /* 0x00000000002a7805 */ /* 0x001fce000001ff00 */
.L_x_16723:
[----:B------:R-:W-:Y:S05]  /*0a80*/  BSYNC.RECONVERGENT B0 ;  /* 0x0000000000007941 */ /* 0x000fea0003800200 */
.L_x_16721:
[----:B------:R-:W1:Y:S02]  /*0a90*/  LDCU UR8, c[0x0][0x384] ;  /* 0x00007080ff0877ac */ /* 0x000e640008000800 */
[----:B-1----:R-:W-:-:S13]  /*0aa0*/  ISETP.GE.AND P0, PT, R152, UR8, PT ;  /* 0x0000000898007c0c */ /* 0x002fda000bf06270 */
[----:B------:R-:W-:Y:S05]  /*0ab0*/  @P0 EXIT ;  /* 0x000000000000094d */ /* 0x000fea0003800000 */
[----:B0-----:R-:W-:Y:S01]  /*0ac0*/  IMAD.HI.U32 R2, R151, -0x326172a9, RZ ;  /* 0xcd9e8d5797027827 */ /* 0x001fe200078e00ff */
[----:B------:R-:W-:Y:S01]  /*0ad0*/  BSSY B0, `(.L_x_16724) ;  /* 0x00019ef000007945 */ /* 0x000fe20003800000 */
[----:B------:R-:W0:Y:S02]  /*0ae0*/  LDCU.U8 UR15, c[0x0][0x410] ;  /* 0x00008200ff0f77ac */ /* 0x000e240008000000 */
[----:B------:R-:W-:Y:S01]  /*0af0*/  IMAD.HI.U32 R3, R150, -0x2daee0ad, RZ ;  /* 0xd2511f5396037827 */ /* 0x000fe200078e00ff */
[----:B------:R-:W-:-:S03]  /*0b00*/  LOP3.LUT R2, R149, UR4, R2, 0x96, !PT ;  /* 0x0000000495027c12 */ /* 0x000fc6000f8e9602 */
[----:B------:R-:W-:Y:S01]  /*0b10*/  IMAD R104, R150, -0x2daee0ad, RZ ;  /* 0xd2511f5396687824 */ /* 0x000fe200078e02ff */
[----:B------:R-:W-:Y:S01]  /*0b20*/  LOP3.LUT R3, R3, UR5, RZ, 0x3c, !PT ;  /* 0x0000000503037c12 */ /* 0x000fe2000f8e3cff */
[----:B------:R-:W-:-:S04]  /*0b30*/  IMAD.HI.U32 R7, R2, -0x2daee0ad, RZ ;  /* 0xd2511f5302077827 */ /* 0x000fc800078e00ff */
[----:B------:R-:W-:Y:S01]  /*0b40*/  IMAD R5, R151, -0x326172a9, RZ ;  /* 0xcd9e8d5797057824 */ /* 0x000fe200078e02ff */
[----:B------:R-:W-:Y:S01]  /*0b50*/  LOP3.LUT R7, R104, UR16, R7, 0x96, !PT ;  /* 0x0000001068077c12 */ /* 0x000fe2000f8e9607 */
[----:B------:R-:W-:Y:S01]  /*0b60*/  IMAD.HI.U32 R4, R3, -0x326172a9, RZ ;  /* 0xcd9e8d5703047827 */ /* 0x000fe200078e00ff */
[----:B------:R-:W1:Y:S03]  /*0b70*/  LDCU UR16, c[0x0][0x448] ;  /* 0x00008900ff1077ac */ /* 0x000e660008000800 */
[----:B------:R-:W-:Y:S01]  /*0b80*/  IMAD R104, R2, -0x2daee0ad, RZ ;  /* 0xd2511f5302687824 */ /* 0x000fe200078e02ff */
[----:B------:R-:W-:Y:S01]  /*0b90*/  LOP3.LUT R4, R5, UR14, R4, 0x96, !PT ;  /* 0x0000000e05047c12 */ /* 0x000fe2000f8e9604 */
[----:B------:R-:W-:Y:S01]  /*0ba0*/  IMAD R3, R3, -0x326172a9, RZ ;  /* 0xcd9e8d5703037824 */ /* 0x000fe200078e02ff */
[----:B------:R-:W2:Y:S01]  /*0bb0*/  LDCU UR14, c[0x0][0x388] ;  /* 0x00007100ff0e77ac */ /* 0x000ea20008000800 */
[----:B------:R-:W-:-:S04]  /*0bc0*/  IMAD.HI.U32 R2, R7, -0x326172a9, RZ ;  /* 0xcd9e8d5707027827 */ /* 0x000fc800078e00ff */
[----:B------:R-:W-:Y:S01]  /*0bd0*/  IMAD.HI.U32 R5, R4, -0x2daee0ad, RZ ;  /* 0xd2511f5304057827 */ /* 0x000fe200078e00ff */
[----:B------:R-:W-:-:S04]  /*0be0*/  LOP3.LUT R2, R3, UR17, R2, 0x96, !PT ;  /* 0x0000001103027c12 */ /* 0x000fc8000f8e9602 */
[----:B------:R-:W-:Y:S01]  /*0bf0*/  LOP3.LUT R5, R104, UR18, R5, 0x96, !PT ;  /* 0x0000001268057c12 */ /* 0x000fe2000f8e9605 */
[----:B------:R-:W-:Y:S02]  /*0c00*/  IMAD R104, R7, -0x326172a9, RZ ;  /* 0xcd9e8d5707687824 */ /* 0x000fe400078e02ff */
        /* <DEDUP_REMOVED lines=16> */
[C---:B------:R-:W-:Y:S01]  /*0d10*/  IMAD.HI.U32 R3, R7.reuse, -0x326172a9, RZ ;  /* 0xcd9e8d5707037827 */ /* 0x040fe200078e00ff */
        /* <DEDUP_REMOVED lines=23> */
[----:B------:R-:W-:-:S04]  /*0e90*/  IMAD.HI.U32 R148, R2, -0x2daee0ad, RZ ;  /* 0xd2511f5302947827 */ /* 0x000fc800078e00ff */
[----:B------:R-:W-:Y:S01]  /*0ea0*/  IMAD R4, R5, -0x326172a9, RZ ;  /* 0xcd9e8d5705047824 */ /* 0x000fe200078e02ff */
[----:B------:R-:W-:Y:S01]  /*0eb0*/  LOP3.LUT R148, R3, UR13, R148, 0x96, !PT ;  /* 0x0000000d03947c12 */ /* 0x000fe2000f8e9694 */
[----:B------:R-:W-:Y:S01]  /*0ec0*/  IMAD.HI.U32 R7, R105, -0x326172a9, RZ ;  /* 0xcd9e8d5769077827 */ /* 0x000fe200078e00ff */
[----:B------:R-:W-:-:S03]  /*0ed0*/  LOP3.LUT R5, R0, 0x3, RZ, 0xc0, !PT ;  /* 0x0000000300057812 */ /* 0x000fc600078ec0ff */
[----:B------:R-:W-:Y:S01]  /*0ee0*/  IMAD R3, R2, -0x2daee0ad, RZ ;  /* 0xd2511f5302037824 */ /* 0x000fe200078e02ff */
[----:B------:R-:W-:Y:S01]  /*0ef0*/  LOP3.LUT R7, R4, UR27, R7, 0x96, !PT ;  /* 0x0000001b04077c12 */ /* 0x000fe2000f8e9607 */
[----:B------:R-:W-:Y:S02]  /*0f00*/  IMAD.MOV.U32 R4, RZ, RZ, RZ ;  /* 0x000000ffff047224 */ /* 0x000fe400078e00ff */
[----:B0123--:R-:W-:-:S07]  /*0f10*/  IMAD R2, R105, -0x326172a9, RZ ;  /* 0xcd9e8d5769027824 */ /* 0x00ffce00078e02ff */
.L_x_17069:
[----:B------:R-:W0:Y:S01]  /*0f20*/  @UP0 LDCU.64 UR18, c[0x0][0x3e0] ;  /* 0x00007c00ff1207ac */ /* 0x000e220008000a00 */
[----:B------:R-:W-:Y:S01]  /*0f30*/  PLOP3.LUT P0, PT, PT, PT, UP0, 0x80, 0x8 ;  /* 0x000000000008781c */ /* 0x000fe20003f0f008 */
[----:B------:R-:W-:Y:S01]  /*0f40*/  IMAD.MOV.U32 R147, RZ, RZ, 0x2 ;  /* 0x00000002ff937424 */ /* 0x000fe200078e00ff */
[----:B------:R-:W-:-:S11]  /*0f50*/  PLOP3.LUT P1, PT, PT, PT, UP0, 0x80, 0x8 ;  /* 0x000000000008781c */ /* 0x000fd60003f2f008 */
[----:B0-----:R-:W-:-:S06]  /*0f60*/  @P0 IMAD.WIDE R146, R152, R147, UR18 ;  /* 0x0000001298920e25 */ /* 0x001fcc000f8e0293 */
[----:B------:R0:W2:Y:S01]  /*0f70*/  @P1 LDG.E.U16 R146, desc[UR6][R146.64] ;  /* 0x0000000692921981 */ /* 0x0000a2000c1e1500 */
[----:B------:R-:W-:Y:S01]  /*0f80*/  IMAD R0, R152, UR14, RZ ;  /* 0x0000000e98007c24 */ /* 0x000fe2000f8e02ff */
[----:B------:R-:W-:Y:S01]  /*0f90*/  ISETP.GE.U32.AND P2, PT, R6, 0x20, PT ;  /* 0x000000200600780c */ /* 0x000fe20003f46070 */
[----:B------:R-:W-:Y:S01]  /*0fa0*/  BSSY.RECONVERGENT B1, `(.L_x_16725) ;  /* 0x0000629000017945 */ /* 0x000fe20003800200 */
[----:B------:R-:W1:Y:S01]  /*0fb0*/  S2R R144, SR_TID.X ;  /* 0x0000000000907919 */ /* 0x000e620000002100 */
[----:B------:R-:W-:Y:S02]  /*0fc0*/  PLOP3.LUT P0, PT, PT, PT, UP0, 0x80, 0x8 ;  /* 0x000000000008781c */ /* 0x000fe40003f0f008 */
[----:B------:R-:W-:-:S04]  /*0fd0*/  SHF.R.S32.HI R145, RZ, 0x1f, R0 ;  /* 0x0000001fff917819 */ /* 0x000fc80000011400 */
[----:B------:R-:W-:Y:S02]  /*0fe0*/  LEA.HI R0, R145, R0, RZ, 0x3 ;  /* 0x0000000091007211 */ /* 0x000fe400078f18ff */
[----:B-1----:R-:W-:-:S04]  /*0ff0*/  LOP3.LUT R145, R144, 0x1f, RZ, 0xc0, !PT ;  /* 0x0000001f90917812 */ /* 0x002fc800078ec0ff */
[----:B------:R-:W-:Y:S01]  /*1000*/  LEA.HI.SX32 R0, R0, R145, 0x1d ;  /* 0x0000009100007211 */ /* 0x000fe200078feaff */
[----:B------:R-:W-:-:S04]  /*1010*/  HFMA2 R145, -RZ, RZ, 1.875, 0 ;  /* 0x3f800000ff917431 */ /* 0x000fc800000001ff */
[----:B0-----:R-:W-:Y:S02]  /*1020*/  IMAD.MOV.U32 R147, RZ, RZ, R0 ;  /* 0x000000ffff937224 */ /* 0x001fe400078e0000 */
[----:B--2---:R-:W-:Y:S01]  /*1030*/  @P0 IMAD.U32 R145, R146, 0x10000, RZ ;  /* 0x0001000092910824 */ /* 0x004fe200078e00ff */
[----:B------:R-:W-:Y:S01]  /*1040*/  P2R R146, PR, RZ, 0x4 ;  /* 0x00000004ff927803 */ /* 0x000fe20000000000 */
        /* <DEDUP_REMOVED lines=22> */
.L_x_37140:
[----:B------:R-:W-:Y:S05]  /*11b0*/  BRX R112 -0x11c0                                       (*"BRANCH_TARGETS .L_x_37141,.L_x_37142,.L_x_37143"*) ;  /* 0xffffffec70907949 */ /* 0x000fea000383ffff */
.L_x_37143:
[----:B------:R-:W-:Y:S01]  /*11c0*/  VIADD R114, R5, 0x1 ;  /* 0x0000000105727836 */ /* 0x000fe20000000000 */
[----:B------:R-:W-:Y:S01]  /*11d0*/  MOV R154, R3 ;  /* 0x00000003009a7202 */ /* 0x000fe20000000f00 */
[----:B------:R-:W-:Y:S01]  /*11e0*/  IMAD.MOV.U32 R115, RZ, RZ, R7 ;  /* 0x000000ffff737224 */ /* 0x000fe200078e0007 */
[----:B------:R-:W-:Y:S06]  /*11f0*/  BRA `(.L_x_16729) ;  /* 0x0000000400287947 */ /* 0x000fec0003800000 */
.L_x_37141:
[----:B------:R-:W-:Y:S01]  /*1200*/  IMAD.MOV.U32 R154, RZ, RZ, R3 ;  /* 0x000000ffff9a7224 */ /* 0x000fe200078e0003 */
[----:B------:R-:W-:Y:S01]  /*1210*/  MOV R114, 0x3 ;  /* 0x0000000300727802 */ /* 0x000fe20000000f00 */
[----:B------:R-:W-:Y:S01]  /*1220*/  IMAD.MOV.U32 R115, RZ, RZ, R148 ;  /* 0x000000ffff737224 */ /* 0x000fe200078e0094 */
[----:B------:R-:W-:Y:S06]  /*1230*/  BRA `(.L_x_16729) ;  /* 0x0000000400187947 */ /* 0x000fec0003800000 */
.L_x_37142:
        /* <DEDUP_REMOVED lines=13> */
.L_x_16731:
[----:B------:R-:W-:Y:S05]  /*1310*/  BSYNC.RECONVERGENT B3 ;  /* 0x0000000000037941 */ /* 0x000fea0003800200 */
.L_x_16730:
        /* <DEDUP_REMOVED lines=56> */
.L_x_16729:
[----:B------:R-:W-:Y:S05]  /*16a0*/  BSYNC.RECONVERGENT B2 ;  /* 0x0000000000027941 */ /* 0x000fea0003800200 */
.L_x_16728:
        /* <DEDUP_REMOVED lines=27> */
.L_x_16734:
        /* <DEDUP_REMOVED lines=13> */
.L_x_16736:
[----:B------:R-:W-:Y:S05]  /*1930*/  BSYNC.RECONVERGENT B3 ;  /* 0x0000000000037941 */ /* 0x000fea0003800200 */
.L_x_16735:
        /* <DEDUP_REMOVED lines=50> */
[----:B------:R-:W-:Y:S02]  /*1c60*/  LOP3.LUT R7, R158, UR17, R115, 0x96, !PT ;  /* 0x000000119e077c12 */ /* 0x000fe4000f8e9673 */
[----:B------:R-:W-:Y:S01]  /*1c70*/  MOV R2, R114 ;  /* 0x0000007200027202 */ /* 0x000fe20000000f00 */
[----:B------:R-:W-:-:S04]  /*1c80*/  IMAD.WIDE.U32 R114, R5, -0x2daee0ad, RZ ;  /* 0xd2511f5305727825 */ /* 0x000fc800078e00ff */
[----:B------:R-:W-:Y:S01]  /*1c90*/  IMAD.MOV.U32 R5, RZ, RZ, R154 ;  /* 0x000000ffff057224 */ /* 0x000fe200078e009a */
[----:B------:R-:W-:Y:S01]  /*1ca0*/  LOP3.LUT R148, R156, UR13, R115, 0x96, !PT ;  /* 0x0000000d9c947c12 */ /* 0x000fe2000f8e9673 */
[----:B------:R-:W-:Y:S02]  /*1cb0*/  HFMA2 R115, -RZ, RZ, 0, 0 ;  /* 0x00000000ff737431 */ /* 0x000fe400000001ff */
[----:B------:R-:W-:-:S07]  /*1cc0*/  IMAD.MOV.U32 R154, RZ, RZ, R114 ;  /* 0x000000ffff9a7224 */ /* 0x000fce00078e0072 */
.L_x_16733:
[----:B------:R-:W-:Y:S05]  /*1cd0*/  BSYNC.RECONVERGENT B2 ;  /* 0x0000000000027941 */ /* 0x000fea0003800200 */
.L_x_16732:
        /* <DEDUP_REMOVED lines=22> */
.L_x_16739:
        /* <DEDUP_REMOVED lines=13> */
.L_x_16741:
[----:B------:R-:W-:Y:S05]  /*1f10*/  BSYNC.RECONVERGENT B3 ;  /* 0x0000000000037941 */ /* 0x000fea0003800200 */
.L_x_16740:
        /* <DEDUP_REMOVED lines=57> */
.L_x_16738:
[----:B------:R-:W-:Y:S05]  /*22b0*/  BSYNC.RECONVERGENT B2 ;  /* 0x0000000000027941 */ /* 0x000fea0003800200 */
.L_x_16737:
        /* <DEDUP_REMOVED lines=23> */
.L_x_16744:
        /* <DEDUP_REMOVED lines=13> */
.L_x_16746:
[----:B------:R-:W-:Y:S05]  /*2500*/  BSYNC.RECONVERGENT B3 ;  /* 0x0000000000037941 */ /* 0x000fea0003800200 */
.L_x_16745:
        /* <DEDUP_REMOVED lines=57> */
.L_x_16743:
[----:B------:R-:W-:Y:S05]  /*28a0*/  BSYNC.RECONVERGENT B2 ;  /* 0x0000000000027941 */ /* 0x000fea0003800200 */
.L_x_16742:
        /* <DEDUP_REMOVED lines=22> */
.L_x_16749:
        /* <DEDUP_REMOVED lines=13> */
.L_x_16751:
[----:B------:R-:W-:Y:S05]  /*2ae0*/  BSYNC.RECONVERGENT B3 ;  /* 0x0000000000037941 */ /* 0x000fea0003800200 */
.L_x_16750:
        /* <DEDUP_REMOVED lines=56> */
[----:B------:R-:W-:-:S07]  /*2e70*/  IMAD.MOV.U32 R154, RZ, RZ, R116 ;  /* 0x000000ffff9a7224 */ /* 0x000fce00078e0074 */
.L_x_16748:
[----:B------:R-:W-:Y:S05]  /*2e80*/  BSYNC.RECONVERGENT B2 ;  /* 0x0000000000027941 */ /* 0x000fea0003800200 */
.L_x_16747:
        /* <DEDUP_REMOVED lines=23> */
.L_x_16754:
        /* <DEDUP_REMOVED lines=13> */
.L_x_16756:
[----:B------:R-:W-:Y:S05]  /*30d0*/  BSYNC.RECONVERGENT B3 ;  /* 0x0000000000037941 */ /* 0x000fea0003800200 */
.L_x_16755:
        /* <DEDUP_REMOVED lines=57> */
.L_x_16753:
[----:B------:R-:W-:Y:S05]  /*3470*/  BSYNC.RECONVERGENT B2 ;  /* 0x0000000000027941 */ /* 0x000fea0003800200 */
.L_x_16752:
        /* <DEDUP_REMOVED lines=22> */
.L_x_16759:
        /* <DEDUP_REMOVED lines=13> */
.L_x_16761:
[----:B------:R-:W-:Y:S05]  /*36b0*/  BSYNC.RECONVERGENT B3 ;  /* 0x0000000000037941 */ /* 0x000fea0003800200 */
.L_x_16760:
        /* <DEDUP_REMOVED lines=57> */
.L_x_16758:
[----:B------:R-:W-:Y:S05]  /*3a50*/  BSYNC.RECONVERGENT B2 ;  /* 0x0000000000027941 */ /* 0x000fea0003800200 */
.L_x_16757:
        /* <DEDUP_REMOVED lines=23> */
.L_x_16764:
        /* <DEDUP_REMOVED lines=15> */
.L_x_16766:
[----:B------:R-:W-:Y:S05]  /*3cc0*/  BSYNC.RECONVERGENT B3 ;  /* 0x0000000000037941 */ /* 0x000fea0003800200 */
.L_x_16765:
        /* <DEDUP_REMOVED lines=53> */
[----:B------:R-:W-:Y:S01]  /*4020*/  HFMA2 R5, -RZ, RZ, 0, 0 ;  /* 0x00000000ff057431 */ /* 0x000fe200000001ff */
[----:B------:R-:W-:Y:S01]  /*4030*/  LOP3.LUT R148, R158, UR13, R157, 0x96, !PT ;  /* 0x0000000d9e947c12 */ /* 0x000fe2000f8e969d */
[----:B------:R-:W-:Y:S02]  /*4040*/  IMAD.MOV.U32 R157, RZ, RZ, R154 ;  /* 0x000000ffff9d7224 */ /* 0x000fe400078e009a */
[----:B------:R-:W-:-:S07]  /*4050*/  IMAD.MOV.U32 R154, RZ, RZ, R156 ;  /* 0x000000ffff9a7224 */ /* 0x000fce00078e009c */
.L_x_16763:
[----:B------:R-:W-:Y:S05]  /*4060*/  BSYNC.RECONVERGENT B2 ;  /* 0x0000000000027941 */ /* 0x000fea0003800200 */
.L_x_16762:
        /* <DEDUP_REMOVED lines=10> */
.L_x_16727:
        /* <DEDUP_REMOVED lines=16> */
.L_x_16770:
        /* <DEDUP_REMOVED lines=13> */
.L_x_16772:
[----:B------:R-:W-:Y:S05]  /*42e0*/  BSYNC.RECONVERGENT B3 ;  /* 0x0000000000037941 */ /* 0x000fea0003800200 */
.L_x_16771:
        /* <DEDUP_REMOVED lines=47> */
[----:B------:R-:W-:Y:S01]  /*45e0*/  IMAD.MOV.U32 R113, RZ, RZ, RZ ;  /* 0x000000ffff717224 */ /* 0x000fe200078e00ff */
[----:B------:R-:W-:Y:S01]  /*45f0*/  LOP3.LUT R154, R154, UR17, R115, 0x96, !PT ;  /* 0x000000119a9a7c12 */ /* 0x000fe2000f8e9673 */
[----:B------:R-:W-:Y:S01]  /*4600*/  UIADD3 UR17, UPT, UPT, UR4, -0x700cb87f, URZ ;  /* 0x8ff3478104117890 */ /* 0x000fe2000fffe0ff */
[----:B------:R-:W-:-:S04]  /*4610*/  IMAD.WIDE.U32 R156, R156, -0x326172a9, RZ ;  /* 0xcd9e8d579c9c7825 */ /* 0x000fc800078e00ff */
[----:B------:R-:W-:Y:S01]  /*4620*/  IMAD.WIDE.U32 R154, R154, -0x2daee0ad, RZ ;  /* 0xd2511f539a9a7825 */ /* 0x000fe200078e00ff */
[----:B------:R-:W-:Y:S02]  /*4630*/  LOP3.LUT R7, R114, UR17, R157, 0x96, !PT ;  /* 0x0000001172077c12 */ /* 0x000fe4000f8e969d */
[----:B------:R-:W-:Y:S02]  /*4640*/  MOV R2, R156 ;  /* 0x0000009c00027202 */ /* 0x000fe40000000f00 */
[----:B------:R-:W-:Y:S01]  /*4650*/  LOP3.LUT R148, R112, UR13, R155, 0x96, !PT ;  /* 0x0000000d70947c12 */ /* 0x000fe2000f8e969b */
[----:B------:R-:W-:-:S07]  /*4660*/  IMAD.MOV.U32 R112, RZ, RZ, R3 ;  /* 0x000000ffff707224 */ /* 0x000fce00078e0003 */
.L_x_16769:
[----:B------:R-:W-:Y:S05]  /*4670*/  BSYNC.RECONVERGENT B2 ;  /* 0x0000000000027941 */ /* 0x000fea0003800200 */
.L_x_16768:
[----:B------:R-:W0:Y:S01]  /*4680*/  LDC R114, c[0x0][0x404] ;  /* 0x00010100ff727b82 */ /* 0x000e220000000800 */
[----:B------:R-:W-:Y:S01]  /*4690*/  I2FP.F32.U32 R112, R112 ;  /* 0x0000007000707245 */ /* 0x000fe20000201000 */
[----:B------:R-:W-:Y:S01]  /*46a0*/  HFMA2 R115, -RZ, RZ, 0.1171875, 0 ;  /* 0x2f800000ff737431 */ /* 0x000fe200000001ff */
[----:B------:R-:W-:Y:S01]  /*46b0*/  ISETP.NE.AND P1, PT, R113, 0x1, PT ;  /* 0x000000017100780c */ /* 0x000fe20003f25270 */
[----:B------:R-:W-:Y:S01]  /*46c0*/  BSSY.RECONVERGENT B2, `(.L_x_16773) ;  /* 0x000005d000027945 */ /* 0x000fe20003800200 */
[----:B------:R-:W-:Y:S01]  /*46d0*/  IMAD.MOV.U32 R147, RZ, RZ, 0x2 ;  /* 0x00000002ff937424 */ /* 0x000fe200078e00ff */
[----:B------:R-:W-:Y:S01]  /*46e0*/  MOV R5, R2 ;  /* 0x0000000200057202 */ /* 0x000fe20000000f00 */
[----:B------:R-:W-:Y:S01]  /*46f0*/  FFMA.FTZ R3, R112, R115, 1.1641532182693481445e-10 ;  /* 0x2f00000070037423 */ /* 0x000fe20000010073 */
[----:B------:R-:W1:Y:S01]  /*4700*/  LDC R153, c[0x0][0x408] ;  /* 0x00010200ff997b82 */ /* 0x000e620000000800 */
[C---:B-----5:R-:W-:Y:S01]  /*4710*/  IMAD.U32 R112, R116.reuse, 0x10000, RZ ;  /* 0x0001000074707824 */ /* 0x060fe200078e00ff */
[----:B------:R-:W-:-:S03]  /*4720*/  PRMT R116, R116, 0x7632, R116 ;  /* 0x0000763274747816 */ /* 0x000fc60000000074 */
[----:B------:R-:W-:Y:S01]  /*4730*/  FMUL.FTZ R112, R112, R145 ;  /* 0x0000009170707220 */ /* 0x000fe20000410000 */
        /* <DEDUP_REMOVED lines=14> */
.L_x_16775:
        /* <DEDUP_REMOVED lines=13> */
.L_x_16777:
[----:B------:R-:W-:Y:S05]  /*48f0*/  BSYNC.RECONVERGENT B3 ;  /* 0x0000000000037941 */ /* 0x000fea0003800200 */
.L_x_16776:
        /* <DEDUP_REMOVED lines=57> */
.L_x_16774:
[----:B------:R-:W-:Y:S05]  /*4c90*/  BSYNC.RECONVERGENT B2 ;  /* 0x0000000000027941 */ /* 0x000fea0003800200 */
.L_x_16773:
        /* <DEDUP_REMOVED lines=21> */
.L_x_16780:
        /* <DEDUP_REMOVED lines=13> */
.L_x_16782:
[----:B------:R-:W-:Y:S05]  /*4ec0*/  BSYNC.RECONVERGENT B3 ;  /* 0x0000000000037941 */ /* 0x000fea0003800200 */
.L_x_16781:
        /* <DEDUP_REMOVED lines=57> */
.L_x_16779:
[----:B------:R-:W-:Y:S05]  /*5260*/  BSYNC.RECONVERGENT B2 ;  /* 0x0000000000027941 */ /* 0x000fea0003800200 */
.L_x_16778:
[----:B------:R-:W-:Y:S01]  /*5270*/  I2FP.F32.U32 R112, R5 ;  /* 0x0000000500707245 */ /* 0x000fe20000201000 */
[----:B------:R-:W-:Y:S01]  /*5280*/  BSSY.RECONVERGENT B2, `(.L_x_16783) ;  /* 0x000005c000027945 */ /* 0x000fe20003800200 */
[----:B------:R-:W-:Y:S02]  /*5290*/  ISETP.NE.AND P3, PT, R116, 0x1, PT ;  /* 0x000000017400780c */ /* 0x000fe40003f65270 */
[----:B------:R-:W-:Y:S01]  /*52a0*/  MOV R113, R2 ;  /* 0x0000000200717202 */ /* 0x000fe20000000f00 */
[----:B------:R-:W-:Y:S01]  /*52b0*/  FFMA.FTZ R5, R112, R115, 1.1641532182693481445e-10 ;  /* 0x2f00000070057423 */ /* 0x000fe20000010073 */
[----:B------:R-:W-:-:S04]  /*52c0*/  IMAD.U32 R112, R117, 0x10000, RZ ;  /* 0x0001000075707824 */ /* 0x000fc800078e00ff */
[----:B------:R-:W-:Y:S01]  /*52d0*/  FMUL.FTZ R112, R112, R145 ;  /* 0x0000009170707220 */ /* 0x000fe20000410000 */
[----:B------:R-:W-:Y:S02]  /*52e0*/  FSETP.GTU.FTZ.AND P2, PT, R5, R114, PT ;  /* 0x000000720500720b */ /* 0x000fe40003f5c000 */
[----:B------:R-:W-:Y:S01]  /*52f0*/  PRMT R5, R117, 0x7632, R5 ;  /* 0x0000763275057816 */ /* 0x000fe20000000005 */
[----:B------:R-:W-:Y:S01]  /*5300*/  FMUL.FTZ R112, R112, R153 ;  /* 0x0000009970707220 */ /* 0x000fe20000410000 */
[----:B------:R-:W-:Y:S01]  /*5310*/  PLOP3.LUT P1, PT, P2, PT, PT, 0x8, 0x80 ;  /* 0x000000000080781c */ /* 0x000fe2000172e170 */
[----:B------:R-:W-:-:S03]  /*5320*/  IMAD.MOV.U32 R117, RZ, RZ, 0x2 ;  /* 0x00000002ff757424 */ /* 0x000fc600078e00ff */
[----:B------:R-:W-:Y:S01]  /*5330*/  FSEL R155, R112, RZ, !P2 ;  /* 0x000000ff709b7208 */ /* 0x000fe20005000000 */
        /* <DEDUP_REMOVED lines=9> */
.L_x_16785:
        /* <DEDUP_REMOVED lines=13> */
.L_x_16787:
[----:B------:R-:W-:Y:S05]  /*54a0*/  BSYNC.RECONVERGENT B3 ;  /* 0x0000000000037941 */ /* 0x000fea0003800200 */
.L_x_16786:
        /* <DEDUP_REMOVED lines=57> */
.L_x_16784:
[----:B------:R-:W-:Y:S05]  /*5840*/  BSYNC.RECONVERGENT B2 ;  /* 0x0000000000027941 */ /* 0x000fea0003800200 */
.L_x_16783:
[----:B------:R-:W-:Y:S01]  /*5850*/  I2FP.F32.U32 R112, R113 ;  /* 0x0000007100707245 */ /* 0x000fe20000201000 */
[----:B------:R-:W-:Y:S01]  /*5860*/  BSSY.RECONVERGENT B2, `(.L_x_16788) ;  /* 0x000005b000027945 */ /* 0x000fe20003800200 */
[----:B------:R-:W-:-:S03]  /*5870*/  ISETP.NE.AND P4, PT, R117, 0x1, PT ;  /* 0x000000017500780c */ /* 0x000fc60003f85270 */
[----:B------:R-:W-:Y:S01]  /*5880*/  FFMA.FTZ R113, R112, R115, 1.1641532182693481445e-10 ;  /* 0x2f00000070717423 */ /* 0x000fe20000010073 */
[----:B------:R-:W-:Y:S01]  /*5890*/  IMAD.U32 R112, R5, 0x10000, RZ ;  /* 0x0001000005707824 */ /* 0x000fe200078e00ff */
[----:B------:R-:W-:-:S03]  /*58a0*/  MOV R5, R2 ;  /* 0x0000000200057202 */ /* 0x000fc60000000f00 */
[----:B------:R-:W-:Y:S01]  /*58b0*/  FMUL.FTZ R112, R112, R145 ;  /* 0x0000009170707220 */ /* 0x000fe20000410000 */
[----:B------:R-:W-:Y:S01]  /*58c0*/  FSETP.GTU.FTZ.AND P3, PT, R113, R114, PT ;  /* 0x000000727100720b */ /* 0x000fe20003f7c000 */
[----:B------:R-:W-:Y:S02]  /*58d0*/  IMAD.MOV.U32 R113, RZ, RZ, 0x2 ;  /* 0x00000002ff717424 */ /* 0x000fe400078e00ff */
[----:B------:R-:W-:Y:S01]  /*58e0*/  FMUL.FTZ R112, R112, R153 ;  /* 0x0000009970707220 */ /* 0x000fe20000410000 */
[----:B------:R-:W-:-:S04]  /*58f0*/  PLOP3.LUT P2, PT, P3, PT, PT, 0x8, 0x80 ;  /* 0x000000000080781c */ /* 0x000fc80001f4e170 */
        /* <DEDUP_REMOVED lines=10> */
.L_x_16790:
        /* <DEDUP_REMOVED lines=13> */
.L_x_16792:
[----:B------:R-:W-:Y:S05]  /*5a70*/  BSYNC.RECONVERGENT B3 ;  /* 0x0000000000037941 */ /* 0x000fea0003800200 */
.L_x_16791:
        /* <DEDUP_REMOVED lines=57> */
.L_x_16789:
[----:B------:R-:W-:Y:S05]  /*5e10*/  BSYNC.RECONVERGENT B2 ;  /* 0x0000000000027941 */ /* 0x000fea0003800200 */
.L_x_16788:
        /* <DEDUP_REMOVED lines=22> */
.L_x_16795:
        /* <DEDUP_REMOVED lines=13> */
.L_x_16797:
[----:B------:R-:W-:Y:S05]  /*6050*/  BSYNC.RECONVERGENT B3 ;  /* 0x0000000000037941 */ /* 0x000fea0003800200 */
.L_x_16796:
        /* <DEDUP_REMOVED lines=57> */
.L_x_16794:
[----:B------:R-:W-:Y:S05]  /*63f0*/  BSYNC.RECONVERGENT B2 ;  /* 0x0000000000027941 */ /* 0x000fea0003800200 */
.L_x_16793:
        /* <DEDUP_REMOVED lines=21> */
.L_x_16800:
        /* <DEDUP_REMOVED lines=13> */
.L_x_16802:
[----:B------:R-:W-:Y:S05]  /*6620*/  BSYNC.RECONVERGENT B3 ;  /* 0x0000000000037941 */ /* 0x000fea0003800200 */
.L_x_16801:
        /* <DEDUP_REMOVED lines=57> */
.L_x_16799:
[----:B------:R-:W-:Y:S05]  /*69c0*/  BSYNC.RECONVERGENT B2 ;  /* 0x0000000000027941 */ /* 0x000fea0003800200 */
.L_x_16798:
        /* <DEDUP_REMOVED lines=22> */
.L_x_16805:
        /* <DEDUP_REMOVED lines=15> */
.L_x_16807:
[----:B------:R-:W-:Y:S05]  /*6c20*/  BSYNC.RECONVERGENT B3 ;  /* 0x0000000000037941 */ /* 0x000fea0003800200 */
.L_x_16806:
        /* <DEDUP_REMOVED lines=57> */
.L_x_16804:
[----:B------:R-:W-:Y:S05]  /*6fc0*/  BSYNC.RECONVERGENT B2 ;  /* 0x0000000000027941 */ /* 0x000fea0003800200 */
.L_x_16803:
[----:B------:R-:W-:Y:S01]  /*6fd0*/  I2FP.F32.U32 R112, R113 ;  /* 0x0000007100707245 */ /* 0x000fe20000201000 */
[----:B------:R-:W-:Y:S02]  /*6fe0*/  IMAD.U32 R118, R161, 0x10000, RZ ;  /* 0x00010000a1767824 */ /* 0x000fe400078e00ff */
[----:B------:R-:W-:Y:S02]  /*6ff0*/  FMUL.FTZ R113, R160, R25 ;  /* 0x00000019a0717220 */ /* 0x000fe40000410000 */
[----:B------:R-:W-:Y:S01]  /*7000*/  FFMA.FTZ R115, R112, R115, 1.1641532182693481445e-10 ;  /* 0x2f00000070737423 */ /* 0x000fe20000010073 */
[----:B------:R-:W-:Y:S01]  /*7010*/  FMUL.FTZ R118, R118, R145 ;  /* 0x0000009176767220 */ /* 0x000fe20000410000 */
[----:B------:R-:W-:-:S03]  /*7020*/  FMUL.FTZ R112, R157, R24 ;  /* 0x000000189d707220 */ /* 0x000fc60000410000 */
[----:B------:R-:W-:Y:S01]  /*7030*/  FMUL.FTZ R118, R118, R153 ;  /* 0x0000009976767220 */ /* 0x000fe20000410000 */
[----:B------:R-:W-:Y:S01]  /*7040*/  FSETP.GTU.FTZ.AND P6, PT, R115, R114, PT ;  /* 0x000000727300720b */ /* 0x000fe20003fdc000 */
[----:B------:R-:W-:Y:S01]  /*7050*/  FMUL.FTZ R115, R116, R27 ;  /* 0x0000001b74737220 */ /* 0x000fe20000410000 */
[----:B------:R-:W-:Y:S01]  /*7060*/  FMUL.FTZ R116, R117, R28 ;  /* 0x0000001c75747220 */ /* 0x000fe20000410000 */
[----:B------:R-:W-:Y:S01]  /*7070*/  FMUL.FTZ R114, R155, R26 ;  /* 0x0000001a9b727220 */ /* 0x000fe20000410000 */
[----:B------:R-:W-:Y:S01]  /*7080*/  FSEL R158, R118, RZ, !P6 ;  /* 0x000000ff769e7208 */ /* 0x000fe20007000000 */
[----:B------:R-:W-:Y:S01]  /*7090*/  FMUL.FTZ R117, R156, R29 ;  /* 0x0000001d9c757220 */ /* 0x000fe20000410000 */
[----:B------:R-:W-:Y:S01]  /*70a0*/  PLOP3.LUT P6, PT, P6, PT, PT, 0x8, 0x80 ;  /* 0x000000000080781c */ /* 0x000fe200037ce170 */
[----:B------:R-:W-:Y:S02]  /*70b0*/  FMUL.FTZ R118, R147, R30 ;  /* 0x0000001e93767220 */ /* 0x000fe40000410000 */
[----:B------:R-:W-:-:S10]  /*70c0*/  FMUL.FTZ R119, R158, R31 ;  /* 0x0000001f9e777220 */ /* 0x000fd40000410000 */
.L_x_16767:
[----:B------:R-:W0:Y:S01]  /*70d0*/  LDC.64 R156, c[0x0][0x3a8] ;  /* 0x0000ea00ff9c7b82 */ /* 0x000e220000000a00 */
[----:B------:R-:W-:Y:S02]  /*70e0*/  SEL R147, RZ, 0x1000000, !P6 ;  /* 0x01000000ff937807 */ /* 0x000fe40007000000 */
[----:B------:R-:W-:Y:S02]  /*70f0*/  SEL R158, RZ, 0x10000, !P5 ;  /* 0x00010000ff9e7807 */ /* 0x000fe40006800000 */
[----:B------:R-:W-:Y:S02]  /*7100*/  SEL R159, RZ, 0x100, !P4 ;  /* 0x00000100ff9f7807 */ /* 0x000fe40006000000 */
[----:B------:R-:W-:Y:S02]  /*7110*/  ISETP.NE.AND P6, PT, R3, RZ, PT ;  /* 0x000000ff0300720c */ /* 0x000fe40003fc5270 */
[----:B------:R-:W-:Y:S02]  /*7120*/  LOP3.LUT R159, R159, R147, R158, 0xfe, !PT ;  /* 0x000000939f9f7212 */ /* 0x000fe400078efe9e */
[----:B------:R-:W-:-:S02]  /*7130*/  SEL R147, RZ, 0x1000000, !P2 ;  /* 0x01000000ff937807 */ /* 0x000fc40005000000 */
[----:B------:R-:W-:Y:S02]  /*7140*/  SEL R158, RZ, 0x10000, !P1 ;  /* 0x00010000ff9e7807 */ /* 0x000fe40004800000 */
[----:B------:R-:W-:-:S04]  /*7150*/  SEL R3, RZ, 0x100, !P0 ;  /* 0x00000100ff037807 */ /* 0x000fc80004000000 */
[----:B------:R-:W-:Y:S02]  /*7160*/  LOP3.LUT R3, R3, R147, R158, 0xfe, !PT ;  /* 0x0000009303037212 */ /* 0x000fe400078efe9e */
[----:B------:R-:W-:Y:S02]  /*7170*/  SEL R158, RZ, 0x1, !P3 ;  /* 0x00000001ff9e7807 */ /* 0x000fe40005800000 */
[C---:B------:R-:W-:Y:S01]  /*7180*/  IADD3 R147, PT, PT, R0.reuse, 0x20, RZ ;  /* 0x0000002000937810 */ /* 0x040fe20007ffe0ff */
[C---:B0-----:R-:W-:Y:S01]  /*7190*/  IMAD.WIDE.U32 R160, R0.reuse, 0x20, R156 ;  /* 0x0000002000a07825 */ /* 0x041fe200078e009c */
[----:B------:R-:W-:Y:S01]  /*71a0*/  LOP3.LUT R159, R159, R158, RZ, 0xfc, !PT ;  /* 0x0000009e9f9f7212 */ /* 0x000fe200078efcff */
[----:B------:R-:W0:Y:S01]  /*71b0*/  LDC.64 R156, c[0x0][0x3b0] ;  /* 0x0000ec00ff9c7b82 */ /* 0x000e220000000a00 */
[----:B------:R-:W-:Y:S02]  /*71c0*/  SEL R158, RZ, 0x1, !P6 ;  /* 0x00000001ff9e7807 */ /* 0x000fe40007000000 */
[----:B------:R1:W-:Y:S02]  /*71d0*/  STG.E.128 desc[UR6][R160.64], R112 ;  /* 0x00000070a0007986 */ /* 0x0003e4000c101d06 */
[----:B------:R-:W-:Y:S01]  /*71e0*/  LOP3.LUT R158, R3, R158, RZ, 0xfc, !PT ;  /* 0x0000009e039e7212 */ /* 0x000fe200078efcff */
[----:B------:R-:W-:Y:S01]  /*71f0*/  IMAD.MOV.U32 R3, RZ, RZ, R154 ;  /* 0x000000ffff037224 */ /* 0x000fe200078e009a */
[----:B------:R1:W-:Y:S01]  /*7200*/  STG.E.128 desc[UR6][R160.64+0x10], R116 ;  /* 0x00001074a0007986 */ /* 0x0003e2000c101d06 */
[----:B0-----:R-:W-:-:S05]  /*7210*/  IMAD.WIDE.U32 R156, R0, 0x8, R156 ;  /* 0x00000008009c7825 */ /* 0x001fca00078e009c */
[----:B------:R1:W-:Y:S02]  /*7220*/  STG.E.64 desc[UR6][R156.64], R158 ;  /* 0x0000009e9c007986 */ /* 0x0003e4000c101b06 */
.L_x_16726:
[----:B------:R-:W-:Y:S05]  /*7230*/  BSYNC.RECONVERGENT B1 ;  /* 0x0000000000017941 */ /* 0x000fea0003800200 */
.L_x_16725:
[----:B------:R-:W-:Y:S01]  /*7240*/  ISETP.GE.U32.AND P0, PT, R6, 0x40, PT ;  /* 0x000000400600780c */ /* 0x000fe20003f06070 */
[----:B------:R-:W-:Y:S03]  /*7250*/  BSSY.RECONVERGENT B1, `(.L_x_16808) ;  /* 0x000061c000017945 */ /* 0x000fe60003800200 */
[----:B------:R-:W-:-:S09]  /*7260*/  P2R R154, PR, RZ, 0x1 ;  /* 0x00000001ff9a7803 */ /* 0x000fd20000000000 */
[----:B------:R-:W-:Y:S05]  /*7270*/  @!P0 BRA `(.L_x_16809) ;  /* 0x0000006000648947 */ /* 0x000fea0003800000 */
[----:B------:R-:W-:Y:S01]  /*7280*/  ISETP.NE.U32.AND P0, PT, RZ, UR8, PT ;  /* 0x00000008ff007c0c */ /* 0x000fe2000bf05070 */
[----:B------:R-:W0:Y:S03]  /*7290*/  LDC.64 R124, c[0x0][0x390] ;  /* 0x0000e400ff7c7b82 */ /* 0x000e260000000a00 */
[----:B------:R-:W-:-:S13]  /*72a0*/  ISETP.NE.AND.EX P0, PT, RZ, UR9, PT, P0 ;  /* 0x00000009ff007c0c */ /* 0x000fda000bf05300 */
[----:B------:R-:W2:Y:S01]  /*72b0*/  @P0 LDC.64 R120, c[0x0][0x3a0] ;  /* 0x0000e800ff780b82 */ /* 0x000ea20000000a00 */
[----:B0-----:R-:W-:-:S06]  /*72c0*/  IMAD.WIDE.U32 R124, R147, 0x10, R124 ;  /* 0x00000010937c7825 */ /* 0x001fcc00078e007c */
[----:B------:R-:W5:Y:S01]  /*72d0*/  LDG.E.128 R124, desc[UR6][R124.64] ;  /* 0x000000067c7c7981 */ /* 0x000f62000c1e1d00 */
[----:B--2---:R-:W-:-:S05]  /*72e0*/  @P0 IMAD.WIDE.U32 R120, R147, 0x20, R120 ;  /* 0x0000002093780825 */ /* 0x004fca00078e0078 */
[----:B------:R0:W5:Y:S04]  /*72f0*/  @P0 LDG.E.128 R104, desc[UR6][R120.64] ;  /* 0x0000000678680981 */ /* 0x000168000c1e1d00 */
[----:B------:R0:W5:Y:S01]  /*7300*/  @P0 LDG.E.128 R108, desc[UR6][R120.64+0x10] ;  /* 0x00001006786c0981 */ /* 0x000162000c1e1d00 */
[----:B------:R-:W-:Y:S05]  /*7310*/  @!P0 BRA `(.L_x_16810) ;  /* 0x0000002c00f48947 */ /* 0x000fea0003800000 */
[----:B------:R-:W-:Y:S01]  /*7320*/  ISETP.NE.AND P0, PT, R5, 0x1, PT ;  /* 0x000000010500780c */ /* 0x000fe20003f05270 */
[----:B------:R-:W-:Y:S01]  /*7330*/  BSSY.RECONVERGENT B2, `(.L_x_16811) ;  /* 0x0000055000027945 */ /* 0x000fe20003800200 */
[----:B0-----:R-:W-:Y:S01]  /*7340*/  IMAD.MOV.U32 R121, RZ, RZ, 0x2 ;  /* 0x00000002ff797424 */ /* 0x001fe200078e00ff */
[----:B-1----:R-:W-:Y:S01]  /*7350*/  MOV R156, R3 ;  /* 0x00000003009c7202 */ /* 0x002fe20000000f00 */
        /* <DEDUP_REMOVED lines=12> */
.L_x_16813:
        /* <DEDUP_REMOVED lines=13> */
.L_x_16815:
[----:B------:R-:W-:Y:S05]  /*74f0*/  BSYNC.RECONVERGENT B3 ;  /* 0x0000000000037941 */ /* 0x000fea0003800200 */
.L_x_16814:
        /* <DEDUP_REMOVED lines=56> */
.L_x_16812:
[----:B------:R-:W-:Y:S05]  /*7880*/  BSYNC.RECONVERGENT B2 ;  /* 0x0000000000027941 */ /* 0x000fea0003800200 */
.L_x_16811:
        /* <DEDUP_REMOVED lines=10> */
[----:B------:R-:W-:-:S02]  /*7930*/  IMAD.MOV.U32 R123, RZ, RZ, 0x2 ;  /* 0x00000002ff7b7424 */ /* 0x000fc400078e00ff */
[----:B------:R-:W-:Y:S02]  /*7940*/  IMAD.MOV.U32 R5, RZ, RZ, R2 ;  /* 0x000000ffff057224 */ /* 0x000fe400078e0002 */
        /* <DEDUP_REMOVED lines=15> */
.L_x_16818:
        /* <DEDUP_REMOVED lines=13> */
.L_x_16820:
[----:B------:R-:W-:Y:S05]  /*7b10*/  BSYNC.RECONVERGENT B3 ;  /* 0x0000000000037941 */ /* 0x000fea0003800200 */
.L_x_16819:
        /* <DEDUP_REMOVED lines=52> */
[----:B------:R-:W-:Y:S01]  /*7e60*/  IMAD.WIDE.U32 R122, R5, -0x2daee0ad, RZ ;  /* 0xd2511f53057a7825 */ /* 0x000fe200078e00ff */
[----:B------:R-:W-:-:S03]  /*7e70*/  MOV R5, R156 ;  /* 0x0000009c00057202 */ /* 0x000fc60000000f00 */
[----:B------:R-:W-:Y:S01]  /*7e80*/  IMAD.MOV.U32 R156, RZ, RZ, R122 ;  /* 0x000000ffff9c7224 */ /* 0x000fe200078e007a */
[----:B------:R-:W-:Y:S01]  /*7e90*/  LOP3.LUT R148, R158, UR13, R123, 0x96, !PT ;  /* 0x0000000d9e947c12 */ /* 0x000fe2000f8e967b */
[----:B------:R-:W-:-:S07]  /*7ea0*/  IMAD.MOV.U32 R123, RZ, RZ, RZ ;  /* 0x000000ffff7b7224 */ /* 0x000fce00078e00ff */
.L_x_16817:
[----:B------:R-:W-:Y:S05]  /*7eb0*/  BSYNC.RECONVERGENT B2 ;  /* 0x0000000000027941 */ /* 0x000fea0003800200 */
.L_x_16816:
        /* <DEDUP_REMOVED lines=22> */
.L_x_16823:
        /* <DEDUP_REMOVED lines=13> */
.L_x_16825:
[----:B------:R-:W-:Y:S05]  /*80f0*/  BSYNC.RECONVERGENT B3 ;  /* 0x0000000000037941 */ /* 0x000fea0003800200 */
.L_x_16824:
        /* <DEDUP_REMOVED lines=57> */
.L_x_16822:
[----:B------:R-:W-:Y:S05]  /*8490*/  BSYNC.RECONVERGENT B2 ;  /* 0x0000000000027941 */ /* 0x000fea0003800200 */
.L_x_16821:
        /* <DEDUP_REMOVED lines=23> */
.L_x_16828:
        /* <DEDUP_REMOVED lines=13> */
.L_x_16830:
[----:B------:R-:W-:Y:S05]  /*86e0*/  BSYNC.RECONVERGENT B3 ;  /* 0x0000000000037941 */ /* 0x000fea0003800200 */
.L_x_16829:
        /* <DEDUP_REMOVED lines=47> */
[----:B------:R-:W-:Y:S01]  /*89e0*/  IMAD.MOV.U32 R159, RZ, RZ, RZ ;  /* 0x000000ffff9f7224 */ /* 0x000fe200078e00ff */
        /* <DEDUP_REMOVED lines=8> */
[----:B------:R-:W-:-:S07]  /*8a70*/  LOP3.LUT R148, R158, UR13, R125, 0x96, !PT ;  /* 0x0000000d9e947c12 */ /* 0x000fce000f8e967d */
.L_x_16827:
[----:B------:R-:W-:Y:S05]  /*8a80*/  BSYNC.RECONVERGENT B2 ;  /* 0x0000000000027941 */ /* 0x000fea0003800200 */
.L_x_16826:
        /* <DEDUP_REMOVED lines=22> */
.L_x_16833:
        /* <DEDUP_REMOVED lines=13> */
.L_x_16835:
[----:B------:R-:W-:Y:S05]  /*8cc0*/  BSYNC.RECONVERGENT B3 ;  /* 0x0000000000037941 */ /* 0x000fea0003800200 */
.L_x_16834:
        /* <DEDUP_REMOVED lines=57> */
.L_x_16832:
[----:B------:R-:W-:Y:S05]  /*9060*/  BSYNC.RECONVERGENT B2 ;  /* 0x0000000000027941 */ /* 0x000fea0003800200 */
.L_x_16831:
        /* <DEDUP_REMOVED lines=23> */
.L_x_16838:
        /* <DEDUP_REMOVED lines=13> */
.L_x_16840:
[----:B------:R-:W-:Y:S05]  /*92b0*/  BSYNC.RECONVERGENT B3 ;  /* 0x0000000000037941 */ /* 0x000fea0003800200 */
.L_x_16839:
        /* <DEDUP_REMOVED lines=57> */
.L_x_16837:
[----:B------:R-:W-:Y:S05]  /*9650*/  BSYNC.RECONVERGENT B2 ;  /* 0x0000000000027941 */ /* 0x000fea0003800200 */
.L_x_16836:
        /* <DEDUP_REMOVED lines=22> */
.L_x_16843:
        /* <DEDUP_REMOVED lines=13> */
.L_x_16845:
[----:B------:R-:W-:Y:S05]  /*9890*/  BSYNC.RECONVERGENT B3 ;  /* 0x0000000000037941 */ /* 0x000fea0003800200 */
.L_x_16844:
        /* <DEDUP_REMOVED lines=57> */
.L_x_16842:
[----:B------:R-:W-:Y:S05]  /*9c30*/  BSYNC.RECONVERGENT B2 ;  /* 0x0000000000027941 */ /* 0x000fea0003800200 */
.L_x_16841:
[----:B------:R-:W-:Y:S01]  /*9c40*/  I2FP.F32.U32 R126, R5 ;  /* 0x00000005007e7245 */ /* 0x000fe20000201000 */
[----:B------:R-:W-:Y:S01]  /*9c50*/  BSSY.RECONVERGENT B2, `(.L_x_16846) ;  /* 0x000005f000027945 */ /* 0x000fe20003800200 */
[C---:B------:R-:W-:Y:S01]  /*9c60*/  SHF.L.U32 R158, R127.reuse, 0x10, RZ ;  /* 0x000000107f9e7819 */ /* 0x040fe200000006ff */
[----:B------:R-:W-:Y:S01]  /*9c70*/  IMAD.MOV.U32 R159, RZ, RZ, R2 ;  /* 0x000000ffff9f7224 */ /* 0x000fe200078e0002 */
        /* <DEDUP_REMOVED lines=19> */
.L_x_16848:
[----:B------:R-:W-:Y:S01]  /*9db0*/  VIADD R150, R150, 0x1 ;  /* 0x0000000196967836 */ /* 0x000fe20000000000 */
[----:B------:R-:W-:Y:S04]  /*9dc0*/  BSSY.RECONVERGENT B3, `(.L_x_16849) ;  /* 0x000000d000037945 */ /* 0x000fe80003800200 */
        /* <DEDUP_REMOVED lines=12> */
.L_x_16850:
[----:B------:R-:W-:Y:S05]  /*9e90*/  BSYNC.RECONVERGENT B3 ;  /* 0x0000000000037941 */ /* 0x000fea0003800200 */
.L_x_16849:
        /* <DEDUP_REMOVED lines=58> */
.L_x_16847:
[----:B------:R-:W-:Y:S05]  /*a240*/  BSYNC.RECONVERGENT B2 ;  /* 0x0000000000027941 */ /* 0x000fea0003800200 */
.L_x_16846:
        /* <DEDUP_REMOVED lines=10> */
.L_x_16810:
        /* <DEDUP_REMOVED lines=16> */
.L_x_16854:
        /* <DEDUP_REMOVED lines=13> */
.L_x_16856:
[----:B------:R-:W-:Y:S05]  /*a4c0*/  BSYNC.RECONVERGENT B3 ;  /* 0x0000000000037941 */ /* 0x000fea0003800200 */
.L_x_16855:
        /* <DEDUP_REMOVED lines=56> */
.L_x_16853:
[----:B------:R-:W-:Y:S05]  /*a850*/  BSYNC.RECONVERGENT B2 ;  /* 0x0000000000027941 */ /* 0x000fea0003800200 */
.L_x_16852:
        /* <DEDUP_REMOVED lines=16> */
[----:B------:R-:W-:Y:S01]  /*a960*/  IMAD.MOV.U32 R122, RZ, RZ, 0x2 ;  /* 0x00000002ff7a7424 */ /* 0x000fe200078e00ff */
        /* <DEDUP_REMOVED lines=9> */
.L_x_16859:
        /* <DEDUP_REMOVED lines=13> */
.L_x_16861:
[----:B------:R-:W-:Y:S05]  /*aad0*/  BSYNC.RECONVERGENT B3 ;  /* 0x0000000000037941 */ /* 0x000fea0003800200 */
.L_x_16860:
        /* <DEDUP_REMOVED lines=57> */
.L_x_16858:
[----:B------:R-:W-:Y:S05]  /*ae70*/  BSYNC.RECONVERGENT B2 ;  /* 0x0000000000027941 */ /* 0x000fea0003800200 */
.L_x_16857:
        /* <DEDUP_REMOVED lines=8> */
[----:B------:R-:W-:Y:S01]  /*af00*/  FSETP.GTU.FTZ.AND P1, PT, R120, R153, PT ;  /* 0x000000997800720b */ /* 0x000fe20003f3c000 */
[----:B------:R-:W-:-:S03]  /*af10*/  FMUL.FTZ R124, R124, R157 ;  /* 0x0000009d7c7c7220 */ /* 0x000fc60000410000 */
        /* <DEDUP_REMOVED lines=11> */
.L_x_16864:
        /* <DEDUP_REMOVED lines=13> */
.L_x_16866:
[----:B------:R-:W-:Y:S05]  /*b0a0*/  BSYNC.RECONVERGENT B3 ;  /* 0x0000000000037941 */ /* 0x000fea0003800200 */
.L_x_16865:
        /* <DEDUP_REMOVED lines=57> */
.L_x_16863:
[----:B------:R-:W-:Y:S05]  /*b440*/  BSYNC.RECONVERGENT B2 ;  /* 0x0000000000027941 */ /* 0x000fea0003800200 */
.L_x_16862:
[----:B------:R-:W-:Y:S01]  /*b450*/  I2FP.F32.U32 R120, R5 ;  /* 0x0000000500787245 */ /* 0x000fe20000201000 */
[----:B------:R-:W-:Y:S01]  /*b460*/  BSSY.RECONVERGENT B2, `(.L_x_16867) ;  /* 0x000005c000027945 */ /* 0x000fe20003800200 */
[----:B------:R-:W-:Y:S01]  /*b470*/  ISETP.NE.AND P3, PT, R123, 0x1, PT ;  /* 0x000000017b00780c */ /* 0x000fe20003f65270 */
[----:B------:R-:W-:Y:S01]  /*b480*/  IMAD.MOV.U32 R121, RZ, RZ, R2 ;  /* 0x000000ffff797224 */ /* 0x000fe200078e0002 */
[----:B------:R-:W-:Y:S01]  /*b490*/  PRMT R5, R125, 0x7632, R5 ;  /* 0x000076327d057816 */ /* 0x000fe20000000005 */
[----:B------:R-:W-:-:S05]  /*b4a0*/  FFMA.FTZ R120, R120, R155, 1.1641532182693481445e-10 ;  /* 0x2f00000078787423 */ /* 0x000fca000001009b */
[----:B------:R-:W-:Y:S02]  /*b4b0*/  FSETP.GTU.FTZ.AND P2, PT, R120, R153, PT ;  /* 0x000000997800720b */ /* 0x000fe40003f5c000 */
[----:B------:R-:W-:Y:S01]  /*b4c0*/  SHF.L.U32 R120, R125, 0x10, RZ ;  /* 0x000000107d787819 */ /* 0x000fe200000006ff */
[----:B------:R-:W-:Y:S01]  /*b4d0*/  IMAD.MOV.U32 R125, RZ, RZ, 0x2 ;  /* 0x00000002ff7d7424 */ /* 0x000fe200078e00ff */
[----:B------:R-:W-:-:S03]  /*b4e0*/  PLOP3.LUT P1, PT, P2, PT, PT, 0x8, 0x80 ;  /* 0x000000000080781c */ /* 0x000fc6000172e170 */
[----:B------:R-:W-:-:S04]  /*b4f0*/  FMUL.FTZ R120, R120, R145 ;  /* 0x0000009178787220 */ /* 0x000fc80000410000 */
[----:B------:R-:W-:-:S05]  /*b500*/  FMUL.FTZ R120, R120, R157 ;  /* 0x0000009d78787220 */ /* 0x000fca0000410000 */
        /* <DEDUP_REMOVED lines=10> */
.L_x_16869:
        /* <DEDUP_REMOVED lines=13> */
.L_x_16871:
[----:B------:R-:W-:Y:S05]  /*b680*/  BSYNC.RECONVERGENT B3 ;  /* 0x0000000000037941 */ /* 0x000fea0003800200 */
.L_x_16870:
        /* <DEDUP_REMOVED lines=57> */
.L_x_16868:
[----:B------:R-:W-:Y:S05]  /*ba20*/  BSYNC.RECONVERGENT B2 ;  /* 0x0000000000027941 */ /* 0x000fea0003800200 */
.L_x_16867:
        /* <DEDUP_REMOVED lines=21> */
.L_x_16874:
        /* <DEDUP_REMOVED lines=13> */
.L_x_16876:
[----:B------:R-:W-:Y:S05]  /*bc50*/  BSYNC.RECONVERGENT B3 ;  /* 0x0000000000037941 */ /* 0x000fea0003800200 */
.L_x_16875:
        /* <DEDUP_REMOVED lines=57> */
.L_x_16873:
[----:B------:R-:W-:Y:S05]  /*bff0*/  BSYNC.RECONVERGENT B2 ;  /* 0x0000000000027941 */ /* 0x000fea0003800200 */
.L_x_16872:
        /* <DEDUP_REMOVED lines=22> */
.L_x_16879:
        /* <DEDUP_REMOVED lines=13> */
.L_x_16881:
[----:B------:R-:W-:Y:S05]  /*c230*/  BSYNC.RECONVERGENT B3 ;  /* 0x0000000000037941 */ /* 0x000fea0003800200 */
.L_x_16880:
        /* <DEDUP_REMOVED lines=57> */
.L_x_16878:
[----:B------:R-:W-:Y:S05]  /*c5d0*/  BSYNC.RECONVERGENT B2 ;  /* 0x0000000000027941 */ /* 0x000fea0003800200 */
.L_x_16877:
        /* <DEDUP_REMOVED lines=21> */
.L_x_16884:
        /* <DEDUP_REMOVED lines=13> */
.L_x_16886:
[----:B------:R-:W-:Y:S05]  /*c800*/  BSYNC.RECONVERGENT B3 ;  /* 0x0000000000037941 */ /* 0x000fea0003800200 */
.L_x_16885:
        /* <DEDUP_REMOVED lines=57> */
.L_x_16883:
[----:B------:R-:W-:Y:S05]  /*cba0*/  BSYNC.RECONVERGENT B2 ;  /* 0x0000000000027941 */ /* 0x000fea0003800200 */
.L_x_16882:
        /* <DEDUP_REMOVED lines=22> */
.L_x_16889:
        /* <DEDUP_REMOVED lines=14> */
.L_x_16891:
[----:B------:R-:W-:Y:S05]  /*cdf0*/  BSYNC.RECONVERGENT B3 ;  /* 0x0000000000037941 */ /* 0x000fea0003800200 */
.L_x_16890:
        /* <DEDUP_REMOVED lines=58> */
.L_x_16888:
[----:B------:R-:W-:Y:S05]  /*d1a0*/  BSYNC.RECONVERGENT B2 ;  /* 0x0000000000027941 */ /* 0x000fea0003800200 */
.L_x_16887:
[----:B------:R-:W-:Y:S01]  /*d1b0*/  I2FP.F32.U32 R120, R121 ;  /* 0x0000007900787245 */ /* 0x000fe20000201000 */
[----:B------:R-:W-:Y:S01]  /*d1c0*/  FMUL.FTZ R123, R124, R51 ;  /* 0x000000337c7b7220 */ /* 0x000fe20000410000 */
[----:B------:R-:W-:Y:S01]  /*d1d0*/  SHF.L.U32 R160, R160, 0x10, RZ ;  /* 0x00000010a0a07819 */ /* 0x000fe200000006ff */
[----:B------:R-:W-:Y:S01]  /*d1e0*/  FMUL.FTZ R124, R125, R52 ;  /* 0x000000347d7c7220 */ /* 0x000fe20000410000 */
[----:B------:R-:W-:Y:S01]  /*d1f0*/  FMUL.FTZ R125, R126, R53 ;  /* 0x000000357e7d7220 */ /* 0x000fe20000410000 */
[----:B------:R-:W-:Y:S01]  /*d200*/  FFMA.FTZ R122, R120, R155, 1.1641532182693481445e-10 ;  /* 0x2f000000787a7423 */ /* 0x000fe2000001009b */
[----:B------:R-:W-:Y:S01]  /*d210*/  FMUL.FTZ R126, R127, R54 ;  /* 0x000000367f7e7220 */ /* 0x000fe20000410000 */
[----:B------:R-:W-:Y:S01]  /*d220*/  FMUL.FTZ R160, R160, R145 ;  /* 0x00000091a0a07220 */ /* 0x000fe20000410000 */
[----:B------:R-:W-:Y:S01]  /*d230*/  FMUL.FTZ R120, R161, R48 ;  /* 0x00000030a1787220 */ /* 0x000fe20000410000 */
[----:B------:R-:W-:Y:S01]  /*d240*/  FMUL.FTZ R121, R158, R49 ;  /* 0x000000319e797220 */ /* 0x000fe20000410000 */
[----:B------:R-:W-:Y:S01]  /*d250*/  FSETP.GTU.FTZ.AND P6, PT, R122, R153, PT ;  /* 0x000000997a00720b */ /* 0x000fe20003fdc000 */
[----:B------:R-:W-:Y:S01]  /*d260*/  FMUL.FTZ R160, R160, R157 ;  /* 0x0000009da0a07220 */ /* 0x000fe20000410000 */
[----:B------:R-:W-:-:S04]  /*d270*/  FMUL.FTZ R122, R159, R50 ;  /* 0x000000329f7a7220 */ /* 0x000fc80000410000 */
[----:B------:R-:W-:Y:S02]  /*d280*/  FSEL R160, R160, RZ, !P6 ;  /* 0x000000ffa0a07208 */ /* 0x000fe40007000000 */
[----:B------:R-:W-:-:S03]  /*d290*/  PLOP3.LUT P6, PT, P6, PT, PT, 0x8, 0x80 ;  /* 0x000000000080781c */ /* 0x000fc600037ce170 */
[----:B------:R-:W-:-:S10]  /*d2a0*/  FMUL.FTZ R127, R160, R55 ;  /* 0x00000037a07f7220 */ /* 0x000fd40000410000 */
.L_x_16851:
        /* <DEDUP_REMOVED lines=10> */
[----:B------:R-:W-:Y:S01]  /*d350*/  SEL R160, RZ, 0x1, !P3 ;  /* 0x00000001ffa07807 */ /* 0x000fe20005800000 */
[----:B0-----:R-:W-:-:S03]  /*d360*/  IMAD.WIDE.U32 R162, R147, 0x20, R158 ;  /* 0x0000002093a27825 */ /* 0x001fc600078e009e */
[----:B------:R-:W-:Y:S01]  /*d370*/  LOP3.LUT R161, R161, R160, RZ, 0xfc, !PT ;  /* 0x000000a0a1a17212 */ /* 0x000fe200078efcff */
[----:B------:R-:W0:Y:S01]  /*d380*/  LDC.64 R158, c[0x0][0x3b0] ;  /* 0x0000ec00ff9e7b82 */ /* 0x000e220000000a00 */
[----:B------:R-:W-:Y:S01]  /*d390*/  SEL R160, RZ, 0x1, !P6 ;  /* 0x00000001ffa07807 */ /* 0x000fe20007000000 */
[----:B------:R2:W-:Y:S03]  /*d3a0*/  STG.E.128 desc[UR6][R162.64], R120 ;  /* 0x00000078a2007986 */ /* 0x0005e6000c101d06 */
[----:B------:R-:W-:Y:S01]  /*d3b0*/  LOP3.LUT R160, R3, R160, RZ, 0xfc, !PT ;  /* 0x000000a003a07212 */ /* 0x000fe200078efcff */
[----:B------:R-:W-:Y:S01]  /*d3c0*/  IMAD.MOV.U32 R3, RZ, RZ, R156 ;  /* 0x000000ffff037224 */ /* 0x000fe200078e009c */
[----:B------:R2:W-:Y:S01]  /*d3d0*/  STG.E.128 desc[UR6][R162.64+0x10], R124 ;  /* 0x0000107ca2007986 */ /* 0x0005e2000c101d06 */
[----:B0-----:R-:W-:-:S04]  /*d3e0*/  IMAD.WIDE.U32 R158, R147, 0x8, R158 ;  /* 0x00000008939e7825 */ /* 0x001fc800078e009e */
[----:B------:R-:W-:Y:S01]  /*d3f0*/  VIADD R147, R147, 0x20 ;  /* 0x0000002093937836 */ /* 0x000fe20000000000 */
[----:B------:R2:W-:Y:S06]  /*d400*/  STG.E.64 desc[UR6][R158.64], R160 ;  /* 0x000000a09e007986 */ /* 0x0005ec000c101b06 */
.L_x_16809:
[----:B------:R-:W-:Y:S05]  /*d410*/  BSYNC.RECONVERGENT B1 ;  /* 0x0000000000017941 */ /* 0x000fea0003800200 */
.L_x_16808:
[----:B------:R-:W-:Y:S01]  /*d420*/  ISETP.GE.U32.AND P0, PT, R6, 0x60, PT ;  /* 0x000000600600780c */ /* 0x000fe20003f06070 */
[----:B------:R-:W-:Y:S03]  /*d430*/  BSSY.RECONVERGENT B1, `(.L_x_16892) ;  /* 0x000061c000017945 */ /* 0x000fe60003800200 */
[----:B------:R-:W-:-:S09]  /*d440*/  P2R R153, PR, RZ, 0x1 ;  /* 0x00000001ff997803 */ /* 0x000fd20000000000 */
[----:B------:R-:W-:Y:S05]  /*d450*/  @!P0 BRA `(.L_x_16893) ;  /* 0x0000006000648947 */ /* 0x000fea0003800000 */
[----:B------:R-:W-:Y:S01]  /*d460*/  ISETP.NE.U32.AND P0, PT, RZ, UR8, PT ;  /* 0x00000008ff007c0c */ /* 0x000fe2000bf05070 */
[----:B------:R-:W0:Y:S03]  /*d470*/  LDC.64 R132, c[0x0][0x390] ;  /* 0x0000e400ff847b82 */ /* 0x000e260000000a00 */
[----:B------:R-:W-:-:S13]  /*d480*/  ISETP.NE.AND.EX P0, PT, RZ, UR9, PT, P0 ;  /* 0x00000009ff007c0c */ /* 0x000fda000bf05300 */
[----:B------:R-:W3:Y:S01]  /*d490*/  @P0 LDC.64 R128, c[0x0][0x3a0] ;  /* 0x0000e800ff800b82 */ /* 0x000ee20000000a00 */
[----:B0-----:R-:W-:-:S06]  /*d4a0*/  IMAD.WIDE.U32 R132, R147, 0x10, R132 ;  /* 0x0000001093847825 */ /* 0x001fcc00078e0084 */
[----:B------:R-:W5:Y:S01]  /*d4b0*/  LDG.E.128 R132, desc[UR6][R132.64] ;  /* 0x0000000684847981 */ /* 0x000f62000c1e1d00 */
[----:B---3--:R-:W-:-:S05]  /*d4c0*/  @P0 IMAD.WIDE.U32 R128, R147, 0x20, R128 ;  /* 0x0000002093800825 */ /* 0x008fca00078e0080 */
[----:B------:R0:W5:Y:S04]  /*d4d0*/  @P0 LDG.E.128 R104, desc[UR6][R128.64] ;  /* 0x0000000680680981 */ /* 0x000168000c1e1d00 */
[----:B------:R0:W5:Y:S01]  /*d4e0*/  @P0 LDG.E.128 R108, desc[UR6][R128.64+0x10] ;  /* 0x00001006806c0981 */ /* 0x000162000c1e1d00 */
[----:B------:R-:W-:Y:S05]  /*d4f0*/  @!P0 BRA `(.L_x_16894) ;  /* 0x0000002c00f48947 */ /* 0x000fea0003800000 */
[----:B------:R-:W-:Y:S01]  /*d500*/  ISETP.NE.AND P0, PT, R5, 0x1, PT ;  /* 0x000000010500780c */ /* 0x000fe20003f05270 */
[----:B------:R-:W-:Y:S01]  /*d510*/  BSSY.RECONVERGENT B2, `(.L_x_16895) ;  /* 0x0000055000027945 */ /* 0x000fe20003800200 */
[----:B0-----:R-:W-:Y:S02]  /*d520*/  HFMA2 R129, -RZ, RZ, 0, 1.1920928955078125e-07 ;  /* 0x00000002ff817431 */ /* 0x001fe400000001ff */
[----:B------:R-:W-:Y:S02]  /*d530*/  IMAD.MOV.U32 R128, RZ, RZ, R2 ;  /* 0x000000ffff807224 */ /* 0x000fe400078e0002 */
[----:B-1----:R-:W-:-:S07]  /*d540*/  IMAD.MOV.U32 R156, RZ, RZ, R3 ;  /* 0x000000ffff9c7224 */ /* 0x002fce00078e0003 */
        /* <DEDUP_REMOVED lines=11> */
.L_x_16897:
[----:B------:R-:W-:Y:S01]  /*d600*/  IADD3 R150, PT, PT, R150, 0x1, RZ ;  /* 0x0000000196967810 */ /* 0x000fe20007ffe0ff */
[----:B------:R-:W-:Y:S03]  /*d610*/  BSSY.RECONVERGENT B3, `(.L_x_16898) ;  /* 0x000000c000037945 */ /* 0x000fe60003800200 */
[C---:B------:R-:W-:Y:S01]  /*d620*/  ISETP.NE.AND P0, PT, R150.reuse, RZ, PT ;  /* 0x000000ff9600720c */ /* 0x040fe20003f05270 */
[----:B--2---:R-:W-:-:S12]  /*d630*/  IMAD.WIDE.U32 R158, R150, -0x2daee0ad, RZ ;  /* 0xd2511f53969e7825 */ /* 0x004fd800078e00ff */
        /* <DEDUP_REMOVED lines=9> */
.L_x_16899:
[----:B------:R-:W-:Y:S05]  /*d6d0*/  BSYNC.RECONVERGENT B3 ;  /* 0x0000000000037941 */ /* 0x000fea0003800200 */
.L_x_16898:
        /* <DEDUP_REMOVED lines=56> */
.L_x_16896:
[----:B------:R-:W-:Y:S05]  /*da60*/  BSYNC.RECONVERGENT B2 ;  /* 0x0000000000027941 */ /* 0x000fea0003800200 */
.L_x_16895:
[----:B------:R-:W0:Y:S01]  /*da70*/  LDC R157, c[0x0][0x408] ;  /* 0x00010200ff9d7b82 */ /* 0x000e220000000800 */
[----:B------:R-:W-:Y:S01]  /*da80*/  I2FP.F32.U32 R3, R128 ;  /* 0x0000008000037245 */ /* 0x000fe20000201000 */
[----:B--2---:R-:W-:Y:S01]  /*da90*/  IMAD.MOV.U32 R162, RZ, RZ, 0x2f800000 ;  /* 0x2f800000ffa27424 */ /* 0x004fe200078e00ff */
[----:B------:R-:W-:Y:S01]  /*daa0*/  ISETP.NE.AND P1, PT, R129, 0x1, PT ;  /* 0x000000018100780c */ /* 0x000fe20003f25270 */
[----:B-----5:R-:W-:Y:S01]  /*dab0*/  IMAD.U32 R130, R132, 0x10000, RZ ;  /* 0x0001000084827824 */ /* 0x020fe200078e00ff */
[----:B------:R-:W-:Y:S01]  /*dac0*/  BSSY.RECONVERGENT B2, `(.L_x_16900) ;  /* 0x000005d000027945 */ /* 0x000fe20003800200 */
[----:B------:R-:W-:Y:S01]  /*dad0*/  FFMA.FTZ R128, R3, R162, 1.1641532182693481445e-10 ;  /* 0x2f00000003807423 */ /* 0x000fe200000100a2 */
[----:B------:R-:W-:Y:S01]  /*dae0*/  HFMA2 R131, -RZ, RZ, 0, 1.1920928955078125e-07 ;  /* 0x00000002ff837431 */ /* 0x000fe200000001ff */
[----:B------:R-:W1:Y:S01]  /*daf0*/  LDC R155, c[0x0][0x404] ;  /* 0x00010100ff9b7b82 */ /* 0x000e620000000800 */
[----:B------:R-:W-:Y:S01]  /*db00*/  FMUL.FTZ R130, R130, R145 ;  /* 0x0000009182827220 */ /* 0x000fe20000410000 */
[----:B------:R-:W-:Y:S01]  /*db10*/  PRMT R132, R132, 0x7632, R132 ;  /* 0x0000763284847816 */ /* 0x000fe20000000084 */
[----:B------:R-:W-:-:S02]  /*db20*/  IMAD.MOV.U32 R5, RZ, RZ, R2 ;  /* 0x000000ffff057224 */ /* 0x000fc400078e0002 */
        /* <DEDUP_REMOVED lines=15> */
.L_x_16902:
        /* <DEDUP_REMOVED lines=13> */
.L_x_16904:
[----:B------:R-:W-:Y:S05]  /*dcf0*/  BSYNC.RECONVERGENT B3 ;  /* 0x0000000000037941 */ /* 0x000fea0003800200 */
.L_x_16903:
        /* <DEDUP_REMOVED lines=57> */
.L_x_16901:
[----:B------:R-:W-:Y:S05]  /*e090*/  BSYNC.RECONVERGENT B2 ;  /* 0x0000000000027941 */ /* 0x000fea0003800200 */
.L_x_16900:
        /* <DEDUP_REMOVED lines=22> */
.L_x_16907:
        /* <DEDUP_REMOVED lines=13> */
.L_x_16909:
[----:B------:R-:W-:Y:S05]  /*e2d0*/  BSYNC.RECONVERGENT B3 ;  /* 0x0000000000037941 */ /* 0x000fea0003800200 */
.L_x_16908:
        /* <DEDUP_REMOVED lines=57> */
.L_x_16906:
[----:B------:R-:W-:Y:S05]  /*e670*/  BSYNC.RECONVERGENT B2 ;  /* 0x0000000000027941 */ /* 0x000fea0003800200 */
.L_x_16905:
        /* <DEDUP_REMOVED lines=23> */
.L_x_16912:
        /* <DEDUP_REMOVED lines=13> */
.L_x_16914:
[----:B------:R-:W-:Y:S05]  /*e8c0*/  BSYNC.RECONVERGENT B3 ;  /* 0x0000000000037941 */ /* 0x000fea0003800200 */
.L_x_16913:
        /* <DEDUP_REMOVED lines=57> */
.L_x_16911:
[----:B------:R-:W-:Y:S05]  /*ec60*/  BSYNC.RECONVERGENT B2 ;  /* 0x0000000000027941 */ /* 0x000fea0003800200 */
.L_x_16910:
        /* <DEDUP_REMOVED lines=22> */
.L_x_16917:
        /* <DEDUP_REMOVED lines=13> */
.L_x_16919:
[----:B------:R-:W-:Y:S05]  /*eea0*/  BSYNC.RECONVERGENT B3 ;  /* 0x0000000000037941 */ /* 0x000fea0003800200 */
.L_x_16918:
        /* <DEDUP_REMOVED lines=53> */
[----:B------:R-:W-:-:S04]  /*f200*/  IMAD.WIDE.U32 R132, R5, -0x2daee0ad, RZ ;  /* 0xd2511f5305847825 */ /* 0x000fc800078e00ff */
[----:B------:R-:W-:Y:S01]  /*f210*/  IMAD.MOV.U32 R5, RZ, RZ, R156 ;  /* 0x000000ffff057224 */ /* 0x000fe200078e009c */
[----:B------:R-:W-:Y:S02]  /*f220*/  LOP3.LUT R148, R158, UR13, R133, 0x96, !PT ;  /* 0x0000000d9e947c12 */ /* 0x000fe4000f8e9685 */
[----:B------:R-:W-:-:S07]  /*f230*/  MOV R156, R132 ;  /* 0x00000084009c7202 */ /* 0x000fce0000000f00 */
.L_x_16916:
[----:B------:R-:W-:Y:S05]  /*f240*/  BSYNC.RECONVERGENT B2 ;  /* 0x0000000000027941 */ /* 0x000fea0003800200 */
.L_x_16915:
        /* <DEDUP_REMOVED lines=23> */
.L_x_16922:
        /* <DEDUP_REMOVED lines=13> */
.L_x_16924:
[----:B------:R-:W-:Y:S05]  /*f490*/  BSYNC.RECONVERGENT B3 ;  /* 0x0000000000037941 */ /* 0x000fea0003800200 */
.L_x_16923:
        /* <DEDUP_REMOVED lines=56> */
[----:B------:R-:W-:-:S07]  /*f820*/  HFMA2 R160, -RZ, RZ, 0, 0 ;  /* 0x00000000ffa07431 */ /* 0x000fce00000001ff */
.L_x_16921:
[----:B------:R-:W-:Y:S05]  /*f830*/  BSYNC.RECONVERGENT B2 ;  /* 0x0000000000027941 */ /* 0x000fea0003800200 */
.L_x_16920:
        /* <DEDUP_REMOVED lines=22> */
.L_x_16927:
        /* <DEDUP_REMOVED lines=13> */
.L_x_16929:
[----:B------:R-:W-:Y:S05]  /*fa70*/  BSYNC.RECONVERGENT B3 ;  /* 0x0000000000037941 */ /* 0x000fea0003800200 */
.L_x_16928:
        /* <DEDUP_REMOVED lines=57> */
.L_x_16926:
[----:B------:R-:W-:Y:S05]  /*fe10*/  BSYNC.RECONVERGENT B2 ;  /* 0x0000000000027941 */ /* 0x000fea0003800200 */
.L_x_16925:
        /* <DEDUP_REMOVED lines=23> */
.L_x_16932:
        /* <DEDUP_REMOVED lines=14> */
.L_x_16934:
[----:B------:R-:W-:Y:S05]  /*10070*/  BSYNC.RECONVERGENT B3 ;  /* 0x0000000000037941 */ /* 0x000fea0003800200 */
.L_x_16933:
        /* <DEDUP_REMOVED lines=58> */
.L_x_16931:
[----:B------:R-:W-:Y:S05]  /*10420*/  BSYNC.RECONVERGENT B2 ;  /* 0x0000000000027941 */ /* 0x000fea0003800200 */
.L_x_16930:
        /* <DEDUP_REMOVED lines=10> */
.L_x_16894:
[----:B------:R-:W-:Y:S01]  /*104d0*/  ISETP.NE.AND P0, PT, R5, 0x1, PT ;  /* 0x000000010500780c */ /* 0x000fe20003f05270 */
[----:B------:R-:W-:Y:S01]  /*104e0*/  BSSY.RECONVERGENT B2, `(.L_x_16936) ;  /* 0x0000055000027945 */ /* 0x000fe20003800200 */
[----:B0-----:R-:W-:Y:S02]  /*104f0*/  HFMA2 R129, -RZ, RZ, 0, 1.1920928955078125e-07 ;  /* 0x00000002ff817431 */ /* 0x001fe400000001ff */
[----:B------:R-:W-:Y:S01]  /*10500*/  IMAD.MOV.U32 R128, RZ, RZ, R2 ;  /* 0x000000ffff807224 */ /* 0x000fe200078e0002 */
[----:B-1----:R-:W-:-:S08]  /*10510*/  MOV R156, R3 ;  /* 0x00000003009c7202 */ /* 0x002fd00000000f00 */
        /* <DEDUP_REMOVED lines=11> */
.L_x_16938:
        /* <DEDUP_REMOVED lines=13> */
.L_x_16940:
[----:B------:R-:W-:Y:S05]  /*106a0*/  BSYNC.RECONVERGENT B3 ;  /* 0x0000000000037941 */ /* 0x000fea0003800200 */
.L_x_16939:
        /* <DEDUP_REMOVED lines=56> */
.L_x_16937:
[----:B------:R-:W-:Y:S05]  /*10a30*/  BSYNC.RECONVERGENT B2 ;  /* 0x0000000000027941 */ /* 0x000fea0003800200 */
.L_x_16936:
[----:B------:R-:W0:Y:S01]  /*10a40*/  LDC R155, c[0x0][0x404] ;  /* 0x00010100ff9b7b82 */ /* 0x000e220000000800 */
[----:B------:R-:W-:Y:S01]  /*10a50*/  I2FP.F32.U32 R128, R128 ;  /* 0x0000008000807245 */ /* 0x000fe20000201000 */
[----:B--2---:R-:W-:Y:S01]  /*10a60*/  IMAD.MOV.U32 R159, RZ, RZ, 0x2f800000 ;  /* 0x2f800000ff9f7424 */ /* 0x004fe200078e00ff */
[----:B-----5:R-:W-:Y:S01]  /*10a70*/  SHF.L.U32 R130, R132, 0x10, RZ ;  /* 0x0000001084827819 */ /* 0x020fe200000006ff */
[----:B------:R-:W-:Y:S01]  /*10a80*/  BSSY.RECONVERGENT B2, `(.L_x_16941) ;  /* 0x000005d000027945 */ /* 0x000fe20003800200 */
[----:B------:R-:W-:Y:S01]  /*10a90*/  ISETP.NE.AND P1, PT, R129, 0x1, PT ;  /* 0x000000018100780c */ /* 0x000fe20003f25270 */
[----:B------:R-:W-:Y:S01]  /*10aa0*/  FFMA.FTZ R128, R128, R159, 1.1641532182693481445e-10 ;  /* 0x2f00000080807423 */ /* 0x000fe2000001009f */
[----:B------:R-:W-:Y:S01]  /*10ab0*/  PRMT R132, R132, 0x7632, R132 ;  /* 0x0000763284847816 */ /* 0x000fe20000000084 */
[----:B------:R-:W1:Y:S01]  /*10ac0*/  LDC R158, c[0x0][0x408] ;  /* 0x00010200ff9e7b82 */ /* 0x000e620000000800 */
[----:B------:R-:W-:Y:S01]  /*10ad0*/  FMUL.FTZ R3, R130, R145 ;  /* 0x0000009182037220 */ /* 0x000fe20000410000 */
[----:B------:R-:W-:Y:S01]  /*10ae0*/  IMAD.MOV.U32 R130, RZ, RZ, 0x2 ;  /* 0x00000002ff827424 */ /* 0x000fe200078e00ff */
[----:B------:R-:W-:-:S02]  /*10af0*/  MOV R5, R2 ;  /* 0x0000000200057202 */ /* 0x000fc40000000f00 */
[----:B0-----:R-:W-:-:S04]  /*10b00*/  FSETP.GTU.FTZ.AND P0, PT, R128, R155, PT ;  /* 0x0000009b8000720b */ /* 0x001fc80003f1c000 */
[----:B------:R-:W-:Y:S01]  /*10b10*/  PLOP3.LUT P2, PT, P0, PT, PT, 0x8, 0x80 ;  /* 0x000000000080781c */ /* 0x000fe2000074e170 */
[----:B-1----:R-:W-:-:S05]  /*10b20*/  FMUL.FTZ R3, R3, R158 ;  /* 0x0000009e03037220 */ /* 0x002fca0000410000 */
[----:B------:R-:W-:Y:S02]  /*10b30*/  FSEL R161, R3, RZ, !P0 ;  /* 0x000000ff03a17208 */ /* 0x000fe40004000000 */
[----:B------:R-:W-:Y:S01]  /*10b40*/  P2R R3, PR, RZ, 0x4 ;  /* 0x00000004ff037803 */ /* 0x000fe20000000000 */
        /* <DEDUP_REMOVED lines=9> */
.L_x_16943:
        /* <DEDUP_REMOVED lines=13> */
.L_x_16945:
[----:B------:R-:W-:Y:S05]  /*10cb0*/  BSYNC.RECONVERGENT B3 ;  /* 0x0000000000037941 */ /* 0x000fea0003800200 */
.L_x_16944:
        /* <DEDUP_REMOVED lines=55> */
[----:B------:R-:W-:Y:S01]  /*11030*/  IMAD.MOV.U32 R130, RZ, RZ, RZ ;  /* 0x000000ffff827224 */ /* 0x000fe200078e00ff */
[----:B------:R-:W-:-:S07]  /*11040*/  MOV R156, R128 ;  /* 0x00000080009c7202 */ /* 0x000fce0000000f00 */
.L_x_16942:
[----:B------:R-:W-:Y:S05]  /*11050*/  BSYNC.RECONVERGENT B2 ;  /* 0x0000000000027941 */ /* 0x000fea0003800200 */
.L_x_16941:
        /* <DEDUP_REMOVED lines=21> */
.L_x_16948:
        /* <DEDUP_REMOVED lines=13> */
.L_x_16950:
[----:B------:R-:W-:Y:S05]  /*11280*/  BSYNC.RECONVERGENT B3 ;  /* 0x0000000000037941 */ /* 0x000fea0003800200 */
.L_x_16949:
        /* <DEDUP_REMOVED lines=50> */
[----:B------:R-:W-:-:S05]  /*115b0*/  IMAD.WIDE.U32 R128, R129, -0x326172a9, RZ ;  /* 0xcd9e8d5781807825 */ /* 0x000fca00078e00ff */
[----:B------:R-:W-:Y:S02]  /*115c0*/  LOP3.LUT R7, R162, UR17, R129, 0x96, !PT ;  /* 0x00000011a2077c12 */ /* 0x000fe4000f8e9681 */
[----:B------:R-:W-:Y:S01]  /*115d0*/  MOV R2, R128 ;  /* 0x0000008000027202 */ /* 0x000fe20000000f00 */
[----:B------:R-:W-:-:S04]  /*115e0*/  IMAD.WIDE.U32 R128, R5, -0x2daee0ad, RZ ;  /* 0xd2511f5305807825 */ /* 0x000fc800078e00ff */
[----:B------:R-:W-:Y:S01]  /*115f0*/  IMAD.MOV.U32 R5, RZ, RZ, R156 ;  /* 0x000000ffff057224 */ /* 0x000fe200078e009c */
[----:B------:R-:W-:Y:S02]  /*11600*/  LOP3.LUT R148, R130, UR13, R129, 0x96, !PT ;  /* 0x0000000d82947c12 */ /* 0x000fe4000f8e9681 */
[----:B------:R-:W-:-:S07]  /*11610*/  MOV R156, R128 ;  /* 0x00000080009c7202 */ /* 0x000fce0000000f00 */
.L_x_16947:
[----:B------:R-:W-:Y:S05]  /*11620*/  BSYNC.RECONVERGENT B2 ;  /* 0x0000000000027941 */ /* 0x000fea0003800200 */
.L_x_16946:
[----:B------:R-:W-:Y:S01]  /*11630*/  I2FP.F32.U32 R128, R5 ;  /* 0x0000000500807245 */ /* 0x000fe20000201000 */
[----:B------:R-:W-:Y:S01]  /*11640*/  BSSY.RECONVERGENT B2, `(.L_x_16951) ;  /* 0x000005c000027945 */ /* 0x000fe20003800200 */
[----:B------:R-:W-:Y:S02]  /*11650*/  SHF.L.U32 R130, R133, 0x10, RZ ;  /* 0x0000001085827819 */ /* 0x000fe400000006ff */
[----:B------:R-:W-:Y:S01]  /*11660*/  ISETP.NE.AND P2, PT, R131, 0x1, PT ;  /* 0x000000018300780c */ /* 0x000fe20003f45270 */
[----:B------:R-:W-:Y:S01]  /*11670*/  FFMA.FTZ R128, R128, R159, 1.1641532182693481445e-10 ;  /* 0x2f00000080807423 */ /* 0x000fe2000001009f */
[----:B------:R-:W-:Y:S01]  /*11680*/  MOV R129, R2 ;  /* 0x0000000200817202 */ /* 0x000fe20000000f00 */
[----:B------:R-:W-:-:S03]  /*11690*/  FMUL.FTZ R5, R130, R145 ;  /* 0x0000009182057220 */ /* 0x000fc60000410000 */
[----:B------:R-:W-:Y:S01]  /*116a0*/  FSETP.GTU.FTZ.AND P1, PT, R128, R155, PT ;  /* 0x0000009b8000720b */ /* 0x000fe20003f3c000 */
[----:B------:R-:W-:-:S05]  /*116b0*/  FMUL.FTZ R5, R5, R158 ;  /* 0x0000009e05057220 */ /* 0x000fca0000410000 */
[----:B------:R-:W-:Y:S02]  /*116c0*/  FSEL R157, R5, RZ, !P1 ;  /* 0x000000ff059d7208 */ /* 0x000fe40004800000 */
[----:B------:R-:W-:Y:S01]  /*116d0*/  PRMT R5, R133, 0x7632, R5 ;  /* 0x0000763285057816 */ /* 0x000fe20000000005 */
        /* <DEDUP_REMOVED lines=11> */
.L_x_16953:
        /* <DEDUP_REMOVED lines=13> */
.L_x_16955:
[----:B------:R-:W-:Y:S05]  /*11860*/  BSYNC.RECONVERGENT B3 ;  /* 0x0000000000037941 */ /* 0x000fea0003800200 */
.L_x_16954:
        /* <DEDUP_REMOVED lines=57> */
.L_x_16952:
[----:B------:R-:W-:Y:S05]  /*11c00*/  BSYNC.RECONVERGENT B2 ;  /* 0x0000000000027941 */ /* 0x000fea0003800200 */
.L_x_16951:
        /* <DEDUP_REMOVED lines=21> */
.L_x_16958:
        /* <DEDUP_REMOVED lines=13> */
.L_x_16960:
[----:B------:R-:W-:Y:S05]  /*11e30*/  BSYNC.RECONVERGENT B3 ;  /* 0x0000000000037941 */ /* 0x000fea0003800200 */
.L_x_16959:
        /* <DEDUP_REMOVED lines=57> */
.L_x_16957:
[----:B------:R-:W-:Y:S05]  /*121d0*/  BSYNC.RECONVERGENT B2 ;  /* 0x0000000000027941 */ /* 0x000fea0003800200 */
.L_x_16956:
        /* <DEDUP_REMOVED lines=22> */
.L_x_16963:
        /* <DEDUP_REMOVED lines=13> */
.L_x_16965:
[----:B------:R-:W-:Y:S05]  /*12410*/  BSYNC.RECONVERGENT B3 ;  /* 0x0000000000037941 */ /* 0x000fea0003800200 */
.L_x_16964:
        /* <DEDUP_REMOVED lines=57> */
.L_x_16962:
[----:B------:R-:W-:Y:S05]  /*127b0*/  BSYNC.RECONVERGENT B2 ;  /* 0x0000000000027941 */ /* 0x000fea0003800200 */
.L_x_16961:
        /* <DEDUP_REMOVED lines=21> */
.L_x_16968:
        /* <DEDUP_REMOVED lines=13> */
.L_x_16970:
[----:B------:R-:W-:Y:S05]  /*129e0*/  BSYNC.RECONVERGENT B3 ;  /* 0x0000000000037941 */ /* 0x000fea0003800200 */
.L_x_16969:
        /* <DEDUP_REMOVED lines=57> */
.L_x_16967:
[----:B------:R-:W-:Y:S05]  /*12d80*/  BSYNC.RECONVERGENT B2 ;  /* 0x0000000000027941 */ /* 0x000fea0003800200 */
.L_x_16966:
[----:B------:R-:W-:Y:S01]  /*12d90*/  I2FP.F32.U32 R128, R5 ;  /* 0x0000000500807245 */ /* 0x000fe20000201000 */
[----:B------:R-:W-:Y:S01]  /*12da0*/  BSSY.RECONVERGENT B2, `(.L_x_16971) ;  /* 0x000005e000027945 */ /* 0x000fe20003800200 */
[C---:B------:R-:W-:Y:S02]  /*12db0*/  SHF.L.U32 R162, R135.reuse, 0x10, RZ ;  /* 0x0000001087a27819 */ /* 0x040fe400000006ff */
[----:B------:R-:W-:Y:S01]  /*12dc0*/  ISETP.NE.AND P6, PT, R130, 0x1, PT ;  /* 0x000000018200780c */ /* 0x000fe20003fc5270 */
[----:B------:R-:W-:Y:S01]  /*12dd0*/  FFMA.FTZ R128, R128, R159, 1.1641532182693481445e-10 ;  /* 0x2f00000080807423 */ /* 0x000fe2000001009f */
[----:B------:R-:W-:Y:S01]  /*12de0*/  MOV R129, R2 ;  /* 0x0000000200817202 */ /* 0x000fe20000000f00 */
[----:B------:R-:W-:Y:S01]  /*12df0*/  FMUL.FTZ R5, R162, R145 ;  /* 0x00000091a2057220 */ /* 0x000fe20000410000 */
[----:B------:R-:W-:Y:S02]  /*12e00*/  PRMT R162, R135, 0x7632, R162 ;  /* 0x0000763287a27816 */ /* 0x000fe400000000a2 */
[----:B------:R-:W-:Y:S01]  /*12e10*/  FSETP.GTU.FTZ.AND P5, PT, R128, R155, PT ;  /* 0x0000009b8000720b */ /* 0x000fe20003fbc000 */
[----:B------:R-:W-:-:S05]  /*12e20*/  FMUL.FTZ R5, R5, R158 ;  /* 0x0000009e05057220 */ /* 0x000fca0000410000 */
        /* <DEDUP_REMOVED lines=12> */
.L_x_16973:
        /* <DEDUP_REMOVED lines=14> */
.L_x_16975:
[----:B------:R-:W-:Y:S05]  /*12fd0*/  BSYNC.RECONVERGENT B3 ;  /* 0x0000000000037941 */ /* 0x000fea0003800200 */
.L_x_16974:
        /* <DEDUP_REMOVED lines=54> */
[----:B------:R-:W-:Y:S01]  /*13340*/  IMAD.MOV.U32 R5, RZ, RZ, RZ ;  /* 0x000000ffff057224 */ /* 0x000fe200078e00ff */
[----:B------:R-:W-:Y:S01]  /*13350*/  LOP3.LUT R148, R130, UR13, R129, 0x96, !PT ;  /* 0x0000000d82947c12 */ /* 0x000fe2000f8e9681 */
[----:B------:R-:W-:Y:S01]  /*13360*/  IMAD.MOV.U32 R129, RZ, RZ, R156 ;  /* 0x000000ffff817224 */ /* 0x000fe200078e009c */
[----:B------:R-:W-:-:S07]  /*13370*/  MOV R156, R128 ;  /* 0x00000080009c7202 */ /* 0x000fce0000000f00 */
.L_x_16972:
[----:B------:R-:W-:Y:S05]  /*13380*/  BSYNC.RECONVERGENT B2 ;  /* 0x0000000000027941 */ /* 0x000fea0003800200 */
.L_x_16971:
        /* <DEDUP_REMOVED lines=8> */
[----:B------:R-:W-:Y:S02]  /*13410*/  FMUL.FTZ R128, R161, R72 ;  /* 0x00000048a1807220 */ /* 0x000fe40000410000 */
[----:B------:R-:W-:Y:S01]  /*13420*/  FSETP.GTU.FTZ.AND P6, PT, R130, R155, PT ;  /* 0x0000009b8200720b */ /* 0x000fe20003fdc000 */
[----:B------:R-:W-:Y:S01]  /*13430*/  FMUL.FTZ R158, R129, R158 ;  /* 0x0000009e819e7220 */ /* 0x000fe20000410000 */
[----:B------:R-:W-:Y:S01]  /*13440*/  FMUL.FTZ R129, R160, R73 ;  /* 0x00000049a0817220 */ /* 0x000fe20000410000 */
[----:B------:R-:W-:-:S03]  /*13450*/  FMUL.FTZ R130, R157, R74 ;  /* 0x0000004a9d827220 */ /* 0x000fc60000410000 */
[----:B------:R-:W-:Y:S02]  /*13460*/  FSEL R158, R158, RZ, !P6 ;  /* 0x000000ff9e9e7208 */ /* 0x000fe40007000000 */
[----:B------:R-:W-:-:S03]  /*13470*/  PLOP3.LUT P6, PT, P6, PT, PT, 0x8, 0x80 ;  /* 0x000000000080781c */ /* 0x000fc600037ce170 */
[----:B------:R-:W-:-:S10]  /*13480*/  FMUL.FTZ R135, R158, R79 ;  /* 0x0000004f9e877220 */ /* 0x000fd40000410000 */
.L_x_16935:
[----:B------:R-:W-:Y:S01]  /*13490*/  SEL R158, RZ, 0x10000, !P5 ;  /* 0x00010000ff9e7807 */ /* 0x000fe20006800000 */
[----:B------:R-:W0:Y:S01]  /*134a0*/  LDC.64 R162, c[0x0][0x3a8] ;  /* 0x0000ea00ffa27b82 */ /* 0x000e220000000a00 */
[----:B------:R-:W-:Y:S02]  /*134b0*/  SEL R155, RZ, 0x1000000, !P6 ;  /* 0x01000000ff9b7807 */ /* 0x000fe40007000000 */
[----:B------:R-:W-:Y:S02]  /*134c0*/  SEL R161, RZ, 0x100, !P4 ;  /* 0x00000100ffa17807 */ /* 0x000fe40006000000 */
[----:B------:R-:W-:Y:S02]  /*134d0*/  ISETP.NE.AND P6, PT, R3, RZ, PT ;  /* 0x000000ff0300720c */ /* 0x000fe40003fc5270 */
[----:B------:R-:W-:Y:S02]  /*134e0*/  LOP3.LUT R161, R161, R155, R158, 0xfe, !PT ;  /* 0x0000009ba1a17212 */ /* 0x000fe400078efe9e */
[----:B------:R-:W1:Y:S01]  /*134f0*/  LDC.64 R158, c[0x0][0x3b0] ;  /* 0x0000ec00ff9e7b82 */ /* 0x000e620000000a00 */
[----:B------:R-:W-:-:S02]  /*13500*/  SEL R3, RZ, 0x1000000, !P2 ;  /* 0x01000000ff037807 */ /* 0x000fc40005000000 */
[----:B------:R-:W-:Y:S02]  /*13510*/  SEL R155, RZ, 0x10000, !P1 ;  /* 0x00010000ff9b7807 */ /* 0x000fe40004800000 */
[----:B------:R-:W-:-:S04]  /*13520*/  SEL R160, RZ, 0x100, !P0 ;  /* 0x00000100ffa07807 */ /* 0x000fc80004000000 */
[----:B------:R-:W-:Y:S02]  /*13530*/  LOP3.LUT R3, R160, R3, R155, 0xfe, !PT ;  /* 0x00000003a0037212 */ /* 0x000fe400078efe9b */
[----:B------:R-:W-:-:S04]  /*13540*/  SEL R160, RZ, 0x1, !P3 ;  /* 0x00000001ffa07807 */ /* 0x000fc80005800000 */
[----:B------:R-:W-:Y:S01]  /*13550*/  LOP3.LUT R161, R161, R160, RZ, 0xfc, !PT ;  /* 0x000000a0a1a17212 */ /* 0x000fe200078efcff */
[----:B0-----:R-:W-:Y:S01]  /*13560*/  IMAD.WIDE.U32 R162, R147, 0x20, R162 ;  /* 0x0000002093a27825 */ /* 0x001fe200078e00a2 */
[----:B------:R-:W-:-:S04]  /*13570*/  SEL R160, RZ, 0x1, !P6 ;  /* 0x00000001ffa07807 */ /* 0x000fc80007000000 */
[----:B------:R-:W-:Y:S01]  /*13580*/  LOP3.LUT R160, R3, R160, RZ, 0xfc, !PT ;  /* 0x000000a003a07212 */ /* 0x000fe200078efcff */
[----:B------:R0:W-:Y:S01]  /*13590*/  STG.E.128 desc[UR6][R162.64], R128 ;  /* 0x00000080a2007986 */ /* 0x0001e2000c101d06 */
[----:B------:R-:W-:Y:S02]  /*135a0*/  IMAD.MOV.U32 R3, RZ, RZ, R156 ;  /* 0x000000ffff037224 */ /* 0x000fe400078e009c */
[C---:B-1----:R-:W-:Y:S01]  /*135b0*/  IMAD.WIDE.U32 R158, R147.reuse, 0x8, R158 ;  /* 0x00000008939e7825 */ /* 0x042fe200078e009e */
[----:B------:R0:W-:Y:S01]  /*135c0*/  STG.E.128 desc[UR6][R162.64+0x10], R132 ;  /* 0x00001084a2007986 */ /* 0x0001e2000c101d06 */
[----:B------:R-:W-:-:S03]  /*135d0*/  IADD3 R147, PT, PT, R147, 0x20, RZ ;  /* 0x0000002093937810 */ /* 0x000fc60007ffe0ff */
[----:B------:R0:W-:Y:S04]  /*135e0*/  STG.E.64 desc[UR6][R158.64], R160 ;  /* 0x000000a09e007986 */ /* 0x0001e8000c101b06 */
.L_x_16893:
[----:B------:R-:W-:Y:S05]  /*135f0*/  BSYNC.RECONVERGENT B1 ;  /* 0x0000000000017941 */ /* 0x000fea0003800200 */
.L_x_16892:
        /* <DEDUP_REMOVED lines=13> */
[----:B------:R-:W-:Y:S01]  /*136d0*/  ISETP.NE.AND P1, PT, R5, 0x1, PT ;  /* 0x000000010500780c */ /* 0x000fe20003f25270 */
[----:B------:R-:W-:Y:S01]  /*136e0*/  BSSY.RECONVERGENT B2, `(.L_x_16979) ;  /* 0x0000055000027945 */ /* 0x000fe20003800200 */
[----:B---3--:R-:W-:Y:S01]  /*136f0*/  IMAD.MOV.U32 R137, RZ, RZ, 0x2 ;  /* 0x00000002ff897424 */ /* 0x008fe200078e00ff */
[----:B------:R-:W-:Y:S01]  /*13700*/  MOV R136, R2 ;  /* 0x0000000200887202 */ /* 0x000fe20000000f00 */
[----:B-1----:R-:W-:-:S09]  /*13710*/  IMAD.MOV.U32 R156, RZ, RZ, R3 ;  /* 0x000000ffff9c7224 */ /* 0x002fd200078e0003 */
        /* <DEDUP_REMOVED lines=11> */
.L_x_16981:
        /* <DEDUP_REMOVED lines=13> */
.L_x_16983:
[----:B------:R-:W-:Y:S05]  /*138a0*/  BSYNC.RECONVERGENT B3 ;  /* 0x0000000000037941 */ /* 0x000fea0003800200 */
.L_x_16982:
        /* <DEDUP_REMOVED lines=56> */
.L_x_16980:
[----:B------:R-:W-:Y:S05]  /*13c30*/  BSYNC.RECONVERGENT B2 ;  /* 0x0000000000027941 */ /* 0x000fea0003800200 */
.L_x_16979:
[----:B0-2---:R-:W0:Y:S01]  /*13c40*/  LDC R160, c[0x0][0x408] ;  /* 0x00010200ffa07b82 */ /* 0x005e220000000800 */
        /* <DEDUP_REMOVED lines=26> */
.L_x_16986:
        /* <DEDUP_REMOVED lines=13> */
.L_x_16988:
[----:B------:R-:W-:Y:S05]  /*13ec0*/  BSYNC.RECONVERGENT B3 ;  /* 0x0000000000037941 */ /* 0x000fea0003800200 */
.L_x_16987:
        /* <DEDUP_REMOVED lines=57> */
.L_x_16985:
[----:B------:R-:W-:Y:S05]  /*14260*/  BSYNC.RECONVERGENT B2 ;  /* 0x0000000000027941 */ /* 0x000fea0003800200 */
.L_x_16984:
        /* <DEDUP_REMOVED lines=23> */
.L_x_16991:
        /* <DEDUP_REMOVED lines=13> */
.L_x_16993:
[----:B------:R-:W-:Y:S05]  /*144b0*/  BSYNC.RECONVERGENT B3 ;  /* 0x0000000000037941 */ /* 0x000fea0003800200 */
.L_x_16992:
        /* <DEDUP_REMOVED lines=57> */
.L_x_16990:
[----:B------:R-:W-:Y:S05]  /*14850*/  BSYNC.RECONVERGENT B2 ;  /* 0x0000000000027941 */ /* 0x000fea0003800200 */
.L_x_16989:
        /* <DEDUP_REMOVED lines=8> */
[----:B------:R-:W-:Y:S02]  /*148e0*/  FSEL R139, R5, RZ, !P1 ;  /* 0x000000ff058b7208 */ /* 0x000fe40004800000 */
[----:B------:R-:W-:Y:S01]  /*148f0*/  PRMT R5, R141, 0x7632, R5 ;  /* 0x000076328d057816 */ /* 0x000fe20000000005 */
[----:B------:R-:W-:Y:S01]  /*14900*/  HFMA2 R141, -RZ, RZ, 0, 1.1920928955078125e-07 ;  /* 0x00000002ff8d7431 */ /* 0x000fe200000001ff */
[----:B------:R-:W-:Y:S01]  /*14910*/  PLOP3.LUT P1, PT, P1, PT, PT, 0x8, 0x80 ;  /* 0x000000000080781c */ /* 0x000fe20000f2e170 */
[----:B------:R-:W-:Y:S01]  /*14920*/  FFMA.FTZ R138, R139, R98, R106 ;  /* 0x000000628b8a7223 */ /* 0x000fe2000001006a */
        /* <DEDUP_REMOVED lines=10> */
.L_x_16996:
        /* <DEDUP_REMOVED lines=13> */
.L_x_16998:
[----:B------:R-:W-:Y:S05]  /*14aa0*/  BSYNC.RECONVERGENT B3 ;  /* 0x0000000000037941 */ /* 0x000fea0003800200 */
.L_x_16997:
        /* <DEDUP_REMOVED lines=57> */
.L_x_16995:
[----:B------:R-:W-:Y:S05]  /*14e40*/  BSYNC.RECONVERGENT B2 ;  /* 0x0000000000027941 */ /* 0x000fea0003800200 */
.L_x_16994:
        /* <DEDUP_REMOVED lines=22> */
.L_x_17001:
        /* <DEDUP_REMOVED lines=13> */
.L_x_17003:
[----:B------:R-:W-:Y:S05]  /*15080*/  BSYNC.RECONVERGENT B3 ;  /* 0x0000000000037941 */ /* 0x000fea0003800200 */
.L_x_17002:
        /* <DEDUP_REMOVED lines=57> */
.L_x_17000:
[----:B------:R-:W-:Y:S05]  /*15420*/  BSYNC.RECONVERGENT B2 ;  /* 0x0000000000027941 */ /* 0x000fea0003800200 */
.L_x_16999:
        /* <DEDUP_REMOVED lines=23> */
.L_x_17006:
        /* <DEDUP_REMOVED lines=13> */
.L_x_17008:
[----:B------:R-:W-:Y:S05]  /*15670*/  BSYNC.RECONVERGENT B3 ;  /* 0x0000000000037941 */ /* 0x000fea0003800200 */
.L_x_17007:
        /* <DEDUP_REMOVED lines=57> */
.L_x_17005:
[----:B------:R-:W-:Y:S05]  /*15a10*/  BSYNC.RECONVERGENT B2 ;  /* 0x0000000000027941 */ /* 0x000fea0003800200 */
.L_x_17004:
        /* <DEDUP_REMOVED lines=22> */
.L_x_17011:
        /* <DEDUP_REMOVED lines=13> */
.L_x_17013:
[----:B------:R-:W-:Y:S05]  /*15c50*/  BSYNC.RECONVERGENT B3 ;  /* 0x0000000000037941 */ /* 0x000fea0003800200 */
.L_x_17012:
        /* <DEDUP_REMOVED lines=54> */
[----:B------:R-:W-:Y:S02]  /*15fc0*/  IMAD.MOV.U32 R156, RZ, RZ, R158 ;  /* 0x000000ffff9c7224 */ /* 0x000fe400078e009e */
[----:B------:R-:W-:Y:S01]  /*15fd0*/  HFMA2 R158, -RZ, RZ, 0, 0 ;  /* 0x00000000ff9e7431 */ /* 0x000fe200000001ff */
[----:B------:R-:W-:-:S07]  /*15fe0*/  LOP3.LUT R148, R162, UR13, R159, 0x96, !PT ;  /* 0x0000000da2947c12 */ /* 0x000fce000f8e969f */
.L_x_17010:
[----:B------:R-:W-:Y:S05]  /*15ff0*/  BSYNC.RECONVERGENT B2 ;  /* 0x0000000000027941 */ /* 0x000fea0003800200 */
.L_x_17009:
        /* <DEDUP_REMOVED lines=23> */
.L_x_17016:
        /* <DEDUP_REMOVED lines=14> */
.L_x_17018:
[----:B------:R-:W-:Y:S05]  /*16250*/  BSYNC.RECONVERGENT B3 ;  /* 0x0000000000037941 */ /* 0x000fea0003800200 */
.L_x_17017:
        /* <DEDUP_REMOVED lines=58> */
.L_x_17015:
[----:B------:R-:W-:Y:S05]  /*16600*/  BSYNC.RECONVERGENT B2 ;  /* 0x0000000000027941 */ /* 0x000fea0003800200 */
.L_x_17014:
        /* <DEDUP_REMOVED lines=10> */
.L_x_16978:
[----:B------:R-:W-:Y:S01]  /*166b0*/  ISETP.NE.AND P1, PT, R5, 0x1, PT ;  /* 0x000000010500780c */ /* 0x000fe20003f25270 */
[----:B------:R-:W-:Y:S01]  /*166c0*/  BSSY.RECONVERGENT B2, `(.L_x_17020) ;  /* 0x0000055000027945 */ /* 0x000fe20003800200 */
[----:B---3--:R-:W-:Y:S02]  /*166d0*/  HFMA2 R137, -RZ, RZ, 0, 1.1920928955078125e-07 ;  /* 0x00000002ff897431 */ /* 0x008fe400000001ff */
        /* <DEDUP_REMOVED lines=13> */
.L_x_17022:
        /* <DEDUP_REMOVED lines=13> */
.L_x_17024:
[----:B------:R-:W-:Y:S05]  /*16880*/  BSYNC.RECONVERGENT B3 ;  /* 0x0000000000037941 */ /* 0x000fea0003800200 */
.L_x_17023:
        /* <DEDUP_REMOVED lines=56> */
.L_x_17021:
[----:B------:R-:W-:Y:S05]  /*16c10*/  BSYNC.RECONVERGENT B2 ;  /* 0x0000000000027941 */ /* 0x000fea0003800200 */
.L_x_17020:
[----:B------:R-:W1:Y:S01]  /*16c20*/  LDC R157, c[0x0][0x404] ;  /* 0x00010100ff9d7b82 */ /* 0x000e620000000800 */
[----:B------:R-:W-:Y:S01]  /*16c30*/  I2FP.F32.U32 R3, R136 ;  /* 0x0000008800037245 */ /* 0x000fe20000201000 */
[----:B0-2---:R-:W-:Y:S01]  /*16c40*/  IMAD.MOV.U32 R158, RZ, RZ, 0x2f800000 ;  /* 0x2f800000ff9e7424 */ /* 0x005fe200078e00ff */
[C---:B-----5:R-:W-:Y:S01]  /*16c50*/  SHF.L.U32 R138, R140.reuse, 0x10, RZ ;  /* 0x000000108c8a7819 */ /* 0x060fe200000006ff */
[----:B------:R-:W-:Y:S01]  /*16c60*/  BSSY.RECONVERGENT B2, `(.L_x_17025) ;  /* 0x000005d000027945 */ /* 0x000fe20003800200 */
[----:B------:R-:W-:Y:S01]  /*16c70*/  ISETP.NE.AND P2, PT, R137, 0x1, PT ;  /* 0x000000018900780c */ /* 0x000fe20003f45270 */
[----:B------:R-:W-:Y:S01]  /*16c80*/  FFMA.FTZ R136, R3, R158, 1.1641532182693481445e-10 ;  /* 0x2f00000003887423 */ /* 0x000fe2000001009e */
[----:B------:R-:W-:Y:S01]  /*16c90*/  PRMT R140, R140, 0x7632, R140 ;  /* 0x000076328c8c7816 */ /* 0x000fe2000000008c */
[----:B------:R-:W0:Y:S01]  /*16ca0*/  LDC R159, c[0x0][0x408] ;  /* 0x00010200ff9f7b82 */ /* 0x000e220000000800 */
[----:B------:R-:W-:Y:S01]  /*16cb0*/  FMUL.FTZ R138, R138, R145 ;  /* 0x000000918a8a7220 */ /* 0x000fe20000410000 */
[----:B------:R-:W-:-:S02]  /*16cc0*/  MOV R5, R2 ;  /* 0x0000000200057202 */ /* 0x000fc40000000f00 */
[----:B-1----:R-:W-:-:S04]  /*16cd0*/  FSETP.GTU.FTZ.AND P1, PT, R136, R157, PT ;  /* 0x0000009d8800720b */ /* 0x002fc80003f3c000 */
[----:B------:R-:W-:Y:S01]  /*16ce0*/  PLOP3.LUT P3, PT, P1, PT, PT, 0x8, 0x80 ;  /* 0x000000000080781c */ /* 0x000fe20000f6e170 */
[----:B0-----:R-:W-:-:S03]  /*16cf0*/  FMUL.FTZ R138, R138, R159 ;  /* 0x0000009f8a8a7220 */ /* 0x001fc60000410000 */
[----:B------:R-:W-:Y:S02]  /*16d00*/  P2R R3, PR, RZ, 0x8 ;  /* 0x00000008ff037803 */ /* 0x000fe40000000000 */
[----:B------:R-:W-:Y:S01]  /*16d10*/  FSEL R163, R138, RZ, !P1 ;  /* 0x000000ff8aa37208 */ /* 0x000fe20004800000 */
[----:B------:R-:W-:Y:S01]  /*16d20*/  IMAD.MOV.U32 R138, RZ, RZ, 0x2 ;  /* 0x00000002ff8a7424 */ /* 0x000fe200078e00ff */
        /* <DEDUP_REMOVED lines=9> */
.L_x_17027:
        /* <DEDUP_REMOVED lines=13> */
.L_x_17029:
[----:B------:R-:W-:Y:S05]  /*16e90*/  BSYNC.RECONVERGENT B3 ;  /* 0x0000000000037941 */ /* 0x000fea0003800200 */
.L_x_17028:
        /* <DEDUP_REMOVED lines=57> */
.L_x_17026:
[----:B------:R-:W-:Y:S05]  /*17230*/  BSYNC.RECONVERGENT B2 ;  /* 0x0000000000027941 */ /* 0x000fea0003800200 */
.L_x_17025:
        /* <DEDUP_REMOVED lines=9> */
[----:B------:R-:W-:Y:S01]  /*172d0*/  FSEL R160, R140, RZ, !P2 ;  /* 0x000000ff8ca07208 */ /* 0x000fe20005000000 */
[----:B------:R-:W-:Y:S01]  /*172e0*/  IMAD.MOV.U32 R140, RZ, RZ, 0x2 ;  /* 0x00000002ff8c7424 */ /* 0x000fe200078e00ff */
        /* <DEDUP_REMOVED lines=11> */
.L_x_17032:
        /* <DEDUP_REMOVED lines=13> */
.L_x_17034:
[----:B------:R-:W-:Y:S05]  /*17470*/  BSYNC.RECONVERGENT B3 ;  /* 0x0000000000037941 */ /* 0x000fea0003800200 */
.L_x_17033:
        /* <DEDUP_REMOVED lines=57> */
.L_x_17031:
[----:B------:R-:W-:Y:S05]  /*17810*/  BSYNC.RECONVERGENT B2 ;  /* 0x0000000000027941 */ /* 0x000fea0003800200 */
.L_x_17030:
        /* <DEDUP_REMOVED lines=22> */
.L_x_17037:
        /* <DEDUP_REMOVED lines=13> */
.L_x_17039:
[----:B------:R-:W-:Y:S05]  /*17a50*/  BSYNC.RECONVERGENT B3 ;  /* 0x0000000000037941 */ /* 0x000fea0003800200 */
.L_x_17038:
        /* <DEDUP_REMOVED lines=57> */
.L_x_17036:
[----:B------:R-:W-:Y:S05]  /*17df0*/  BSYNC.RECONVERGENT B2 ;  /* 0x0000000000027941 */ /* 0x000fea0003800200 */
.L_x_17035:
        /* <DEDUP_REMOVED lines=21> */
.L_x_17042:
        /* <DEDUP_REMOVED lines=13> */
.L_x_17044:
[----:B------:R-:W-:Y:S05]  /*18020*/  BSYNC.RECONVERGENT B3 ;  /* 0x0000000000037941 */ /* 0x000fea0003800200 */
.L_x_17043:
        /* <DEDUP_REMOVED lines=57> */
.L_x_17041:
[----:B------:R-:W-:Y:S05]  /*183c0*/  BSYNC.RECONVERGENT B2 ;  /* 0x0000000000027941 */ /* 0x000fea0003800200 */
.L_x_17040:
        /* <DEDUP_REMOVED lines=22> */
.L_x_17047:
        /* <DEDUP_REMOVED lines=13> */
.L_x_17049:
[----:B------:R-:W-:Y:S05]  /*18600*/  BSYNC.RECONVERGENT B3 ;  /* 0x0000000000037941 */ /* 0x000fea0003800200 */
.L_x_17048:
        /* <DEDUP_REMOVED lines=57> */
.L_x_17046:
[----:B------:R-:W-:Y:S05]  /*189a0*/  BSYNC.RECONVERGENT B2 ;  /* 0x0000000000027941 */ /* 0x000fea0003800200 */
.L_x_17045:
        /* <DEDUP_REMOVED lines=21> */
.L_x_17052:
        /* <DEDUP_REMOVED lines=13> */
.L_x_17054:
[----:B------:R-:W-:Y:S05]  /*18bd0*/  BSYNC.RECONVERGENT B3 ;  /* 0x0000000000037941 */ /* 0x000fea0003800200 */
.L_x_17053:
        /* <DEDUP_REMOVED lines=57> */
.L_x_17051:
[----:B------:R-:W-:Y:S05]  /*18f70*/  BSYNC.RECONVERGENT B2 ;  /* 0x0000000000027941 */ /* 0x000fea0003800200 */
.L_x_17050:
[----:B------:R-:W-:Y:S01]  /*18f80*/  I2FP.F32.U32 R5, R5 ;  /* 0x0000000500057245 */ /* 0x000fe20000201000 */
[----:B------:R-:W-:Y:S01]  /*18f90*/  BSSY.RECONVERGENT B2, `(.L_x_17055) ;  /* 0x000005e000027945 */ /* 0x000fe20003800200 */
[----:B------:R-:W-:Y:S02]  /*18fa0*/  SHF.L.U32 R162, R143, 0x10, RZ ;  /* 0x000000108fa27819 */ /* 0x000fe400000006ff */
[----:B------:R-:W-:Y:S01]  /*18fb0*/  ISETP.NE.AND P6, PT, R138, 0x1, PT ;  /* 0x000000018a00780c */ /* 0x000fe20003fc5270 */
[----:B------:R-:W-:Y:S01]  /*18fc0*/  FFMA.FTZ R136, R5, R158, 1.1641532182693481445e-10 ;  /* 0x2f00000005887423 */ /* 0x000fe2000001009e */
[----:B------:R-:W-:Y:S02]  /*18fd0*/  IMAD.MOV.U32 R5, RZ, RZ, 0x2 ;  /* 0x00000002ff057424 */ /* 0x000fe400078e00ff */
[----:B------:R-:W-:Y:S01]  /*18fe0*/  FMUL.FTZ R164, R162, R145 ;  /* 0x00000091a2a47220 */ /* 0x000fe20000410000 */
[----:B------:R-:W-:Y:S02]  /*18ff0*/  PRMT R162, R143, 0x7632, R162 ;  /* 0x000076328fa27816 */ /* 0x000fe400000000a2 */
        /* <DEDUP_REMOVED lines=14> */
.L_x_17057:
        /* <DEDUP_REMOVED lines=14> */
.L_x_17059:
[----:B------:R-:W-:Y:S05]  /*191c0*/  BSYNC.RECONVERGENT B3 ;  /* 0x0000000000037941 */ /* 0x000fea0003800200 */
.L_x_17058:
        /* <DEDUP_REMOVED lines=58> */
.L_x_17056:
[----:B------:R-:W-:Y:S05]  /*19570*/  BSYNC.RECONVERGENT B2 ;  /* 0x0000000000027941 */ /* 0x000fea0003800200 */
.L_x_17055:
[----:B------:R-:W-:Y:S01]  /*19580*/  SHF.L.U32 R162, R162, 0x10, RZ ;  /* 0x00000010a2a27819 */ /* 0x000fe200000006ff */
[----:B------:R-:W-:Y:S01]  /*19590*/  FMUL.FTZ R139, R140, R99 ;  /* 0x000000638c8b7220 */ /* 0x000fe20000410000 */
[----:B------:R-:W-:Y:S01]  /*195a0*/  I2FP.F32.U32 R137, R137 ;  /* 0x0000008900897245 */ /* 0x000fe20000201000 */
[----:B------:R-:W-:Y:S01]  /*195b0*/  FMUL.FTZ R140, R141, R100 ;  /* 0x000000648d8c7220 */ /* 0x000fe20000410000 */
[----:B------:R-:W-:Y:S01]  /*195c0*/  FMUL.FTZ R141, R142, R101 ;  /* 0x000000658e8d7220 */ /* 0x000fe20000410000 */
[----:B------:R-:W-:Y:S01]  /*195d0*/  FMUL.FTZ R162, R162, R145 ;  /* 0x00000091a2a27220 */ /* 0x000fe20000410000 */
[----:B------:R-:W-:Y:S01]  /*195e0*/  FMUL.FTZ R142, R143, R102 ;  /* 0x000000668f8e7220 */ /* 0x000fe20000410000 */
[----:B------:R-:W-:Y:S01]  /*195f0*/  FFMA.FTZ R158, R137, R158, 1.1641532182693481445e-10 ;  /* 0x2f000000899e7423 */ /* 0x000fe2000001009e */
[----:B------:R-:W-:Y:S01]  /*19600*/  FMUL.FTZ R136, R163, R96 ;  /* 0x00000060a3887220 */ /* 0x000fe20000410000 */
[----:B------:R-:W-:Y:S01]  /*19610*/  FMUL.FTZ R162, R162, R159 ;  /* 0x0000009fa2a27220 */ /* 0x000fe20000410000 */
[----:B------:R-:W-:Y:S01]  /*19620*/  FMUL.FTZ R137, R160, R97 ;  /* 0x00000061a0897220 */ /* 0x000fe20000410000 */
[----:B------:R-:W-:Y:S01]  /*19630*/  FMUL.FTZ R138, R161, R98 ;  /* 0x00000062a18a7220 */ /* 0x000fe20000410000 */
[----:B------:R-:W-:-:S04]  /*19640*/  FSETP.GTU.FTZ.AND P6, PT, R158, R157, PT ;  /* 0x0000009d9e00720b */ /* 0x000fc80003fdc000 */
[----:B------:R-:W-:Y:S02]  /*19650*/  FSEL R162, R162, RZ, !P6 ;  /* 0x000000ffa2a27208 */ /* 0x000fe40007000000 */
[----:B------:R-:W-:-:S03]  /*19660*/  PLOP3.LUT P6, PT, P6, PT, PT, 0x8, 0x80 ;  /* 0x000000000080781c */ /* 0x000fc600037ce170 */
[----:B------:R-:W-:-:S10]  /*19670*/  FMUL.FTZ R143, R162, R103 ;  /* 0x00000067a28f7220 */ /* 0x000fd40000410000 */
.L_x_17019:
        /* <DEDUP_REMOVED lines=12> */
[----:B------:R-:W-:Y:S01]  /*19740*/  SEL R162, RZ, 0x1, !P3 ;  /* 0x00000001ffa27807 */ /* 0x000fe20005800000 */
[----:B0-----:R-:W-:-:S03]  /*19750*/  IMAD.WIDE.U32 R160, R147, 0x20, R160 ;  /* 0x0000002093a07825 */ /* 0x001fc600078e00a0 */
[----:B------:R-:W-:Y:S02]  /*19760*/  LOP3.LUT R163, R163, R162, RZ, 0xfc, !PT ;  /* 0x000000a2a3a37212 */ /* 0x000fe400078efcff */
[----:B------:R-:W-:Y:S01]  /*19770*/  SEL R162, RZ, 0x1, !P6 ;  /* 0x00000001ffa27807 */ /* 0x000fe20007000000 */
[----:B------:R3:W-:Y:S03]  /*19780*/  STG.E.128 desc[UR6][R160.64], R136 ;  /* 0x00000088a0007986 */ /* 0x0007e6000c101d06 */
[----:B------:R-:W-:Y:S01]  /*19790*/  LOP3.LUT R162, R3, R162, RZ, 0xfc, !PT ;  /* 0x000000a203a27212 */ /* 0x000fe200078efcff */
[----:B-1----:R-:W-:Y:S01]  /*197a0*/  IMAD.WIDE.U32 R158, R147, 0x8, R158 ;  /* 0x00000008939e7825 */ /* 0x002fe200078e009e */
[----:B------:R3:W-:Y:S03]  /*197b0*/  STG.E.128 desc[UR6][R160.64+0x10], R140 ;  /* 0x0000108ca0007986 */ /* 0x0007e6000c101d06 */
[----:B------:R-:W-:Y:S01]  /*197c0*/  IMAD.MOV.U32 R3, RZ, RZ, R156 ;  /* 0x000000ffff037224 */ /* 0x000fe200078e009c */
[----:B------:R3:W-:Y:S06]  /*197d0*/  STG.E.64 desc[UR6][R158.64], R162 ;  /* 0x000000a29e007986 */ /* 0x0007ec000c101b06 */
.L_x_16977:
[----:B------:R-:W-:Y:S05]  /*197e0*/  BSYNC.RECONVERGENT B1 ;  /* 0x0000000000017941 */ /* 0x000fea0003800200 */
.L_x_16976:
[----:B------:R-:W-:Y:S01]  /*197f0*/  ISETP.NE.AND P6, PT, R146, RZ, PT ;  /* 0x000000ff9200720c */ /* 0x000fe20003fc5270 */
[----:B------:R-:W-:Y:S01]  /*19800*/  FADD.FTZ R146, RZ, R112 ;  /* 0x00000070ff927221 */ /* 0x000fe20000010000 */
[C---:B------:R-:W-:Y:S01]  /*19810*/  ISETP.GT.U32.AND P1, PT, R6.reuse, 0x3f, PT ;  /* 0x0000003f0600780c */ /* 0x040fe20003f24070 */
[----:B------:R-:W-:Y:S01]  /*19820*/  UMOV UR17, 0xffffffff ;  /* 0xffffffff00117882 */ /* 0x000fe20000000000 */
[C---:B------:R-:W-:Y:S01]  /*19830*/  ISETP.GT.U32.AND P2, PT, R6.reuse, 0x5f, PT ;  /* 0x0000005f0600780c */ /* 0x040fe20003f44070 */
[----:B------:R-:W-:Y:S01]  /*19840*/  FADD.FTZ R145, R113, R146 ;  /* 0x0000009271917221 */ /* 0x000fe20000010000 */
[----:B------:R-:W-:Y:S02]  /*19850*/  ISETP.GT.U32.AND P3, PT, R6, 0x7f, PT ;  /* 0x0000007f0600780c */ /* 0x000fe40003f64070 */
[----:B------:R-:W-:Y:S01]  /*19860*/  LOP3.LUT P4, RZ, R144, 0x1f, RZ, 0xc0, !PT ;  /* 0x0000001f90ff7812 */ /* 0x000fe2000788c0ff */
        /* <DEDUP_REMOVED lines=33> */
[----:B------:R-:W4:Y:S01]  /*19a80*/  LDC R146, c[0x0][0x400] ;  /* 0x00010000ff927b82 */ /* 0x000f220000000800 */
[----:B0123--:R-:W-:-:S05]  /*19a90*/  FADD.FTZ R158, R145, R144 ;  /* 0x00000090919e7221 */ /* 0x00ffca0000010000 */
        /* <DEDUP_REMOVED lines=83> */
.L_x_17081:
[----:B-1----:R-:W-:Y:S01]  /*19fd0*/  FADD.FTZ R155, R160, R161 ;  /* 0x000000a1a09b7221 */ /* 0x002fe20000010000 */
[----:B------:R-:W-:Y:S01]  /*19fe0*/  FMUL.FTZ R144, R157, R157 ;  /* 0x0000009d9d907220 */ /* 0x000fe20000410000 */
[----:B------:R-:W-:Y:S01]  /*19ff0*/  ISETP.NE.AND P1, PT, RZ, UR15, PT ;  /* 0x0000000fff007c0c */ /* 0x000fe2000bf25270 */
[----:B------:R-:W-:Y:S01]  /*1a000*/  BSSY.RECONVERGENT B1, `(.L_x_17061) ;  /* 0x000002d000017945 */ /* 0x000fe20003800200 */
[----:B------:R-:W-:Y:S02]  /*1a010*/  FFMA.FTZ R155, R155, R146, UR16 ;  /* 0x000000109b9b7e23 */ /* 0x000fe40008010092 */
[----:B------:R-:W1:Y:S01]  /*1a020*/  @!P4 LDC.64 R146, c[0x0][0x3c0] ;  /* 0x0000f000ff92cb82 */ /* 0x000e620000000a00 */
[----:B------:R-:W-:-:S05]  /*1a030*/  FSEL R156, R144, RZ, P1 ;  /* 0x000000ff909c7208 */ /* 0x000fca0000800000 */
[----:B------:R-:W-:Y:S01]  /*1a040*/  FADD.FTZ R155, R155, R156 ;  /* 0x0000009c9b9b7221 */ /* 0x000fe20000010000 */
[----:B------:R-:W-:Y:S01]  /*1a050*/  FSEL R156, R157, RZ, !P1 ;  /* 0x000000ff9d9c7208 */ /* 0x000fe20004800000 */
        /* <DEDUP_REMOVED lines=17> */
[----:B------:R-:W-:Y:S01]  /*1a170*/  FADD.FTZ R146, R114, -R156 ;  /* 0x8000009c72927221 */ /* 0x000fe20000010000 */
[C---:B------:R-:W-:Y:S01]  /*1a180*/  FMUL.FTZ R160, R155.reuse, R160 ;  /* 0x000000a09ba07220 */ /* 0x040fe20000410000 */
[----:B------:R-:W-:-:S02]  /*1a190*/  FMUL.FTZ R162, R155, R162 ;  /* 0x000000a29ba27220 */ /* 0x000fc40000410000 */
[----:B------:R-:W-:Y:S01]  /*1a1a0*/  FMUL.FTZ R147, R155, R146 ;  /* 0x000000929b937220 */ /* 0x000fe20000410000 */
[----:B------:R-:W-:Y:S01]  /*1a1b0*/  FADD.FTZ R146, R116, -R156 ;  /* 0x8000009c74927221 */ /* 0x000fe20000010000 */
[----:B------:R-:W-:Y:S01]  /*1a1c0*/  F2FP.BF16.F32.PACK_AB R144, R145, R144 ;  /* 0x000000909190723e */ /* 0x000fe200000010ff */
[----:B------:R-:W-:Y:S01]  /*1a1d0*/  FFMA.FTZ R160, R160, R11, R19 ;  /* 0x0000000ba0a07223 */ /* 0x000fe20000010013 */
[----:B------:R-:W-:Y:S01]  /*1a1e0*/  FFMA.FTZ R147, R147, R10, R18 ;  /* 0x0000000a93937223 */ /* 0x000fe20000010012 */
[----:B------:R-:W-:Y:S01]  /*1a1f0*/  FMUL.FTZ R145, R155, R146 ;  /* 0x000000929b917220 */ /* 0x000fe20000410000 */
[----:B------:R-:W-:Y:S01]  /*1a200*/  FADD.FTZ R146, R118, -R156 ;  /* 0x8000009c76927221 */ /* 0x000fe20000010000 */
[----:B------:R-:W-:Y:S02]  /*1a210*/  FFMA.FTZ R162, R162, R13, R21 ;  /* 0x0000000da2a27223 */ /* 0x000fe40000010015 */
[----:B------:R-:W-:Y:S01]  /*1a220*/  FFMA.FTZ R161, R145, R12, R20 ;  /* 0x0000000c91a17223 */ /* 0x000fe20000010014 */
[C---:B------:R-:W-:Y:S01]  /*1a230*/  FMUL.FTZ R157, R155.reuse, R146 ;  /* 0x000000929b9d7220 */ /* 0x040fe20000410000 */
[----:B------:R-:W-:Y:S01]  /*1a240*/  FMUL.FTZ R146, R155, R164 ;  /* 0x000000a49b927220 */ /* 0x000fe20000410000 */
[----:B------:R-:W-:Y:S01]  /*1a250*/  F2FP.BF16.F32.PACK_AB R145, R160, R147 ;  /* 0x00000093a091723e */ /* 0x000fe200000010ff */
[----:B-1----:R-:W-:-:S04]  /*1a260*/  IMAD.WIDE.U32 R158, R0, 0x10, R158 ;  /* 0x00000010009e7825 */ /* 0x002fc800078e009e */
[----:B------:R-:W-:Y:S01]  /*1a270*/  FFMA.FTZ R157, R157, R14, R22 ;  /* 0x0000000e9d9d7223 */ /* 0x000fe20000010016 */
[----:B------:R-:W-:Y:S01]  /*1a280*/  FFMA.FTZ R164, R146, R15, R23 ;  /* 0x0000000f92a47223 */ /* 0x000fe20000010017 */
[----:B------:R-:W-:Y:S02]  /*1a290*/  F2FP.BF16.F32.PACK_AB R146, R162, R161 ;  /* 0x000000a1a292723e */ /* 0x000fe400000010ff */
[----:B------:R-:W-:Y:S02]  /*1a2a0*/  IADD3 R0, PT, PT, R0, 0x20, RZ ;  /* 0x0000002000007810 */ /* 0x000fe40007ffe0ff */
[----:B------:R-:W-:-:S05]  /*1a2b0*/  F2FP.BF16.F32.PACK_AB R147, R164, R157 ;  /* 0x0000009da493723e */ /* 0x000fca00000010ff */
[----:B------:R2:W-:Y:S02]  /*1a2c0*/  STG.E.128 desc[UR6][R158.64], R144 ;  /* 0x000000909e007986 */ /* 0x0005e4000c101d06 */
.L_x_17062:
[----:B------:R-:W-:Y:S05]  /*1a2d0*/  BSYNC.RECONVERGENT B1 ;  /* 0x0000000000017941 */ /* 0x000fea0003800200 */
.L_x_17061:
        /* <DEDUP_REMOVED lines=8> */
[C---:B------:R-:W-:Y:S01]  /*1a360*/  FMUL.FTZ R146, R155.reuse, R146 ;  /* 0x000000929b927220 */ /* 0x040fe20000410000 */
[----:B0-----:R-:W-:Y:S01]  /*1a370*/  FADD.FTZ R160, R126, -R156 ;  /* 0x8000009c7ea07221 */ /* 0x001fe20000010000 */
[----:B------:R-:W-:Y:S01]  /*1a380*/  FMUL.FTZ R147, R155, R154 ;  /* 0x0000009a9b937220 */ /* 0x000fe20000410000 */
[----:B-----5:R-:W-:Y:S01]  /*1a390*/  FFMA.FTZ R144, R145, R32, R40 ;  /* 0x0000002091907223 */ /* 0x020fe20000010028 */
[----:B------:R-:W-:Y:S01]  /*1a3a0*/  FFMA.FTZ R145, R146, R33, R41 ;  /* 0x0000002192917223 */ /* 0x000fe20000010029 */
[--C-:B------:R-:W-:Y:S01]  /*1a3b0*/  FADD.FTZ R146, R122, -R156.reuse ;  /* 0x8000009c7a927221 */ /* 0x100fe20000010000 */
[--C-:B------:R-:W-:Y:S01]  /*1a3c0*/  FADD.FTZ R154, R125, -R156.reuse ;  /* 0x8000009c7d9a7221 */ /* 0x100fe20000010000 */
[--C-:B------:R-:W-:Y:S01]  /*1a3d0*/  FADD.FTZ R162, R127, -R156.reuse ;  /* 0x8000009c7fa27221 */ /* 0x100fe20000010000 */
[----:B------:R-:W-:Y:S01]  /*1a3e0*/  FMUL.FTZ R157, R155, R160 ;  /* 0x000000a09b9d7220 */ /* 0x000fe20000410000 */
[----:B------:R-:W-:Y:S01]  /*1a3f0*/  F2FP.BF16.F32.PACK_AB R144, R145, R144 ;  /* 0x000000909190723e */ /* 0x000fe200000010ff */
[----:B------:R-:W-:Y:S01]  /*1a400*/  FMUL.FTZ R145, R155, R146 ;  /* 0x000000929b917220 */ /* 0x000fe20000410000 */
        /* <DEDUP_REMOVED lines=10> */
[----:B-1----:R-:W-:-:S03]  /*1a4b0*/  IMAD.WIDE.U32 R158, R0, 0x10, R158 ;  /* 0x00000010009e7825 */ /* 0x002fc600078e009e */
[----:B------:R-:W-:Y:S01]  /*1a4c0*/  F2FP.BF16.F32.PACK_AB R145, R146, R145 ;  /* 0x000000919291723e */ /* 0x000fe200000010ff */
[----:B------:R-:W-:Y:S01]  /*1a4d0*/  VIADD R0, R0, 0x20 ;  /* 0x0000002000007836 */ /* 0x000fe20000000000 */
[----:B------:R-:W-:Y:S02]  /*1a4e0*/  F2FP.BF16.F32.PACK_AB R146, R154, R147 ;  /* 0x000000939a92723e */ /* 0x000fe400000010ff */
[----:B------:R-:W-:-:S05]  /*1a4f0*/  F2FP.BF16.F32.PACK_AB R147, R162, R157 ;  /* 0x0000009da293723e */ /* 0x000fca00000010ff */
[----:B------:R3:W-:Y:S02]  /*1a500*/  STG.E.128 desc[UR6][R158.64], R144 ;  /* 0x000000909e007986 */ /* 0x0007e4000c101d06 */
.L_x_17064:
[----:B------:R-:W-:Y:S05]  /*1a510*/  BSYNC.RECONVERGENT B1 ;  /* 0x0000000000017941 */ /* 0x000fea0003800200 */
.L_x_17063:
        /* <DEDUP_REMOVED lines=29> */
[C---:B-1----:R-:W-:Y:S01]  /*1a6f0*/  IMAD.WIDE.U32 R158, R0.reuse, 0x10, R158 ;  /* 0x00000010009e7825 */ /* 0x042fe200078e009e */
[----:B------:R-:W-:-:S02]  /*1a700*/  IADD3 R0, PT, PT, R0, 0x20, RZ ;  /* 0x0000002000007810 */ /* 0x000fc40007ffe0ff */
[----:B------:R-:W-:Y:S02]  /*1a710*/  F2FP.BF16.F32.PACK_AB R145, R146, R145 ;  /* 0x000000919291723e */ /* 0x000fe400000010ff */
[----:B------:R-:W-:Y:S02]  /*1a720*/  F2FP.BF16.F32.PACK_AB R146, R154, R147 ;  /* 0x000000939a92723e */ /* 0x000fe400000010ff */
[----:B------:R-:W-:-:S05]  /*1a730*/  F2FP.BF16.F32.PACK_AB R147, R162, R153 ;  /* 0x00000099a293723e */ /* 0x000fca00000010ff */
[----:B------:R4:W-:Y:S02]  /*1a740*/  STG.E.128 desc[UR6][R158.64], R144 ;  /* 0x000000909e007986 */ /* 0x0009e4000c101d06 */
.L_x_17066:
[----:B------:R-:W-:Y:S05]  /*1a750*/  BSYNC.RECONVERGENT B1 ;  /* 0x0000000000017941 */ /* 0x000fea0003800200 */
.L_x_17065:
[----:B------:R-:W-:Y:S04]  /*1a760*/  BSSY.RECONVERGENT B1, `(.L_x_17067) ;  /* 0x0000021000017945 */ /* 0x000fe80003800200 */
[----:B------:R-:W-:Y:S05]  /*1a770*/  @!P0 BRA `(.L_x_17068) ;  /* 0x00000000007c8947 */ /* 0x000fea0003800000 */
[--C-:B-1234-:R-:W-:Y:S01]  /*1a780*/  FADD.FTZ R144, R136, -R156.reuse ;  /* 0x8000009c88907221 */ /* 0x11efe20000010000 */
[--C-:B------:R-:W-:Y:S01]  /*1a790*/  FADD.FTZ R162, R137, -R156.reuse ;  /* 0x8000009c89a27221 */ /* 0x100fe20000010000 */
[--C-:B0-----:R-:W-:Y:S01]  /*1a7a0*/  FADD.FTZ R160, R138, -R156.reuse ;  /* 0x8000009c8aa07221 */ /* 0x101fe20000010000 */
[--C-:B------:R-:W-:Y:S01]  /*1a7b0*/  FADD.FTZ R158, R139, -R156.reuse ;  /* 0x8000009c8b9e7221 */ /* 0x100fe20000010000 */
[--C-:B------:R-:W-:Y:S01]  /*1a7c0*/  FADD.FTZ R164, R142, -R156.reuse ;  /* 0x8000009c8ea47221 */ /* 0x100fe20000010000 */
[--C-:B------:R-:W-:Y:S01]  /*1a7d0*/  FADD.FTZ R145, R143, -R156.reuse ;  /* 0x8000009c8f917221 */ /* 0x100fe20000010000 */
[--C-:B------:R-:W-:Y:S01]  /*1a7e0*/  FADD.FTZ R146, R140, -R156.reuse ;  /* 0x8000009c8c927221 */ /* 0x100fe20000010000 */
[----:B------:R-:W-:Y:S01]  /*1a7f0*/  FADD.FTZ R154, R141, -R156 ;  /* 0x8000009c8d9a7221 */ /* 0x000fe20000010000 */
[C---:B------:R-:W-:Y:S01]  /*1a800*/  FMUL.FTZ R147, R155.reuse, R164 ;  /* 0x000000a49b937220 */ /* 0x040fe20000410000 */
[----:B------:R-:W0:Y:S01]  /*1a810*/  LDC.64 R156, c[0x0][0x428] ;  /* 0x00010a00ff9c7b82 */ /* 0x000e220000000a00 */
        /* <DEDUP_REMOVED lines=19> */
[----:B0-----:R-:W-:-:S05]  /*1a950*/  IMAD.WIDE.U32 R156, R0, 0x10, R156 ;  /* 0x00000010009c7825 */ /* 0x001fca00078e009c */
[----:B------:R0:W-:Y:S02]  /*1a960*/  STG.E.128 desc[UR6][R156.64], R144 ;  /* 0x000000909c007986 */ /* 0x0001e4000c101d06 */
.L_x_17068:
[----:B------:R-:W-:Y:S05]  /*1a970*/  BSYNC.RECONVERGENT B1 ;  /* 0x0000000000017941 */ /* 0x000fea0003800200 */
.L_x_17067:
[----:B01234-:R-:W0:Y:S02]  /*1a980*/  LDC.64 R144, c[0x0][0x380] ;  /* 0x0000e000ff907b82 */ /* 0x01fe240000000a00 */
[----:B0-----:R-:W-:-:S05]  /*1a990*/  IMAD R152, R144, 0x4, R152 ;  /* 0x0000000490987824 */ /* 0x001fca00078e0298 */
[----:B------:R-:W-:-:S13]  /*1a9a0*/  ISETP.GE.AND P0, PT, R152, R145, PT ;  /* 0x000000919800720c */ /* 0x000fda0003f06270 */
[----:B------:R-:W-:Y:S05]  /*1a9b0*/  @!P0 BRA `(.L_x_17069) ;  /* 0xfffffe6400588947 */ /* 0x000fea000383ffff */
[----:B------:R-:W-:Y:S05]  /*1a9c0*/  BSYNC B0 ;  /* 0x0000000000007941 */ /* 0x000fea0003800000 */
.L_x_16724:
[----:B------:R-:W-:Y:S05]  /*1a9d0*/  EXIT ;  /* 0x000000000000794d */ /* 0x000fea0003800000 */
.L_x_17060:
[----:B-1----:R-:W-:Y:S01]  /*1a9e0*/  HFMA2 R156, -RZ, RZ, 0, 1.847743988037109375e-06 ;  /* 0x0000001fff9c7431 */ /* 0x002fe200000001ff */
[----:B------:R-:W-:Y:S01]  /*1a9f0*/  BSSY B1, `(.L_x_17070) ;  /* 0x0000007000017945 */ /* 0x000fe20003800000 */
[----:B------:R-:W-:Y:S01]  /*1aa00*/  MOV R164, R145 ;  /* 0x0000009100a47202 */ /* 0x000fe20000000f00 */
[----:B------:R-:W-:Y:S02]  /*1aa10*/  IMAD.MOV.U32 R147, RZ, RZ, 0x1 ;  /* 0x00000001ff937424 */ /* 0x000fe400078e00ff */
[----:B------:R-:W-:-:S07]  /*1aa20*/  IMAD.MOV.U32 R155, RZ, RZ, -0x1 ;  /* 0xffffffffff9b7424 */ /* 0x000fce00078e00ff */
[----:B0-23-5:R-:W-:Y:S05]  /*1aa30*/  WARPSYNC.COLLECTIVE R155, `(.L_x_17071) ;  /* 0x000000009b087348 */ /* 0x02dfea0003c00000 */
[----:B0-23--:R0:W1:Y:S02]  /*1aa40*/  SHFL.BFLY P5, R162, R164, R147, R156 ;  /* 0x0c000093a4a27389 */ /* 0x00d06400000a009c */
[----:B01---5:R-:W-:Y:S05]  /*1aa50*/  ENDCOLLECTIVE ;  /* 0x000000000000791b */ /* 0x023fea0003800000 */
.L_x_17071:
[----:B------:R-:W-:Y:S05]  /*1aa60*/  BSYNC B1 ;  /* 0x0000000000017941 */ /* 0x000fea0003800000 */
.L_x_17070:
        /* <DEDUP_REMOVED lines=10> */
.L_x_17072:
[----:B------:R-:W-:Y:S02]  /*1ab10*/  IMAD.MOV.U32 R147, RZ, RZ, 0x4 ;  /* 0x00000004ff937424 */ /* 0x000fe400078e00ff */
[----:B------:R-:W-:-:S04]  /*1ab20*/  IMAD.MOV.U32 R157, RZ, RZ, R162 ;  /* 0x000000ffff9d7224 */ /* 0x000fc800078e00a2 */
[----:B------:R-:W-:-:S05]  /*1ab30*/  FADD.FTZ R159, R158, R157 ;  /* 0x0000009d9e9f7221 */ /* 0x000fca0000010000 */
[----:B------:R-:W-:-:S07]  /*1ab40*/  MOV R164, R159 ;  /* 0x0000009f00a47202 */ /* 0x000fce0000000f00 */
[----:B------:R-:W-:Y:S05]  /*1ab50*/  WARPSYNC.COLLECTIVE R155, `(.L_x_17073) ;  /* 0x000000009b087348 */ /* 0x000fea0003c00000 */
[----:B------:R0:W1:Y:S02]  /*1ab60*/  SHFL.BFLY P5, R162, R164, R147, R156 ;  /* 0x0c000093a4a27389 */ /* 0x00006400000a009c */
[----:B01----:R-:W-:Y:S05]  /*1ab70*/  ENDCOLLECTIVE ;  /* 0x000000000000791b */ /* 0x003fea0003800000 */
.L_x_17073:
[----:B------:R-:W-:Y:S01]  /*1ab80*/  HFMA2 R147, -RZ, RZ, 0, 4.76837158203125e-07 ;  /* 0x00000008ff937431 */ /* 0x000fe200000001ff */
[----:B------:R-:W-:-:S05]  /*1ab90*/  MOV R144, R162 ;  /* 0x000000a200907202 */ /* 0x000fca0000000f00 */
[----:B------:R-:W-:-:S04]  /*1aba0*/  FADD.FTZ R160, R159, R144 ;  /* 0x000000909fa07221 */ /* 0x000fc80000010000 */
[----:B------:R-:W-:-:S07]  /*1abb0*/  IMAD.MOV.U32 R164, RZ, RZ, R160 ;  /* 0x000000ffffa47224 */ /* 0x000fce00078e00a0 */
[----:B------:R-:W-:Y:S05]  /*1abc0*/  WARPSYNC.COLLECTIVE R155, `(.L_x_17074) ;  /* 0x000000009b087348 */ /* 0x000fea0003c00000 */
[----:B------:R0:W1:Y:S02]  /*1abd0*/  SHFL.BFLY P5, R162, R164, R147, R156 ;  /* 0x0c000093a4a27389 */ /* 0x00006400000a009c */
[----:B01----:R-:W-:Y:S05]  /*1abe0*/  ENDCOLLECTIVE ;  /* 0x000000000000791b */ /* 0x003fea0003800000 */
.L_x_17074:
[----:B------:R-:W-:Y:S02]  /*1abf0*/  IMAD.MOV.U32 R147, RZ, RZ, 0x10 ;  /* 0x00000010ff937424 */ /* 0x000fe400078e00ff */
[----:B------:R-:W-:-:S04]  /*1ac00*/  IMAD.MOV.U32 R157, RZ, RZ, R162 ;  /* 0x000000ffff9d7224 */ /* 0x000fc800078e00a2 */
[----:B------:R-:W-:-:S05]  /*1ac10*/  FADD.FTZ R161, R160, R157 ;  /* 0x0000009da0a17221 */ /* 0x000fca0000010000 */
[----:B------:R-:W-:-:S07]  /*1ac20*/  MOV R164, R161 ;  /* 0x000000a100a47202 */ /* 0x000fce0000000f00 */
[----:B------:R-:W-:Y:S05]  /*1ac30*/  WARPSYNC.COLLECTIVE R155, `(.L_x_17075) ;  /* 0x000000009b087348 */ /* 0x000fea0003c00000 */
[----:B------:R0:W1:Y:S02]  /*1ac40*/  SHFL.BFLY P5, R162, R164, R147, R156 ;  /* 0x0c000093a4a27389 */ /* 0x00006400000a009c */
[----:B01----:R-:W-:Y:S05]  /*1ac50*/  ENDCOLLECTIVE ;  /* 0x000000000000791b */ /* 0x003fea0003800000 */
.L_x_17075:
        /* <DEDUP_REMOVED lines=74> */
.L_x_17076:
[----:B------:R-:W-:Y:S01]  /*1b100*/  HFMA2 R147, -RZ, RZ, 0, 1.1920928955078125e-07 ;  /* 0x00000002ff937431 */ /* 0x000fe200000001ff */
[----:B------:R-:W-:-:S05]  /*1b110*/  MOV R145, R162 ;  /* 0x000000a200917202 */ /* 0x000fca0000000f00 */
[----:B------:R-:W-:-:S04]  /*1b120*/  FADD.FTZ R145, R144, R145 ;  /* 0x0000009190917221 */ /* 0x000fc80000010000 */
[----:B------:R-:W-:-:S07]  /*1b130*/  IMAD.MOV.U32 R164, RZ, RZ, R145 ;  /* 0x000000ffffa47224 */ /* 0x000fce00078e0091 */
[----:B------:R-:W-:Y:S05]  /*1b140*/  WARPSYNC.COLLECTIVE R155, `(.L_x_17077) ;  /* 0x000000009b087348 */ /* 0x000fea0003c00000 */
[----:B------:R0:W1:Y:S02]  /*1b150*/  SHFL.BFLY P5, R162, R164, R147, R156 ;  /* 0x0c000093a4a27389 */ /* 0x00006400000a009c */
[----:B01----:R-:W-:Y:S05]  /*1b160*/  ENDCOLLECTIVE ;  /* 0x000000000000791b */ /* 0x003fea0003800000 */
.L_x_17077:
[----:B------:R-:W-:Y:S02]  /*1b170*/  IMAD.MOV.U32 R147, RZ, RZ, 0x4 ;  /* 0x00000004ff937424 */ /* 0x000fe400078e00ff */
[----:B------:R-:W-:-:S04]  /*1b180*/  IMAD.MOV.U32 R158, RZ, RZ, R162 ;  /* 0x000000ffff9e7224 */ /* 0x000fc800078e00a2 */
[----:B------:R-:W-:-:S05]  /*1b190*/  FADD.FTZ R158, R145, R158 ;  /* 0x0000009e919e7221 */ /* 0x000fca0000010000 */
[----:B------:R-:W-:-:S07]  /*1b1a0*/  MOV R164, R158 ;  /* 0x0000009e00a47202 */ /* 0x000fce0000000f00 */
[----:B------:R-:W-:Y:S05]  /*1b1b0*/  WARPSYNC.COLLECTIVE R155, `(.L_x_17078) ;  /* 0x000000009b087348 */ /* 0x000fea0003c00000 */
[----:B------:R0:W1:Y:S02]  /*1b1c0*/  SHFL.BFLY P5, R162, R164, R147, R156 ;  /* 0x0c000093a4a27389 */ /* 0x00006400000a009c */
[----:B01----:R-:W-:Y:S05]  /*1b1d0*/  ENDCOLLECTIVE ;  /* 0x000000000000791b */ /* 0x003fea0003800000 */
.L_x_17078:
[----:B------:R-:W-:Y:S01]  /*1b1e0*/  HFMA2 R147, -RZ, RZ, 0, 4.76837158203125e-07 ;  /* 0x00000008ff937431 */ /* 0x000fe200000001ff */
[----:B------:R-:W-:-:S05]  /*1b1f0*/  MOV R159, R162 ;  /* 0x000000a2009f7202 */ /* 0x000fca0000000f00 */
[----:B------:R-:W-:-:S04]  /*1b200*/  FADD.FTZ R159, R158, R159 ;  /* 0x0000009f9e9f7221 */ /* 0x000fc80000010000 */
[----:B------:R-:W-:-:S07]  /*1b210*/  IMAD.MOV.U32 R164, RZ, RZ, R159 ;  /* 0x000000ffffa47224 */ /* 0x000fce00078e009f */
[----:B------:R-:W-:Y:S05]  /*1b220*/  WARPSYNC.COLLECTIVE R155, `(.L_x_17079) ;  /* 0x000000009b087348 */ /* 0x000fea0003c00000 */
[----:B------:R0:W1:Y:S02]  /*1b230*/  SHFL.BFLY P5, R162, R164, R147, R156 ;  /* 0x0c000093a4a27389 */ /* 0x00006400000a009c */
[----:B01----:R-:W-:Y:S05]  /*1b240*/  ENDCOLLECTIVE ;  /* 0x000000000000791b */ /* 0x003fea0003800000 */
.L_x_17079:
[----:B------:R-:W-:Y:S02]  /*1b250*/  IMAD.MOV.U32 R147, RZ, RZ, 0x10 ;  /* 0x00000010ff937424 */ /* 0x000fe400078e00ff */
[----:B------:R-:W-:-:S04]  /*1b260*/  IMAD.MOV.U32 R160, RZ, RZ, R162 ;  /* 0x000000ffffa07224 */ /* 0x000fc800078e00a2 */
[----:B------:R-:W-:-:S05]  /*1b270*/  FADD.FTZ R160, R159, R160 ;  /* 0x000000a09fa07221 */ /* 0x000fca0000010000 */
[----:B------:R-:W-:-:S07]  /*1b280*/  MOV R164, R160 ;  /* 0x000000a000a47202 */ /* 0x000fce0000000f00 */
[----:B------:R-:W-:Y:S05]  /*1b290*/  WARPSYNC.COLLECTIVE R155, `(.L_x_17080) ;  /* 0x000000009b087348 */ /* 0x000fea0003c00000 */
[----:B------:R0:W1:Y:S02]  /*1b2a0*/  SHFL.BFLY P5, R162, R164, R147, R156 ;  /* 0x0c000093a4a27389 */ /* 0x00006400000a009c */
[----:B01----:R-:W-:Y:S05]  /*1b2b0*/  ENDCOLLECTIVE ;  /* 0x000000000000791b */ /* 0x003fea0003800000 */
.L_x_17080:
[----:B------:R-:W-:Y:S01]  /*1b2c0*/  MOV R161, R162 ;  /* 0x000000a200a17202 */ /* 0x000fe20000000f00 */
[----:B------:R-:W-:Y:S06]  /*1b2d0*/  BRA `(.L_x_17081) ;  /* 0xffffffec003c7947 */ /* 0x000fec000383ffff */
.L_x_17082:
        /* <DEDUP_REMOVED lines=10> */
.L_x_37304:


//--------------------- .text._ZN10layer_norm13ln_fwd_kernelINS_13Kernel_traitsIf13__nv_bfloat16fS2_fjLj1024ELj1ELj4ELj1ELj16ENS_18Kernel_traits_baseILj1024EfS2_fS2_fjLj128EEEEELb1ELb1ELb0ELb1EEEvNS_9FwdParamsE --------------------------
	.section	.text._ZN10layer_norm13ln_fwd_kernelINS_13Kernel_traitsIf13__nv_bfloat16fS2_fjLj1024ELj1ELj4ELj1ELj16ENS_18Kernel_traits_baseILj1024EfS2_fS2_fjLj128EEEEELb1ELb1ELb0ELb1EEEvNS_9FwdParamsE,"ax",@progbits
	.align	128
        .global         _ZN10layer_norm13ln_fwd_kernelINS_13Kernel_traitsIf13__nv_bfloat16fS2_fjLj1024ELj1ELj4ELj1ELj16ENS_18Kernel_traits_baseILj1024EfS2_fS2_fjLj128EEEEELb1ELb1ELb0ELb1EEEvNS_9FwdParamsE
        .type           _ZN10layer_norm13ln_fwd_kernelINS_13Kernel_traitsIf13__nv_bfloat16fS2_fjLj1024ELj1ELj4ELj1ELj16ENS_18Kernel_traits_baseILj1024EfS2_fS2_fjLj128EEEEELb1ELb1ELb0ELb1EEEvNS_9FwdParamsE,@function
        .size           _ZN10layer_norm13ln_fwd_kernelINS_13Kernel_traitsIf13__nv_bfloat16fS2_fjLj1024ELj1ELj4ELj1ELj16ENS_18Kernel_traits_baseILj1024EfS2_fS2_fjLj128EEEEELb1ELb1ELb0ELb1EEEvNS_9FwdParamsE,(.L_x_37305 - _ZN10layer_norm13ln_fwd_kernelINS_13Kernel_traitsIf13__nv_bfloat16fS2_fjLj1024ELj1ELj4ELj1ELj16ENS_18Kernel_traits_baseILj1024EfS2_fS2_fjLj128EEEEELb1ELb1ELb0ELb1EEEvNS_9FwdParamsE)
        .other          _ZN10layer_norm13ln_fwd_kernelINS_13Kernel_traitsIf13__nv_bfloat16fS2_fjLj1024ELj1ELj4ELj1ELj16ENS_18Kernel_traits_baseILj1024EfS2_fS2_fjLj128EEEEELb1ELb1ELb0ELb1EEEvNS_9FwdParamsE,@"STO_CUDA_ENTRY STV_DEFAULT"
_ZN10layer_norm13ln_fwd_kernelINS_13Kernel_traitsIf13__nv_bfloat16fS2_fjLj1024ELj1ELj4ELj1ELj16ENS_18Kernel_traits_baseILj1024EfS2_fS2_fjLj128EEEEELb1ELb1ELb0ELb1EEEvNS_9FwdParamsE:
.text._ZN10layer_norm13ln_fwd_kernelINS_13Kernel_traitsIf13__nv_bfloat16fS2_fjLj1024ELj1ELj4ELj1ELj16ENS_18Kernel_traits_baseILj1024EfS2_fS2_fjLj128EEEEELb1ELb1ELb0ELb1EEEvNS_9FwdParamsE:
        /* <DEDUP_REMOVED lines=79> */
.L_x_17083:
        /* <DEDUP_REMOVED lines=18> */
[----:B------:R-:W5:Y:S01]  /*0610*/  LDG.E.128 R92, desc[UR6][R36.64+0x10] ;  /* 0x00001006245c7981 */ /* 0x000f62000c1e1d00 */
[----:B------:R-:W-:-:S03]  /*0620*/  CS2R R64, SRZ ;  /* 0x0000000000407805 */ /* 0x000fc6000001ff00 */
        /* <DEDUP_REMOVED lines=16> */
.L_x_17084:
[----:B------:R-:W1:Y:S02]  /*0730*/  LDCU UR4, c[0x0][0x384] ;  /* 0x00007080ff0477ac */ /* 0x000e640008000800 */
[----:B-1----:R-:W-:-:S13]  /*0740*/  ISETP.GE.AND P0, PT, R156, UR4, PT ;  /* 0x000000049c007c0c */ /* 0x002fda000bf06270 */
[----:B------:R-:W-:Y:S05]  /*0750*/  @P0 EXIT ;  /* 0x000000000000094d */ /* 0x000fea0003800000 */
[----:B------:R-:W-:Y:S01]  /*0760*/  IMAD.HI.U32 R0, R157, -0x326172a9, RZ ;  /* 0xcd9e8d579d007827 */ /* 0x000fe200078e00ff */
[----:B------:R-:W1:Y:S01]  /*0770*/  LDCU.64 UR4, c[0x0][0x3e0] ;  /* 0x00007c00ff0477ac */ /* 0x000e620008000a00 */
[----:B------:R-:W-:Y:S02]  /*0780*/  LOP3.LUT R178, R178, 0xfffffff7, RZ, 0xc0, !PT ;  /* 0xfffffff7b2b27812 */ /* 0x000fe400078ec0ff */
[----:B------:R-:W-:Y:S02]  /*0790*/  HFMA2 R145, -RZ, RZ, 0, 0 ;  /* 0x00000000ff917431 */ /* 0x000fe400000001ff */
[----:B0-----:R-:W-:Y:S01]  /*07a0*/  IMAD.HI.U32 R101, R179, -0x2daee0ad, RZ ;  /* 0xd2511f53b3657827 */ /* 0x001fe200078e00ff */
[----:B------:R-:W-:Y:S01]  /*07b0*/  LOP3.LUT R0, R149, R0, R2, 0x96, !PT ;  /* 0x0000000095007212 */ /* 0x000fe200078e9602 */
[----:B------:R-:W0:Y:S01]  /*07c0*/  LDCU UR13, c[0x0][0x404] ;  /* 0x00008080ff0d77ac */ /* 0x000e220008000800 */
[----:B------:R-:W-:Y:S01]  /*07d0*/  LOP3.LUT R176, R176, 0x3, RZ, 0xc0, !PT ;  /* 0x00000003b0b07812 */ /* 0x000fe200078ec0ff */
[----:B------:R-:W-:Y:S01]  /*07e0*/  IMAD R105, R179, -0x2daee0ad, RZ ;  /* 0xd2511f53b3697824 */ /* 0x000fe200078e02ff */
[----:B------:R-:W-:Y:S01]  /*07f0*/  LOP3.LUT R101, R101, R3, RZ, 0x3c, !PT ;  /* 0x0000000365657212 */ /* 0x000fe200078e3cff */
[----:B------:R-:W-:Y:S01]  /*0800*/  IMAD R103, R157, -0x326172a9, RZ ;  /* 0xcd9e8d579d677824 */ /* 0x000fe200078e02ff */
[----:B------:R-:W2:Y:S01]  /*0810*/  LDCU UR14, c[0x0][0x408] ;  /* 0x00008100ff0e77ac */ /* 0x000ea20008000800 */
[----:B------:R-:W-:Y:S01]  /*0820*/  IMAD.HI.U32 R102, R0, -0x2daee0ad, RZ ;  /* 0xd2511f5300667827 */ /* 0x000fe200078e00ff */
[----:B------:R-:W3:Y:S03]  /*0830*/  LDCU UR10, c[0x0][0x388] ;  /* 0x00007100ff0a77ac */ /* 0x000ee60008000800 */
[----:B------:R-:W-:Y:S01]  /*0840*/  IMAD.HI.U32 R100, R101, -0x326172a9, RZ ;  /* 0xcd9e8d5765647827 */ /* 0x000fe200078e00ff */
[----:B------:R-:W-:-:S02]  /*0850*/  LOP3.LUT R102, R106, R105, R102, 0x96, !PT ;  /* 0x000000696a667212 */ /* 0x000fc400078e9666 */
[----:B-1----:R-:W-:Y:S01]  /*0860*/  ISETP.NE.U32.AND P0, PT, RZ, UR4, PT ;  /* 0x00000004ff007c0c */ /* 0x002fe2000bf05070 */
[----:B------:R-:W-:Y:S01]  /*0870*/  IMAD R101, R101, -0x326172a9, RZ ;  /* 0xcd9e8d5765657824 */ /* 0x000fe200078e02ff */
[----:B------:R-:W-:Y:S01]  /*0880*/  LOP3.LUT R100, R104, R103, R100, 0x96, !PT ;  /* 0x0000006768647212 */ /* 0x000fe200078e9664 */
[----:B------:R-:W-:Y:S01]  /*0890*/  IMAD R104, R0, -0x2daee0ad, RZ ;  /* 0xd2511f5300687824 */ /* 0x000fe200078e02ff */
[----:B------:R-:W-:Y:S01]  /*08a0*/  ISETP.NE.AND.EX P0, PT, RZ, UR5, PT, P0 ;  /* 0x00000005ff007c0c */ /* 0x000fe2000bf05300 */
[----:B------:R-:W-:Y:S01]  /*08b0*/  IMAD.HI.U32 R0, R102, -0x326172a9, RZ ;  /* 0xcd9e8d5766007827 */ /* 0x000fe200078e00ff */
[----:B------:R-:W1:Y:S03]  /*08c0*/  LDCU.U8 UR12, c[0x0][0x410] ;  /* 0x00008200ff0c77ac */ /* 0x000e660008000000 */
[----:B------:R-:W-:Y:S01]  /*08d0*/  IMAD.HI.U32 R103, R100, -0x2daee0ad, RZ ;  /* 0xd2511f5364677827 */ /* 0x000fe200078e00ff */
[----:B------:R-:W-:Y:S01]  /*08e0*/  LOP3.LUT R0, R155, R101, R0, 0x96, !PT ;  /* 0x000000659b007212 */ /* 0x000fe200078e9600 */
[----:B------:R-:W4:Y:S02]  /*08f0*/  LDCU UR11, c[0x0][0x448] ;  /* 0x00008900ff0b77ac */ /* 0x000f240008000800 */
        /* <DEDUP_REMOVED lines=46> */
[----:B01234-:R-:W-:-:S07]  /*0be0*/  IMAD R172, R0, -0x2daee0ad, RZ ;  /* 0xd2511f5300ac7824 */ /* 0x01ffce00078e02ff */
.L_x_17413:
[----:B------:R-:W-:Y:S01]  /*0bf0*/  LOP3.LUT P1, RZ, R178, 0x8, RZ, 0xc0, !PT ;  /* 0x00000008b2ff7812 */ /* 0x000fe2000782c0ff */
[----:B0-----:R-:W0:Y:S01]  /*0c00*/  S2R R184, SR_TID.X ;  /* 0x0000000000b87919 */ /* 0x001e220000002100 */
[----:B------:R-:W1:Y:S01]  /*0c10*/  LDC.64 R132, c[0x0][0x390] ;  /* 0x0000e400ff847b82 */ /* 0x000e620000000a00 */
[----:B------:R-:W-:-:S10]  /*0c20*/  IMAD R0, R156, UR10, RZ ;  /* 0x0000000a9c007c24 */ /* 0x000fd4000f8e02ff */
[----:B------:R-:W2:Y:S01]  /*0c30*/  @P1 LDC.64 R108, c[0x0][0x3e0] ;  /* 0x0000f800ff6c1b82 */ /* 0x000ea20000000a00 */
[----:B------:R-:W-:-:S04]  /*0c40*/  SHF.R.S32.HI R111, RZ, 0x1f, R0 ;  /* 0x0000001fff6f7819 */ /* 0x000fc80000011400 */
        /* <DEDUP_REMOVED lines=13> */
[C---:B------:R-:W-:Y:S01]  /*0d20*/  IADD3 R167, PT, PT, R2.reuse, 0x78dde6e4, RZ ;  /* 0x78dde6e402a77810 */ /* 0x040fe20007ffe0ff */
[C---:B------:R-:W-:Y:S01]  /*0d30*/  VIADD R166, R3.reuse, 0xa9066899 ;  /* 0xa906689903a67836 */ /* 0x040fe20000000000 */
[C---:B------:R-:W-:Y:S01]  /*0d40*/  IADD3 R164, PT, PT, R3.reuse, 0x32370b8f, RZ ;  /* 0x32370b8f03a47810 */ /* 0x040fe20007ffe0ff */
[----:B------:R-:W-:Y:S01]  /*0d50*/  VIADD R165, R2, 0x9e3779b9 ;  /* 0x9e3779b902a57836 */ /* 0x000fe20000000000 */
[C---:B------:R-:W-:Y:S01]  /*0d60*/  IADD3 R160, PT, PT, R3.reuse, -0x695add53, RZ ;  /* 0x96a522ad03a07810 */ /* 0x040fe20007ffe0ff */
[----:B------:R-:W-:-:S02]  /*0d70*/  VIADD R163, R3, 0x1fd5c5a3 ;  /* 0x1fd5c5a303a37836 */ /* 0x000fc40000000000 */
[C---:B------:R-:W-:Y:S02]  /*0d80*/  VIADD R162, R3.reuse, 0xbb67ae85 ;  /* 0xbb67ae8503a27836 */ /* 0x040fe40000000000 */
[----:B------:R-:W-:Y:S02]  /*0d90*/  VIADD R158, R3, 0xed9eba14 ;  /* 0xed9eba14039e7836 */ /* 0x000fe40000000000 */
[----:B------:R-:W-:Y:S02]  /*0da0*/  IMAD.MOV.U32 R0, RZ, RZ, 0x2f800000 ;  /* 0x2f800000ff007424 */ /* 0x000fe400078e00ff */
[----:B--2---:R-:W-:Y:S01]  /*0db0*/  @P1 IMAD.U32 R171, R108, 0x10000, RZ ;  /* 0x000100006cab1824 */ /* 0x004fe200078e00ff */
        /* <DEDUP_REMOVED lines=16> */
.L_x_37144:
[----:B------:R-:W-:Y:S05]  /*0ec0*/  BRX R108 -0xed0                                        (*"BRANCH_TARGETS .L_x_37145,.L_x_37146,.L_x_37147"*) ;  /* 0xfffffff06c4c7949 */ /* 0x000fea000383ffff */
.L_x_37147:
[----:B------:R-:W-:Y:S01]  /*0ed0*/  VIADD R110, R176, 0x1 ;  /* 0x00000001b06e7836 */ /* 0x000fe20000000000 */
[----:B------:R-:W-:Y:S01]  /*0ee0*/  MOV R116, R172 ;  /* 0x000000ac00747202 */ /* 0x000fe20000000f00 */
[----:B------:R-:W-:Y:S01]  /*0ef0*/  IMAD.MOV.U32 R111, RZ, RZ, R146 ;  /* 0x000000ffff6f7224 */ /* 0x000fe200078e0092 */
[----:B------:R-:W-:Y:S06]  /*0f00*/  BRA `(.L_x_17087) ;  /* 0x0000000000f07947 */ /* 0x000fec0003800000 */
.L_x_37145:
[----:B------:R-:W-:Y:S01]  /*0f10*/  IMAD.MOV.U32 R116, RZ, RZ, R172 ;  /* 0x000000ffff747224 */ /* 0x000fe200078e00ac */
[----:B------:R-:W-:Y:S01]  /*0f20*/  MOV R110, 0x3 ;  /* 0x00000003006e7802 */ /* 0x000fe20000000f00 */
[----:B------:R-:W-:Y:S01]  /*0f30*/  IMAD.MOV.U32 R111, RZ, RZ, R147 ;  /* 0x000000ffff6f7224 */ /* 0x000fe200078e0093 */
[----:B------:R-:W-:Y:S06]  /*0f40*/  BRA `(.L_x_17087) ;  /* 0x0000000000e07947 */ /* 0x000fec0003800000 */
.L_x_37146:
        /* <DEDUP_REMOVED lines=13> */
.L_x_17089:
[----:B------:R-:W-:Y:S05]  /*1020*/  BSYNC.RECONVERGENT B1 ;  /* 0x0000000000017941 */ /* 0x000fea0003800200 */
.L_x_17088:
        /* <DEDUP_REMOVED lines=42> */
.L_x_17087:
[----:B------:R-:W-:Y:S05]  /*12d0*/  BSYNC.RECONVERGENT B0 ;  /* 0x0000000000007941 */ /* 0x000fea0003800200 */
.L_x_17086:
        /* <DEDUP_REMOVED lines=12> */
[----:B------:R-:W-:Y:S01]  /*13a0*/  PRMT R112, R112, 0x7632, R112 ;  /* 0x0000763270707816 */ /* 0x000fe20000000070 */
[----:B------:R-:W-:Y:S01]  /*13b0*/  IMAD.MOV.U32 R111, RZ, RZ, R144 ;  /* 0x000000ffff6f7224 */ /* 0x000fe200078e0090 */
[----:B------:R-:W-:-:S02]  /*13c0*/  PLOP3.LUT P3, PT, P1, PT, PT, 0x8, 0x80 ;  /* 0x000000000080781c */ /* 0x000fc40000f6e170 */
[----:B------:R-:W-:-:S05]  /*13d0*/  FSEL R109, R109, RZ, !P1 ;  /* 0x000000ff6d6d7208 */ /* 0x000fca0004800000 */
[----:B------:R-:W-:-:S06]  /*13e0*/  FFMA.FTZ R108, R109, R32, R100 ;  /* 0x000000206d6c7223 */ /* 0x000fcc0000010064 */
        /* <DEDUP_REMOVED lines=10> */
.L_x_17092:
        /* <DEDUP_REMOVED lines=13> */
.L_x_17094:
[----:B------:R-:W-:Y:S05]  /*1560*/  BSYNC.RECONVERGENT B1 ;  /* 0x0000000000017941 */ /* 0x000fea0003800200 */
.L_x_17093:
        /* <DEDUP_REMOVED lines=41> */
[----:B------:R-:W-:Y:S02]  /*1800*/  LOP3.LUT R147, R160, R110, R119, 0x96, !PT ;  /* 0x0000006ea0937212 */ /* 0x000fe400078e9677 */
[----:B------:R-:W-:-:S07]  /*1810*/  MOV R116, R118 ;  /* 0x0000007600747202 */ /* 0x000fce0000000f00 */
.L_x_17091:
[----:B------:R-:W-:Y:S05]  /*1820*/  BSYNC.RECONVERGENT B0 ;  /* 0x0000000000007941 */ /* 0x000fea0003800200 */
.L_x_17090:
[----:B------:R-:W-:Y:S01]  /*1830*/  I2FP.F32.U32 R109, R111 ;  /* 0x0000006f006d7245 */ /* 0x000fe20000201000 */
[----:B------:R-:W-:Y:S01]  /*1840*/  IMAD.U32 R112, R112, 0x10000, RZ ;  /* 0x0001000070707824 */ /* 0x000fe200078e00ff */
[----:B------:R-:W-:Y:S01]  /*1850*/  ISETP.NE.AND P2, PT, R117, 0x1, PT ;  /* 0x000000017500780c */ /* 0x000fe20003f45270 */
[----:B------:R-:W-:Y:S01]  /*1860*/  BSSY.RECONVERGENT B0, `(.L_x_17095) ;  /* 0x000004e000007945 */ /* 0x000fe20003800200 */
[----:B------:R-:W-:Y:S01]  /*1870*/  LOP3.LUT R178, R178, 0xfffffffd, RZ, 0xc0, !PT ;  /* 0xfffffffdb2b27812 */ /* 0x000fe200078ec0ff */
[----:B------:R-:W-:Y:S01]  /*1880*/  FFMA.FTZ R110, R109, R0, 1.1641532182693481445e-10 ;  /* 0x2f0000006d6e7423 */ /* 0x000fe20000010000 */
[----:B------:R-:W-:Y:S01]  /*1890*/  FMUL.FTZ R109, R112, R171 ;  /* 0x000000ab706d7220 */ /* 0x000fe20000410000 */
[----:B------:R-:W-:Y:S02]  /*18a0*/  HFMA2 R118, -RZ, RZ, 0, 1.1920928955078125e-07 ;  /* 0x00000002ff767431 */ /* 0x000fe400000001ff */
[----:B------:R-:W-:Y:S01]  /*18b0*/  IMAD.MOV.U32 R111, RZ, RZ, R144 ;  /* 0x000000ffff6f7224 */ /* 0x000fe200078e0090 */
[----:B------:R-:W-:Y:S01]  /*18c0*/  FSETP.GTU.FTZ.AND P1, PT, R110, R173, PT ;  /* 0x000000ad6e00720b */ /* 0x000fe20003f3c000 */
[----:B------:R-:W-:-:S03]  /*18d0*/  FMUL.FTZ R109, R109, R174 ;  /* 0x000000ae6d6d7220 */ /* 0x000fc60000410000 */
[----:B------:R-:W-:Y:S02]  /*18e0*/  PLOP3.LUT P3, PT, P1, PT, PT, 0x8, 0x80 ;  /* 0x000000000080781c */ /* 0x000fe40000f6e170 */
        /* <DEDUP_REMOVED lines=12> */
.L_x_17097:
        /* <DEDUP_REMOVED lines=13> */
.L_x_17099:
[----:B------:R-:W-:Y:S05]  /*1a80*/  BSYNC.RECONVERGENT B1 ;  /* 0x0000000000017941 */ /* 0x000fea0003800200 */
.L_x_17098:
        /* <DEDUP_REMOVED lines=43> */
.L_x_17096:
[----:B------:R-:W-:Y:S05]  /*1d40*/  BSYNC.RECONVERGENT B0 ;  /* 0x0000000000007941 */ /* 0x000fea0003800200 */
.L_x_17095:
        /* <DEDUP_REMOVED lines=23> */
.L_x_17102:
        /* <DEDUP_REMOVED lines=13> */
.L_x_17104:
[----:B------:R-:W-:Y:S05]  /*1f90*/  BSYNC.RECONVERGENT B1 ;  /* 0x0000000000017941 */ /* 0x000fea0003800200 */
.L_x_17103:
        /* <DEDUP_REMOVED lines=43> */
.L_x_17101:
[----:B------:R-:W-:Y:S05]  /*2250*/  BSYNC.RECONVERGENT B0 ;  /* 0x0000000000007941 */ /* 0x000fea0003800200 */
.L_x_17100:
        /* <DEDUP_REMOVED lines=22> */
.L_x_17107:
        /* <DEDUP_REMOVED lines=13> */
.L_x_17109:
[----:B------:R-:W-:Y:S05]  /*2490*/  BSYNC.RECONVERGENT B1 ;  /* 0x0000000000017941 */ /* 0x000fea0003800200 */
.L_x_17108:
        /* <DEDUP_REMOVED lines=43> */
.L_x_17106:
[----:B------:R-:W-:Y:S05]  /*2750*/  BSYNC.RECONVERGENT B0 ;  /* 0x0000000000007941 */ /* 0x000fea0003800200 */
.L_x_17105:
        /* <DEDUP_REMOVED lines=23> */
.L_x_17112:
        /* <DEDUP_REMOVED lines=13> */
.L_x_17114:
[----:B------:R-:W-:Y:S05]  /*29a0*/  BSYNC.RECONVERGENT B1 ;  /* 0x0000000000017941 */ /* 0x000fea0003800200 */
.L_x_17113:
        /* <DEDUP_REMOVED lines=43> */
.L_x_17111:
[----:B------:R-:W-:Y:S05]  /*2c60*/  BSYNC.RECONVERGENT B0 ;  /* 0x0000000000007941 */ /* 0x000fea0003800200 */
.L_x_17110:
        /* <DEDUP_REMOVED lines=22> */
.L_x_17117:
        /* <DEDUP_REMOVED lines=13> */
.L_x_17119:
[----:B------:R-:W-:Y:S05]  /*2ea0*/  BSYNC.RECONVERGENT B1 ;  /* 0x0000000000017941 */ /* 0x000fea0003800200 */
.L_x_17118:
        /* <DEDUP_REMOVED lines=43> */
.L_x_17116:
[----:B------:R-:W-:Y:S05]  /*3160*/  BSYNC.RECONVERGENT B0 ;  /* 0x0000000000007941 */ /* 0x000fea0003800200 */
.L_x_17115:
        /* <DEDUP_REMOVED lines=23> */
.L_x_17122:
        /* <DEDUP_REMOVED lines=15> */
.L_x_17124:
[----:B------:R-:W-:Y:S05]  /*33d0*/  BSYNC.RECONVERGENT B1 ;  /* 0x0000000000017941 */ /* 0x000fea0003800200 */
.L_x_17123:
        /* <DEDUP_REMOVED lines=43> */
.L_x_17121:
[----:B------:R-:W-:Y:S05]  /*3690*/  BSYNC.RECONVERGENT B0 ;  /* 0x0000000000007941 */ /* 0x000fea0003800200 */
.L_x_17120:
        /* <DEDUP_REMOVED lines=10> */
.L_x_17085:
        /* <DEDUP_REMOVED lines=16> */
.L_x_17128:
        /* <DEDUP_REMOVED lines=13> */
.L_x_17130:
[----:B------:R-:W-:Y:S05]  /*3910*/  BSYNC.RECONVERGENT B1 ;  /* 0x0000000000017941 */ /* 0x000fea0003800200 */
.L_x_17129:
        /* <DEDUP_REMOVED lines=42> */
.L_x_17127:
[----:B------:R-:W-:Y:S05]  /*3bc0*/  BSYNC.RECONVERGENT B0 ;  /* 0x0000000000007941 */ /* 0x000fea0003800200 */
.L_x_17126:
[----:B------:R-:W-:Y:S01]  /*3bd0*/  I2FP.F32.U32 R109, R108 ;  /* 0x0000006c006d7245 */ /* 0x000fe20000201000 */
[----:B------:R-:W-:Y:S01]  /*3be0*/  IMAD.U32 R173, RZ, RZ, UR13 ;  /* 0x0000000dffad7e24 */ /* 0x000fe2000f8e00ff */
[----:B------:R-:W-:Y:S01]  /*3bf0*/  ISETP.NE.AND P2, PT, R111, 0x1, PT ;  /* 0x000000016f00780c */ /* 0x000fe20003f45270 */
[----:B-----5:R-:W-:Y:S01]  /*3c00*/  IMAD.U32 R110, R112, 0x10000, RZ ;  /* 0x00010000706e7824 */ /* 0x020fe200078e00ff */
[----:B------:R-:W-:Y:S01]  /*3c10*/  MOV R174, UR14 ;  /* 0x0000000e00ae7c02 */ /* 0x000fe20008000f00 */
[----:B------:R-:W-:Y:S01]  /*3c20*/  FFMA.FTZ R108, R109, R0, 1.1641532182693481445e-10 ;  /* 0x2f0000006d6c7423 */ /* 0x000fe20000010000 */
[----:B------:R-:W-:Y:S01]  /*3c30*/  LOP3.LUT R178, R178, 0xfffffffb, RZ, 0xc0, !PT ;  /* 0xfffffffbb2b27812 */ /* 0x000fe200078ec0ff */
[----:B------:R-:W-:Y:S01]  /*3c40*/  FMUL.FTZ R109, R110, R171 ;  /* 0x000000ab6e6d7220 */ /* 0x000fe20000410000 */
[----:B------:R-:W-:Y:S01]  /*3c50*/  BSSY.RECONVERGENT B0, `(.L_x_17131) ;  /* 0x000004b000007945 */ /* 0x000fe20003800200 */
[----:B------:R-:W-:Y:S01]  /*3c60*/  PRMT R112, R112, 0x7632, R112 ;  /* 0x0000763270707816 */ /* 0x000fe20000000070 */
[----:B------:R-:W-:Y:S01]  /*3c70*/  IMAD.MOV.U32 R117, RZ, RZ, 0x2 ;  /* 0x00000002ff757424 */ /* 0x000fe200078e00ff */
[----:B------:R-:W-:Y:S01]  /*3c80*/  FSETP.GTU.FTZ.AND P1, PT, R108, R173, PT ;  /* 0x000000ad6c00720b */ /* 0x000fe20003f3c000 */
[----:B------:R-:W-:Y:S01]  /*3c90*/  FMUL.FTZ R109, R109, R174 ;  /* 0x000000ae6d6d7220 */ /* 0x000fe20000410000 */
[----:B------:R-:W-:-:S02]  /*3ca0*/  IMAD.MOV.U32 R108, RZ, RZ, R144 ;  /* 0x000000ffff6c7224 */ /* 0x000fc400078e0090 */
[----:B------:R-:W-:Y:S02]  /*3cb0*/  PLOP3.LUT P3, PT, P1, PT, PT, 0x8, 0x80 ;  /* 0x000000000080781c */ /* 0x000fe40000f6e170 */
[----:B------:R-:W-:-:S11]  /*3cc0*/  FSEL R109, R109, RZ, !P1 ;  /* 0x000000ff6d6d7208 */ /* 0x000fd60004800000 */
[----:B------:R-:W-:Y:S01]  /*3cd0*/  @P3 LOP3.LUT R178, R178, 0x4, RZ, 0xfc, !PT ;  /* 0x00000004b2b23812 */ /* 0x000fe200078efcff */
        /* <DEDUP_REMOVED lines=9> */
.L_x_17133:
        /* <DEDUP_REMOVED lines=13> */
.L_x_17135:
[----:B------:R-:W-:Y:S05]  /*3e40*/  BSYNC.RECONVERGENT B1 ;  /* 0x0000000000017941 */ /* 0x000fea0003800200 */
.L_x_17134:
        /* <DEDUP_REMOVED lines=43> */
.L_x_17132:
[----:B------:R-:W-:Y:S05]  /*4100*/  BSYNC.RECONVERGENT B0 ;  /* 0x0000000000007941 */ /* 0x000fea0003800200 */
.L_x_17131:
[----:B------:R-:W-:Y:S01]  /*4110*/  I2FP.F32.U32 R111, R108 ;  /* 0x0000006c006f7245 */ /* 0x000fe20000201000 */
[----:B------:R-:W-:Y:S01]  /*4120*/  BSSY.RECONVERGENT B0, `(.L_x_17136) ;  /* 0x000004f000007945 */ /* 0x000fe20003800200 */
[----:B------:R-:W-:Y:S01]  /*4130*/  ISETP.NE.AND P2, PT, R117, 0x1, PT ;  /* 0x000000017500780c */ /* 0x000fe20003f45270 */
[----:B------:R-:W-:Y:S01]  /*4140*/  IMAD.MOV.U32 R118, RZ, RZ, 0x2 ;  /* 0x00000002ff767424 */ /* 0x000fe200078e00ff */
[----:B------:R-:W-:Y:S01]  /*4150*/  SHF.L.U32 R112, R112, 0x10, RZ ;  /* 0x0000001070707819 */ /* 0x000fe200000006ff */
[----:B------:R-:W-:Y:S01]  /*4160*/  FFMA.FTZ R108, R111, R0, 1.1641532182693481445e-10 ;  /* 0x2f0000006f6c7423 */ /* 0x000fe20000010000 */
[----:B------:R-:W-:-:S03]  /*4170*/  LOP3.LUT R178, R178, 0xfffffffd, RZ, 0xc0, !PT ;  /* 0xfffffffdb2b27812 */ /* 0x000fc600078ec0ff */
[----:B------:R-:W-:Y:S01]  /*4180*/  FMUL.FTZ R111, R112, R171 ;  /* 0x000000ab706f7220 */ /* 0x000fe20000410000 */
[----:B------:R-:W-:Y:S01]  /*4190*/  FSETP.GTU.FTZ.AND P1, PT, R108, R173, PT ;  /* 0x000000ad6c00720b */ /* 0x000fe20003f3c000 */
[----:B------:R-:W-:Y:S02]  /*41a0*/  IMAD.MOV.U32 R108, RZ, RZ, R144 ;  /* 0x000000ffff6c7224 */ /* 0x000fe400078e0090 */
[----:B------:R-:W-:Y:S01]  /*41b0*/  FMUL.FTZ R110, R111, R174 ;  /* 0x000000ae6f6e7220 */ /* 0x000fe20000410000 */
[----:B------:R-:W-:-:S04]  /*41c0*/  PLOP3.LUT P3, PT, P1, PT, PT, 0x8, 0x80 ;  /* 0x000000000080781c */ /* 0x000fc80000f6e170 */
[----:B------:R-:W-:-:S09]  /*41d0*/  FSEL R110, R110, RZ, !P1 ;  /* 0x000000ff6e6e7208 */ /* 0x000fd20004800000 */
        /* <DEDUP_REMOVED lines=10> */
.L_x_17138:
        /* <DEDUP_REMOVED lines=13> */
.L_x_17140:
[----:B------:R-:W-:Y:S05]  /*4350*/  BSYNC.RECONVERGENT B1 ;  /* 0x0000000000017941 */ /* 0x000fea0003800200 */
.L_x_17139:
        /* <DEDUP_REMOVED lines=43> */
.L_x_17137:
[----:B------:R-:W-:Y:S05]  /*4610*/  BSYNC.RECONVERGENT B0 ;  /* 0x0000000000007941 */ /* 0x000fea0003800200 */
.L_x_17136:
[----:B------:R-:W-:Y:S01]  /*4620*/  I2FP.F32.U32 R111, R108 ;  /* 0x0000006c006f7245 */ /* 0x000fe20000201000 */
[----:B------:R-:W-:Y:S01]  /*4630*/  BSSY.RECONVERGENT B0, `(.L_x_17141) ;  /* 0x000004e000007945 */ /* 0x000fe20003800200 */
[----:B------:R-:W-:Y:S01]  /*4640*/  ISETP.NE.AND P3, PT, R118, 0x1, PT ;  /* 0x000000017600780c */ /* 0x000fe20003f65270 */
[----:B------:R-:W-:Y:S01]  /*4650*/  IMAD.MOV.U32 R117, RZ, RZ, 0x2 ;  /* 0x00000002ff757424 */ /* 0x000fe200078e00ff */
[----:B------:R-:W-:Y:S01]  /*4660*/  SHF.L.U32 R112, R113, 0x10, RZ ;  /* 0x0000001071707819 */ /* 0x000fe200000006ff */
[----:B------:R-:W-:-:S04]  /*4670*/  FFMA.FTZ R108, R111, R0, 1.1641532182693481445e-10 ;  /* 0x2f0000006f6c7423 */ /* 0x000fc80000010000 */
[----:B------:R-:W-:Y:S01]  /*4680*/  FMUL.FTZ R111, R112, R171 ;  /* 0x000000ab706f7220 */ /* 0x000fe20000410000 */
[----:B------:R-:W-:Y:S01]  /*4690*/  FSETP.GTU.FTZ.AND P2, PT, R108, R173, PT ;  /* 0x000000ad6c00720b */ /* 0x000fe20003f5c000 */
[----:B------:R-:W-:Y:S01]  /*46a0*/  IMAD.MOV.U32 R112, RZ, RZ, R144 ;  /* 0x000000ffff707224 */ /* 0x000fe200078e0090 */
[----:B------:R-:W-:Y:S01]  /*46b0*/  PRMT R108, R113, 0x7632, R108 ;  /* 0x00007632716c7816 */ /* 0x000fe2000000006c */
        /* <DEDUP_REMOVED lines=12> */
.L_x_17143:
        /* <DEDUP_REMOVED lines=13> */
.L_x_17145:
[----:B------:R-:W-:Y:S05]  /*4850*/  BSYNC.RECONVERGENT B1 ;  /* 0x0000000000017941 */ /* 0x000fea0003800200 */
.L_x_17144:
        /* <DEDUP_REMOVED lines=43> */
.L_x_17142:
[----:B------:R-:W-:Y:S05]  /*4b10*/  BSYNC.RECONVERGENT B0 ;  /* 0x0000000000007941 */ /* 0x000fea0003800200 */
.L_x_17141:
        /* <DEDUP_REMOVED lines=21> */
.L_x_17148:
        /* <DEDUP_REMOVED lines=13> */
.L_x_17150:
[----:B------:R-:W-:Y:S05]  /*4d40*/  BSYNC.RECONVERGENT B1 ;  /* 0x0000000000017941 */ /* 0x000fea0003800200 */
.L_x_17149:
        /* <DEDUP_REMOVED lines=43> */
.L_x_17147:
[----:B------:R-:W-:Y:S05]  /*5000*/  BSYNC.RECONVERGENT B0 ;  /* 0x0000000000007941 */ /* 0x000fea0003800200 */
.L_x_17146:
        /* <DEDUP_REMOVED lines=22> */
.L_x_17153:
        /* <DEDUP_REMOVED lines=13> */
.L_x_17155:
[----:B------:R-:W-:Y:S05]  /*5240*/  BSYNC.RECONVERGENT B1 ;  /* 0x0000000000017941 */ /* 0x000fea0003800200 */
.L_x_17154:
        /* <DEDUP_REMOVED lines=43> */
.L_x_17152:
[----:B------:R-:W-:Y:S05]  /*5500*/  BSYNC.RECONVERGENT B0 ;  /* 0x0000000000007941 */ /* 0x000fea0003800200 */
.L_x_17151:
        /* <DEDUP_REMOVED lines=21> */
.L_x_17158:
        /* <DEDUP_REMOVED lines=13> */
.L_x_17160:
[----:B------:R-:W-:Y:S05]  /*5730*/  BSYNC.RECONVERGENT B1 ;  /* 0x0000000000017941 */ /* 0x000fea0003800200 */
.L_x_17159:
        /* <DEDUP_REMOVED lines=43> */
.L_x_17157:
[----:B------:R-:W-:Y:S05]  /*59f0*/  BSYNC.RECONVERGENT B0 ;  /* 0x0000000000007941 */ /* 0x000fea0003800200 */
.L_x_17156:
        /* <DEDUP_REMOVED lines=22> */
.L_x_17163:
        /* <DEDUP_REMOVED lines=15> */
.L_x_17165:
[----:B------:R-:W-:Y:S05]  /*5c50*/  BSYNC.RECONVERGENT B1 ;  /* 0x0000000000017941 */ /* 0x000fea0003800200 */
.L_x_17164:
        /* <DEDUP_REMOVED lines=43> */
.L_x_17162:
[----:B------:R-:W-:Y:S05]  /*5f10*/  BSYNC.RECONVERGENT B0 ;  /* 0x0000000000007941 */ /* 0x000fea0003800200 */
.L_x_17161:
[----:B------:R-:W-:Y:S02]  /*5f20*/  I2FP.F32.U32 R117, R117 ;  /* 0x0000007500757245 */ /* 0x000fe40000201000 */
[----:B------:R-:W-:-:S03]  /*5f30*/  SHF.L.U32 R108, R115, 0x10, RZ ;  /* 0x00000010736c7819 */ /* 0x000fc600000006ff */
[----:B------:R-:W-:Y:S02]  /*5f40*/  FFMA.FTZ R118, R117, R0, 1.1641532182693481445e-10 ;  /* 0x2f00000075767423 */ /* 0x000fe40000010000 */
[----:B------:R-:W-:Y:S01]  /*5f50*/  FMUL.FTZ R115, R108, R171 ;  /* 0x000000ab6c737220 */ /* 0x000fe20000410000 */
[----:B------:R-:W-:Y:S01]  /*5f60*/  FMUL.FTZ R108, R109, R32 ;  /* 0x000000206d6c7220 */ /* 0x000fe20000410000 */
[----:B------:R-:W-:Y:S01]  /*5f70*/  FMUL.FTZ R109, R110, R33 ;  /* 0x000000216e6d7220 */ /* 0x000fe20000410000 */
[----:B------:R-:W-:Y:S01]  /*5f80*/  FSETP.GTU.FTZ.AND P6, PT, R118, R173, PT ;  /* 0x000000ad7600720b */ /* 0x000fe20003fdc000 */
[----:B------:R-:W-:Y:S01]  /*5f90*/  FMUL.FTZ R115, R115, R174 ;  /* 0x000000ae73737220 */ /* 0x000fe20000410000 */
[----:B------:R-:W-:Y:S01]  /*5fa0*/  FMUL.FTZ R110, R111, R34 ;  /* 0x000000226f6e7220 */ /* 0x000fe20000410000 */
[----:B------:R-:W-:Y:S01]  /*5fb0*/  FMUL.FTZ R111, R112, R35 ;  /* 0x00000023706f7220 */ /* 0x000fe20000410000 */
[----:B------:R-:W-:Y:S01]  /*5fc0*/  FMUL.FTZ R112, R113, R28 ;  /* 0x0000001c71707220 */ /* 0x000fe20000410000 */
[----:B------:R-:W-:Y:S01]  /*5fd0*/  FMUL.FTZ R113, R114, R29 ;  /* 0x0000001d72717220 */ /* 0x000fe20000410000 */
[----:B------:R-:W-:Y:S01]  /*5fe0*/  FSEL R118, R115, RZ, !P6 ;  /* 0x000000ff73767208 */ /* 0x000fe20007000000 */
[----:B------:R-:W-:Y:S01]  /*5ff0*/  FMUL.FTZ R114, R127, R30 ;  /* 0x0000001e7f727220 */ /* 0x000fe20000410000 */
[----:B------:R-:W-:-:S03]  /*6000*/  PLOP3.LUT P6, PT, P6, PT, PT, 0x8, 0x80 ;  /* 0x000000000080781c */ /* 0x000fc600037ce170 */
[----:B------:R-:W-:-:S10]  /*6010*/  FMUL.FTZ R115, R118, R31 ;  /* 0x0000001f76737220 */ /* 0x000fd40000410000 */
.L_x_17125:
[----:B------:R-:W0:Y:S01]  /*6020*/  LDC.64 R142, c[0x0][0x3a8] ;  /* 0x0000ea00ff8e7b82 */ /* 0x000e220000000a00 */
[----:B------:R-:W-:Y:S01]  /*6030*/  SEL R120, RZ, 0x10000, !P5 ;  /* 0x00010000ff787807 */ /* 0x000fe20006800000 */
[----:B------:R-:W-:Y:S01]  /*6040*/  VIADD R161, R159, 0x20 ;  /* 0x000000209fa17836 */ /* 0x000fe20000000000 */
[C---:B------:R-:W-:Y:S02]  /*6050*/  LOP3.LUT P5, RZ, R178.reuse, 0x2, RZ, 0xc0, !PT ;  /* 0x00000002b2ff7812 */ /* 0x040fe400078ac0ff */
[----:B------:R-:W-:Y:S02]  /*6060*/  SEL R121, RZ, 0x1000000, !P6 ;  /* 0x01000000ff797807 */ /* 0x000fe40007000000 */
[----:B------:R-:W-:Y:S01]  /*6070*/  SEL R129, RZ, 0x100, !P4 ;  /* 0x00000100ff817807 */ /* 0x000fe20006000000 */
[----:B------:R-:W1:Y:S01]  /*6080*/  LDC.64 R140, c[0x0][0x3b0] ;  /* 0x0000ec00ff8c7b82 */ /* 0x000e620000000a00 */
[----:B------:R-:W-:Y:S02]  /*6090*/  LOP3.LUT P6, RZ, R178, 0x4, RZ, 0xc0, !PT ;  /* 0x00000004b2ff7812 */ /* 0x000fe400078cc0ff */
[----:B------:R-:W-:-:S02]  /*60a0*/  SEL R119, RZ, 0x1000000, !P2 ;  /* 0x01000000ff777807 */ /* 0x000fc40005000000 */
[----:B------:R-:W-:Y:S02]  /*60b0*/  SEL R118, RZ, 0x10000, !P1 ;  /* 0x00010000ff767807 */ /* 0x000fe40004800000 */
[----:B------:R-:W-:Y:S01]  /*60c0*/  SEL R117, RZ, 0x100, !P5 ;  /* 0x00000100ff757807 */ /* 0x000fe20006800000 */
[----:B------:R-:W2:Y:S01]  /*60d0*/  @P0 LDC.64 R126, c[0x0][0x3a0] ;  /* 0x0000e800ff7e0b82 */ /* 0x000ea20000000a00 */
[----:B------:R-:W-:Y:S02]  /*60e0*/  LOP3.LUT R129, R129, R121, R120, 0xfe, !PT ;  /* 0x0000007981817212 */ /* 0x000fe400078efe78 */
[----:B------:R-:W-:Y:S02]  /*60f0*/  SEL R128, RZ, 0x1, !P3 ;  /* 0x00000001ff807807 */ /* 0x000fe40005800000 */
[----:B------:R-:W-:Y:S02]  /*6100*/  LOP3.LUT R117, R117, R119, R118, 0xfe, !PT ;  /* 0x0000007775757212 */ /* 0x000fe400078efe76 */
[----:B------:R-:W-:Y:S01]  /*6110*/  SEL R120, RZ, 0x1, !P6 ;  /* 0x00000001ff787807 */ /* 0x000fe20007000000 */
[----:B0-----:R-:W-:Y:S01]  /*6120*/  IMAD.WIDE.U32 R118, R159, 0x20, R142 ;  /* 0x000000209f767825 */ /* 0x001fe200078e008e */
[----:B------:R-:W-:-:S02]  /*6130*/  LOP3.LUT R129, R129, R128, RZ, 0xfc, !PT ;  /* 0x0000008081817212 */ /* 0x000fc400078efcff */
[----:B------:R-:W-:Y:S01]  /*6140*/  LOP3.LUT R128, R117, R120, RZ, 0xfc, !PT ;  /* 0x0000007875807212 */ /* 0x000fe200078efcff */
[----:B------:R-:W-:Y:S01]  /*6150*/  IMAD.WIDE.U32 R120, R161, 0x10, R132 ;  /* 0x00000010a1787825 */ /* 0x000fe200078e0084 */
[----:B------:R0:W-:Y:S03]  /*6160*/  STG.E.128 desc[UR6][R118.64], R108 ;  /* 0x0000006c76007986 */ /* 0x0001e6000c101d06 */
[----:B-1----:R-:W-:Y:S01]  /*6170*/  IMAD.WIDE.U32 R124, R159, 0x8, R140 ;  /* 0x000000089f7c7825 */ /* 0x002fe200078e008c */
[----:B------:R0:W-:Y:S04]  /*6180*/  STG.E.128 desc[UR6][R118.64+0x10], R112 ;  /* 0x0000107076007986 */ /* 0x0001e8000c101d06 */
[----:B------:R0:W-:Y:S01]  /*6190*/  STG.E.64 desc[UR6][R124.64], R128 ;  /* 0x000000807c007986 */ /* 0x0001e2000c101b06 */
[----:B--2---:R-:W-:-:S03]  /*61a0*/  @P0 IMAD.WIDE.U32 R126, R161, 0x20, R126 ;  /* 0x00000020a17e0825 */ /* 0x004fc600078e007e */
[----:B------:R-:W5:Y:S04]  /*61b0*/  LDG.E.128 R120, desc[UR6][R120.64] ;  /* 0x0000000678787981 */ /* 0x000f68000c1e1d00 */
[----:B------:R0:W5:Y:S04]  /*61c0*/  @P0 LDG.E.128 R100, desc[UR6][R126.64] ;  /* 0x000000067e640981 */ /* 0x000168000c1e1d00 */
        /* <DEDUP_REMOVED lines=18> */
.L_x_17169:
        /* <DEDUP_REMOVED lines=13> */
.L_x_17171:
[----:B------:R-:W-:Y:S05]  /*63c0*/  BSYNC.RECONVERGENT B1 ;  /* 0x0000000000017941 */ /* 0x000fea0003800200 */
.L_x_17170:
        /* <DEDUP_REMOVED lines=41> */
[----:B------:R-:W-:-:S07]  /*6660*/  LOP3.LUT R147, R160, R118, R125, 0x96, !PT ;  /* 0x00000076a0937212 */ /* 0x000fce00078e967d */
.L_x_17168:
[----:B------:R-:W-:Y:S05]  /*6670*/  BSYNC.RECONVERGENT B0 ;  /* 0x0000000000007941 */ /* 0x000fea0003800200 */
.L_x_17167:
[----:B------:R-:W-:Y:S01]  /*6680*/  I2FP.F32.U32 R117, R117 ;  /* 0x0000007500757245 */ /* 0x000fe20000201000 */
[----:B------:R-:W-:Y:S01]  /*6690*/  BSSY.RECONVERGENT B0, `(.L_x_17172) ;  /* 0x0000051000007945 */ /* 0x000fe20003800200 */
[----:B-----5:R-:W-:Y:S01]  /*66a0*/  SHF.L.U32 R118, R120, 0x10, RZ ;  /* 0x0000001078767819 */ /* 0x020fe200000006ff */
[----:B------:R-:W-:Y:S01]  /*66b0*/  IMAD.MOV.U32 R125, RZ, RZ, 0x2 ;  /* 0x00000002ff7d7424 */ /* 0x000fe200078e00ff */
[----:B------:R-:W-:Y:S01]  /*66c0*/  ISETP.NE.AND P2, PT, R119, 0x1, PT ;  /* 0x000000017700780c */ /* 0x000fe20003f45270 */
[----:B------:R-:W-:Y:S01]  /*66d0*/  FFMA.FTZ R116, R117, R0, 1.1641532182693481445e-10 ;  /* 0x2f00000075747423 */ /* 0x000fe20000010000 */
[----:B------:R-:W-:Y:S01]  /*66e0*/  LOP3.LUT R178, R178, 0xfffffffb, RZ, 0xc0, !PT ;  /* 0xfffffffbb2b27812 */ /* 0x000fe200078ec0ff */
[----:B------:R-:W-:Y:S01]  /*66f0*/  FMUL.FTZ R117, R118, R171 ;  /* 0x000000ab76757220 */ /* 0x000fe20000410000 */
[----:B------:R-:W-:Y:S01]  /*6700*/  PRMT R120, R120, 0x7632, R120 ;  /* 0x0000763278787816 */ /* 0x000fe20000000078 */
        /* <DEDUP_REMOVED lines=16> */
.L_x_17174:
        /* <DEDUP_REMOVED lines=13> */
.L_x_17176:
[----:B------:R-:W-:Y:S05]  /*68e0*/  BSYNC.RECONVERGENT B1 ;  /* 0x0000000000017941 */ /* 0x000fea0003800200 */
.L_x_17175:
        /* <DEDUP_REMOVED lines=43> */
.L_x_17173:
[----:B------:R-:W-:Y:S05]  /*6ba0*/  BSYNC.RECONVERGENT B0 ;  /* 0x0000000000007941 */ /* 0x000fea0003800200 */
.L_x_17172:
[----:B------:R-:W-:Y:S01]  /*6bb0*/  I2FP.F32.U32 R117, R118 ;  /* 0x0000007600757245 */ /* 0x000fe20000201000 */
[----:B------:R-:W-:Y:S01]  /*6bc0*/  BSSY.RECONVERGENT B0, `(.L_x_17177) ;  /* 0x0000050000007945 */ /* 0x000fe20003800200 */
[----:B------:R-:W-:Y:S01]  /*6bd0*/  SHF.L.U32 R120, R120, 0x10, RZ ;  /* 0x0000001078787819 */ /* 0x000fe200000006ff */
[----:B------:R-:W-:Y:S01]  /*6be0*/  IMAD.MOV.U32 R126, RZ, RZ, 0x2 ;  /* 0x00000002ff7e7424 */ /* 0x000fe200078e00ff */
[----:B------:R-:W-:Y:S01]  /*6bf0*/  ISETP.NE.AND P2, PT, R125, 0x1, PT ;  /* 0x000000017d00780c */ /* 0x000fe20003f45270 */
[----:B------:R-:W-:Y:S01]  /*6c00*/  FFMA.FTZ R118, R117, R0, 1.1641532182693481445e-10 ;  /* 0x2f00000075767423 */ /* 0x000fe20000010000 */
[----:B------:R-:W-:Y:S01]  /*6c10*/  LOP3.LUT R178, R178, 0xfffffffd, RZ, 0xc0, !PT ;  /* 0xfffffffdb2b27812 */ /* 0x000fe200078ec0ff */
[----:B------:R-:W-:Y:S01]  /*6c20*/  FMUL.FTZ R117, R120, R171 ;  /* 0x000000ab78757220 */ /* 0x000fe20000410000 */
[----:B------:R-:W-:Y:S02]  /*6c30*/  IMAD.MOV.U32 R119, RZ, RZ, R144 ;  /* 0x000000ffff777224 */ /* 0x000fe400078e0090 */
        /* <DEDUP_REMOVED lines=15> */
.L_x_17179:
        /* <DEDUP_REMOVED lines=13> */
.L_x_17181:
[----:B------:R-:W-:Y:S05]  /*6e00*/  BSYNC.RECONVERGENT B1 ;  /* 0x0000000000017941 */ /* 0x000fea0003800200 */
.L_x_17180:
        /* <DEDUP_REMOVED lines=43> */
.L_x_17178:
[----:B------:R-:W-:Y:S05]  /*70c0*/  BSYNC.RECONVERGENT B0 ;  /* 0x0000000000007941 */ /* 0x000fea0003800200 */
.L_x_17177:
        /* <DEDUP_REMOVED lines=10> */
[----:B------:R-:W-:-:S03]  /*7170*/  FMUL.FTZ R119, R119, R174 ;  /* 0x000000ae77777220 */ /* 0x000fc60000410000 */
[----:B------:R-:W-:Y:S02]  /*7180*/  PLOP3.LUT P1, PT, P2, PT, PT, 0x8, 0x80 ;  /* 0x000000000080781c */ /* 0x000fe4000172e170 */
[----:B------:R-:W-:-:S05]  /*7190*/  FSEL R119, R119, RZ, !P2 ;  /* 0x000000ff77777208 */ /* 0x000fca0005000000 */
[----:B------:R-:W-:Y:S01]  /*71a0*/  FFMA.FTZ R118, R119, R26, R102 ;  /* 0x0000001a77767223 */ /* 0x000fe20000010066 */
        /* <DEDUP_REMOVED lines=9> */
.L_x_17184:
        /* <DEDUP_REMOVED lines=13> */
.L_x_17186:
[----:B------:R-:W-:Y:S05]  /*7310*/  BSYNC.RECONVERGENT B1 ;  /* 0x0000000000017941 */ /* 0x000fea0003800200 */
.L_x_17185:
        /* <DEDUP_REMOVED lines=43> */
.L_x_17183:
[----:B------:R-:W-:Y:S05]  /*75d0*/  BSYNC.RECONVERGENT B0 ;  /* 0x0000000000007941 */ /* 0x000fea0003800200 */
.L_x_17182:
        /* <DEDUP_REMOVED lines=22> */
.L_x_17189:
        /* <DEDUP_REMOVED lines=13> */
.L_x_17191:
[----:B------:R-:W-:Y:S05]  /*7810*/  BSYNC.RECONVERGENT B1 ;  /* 0x0000000000017941 */ /* 0x000fea0003800200 */
.L_x_17190:
        /* <DEDUP_REMOVED lines=43> */
.L_x_17188:
[----:B------:R-:W-:Y:S05]  /*7ad0*/  BSYNC.RECONVERGENT B0 ;  /* 0x0000000000007941 */ /* 0x000fea0003800200 */
.L_x_17187:
        /* <DEDUP_REMOVED lines=23> */
.L_x_17194:
        /* <DEDUP_REMOVED lines=13> */
.L_x_17196:
[----:B------:R-:W-:Y:S05]  /*7d20*/  BSYNC.RECONVERGENT B1 ;  /* 0x0000000000017941 */ /* 0x000fea0003800200 */
.L_x_17195:
        /* <DEDUP_REMOVED lines=43> */
.L_x_17193:
[----:B------:R-:W-:Y:S05]  /*7fe0*/  BSYNC.RECONVERGENT B0 ;  /* 0x0000000000007941 */ /* 0x000fea0003800200 */
.L_x_17192:
        /* <DEDUP_REMOVED lines=22> */
.L_x_17199:
        /* <DEDUP_REMOVED lines=13> */
.L_x_17201:
[----:B------:R-:W-:Y:S05]  /*8220*/  BSYNC.RECONVERGENT B1 ;  /* 0x0000000000017941 */ /* 0x000fea0003800200 */
.L_x_17200:
        /* <DEDUP_REMOVED lines=43> */
.L_x_17198:
[----:B------:R-:W-:Y:S05]  /*84e0*/  BSYNC.RECONVERGENT B0 ;  /* 0x0000000000007941 */ /* 0x000fea0003800200 */
.L_x_17197:
        /* <DEDUP_REMOVED lines=23> */
.L_x_17204:
        /* <DEDUP_REMOVED lines=15> */
.L_x_17206:
[----:B------:R-:W-:Y:S05]  /*8750*/  BSYNC.RECONVERGENT B1 ;  /* 0x0000000000017941 */ /* 0x000fea0003800200 */
.L_x_17205:
        /* <DEDUP_REMOVED lines=43> */
.L_x_17203:
[----:B------:R-:W-:Y:S05]  /*8a10*/  BSYNC.RECONVERGENT B0 ;  /* 0x0000000000007941 */ /* 0x000fea0003800200 */
.L_x_17202:
        /* <DEDUP_REMOVED lines=10> */
.L_x_17166:
        /* <DEDUP_REMOVED lines=16> */
.L_x_17210:
        /* <DEDUP_REMOVED lines=13> */
.L_x_17212:
[----:B------:R-:W-:Y:S05]  /*8c90*/  BSYNC.RECONVERGENT B1 ;  /* 0x0000000000017941 */ /* 0x000fea0003800200 */
.L_x_17211:
        /* <DEDUP_REMOVED lines=42> */
.L_x_17209:
[----:B------:R-:W-:Y:S05]  /*8f40*/  BSYNC.RECONVERGENT B0 ;  /* 0x0000000000007941 */ /* 0x000fea0003800200 */
.L_x_17208:
        /* <DEDUP_REMOVED lines=24> */
.L_x_17215:
        /* <DEDUP_REMOVED lines=13> */
.L_x_17217:
[----:B------:R-:W-:Y:S05]  /*91a0*/  BSYNC.RECONVERGENT B1 ;  /* 0x0000000000017941 */ /* 0x000fea0003800200 */
.L_x_17216:
        /* <DEDUP_REMOVED lines=43> */
.L_x_17214:
[----:B------:R-:W-:Y:S05]  /*9460*/  BSYNC.RECONVERGENT B0 ;  /* 0x0000000000007941 */ /* 0x000fea0003800200 */
.L_x_17213:
[----:B------:R-:W-:Y:S01]  /*9470*/  I2FP.F32.U32 R119, R116 ;  /* 0x0000007400777245 */ /* 0x000fe20000201000 */
[----:B------:R-:W-:Y:S01]  /*9480*/  IMAD.U32 R120, R120, 0x10000, RZ ;  /* 0x0001000078787824 */ /* 0x000fe200078e00ff */
[----:B------:R-:W-:Y:S01]  /*9490*/  ISETP.NE.AND P2, PT, R125, 0x1, PT ;  /* 0x000000017d00780c */ /* 0x000fe20003f45270 */
[----:B------:R-:W-:Y:S01]  /*94a0*/  BSSY.RECONVERGENT B0, `(.L_x_17218) ;  /* 0x000004d000007945 */ /* 0x000fe20003800200 */
[----:B------:R-:W-:Y:S01]  /*94b0*/  LOP3.LUT R178, R178, 0xfffffffd, RZ, 0xc0, !PT ;  /* 0xfffffffdb2b27812 */ /* 0x000fe200078ec0ff */
[----:B------:R-:W-:Y:S01]  /*94c0*/  FFMA.FTZ R116, R119, R0, 1.1641532182693481445e-10 ;  /* 0x2f00000077747423 */ /* 0x000fe20000010000 */
[----:B------:R-:W-:Y:S01]  /*94d0*/  FMUL.FTZ R119, R120, R171 ;  /* 0x000000ab78777220 */ /* 0x000fe20000410000 */
[----:B------:R-:W-:-:S03]  /*94e0*/  HFMA2 R126, -RZ, RZ, 0, 1.1920928955078125e-07 ;  /* 0x00000002ff7e7431 */ /* 0x000fc600000001ff */
[----:B------:R-:W-:Y:S01]  /*94f0*/  FSETP.GTU.FTZ.AND P1, PT, R116, R173, PT ;  /* 0x000000ad7400720b */ /* 0x000fe20003f3c000 */
[----:B------:R-:W-:Y:S01]  /*9500*/  FMUL.FTZ R118, R119, R174 ;  /* 0x000000ae77767220 */ /* 0x000fe20000410000 */
[----:B------:R-:W-:Y:S02]  /*9510*/  IMAD.MOV.U32 R116, RZ, RZ, R144 ;  /* 0x000000ffff747224 */ /* 0x000fe400078e0090 */
        /* <DEDUP_REMOVED lines=12> */
.L_x_17220:
        /* <DEDUP_REMOVED lines=13> */
.L_x_17222:
[----:B------:R-:W-:Y:S05]  /*96b0*/  BSYNC.RECONVERGENT B1 ;  /* 0x0000000000017941 */ /* 0x000fea0003800200 */
.L_x_17221:
        /* <DEDUP_REMOVED lines=43> */
.L_x_17219:
[----:B------:R-:W-:Y:S05]  /*9970*/  BSYNC.RECONVERGENT B0 ;  /* 0x0000000000007941 */ /* 0x000fea0003800200 */
.L_x_17218:
        /* <DEDUP_REMOVED lines=22> */
.L_x_17225:
        /* <DEDUP_REMOVED lines=13> */
.L_x_17227:
[----:B------:R-:W-:Y:S05]  /*9bb0*/  BSYNC.RECONVERGENT B1 ;  /* 0x0000000000017941 */ /* 0x000fea0003800200 */
.L_x_17226:
        /* <DEDUP_REMOVED lines=43> */
.L_x_17224:
[----:B------:R-:W-:Y:S05]  /*9e70*/  BSYNC.RECONVERGENT B0 ;  /* 0x0000000000007941 */ /* 0x000fea0003800200 */
.L_x_17223:
        /* <DEDUP_REMOVED lines=21> */
.L_x_17230:
        /* <DEDUP_REMOVED lines=13> */
.L_x_17232:
[----:B------:R-:W-:Y:S05]  /*a0a0*/  BSYNC.RECONVERGENT B1 ;  /* 0x0000000000017941 */ /* 0x000fea0003800200 */
.L_x_17231:
        /* <DEDUP_REMOVED lines=43> */
.L_x_17229:
[----:B------:R-:W-:Y:S05]  /*a360*/  BSYNC.RECONVERGENT B0 ;  /* 0x0000000000007941 */ /* 0x000fea0003800200 */
.L_x_17228:
        /* <DEDUP_REMOVED lines=22> */
.L_x_17235:
        /* <DEDUP_REMOVED lines=13> */
.L_x_17237:
[----:B------:R-:W-:Y:S05]  /*a5a0*/  BSYNC.RECONVERGENT B1 ;  /* 0x0000000000017941 */ /* 0x000fea0003800200 */
.L_x_17236:
        /* <DEDUP_REMOVED lines=43> */
.L_x_17234:
[----:B------:R-:W-:Y:S05]  /*a860*/  BSYNC.RECONVERGENT B0 ;  /* 0x0000000000007941 */ /* 0x000fea0003800200 */
.L_x_17233:
        /* <DEDUP_REMOVED lines=21> */
.L_x_17240:
        /* <DEDUP_REMOVED lines=13> */
.L_x_17242:
[----:B------:R-:W-:Y:S05]  /*aa90*/  BSYNC.RECONVERGENT B1 ;  /* 0x0000000000017941 */ /* 0x000fea0003800200 */
.L_x_17241:
        /* <DEDUP_REMOVED lines=43> */
.L_x_17239:
[----:B------:R-:W-:Y:S05]  /*ad50*/  BSYNC.RECONVERGENT B0 ;  /* 0x0000000000007941 */ /* 0x000fea0003800200 */
.L_x_17238:
        /* <DEDUP_REMOVED lines=22> */
.L_x_17245:
        /* <DEDUP_REMOVED lines=15> */
.L_x_17247:
[----:B------:R-:W-:Y:S05]  /*afb0*/  BSYNC.RECONVERGENT B1 ;  /* 0x0000000000017941 */ /* 0x000fea0003800200 */
.L_x_17246:
        /* <DEDUP_REMOVED lines=43> */
.L_x_17244:
[----:B------:R-:W-:Y:S05]  /*b270*/  BSYNC.RECONVERGENT B0 ;  /* 0x0000000000007941 */ /* 0x000fea0003800200 */
.L_x_17243:
[----:B------:R-:W-:Y:S01]  /*b280*/  I2FP.F32.U32 R125, R125 ;  /* 0x0000007d007d7245 */ /* 0x000fe20000201000 */
[----:B------:R-:W-:-:S04]  /*b290*/  IMAD.U32 R116, R123, 0x10000, RZ ;  /* 0x000100007b747824 */ /* 0x000fc800078e00ff */
[----:B------:R-:W-:Y:S01]  /*b2a0*/  FFMA.FTZ R126, R125, R0, 1.1641532182693481445e-10 ;  /* 0x2f0000007d7e7423 */ /* 0x000fe20000010000 */
[----:B------:R-:W-:Y:S01]  /*b2b0*/  FMUL.FTZ R123, R116, R171 ;  /* 0x000000ab747b7220 */ /* 0x000fe20000410000 */
[----:B------:R-:W-:Y:S01]  /*b2c0*/  FMUL.FTZ R116, R117, R24 ;  /* 0x0000001875747220 */ /* 0x000fe20000410000 */
[----:B------:R-:W-:Y:S01]  /*b2d0*/  FMUL.FTZ R117, R118, R25 ;  /* 0x0000001976757220 */ /* 0x000fe20000410000 */
[----:B------:R-:W-:Y:S01]  /*b2e0*/  FMUL.FTZ R118, R119, R26 ;  /* 0x0000001a77767220 */ /* 0x000fe20000410000 */
[----:B------:R-:W-:Y:S01]  /*b2f0*/  FMUL.FTZ R123, R123, R174 ;  /* 0x000000ae7b7b7220 */ /* 0x000fe20000410000 */
[----:B------:R-:W-:Y:S01]  /*b300*/  FSETP.GTU.FTZ.AND P6, PT, R126, R173, PT ;  /* 0x000000ad7e00720b */ /* 0x000fe20003fdc000 */
[----:B------:R-:W-:Y:S01]  /*b310*/  FMUL.FTZ R119, R120, R27 ;  /* 0x0000001b78777220 */ /* 0x000fe20000410000 */
[----:B------:R-:W-:Y:S01]  /*b320*/  FMUL.FTZ R120, R121, R20 ;  /* 0x0000001479787220 */ /* 0x000fe20000410000 */
[----:B------:R-:W-:Y:S01]  /*b330*/  FMUL.FTZ R121, R122, R21 ;  /* 0x000000157a797220 */ /* 0x000fe20000410000 */
[----:B------:R-:W-:Y:S01]  /*b340*/  FSEL R126, R123, RZ, !P6 ;  /* 0x000000ff7b7e7208 */ /* 0x000fe20007000000 */
[----:B------:R-:W-:Y:S01]  /*b350*/  FMUL.FTZ R122, R137, R22 ;  /* 0x00000016897a7220 */ /* 0x000fe20000410000 */
[----:B------:R-:W-:-:S03]  /*b360*/  PLOP3.LUT P6, PT, P6, PT, PT, 0x8, 0x80 ;  /* 0x000000000080781c */ /* 0x000fc600037ce170 */
[----:B------:R-:W-:-:S10]  /*b370*/  FMUL.FTZ R123, R126, R23 ;  /* 0x000000177e7b7220 */ /* 0x000fd40000410000 */
.L_x_17207:
[----:B------:R-:W0:Y:S01]  /*b380*/  @P0 LDC.64 R136, c[0x0][0x3a0] ;  /* 0x0000e800ff880b82 */ /* 0x000e220000000a00 */
[----:B------:R-:W-:Y:S01]  /*b390*/  SEL R128, RZ, 0x10000, !P5 ;  /* 0x00010000ff807807 */ /* 0x000fe20006800000 */
[----:B------:R-:W-:Y:S01]  /*b3a0*/  IMAD.WIDE.U32 R134, R161, 0x8, R140 ;  /* 0x00000008a1867825 */ /* 0x000fe200078e008c */
[C---:B------:R-:W-:Y:S02]  /*b3b0*/  LOP3.LUT P5, RZ, R178.reuse, 0x2, RZ, 0xc0, !PT ;  /* 0x00000002b2ff7812 */ /* 0x040fe400078ac0ff */
[----:B------:R-:W-:Y:S02]  /*b3c0*/  SEL R129, RZ, 0x1000000, !P6 ;  /* 0x01000000ff817807 */ /* 0x000fe40007000000 */
[----:B------:R-:W-:Y:S02]  /*b3d0*/  SEL R139, RZ, 0x100, !P4 ;  /* 0x00000100ff8b7807 */ /* 0x000fe40006000000 */
[----:B------:R-:W-:Y:S02]  /*b3e0*/  LOP3.LUT P6, RZ, R178, 0x4, RZ, 0xc0, !PT ;  /* 0x00000004b2ff7812 */ /* 0x000fe400078cc0ff */
[----:B------:R-:W-:-:S02]  /*b3f0*/  SEL R127, RZ, 0x1000000, !P2 ;  /* 0x01000000ff7f7807 */ /* 0x000fc40005000000 */
[----:B------:R-:W-:Y:S02]  /*b400*/  SEL R126, RZ, 0x10000, !P1 ;  /* 0x00010000ff7e7807 */ /* 0x000fe40004800000 */
[----:B------:R-:W-:Y:S02]  /*b410*/  SEL R125, RZ, 0x100, !P5 ;  /* 0x00000100ff7d7807 */ /* 0x000fe40006800000 */
[----:B------:R-:W-:Y:S02]  /*b420*/  LOP3.LUT R139, R139, R129, R128, 0xfe, !PT ;  /* 0x000000818b8b7212 */ /* 0x000fe400078efe80 */
[----:B------:R-:W-:Y:S02]  /*b430*/  SEL R138, RZ, 0x1, !P3 ;  /* 0x00000001ff8a7807 */ /* 0x000fe40005800000 */
[----:B------:R-:W-:Y:S01]  /*b440*/  LOP3.LUT R125, R125, R127, R126, 0xfe, !PT ;  /* 0x0000007f7d7d7212 */ /* 0x000fe200078efe7e */
[----:B------:R-:W-:Y:S01]  /*b450*/  IMAD.WIDE.U32 R126, R161, 0x20, R142 ;  /* 0x00000020a17e7825 */ /* 0x000fe200078e008e */
[----:B------:R-:W-:-:S02]  /*b460*/  SEL R128, RZ, 0x1, !P6 ;  /* 0x00000001ff807807 */ /* 0x000fc40007000000 */
[----:B------:R-:W-:Y:S02]  /*b470*/  IADD3 R175, PT, PT, R159, 0x40, RZ ;  /* 0x000000409faf7810 */ /* 0x000fe40007ffe0ff */
[----:B------:R-:W-:Y:S01]  /*b480*/  LOP3.LUT R139, R139, R138, RZ, 0xfc, !PT ;  /* 0x0000008a8b8b7212 */ /* 0x000fe200078efcff */
[----:B------:R1:W-:Y:S01]  /*b490*/  STG.E.128 desc[UR6][R126.64], R116 ;  /* 0x000000747e007986 */ /* 0x0003e2000c101d06 */
[----:B------:R-:W-:Y:S01]  /*b4a0*/  LOP3.LUT R138, R125, R128, RZ, 0xfc, !PT ;  /* 0x000000807d8a7212 */ /* 0x000fe200078efcff */
[C---:B------:R-:W-:Y:S02]  /*b4b0*/  IMAD.WIDE.U32 R128, R175.reuse, 0x10, R132 ;  /* 0x00000010af807825 */ /* 0x040fe400078e0084 */
[----:B------:R1:W-:Y:S02]  /*b4c0*/  STG.E.128 desc[UR6][R126.64+0x10], R120 ;  /* 0x000010787e007986 */ /* 0x0003e4000c101d06 */
[----:B0-----:R-:W-:Y:S02]  /*b4d0*/  @P0 IMAD.WIDE.U32 R136, R175, 0x20, R136 ;  /* 0x00000020af880825 */ /* 0x001fe400078e0088 */
        /* <DEDUP_REMOVED lines=21> */
.L_x_17251:
        /* <DEDUP_REMOVED lines=13> */
.L_x_17253:
[----:B------:R-:W-:Y:S05]  /*b700*/  BSYNC.RECONVERGENT B1 ;  /* 0x0000000000017941 */ /* 0x000fea0003800200 */
.L_x_17252:
        /* <DEDUP_REMOVED lines=43> */
.L_x_17250:
[----:B------:R-:W-:Y:S05]  /*b9c0*/  BSYNC.RECONVERGENT B0 ;  /* 0x0000000000007941 */ /* 0x000fea0003800200 */
.L_x_17249:
        /* <DEDUP_REMOVED lines=25> */
.L_x_17256:
        /* <DEDUP_REMOVED lines=13> */
.L_x_17258:
[----:B------:R-:W-:Y:S05]  /*bc30*/  BSYNC.RECONVERGENT B1 ;  /* 0x0000000000017941 */ /* 0x000fea0003800200 */
.L_x_17257:
        /* <DEDUP_REMOVED lines=43> */
.L_x_17255:
[----:B------:R-:W-:Y:S05]  /*bef0*/  BSYNC.RECONVERGENT B0 ;  /* 0x0000000000007941 */ /* 0x000fea0003800200 */
.L_x_17254:
        /* <DEDUP_REMOVED lines=24> */
.L_x_17261:
        /* <DEDUP_REMOVED lines=13> */
.L_x_17263:
[----:B------:R-:W-:Y:S05]  /*c150*/  BSYNC.RECONVERGENT B1 ;  /* 0x0000000000017941 */ /* 0x000fea0003800200 */
.L_x_17262:
        /* <DEDUP_REMOVED lines=43> */
.L_x_17260:
[----:B------:R-:W-:Y:S05]  /*c410*/  BSYNC.RECONVERGENT B0 ;  /* 0x0000000000007941 */ /* 0x000fea0003800200 */
.L_x_17259:
        /* <DEDUP_REMOVED lines=23> */
.L_x_17266:
        /* <DEDUP_REMOVED lines=13> */
.L_x_17268:
[----:B------:R-:W-:Y:S05]  /*c660*/  BSYNC.RECONVERGENT B1 ;  /* 0x0000000000017941 */ /* 0x000fea0003800200 */
.L_x_17267:
        /* <DEDUP_REMOVED lines=43> */
.L_x_17265:
[----:B------:R-:W-:Y:S05]  /*c920*/  BSYNC.RECONVERGENT B0 ;  /* 0x0000000000007941 */ /* 0x000fea0003800200 */
.L_x_17264:
        /* <DEDUP_REMOVED lines=22> */
.L_x_17271:
        /* <DEDUP_REMOVED lines=13> */
.L_x_17273:
[----:B------:R-:W-:Y:S05]  /*cb60*/  BSYNC.RECONVERGENT B1 ;  /* 0x0000000000017941 */ /* 0x000fea0003800200 */
.L_x_17272:
        /* <DEDUP_REMOVED lines=39> */
[----:B------:R-:W-:Y:S02]  /*cde0*/  IMAD.MOV.U32 R134, RZ, RZ, R138 ;  /* 0x000000ffff867224 */ /* 0x000fe400078e008a */
[----:B------:R-:W-:Y:S02]  /*cdf0*/  HFMA2 R138, -RZ, RZ, 0, 0 ;  /* 0x00000000ff8a7431 */ /* 0x000fe400000001ff */
[----:B------:R-:W-:Y:S01]  /*ce00*/  IMAD.MOV.U32 R144, RZ, RZ, R176 ;  /* 0x000000ffff907224 */ /* 0x000fe200078e00b0 */
[----:B------:R-:W-:-:S07]  /*ce10*/  LOP3.LUT R147, R160, R128, R139, 0x96, !PT ;  /* 0x00000080a0937212 */ /* 0x000fce00078e968b */
.L_x_17270:
[----:B------:R-:W-:Y:S05]  /*ce20*/  BSYNC.RECONVERGENT B0 ;  /* 0x0000000000007941 */ /* 0x000fea0003800200 */
.L_x_17269:
[----:B------:R-:W-:Y:S01]  /*ce30*/  I2FP.F32.U32 R129, R129 ;  /* 0x0000008100817245 */ /* 0x000fe20000201000 */
[----:B------:R-:W-:Y:S01]  /*ce40*/  IMAD.U32 R136, R130, 0x10000, RZ ;  /* 0x0001000082887824 */ /* 0x000fe200078e00ff */
[----:B------:R-:W-:Y:S01]  /*ce50*/  ISETP.NE.AND P4, PT, R138, 0x1, PT ;  /* 0x000000018a00780c */ /* 0x000fe20003f85270 */
[----:B------:R-:W-:Y:S01]  /*ce60*/  BSSY.RECONVERGENT B0, `(.L_x_17274) ;  /* 0x000004d000007945 */ /* 0x000fe20003800200 */
[----:B------:R-:W-:Y:S01]  /*ce70*/  PRMT R130, R130, 0x7632, R130 ;  /* 0x0000763282827816 */ /* 0x000fe20000000082 */
        /* <DEDUP_REMOVED lines=18> */
.L_x_17276:
        /* <DEDUP_REMOVED lines=13> */
.L_x_17278:
[----:B------:R-:W-:Y:S05]  /*d070*/  BSYNC.RECONVERGENT B1 ;  /* 0x0000000000017941 */ /* 0x000fea0003800200 */
.L_x_17277:
        /* <DEDUP_REMOVED lines=43> */
.L_x_17275:
[----:B------:R-:W-:Y:S05]  /*d330*/  BSYNC.RECONVERGENT B0 ;  /* 0x0000000000007941 */ /* 0x000fea0003800200 */
.L_x_17274:
[----:B------:R-:W-:Y:S01]  /*d340*/  I2FP.F32.U32 R129, R135 ;  /* 0x0000008700817245 */ /* 0x000fe20000201000 */
[----:B------:R-:W-:Y:S01]  /*d350*/  IMAD.U32 R136, R130, 0x10000, RZ ;  /* 0x0001000082887824 */ /* 0x000fe200078e00ff */
[----:B------:R-:W-:Y:S01]  /*d360*/  ISETP.NE.AND P5, PT, R137, 0x1, PT ;  /* 0x000000018900780c */ /* 0x000fe20003fa5270 */
[----:B------:R-:W-:Y:S01]  /*d370*/  BSSY.RECONVERGENT B0, `(.L_x_17279) ;  /* 0x000004c000007945 */ /* 0x000fe20003800200 */
[----:B------:R-:W-:Y:S01]  /*d380*/  MOV R138, 0x2 ;  /* 0x00000002008a7802 */ /* 0x000fe20000000f00 */
        /* <DEDUP_REMOVED lines=17> */
.L_x_17281:
        /* <DEDUP_REMOVED lines=13> */
.L_x_17283:
[----:B------:R-:W-:Y:S05]  /*d570*/  BSYNC.RECONVERGENT B1 ;  /* 0x0000000000017941 */ /* 0x000fea0003800200 */
.L_x_17282:
        /* <DEDUP_REMOVED lines=43> */
.L_x_17280:
[----:B------:R-:W-:Y:S05]  /*d830*/  BSYNC.RECONVERGENT B0 ;  /* 0x0000000000007941 */ /* 0x000fea0003800200 */
.L_x_17279:
[----:B------:R-:W-:Y:S01]  /*d840*/  I2FP.F32.U32 R135, R135 ;  /* 0x0000008700877245 */ /* 0x000fe20000201000 */
[C---:B------:R-:W-:Y:S01]  /*d850*/  IMAD.U32 R136, R131.reuse, 0x10000, RZ ;  /* 0x0001000083887824 */ /* 0x040fe200078e00ff */
        /* <DEDUP_REMOVED lines=21> */
.L_x_17286:
        /* <DEDUP_REMOVED lines=15> */
.L_x_17288:
[----:B------:R-:W-:Y:S05]  /*daa0*/  BSYNC.RECONVERGENT B1 ;  /* 0x0000000000017941 */ /* 0x000fea0003800200 */
.L_x_17287:
        /* <DEDUP_REMOVED lines=43> */
.L_x_17285:
[----:B------:R-:W-:Y:S05]  /*dd60*/  BSYNC.RECONVERGENT B0 ;  /* 0x0000000000007941 */ /* 0x000fea0003800200 */
.L_x_17284:
        /* <DEDUP_REMOVED lines=10> */
.L_x_17248:
        /* <DEDUP_REMOVED lines=16> */
.L_x_17292:
        /* <DEDUP_REMOVED lines=13> */
.L_x_17294:
[----:B------:R-:W-:Y:S05]  /*dfe0*/  BSYNC.RECONVERGENT B1 ;  /* 0x0000000000017941 */ /* 0x000fea0003800200 */
.L_x_17293:
        /* <DEDUP_REMOVED lines=41> */
[----:B------:R-:W-:-:S07]  /*e280*/  LOP3.LUT R147, R160, R126, R135, 0x96, !PT ;  /* 0x0000007ea0937212 */ /* 0x000fce00078e9687 */
.L_x_17291:
[----:B------:R-:W-:Y:S05]  /*e290*/  BSYNC.RECONVERGENT B0 ;  /* 0x0000000000007941 */ /* 0x000fea0003800200 */
.L_x_17290:
        /* <DEDUP_REMOVED lines=24> */
.L_x_17297:
        /* <DEDUP_REMOVED lines=13> */
.L_x_17299:
[----:B------:R-:W-:Y:S05]  /*e4f0*/  BSYNC.RECONVERGENT B1 ;  /* 0x0000000000017941 */ /* 0x000fea0003800200 */
.L_x_17298:
        /* <DEDUP_REMOVED lines=43> */
.L_x_17296:
[----:B------:R-:W-:Y:S05]  /*e7b0*/  BSYNC.RECONVERGENT B0 ;  /* 0x0000000000007941 */ /* 0x000fea0003800200 */
.L_x_17295:
        /* <DEDUP_REMOVED lines=23> */
.L_x_17302:
        /* <DEDUP_REMOVED lines=13> */
.L_x_17304:
[----:B------:R-:W-:Y:S05]  /*ea00*/  BSYNC.RECONVERGENT B1 ;  /* 0x0000000000017941 */ /* 0x000fea0003800200 */
.L_x_17303:
        /* <DEDUP_REMOVED lines=43> */
.L_x_17301:
[----:B------:R-:W-:Y:S05]  /*ecc0*/  BSYNC.RECONVERGENT B0 ;  /* 0x0000000000007941 */ /* 0x000fea0003800200 */
.L_x_17300:
        /* <DEDUP_REMOVED lines=22> */
.L_x_17307:
        /* <DEDUP_REMOVED lines=13> */
.L_x_17309:
[----:B------:R-:W-:Y:S05]  /*ef00*/  BSYNC.RECONVERGENT B1 ;  /* 0x0000000000017941 */ /* 0x000fea0003800200 */
.L_x_17308:
        /* <DEDUP_REMOVED lines=43> */
.L_x_17306:
[----:B------:R-:W-:Y:S05]  /*f1c0*/  BSYNC.RECONVERGENT B0 ;  /* 0x0000000000007941 */ /* 0x000fea0003800200 */
.L_x_17305:
        /* <DEDUP_REMOVED lines=21> */
.L_x_17312:
        /* <DEDUP_REMOVED lines=13> */
.L_x_17314:
[----:B------:R-:W-:Y:S05]  /*f3f0*/  BSYNC.RECONVERGENT B1 ;  /* 0x0000000000017941 */ /* 0x000fea0003800200 */
.L_x_17313:
        /* <DEDUP_REMOVED lines=43> */
.L_x_17311:
[----:B------:R-:W-:Y:S05]  /*f6b0*/  BSYNC.RECONVERGENT B0 ;  /* 0x0000000000007941 */ /* 0x000fea0003800200 */
.L_x_17310:
        /* <DEDUP_REMOVED lines=22> */
.L_x_17317:
        /* <DEDUP_REMOVED lines=13> */
.L_x_17319:
[----:B------:R-:W-:Y:S05]  /*f8f0*/  BSYNC.RECONVERGENT B1 ;  /* 0x0000000000017941 */ /* 0x000fea0003800200 */
.L_x_17318:
        /* <DEDUP_REMOVED lines=43> */
.L_x_17316:
[----:B------:R-:W-:Y:S05]  /*fbb0*/  BSYNC.RECONVERGENT B0 ;  /* 0x0000000000007941 */ /* 0x000fea0003800200 */
.L_x_17315:
        /* <DEDUP_REMOVED lines=21> */
.L_x_17322:
        /* <DEDUP_REMOVED lines=13> */
.L_x_17324:
[----:B------:R-:W-:Y:S05]  /*fde0*/  BSYNC.RECONVERGENT B1 ;  /* 0x0000000000017941 */ /* 0x000fea0003800200 */
.L_x_17323:
        /* <DEDUP_REMOVED lines=43> */
.L_x_17321:
[----:B------:R-:W-:Y:S05]  /*100a0*/  BSYNC.RECONVERGENT B0 ;  /* 0x0000000000007941 */ /* 0x000fea0003800200 */
.L_x_17320:
        /* <DEDUP_REMOVED lines=22> */
.L_x_17327:
        /* <DEDUP_REMOVED lines=15> */
.L_x_17329:
[----:B------:R-:W-:Y:S05]  /*10300*/  BSYNC.RECONVERGENT B1 ;  /* 0x0000000000017941 */ /* 0x000fea0003800200 */
.L_x_17328:
        /* <DEDUP_REMOVED lines=43> */
.L_x_17326:
[----:B------:R-:W-:Y:S05]  /*105c0*/  BSYNC.RECONVERGENT B0 ;  /* 0x0000000000007941 */ /* 0x000fea0003800200 */
.L_x_17325:
        /* <DEDUP_REMOVED lines=16> */
.L_x_17289:
        /* <DEDUP_REMOVED lines=9> */
[----:B------:R-:W-:Y:S01]  /*10760*/  SEL R136, RZ, 0x10000, !P1 ;  /* 0x00010000ff887807 */ /* 0x000fe20004800000 */
[----:B------:R1:W-:Y:S01]  /*10770*/  STG.E.128 desc[UR6][R180.64+0x10], R128 ;  /* 0x00001080b4007986 */ /* 0x0003e2000c101d06 */
[----:B------:R-:W-:-:S02]  /*10780*/  SEL R135, RZ, 0x100, !P5 ;  /* 0x00000100ff877807 */ /* 0x000fc40006800000 */
[----:B------:R-:W-:Y:S02]  /*10790*/  LOP3.LUT P6, RZ, R178, 0x4, RZ, 0xc0, !PT ;  /* 0x00000004b2ff7812 */ /* 0x000fe400078cc0ff */
[----:B------:R-:W-:Y:S02]  /*107a0*/  LOP3.LUT R189, R189, R139, R138, 0xfe, !PT ;  /* 0x0000008bbdbd7212 */ /* 0x000fe400078efe8a */
[----:B------:R-:W-:Y:S02]  /*107b0*/  LOP3.LUT R135, R135, R137, R136, 0xfe, !PT ;  /* 0x0000008987877212 */ /* 0x000fe400078efe88 */
[----:B------:R-:W-:Y:S02]  /*107c0*/  SEL R188, RZ, 0x1, !P3 ;  /* 0x00000001ffbc7807 */ /* 0x000fe40005800000 */
[----:B------:R-:W-:Y:S02]  /*107d0*/  SEL R136, RZ, 0x1, !P6 ;  /* 0x00000001ff887807 */ /* 0x000fe40007000000 */
[----:B------:R-:W-:-:S02]  /*107e0*/  IADD3 R177, PT, PT, R159, 0x60, RZ ;  /* 0x000000609fb17810 */ /* 0x000fc40007ffe0ff */
[----:B------:R-:W-:Y:S02]  /*107f0*/  LOP3.LUT R189, R189, R188, RZ, 0xfc, !PT ;  /* 0x000000bcbdbd7212 */ /* 0x000fe400078efcff */
[----:B------:R-:W-:Y:S01]  /*10800*/  LOP3.LUT R188, R135, R136, RZ, 0xfc, !PT ;  /* 0x0000008887bc7212 */ /* 0x000fe200078efcff */
[----:B------:R-:W-:-:S04]  /*10810*/  IMAD.WIDE.U32 R136, R177, 0x10, R132 ;  /* 0x00000010b1887825 */ /* 0x000fc800078e0084 */
[----:B0-----:R-:W-:Y:S01]  /*10820*/  @P0 IMAD.WIDE.U32 R186, R177, 0x20, R186 ;  /* 0x00000020b1ba0825 */ /* 0x001fe200078e00ba */
[----:B------:R1:W-:Y:S04]  /*10830*/  STG.E.64 desc[UR6][R182.64], R188 ;  /* 0x000000bcb6007986 */ /* 0x0003e8000c101b06 */
[----:B------:R1:W5:Y:S04]  /*10840*/  @P0 LDG.E.128 R100, desc[UR6][R186.64] ;  /* 0x00000006ba640981 */ /* 0x000368000c1e1d00 */
        /* <DEDUP_REMOVED lines=19> */
.L_x_17333:
        /* <DEDUP_REMOVED lines=13> */
.L_x_17335:
[----:B------:R-:W-:Y:S05]  /*10a50*/  BSYNC.RECONVERGENT B1 ;  /* 0x0000000000017941 */ /* 0x000fea0003800200 */
.L_x_17334:
[----:B------:R-:W-:Y:S01]  /*10a60*/  IMAD.WIDE.U32 R146, R157, -0x326172a9, RZ ;  /* 0xcd9e8d579d927825 */ /* 0x000fe200078e00ff */
[----:B-1----:R-:W-:-:S03]  /*10a70*/  LOP3.LUT R182, R145, R133, R3, 0x96, !PT ;  /* 0x0000008591b67212 */ /* 0x002fc600078e9603 */
        /* <DEDUP_REMOVED lines=41> */
.L_x_17332:
[----:B------:R-:W-:Y:S05]  /*10d10*/  BSYNC.RECONVERGENT B0 ;  /* 0x0000000000007941 */ /* 0x000fea0003800200 */
.L_x_17331:
        /* <DEDUP_REMOVED lines=25> */
.L_x_17338:
        /* <DEDUP_REMOVED lines=13> */
.L_x_17340:
[----:B------:R-:W-:Y:S05]  /*10f80*/  BSYNC.RECONVERGENT B1 ;  /* 0x0000000000017941 */ /* 0x000fea0003800200 */
.L_x_17339:
        /* <DEDUP_REMOVED lines=43> */
.L_x_17337:
[----:B------:R-:W-:Y:S05]  /*11240*/  BSYNC.RECONVERGENT B0 ;  /* 0x0000000000007941 */ /* 0x000fea0003800200 */
.L_x_17336:
[----:B------:R-:W-:Y:S01]  /*11250*/  I2FP.F32.U32 R133, R134 ;  /* 0x0000008600857245 */ /* 0x000fe20000201000 */
[----:B------:R-:W-:Y:S01]  /*11260*/  IMAD.U32 R136, R136, 0x10000, RZ ;  /* 0x0001000088887824 */ /* 0x000fe200078e00ff */
[----:B------:R-:W-:Y:S01]  /*11270*/  ISETP.NE.AND P2, PT, R176, 0x1, PT ;  /* 0x00000001b000780c */ /* 0x000fe20003f45270 */
[----:B------:R-:W-:Y:S01]  /*11280*/  BSSY.RECONVERGENT B0, `(.L_x_17341) ;  /* 0x000004c000007945 */ /* 0x000fe20003800200 */
[----:B-1----:R-:W-:Y:S02]  /*11290*/  HFMA2 R180, -RZ, RZ, 0, 1.1920928955078125e-07 ;  /* 0x00000002ffb47431 */ /* 0x002fe400000001ff */
        /* <DEDUP_REMOVED lines=17> */
.L_x_17343:
        /* <DEDUP_REMOVED lines=13> */
.L_x_17345:
[----:B------:R-:W-:Y:S05]  /*11480*/  BSYNC.RECONVERGENT B1 ;  /* 0x0000000000017941 */ /* 0x000fea0003800200 */
.L_x_17344:
        /* <DEDUP_REMOVED lines=43> */
.L_x_17342:
[----:B------:R-:W-:Y:S05]  /*11740*/  BSYNC.RECONVERGENT B0 ;  /* 0x0000000000007941 */ /* 0x000fea0003800200 */
.L_x_17341:
        /* <DEDUP_REMOVED lines=23> */
.L_x_17348:
        /* <DEDUP_REMOVED lines=13> */
.L_x_17350:
[----:B------:R-:W-:Y:S05]  /*11990*/  BSYNC.RECONVERGENT B1 ;  /* 0x0000000000017941 */ /* 0x000fea0003800200 */
.L_x_17349:
        /* <DEDUP_REMOVED lines=43> */
.L_x_17347:
[----:B------:R-:W-:Y:S05]  /*11c50*/  BSYNC.RECONVERGENT B0 ;  /* 0x0000000000007941 */ /* 0x000fea0003800200 */
.L_x_17346:
        /* <DEDUP_REMOVED lines=22> */
.L_x_17353:
        /* <DEDUP_REMOVED lines=13> */
.L_x_17355:
[----:B------:R-:W-:Y:S05]  /*11e90*/  BSYNC.RECONVERGENT B1 ;  /* 0x0000000000017941 */ /* 0x000fea0003800200 */
.L_x_17354:
        /* <DEDUP_REMOVED lines=43> */
.L_x_17352:
[----:B------:R-:W-:Y:S05]  /*12150*/  BSYNC.RECONVERGENT B0 ;  /* 0x0000000000007941 */ /* 0x000fea0003800200 */
.L_x_17351:
        /* <DEDUP_REMOVED lines=23> */
.L_x_17358:
        /* <DEDUP_REMOVED lines=13> */
.L_x_17360:
[----:B------:R-:W-:Y:S05]  /*123a0*/  BSYNC.RECONVERGENT B1 ;  /* 0x0000000000017941 */ /* 0x000fea0003800200 */
.L_x_17359:
        /* <DEDUP_REMOVED lines=43> */
.L_x_17357:
[----:B------:R-:W-:Y:S05]  /*12660*/  BSYNC.RECONVERGENT B0 ;  /* 0x0000000000007941 */ /* 0x000fea0003800200 */
.L_x_17356:
        /* <DEDUP_REMOVED lines=22> */
.L_x_17363:
        /* <DEDUP_REMOVED lines=13> */
.L_x_17365:
[----:B------:R-:W-:Y:S05]  /*128a0*/  BSYNC.RECONVERGENT B1 ;  /* 0x0000000000017941 */ /* 0x000fea0003800200 */
.L_x_17364:
        /* <DEDUP_REMOVED lines=43> */
.L_x_17362:
[----:B------:R-:W-:Y:S05]  /*12b60*/  BSYNC.RECONVERGENT B0 ;  /* 0x0000000000007941 */ /* 0x000fea0003800200 */
.L_x_17361:
        /* <DEDUP_REMOVED lines=23> */
.L_x_17368:
        /* <DEDUP_REMOVED lines=15> */
.L_x_17370:
[----:B------:R-:W-:Y:S05]  /*12dd0*/  BSYNC.RECONVERGENT B1 ;  /* 0x0000000000017941 */ /* 0x000fea0003800200 */
.L_x_17369:
        /* <DEDUP_REMOVED lines=37> */
[----:B------:R-:W-:-:S03]  /*13030*/  MOV R180, R172 ;  /* 0x000000ac00b47202 */ /* 0x000fc60000000f00 */
[----:B------:R-:W-:Y:S01]  /*13040*/  IMAD.WIDE.U32 R164, R164, -0x2daee0ad, RZ ;  /* 0xd2511f53a4a47825 */ /* 0x000fe200078e00ff */
[----:B------:R-:W-:-:S03]  /*13050*/  LOP3.LUT R146, R168, R146, R167, 0x96, !PT ;  /* 0x00000092a8927212 */ /* 0x000fc600078e96a7 */
[----:B------:R-:W-:Y:S01]  /*13060*/  IMAD.MOV.U32 R144, RZ, RZ, R166 ;  /* 0x000000ffff907224 */ /* 0x000fe200078e00a6 */
[----:B------:R-:W-:Y:S01]  /*13070*/  LOP3.LUT R147, R160, R162, R165, 0x96, !PT ;  /* 0x000000a2a0937212 */ /* 0x000fe200078e96a5 */
[----:B------:R-:W-:-:S07]  /*13080*/  IMAD.MOV.U32 R172, RZ, RZ, R164 ;  /* 0x000000ffffac7224 */ /* 0x000fce00078e00a4 */
.L_x_17367:
[----:B------:R-:W-:Y:S05]  /*13090*/  BSYNC.RECONVERGENT B0 ;  /* 0x0000000000007941 */ /* 0x000fea0003800200 */
.L_x_17366:
        /* <DEDUP_REMOVED lines=10> */
.L_x_17330:
        /* <DEDUP_REMOVED lines=16> */
.L_x_17374:
        /* <DEDUP_REMOVED lines=13> */
.L_x_17376:
[----:B------:R-:W-:Y:S05]  /*13310*/  BSYNC.RECONVERGENT B1 ;  /* 0x0000000000017941 */ /* 0x000fea0003800200 */
.L_x_17375:
[----:B------:R-:W-:Y:S01]  /*13320*/  IMAD.WIDE.U32 R146, R157, -0x326172a9, RZ ;  /* 0xcd9e8d579d927825 */ /* 0x000fe200078e00ff */
[----:B-1----:R-:W-:-:S03]  /*13330*/  LOP3.LUT R182, R145, R133, R3, 0x96, !PT ;  /* 0x0000008591b67212 */ /* 0x002fc600078e9603 */
        /* <DEDUP_REMOVED lines=41> */
.L_x_17373:
[----:B------:R-:W-:Y:S05]  /*135d0*/  BSYNC.RECONVERGENT B0 ;  /* 0x0000000000007941 */ /* 0x000fea0003800200 */
.L_x_17372:
[----:B------:R-:W-:Y:S01]  /*135e0*/  I2FP.F32.U32 R133, R132 ;  /* 0x0000008400857245 */ /* 0x000fe20000201000 */
[----:B------:R-:W-:Y:S01]  /*135f0*/  BSSY.RECONVERGENT B0, `(.L_x_17377) ;  /* 0x0000050000007945 */ /* 0x000fe20003800200 */
[----:B------:R-:W-:Y:S01]  /*13600*/  ISETP.NE.AND P1, PT, R135, 0x1, PT ;  /* 0x000000018700780c */ /* 0x000fe20003f25270 */
[----:B------:R-:W-:Y:S01]  /*13610*/  IMAD.MOV.U32 R176, RZ, RZ, 0x2 ;  /* 0x00000002ffb07424 */ /* 0x000fe200078e00ff */
[----:B-----5:R-:W-:Y:S01]  /*13620*/  SHF.L.U32 R134, R136, 0x10, RZ ;  /* 0x0000001088867819 */ /* 0x020fe200000006ff */
[----:B------:R-:W-:Y:S01]  /*13630*/  FFMA.FTZ R132, R133, R0, 1.1641532182693481445e-10 ;  /* 0x2f00000085847423 */ /* 0x000fe20000010000 */
[----:B------:R-:W-:Y:S02]  /*13640*/  LOP3.LUT R178, R178, 0xfffffffd, RZ, 0xc0, !PT ;  /* 0xfffffffdb2b27812 */ /* 0x000fe400078ec0ff */
[----:B------:R-:W-:Y:S01]  /*13650*/  PRMT R136, R136, 0x7632, R136 ;  /* 0x0000763288887816 */ /* 0x000fe20000000088 */
[----:B------:R-:W-:Y:S01]  /*13660*/  FMUL.FTZ R133, R134, R171 ;  /* 0x000000ab86857220 */ /* 0x000fe20000410000 */
[----:B------:R-:W-:-:S02]  /*13670*/  FSETP.GTU.FTZ.AND P0, PT, R132, R173, PT ;  /* 0x000000ad8400720b */ /* 0x000fc40003f1c000 */
[----:B------:R-:W-:Y:S01]  /*13680*/  MOV R132, R144 ;  /* 0x0000009000847202 */ /* 0x000fe20000000f00 */
        /* <DEDUP_REMOVED lines=13> */
.L_x_17379:
        /* <DEDUP_REMOVED lines=13> */
.L_x_17381:
[----:B------:R-:W-:Y:S05]  /*13830*/  BSYNC.RECONVERGENT B1 ;  /* 0x0000000000017941 */ /* 0x000fea0003800200 */
.L_x_17380:
[----:B------:R-:W-:Y:S01]  /*13840*/  IMAD.WIDE.U32 R146, R157, -0x326172a9, RZ ;  /* 0xcd9e8d579d927825 */ /* 0x000fe200078e00ff */
[----:B-1----:R-:W-:-:S03]  /*13850*/  LOP3.LUT R182, R145, R135, R3, 0x96, !PT ;  /* 0x0000008791b67212 */ /* 0x002fc600078e9603 */
        /* <DEDUP_REMOVED lines=41> */
.L_x_17378:
[----:B------:R-:W-:Y:S05]  /*13af0*/  BSYNC.RECONVERGENT B0 ;  /* 0x0000000000007941 */ /* 0x000fea0003800200 */
.L_x_17377:
[----:B------:R-:W-:Y:S01]  /*13b00*/  I2FP.F32.U32 R135, R132 ;  /* 0x0000008400877245 */ /* 0x000fe20000201000 */
[----:B------:R-:W-:Y:S01]  /*13b10*/  BSSY.RECONVERGENT B0, `(.L_x_17382) ;  /* 0x000004d000007945 */ /* 0x000fe20003800200 */
[----:B------:R-:W-:Y:S01]  /*13b20*/  ISETP.NE.AND P2, PT, R176, 0x1, PT ;  /* 0x00000001b000780c */ /* 0x000fe20003f45270 */
[----:B-1----:R-:W-:Y:S01]  /*13b30*/  IMAD.MOV.U32 R180, RZ, RZ, 0x2 ;  /* 0x00000002ffb47424 */ /* 0x002fe200078e00ff */
[----:B------:R-:W-:Y:S01]  /*13b40*/  SHF.L.U32 R136, R136, 0x10, RZ ;  /* 0x0000001088887819 */ /* 0x000fe200000006ff */
[----:B------:R-:W-:-:S04]  /*13b50*/  FFMA.FTZ R132, R135, R0, 1.1641532182693481445e-10 ;  /* 0x2f00000087847423 */ /* 0x000fc80000010000 */
[----:B------:R-:W-:Y:S01]  /*13b60*/  FMUL.FTZ R135, R136, R171 ;  /* 0x000000ab88877220 */ /* 0x000fe20000410000 */
[----:B------:R-:W-:Y:S02]  /*13b70*/  FSETP.GTU.FTZ.AND P1, PT, R132, R173, PT ;  /* 0x000000ad8400720b */ /* 0x000fe40003f3c000 */
[----:B------:R-:W-:Y:S01]  /*13b80*/  MOV R132, R144 ;  /* 0x0000009000847202 */ /* 0x000fe20000000f00 */
        /* <DEDUP_REMOVED lines=12> */
.L_x_17384:
        /* <DEDUP_REMOVED lines=13> */
.L_x_17386:
[----:B------:R-:W-:Y:S05]  /*13d20*/  BSYNC.RECONVERGENT B1 ;  /* 0x0000000000017941 */ /* 0x000fea0003800200 */
.L_x_17385:
        /* <DEDUP_REMOVED lines=43> */
.L_x_17383:
[----:B------:R-:W-:Y:S05]  /*13fe0*/  BSYNC.RECONVERGENT B0 ;  /* 0x0000000000007941 */ /* 0x000fea0003800200 */
.L_x_17382:
[----:B------:R-:W-:Y:S01]  /*13ff0*/  I2FP.F32.U32 R135, R132 ;  /* 0x0000008400877245 */ /* 0x000fe20000201000 */
[----:B------:R-:W-:Y:S01]  /*14000*/  BSSY.RECONVERGENT B0, `(.L_x_17387) ;  /* 0x000004e000007945 */ /* 0x000fe20003800200 */
[----:B------:R-:W-:Y:S01]  /*14010*/  ISETP.NE.AND P3, PT, R180, 0x1, PT ;  /* 0x00000001b400780c */ /* 0x000fe20003f65270 */
[----:B------:R-:W-:Y:S01]  /*14020*/  IMAD.MOV.U32 R176, RZ, RZ, 0x2 ;  /* 0x00000002ffb07424 */ /* 0x000fe200078e00ff */
[----:B------:R-:W-:Y:S01]  /*14030*/  SHF.L.U32 R136, R137, 0x10, RZ ;  /* 0x0000001089887819 */ /* 0x000fe200000006ff */
[----:B------:R-:W-:-:S04]  /*14040*/  FFMA.FTZ R132, R135, R0, 1.1641532182693481445e-10 ;  /* 0x2f00000087847423 */ /* 0x000fc80000010000 */
[----:B------:R-:W-:Y:S01]  /*14050*/  FMUL.FTZ R135, R136, R171 ;  /* 0x000000ab88877220 */ /* 0x000fe20000410000 */
[----:B------:R-:W-:Y:S02]  /*14060*/  FSETP.GTU.FTZ.AND P2, PT, R132, R173, PT ;  /* 0x000000ad8400720b */ /* 0x000fe40003f5c000 */
[----:B------:R-:W-:Y:S01]  /*14070*/  PRMT R132, R137, 0x7632, R132 ;  /* 0x0000763289847816 */ /* 0x000fe20000000084 */
[----:B------:R-:W-:Y:S01]  /*14080*/  FMUL.FTZ R135, R135, R174 ;  /* 0x000000ae87877220 */ /* 0x000fe20000410000 */
[----:B------:R-:W-:Y:S02]  /*14090*/  PLOP3.LUT P1, PT, P2, PT, PT, 0x8, 0x80 ;  /* 0x000000000080781c */ /* 0x000fe4000172e170 */
[----:B------:R-:W-:Y:S02]  /*140a0*/  MOV R136, R144 ;  /* 0x0000009000887202 */ /* 0x000fe40000000f00 */
        /* <DEDUP_REMOVED lines=10> */
.L_x_17389:
        /* <DEDUP_REMOVED lines=13> */
.L_x_17391:
[----:B------:R-:W-:Y:S05]  /*14220*/  BSYNC.RECONVERGENT B1 ;  /* 0x0000000000017941 */ /* 0x000fea0003800200 */
.L_x_17390:
        /* <DEDUP_REMOVED lines=43> */
.L_x_17388:
[----:B------:R-:W-:Y:S05]  /*144e0*/  BSYNC.RECONVERGENT B0 ;  /* 0x0000000000007941 */ /* 0x000fea0003800200 */
.L_x_17387:
        /* <DEDUP_REMOVED lines=21> */
.L_x_17394:
        /* <DEDUP_REMOVED lines=13> */
.L_x_17396:
[----:B------:R-:W-:Y:S05]  /*14710*/  BSYNC.RECONVERGENT B1 ;  /* 0x0000000000017941 */ /* 0x000fea0003800200 */
.L_x_17395:
        /* <DEDUP_REMOVED lines=43> */
.L_x_17393:
[----:B------:R-:W-:Y:S05]  /*149d0*/  BSYNC.RECONVERGENT B0 ;  /* 0x0000000000007941 */ /* 0x000fea0003800200 */
.L_x_17392:
[----:B------:R-:W-:Y:S01]  /*149e0*/  I2FP.F32.U32 R137, R132 ;  /* 0x0000008400897245 */ /* 0x000fe20000201000 */
[----:B------:R-:W-:Y:S01]  /*149f0*/  BSSY.RECONVERGENT B0, `(.L_x_17397) ;  /* 0x000004e000007945 */ /* 0x000fe20003800200 */
[----:B------:R-:W-:Y:S02]  /*14a00*/  SHF.L.U32 R176, R138, 0x10, RZ ;  /* 0x000000108ab07819 */ /* 0x000fe400000006ff */
        /* <DEDUP_REMOVED lines=19> */
.L_x_17399:
        /* <DEDUP_REMOVED lines=13> */
.L_x_17401:
[----:B------:R-:W-:Y:S05]  /*14c10*/  BSYNC.RECONVERGENT B1 ;  /* 0x0000000000017941 */ /* 0x000fea0003800200 */
.L_x_17400:
        /* <DEDUP_REMOVED lines=43> */
.L_x_17398:
[----:B------:R-:W-:Y:S05]  /*14ed0*/  BSYNC.RECONVERGENT B0 ;  /* 0x0000000000007941 */ /* 0x000fea0003800200 */
.L_x_17397:
        /* <DEDUP_REMOVED lines=21> */
.L_x_17404:
        /* <DEDUP_REMOVED lines=13> */
.L_x_17406:
[----:B------:R-:W-:Y:S05]  /*15100*/  BSYNC.RECONVERGENT B1 ;  /* 0x0000000000017941 */ /* 0x000fea0003800200 */
.L_x_17405:
        /* <DEDUP_REMOVED lines=40> */
[----:B------:R-:W-:Y:S01]  /*15390*/  MOV R172, R182 ;  /* 0x000000b600ac7202 */ /* 0x000fe20000000f00 */
[----:B------:R-:W-:Y:S01]  /*153a0*/  IMAD.MOV.U32 R182, RZ, RZ, RZ ;  /* 0x000000ffffb67224 */ /* 0x000fe200078e00ff */
[----:B------:R-:W-:-:S07]  /*153b0*/  LOP3.LUT R147, R160, R180, R183, 0x96, !PT ;  /* 0x000000b4a0937212 */ /* 0x000fce00078e96b7 */
.L_x_17403:
[----:B------:R-:W-:Y:S05]  /*153c0*/  BSYNC.RECONVERGENT B0 ;  /* 0x0000000000007941 */ /* 0x000fea0003800200 */
.L_x_17402:
[----:B------:R-:W-:Y:S01]  /*153d0*/  I2FP.F32.U32 R181, R132 ;  /* 0x0000008400b57245 */ /* 0x000fe20000201000 */
[----:B------:R-:W-:Y:S01]  /*153e0*/  BSSY.RECONVERGENT B0, `(.L_x_17407) ;  /* 0x0000050000007945 */ /* 0x000fe20003800200 */
[----:B------:R-:W-:Y:S02]  /*153f0*/  SHF.L.U32 R176, R139, 0x10, RZ ;  /* 0x000000108bb07819 */ /* 0x000fe400000006ff */
        /* <DEDUP_REMOVED lines=19> */
.L_x_17409:
        /* <DEDUP_REMOVED lines=15> */
.L_x_17411:
[----:B------:R-:W-:Y:S05]  /*15620*/  BSYNC.RECONVERGENT B1 ;  /* 0x0000000000017941 */ /* 0x000fea0003800200 */
.L_x_17410:
        /* <DEDUP_REMOVED lines=43> */
.L_x_17408:
[----:B------:R-:W-:Y:S05]  /*158e0*/  BSYNC.RECONVERGENT B0 ;  /* 0x0000000000007941 */ /* 0x000fea0003800200 */
.L_x_17407:
[----:B------:R-:W-:Y:S02]  /*158f0*/  SHF.L.U32 R132, R185, 0x10, RZ ;  /* 0x00000010b9847819 */ /* 0x000fe400000006ff */
[----:B------:R-:W-:-:S03]  /*15900*/  I2FP.F32.U32 R163, R180 ;  /* 0x000000b400a37245 */ /* 0x000fc60000201000 */
        /* <DEDUP_REMOVED lines=11> */
[----:B------:R-:W-:-:S02]  /*159c0*/  FSEL R0, R171, RZ, !P6 ;  /* 0x000000ffab007208 */ /* 0x000fc40007000000 */
[----:B------:R-:W-:-:S03]  /*159d0*/  PLOP3.LUT P6, PT, P6, PT, PT, 0x8, 0x80 ;  /* 0x000000000080781c */ /* 0x000fc600037ce170 */
[----:B------:R-:W-:-:S10]  /*159e0*/  FMUL.FTZ R139, R0, R7 ;  /* 0x00000007008b7220 */ /* 0x000fd40000410000 */
.L_x_17371:
        /* <DEDUP_REMOVED lines=138> */
.L_x_17425:
[----:B------:R-:W-:Y:S01]  /*16290*/  FMUL.FTZ R0, R140, R140 ;  /* 0x0000008c8c007220 */ /* 0x000fe20000410000 */
[----:B------:R-:W-:Y:S01]  /*162a0*/  ISETP.NE.AND P1, PT, RZ, UR12, PT ;  /* 0x0000000cff007c0c */ /* 0x000fe2000bf25270 */
[----:B01----:R-:W-:-:S03]  /*162b0*/  FADD.FTZ R158, R158, R165 ;  /* 0x000000a59e9e7221 */ /* 0x003fc60000010000 */
[----:B------:R-:W-:Y:S01]  /*162c0*/  FSEL R0, R0, RZ, P1 ;  /* 0x000000ff00007208 */ /* 0x000fe20000800000 */
[----:B------:R-:W-:Y:S01]  /*162d0*/  FFMA.FTZ R141, R158, R141, UR11 ;  /* 0x0000000b9e8d7e23 */ /* 0x000fe2000801008d */
[----:B------:R-:W-:-:S03]  /*162e0*/  FSEL R142, R140, RZ, !P1 ;  /* 0x000000ff8c8e7208 */ /* 0x000fc60004800000 */
[----:B------:R-:W-:Y:S02]  /*162f0*/  FADD.FTZ R0, R141, R0 ;  /* 0x000000008d007221 */ /* 0x000fe40000010000 */
[C---:B------:R-:W-:Y:S01]  /*16300*/  FADD.FTZ R163, -R142.reuse, R110 ;  /* 0x0000006e8ea37221 */ /* 0x040fe20000010100 */
[C---:B------:R-:W-:Y:S01]  /*16310*/  FADD.FTZ R165, -R142.reuse, R111 ;  /* 0x0000006f8ea57221 */ /* 0x040fe20000010100 */
[C---:B------:R-:W-:Y:S01]  /*16320*/  FADD.FTZ R141, -R142.reuse, R108 ;  /* 0x0000006c8e8d7221 */ /* 0x040fe20000010100 */
[----:B------:R-:W0:Y:S01]  /*16330*/  @!P0 LDC.64 R110, c[0x0][0x3c0] ;  /* 0x0000f000ff6e8b82 */ /* 0x000e220000000a00 */
[----:B------:R-:W1:Y:S01]  /*16340*/  MUFU.RSQ R0, R0 ;  /* 0x0000000000007308 */ /* 0x000e620000001400 */
[C---:B------:R-:W-:Y:S01]  /*16350*/  FADD.FTZ R143, -R142.reuse, R109 ;  /* 0x0000006d8e8f7221 */ /* 0x040fe20000010100 */
[C---:B------:R-:W-:Y:S01]  /*16360*/  FADD.FTZ R167, -R142.reuse, R112 ;  /* 0x000000708ea77221 */ /* 0x040fe20000010100 */
[C---:B------:R-:W-:Y:S01]  /*16370*/  FADD.FTZ R113, -R142.reuse, R113 ;  /* 0x000000718e717221 */ /* 0x040fe20000010100 */
[C---:B------:R-:W-:Y:S01]  /*16380*/  FADD.FTZ R169, -R142.reuse, R114 ;  /* 0x000000728ea97221 */ /* 0x040fe20000010100 */
[C---:B------:R-:W-:Y:S01]  /*16390*/  FADD.FTZ R115, -R142.reuse, R115 ;  /* 0x000000738e737221 */ /* 0x040fe20000010100 */
[C---:B------:R-:W-:Y:S01]  /*163a0*/  FADD.FTZ R189, -R142.reuse, R122 ;  /* 0x0000007a8ebd7221 */ /* 0x040fe20000010100 */
[----:B------:R-:W2:Y:S01]  /*163b0*/  LDC.64 R108, c[0x0][0x428] ;  /* 0x00010a00ff6c7b82 */ /* 0x000ea20000000a00 */
        /* <DEDUP_REMOVED lines=10> */
[C---:B-1----:R-:W-:Y:S01]  /*16460*/  FMUL.FTZ R167, R0.reuse, R167 ;  /* 0x000000a700a77220 */ /* 0x042fe20000410000 */
[C---:B------:R-:W-:Y:S01]  /*16470*/  FMUL.FTZ R112, R0.reuse, R113 ;  /* 0x0000007100707220 */ /* 0x040fe20000410000 */
[C---:B------:R-:W-:Y:S01]  /*16480*/  FMUL.FTZ R169, R0.reuse, R169 ;  /* 0x000000a900a97220 */ /* 0x040fe20000410000 */
[C---:B------:R-:W-:Y:S01]  /*16490*/  FMUL.FTZ R114, R0.reuse, R115 ;  /* 0x0000007300727220 */ /* 0x040fe20000410000 */
[----:B------:R-:W-:Y:S01]  /*164a0*/  FMUL.FTZ R189, R0, R189 ;  /* 0x000000bd00bd7220 */ /* 0x000fe20000410000 */
[----:B0-----:R-:W-:-:S04]  /*164b0*/  @!P0 IMAD.WIDE R110, R156, 0x4, R110 ;  /* 0x000000049c6e8825 */ /* 0x001fc800078e026e */
[----:B------:R-:W-:Y:S01]  /*164c0*/  FMUL.FTZ R128, R0, R191 ;  /* 0x000000bf00807220 */ /* 0x000fe20000410000 */
[----:B------:R-:W-:Y:S01]  /*164d0*/  FFMA.FTZ R167, R167, R92, R60 ;  /* 0x0000005ca7a77223 */ /* 0x000fe2000001003c */
[----:B------:R-:W-:Y:S01]  /*164e0*/  FFMA.FTZ R112, R112, R93, R61 ;  /* 0x0000005d70707223 */ /* 0x000fe2000001003d */
[----:B------:R-:W-:Y:S01]  /*164f0*/  FFMA.FTZ R169, R169, R94, R62 ;  /* 0x0000005ea9a97223 */ /* 0x000fe2000001003e */
[----:B------:R-:W-:Y:S01]  /*16500*/  FFMA.FTZ R114, R114, R95, R63 ;  /* 0x0000005f72727223 */ /* 0x000fe2000001003f */
[----:B------:R-:W-:Y:S01]  /*16510*/  FFMA.FTZ R115, R189, R86, R54 ;  /* 0x00000056bd737223 */ /* 0x000fe20000010036 */
[----:B------:R-:W-:Y:S01]  /*16520*/  FFMA.FTZ R128, R128, R87, R55 ;  /* 0x0000005780807223 */ /* 0x000fe20000010037 */
[----:B------:R0:W-:Y:S01]  /*16530*/  @!P0 STG.E desc[UR6][R110.64], R140 ;  /* 0x0000008c6e008986 */ /* 0x0001e2000c101906 */
[C---:B------:R-:W-:Y:S01]  /*16540*/  FMUL.FTZ R141, R0.reuse, R141 ;  /* 0x0000008d008d7220 */ /* 0x040fe20000410000 */
[C---:B------:R-:W-:Y:S01]  /*16550*/  FMUL.FTZ R181, R0.reuse, R181 ;  /* 0x000000b500b57220 */ /* 0x040fe20000410000 */
[----:B------:R-:W-:Y:S01]  /*16560*/  FMUL.FTZ R124, R0, R183 ;  /* 0x000000b7007c7220 */ /* 0x000fe20000410000 */
[----:B------:R-:W-:Y:S01]  /*16570*/  F2FP.BF16.F32.PACK_AB R115, R128, R115 ;  /* 0x000000738073723e */ /* 0x000fe200000010ff */
[----:B------:R-:W-:Y:S01]  /*16580*/  FADD.FTZ R195, -R142, R126 ;  /* 0x0000007e8ec37221 */ /* 0x000fe20000010100 */
[----:B--2---:R-:W-:-:S04]  /*16590*/  IMAD.WIDE.U32 R116, R159, 0x10, R108 ;  /* 0x000000109f747825 */ /* 0x004fc800078e006c */
[C---:B------:R-:W-:Y:S01]  /*165a0*/  FMUL.FTZ R163, R0.reuse, R163 ;  /* 0x000000a300a37220 */ /* 0x040fe20000410000 */
[----:B------:R-:W1:Y:S01]  /*165b0*/  @!P0 LDC.64 R128, c[0x0][0x3c8] ;  /* 0x0000f200ff808b82 */ /* 0x000e620000000a00 */
[----:B------:R-:W-:Y:S01]  /*165c0*/  FMUL.FTZ R185, R0, R185 ;  /* 0x000000b900b97220 */ /* 0x000fe20000410000 */
[----:B------:R-:W-:-:S04]  /*165d0*/  IMAD.WIDE.U32 R118, R161, 0x10, R108 ;  /* 0x00000010a1767825 */ /* 0x000fc800078e006c */
[----:B------:R-:W-:Y:S01]  /*165e0*/  FMUL.FTZ R126, R0, R187 ;  /* 0x000000bb007e7220 */ /* 0x000fe20000410000 */
[----:B0-----:R-:W-:Y:S01]  /*165f0*/  F2FP.BF16.F32.PACK_AB R110, R112, R167 ;  /* 0x000000a7706e723e */ /* 0x001fe200000010ff */
[----:B------:R-:W-:Y:S01]  /*16600*/  FMUL.FTZ R112, R0, R143 ;  /* 0x0000008f00707220 */ /* 0x000fe20000410000 */
[----:B------:R-:W-:Y:S01]  /*16610*/  F2FP.BF16.F32.PACK_AB R111, R114, R169 ;  /* 0x000000a9726f723e */ /* 0x000fe200000010ff */
[----:B------:R-:W-:-:S04]  /*16620*/  IMAD.WIDE.U32 R120, R175, 0x10, R108 ;  /* 0x00000010af787825 */ /* 0x000fc800078e006c */
[----:B------:R-:W-:Y:S01]  /*16630*/  FMUL.FTZ R114, R0, R165 ;  /* 0x000000a500727220 */ /* 0x000fe20000410000 */
[----:B------:R-:W-:Y:S01]  /*16640*/  FFMA.FTZ R113, R112, R97, R65 ;  /* 0x0000006170717223 */ /* 0x000fe20000010041 */
[----:B------:R-:W-:Y:S01]  /*16650*/  FFMA.FTZ R181, R181, R90, R58 ;  /* 0x0000005ab5b57223 */ /* 0x000fe2000001003a */
[----:B------:R-:W-:-:S04]  /*16660*/  IMAD.WIDE.U32 R122, R177, 0x10, R108 ;  /* 0x00000010b17a7825 */ /* 0x000fc800078e006c */
[----:B------:R-:W-:Y:S01]  /*16670*/  FFMA.FTZ R108, R141, R96, R64 ;  /* 0x000000608d6c7223 */ /* 0x000fe20000010040 */
[----:B------:R-:W-:Y:S01]  /*16680*/  FFMA.FTZ R124, R124, R91, R59 ;  /* 0x0000005b7c7c7223 */ /* 0x000fe2000001003b */
[----:B------:R-:W-:Y:S01]  /*16690*/  FFMA.FTZ R109, R163, R98, R66 ;  /* 0x00000062a36d7223 */ /* 0x000fe20000010042 */
[----:B------:R-:W-:Y:S01]  /*166a0*/  FFMA.FTZ R114, R114, R99, R67 ;  /* 0x0000006372727223 */ /* 0x000fe20000010043 */
[C---:B------:R-:W-:Y:S01]  /*166b0*/  FADD.FTZ R127, -R142.reuse, R127 ;  /* 0x0000007f8e7f7221 */ /* 0x040fe20000010100 */
[C---:B------:R-:W-:Y:S01]  /*166c0*/  FADD.FTZ R201, -R142.reuse, R130 ;  /* 0x000000828ec97221 */ /* 0x040fe20000010100 */
[----:B------:R-:W-:Y:S01]  /*166d0*/  FADD.FTZ R131, -R142, R131 ;  /* 0x000000838e837221 */ /* 0x000fe20000010100 */
[----:B------:R-:W-:Y:S01]  /*166e0*/  FFMA.FTZ R185, R185, R84, R52 ;  /* 0x00000054b9b97223 */ /* 0x000fe20000010034 */
[----:B------:R-:W-:Y:S01]  /*166f0*/  FFMA.FTZ R126, R126, R85, R53 ;  /* 0x000000557e7e7223 */ /* 0x000fe20000010035 */
[----:B------:R-:W-:Y:S01]  /*16700*/  F2FP.BF16.F32.PACK_AB R108, R113, R108 ;  /* 0x0000006c716c723e */ /* 0x000fe200000010ff */
[C---:B------:R-:W-:Y:S01]  /*16710*/  FADD.FTZ R125, -R142.reuse, R125 ;  /* 0x0000007d8e7d7221 */ /* 0x040fe20000010100 */
[----:B------:R-:W-:Y:S01]  /*16720*/  FADD.FTZ R203, -R142, R132 ;  /* 0x000000848ecb7221 */ /* 0x000fe20000010100 */
[----:B------:R-:W-:Y:S01]  /*16730*/  F2FP.BF16.F32.PACK_AB R113, R124, R181 ;  /* 0x000000b57c71723e */ /* 0x000fe200000010ff */
[----:B------:R-:W-:Y:S01]  /*16740*/  FADD.FTZ R205, -R142, R134 ;  /* 0x000000868ecd7221 */ /* 0x000fe20000010100 */
[C---:B------:R-:W-:Y:S01]  /*16750*/  FMUL.FTZ R171, R0.reuse, R171 ;  /* 0x000000ab00ab7220 */ /* 0x040fe20000410000 */
[C---:B------:R-:W-:Y:S01]  /*16760*/  FMUL.FTZ R124, R0.reuse, R173 ;  /* 0x000000ad007c7220 */ /* 0x040fe20000410000 */
[C---:B------:R-:W-:Y:S01]  /*16770*/  FMUL.FTZ R197, R0.reuse, R197 ;  /* 0x000000c500c57220 */ /* 0x040fe20000410000 */
[----:B------:R-:W-:Y:S01]  /*16780*/  FMUL.FTZ R132, R0, R199 ;  /* 0x000000c700847220 */ /* 0x000fe20000410000 */
[----:B------:R-:W-:Y:S01]  /*16790*/  F2FP.BF16.F32.PACK_AB R109, R114, R109 ;  /* 0x0000006d726d723e */ /* 0x000fe200000010ff */
[C---:B------:R-:W-:Y:S01]  /*167a0*/  FMUL.FTZ R195, R0.reuse, R195 ;  /* 0x000000c300c37220 */ /* 0x040fe20000410000 */
[C---:B------:R-:W-:Y:S01]  /*167b0*/  FMUL.FTZ R130, R0.reuse, R127 ;  /* 0x0000007f00827220 */ /* 0x040fe20000410000 */
[C---:B------:R-:W-:Y:S01]  /*167c0*/  FMUL.FTZ R201, R0.reuse, R201 ;  /* 0x000000c900c97220 */ /* 0x040fe20000410000 */
[----:B------:R-:W-:Y:S01]  /*167d0*/  FMUL.FTZ R134, R0, R131 ;  /* 0x0000008300867220 */ /* 0x000fe20000410000 */
[----:B------:R-:W0:Y:S01]  /*167e0*/  LDC.64 R140, c[0x0][0x380] ;  /* 0x0000e000ff8c7b82 */ /* 0x000e220000000a00 */
        /* <DEDUP_REMOVED lines=15> */
[----:B------:R-:W-:Y:S01]  /*168e0*/  FADD.FTZ R139, -R142, R139 ;  /* 0x0000008b8e8b7221 */ /* 0x000fe20000010100 */
[----:B------:R-:W-:Y:S01]  /*168f0*/  FFMA.FTZ R131, R126, R81, R49 ;  /* 0x000000517e837223 */ /* 0x000fe20000010031 */
[----:B------:R-:W-:Y:S01]  /*16900*/  F2FP.BF16.F32.PACK_AB R112, R125, R112 ;  /* 0x000000707d70723e */ /* 0x000fe200000010ff */
        /* <DEDUP_REMOVED lines=24> */
[----:B0-----:R-:W-:Y:S01]  /*16a90*/  IMAD R156, R140, 0x4, R156 ;  /* 0x000000048c9c7824 */ /* 0x001fe200078e029c */
[----:B------:R-:W-:Y:S01]  /*16aa0*/  F2FP.BF16.F32.PACK_AB R135, R136, R209 ;  /* 0x000000d18887723e */ /* 0x000fe200000010ff */
[----:B------:R0:W-:Y:S01]  /*16ab0*/  @!P0 STG.E desc[UR6][R128.64], R0 ;  /* 0x0000000080008986 */ /* 0x0001e2000c101906 */
[----:B------:R-:W-:Y:S02]  /*16ac0*/  F2FP.BF16.F32.PACK_AB R134, R134, R207 ;  /* 0x000000cf8686723e */ /* 0x000fe400000010ff */
[----:B------:R-:W-:Y:S01]  /*16ad0*/  F2FP.BF16.F32.PACK_AB R132, R130, R203 ;  /* 0x000000cb8284723e */ /* 0x000fe200000010ff */
[----:B------:R0:W-:Y:S01]  /*16ae0*/  STG.E.128 desc[UR6][R116.64], R108 ;  /* 0x0000006c74007986 */ /* 0x0001e2000c101d06 */
[----:B------:R-:W-:-:S03]  /*16af0*/  ISETP.GE.AND P0, PT, R156, R141, PT ;  /* 0x0000008d9c00720c */ /* 0x000fc60003f06270 */
[----:B------:R0:W-:Y:S04]  /*16b00*/  STG.E.128 desc[UR6][R118.64], R112 ;  /* 0x0000007076007986 */ /* 0x0001e8000c101d06 */
[----:B------:R0:W-:Y:S04]  /*16b10*/  STG.E.128 desc[UR6][R120.64], R124 ;  /* 0x0000007c78007986 */ /* 0x0001e8000c101d06 */
[----:B------:R0:W-:Y:S02]  /*16b20*/  STG.E.128 desc[UR6][R122.64], R132 ;  /* 0x000000847a007986 */ /* 0x0001e4000c101d06 */
[----:B------:R-:W-:Y:S05]  /*16b30*/  @!P0 BRA `(.L_x_17413) ;  /* 0xfffffea0002c8947 */ /* 0x000fea000383ffff */
[----:B------:R-:W-:Y:S05]  /*16b40*/  EXIT ;  /* 0x000000000000794d */ /* 0x000fea0003800000 */
.L_x_17412:
        /* <DEDUP_REMOVED lines=8> */
.L_x_17415:
[----:B------:R-:W-:Y:S05]  /*16bd0*/  BSYNC B0 ;  /* 0x0000000000007941 */ /* 0x000fea0003800000 */
.L_x_17414:
        /* <DEDUP_REMOVED lines=9> */
.L_x_17416:
[----:B------:R-:W-:Y:S02]  /*16c70*/  IMAD.MOV.U32 R164, RZ, RZ, 0x4 ;  /* 0x00000004ffa47424 */ /* 0x000fe400078e00ff */
[----:B------:R-:W-:-:S04]  /*16c80*/  IMAD.MOV.U32 R141, RZ, RZ, R165 ;  /* 0x000000ffff8d7224 */ /* 0x000fc800078e00a5 */
[----:B------:R-:W-:-:S05]  /*16c90*/  FADD.FTZ R143, R142, R141 ;  /* 0x0000008d8e8f7221 */ /* 0x000fca0000010000 */
[----:B------:R-:W-:-:S07]  /*16ca0*/  MOV R167, R143 ;  /* 0x0000008f00a77202 */ /* 0x000fce0000000f00 */
[----:B------:R-:W-:Y:S05]  /*16cb0*/  WARPSYNC.COLLECTIVE R162, `(.L_x_17417) ;  /* 0x00000000a2087348 */ /* 0x000fea0003c00000 */
[----:B------:R0:W1:Y:S02]  /*16cc0*/  SHFL.BFLY P1, R165, R167, R164, R169 ;  /* 0x0c0000a4a7a57389 */ /* 0x00006400000200a9 */
[----:B01----:R-:W-:Y:S05]  /*16cd0*/  ENDCOLLECTIVE ;  /* 0x000000000000791b */ /* 0x003fea0003800000 */
.L_x_17417:
[----:B------:R-:W-:Y:S01]  /*16ce0*/  HFMA2 R164, -RZ, RZ, 0, 4.76837158203125e-07 ;  /* 0x00000008ffa47431 */ /* 0x000fe200000001ff */
[----:B------:R-:W-:-:S05]  /*16cf0*/  MOV R140, R165 ;  /* 0x000000a5008c7202 */ /* 0x000fca0000000f00 */
[----:B------:R-:W-:-:S04]  /*16d00*/  FADD.FTZ R158, R143, R140 ;  /* 0x0000008c8f9e7221 */ /* 0x000fc80000010000 */
[----:B------:R-:W-:-:S07]  /*16d10*/  IMAD.MOV.U32 R167, RZ, RZ, R158 ;  /* 0x000000ffffa77224 */ /* 0x000fce00078e009e */
[----:B------:R-:W-:Y:S05]  /*16d20*/  WARPSYNC.COLLECTIVE R162, `(.L_x_17418) ;  /* 0x00000000a2087348 */ /* 0x000fea0003c00000 */
[----:B------:R0:W1:Y:S02]  /*16d30*/  SHFL.BFLY P1, R165, R167, R164, R169 ;  /* 0x0c0000a4a7a57389 */ /* 0x00006400000200a9 */
[----:B01----:R-:W-:Y:S05]  /*16d40*/  ENDCOLLECTIVE ;  /* 0x000000000000791b */ /* 0x003fea0003800000 */
.L_x_17418:
        /* <DEDUP_REMOVED lines=8> */
.L_x_17419:
        /* <DEDUP_REMOVED lines=72> */
.L_x_17420:
[----:B------:R-:W-:Y:S02]  /*17250*/  IMAD.MOV.U32 R164, RZ, RZ, 0x2 ;  /* 0x00000002ffa47424 */ /* 0x000fe400078e00ff */
[----:B------:R-:W-:-:S04]  /*17260*/  IMAD.MOV.U32 R143, RZ, RZ, R165 ;  /* 0x000000ffff8f7224 */ /* 0x000fc800078e00a5 */
[----:B------:R-:W-:-:S05]  /*17270*/  FADD.FTZ R143, R0, R143 ;  /* 0x0000008f008f7221 */ /* 0x000fca0000010000 */
[----:B------:R-:W-:-:S07]  /*17280*/  MOV R167, R143 ;  /* 0x0000008f00a77202 */ /* 0x000fce0000000f00 */
[----:B------:R-:W-:Y:S05]  /*17290*/  WARPSYNC.COLLECTIVE R162, `(.L_x_17421) ;  /* 0x00000000a2087348 */ /* 0x000fea0003c00000 */
[----:B------:R0:W1:Y:S02]  /*172a0*/  SHFL.BFLY P1, R165, R167, R164, R169 ;  /* 0x0c0000a4a7a57389 */ /* 0x00006400000200a9 */
[----:B01----:R-:W-:Y:S05]  /*172b0*/  ENDCOLLECTIVE ;  /* 0x000000000000791b */ /* 0x003fea0003800000 */
.L_x_17421:
[----:B------:R-:W-:Y:S01]  /*172c0*/  HFMA2 R164, -RZ, RZ, 0, 2.384185791015625e-07 ;  /* 0x00000004ffa47431 */ /* 0x000fe200000001ff */
[----:B------:R-:W-:-:S05]  /*172d0*/  MOV R142, R165 ;  /* 0x000000a5008e7202 */ /* 0x000fca0000000f00 */
[----:B------:R-:W-:-:S04]  /*172e0*/  FADD.FTZ R142, R143, R142 ;  /* 0x0000008e8f8e7221 */ /* 0x000fc80000010000 */
[----:B------:R-:W-:-:S07]  /*172f0*/  IMAD.MOV.U32 R167, RZ, RZ, R142 ;  /* 0x000000ffffa77224 */ /* 0x000fce00078e008e */
[----:B------:R-:W-:Y:S05]  /*17300*/  WARPSYNC.COLLECTIVE R162, `(.L_x_17422) ;  /* 0x00000000a2087348 */ /* 0x000fea0003c00000 */
[----:B------:R0:W1:Y:S02]  /*17310*/  SHFL.BFLY P1, R165, R167, R164, R169 ;  /* 0x0c0000a4a7a57389 */ /* 0x00006400000200a9 */
[----:B01----:R-:W-:Y:S05]  /*17320*/  ENDCOLLECTIVE ;  /* 0x000000000000791b */ /* 0x003fea0003800000 */
.L_x_17422:
[----:B------:R-:W-:Y:S02]  /*17330*/  IMAD.MOV.U32 R164, RZ, RZ, 0x8 ;  /* 0x00000008ffa47424 */ /* 0x000fe400078e00ff */
[----:B------:R-:W-:-:S04]  /*17340*/  IMAD.MOV.U32 R163, RZ, RZ, R165 ;  /* 0x000000ffffa37224 */ /* 0x000fc800078e00a5 */
[----:B------:R-:W-:-:S05]  /*17350*/  FADD.FTZ R163, R142, R163 ;  /* 0x000000a38ea37221 */ /* 0x000fca0000010000 */
[----:B------:R-:W-:-:S07]  /*17360*/  MOV R167, R163 ;  /* 0x000000a300a77202 */ /* 0x000fce0000000f00 */
[----:B------:R-:W-:Y:S05]  /*17370*/  WARPSYNC.COLLECTIVE R162, `(.L_x_17423) ;  /* 0x00000000a2087348 */ /* 0x000fea0003c00000 */
[----:B------:R0:W1:Y:S02]  /*17380*/  SHFL.BFLY P1, R165, R167, R164, R169 ;  /* 0x0c0000a4a7a57389 */ /* 0x00006400000200a9 */
[----:B01----:R-:W-:Y:S05]  /*17390*/  ENDCOLLECTIVE ;  /* 0x000000000000791b */ /* 0x003fea0003800000 */
.L_x_17423:
[----:B------:R-:W-:Y:S01]  /*173a0*/  HFMA2 R164, -RZ, RZ, 0, 9.5367431640625e-07 ;  /* 0x00000010ffa47431 */ /* 0x000fe200000001ff */
[----:B------:R-:W-:-:S05]  /*173b0*/  MOV R158, R165 ;  /* 0x000000a5009e7202 */ /* 0x000fca0000000f00 */
[----:B------:R-:W-:-:S04]  /*173c0*/  FADD.FTZ R158, R163, R158 ;  /* 0x0000009ea39e7221 */ /* 0x000fc80000010000 */
[----:B------:R-:W-:-:S07]  /*173d0*/  IMAD.MOV.U32 R167, RZ, RZ, R158 ;  /* 0x000000ffffa77224 */ /* 0x000fce00078e009e */
[----:B------:R-:W-:Y:S05]  /*173e0*/  WARPSYNC.COLLECTIVE R162, `(.L_x_17424) ;  /* 0x00000000a2087348 */ /* 0x000fea0003c00000 */
[----:B------:R0:W1:Y:S02]  /*173f0*/  SHFL.BFLY P1, R165, R167, R164, R169 ;  /* 0x0c0000a4a7a57389 */ /* 0x00006400000200a9 */
[----:B01----:R-:W-:Y:S05]  /*17400*/  ENDCOLLECTIVE ;  /* 0x000000000000791b */ /* 0x003fea0003800000 */
.L_x_17424:
[----:B------:R-:W-:Y:S05]  /*17410*/  BRA `(.L_x_17425) ;  /* 0xffffffec009c7947 */ /* 0x000fea000383ffff */
.L_x_17426:
        /* <DEDUP_REMOVED lines=14> */
.L_x_37305:


//--------------------- .text._ZN10layer_norm13ln_fwd_kernelINS_13Kernel_traitsIf13__nv_bfloat16fS2_fjLj1024ELj1ELj4ELj1ELj16ENS_18Kernel_traits_baseILj1024EfS2_fS2_fjLj128EEEEELb1ELb1ELb1ELb0EEEvNS_9FwdParamsE --------------------------
	.section	.text._ZN10layer_norm13ln_fwd_kernelINS_13Kernel_traitsIf13__nv_bfloat16fS2_fjLj1024ELj1ELj4ELj1ELj16ENS_18Kernel_traits_baseILj1024EfS2_fS2_fjLj128EEEEELb1ELb1ELb1ELb0EEEvNS_9FwdParamsE,"ax",@progbits
	.align	128
        .global         _ZN10layer_norm13ln_fwd_kernelINS_13Kernel_traitsIf13__nv_bfloat16fS2_fjLj1024ELj1ELj4ELj1ELj16ENS_18Kernel_traits_baseILj1024EfS2_fS2_fjLj128EEEEELb1ELb1ELb1ELb0EEEvNS_9FwdParamsE
        .type           _ZN10layer_norm13ln_fwd_kernelINS_13Kernel_traitsIf13__nv_bfloat16fS2_fjLj1024ELj1ELj4ELj1ELj16ENS_18Kernel_traits_baseILj1024EfS2_fS2_fjLj128EEEEELb1ELb1ELb1ELb0EEEvNS_9FwdParamsE,@function
        .size           _ZN10layer_norm13ln_fwd_kernelINS_13Kernel_traitsIf13__nv_bfloat16fS2_fjLj1024ELj1ELj4ELj1ELj16ENS_18Kernel_traits_baseILj1024EfS2_fS2_fjLj128EEEEELb1ELb1ELb1ELb0EEEvNS_9FwdParamsE,(.L_x_37306 - _ZN10layer_norm13ln_fwd_kernelINS_13Kernel_traitsIf13__nv_bfloat16fS2_fjLj1024ELj1ELj4ELj1ELj16ENS_18Kernel_traits_baseILj1024EfS2_fS2_fjLj128EEEEELb1ELb1ELb1ELb0EEEvNS_9FwdParamsE)
        .other          _ZN10layer_norm13ln_fwd_kernelINS_13Kernel_traitsIf13__nv_bfloat16fS2_fjLj1024ELj1ELj4ELj1ELj16ENS_18Kernel_traits_baseILj1024EfS2_fS2_fjLj128EEEEELb1ELb1ELb1ELb0EEEvNS_9FwdParamsE,@"STO_CUDA_ENTRY STV_DEFAULT"
_ZN10layer_norm13ln_fwd_kernelINS_13Kernel_traitsIf13__nv_bfloat16fS2_fjLj1024ELj1ELj4ELj1ELj16ENS_18Kernel_traits_baseILj1024EfS2_fS2_fjLj128EEEEELb1ELb1ELb1ELb0EEEvNS_9FwdParamsE:
.text._ZN10layer_norm13ln_fwd_kernelINS_13Kernel_traitsIf13__nv_bfloat16fS2_fjLj1024ELj1ELj4ELj1ELj16ENS_18Kernel_traits_baseILj1024EfS2_fS2_fjLj128EEEEELb1ELb1ELb1ELb0EEEvNS_9FwdParamsE:
        /* <DEDUP_REMOVED lines=112> */
.L_x_17428:
        /* <DEDUP_REMOVED lines=38> */
[----:B0-----:R-:W-:-:S02]  /*0960*/  CS2R R40, SRZ ;  /* 0x0000000000287805 */ /* 0x001fc4000001ff00 */
[----:B------:R-:W5:Y:S04]  /*0970*/  @P2 LDG.E.128 R48, desc[UR6][R62.64] ;  /* 0x000000063e302981 */ /* 0x000f68000c1e1d00 */
[----:B------:R0:W5:Y:S01]  /*0980*/  @P2 LDG.E.128 R44, desc[UR6][R62.64+0x10] ;  /* 0x000010063e2c2981 */ /* 0x000162000c1e1d00 */
[----:B------:R-:W-:Y:S01]  /*0990*/  @P3 IMAD.WIDE.U32 R64, R109, 0x20, R86 ;  /* 0x000000206d403825 */ /* 0x000fe200078e0056 */
[----:B-1----:R-:W-:Y:S02]  /*09a0*/  CS2R R42, SRZ ;  /* 0x00000000002a7805 */ /* 0x002fe4000001ff00 */
[----:B------:R-:W5:Y:S01]  /*09b0*/  @P2 LDG.E.128 R32, desc[UR6][R66.64] ;  /* 0x0000000642202981 */ /* 0x000f62000c1e1d00 */
[----:B------:R-:W-:Y:S02]  /*09c0*/  CS2R R86, SRZ ;  /* 0x0000000000567805 */ /* 0x000fe4000001ff00 */
[----:B------:R-:W-:Y:S01]  /*09d0*/  CS2R R84, SRZ ;  /* 0x0000000000547805 */ /* 0x000fe2000001ff00 */
        /* <DEDUP_REMOVED lines=9> */
.L_x_17429:
[----:B------:R-:W-:Y:S05]  /*0a70*/  BSYNC.RECONVERGENT B0 ;  /* 0x0000000000007941 */ /* 0x000fea0003800200 */
.L_x_17427:
        /* <DEDUP_REMOVED lines=70> */
.L_x_17899:
[----:B0-----:R-:W0:Y:S08]  /*0ee0*/  LDC.64 R164, c[0x0][0x3f0] ;  /* 0x0000fc00ffa47b82 */ /* 0x001e300000000a00 */
[----:B-12---:R-:W1:Y:S08]  /*0ef0*/  LDC.64 R168, c[0x0][0x3f8] ;  /* 0x0000fe00ffa87b82 */ /* 0x006e700000000a00 */
        /* <DEDUP_REMOVED lines=8> */
[----:B0-----:R-:W-:-:S03]  /*0f80*/  IMAD.MOV.U32 R164, RZ, RZ, RZ ;  /* 0x000000ffffa47224 */ /* 0x001fc600078e00ff */
[----:B------:R-:W-:-:S04]  /*0f90*/  SHF.R.S32.HI R171, RZ, 0x1f, R166 ;  /* 0x0000001fffab7819 */ /* 0x000fc800000114a6 */
[----:B------:R-:W-:-:S04]  /*0fa0*/  LEA.HI R171, R171, R166, RZ, 0x3 ;  /* 0x000000a6abab7211 */ /* 0x000fc800078f18ff */
[----:B------:R-:W-:Y:S02]  /*0fb0*/  LEA.HI.SX32 R165, R171, R144, 0x1d ;  /* 0x00000090aba57211 */ /* 0x000fe400078feaff */
        /* <DEDUP_REMOVED lines=8> */
[----:B-1----:R-:W-:Y:S06]  /*1040*/  @!P5 BRA `(.L_x_17431) ;  /* 0x0000006800dcd947 */ /* 0x002fec0003800000 */
[----:B------:R-:W-:Y:S04]  /*1050*/  BSSY.RECONVERGENT B1, `(.L_x_17432) ;  /* 0x0000005000017945 */ /* 0x000fe80003800200 */
[----:B------:R-:W-:Y:S05]  /*1060*/  @!P0 BRA `(.L_x_17433) ;  /* 0x00000000000c8947 */ /* 0x000fea0003800000 */
[----:B------:R-:W0:Y:S02]  /*1070*/  LDC.64 R100, c[0x0][0x390] ;  /* 0x0000e400ff647b82 */ /* 0x000e240000000a00 */
[----:B0-----:R-:W-:-:S06]  /*1080*/  IMAD.WIDE.U32 R100, R164, 0x10, R100 ;  /* 0x00000010a4647825 */ /* 0x001fcc00078e0064 */
[----:B------:R-:W5:Y:S02]  /*1090*/  LDG.E.128 R100, desc[UR6][R100.64] ;  /* 0x0000000664647981 */ /* 0x000f64000c1e1d00 */
.L_x_17433:
[----:B------:R-:W-:Y:S05]  /*10a0*/  BSYNC.RECONVERGENT B1 ;  /* 0x0000000000017941 */ /* 0x000fea0003800200 */
.L_x_17432:
        /* <DEDUP_REMOVED lines=30> */
.L_x_17440:
        /* <DEDUP_REMOVED lines=13> */
.L_x_17442:
[----:B------:R-:W-:Y:S05]  /*1360*/  BSYNC.RECONVERGENT B4 ;  /* 0x0000000000047941 */ /* 0x000fea0003800200 */
.L_x_17441:
        /* <DEDUP_REMOVED lines=40> */
[----:B------:R-:W-:Y:S02]  /*15f0*/  VIADD R115, R3, 0x1fd5c5a3 ;  /* 0x1fd5c5a303737836 */ /* 0x000fe40000000000 */
        /* <DEDUP_REMOVED lines=9> */
[----:B------:R-:W-:-:S03]  /*1690*/  VIADD R161, R3, 0x96a522ad ;  /* 0x96a522ad03a17836 */ /* 0x000fc60000000000 */
[----:B------:R-:W-:Y:S01]  /*16a0*/  LOP3.LUT R162, R117, R116, R113, 0x96, !PT ;  /* 0x0000007475a27212 */ /* 0x000fe200078e9671 */
[----:B------:R-:W-:-:S04]  /*16b0*/  IMAD.WIDE.U32 R166, R166, -0x2daee0ad, RZ ;  /* 0xd2511f53a6a67825 */ /* 0x000fc800078e00ff */
[----:B------:R-:W-:Y:S01]  /*16c0*/  IMAD.WIDE.U32 R162, R162, -0x326172a9, RZ ;  /* 0xcd9e8d57a2a27825 */ /* 0x000fe200078e00ff */
[----:B------:R-:W-:Y:S02]  /*16d0*/  LOP3.LUT R161, R161, R112, R167, 0x96, !PT ;  /* 0x00000070a1a17212 */ /* 0x000fe400078e96a7 */
[----:B------:R-:W-:Y:S01]  /*16e0*/  MOV R112, R158 ;  /* 0x0000009e00707202 */ /* 0x000fe20000000f00 */
[----:B------:R-:W-:Y:S02]  /*16f0*/  VIADD R113, R2, 0x8ff34781 ;  /* 0x8ff3478102717836 */ /* 0x000fe40000000000 */
[----:B------:R-:W-:-:S03]  /*1700*/  IMAD.MOV.U32 R116, RZ, RZ, RZ ;  /* 0x000000ffff747224 */ /* 0x000fc600078e00ff */
[----:B------:R-:W-:-:S07]  /*1710*/  LOP3.LUT R160, R113, R160, R163, 0x96, !PT ;  /* 0x000000a071a07212 */ /* 0x000fce00078e96a3 */
.L_x_17439:
[----:B------:R-:W-:Y:S05]  /*1720*/  BSYNC.RECONVERGENT B3 ;  /* 0x0000000000037941 */ /* 0x000fea0003800200 */
.L_x_17438:
        /* <DEDUP_REMOVED lines=9> */
[----:B------:R-:W-:-:S07]  /*17c0*/  FFMA.FTZ R112, R113, R80, R104 ;  /* 0x0000005071707223 */ /* 0x000fce0000010068 */
.L_x_17437:
[----:B------:R-:W-:Y:S05]  /*17d0*/  BSYNC.RECONVERGENT B2 ;  /* 0x0000000000027941 */ /* 0x000fea0003800200 */
.L_x_17436:
[----:B------:R-:W-:Y:S01]  /*17e0*/  BSSY.RECONVERGENT B2, `(.L_x_17443) ;  /* 0x0000068000027945 */ /* 0x000fe20003800200 */
[----:B------:R-:W-:Y:S02]  /*17f0*/  IMAD.MOV.U32 R115, RZ, RZ, R116 ;  /* 0x000000ffff737224 */ /* 0x000fe400078e0074 */
        /* <DEDUP_REMOVED lines=15> */
.L_x_17447:
        /* <DEDUP_REMOVED lines=13> */
.L_x_17449:
[----:B------:R-:W-:Y:S05]  /*19c0*/  BSYNC.RECONVERGENT B4 ;  /* 0x0000000000047941 */ /* 0x000fea0003800200 */
.L_x_17448:
[----:B------:R-:W-:Y:S01]  /*19d0*/  IMAD.WIDE.U32 R116, R145, -0x326172a9, RZ ;  /* 0xcd9e8d5791747825 */ /* 0x000fe200078e00ff */
[----:B------:R-:W-:-:S03]  /*19e0*/  LOP3.LUT R160, R149, R115, R3, 0x96, !PT ;  /* 0x0000007395a07212 */ /* 0x000fc600078e9603 */
[----:B------:R-:W-:Y:S01]  /*19f0*/  VIADD R113, R2, 0x9e3779b9 ;  /* 0x9e3779b902717836 */ /* 0x000fe20000000000 */
        /* <DEDUP_REMOVED lines=50> */
[----:B------:R-:W-:Y:S02]  /*1d20*/  VIADD R115, R2, 0x8ff34781 ;  /* 0x8ff3478102737836 */ /* 0x000fe40000000000 */
[----:B------:R-:W-:Y:S02]  /*1d30*/  IMAD.MOV.U32 R162, RZ, RZ, R168 ;  /* 0x000000ffffa27224 */ /* 0x000fe400078e00a8 */
[----:B------:R-:W-:Y:S01]  /*1d40*/  IMAD.WIDE.U32 R118, R113, -0x2daee0ad, RZ ;  /* 0xd2511f5371767825 */ /* 0x000fe200078e00ff */
[----:B------:R-:W-:-:S03]  /*1d50*/  LOP3.LUT R160, R115, R116, R169, 0x96, !PT ;  /* 0x0000007473a07212 */ /* 0x000fc600078e96a9 */
[----:B------:R-:W-:Y:S01]  /*1d60*/  IMAD.MOV.U32 R113, RZ, RZ, R166 ;  /* 0x000000ffff717224 */ /* 0x000fe200078e00a6 */
[----:B------:R-:W-:Y:S01]  /*1d70*/  LOP3.LUT R161, R161, R114, R119, 0x96, !PT ;  /* 0x00000072a1a17212 */ /* 0x000fe200078e9677 */
[----:B------:R-:W-:Y:S01]  /*1d80*/  IMAD.MOV.U32 R115, RZ, RZ, RZ ;  /* 0x000000ffff737224 */ /* 0x000fe200078e00ff */
[----:B------:R-:W-:-:S07]  /*1d90*/  MOV R166, R118 ;  /* 0x0000007600a67202 */ /* 0x000fce0000000f00 */
.L_x_17446:
[----:B------:R-:W-:Y:S05]  /*1da0*/  BSYNC.RECONVERGENT B3 ;  /* 0x0000000000037941 */ /* 0x000fea0003800200 */
.L_x_17445:
        /* <DEDUP_REMOVED lines=10> */
[----:B------:R-:W-:-:S07]  /*1e50*/  FFMA.FTZ R113, R114, R81, R105 ;  /* 0x0000005172717223 */ /* 0x000fce0000010069 */
.L_x_17444:
[----:B------:R-:W-:Y:S05]  /*1e60*/  BSYNC.RECONVERGENT B2 ;  /* 0x0000000000027941 */ /* 0x000fea0003800200 */
.L_x_17443:
        /* <DEDUP_REMOVED lines=17> */
.L_x_17454:
        /* <DEDUP_REMOVED lines=13> */
.L_x_17456:
[----:B------:R-:W-:Y:S05]  /*2050*/  BSYNC.RECONVERGENT B4 ;  /* 0x0000000000047941 */ /* 0x000fea0003800200 */
.L_x_17455:
        /* <DEDUP_REMOVED lines=8> */
[----:B------:R-:W-:-:S04]  /*20e0*/  LOP3.LUT R115, R115, R116, R161, 0x96, !PT ;  /* 0x0000007473737212 */ /* 0x000fc800078e96a1 */
        /* <DEDUP_REMOVED lines=32> */
[----:B------:R-:W-:Y:S01]  /*22f0*/  IMAD.WIDE.U32 R160, R151, -0x326172a9, RZ ;  /* 0xcd9e8d5797a07825 */ /* 0x000fe200078e00ff */
[----:B------:R-:W-:-:S03]  /*2300*/  IADD3 R151, PT, PT, R3, -0x24c28bd8, RZ ;  /* 0xdb3d742803977810 */ /* 0x000fc60007ffe0ff */
        /* <DEDUP_REMOVED lines=18> */
.L_x_17453:
[----:B------:R-:W-:Y:S05]  /*2430*/  BSYNC.RECONVERGENT B3 ;  /* 0x0000000000037941 */ /* 0x000fea0003800200 */
.L_x_17452:
        /* <DEDUP_REMOVED lines=10> */
.L_x_17451:
[----:B------:R-:W-:Y:S05]  /*24e0*/  BSYNC.RECONVERGENT B2 ;  /* 0x0000000000027941 */ /* 0x000fea0003800200 */
.L_x_17450:
        /* <DEDUP_REMOVED lines=17> */
.L_x_17461:
        /* <DEDUP_REMOVED lines=13> */
.L_x_17463:
[----:B------:R-:W-:Y:S05]  /*26d0*/  BSYNC.RECONVERGENT B4 ;  /* 0x0000000000047941 */ /* 0x000fea0003800200 */
.L_x_17462:
        /* <DEDUP_REMOVED lines=50> */
[----:B------:R-:W-:Y:S01]  /*2a00*/  IMAD.WIDE.U32 R170, R161, -0x326172a9, RZ ;  /* 0xcd9e8d57a1aa7825 */ /* 0x000fe200078e00ff */
[----:B------:R-:W-:Y:S02]  /*2a10*/  IADD3 R161, PT, PT, R3, -0x695add53, RZ ;  /* 0x96a522ad03a17810 */ /* 0x000fe40007ffe0ff */
        /* <DEDUP_REMOVED lines=9> */
.L_x_17460:
[----:B------:R-:W-:Y:S05]  /*2ab0*/  BSYNC.RECONVERGENT B3 ;  /* 0x0000000000037941 */ /* 0x000fea0003800200 */
.L_x_17459:
        /* <DEDUP_REMOVED lines=11> */
.L_x_17458:
[----:B------:R-:W-:Y:S05]  /*2b70*/  BSYNC.RECONVERGENT B2 ;  /* 0x0000000000027941 */ /* 0x000fea0003800200 */
.L_x_17457:
[----:B------:R-:W-:Y:S01]  /*2b80*/  BSSY.RECONVERGENT B2, `(.L_x_17464) ;  /* 0x0000067000027945 */ /* 0x000fe20003800200 */
[----:B------:R-:W-:Y:S02]  /*2b90*/  IMAD.MOV.U32 R118, RZ, RZ, R117 ;  /* 0x000000ffff767224 */ /* 0x000fe400078e0075 */
[----:B-----5:R-:W-:Y:S01]  /*2ba0*/  IMAD.MOV.U32 R116, RZ, RZ, R108 ;  /* 0x000000ffff747224 */ /* 0x020fe200078e006c */
        /* <DEDUP_REMOVED lines=14> */
.L_x_17468:
        /* <DEDUP_REMOVED lines=13> */
.L_x_17470:
[----:B------:R-:W-:Y:S05]  /*2d60*/  BSYNC.RECONVERGENT B4 ;  /* 0x0000000000047941 */ /* 0x000fea0003800200 */
.L_x_17469:
        /* <DEDUP_REMOVED lines=61> */
.L_x_17467:
[----:B------:R-:W-:Y:S05]  /*3140*/  BSYNC.RECONVERGENT B3 ;  /* 0x0000000000037941 */ /* 0x000fea0003800200 */
.L_x_17466:
        /* <DEDUP_REMOVED lines=10> */
.L_x_17465:
[----:B------:R-:W-:Y:S05]  /*31f0*/  BSYNC.RECONVERGENT B2 ;  /* 0x0000000000027941 */ /* 0x000fea0003800200 */
.L_x_17464:
        /* <DEDUP_REMOVED lines=17> */
.L_x_17475:
        /* <DEDUP_REMOVED lines=13> */
.L_x_17477:
[----:B------:R-:W-:Y:S05]  /*33e0*/  BSYNC.RECONVERGENT B4 ;  /* 0x0000000000047941 */ /* 0x000fea0003800200 */
.L_x_17476:
        /* <DEDUP_REMOVED lines=36> */
[C---:B------:R-:W-:Y:S02]  /*3630*/  IADD3 R117, PT, PT, R2.reuse, -0x4ab325aa, RZ ;  /* 0xb54cda5602757810 */ /* 0x040fe40007ffe0ff */
[----:B------:R-:W-:Y:S01]  /*3640*/  LOP3.LUT R167, R167, R168, R119, 0x96, !PT ;  /* 0x000000a8a7a77212 */ /* 0x000fe200078e9677 */
[----:B------:R-:W-:Y:S01]  /*3650*/  VIADD R119, R2, 0x5384540f ;  /* 0x5384540f02777836 */ /* 0x000fe20000000000 */
[----:B------:R-:W-:-:S03]  /*3660*/  LOP3.LUT R117, R117, R170, R161, 0x96, !PT ;  /* 0x000000aa75757212 */ /* 0x000fc600078e96a1 */
        /* <DEDUP_REMOVED lines=21> */
.L_x_17474:
[----:B------:R-:W-:Y:S05]  /*37c0*/  BSYNC.RECONVERGENT B3 ;  /* 0x0000000000037941 */ /* 0x000fea0003800200 */
.L_x_17473:
        /* <DEDUP_REMOVED lines=11> */
.L_x_17472:
[----:B------:R-:W-:Y:S05]  /*3880*/  BSYNC.RECONVERGENT B2 ;  /* 0x0000000000027941 */ /* 0x000fea0003800200 */
.L_x_17471:
        /* <DEDUP_REMOVED lines=17> */
.L_x_17482:
        /* <DEDUP_REMOVED lines=13> */
.L_x_17484:
[----:B------:R-:W-:Y:S05]  /*3a70*/  BSYNC.RECONVERGENT B4 ;  /* 0x0000000000047941 */ /* 0x000fea0003800200 */
.L_x_17483:
        /* <DEDUP_REMOVED lines=8> */
[----:B------:R-:W-:Y:S01]  /*3b00*/  LOP3.LUT R155, R155, R118, R169, 0x96, !PT ;  /* 0x000000769b9b7212 */ /* 0x000fe200078e96a9 */
[----:B------:R-:W-:-:S03]  /*3b10*/  IMAD.MOV.U32 R158, RZ, RZ, RZ ;  /* 0x000000ffff9e7224 */ /* 0x000fc600078e00ff */
        /* <DEDUP_REMOVED lines=35> */
[----:B------:R-:W-:-:S05]  /*3d50*/  VIADD R119, R2, 0x5384540f ;  /* 0x5384540f02777836 */ /* 0x000fca0000000000 */
        /* <DEDUP_REMOVED lines=10> */
[----:B------:R-:W-:-:S03]  /*3e00*/  LOP3.LUT R161, R161, R118, R169, 0x96, !PT ;  /* 0x00000076a1a17212 */ /* 0x000fc600078e96a9 */
[----:B------:R-:W-:Y:S01]  /*3e10*/  IMAD.MOV.U32 R118, RZ, RZ, R166 ;  /* 0x000000ffff767224 */ /* 0x000fe200078e00a6 */
[----:B------:R-:W-:Y:S01]  /*3e20*/  LOP3.LUT R160, R119, R160, R171, 0x96, !PT ;  /* 0x000000a077a07212 */ /* 0x000fe200078e96ab */
[----:B------:R-:W-:Y:S01]  /*3e30*/  IMAD.MOV.U32 R162, RZ, RZ, R170 ;  /* 0x000000ffffa27224 */ /* 0x000fe200078e00aa */
[----:B------:R-:W-:-:S07]  /*3e40*/  MOV R166, R168 ;  /* 0x000000a800a67202 */ /* 0x000fce0000000f00 */
.L_x_17481:
[----:B------:R-:W-:Y:S05]  /*3e50*/  BSYNC.RECONVERGENT B3 ;  /* 0x0000000000037941 */ /* 0x000fea0003800200 */
.L_x_17480:
        /* <DEDUP_REMOVED lines=10> */
.L_x_17479:
[----:B------:R-:W-:Y:S05]  /*3f00*/  BSYNC.RECONVERGENT B2 ;  /* 0x0000000000027941 */ /* 0x000fea0003800200 */
.L_x_17478:
        /* <DEDUP_REMOVED lines=16> */
.L_x_17488:
        /* <DEDUP_REMOVED lines=13> */
.L_x_17490:
[----:B------:R-:W-:Y:S05]  /*40e0*/  BSYNC.RECONVERGENT B3 ;  /* 0x0000000000037941 */ /* 0x000fea0003800200 */
.L_x_17489:
        /* <DEDUP_REMOVED lines=61> */
.L_x_17487:
[----:B------:R-:W-:Y:S05]  /*44c0*/  BSYNC.RECONVERGENT B2 ;  /* 0x0000000000027941 */ /* 0x000fea0003800200 */
.L_x_17486:
        /* <DEDUP_REMOVED lines=12> */
.L_x_17435:
        /* <DEDUP_REMOVED lines=21> */
.L_x_17495:
        /* <DEDUP_REMOVED lines=13> */
.L_x_17497:
[----:B------:R-:W-:Y:S05]  /*47b0*/  BSYNC.RECONVERGENT B4 ;  /* 0x0000000000047941 */ /* 0x000fea0003800200 */
.L_x_17496:
        /* <DEDUP_REMOVED lines=44> */
[----:B------:R-:W-:Y:S01]  /*4a80*/  HFMA2 R114, -RZ, RZ, 0, 0 ;  /* 0x00000000ff727431 */ /* 0x000fe200000001ff */
[----:B------:R-:W-:Y:S01]  /*4a90*/  LOP3.LUT R115, R115, R112, R117, 0x96, !PT ;  /* 0x0000007073737212 */ /* 0x000fe200078e9675 */
[----:B------:R-:W-:-:S04]  /*4aa0*/  IMAD.WIDE.U32 R112, R113, -0x2daee0ad, RZ ;  /* 0xd2511f5371707825 */ /* 0x000fc800078e00ff */
[----:B------:R-:W-:-:S04]  /*4ab0*/  IMAD.WIDE.U32 R160, R115, -0x326172a9, RZ ;  /* 0xcd9e8d5773a07825 */ /* 0x000fc800078e00ff */
[----:B------:R-:W-:Y:S02]  /*4ac0*/  VIADD R115, R2, 0xf1bbcdc8 ;  /* 0xf1bbcdc802737836 */ /* 0x000fe40000000000 */
[----:B------:R-:W-:-:S03]  /*4ad0*/  VIADD R117, R3, 0xdb3d7428 ;  /* 0xdb3d742803757836 */ /* 0x000fc60000000000 */
        /* <DEDUP_REMOVED lines=8> */
[----:B------:R-:W-:-:S07]  /*4b60*/  LOP3.LUT R160, R113, R160, R163, 0x96, !PT ;  /* 0x000000a071a07212 */ /* 0x000fce00078e96a3 */
.L_x_17494:
[----:B------:R-:W-:Y:S05]  /*4b70*/  BSYNC.RECONVERGENT B3 ;  /* 0x0000000000037941 */ /* 0x000fea0003800200 */
.L_x_17493:
        /* <DEDUP_REMOVED lines=10> */
.L_x_17492:
[----:B------:R-:W-:Y:S05]  /*4c20*/  BSYNC.RECONVERGENT B2 ;  /* 0x0000000000027941 */ /* 0x000fea0003800200 */
.L_x_17491:
        /* <DEDUP_REMOVED lines=17> */
.L_x_17502:
        /* <DEDUP_REMOVED lines=13> */
.L_x_17504:
[----:B------:R-:W-:Y:S05]  /*4e10*/  BSYNC.RECONVERGENT B4 ;  /* 0x0000000000047941 */ /* 0x000fea0003800200 */
.L_x_17503:
        /* <DEDUP_REMOVED lines=56> */
[----:B------:R-:W-:Y:S01]  /*51a0*/  HFMA2 R115, -RZ, RZ, 0, 0 ;  /* 0x00000000ff737431 */ /* 0x000fe200000001ff */
[----:B------:R-:W-:Y:S01]  /*51b0*/  MOV R162, R168 ;  /* 0x000000a800a27202 */ /* 0x000fe20000000f00 */
[----:B------:R-:W-:Y:S01]  /*51c0*/  IMAD.MOV.U32 R113, RZ, RZ, R166 ;  /* 0x000000ffff717224 */ /* 0x000fe200078e00a6 */
[----:B------:R-:W-:Y:S01]  /*51d0*/  LOP3.LUT R161, R161, R114, R119, 0x96, !PT ;  /* 0x00000072a1a17212 */ /* 0x000fe200078e9677 */
[----:B------:R-:W-:-:S07]  /*51e0*/  IMAD.MOV.U32 R166, RZ, RZ, R118 ;  /* 0x000000ffffa67224 */ /* 0x000fce00078e0076 */
.L_x_17501:
[----:B------:R-:W-:Y:S05]  /*51f0*/  BSYNC.RECONVERGENT B3 ;  /* 0x0000000000037941 */ /* 0x000fea0003800200 */
.L_x_17500:
        /* <DEDUP_REMOVED lines=11> */
.L_x_17499:
[----:B------:R-:W-:Y:S05]  /*52b0*/  BSYNC.RECONVERGENT B2 ;  /* 0x0000000000027941 */ /* 0x000fea0003800200 */
.L_x_17498:
        /* <DEDUP_REMOVED lines=17> */
.L_x_17509:
        /* <DEDUP_REMOVED lines=13> */
.L_x_17511:
[----:B------:R-:W-:Y:S05]  /*54a0*/  BSYNC.RECONVERGENT B4 ;  /* 0x0000000000047941 */ /* 0x000fea0003800200 */
.L_x_17510:
        /* <DEDUP_REMOVED lines=44> */
[C---:B------:R-:W-:Y:S02]  /*5770*/  VIADD R151, R3.reuse, 0xdb3d7428 ;  /* 0xdb3d742803977836 */ /* 0x040fe40000000000 */
        /* <DEDUP_REMOVED lines=16> */
.L_x_17508:
[----:B------:R-:W-:Y:S05]  /*5880*/  BSYNC.RECONVERGENT B3 ;  /* 0x0000000000037941 */ /* 0x000fea0003800200 */
.L_x_17507:
        /* <DEDUP_REMOVED lines=10> */
.L_x_17506:
[----:B------:R-:W-:Y:S05]  /*5930*/  BSYNC.RECONVERGENT B2 ;  /* 0x0000000000027941 */ /* 0x000fea0003800200 */
.L_x_17505:
        /* <DEDUP_REMOVED lines=17> */
.L_x_17516:
        /* <DEDUP_REMOVED lines=13> */
.L_x_17518:
[----:B------:R-:W-:Y:S05]  /*5b20*/  BSYNC.RECONVERGENT B4 ;  /* 0x0000000000047941 */ /* 0x000fea0003800200 */
.L_x_17517:
        /* <DEDUP_REMOVED lines=50> */
[----:B------:R-:W-:Y:S01]  /*5e50*/  HFMA2 R117, -RZ, RZ, 0, 0 ;  /* 0x00000000ff757431 */ /* 0x000fe200000001ff */
[----:B------:R-:W-:Y:S01]  /*5e60*/  LOP3.LUT R168, R115, R168, R119, 0x96, !PT ;  /* 0x000000a873a87212 */ /* 0x000fe200078e9677 */
[----:B------:R-:W-:Y:S02]  /*5e70*/  VIADD R115, R2, 0x8ff34781 ;  /* 0x8ff3478102737836 */ /* 0x000fe40000000000 */
[----:B------:R-:W-:-:S04]  /*5e80*/  IMAD.WIDE.U32 R170, R161, -0x326172a9, RZ ;  /* 0xcd9e8d57a1aa7825 */ /* 0x000fc800078e00ff */
[----:B------:R-:W-:Y:S01]  /*5e90*/  IMAD.WIDE.U32 R168, R168, -0x2daee0ad, RZ ;  /* 0xd2511f53a8a87825 */ /* 0x000fe200078e00ff */
[----:B------:R-:W-:Y:S02]  /*5ea0*/  LOP3.LUT R160, R115, R118, R171, 0x96, !PT ;  /* 0x0000007673a07212 */ /* 0x000fe400078e96ab */
[----:B------:R-:W-:Y:S01]  /*5eb0*/  MOV R162, R170 ;  /* 0x000000aa00a27202 */ /* 0x000fe20000000f00 */
[----:B------:R-:W-:Y:S02]  /*5ec0*/  VIADD R161, R3, 0x96a522ad ;  /* 0x96a522ad03a17836 */ /* 0x000fe40000000000 */
[----:B------:R-:W-:Y:S02]  /*5ed0*/  IMAD.MOV.U32 R115, RZ, RZ, R166 ;  /* 0x000000ffff737224 */ /* 0x000fe400078e00a6 */
[----:B------:R-:W-:Y:S01]  /*5ee0*/  IMAD.MOV.U32 R166, RZ, RZ, R168 ;  /* 0x000000ffffa67224 */ /* 0x000fe200078e00a8 */
[----:B------:R-:W-:-:S07]  /*5ef0*/  LOP3.LUT R161, R161, R116, R169, 0x96, !PT ;  /* 0x00000074a1a17212 */ /* 0x000fce00078e96a9 */
.L_x_17515:
[----:B------:R-:W-:Y:S05]  /*5f00*/  BSYNC.RECONVERGENT B3 ;  /* 0x0000000000037941 */ /* 0x000fea0003800200 */
.L_x_17514:
        /* <DEDUP_REMOVED lines=11> */
.L_x_17513:
[----:B------:R-:W-:Y:S05]  /*5fc0*/  BSYNC.RECONVERGENT B2 ;  /* 0x0000000000027941 */ /* 0x000fea0003800200 */
.L_x_17512:
        /* <DEDUP_REMOVED lines=17> */
.L_x_17523:
        /* <DEDUP_REMOVED lines=13> */
.L_x_17525:
[----:B------:R-:W-:Y:S05]  /*61b0*/  BSYNC.RECONVERGENT B4 ;  /* 0x0000000000047941 */ /* 0x000fea0003800200 */
.L_x_17524:
        /* <DEDUP_REMOVED lines=57> */
[----:B------:R-:W-:-:S05]  /*6550*/  VIADD R161, R3, 0x96a522ad ;  /* 0x96a522ad03a17836 */ /* 0x000fca0000000000 */
[----:B------:R-:W-:Y:S01]  /*6560*/  LOP3.LUT R161, R161, R116, R169, 0x96, !PT ;  /* 0x00000074a1a17212 */ /* 0x000fe200078e96a9 */
[----:B------:R-:W-:Y:S02]  /*6570*/  IMAD.MOV.U32 R116, RZ, RZ, R166 ;  /* 0x000000ffff747224 */ /* 0x000fe400078e00a6 */
[----:B------:R-:W-:-:S07]  /*6580*/  IMAD.MOV.U32 R166, RZ, RZ, R168 ;  /* 0x000000ffffa67224 */ /* 0x000fce00078e00a8 */
.L_x_17522:
[----:B------:R-:W-:Y:S05]  /*6590*/  BSYNC.RECONVERGENT B3 ;  /* 0x0000000000037941 */ /* 0x000fea0003800200 */
.L_x_17521:
        /* <DEDUP_REMOVED lines=10> */
.L_x_17520:
[----:B------:R-:W-:Y:S05]  /*6640*/  BSYNC.RECONVERGENT B2 ;  /* 0x0000000000027941 */ /* 0x000fea0003800200 */
.L_x_17519:
        /* <DEDUP_REMOVED lines=17> */
.L_x_17530:
        /* <DEDUP_REMOVED lines=13> */
.L_x_17532:
[----:B------:R-:W-:Y:S05]  /*6830*/  BSYNC.RECONVERGENT B4 ;  /* 0x0000000000047941 */ /* 0x000fea0003800200 */
.L_x_17531:
        /* <DEDUP_REMOVED lines=61> */
.L_x_17529:
[----:B------:R-:W-:Y:S05]  /*6c10*/  BSYNC.RECONVERGENT B3 ;  /* 0x0000000000037941 */ /* 0x000fea0003800200 */
.L_x_17528:
        /* <DEDUP_REMOVED lines=11> */
.L_x_17527:
[----:B------:R-:W-:Y:S05]  /*6cd0*/  BSYNC.RECONVERGENT B2 ;  /* 0x0000000000027941 */ /* 0x000fea0003800200 */
.L_x_17526:
        /* <DEDUP_REMOVED lines=17> */
.L_x_17537:
        /* <DEDUP_REMOVED lines=13> */
.L_x_17539:
[----:B------:R-:W-:Y:S05]  /*6ec0*/  BSYNC.RECONVERGENT B4 ;  /* 0x0000000000047941 */ /* 0x000fea0003800200 */
.L_x_17538:
        /* <DEDUP_REMOVED lines=58> */
[----:B------:R-:W-:Y:S02]  /*7270*/  LOP3.LUT R161, R161, R118, R169, 0x96, !PT ;  /* 0x00000076a1a17212 */ /* 0x000fe400078e96a9 */
[----:B------:R-:W-:Y:S01]  /*7280*/  MOV R118, R166 ;  /* 0x000000a600767202 */ /* 0x000fe20000000f00 */
[----:B------:R-:W-:-:S07]  /*7290*/  IMAD.MOV.U32 R166, RZ, RZ, R168 ;  /* 0x000000ffffa67224 */ /* 0x000fce00078e00a8 */
.L_x_17536:
[----:B------:R-:W-:Y:S05]  /*72a0*/  BSYNC.RECONVERGENT B3 ;  /* 0x0000000000037941 */ /* 0x000fea0003800200 */
.L_x_17535:
        /* <DEDUP_REMOVED lines=10> */
.L_x_17534:
[----:B------:R-:W-:Y:S05]  /*7350*/  BSYNC.RECONVERGENT B2 ;  /* 0x0000000000027941 */ /* 0x000fea0003800200 */
.L_x_17533:
        /* <DEDUP_REMOVED lines=16> */
.L_x_17542:
        /* <DEDUP_REMOVED lines=13> */
.L_x_17544:
[----:B------:R-:W-:Y:S05]  /*7530*/  BSYNC.RECONVERGENT B3 ;  /* 0x0000000000037941 */ /* 0x000fea0003800200 */
.L_x_17543:
        /* <DEDUP_REMOVED lines=61> */
.L_x_17541:
[----:B------:R-:W-:Y:S05]  /*7910*/  BSYNC.RECONVERGENT B2 ;  /* 0x0000000000027941 */ /* 0x000fea0003800200 */
.L_x_17540:
        /* <DEDUP_REMOVED lines=11> */
.L_x_17485:
[----:B------:R-:W-:Y:S05]  /*79d0*/  BSYNC.RECONVERGENT B1 ;  /* 0x0000000000017941 */ /* 0x000fea0003800200 */
.L_x_17434:
[----:B------:R-:W0:Y:S01]  /*79e0*/  LDC.64 R168, c[0x0][0x3a8] ;  /* 0x0000ea00ffa87b82 */ /* 0x000e220000000a00 */
[----:B------:R-:W-:Y:S01]  /*79f0*/  BSSY.RECONVERGENT B1, `(.L_x_17545) ;  /* 0x000001a000017945 */ /* 0x000fe20003800200 */
[----:B------:R-:W-:Y:S01]  /*7a00*/  MOV R158, R166 ;  /* 0x000000a6009e7202 */ /* 0x000fe20000000f00 */
[----:B0-----:R-:W-:-:S05]  /*7a10*/  IMAD.WIDE.U32 R168, R165, 0x20, R168 ;  /* 0x00000020a5a87825 */ /* 0x001fca00078e00a8 */
[----:B------:R0:W-:Y:S04]  /*7a20*/  STG.E.128 desc[UR6][R168.64], R112 ;  /* 0x00000070a8007986 */ /* 0x0001e8000c101d06 */
        /* <DEDUP_REMOVED lines=17> */
[----:B------:R-:W-:Y:S02]  /*7b40*/  LOP3.LUT R170, R172, R168, R170, 0xfe, !PT ;  /* 0x000000a8acaa7212 */ /* 0x000fe400078efeaa */
[----:B------:R-:W-:Y:S01]  /*7b50*/  LOP3.LUT R171, R169, R173, RZ, 0xfc, !PT ;  /* 0x000000ada9ab7212 */ /* 0x000fe200078efcff */
[----:B0-----:R-:W-:Y:S01]  /*7b60*/  IMAD.WIDE.U32 R168, R164, 0x8, R176 ;  /* 0x00000008a4a87825 */ /* 0x001fe200078e00b0 */
[----:B------:R-:W-:-:S05]  /*7b70*/  LOP3.LUT R170, R170, 0xff, R163, 0xf8, !PT ;  /* 0x000000ffaaaa7812 */ /* 0x000fca00078ef8a3 */
[----:B------:R1:W-:Y:S02]  /*7b80*/  STG.E.64 desc[UR6][R168.64], R170 ;  /* 0x000000aaa8007986 */ /* 0x0003e4000c101b06 */
.L_x_17546:
[----:B------:R-:W-:Y:S05]  /*7b90*/  BSYNC.RECONVERGENT B1 ;  /* 0x0000000000017941 */ /* 0x000fea0003800200 */
.L_x_17545:
[----:B------:R-:W-:Y:S01]  /*7ba0*/  IADD3 R165, PT, PT, R165, 0x20, RZ ;  /* 0x00000020a5a57810 */ /* 0x000fe20007ffe0ff */
[----:B------:R-:W-:-:S07]  /*7bb0*/  VIADD R164, R164, 0x20 ;  /* 0x00000020a4a47836 */ /* 0x000fce0000000000 */
.L_x_17431:
[----:B------:R-:W-:Y:S05]  /*7bc0*/  BSYNC.RECONVERGENT B0 ;  /* 0x0000000000007941 */ /* 0x000fea0003800200 */
.L_x_17430:
        /* <DEDUP_REMOVED lines=37> */
.L_x_17555:
        /* <DEDUP_REMOVED lines=13> */
.L_x_17557:
[----:B------:R-:W-:Y:S05]  /*7ef0*/  BSYNC.RECONVERGENT B4 ;  /* 0x0000000000047941 */ /* 0x000fea0003800200 */
.L_x_17556:
        /* <DEDUP_REMOVED lines=50> */
[----:B------:R-:W-:Y:S02]  /*8220*/  LOP3.LUT R123, R123, R126, R161, 0x96, !PT ;  /* 0x0000007e7b7b7212 */ /* 0x000fe400078e96a1 */
[----:B------:R-:W-:Y:S02]  /*8230*/  IADD3 R161, PT, PT, R3, -0x695add53, RZ ;  /* 0x96a522ad03a17810 */ /* 0x000fe40007ffe0ff */
[----:B------:R-:W-:Y:S01]  /*8240*/  LOP3.LUT R125, R125, R124, R121, 0x96, !PT ;  /* 0x0000007c7d7d7212 */ /* 0x000fe200078e9679 */
[----:B------:R-:W-:-:S04]  /*8250*/  IMAD.WIDE.U32 R166, R123, -0x2daee0ad, RZ ;  /* 0xd2511f537ba67825 */ /* 0x000fc800078e00ff */
[----:B------:R-:W-:Y:S01]  /*8260*/  IMAD.WIDE.U32 R162, R125, -0x326172a9, RZ ;  /* 0xcd9e8d577da27825 */ /* 0x000fe200078e00ff */
[----:B------:R-:W-:-:S03]  /*8270*/  LOP3.LUT R161, R161, R120, R167, 0x96, !PT ;  /* 0x00000078a1a17212 */ /* 0x000fc600078e96a7 */
[----:B------:R-:W-:Y:S02]  /*8280*/  VIADD R121, R2, 0x8ff34781 ;  /* 0x8ff3478102797836 */ /* 0x000fe40000000000 */
[----:B------:R-:W-:-:S03]  /*8290*/  IMAD.MOV.U32 R120, RZ, RZ, R158 ;  /* 0x000000ffff787224 */ /* 0x000fc600078e009e */
[----:B------:R-:W-:-:S07]  /*82a0*/  LOP3.LUT R160, R121, R160, R163, 0x96, !PT ;  /* 0x000000a079a07212 */ /* 0x000fce00078e96a3 */
.L_x_17554:
[----:B------:R-:W-:Y:S05]  /*82b0*/  BSYNC.RECONVERGENT B3 ;  /* 0x0000000000037941 */ /* 0x000fea0003800200 */
.L_x_17553:
        /* <DEDUP_REMOVED lines=10> */
.L_x_17552:
[----:B------:R-:W-:Y:S05]  /*8360*/  BSYNC.RECONVERGENT B2 ;  /* 0x0000000000027941 */ /* 0x000fea0003800200 */
.L_x_17551:
        /* <DEDUP_REMOVED lines=17> */
.L_x_17562:
        /* <DEDUP_REMOVED lines=13> */
.L_x_17564:
[----:B------:R-:W-:Y:S05]  /*8550*/  BSYNC.RECONVERGENT B4 ;  /* 0x0000000000047941 */ /* 0x000fea0003800200 */
.L_x_17563:
        /* <DEDUP_REMOVED lines=49> */
[----:B------:R-:W-:Y:S02]  /*8870*/  LOP3.LUT R127, R127, R126, R123, 0x96, !PT ;  /* 0x0000007e7f7f7212 */ /* 0x000fe400078e967b */
[C---:B------:R-:W-:Y:S01]  /*8880*/  IADD3 R123, PT, PT, R2.reuse, -0x700cb87f, RZ ;  /* 0x8ff34781027b7810 */ /* 0x040fe20007ffe0ff */
[----:B------:R-:W-:Y:S02]  /*8890*/  VIADD R121, R2, 0xf1bbcdc8 ;  /* 0xf1bbcdc802797836 */ /* 0x000fe40000000000 */
[----:B01----:R-:W-:-:S03]  /*88a0*/  IMAD.WIDE.U32 R168, R127, -0x326172a9, RZ ;  /* 0xcd9e8d577fa87825 */ /* 0x003fc600078e00ff */
[----:B------:R-:W-:Y:S02]  /*88b0*/  LOP3.LUT R121, R121, R160, R125, 0x96, !PT ;  /* 0x000000a079797212 */ /* 0x000fe400078e967d */
[----:B------:R-:W-:Y:S01]  /*88c0*/  LOP3.LUT R160, R123, R124, R169, 0x96, !PT ;  /* 0x0000007c7ba07212 */ /* 0x000fe200078e96a9 */
[----:B------:R-:W-:Y:S01]  /*88d0*/  IMAD.MOV.U32 R123, RZ, RZ, RZ ;  /* 0x000000ffff7b7224 */ /* 0x000fe200078e00ff */
[----:B------:R-:W-:Y:S01]  /*88e0*/  MOV R162, R168 ;  /* 0x000000a800a27202 */ /* 0x000fe20000000f00 */
[----:B------:R-:W-:-:S04]  /*88f0*/  IMAD.WIDE.U32 R126, R121, -0x2daee0ad, RZ ;  /* 0xd2511f53797e7825 */ /* 0x000fc800078e00ff */
[----:B------:R-:W-:Y:S01]  /*8900*/  IMAD.MOV.U32 R121, RZ, RZ, R166 ;  /* 0x000000ffff797224 */ /* 0x000fe200078e00a6 */
[----:B------:R-:W-:Y:S02]  /*8910*/  LOP3.LUT R161, R161, R122, R127, 0x96, !PT ;  /* 0x0000007aa1a17212 */ /* 0x000fe400078e967f */
[----:B------:R-:W-:-:S07]  /*8920*/  MOV R166, R126 ;  /* 0x0000007e00a67202 */ /* 0x000fce0000000f00 */
.L_x_17561:
[----:B------:R-:W-:Y:S05]  /*8930*/  BSYNC.RECONVERGENT B3 ;  /* 0x0000000000037941 */ /* 0x000fea0003800200 */
.L_x_17560:
[----:B------:R-:W-:Y:S01]  /*8940*/  PRMT R122, R100, 0x7632, R122 ;  /* 0x00007632647a7816 */ /* 0x000fe2000000007a */
        /* <DEDUP_REMOVED lines=10> */
.L_x_17559:
[----:B------:R-:W-:Y:S05]  /*89f0*/  BSYNC.RECONVERGENT B2 ;  /* 0x0000000000027941 */ /* 0x000fea0003800200 */
.L_x_17558:
        /* <DEDUP_REMOVED lines=17> */
.L_x_17569:
        /* <DEDUP_REMOVED lines=13> */
.L_x_17571:
[----:B------:R-:W-:Y:S05]  /*8be0*/  BSYNC.RECONVERGENT B4 ;  /* 0x0000000000047941 */ /* 0x000fea0003800200 */
.L_x_17570:
        /* <DEDUP_REMOVED lines=44> */
[C---:B------:R-:W-:Y:S01]  /*8eb0*/  IADD3 R161, PT, PT, R3.reuse, -0x695add53, RZ ;  /* 0x96a522ad03a17810 */ /* 0x040fe20007ffe0ff */
        /* <DEDUP_REMOVED lines=8> */
[----:B01----:R-:W-:-:S04]  /*8f40*/  IMAD.WIDE.U32 R168, R151, -0x326172a9, RZ ;  /* 0xcd9e8d5797a87825 */ /* 0x003fc800078e00ff */
[----:B------:R-:W-:Y:S01]  /*8f50*/  IMAD.WIDE.U32 R126, R127, -0x2daee0ad, RZ ;  /* 0xd2511f537f7e7825 */ /* 0x000fe200078e00ff */
[----:B------:R-:W-:-:S03]  /*8f60*/  LOP3.LUT R160, R123, R124, R169, 0x96, !PT ;  /* 0x0000007c7ba07212 */ /* 0x000fc600078e96a9 */
[----:B------:R-:W-:Y:S02]  /*8f70*/  HFMA2 R124, -RZ, RZ, 0, 0 ;  /* 0x00000000ff7c7431 */ /* 0x000fe400000001ff */
[----:B------:R-:W-:Y:S01]  /*8f80*/  IMAD.MOV.U32 R162, RZ, RZ, R168 ;  /* 0x000000ffffa27224 */ /* 0x000fe200078e00a8 */
[----:B------:R-:W-:Y:S02]  /*8f90*/  LOP3.LUT R161, R161, R122, R127, 0x96, !PT ;  /* 0x0000007aa1a17212 */ /* 0x000fe400078e967f */
[----:B------:R-:W-:Y:S01]  /*8fa0*/  MOV R122, R166 ;  /* 0x000000a6007a7202 */ /* 0x000fe20000000f00 */
[----:B------:R-:W-:-:S07]  /*8fb0*/  IMAD.MOV.U32 R166, RZ, RZ, R126 ;  /* 0x000000ffffa67224 */ /* 0x000fce00078e007e */
.L_x_17568:
[----:B------:R-:W-:Y:S05]  /*8fc0*/  BSYNC.RECONVERGENT B3 ;  /* 0x0000000000037941 */ /* 0x000fea0003800200 */
.L_x_17567:
        /* <DEDUP_REMOVED lines=10> */
.L_x_17566:
[----:B------:R-:W-:Y:S05]  /*9070*/  BSYNC.RECONVERGENT B2 ;  /* 0x0000000000027941 */ /* 0x000fea0003800200 */
.L_x_17565:
        /* <DEDUP_REMOVED lines=17> */
.L_x_17576:
        /* <DEDUP_REMOVED lines=13> */
.L_x_17578:
[----:B------:R-:W-:Y:S05]  /*9260*/  BSYNC.RECONVERGENT B4 ;  /* 0x0000000000047941 */ /* 0x000fea0003800200 */
.L_x_17577:
[----:B------:R-:W-:Y:S01]  /*9270*/  IMAD.WIDE.U32 R126, R145, -0x326172a9, RZ ;  /* 0xcd9e8d57917e7825 */ /* 0x000fe200078e00ff */
[----:B01----:R-:W-:Y:S02]  /*9280*/  LOP3.LUT R168, R149, R125, R3, 0x96, !PT ;  /* 0x0000007d95a87212 */ /* 0x003fe400078e9603 */
        /* <DEDUP_REMOVED lines=51> */
[----:B------:R-:W-:Y:S01]  /*95c0*/  IADD3 R123, PT, PT, R2, -0x700cb87f, RZ ;  /* 0x8ff34781027b7810 */ /* 0x000fe20007ffe0ff */
[----:B------:R-:W-:Y:S01]  /*95d0*/  IMAD.MOV.U32 R125, RZ, RZ, RZ ;  /* 0x000000ffff7d7224 */ /* 0x000fe200078e00ff */
[----:B------:R-:W-:Y:S01]  /*95e0*/  MOV R162, R170 ;  /* 0x000000aa00a27202 */ /* 0x000fe20000000f00 */
[----:B------:R-:W-:Y:S01]  /*95f0*/  IMAD.WIDE.U32 R168, R168, -0x2daee0ad, RZ ;  /* 0xd2511f53a8a87825 */ /* 0x000fe200078e00ff */
[----:B------:R-:W-:-:S03]  /*9600*/  LOP3.LUT R160, R123, R126, R171, 0x96, !PT ;  /* 0x0000007e7ba07212 */ /* 0x000fc600078e96ab */
[----:B------:R-:W-:Y:S01]  /*9610*/  IMAD.MOV.U32 R123, RZ, RZ, R166 ;  /* 0x000000ffff7b7224 */ /* 0x000fe200078e00a6 */
[----:B------:R-:W-:Y:S02]  /*9620*/  LOP3.LUT R161, R161, R124, R169, 0x96, !PT ;  /* 0x0000007ca1a17212 */ /* 0x000fe400078e96a9 */
[----:B------:R-:W-:-:S07]  /*9630*/  MOV R166, R168 ;  /* 0x000000a800a67202 */ /* 0x000fce0000000f00 */
.L_x_17575:
[----:B------:R-:W-:Y:S05]  /*9640*/  BSYNC.RECONVERGENT B3 ;  /* 0x0000000000037941 */ /* 0x000fea0003800200 */
.L_x_17574:
        /* <DEDUP_REMOVED lines=11> */
.L_x_17573:
[----:B------:R-:W-:Y:S05]  /*9700*/  BSYNC.RECONVERGENT B2 ;  /* 0x0000000000027941 */ /* 0x000fea0003800200 */
.L_x_17572:
        /* <DEDUP_REMOVED lines=17> */
.L_x_17583:
        /* <DEDUP_REMOVED lines=13> */
.L_x_17585:
[----:B------:R-:W-:Y:S05]  /*98f0*/  BSYNC.RECONVERGENT B4 ;  /* 0x0000000000047941 */ /* 0x000fea0003800200 */
.L_x_17584:
[----:B------:R-:W-:Y:S01]  /*9900*/  IMAD.WIDE.U32 R126, R145, -0x326172a9, RZ ;  /* 0xcd9e8d57917e7825 */ /* 0x000fe200078e00ff */
[----:B01----:R-:W-:Y:S02]  /*9910*/  LOP3.LUT R168, R149, R125, R3, 0x96, !PT ;  /* 0x0000007d95a87212 */ /* 0x003fe400078e9603 */
[C---:B------:R-:W-:Y:S01]  /*9920*/  IADD3 R153, PT, PT, R2.reuse, 0x3c6ef372, RZ ;  /* 0x3c6ef37202997810 */ /* 0x040fe20007ffe0ff */
[----:B------:R-:W-:Y:S01]  /*9930*/  VIADD R125, R2, 0x9e3779b9 ;  /* 0x9e3779b9027d7836 */ /* 0x000fe20000000000 */
[----:B------:R-:W-:Y:S01]  /*9940*/  LOP3.LUT R160, R147, R127, R2, 0x96, !PT ;  /* 0x0000007f93a07212 */ /* 0x000fe200078e9602 */
[----:B------:R-:W-:Y:S01]  /*9950*/  IMAD.WIDE.U32 R168, R168, -0x326172a9, RZ ;  /* 0xcd9e8d57a8a87825 */ /* 0x000fe200078e00ff */
[----:B------:R-:W-:-:S03]  /*9960*/  IADD3 R127, PT, PT, R3, -0x4498517b, RZ ;  /* 0xbb67ae85037f7810 */ /* 0x000fc60007ffe0ff */
[----:B------:R-:W-:Y:S01]  /*9970*/  IMAD.WIDE.U32 R160, R160, -0x2daee0ad, RZ ;  /* 0xd2511f53a0a07825 */ /* 0x000fe200078e00ff */
[----:B------:R-:W-:-:S04]  /*9980*/  LOP3.LUT R125, R125, R126, R169, 0x96, !PT ;  /* 0x0000007e7d7d7212 */ /* 0x000fc800078e96a9 */
        /* <DEDUP_REMOVED lines=46> */
[----:B------:R-:W-:-:S03]  /*9c70*/  LOP3.LUT R160, R125, R126, R171, 0x96, !PT ;  /* 0x0000007e7da07212 */ /* 0x000fc600078e96ab */
[----:B------:R-:W-:Y:S02]  /*9c80*/  HFMA2 R126, -RZ, RZ, 0, 0 ;  /* 0x00000000ff7e7431 */ /* 0x000fe400000001ff */
[----:B------:R-:W-:Y:S01]  /*9c90*/  IMAD.MOV.U32 R162, RZ, RZ, R170 ;  /* 0x000000ffffa27224 */ /* 0x000fe200078e00aa */
[----:B------:R-:W-:Y:S02]  /*9ca0*/  LOP3.LUT R161, R161, R124, R169, 0x96, !PT ;  /* 0x0000007ca1a17212 */ /* 0x000fe400078e96a9 */
[----:B------:R-:W-:Y:S01]  /*9cb0*/  MOV R124, R166 ;  /* 0x000000a6007c7202 */ /* 0x000fe20000000f00 */
[----:B------:R-:W-:-:S07]  /*9cc0*/  IMAD.MOV.U32 R166, RZ, RZ, R168 ;  /* 0x000000ffffa67224 */ /* 0x000fce00078e00a8 */
.L_x_17582:
[----:B------:R-:W-:Y:S05]  /*9cd0*/  BSYNC.RECONVERGENT B3 ;  /* 0x0000000000037941 */ /* 0x000fea0003800200 */
.L_x_17581:
        /* <DEDUP_REMOVED lines=10> */
.L_x_17580:
[----:B------:R-:W-:Y:S05]  /*9d80*/  BSYNC.RECONVERGENT B2 ;  /* 0x0000000000027941 */ /* 0x000fea0003800200 */
.L_x_17579:
        /* <DEDUP_REMOVED lines=17> */
.L_x_17590:
        /* <DEDUP_REMOVED lines=13> */
.L_x_17592:
[----:B------:R-:W-:Y:S05]  /*9f70*/  BSYNC.RECONVERGENT B4 ;  /* 0x0000000000047941 */ /* 0x000fea0003800200 */
.L_x_17591:
[----:B------:R-:W-:Y:S01]  /*9f80*/  IMAD.WIDE.U32 R160, R145, -0x326172a9, RZ ;  /* 0xcd9e8d5791a07825 */ /* 0x000fe200078e00ff */
[----:B-1----:R-:W-:Y:S02]  /*9f90*/  LOP3.LUT R170, R149, R127, R3, 0x96, !PT ;  /* 0x0000007f95aa7212 */ /* 0x002fe400078e9603 */
[----:B------:R-:W-:Y:S01]  /*9fa0*/  IADD3 R125, PT, PT, R2, -0x61c88647, RZ ;  /* 0x9e3779b9027d7810 */ /* 0x000fe20007ffe0ff */
[----:B------:R-:W-:Y:S01]  /*9fb0*/  VIADD R127, R3, 0xbb67ae85 ;  /* 0xbb67ae85037f7836 */ /* 0x000fe20000000000 */
[----:B0-----:R-:W-:Y:S01]  /*9fc0*/  LOP3.LUT R168, R147, R161, R2, 0x96, !PT ;  /* 0x000000a193a87212 */ /* 0x001fe200078e9602 */
        /* <DEDUP_REMOVED lines=56> */
.L_x_17589:
[----:B------:R-:W-:Y:S05]  /*a350*/  BSYNC.RECONVERGENT B3 ;  /* 0x0000000000037941 */ /* 0x000fea0003800200 */
.L_x_17588:
        /* <DEDUP_REMOVED lines=11> */
.L_x_17587:
[----:B------:R-:W-:Y:S05]  /*a410*/  BSYNC.RECONVERGENT B2 ;  /* 0x0000000000027941 */ /* 0x000fea0003800200 */
.L_x_17586:
        /* <DEDUP_REMOVED lines=17> */
.L_x_17597:
        /* <DEDUP_REMOVED lines=13> */
.L_x_17599:
[----:B------:R-:W-:Y:S05]  /*a600*/  BSYNC.RECONVERGENT B4 ;  /* 0x0000000000047941 */ /* 0x000fea0003800200 */
.L_x_17598:
[----:B------:R-:W-:Y:S01]  /*a610*/  IMAD.WIDE.U32 R160, R145, -0x326172a9, RZ ;  /* 0xcd9e8d5791a07825 */ /* 0x000fe200078e00ff */
[----:B-1----:R-:W-:-:S03]  /*a620*/  LOP3.LUT R170, R149, R127, R3, 0x96, !PT ;  /* 0x0000007f95aa7212 */ /* 0x002fc600078e9603 */
[----:B------:R-:W-:Y:S01]  /*a630*/  HFMA2 R158, -RZ, RZ, 0, 0 ;  /* 0x00000000ff9e7431 */ /* 0x000fe200000001ff */
[----:B------:R-:W-:Y:S01]  /*a640*/  IADD3 R155, PT, PT, R3, -0x4498517b, RZ ;  /* 0xbb67ae85039b7810 */ /* 0x000fe20007ffe0ff */
[----:B------:R-:W-:Y:S01]  /*a650*/  VIADD R127, R2, 0x9e3779b9 ;  /* 0x9e3779b9027f7836 */ /* 0x000fe20000000000 */
[----:B0-----:R-:W-:Y:S01]  /*a660*/  LOP3.LUT R168, R147, R161, R2, 0x96, !PT ;  /* 0x000000a193a87212 */ /* 0x001fe200078e9602 */
        /* <DEDUP_REMOVED lines=55> */
.L_x_17596:
[----:B------:R-:W-:Y:S05]  /*a9e0*/  BSYNC.RECONVERGENT B3 ;  /* 0x0000000000037941 */ /* 0x000fea0003800200 */
.L_x_17595:
        /* <DEDUP_REMOVED lines=10> */
.L_x_17594:
[----:B------:R-:W-:Y:S05]  /*aa90*/  BSYNC.RECONVERGENT B2 ;  /* 0x0000000000027941 */ /* 0x000fea0003800200 */
.L_x_17593:
        /* <DEDUP_REMOVED lines=16> */
.L_x_17603:
        /* <DEDUP_REMOVED lines=13> */
.L_x_17605:
[----:B------:R-:W-:Y:S05]  /*ac70*/  BSYNC.RECONVERGENT B3 ;  /* 0x0000000000037941 */ /* 0x000fea0003800200 */
.L_x_17604:
[----:B01----:R-:W-:Y:S01]  /*ac80*/  IMAD.WIDE.U32 R168, R145, -0x326172a9, RZ ;  /* 0xcd9e8d5791a87825 */ /* 0x003fe200078e00ff */
        /* <DEDUP_REMOVED lines=60> */
.L_x_17602:
[----:B------:R-:W-:Y:S05]  /*b050*/  BSYNC.RECONVERGENT B2 ;  /* 0x0000000000027941 */ /* 0x000fea0003800200 */
.L_x_17601:
        /* <DEDUP_REMOVED lines=12> */
.L_x_17550:
        /* <DEDUP_REMOVED lines=21> */
.L_x_17610:
        /* <DEDUP_REMOVED lines=13> */
.L_x_17612:
[----:B------:R-:W-:Y:S05]  /*b340*/  BSYNC.RECONVERGENT B4 ;  /* 0x0000000000047941 */ /* 0x000fea0003800200 */
.L_x_17611:
        /* <DEDUP_REMOVED lines=59> */
.L_x_17609:
[----:B------:R-:W-:Y:S05]  /*b700*/  BSYNC.RECONVERGENT B3 ;  /* 0x0000000000037941 */ /* 0x000fea0003800200 */
.L_x_17608:
        /* <DEDUP_REMOVED lines=10> */
.L_x_17607:
[----:B------:R-:W-:Y:S05]  /*b7b0*/  BSYNC.RECONVERGENT B2 ;  /* 0x0000000000027941 */ /* 0x000fea0003800200 */
.L_x_17606:
        /* <DEDUP_REMOVED lines=17> */
.L_x_17617:
        /* <DEDUP_REMOVED lines=13> */
.L_x_17619:
[----:B------:R-:W-:Y:S05]  /*b9a0*/  BSYNC.RECONVERGENT B4 ;  /* 0x0000000000047941 */ /* 0x000fea0003800200 */
.L_x_17618:
        /* <DEDUP_REMOVED lines=61> */
.L_x_17616:
[----:B------:R-:W-:Y:S05]  /*bd80*/  BSYNC.RECONVERGENT B3 ;  /* 0x0000000000037941 */ /* 0x000fea0003800200 */
.L_x_17615:
        /* <DEDUP_REMOVED lines=11> */
.L_x_17614:
[----:B------:R-:W-:Y:S05]  /*be40*/  BSYNC.RECONVERGENT B2 ;  /* 0x0000000000027941 */ /* 0x000fea0003800200 */
.L_x_17613:
        /* <DEDUP_REMOVED lines=17> */
.L_x_17624:
        /* <DEDUP_REMOVED lines=13> */
.L_x_17626:
[----:B------:R-:W-:Y:S05]  /*c030*/  BSYNC.RECONVERGENT B4 ;  /* 0x0000000000047941 */ /* 0x000fea0003800200 */
.L_x_17625:
        /* <DEDUP_REMOVED lines=61> */
.L_x_17623:
[----:B------:R-:W-:Y:S05]  /*c410*/  BSYNC.RECONVERGENT B3 ;  /* 0x0000000000037941 */ /* 0x000fea0003800200 */
.L_x_17622:
        /* <DEDUP_REMOVED lines=10> */
.L_x_17621:
[----:B------:R-:W-:Y:S05]  /*c4c0*/  BSYNC.RECONVERGENT B2 ;  /* 0x0000000000027941 */ /* 0x000fea0003800200 */
.L_x_17620:
        /* <DEDUP_REMOVED lines=17> */
.L_x_17631:
        /* <DEDUP_REMOVED lines=13> */
.L_x_17633:
[----:B------:R-:W-:Y:S05]  /*c6b0*/  BSYNC.RECONVERGENT B4 ;  /* 0x0000000000047941 */ /* 0x000fea0003800200 */
.L_x_17632:
        /* <DEDUP_REMOVED lines=61> */
.L_x_17630:
[----:B------:R-:W-:Y:S05]  /*ca90*/  BSYNC.RECONVERGENT B3 ;  /* 0x0000000000037941 */ /* 0x000fea0003800200 */
.L_x_17629:
        /* <DEDUP_REMOVED lines=11> */
.L_x_17628:
[----:B------:R-:W-:Y:S05]  /*cb50*/  BSYNC.RECONVERGENT B2 ;  /* 0x0000000000027941 */ /* 0x000fea0003800200 */
.L_x_17627:
        /* <DEDUP_REMOVED lines=17> */
.L_x_17638:
        /* <DEDUP_REMOVED lines=13> */
.L_x_17640:
[----:B------:R-:W-:Y:S05]  /*cd40*/  BSYNC.RECONVERGENT B4 ;  /* 0x0000000000047941 */ /* 0x000fea0003800200 */
.L_x_17639:
        /* <DEDUP_REMOVED lines=61> */
.L_x_17637:
[----:B------:R-:W-:Y:S05]  /*d120*/  BSYNC.RECONVERGENT B3 ;  /* 0x0000000000037941 */ /* 0x000fea0003800200 */
.L_x_17636:
        /* <DEDUP_REMOVED lines=10> */
.L_x_17635:
[----:B------:R-:W-:Y:S05]  /*d1d0*/  BSYNC.RECONVERGENT B2 ;  /* 0x0000000000027941 */ /* 0x000fea0003800200 */
.L_x_17634:
        /* <DEDUP_REMOVED lines=17> */
.L_x_17645:
        /* <DEDUP_REMOVED lines=13> */
.L_x_17647:
[----:B------:R-:W-:Y:S05]  /*d3c0*/  BSYNC.RECONVERGENT B4 ;  /* 0x0000000000047941 */ /* 0x000fea0003800200 */
.L_x_17646:
        /* <DEDUP_REMOVED lines=61> */
.L_x_17644:
[----:B------:R-:W-:Y:S05]  /*d7a0*/  BSYNC.RECONVERGENT B3 ;  /* 0x0000000000037941 */ /* 0x000fea0003800200 */
.L_x_17643:
        /* <DEDUP_REMOVED lines=11> */
.L_x_17642:
[----:B------:R-:W-:Y:S05]  /*d860*/  BSYNC.RECONVERGENT B2 ;  /* 0x0000000000027941 */ /* 0x000fea0003800200 */
.L_x_17641:
        /* <DEDUP_REMOVED lines=17> */
.L_x_17652:
        /* <DEDUP_REMOVED lines=13> */
.L_x_17654:
[----:B------:R-:W-:Y:S05]  /*da50*/  BSYNC.RECONVERGENT B4 ;  /* 0x0000000000047941 */ /* 0x000fea0003800200 */
.L_x_17653:
        /* <DEDUP_REMOVED lines=61> */
.L_x_17651:
[----:B------:R-:W-:Y:S05]  /*de30*/  BSYNC.RECONVERGENT B3 ;  /* 0x0000000000037941 */ /* 0x000fea0003800200 */
.L_x_17650:
        /* <DEDUP_REMOVED lines=10> */
.L_x_17649:
[----:B------:R-:W-:Y:S05]  /*dee0*/  BSYNC.RECONVERGENT B2 ;  /* 0x0000000000027941 */ /* 0x000fea0003800200 */
.L_x_17648:
        /* <DEDUP_REMOVED lines=16> */
.L_x_17657:
        /* <DEDUP_REMOVED lines=13> */
.L_x_17659:
[----:B------:R-:W-:Y:S05]  /*e0c0*/  BSYNC.RECONVERGENT B3 ;  /* 0x0000000000037941 */ /* 0x000fea0003800200 */
.L_x_17658:
        /* <DEDUP_REMOVED lines=61> */
.L_x_17656:
[----:B------:R-:W-:Y:S05]  /*e4a0*/  BSYNC.RECONVERGENT B2 ;  /* 0x0000000000027941 */ /* 0x000fea0003800200 */
.L_x_17655:
        /* <DEDUP_REMOVED lines=11> */
.L_x_17600:
[----:B------:R-:W-:Y:S05]  /*e560*/  BSYNC.RECONVERGENT B0 ;  /* 0x0000000000007941 */ /* 0x000fea0003800200 */
.L_x_17549:
[----:B01----:R-:W0:Y:S01]  /*e570*/  LDC.64 R168, c[0x0][0x3a8] ;  /* 0x0000ea00ffa87b82 */ /* 0x003e220000000a00 */
        /* <DEDUP_REMOVED lines=26> */
.L_x_17661:
[----:B------:R-:W-:Y:S05]  /*e720*/  BSYNC.RECONVERGENT B0 ;  /* 0x0000000000007941 */ /* 0x000fea0003800200 */
.L_x_17660:
[----:B------:R-:W-:Y:S01]  /*e730*/  IADD3 R165, PT, PT, R165, 0x20, RZ ;  /* 0x00000020a5a57810 */ /* 0x000fe20007ffe0ff */
[----:B------:R-:W-:-:S07]  /*e740*/  VIADD R164, R164, 0x20 ;  /* 0x00000020a4a47836 */ /* 0x000fce0000000000 */
.L_x_17548:
[----:B------:R-:W-:Y:S05]  /*e750*/  BSYNC.RECONVERGENT B1 ;  /* 0x0000000000017941 */ /* 0x000fea0003800200 */
.L_x_17547:
        /* <DEDUP_REMOVED lines=36> */
.L_x_17670:
        /* <DEDUP_REMOVED lines=13> */
.L_x_17672:
[----:B------:R-:W-:Y:S05]  /*ea70*/  BSYNC.RECONVERGENT B4 ;  /* 0x0000000000047941 */ /* 0x000fea0003800200 */
.L_x_17671:
        /* <DEDUP_REMOVED lines=59> */
.L_x_17669:
[----:B------:R-:W-:Y:S05]  /*ee30*/  BSYNC.RECONVERGENT B3 ;  /* 0x0000000000037941 */ /* 0x000fea0003800200 */
.L_x_17668:
        /* <DEDUP_REMOVED lines=10> */
.L_x_17667:
[----:B------:R-:W-:Y:S05]  /*eee0*/  BSYNC.RECONVERGENT B2 ;  /* 0x0000000000027941 */ /* 0x000fea0003800200 */
.L_x_17666:
        /* <DEDUP_REMOVED lines=17> */
.L_x_17677:
        /* <DEDUP_REMOVED lines=13> */
.L_x_17679:
[----:B------:R-:W-:Y:S05]  /*f0d0*/  BSYNC.RECONVERGENT B4 ;  /* 0x0000000000047941 */ /* 0x000fea0003800200 */
.L_x_17678:
        /* <DEDUP_REMOVED lines=61> */
.L_x_17676:
[----:B------:R-:W-:Y:S05]  /*f4b0*/  BSYNC.RECONVERGENT B3 ;  /* 0x0000000000037941 */ /* 0x000fea0003800200 */
.L_x_17675:
        /* <DEDUP_REMOVED lines=11> */
.L_x_17674:
[----:B------:R-:W-:Y:S05]  /*f570*/  BSYNC.RECONVERGENT B2 ;  /* 0x0000000000027941 */ /* 0x000fea0003800200 */
.L_x_17673:
        /* <DEDUP_REMOVED lines=17> */
.L_x_17684:
        /* <DEDUP_REMOVED lines=13> */
.L_x_17686:
[----:B------:R-:W-:Y:S05]  /*f760*/  BSYNC.RECONVERGENT B4 ;  /* 0x0000000000047941 */ /* 0x000fea0003800200 */
.L_x_17685:
        /* <DEDUP_REMOVED lines=61> */
.L_x_17683:
[----:B------:R-:W-:Y:S05]  /*fb40*/  BSYNC.RECONVERGENT B3 ;  /* 0x0000000000037941 */ /* 0x000fea0003800200 */
.L_x_17682:
        /* <DEDUP_REMOVED lines=10> */
.L_x_17681:
[----:B------:R-:W-:Y:S05]  /*fbf0*/  BSYNC.RECONVERGENT B2 ;  /* 0x0000000000027941 */ /* 0x000fea0003800200 */
.L_x_17680:
        /* <DEDUP_REMOVED lines=17> */
.L_x_17691:
        /* <DEDUP_REMOVED lines=13> */
.L_x_17693:
[----:B------:R-:W-:Y:S05]  /*fde0*/  BSYNC.RECONVERGENT B4 ;  /* 0x0000000000047941 */ /* 0x000fea0003800200 */
.L_x_17692:
        /* <DEDUP_REMOVED lines=61> */
.L_x_17690:
[----:B------:R-:W-:Y:S05]  /*101c0*/  BSYNC.RECONVERGENT B3 ;  /* 0x0000000000037941 */ /* 0x000fea0003800200 */
.L_x_17689:
        /* <DEDUP_REMOVED lines=11> */
.L_x_17688:
[----:B------:R-:W-:Y:S05]  /*10280*/  BSYNC.RECONVERGENT B2 ;  /* 0x0000000000027941 */ /* 0x000fea0003800200 */
.L_x_17687:
        /* <DEDUP_REMOVED lines=17> */
.L_x_17698:
        /* <DEDUP_REMOVED lines=13> */
.L_x_17700:
[----:B------:R-:W-:Y:S05]  /*10470*/  BSYNC.RECONVERGENT B4 ;  /* 0x0000000000047941 */ /* 0x000fea0003800200 */
.L_x_17699:
        /* <DEDUP_REMOVED lines=61> */
.L_x_17697:
[----:B------:R-:W-:Y:S05]  /*10850*/  BSYNC.RECONVERGENT B3 ;  /* 0x0000000000037941 */ /* 0x000fea0003800200 */
.L_x_17696:
        /* <DEDUP_REMOVED lines=10> */
.L_x_17695:
[----:B------:R-:W-:Y:S05]  /*10900*/  BSYNC.RECONVERGENT B2 ;  /* 0x0000000000027941 */ /* 0x000fea0003800200 */
.L_x_17694:
        /* <DEDUP_REMOVED lines=17> */
.L_x_17705:
        /* <DEDUP_REMOVED lines=13> */
.L_x_17707:
[----:B------:R-:W-:Y:S05]  /*10af0*/  BSYNC.RECONVERGENT B4 ;  /* 0x0000000000047941 */ /* 0x000fea0003800200 */
.L_x_17706:
        /* <DEDUP_REMOVED lines=61> */
.L_x_17704:
[----:B------:R-:W-:Y:S05]  /*10ed0*/  BSYNC.RECONVERGENT B3 ;  /* 0x0000000000037941 */ /* 0x000fea0003800200 */
.L_x_17703:
        /* <DEDUP_REMOVED lines=11> */
.L_x_17702:
[----:B------:R-:W-:Y:S05]  /*10f90*/  BSYNC.RECONVERGENT B2 ;  /* 0x0000000000027941 */ /* 0x000fea0003800200 */
.L_x_17701:
        /* <DEDUP_REMOVED lines=17> */
.L_x_17712:
        /* <DEDUP_REMOVED lines=13> */
.L_x_17714:
[----:B------:R-:W-:Y:S05]  /*11180*/  BSYNC.RECONVERGENT B4 ;  /* 0x0000000000047941 */ /* 0x000fea0003800200 */
.L_x_17713:
        /* <DEDUP_REMOVED lines=61> */
.L_x_17711:
[----:B------:R-:W-:Y:S05]  /*11560*/  BSYNC.RECONVERGENT B3 ;  /* 0x0000000000037941 */ /* 0x000fea0003800200 */
.L_x_17710:
        /* <DEDUP_REMOVED lines=10> */
.L_x_17709:
[----:B------:R-:W-:Y:S05]  /*11610*/  BSYNC.RECONVERGENT B2 ;  /* 0x0000000000027941 */ /* 0x000fea0003800200 */
.L_x_17708:
        /* <DEDUP_REMOVED lines=16> */
.L_x_17718:
        /* <DEDUP_REMOVED lines=13> */
.L_x_17720:
[----:B------:R-:W-:Y:S05]  /*117f0*/  BSYNC.RECONVERGENT B3 ;  /* 0x0000000000037941 */ /* 0x000fea0003800200 */
.L_x_17719:
        /* <DEDUP_REMOVED lines=61> */
.L_x_17717:
[----:B------:R-:W-:Y:S05]  /*11bd0*/  BSYNC.RECONVERGENT B2 ;  /* 0x0000000000027941 */ /* 0x000fea0003800200 */
.L_x_17716:
        /* <DEDUP_REMOVED lines=12> */
.L_x_17665:
        /* <DEDUP_REMOVED lines=21> */
.L_x_17725:
        /* <DEDUP_REMOVED lines=13> */
.L_x_17727:
[----:B------:R-:W-:Y:S05]  /*11ec0*/  BSYNC.RECONVERGENT B4 ;  /* 0x0000000000047941 */ /* 0x000fea0003800200 */
.L_x_17726:
        /* <DEDUP_REMOVED lines=59> */
.L_x_17724:
[----:B------:R-:W-:Y:S05]  /*12280*/  BSYNC.RECONVERGENT B3 ;  /* 0x0000000000037941 */ /* 0x000fea0003800200 */
.L_x_17723:
        /* <DEDUP_REMOVED lines=10> */
.L_x_17722:
[----:B------:R-:W-:Y:S05]  /*12330*/  BSYNC.RECONVERGENT B2 ;  /* 0x0000000000027941 */ /* 0x000fea0003800200 */
.L_x_17721:
        /* <DEDUP_REMOVED lines=17> */
.L_x_17732:
        /* <DEDUP_REMOVED lines=13> */
.L_x_17734:
[----:B------:R-:W-:Y:S05]  /*12520*/  BSYNC.RECONVERGENT B4 ;  /* 0x0000000000047941 */ /* 0x000fea0003800200 */
.L_x_17733:
        /* <DEDUP_REMOVED lines=61> */
.L_x_17731:
[----:B------:R-:W-:Y:S05]  /*12900*/  BSYNC.RECONVERGENT B3 ;  /* 0x0000000000037941 */ /* 0x000fea0003800200 */
.L_x_17730:
        /* <DEDUP_REMOVED lines=11> */
.L_x_17729:
[----:B------:R-:W-:Y:S05]  /*129c0*/  BSYNC.RECONVERGENT B2 ;  /* 0x0000000000027941 */ /* 0x000fea0003800200 */
.L_x_17728:
        /* <DEDUP_REMOVED lines=17> */
.L_x_17739:
        /* <DEDUP_REMOVED lines=13> */
.L_x_17741:
[----:B------:R-:W-:Y:S05]  /*12bb0*/  BSYNC.RECONVERGENT B4 ;  /* 0x0000000000047941 */ /* 0x000fea0003800200 */
.L_x_17740:
        /* <DEDUP_REMOVED lines=61> */
.L_x_17738:
[----:B------:R-:W-:Y:S05]  /*12f90*/  BSYNC.RECONVERGENT B3 ;  /* 0x0000000000037941 */ /* 0x000fea0003800200 */
.L_x_17737:
        /* <DEDUP_REMOVED lines=10> */
.L_x_17736:
[----:B------:R-:W-:Y:S05]  /*13040*/  BSYNC.RECONVERGENT B2 ;  /* 0x0000000000027941 */ /* 0x000fea0003800200 */
.L_x_17735:
        /* <DEDUP_REMOVED lines=17> */
.L_x_17746:
        /* <DEDUP_REMOVED lines=13> */
.L_x_17748:
[----:B------:R-:W-:Y:S05]  /*13230*/  BSYNC.RECONVERGENT B4 ;  /* 0x0000000000047941 */ /* 0x000fea0003800200 */
.L_x_17747:
        /* <DEDUP_REMOVED lines=61> */
.L_x_17745:
[----:B------:R-:W-:Y:S05]  /*13610*/  BSYNC.RECONVERGENT B3 ;  /* 0x0000000000037941 */ /* 0x000fea0003800200 */
.L_x_17744:
        /* <DEDUP_REMOVED lines=11> */
.L_x_17743:
[----:B------:R-:W-:Y:S05]  /*136d0*/  BSYNC.RECONVERGENT B2 ;  /* 0x0000000000027941 */ /* 0x000fea0003800200 */
.L_x_17742:
        /* <DEDUP_REMOVED lines=17> */
.L_x_17753:
        /* <DEDUP_REMOVED lines=13> */
.L_x_17755:
[----:B------:R-:W-:Y:S05]  /*138c0*/  BSYNC.RECONVERGENT B4 ;  /* 0x0000000000047941 */ /* 0x000fea0003800200 */
.L_x_17754:
        /* <DEDUP_REMOVED lines=61> */
.L_x_17752:
[----:B------:R-:W-:Y:S05]  /*13ca0*/  BSYNC.RECONVERGENT B3 ;  /* 0x0000000000037941 */ /* 0x000fea0003800200 */
.L_x_17751:
        /* <DEDUP_REMOVED lines=10> */
.L_x_17750:
[----:B------:R-:W-:Y:S05]  /*13d50*/  BSYNC.RECONVERGENT B2 ;  /* 0x0000000000027941 */ /* 0x000fea0003800200 */
.L_x_17749:
        /* <DEDUP_REMOVED lines=17> */
.L_x_17760:
        /* <DEDUP_REMOVED lines=13> */
.L_x_17762:
[----:B------:R-:W-:Y:S05]  /*13f40*/  BSYNC.RECONVERGENT B4 ;  /* 0x0000000000047941 */ /* 0x000fea0003800200 */
.L_x_17761:
        /* <DEDUP_REMOVED lines=61> */
.L_x_17759:
[----:B------:R-:W-:Y:S05]  /*14320*/  BSYNC.RECONVERGENT B3 ;  /* 0x0000000000037941 */ /* 0x000fea0003800200 */
.L_x_17758:
        /* <DEDUP_REMOVED lines=11> */
.L_x_17757:
[----:B------:R-:W-:Y:S05]  /*143e0*/  BSYNC.RECONVERGENT B2 ;  /* 0x0000000000027941 */ /* 0x000fea0003800200 */
.L_x_17756:
        /* <DEDUP_REMOVED lines=17> */
.L_x_17767:
        /* <DEDUP_REMOVED lines=13> */
.L_x_17769:
[----:B------:R-:W-:Y:S05]  /*145d0*/  BSYNC.RECONVERGENT B4 ;  /* 0x0000000000047941 */ /* 0x000fea0003800200 */
.L_x_17768:
        /* <DEDUP_REMOVED lines=61> */
.L_x_17766:
[----:B------:R-:W-:Y:S05]  /*149b0*/  BSYNC.RECONVERGENT B3 ;  /* 0x0000000000037941 */ /* 0x000fea0003800200 */
.L_x_17765:
        /* <DEDUP_REMOVED lines=10> */
.L_x_17764:
[----:B------:R-:W-:Y:S05]  /*14a60*/  BSYNC.RECONVERGENT B2 ;  /* 0x0000000000027941 */ /* 0x000fea0003800200 */
.L_x_17763:
        /* <DEDUP_REMOVED lines=16> */
.L_x_17772:
        /* <DEDUP_REMOVED lines=13> */
.L_x_17774:
[----:B------:R-:W-:Y:S05]  /*14c40*/  BSYNC.RECONVERGENT B3 ;  /* 0x0000000000037941 */ /* 0x000fea0003800200 */
.L_x_17773:
        /* <DEDUP_REMOVED lines=61> */
.L_x_17771:
[----:B------:R-:W-:Y:S05]  /*15020*/  BSYNC.RECONVERGENT B2 ;  /* 0x0000000000027941 */ /* 0x000fea0003800200 */
.L_x_17770:
        /* <DEDUP_REMOVED lines=11> */
.L_x_17715:
[----:B------:R-:W-:Y:S05]  /*150e0*/  BSYNC.RECONVERGENT B0 ;  /* 0x0000000000007941 */ /* 0x000fea0003800200 */
.L_x_17664:
        /* <DEDUP_REMOVED lines=27> */
.L_x_17776:
[----:B------:R-:W-:Y:S05]  /*152a0*/  BSYNC.RECONVERGENT B0 ;  /* 0x0000000000007941 */ /* 0x000fea0003800200 */
.L_x_17775:
[----:B------:R-:W-:Y:S01]  /*152b0*/  IADD3 R165, PT, PT, R165, 0x20, RZ ;  /* 0x00000020a5a57810 */ /* 0x000fe20007ffe0ff */
[----:B------:R-:W-:-:S07]  /*152c0*/  VIADD R164, R164, 0x20 ;  /* 0x00000020a4a47836 */ /* 0x000fce0000000000 */
.L_x_17663:
[----:B------:R-:W-:Y:S05]  /*152d0*/  BSYNC.RECONVERGENT B1 ;  /* 0x0000000000017941 */ /* 0x000fea0003800200 */
.L_x_17662:
        /* <DEDUP_REMOVED lines=36> */
.L_x_17785:
        /* <DEDUP_REMOVED lines=13> */
.L_x_17787:
[----:B------:R-:W-:Y:S05]  /*155f0*/  BSYNC.RECONVERGENT B4 ;  /* 0x0000000000047941 */ /* 0x000fea0003800200 */
.L_x_17786:
        /* <DEDUP_REMOVED lines=54> */
[----:B------:R-:W-:Y:S02]  /*15960*/  LOP3.LUT R161, R161, R136, R139, 0x96, !PT ;  /* 0x00000088a1a17212 */ /* 0x000fe400078e968b */
[----:B------:R-:W-:Y:S01]  /*15970*/  MOV R136, R158 ;  /* 0x0000009e00887202 */ /* 0x000fe20000000f00 */
[----:B------:R-:W-:Y:S02]  /*15980*/  VIADD R137, R2, 0x8ff34781 ;  /* 0x8ff3478102897836 */ /* 0x000fe40000000000 */
[----:B------:R-:W-:Y:S02]  /*15990*/  IMAD.MOV.U32 R0, RZ, RZ, R138 ;  /* 0x000000ffff007224 */ /* 0x000fe400078e008a */
[----:B------:R-:W-:Y:S01]  /*159a0*/  IMAD.MOV.U32 R138, RZ, RZ, RZ ;  /* 0x000000ffff8a7224 */ /* 0x000fe200078e00ff */
[----:B------:R-:W-:-:S07]  /*159b0*/  LOP3.LUT R160, R137, R160, R163, 0x96, !PT ;  /* 0x000000a089a07212 */ /* 0x000fce00078e96a3 */
.L_x_17784:
[----:B------:R-:W-:Y:S05]  /*159c0*/  BSYNC.RECONVERGENT B3 ;  /* 0x0000000000037941 */ /* 0x000fea0003800200 */
.L_x_17783:
        /* <DEDUP_REMOVED lines=9> */
[----:B------:R-:W-:-:S07]  /*15a60*/  FFMA.FTZ R136, R137, R8, R104 ;  /* 0x0000000889887223 */ /* 0x000fce0000010068 */
.L_x_17782:
[----:B------:R-:W-:Y:S05]  /*15a70*/  BSYNC.RECONVERGENT B2 ;  /* 0x0000000000027941 */ /* 0x000fea0003800200 */
.L_x_17781:
        /* <DEDUP_REMOVED lines=17> */
.L_x_17792:
        /* <DEDUP_REMOVED lines=13> */
.L_x_17794:
[----:B------:R-:W-:Y:S05]  /*15c60*/  BSYNC.RECONVERGENT B4 ;  /* 0x0000000000047941 */ /* 0x000fea0003800200 */
.L_x_17793:
        /* <DEDUP_REMOVED lines=45> */
[C---:B------:R-:W-:Y:S01]  /*15f40*/  VIADD R143, R3.reuse, 0xdb3d7428 ;  /* 0xdb3d7428038f7836 */ /* 0x040fe20000000000 */
[----:B------:R-:W-:Y:S01]  /*15f50*/  IADD3 R161, PT, PT, R3, -0x695add53, RZ ;  /* 0x96a522ad03a17810 */ /* 0x000fe20007ffe0ff */
        /* <DEDUP_REMOVED lines=14> */
.L_x_17791:
[----:B------:R-:W-:Y:S05]  /*16040*/  BSYNC.RECONVERGENT B3 ;  /* 0x0000000000037941 */ /* 0x000fea0003800200 */
.L_x_17790:
        /* <DEDUP_REMOVED lines=11> */
.L_x_17789:
[----:B------:R-:W-:Y:S05]  /*16100*/  BSYNC.RECONVERGENT B2 ;  /* 0x0000000000027941 */ /* 0x000fea0003800200 */
.L_x_17788:
        /* <DEDUP_REMOVED lines=17> */
.L_x_17799:
        /* <DEDUP_REMOVED lines=13> */
.L_x_17801:
[----:B------:R-:W-:Y:S05]  /*162f0*/  BSYNC.RECONVERGENT B4 ;  /* 0x0000000000047941 */ /* 0x000fea0003800200 */
.L_x_17800:
[----:B------:R-:W-:Y:S01]  /*16300*/  IMAD.WIDE.U32 R140, R145, -0x326172a9, RZ ;  /* 0xcd9e8d57918c7825 */ /* 0x000fe200078e00ff */
[----:B------:R-:W-:Y:S02]  /*16310*/  LOP3.LUT R160, R149, R139, R3, 0x96, !PT ;  /* 0x0000008b95a07212 */ /* 0x000fe400078e9603 */
[----:B------:R-:W-:Y:S02]  /*16320*/  IADD3 R139, PT, PT, R2, -0x61c88647, RZ ;  /* 0x9e3779b9028b7810 */ /* 0x000fe40007ffe0ff */
[----:B------:R-:W-:Y:S01]  /*16330*/  LOP3.LUT R142, R147, R141, R2, 0x96, !PT ;  /* 0x0000008d938e7212 */ /* 0x000fe200078e9602 */
[C---:B------:R-:W-:Y:S01]  /*16340*/  VIADD R141, R3.reuse, 0xbb67ae85 ;  /* 0xbb67ae85038d7836 */ /* 0x040fe20000000000 */
[----:B------:R-:W-:Y:S01]  /*16350*/  IADD3 R151, PT, PT, R3, 0x76cf5d0a, RZ ;  /* 0x76cf5d0a03977810 */ /* 0x000fe20007ffe0ff */
[----:B------:R-:W-:-:S04]  /*16360*/  IMAD.WIDE.U32 R160, R160, -0x326172a9, RZ ;  /* 0xcd9e8d57a0a07825 */ /* 0x000fc800078e00ff */
[----:B------:R-:W-:Y:S01]  /*16370*/  IMAD.WIDE.U32 R142, R142, -0x2daee0ad, RZ ;  /* 0xd2511f538e8e7825 */ /* 0x000fe200078e00ff */
[----:B------:R-:W-:-:S04]  /*16380*/  LOP3.LUT R139, R139, R140, R161, 0x96, !PT ;  /* 0x0000008c8b8b7212 */ /* 0x000fc800078e96a1 */
        /* <DEDUP_REMOVED lines=11> */
[----:B------:R-:W-:-:S04]  /*16440*/  LOP3.LUT R139, R139, R140, R161, 0x96, !PT ;  /* 0x0000008c8b8b7212 */ /* 0x000fc800078e96a1 */
        /* <DEDUP_REMOVED lines=40> */
.L_x_17798:
[----:B------:R-:W-:Y:S05]  /*166d0*/  BSYNC.RECONVERGENT B3 ;  /* 0x0000000000037941 */ /* 0x000fea0003800200 */
.L_x_17797:
        /* <DEDUP_REMOVED lines=10> */
.L_x_17796:
[----:B------:R-:W-:Y:S05]  /*16780*/  BSYNC.RECONVERGENT B2 ;  /* 0x0000000000027941 */ /* 0x000fea0003800200 */
.L_x_17795:
        /* <DEDUP_REMOVED lines=17> */
.L_x_17806:
        /* <DEDUP_REMOVED lines=13> */
.L_x_17808:
[----:B------:R-:W-:Y:S05]  /*16970*/  BSYNC.RECONVERGENT B4 ;  /* 0x0000000000047941 */ /* 0x000fea0003800200 */
.L_x_17807:
        /* <DEDUP_REMOVED lines=48> */
[C---:B------:R-:W-:Y:S02]  /*16c80*/  IADD3 R139, PT, PT, R2.reuse, -0xe443238, RZ ;  /* 0xf1bbcdc8028b7810 */ /* 0x040fe40007ffe0ff */
[----:B------:R-:W-:Y:S01]  /*16c90*/  LOP3.LUT R161, R161, R160, R141, 0x96, !PT ;  /* 0x000000a0a1a17212 */ /* 0x000fe200078e968d */
[----:B------:R-:W-:Y:S01]  /*16ca0*/  HFMA2 R141, -RZ, RZ, 0, 0 ;  /* 0x00000000ff8d7431 */ /* 0x000fe200000001ff */
[----:B------:R-:W-:Y:S01]  /*16cb0*/  LOP3.LUT R166, R139, R166, R143, 0x96, !PT ;  /* 0x000000a68ba67212 */ /* 0x000fe200078e968f */
[----:B------:R-:W-:Y:S02]  /*16cc0*/  VIADD R139, R2, 0x8ff34781 ;  /* 0x8ff34781028b7836 */ /* 0x000fe40000000000 */
[----:B01----:R-:W-:Y:S01]  /*16cd0*/  IMAD.WIDE.U32 R168, R161, -0x326172a9, RZ ;  /* 0xcd9e8d57a1a87825 */ /* 0x003fe200078e00ff */
[----:B------:R-:W-:-:S03]  /*16ce0*/  IADD3 R161, PT, PT, R3, -0x695add53, RZ ;  /* 0x96a522ad03a17810 */ /* 0x000fc60007ffe0ff */
[----:B------:R-:W-:Y:S01]  /*16cf0*/  IMAD.WIDE.U32 R166, R166, -0x2daee0ad, RZ ;  /* 0xd2511f53a6a67825 */ /* 0x000fe200078e00ff */
[----:B------:R-:W-:Y:S02]  /*16d00*/  LOP3.LUT R160, R139, R142, R169, 0x96, !PT ;  /* 0x0000008e8ba07212 */ /* 0x000fe400078e96a9 */
[----:B------:R-:W-:Y:S01]  /*16d10*/  MOV R139, R0 ;  /* 0x00000000008b7202 */ /* 0x000fe20000000f00 */
[----:B------:R-:W-:Y:S01]  /*16d20*/  IMAD.MOV.U32 R162, RZ, RZ, R168 ;  /* 0x000000ffffa27224 */ /* 0x000fe200078e00a8 */
[----:B------:R-:W-:Y:S01]  /*16d30*/  LOP3.LUT R161, R161, R140, R167, 0x96, !PT ;  /* 0x0000008ca1a17212 */ /* 0x000fe200078e96a7 */
[----:B------:R-:W-:-:S07]  /*16d40*/  IMAD.MOV.U32 R0, RZ, RZ, R166 ;  /* 0x000000ffff007224 */ /* 0x000fce00078e00a6 */
.L_x_17805:
[----:B------:R-:W-:Y:S05]  /*16d50*/  BSYNC.RECONVERGENT B3 ;  /* 0x0000000000037941 */ /* 0x000fea0003800200 */
.L_x_17804:
        /* <DEDUP_REMOVED lines=11> */
.L_x_17803:
[----:B------:R-:W-:Y:S05]  /*16e10*/  BSYNC.RECONVERGENT B2 ;  /* 0x0000000000027941 */ /* 0x000fea0003800200 */
.L_x_17802:
        /* <DEDUP_REMOVED lines=17> */
.L_x_17813:
        /* <DEDUP_REMOVED lines=13> */
.L_x_17815:
[----:B------:R-:W-:Y:S05]  /*17000*/  BSYNC.RECONVERGENT B4 ;  /* 0x0000000000047941 */ /* 0x000fea0003800200 */
.L_x_17814:
        /* <DEDUP_REMOVED lines=14> */
[----:B------:R-:W-:Y:S02]  /*170f0*/  IADD3 R141, PT, PT, R2, -0x255992d5, RZ ;  /* 0xdaa66d2b028d7810 */ /* 0x000fe40007ffe0ff */
        /* <DEDUP_REMOVED lines=35> */
[----:B------:R-:W-:Y:S02]  /*17330*/  IADD3 R141, PT, PT, R2, -0x700cb87f, RZ ;  /* 0x8ff34781028d7810 */ /* 0x000fe40007ffe0ff */
[----:B------:R-:W-:Y:S01]  /*17340*/  LOP3.LUT R166, R153, R166, R143, 0x96, !PT ;  /* 0x000000a699a67212 */ /* 0x000fe200078e968f */
[----:B01----:R-:W-:-:S04]  /*17350*/  IMAD.WIDE.U32 R168, R161, -0x326172a9, RZ ;  /* 0xcd9e8d57a1a87825 */ /* 0x003fc800078e00ff */
        /* <DEDUP_REMOVED lines=8> */
.L_x_17812:
[----:B------:R-:W-:Y:S05]  /*173e0*/  BSYNC.RECONVERGENT B3 ;  /* 0x0000000000037941 */ /* 0x000fea0003800200 */
.L_x_17811:
        /* <DEDUP_REMOVED lines=10> */
.L_x_17810:
[----:B------:R-:W-:Y:S05]  /*17490*/  BSYNC.RECONVERGENT B2 ;  /* 0x0000000000027941 */ /* 0x000fea0003800200 */
.L_x_17809:
        /* <DEDUP_REMOVED lines=17> */
.L_x_17820:
        /* <DEDUP_REMOVED lines=13> */
.L_x_17822:
[----:B------:R-:W-:Y:S05]  /*17680*/  BSYNC.RECONVERGENT B4 ;  /* 0x0000000000047941 */ /* 0x000fea0003800200 */
.L_x_17821:
        /* <DEDUP_REMOVED lines=61> */
.L_x_17819:
[----:B------:R-:W-:Y:S05]  /*17a60*/  BSYNC.RECONVERGENT B3 ;  /* 0x0000000000037941 */ /* 0x000fea0003800200 */
.L_x_17818:
        /* <DEDUP_REMOVED lines=11> */
.L_x_17817:
[----:B------:R-:W-:Y:S05]  /*17b20*/  BSYNC.RECONVERGENT B2 ;  /* 0x0000000000027941 */ /* 0x000fea0003800200 */
.L_x_17816:
        /* <DEDUP_REMOVED lines=17> */
.L_x_17827:
        /* <DEDUP_REMOVED lines=13> */
.L_x_17829:
[----:B------:R-:W-:Y:S05]  /*17d10*/  BSYNC.RECONVERGENT B4 ;  /* 0x0000000000047941 */ /* 0x000fea0003800200 */
.L_x_17828:
        /* <DEDUP_REMOVED lines=56> */
[----:B------:R-:W-:-:S05]  /*180a0*/  VIADD R161, R3, 0x96a522ad ;  /* 0x96a522ad03a17836 */ /* 0x000fca0000000000 */
[----:B------:R-:W-:Y:S01]  /*180b0*/  LOP3.LUT R161, R161, R142, R167, 0x96, !PT ;  /* 0x0000008ea1a17212 */ /* 0x000fe200078e96a7 */
[----:B------:R-:W-:Y:S01]  /*180c0*/  IMAD.MOV.U32 R142, RZ, RZ, R0 ;  /* 0x000000ffff8e7224 */ /* 0x000fe200078e0000 */
[----:B------:R-:W-:Y:S01]  /*180d0*/  MOV R0, R166 ;  /* 0x000000a600007202 */ /* 0x000fe20000000f00 */
[----:B------:R-:W-:-:S07]  /*180e0*/  IMAD.MOV.U32 R166, RZ, RZ, RZ ;  /* 0x000000ffffa67224 */ /* 0x000fce00078e00ff */
.L_x_17826:
[----:B------:R-:W-:Y:S05]  /*180f0*/  BSYNC.RECONVERGENT B3 ;  /* 0x0000000000037941 */ /* 0x000fea0003800200 */
.L_x_17825:
        /* <DEDUP_REMOVED lines=10> */
.L_x_17824:
[----:B------:R-:W-:Y:S05]  /*181a0*/  BSYNC.RECONVERGENT B2 ;  /* 0x0000000000027941 */ /* 0x000fea0003800200 */
.L_x_17823:
[----:B------:R-:W-:Y:S01]  /*181b0*/  MOV R158, R0 ;  /* 0x00000000009e7202 */ /* 0x000fe20000000f00 */
        /* <DEDUP_REMOVED lines=19> */
.L_x_17833:
        /* <DEDUP_REMOVED lines=13> */
.L_x_17835:
[----:B------:R-:W-:Y:S05]  /*183c0*/  BSYNC.RECONVERGENT B3 ;  /* 0x0000000000037941 */ /* 0x000fea0003800200 */
.L_x_17834:
[----:B------:R-:W-:Y:S01]  /*183d0*/  IMAD.WIDE.U32 R166, R145, -0x326172a9, RZ ;  /* 0xcd9e8d5791a67825 */ /* 0x000fe200078e00ff */
[----:B-1----:R-:W-:Y:S02]  /*183e0*/  LOP3.LUT R170, R149, R161, R3, 0x96, !PT ;  /* 0x000000a195aa7212 */ /* 0x002fe400078e9603 */
[----:B------:R-:W-:Y:S01]  /*183f0*/  IADD3 R161, PT, PT, R3, -0x4498517b, RZ ;  /* 0xbb67ae8503a17810 */ /* 0x000fe20007ffe0ff */
[----:B------:R-:W-:Y:S01]  /*18400*/  VIADD R143, R2, 0x9e3779b9 ;  /* 0x9e3779b9028f7836 */ /* 0x000fe20000000000 */
[----:B0-----:R-:W-:Y:S01]  /*18410*/  LOP3.LUT R168, R147, R167, R2, 0x96, !PT ;  /* 0x000000a793a87212 */ /* 0x001fe200078e9602 */
        /* <DEDUP_REMOVED lines=44> */
[----:B------:R-:W-:-:S03]  /*186e0*/  LOP3.LUT R169, R169, R168, R167, 0x96, !PT ;  /* 0x000000a8a9a97212 */ /* 0x000fc600078e96a7 */
[----:B------:R-:W-:Y:S01]  /*186f0*/  HFMA2 R167, -RZ, RZ, 0, 0 ;  /* 0x00000000ffa77431 */ /* 0x000fe200000001ff */
        /* <DEDUP_REMOVED lines=9> */
[----:B------:R-:W-:-:S07]  /*18790*/  MOV R158, R168 ;  /* 0x000000a8009e7202 */ /* 0x000fce0000000f00 */
.L_x_17832:
[----:B------:R-:W-:Y:S05]  /*187a0*/  BSYNC.RECONVERGENT B2 ;  /* 0x0000000000027941 */ /* 0x000fea0003800200 */
.L_x_17831:
        /* <DEDUP_REMOVED lines=12> */
.L_x_17780:
        /* <DEDUP_REMOVED lines=21> */
.L_x_17840:
        /* <DEDUP_REMOVED lines=13> */
.L_x_17842:
[----:B------:R-:W-:Y:S05]  /*18a90*/  BSYNC.RECONVERGENT B4 ;  /* 0x0000000000047941 */ /* 0x000fea0003800200 */
.L_x_17841:
        /* <DEDUP_REMOVED lines=55> */
[----:B------:R-:W-:-:S03]  /*18e10*/  IMAD.WIDE.U32 R138, R139, -0x2daee0ad, RZ ;  /* 0xd2511f538b8a7825 */ /* 0x000fc600078e00ff */
[----:B------:R-:W-:Y:S01]  /*18e20*/  MOV R0, R138 ;  /* 0x0000008a00007202 */ /* 0x000fe20000000f00 */
[----:B------:R-:W-:Y:S01]  /*18e30*/  HFMA2 R138, -RZ, RZ, 0, 0 ;  /* 0x00000000ff8a7431 */ /* 0x000fe200000001ff */
[----:B------:R-:W-:Y:S01]  /*18e40*/  LOP3.LUT R161, R161, R136, R139, 0x96, !PT ;  /* 0x00000088a1a17212 */ /* 0x000fe200078e968b */
[----:B------:R-:W-:-:S07]  /*18e50*/  IMAD.MOV.U32 R136, RZ, RZ, R158 ;  /* 0x000000ffff887224 */ /* 0x000fce00078e009e */
.L_x_17839:
[----:B------:R-:W-:Y:S05]  /*18e60*/  BSYNC.RECONVERGENT B3 ;  /* 0x0000000000037941 */ /* 0x000fea0003800200 */
.L_x_17838:
        /* <DEDUP_REMOVED lines=10> */
.L_x_17837:
[----:B------:R-:W-:Y:S05]  /*18f10*/  BSYNC.RECONVERGENT B2 ;  /* 0x0000000000027941 */ /* 0x000fea0003800200 */
.L_x_17836:
        /* <DEDUP_REMOVED lines=17> */
.L_x_17847:
        /* <DEDUP_REMOVED lines=13> */
.L_x_17849:
[----:B------:R-:W-:Y:S05]  /*19100*/  BSYNC.RECONVERGENT B4 ;  /* 0x0000000000047941 */ /* 0x000fea0003800200 */
.L_x_17848:
        /* <DEDUP_REMOVED lines=61> */
.L_x_17846:
[----:B------:R-:W-:Y:S05]  /*194e0*/  BSYNC.RECONVERGENT B3 ;  /* 0x0000000000037941 */ /* 0x000fea0003800200 */
.L_x_17845:
        /* <DEDUP_REMOVED lines=11> */
.L_x_17844:
[----:B------:R-:W-:Y:S05]  /*195a0*/  BSYNC.RECONVERGENT B2 ;  /* 0x0000000000027941 */ /* 0x000fea0003800200 */
.L_x_17843:
        /* <DEDUP_REMOVED lines=17> */
.L_x_17854:
        /* <DEDUP_REMOVED lines=13> */
.L_x_17856:
[----:B------:R-:W-:Y:S05]  /*19790*/  BSYNC.RECONVERGENT B4 ;  /* 0x0000000000047941 */ /* 0x000fea0003800200 */
.L_x_17855:
        /* <DEDUP_REMOVED lines=56> */
[----:B------:R-:W-:Y:S02]  /*19b20*/  HFMA2 R140, -RZ, RZ, 0, 0 ;  /* 0x00000000ff8c7431 */ /* 0x000fe400000001ff */
[----:B------:R-:W-:Y:S01]  /*19b30*/  IMAD.MOV.U32 R162, RZ, RZ, R166 ;  /* 0x000000ffffa27224 */ /* 0x000fe200078e00a6 */
[----:B------:R-:W-:Y:S02]  /*19b40*/  LOP3.LUT R161, R161, R138, R143, 0x96, !PT ;  /* 0x0000008aa1a17212 */ /* 0x000fe400078e968f */
[----:B------:R-:W-:Y:S01]  /*19b50*/  MOV R138, R0 ;  /* 0x00000000008a7202 */ /* 0x000fe20000000f00 */
[----:B------:R-:W-:-:S07]  /*19b60*/  IMAD.MOV.U32 R0, RZ, RZ, R142 ;  /* 0x000000ffff007224 */ /* 0x000fce00078e008e */
.L_x_17853:
[----:B------:R-:W-:Y:S05]  /*19b70*/  BSYNC.RECONVERGENT B3 ;  /* 0x0000000000037941 */ /* 0x000fea0003800200 */
.L_x_17852:
        /* <DEDUP_REMOVED lines=10> */
.L_x_17851:
[----:B------:R-:W-:Y:S05]  /*19c20*/  BSYNC.RECONVERGENT B2 ;  /* 0x0000000000027941 */ /* 0x000fea0003800200 */
.L_x_17850:
        /* <DEDUP_REMOVED lines=17> */
.L_x_17861:
        /* <DEDUP_REMOVED lines=13> */
.L_x_17863:
[----:B------:R-:W-:Y:S05]  /*19e10*/  BSYNC.RECONVERGENT B4 ;  /* 0x0000000000047941 */ /* 0x000fea0003800200 */
.L_x_17862:
        /* <DEDUP_REMOVED lines=50> */
[----:B01----:R-:W-:-:S03]  /*1a140*/  IMAD.WIDE.U32 R168, R161, -0x326172a9, RZ ;  /* 0xcd9e8d57a1a87825 */ /* 0x003fc600078e00ff */
        /* <DEDUP_REMOVED lines=10> */
.L_x_17860:
[----:B------:R-:W-:Y:S05]  /*1a1f0*/  BSYNC.RECONVERGENT B3 ;  /* 0x0000000000037941 */ /* 0x000fea0003800200 */
.L_x_17859:
        /* <DEDUP_REMOVED lines=11> */
.L_x_17858:
[----:B------:R-:W-:Y:S05]  /*1a2b0*/  BSYNC.RECONVERGENT B2 ;  /* 0x0000000000027941 */ /* 0x000fea0003800200 */
.L_x_17857:
        /* <DEDUP_REMOVED lines=17> */
.L_x_17868:
        /* <DEDUP_REMOVED lines=13> */
.L_x_17870:
[----:B------:R-:W-:Y:S05]  /*1a4a0*/  BSYNC.RECONVERGENT B4 ;  /* 0x0000000000047941 */ /* 0x000fea0003800200 */
.L_x_17869:
        /* <DEDUP_REMOVED lines=52> */
[----:B01----:R-:W-:Y:S01]  /*1a7f0*/  IMAD.WIDE.U32 R168, R161, -0x326172a9, RZ ;  /* 0xcd9e8d57a1a87825 */ /* 0x003fe200078e00ff */
        /* <DEDUP_REMOVED lines=8> */
.L_x_17867:
[----:B------:R-:W-:Y:S05]  /*1a880*/  BSYNC.RECONVERGENT B3 ;  /* 0x0000000000037941 */ /* 0x000fea0003800200 */
.L_x_17866:
        /* <DEDUP_REMOVED lines=10> */
.L_x_17865:
[----:B------:R-:W-:Y:S05]  /*1a930*/  BSYNC.RECONVERGENT B2 ;  /* 0x0000000000027941 */ /* 0x000fea0003800200 */
.L_x_17864:
        /* <DEDUP_REMOVED lines=17> */
.L_x_17875:
        /* <DEDUP_REMOVED lines=13> */
.L_x_17877:
[----:B------:R-:W-:Y:S05]  /*1ab20*/  BSYNC.RECONVERGENT B4 ;  /* 0x0000000000047941 */ /* 0x000fea0003800200 */
.L_x_17876:
        /* <DEDUP_REMOVED lines=61> */
.L_x_17874:
[----:B------:R-:W-:Y:S05]  /*1af00*/  BSYNC.RECONVERGENT B3 ;  /* 0x0000000000037941 */ /* 0x000fea0003800200 */
.L_x_17873:
        /* <DEDUP_REMOVED lines=11> */
.L_x_17872:
[----:B------:R-:W-:Y:S05]  /*1afc0*/  BSYNC.RECONVERGENT B2 ;  /* 0x0000000000027941 */ /* 0x000fea0003800200 */
.L_x_17871:
        /* <DEDUP_REMOVED lines=17> */
.L_x_17882:
        /* <DEDUP_REMOVED lines=13> */
.L_x_17884:
[----:B------:R-:W-:Y:S05]  /*1b1b0*/  BSYNC.RECONVERGENT B4 ;  /* 0x0000000000047941 */ /* 0x000fea0003800200 */
.L_x_17883:
        /* <DEDUP_REMOVED lines=59> */
[----:B------:R-:W-:Y:S02]  /*1b570*/  IMAD.MOV.U32 R0, RZ, RZ, R166 ;  /* 0x000000ffff007224 */ /* 0x000fe400078e00a6 */
[----:B------:R-:W-:-:S07]  /*1b580*/  HFMA2 R166, -RZ, RZ, 0, 0 ;  /* 0x00000000ffa67431 */ /* 0x000fce00000001ff */
.L_x_17881:
[----:B------:R-:W-:Y:S05]  /*1b590*/  BSYNC.RECONVERGENT B3 ;  /* 0x0000000000037941 */ /* 0x000fea0003800200 */
.L_x_17880:
        /* <DEDUP_REMOVED lines=10> */
.L_x_17879:
[----:B------:R-:W-:Y:S05]  /*1b640*/  BSYNC.RECONVERGENT B2 ;  /* 0x0000000000027941 */ /* 0x000fea0003800200 */
.L_x_17878:
        /* <DEDUP_REMOVED lines=20> */
.L_x_17887:
        /* <DEDUP_REMOVED lines=13> */
.L_x_17889:
[----:B------:R-:W-:Y:S05]  /*1b860*/  BSYNC.RECONVERGENT B3 ;  /* 0x0000000000037941 */ /* 0x000fea0003800200 */
.L_x_17888:
        /* <DEDUP_REMOVED lines=49> */
[----:B------:R-:W-:-:S03]  /*1bb80*/  LOP3.LUT R169, R169, R168, R167, 0x96, !PT ;  /* 0x000000a8a9a97212 */ /* 0x000fc600078e96a7 */
[----:B------:R-:W-:Y:S01]  /*1bb90*/  IMAD.MOV.U32 R167, RZ, RZ, RZ ;  /* 0x000000ffffa77224 */ /* 0x000fe200078e00ff */
[----:B------:R-:W-:Y:S01]  /*1bba0*/  LOP3.LUT R143, R143, R170, R161, 0x96, !PT ;  /* 0x000000aa8f8f7212 */ /* 0x000fe200078e96a1 */
[----:B------:R-:W-:Y:S01]  /*1bbb0*/  IMAD.WIDE.U32 R170, R169, -0x326172a9, RZ ;  /* 0xcd9e8d57a9aa7825 */ /* 0x000fe200078e00ff */
[----:B------:R-:W-:-:S03]  /*1bbc0*/  IADD3 R161, PT, PT, R2, -0x700cb87f, RZ ;  /* 0x8ff3478102a17810 */ /* 0x000fc60007ffe0ff */
[----:B------:R-:W-:Y:S01]  /*1bbd0*/  IMAD.WIDE.U32 R168, R143, -0x2daee0ad, RZ ;  /* 0xd2511f538fa87825 */ /* 0x000fe200078e00ff */
[----:B------:R-:W-:Y:S02]  /*1bbe0*/  LOP3.LUT R160, R161, R160, R171, 0x96, !PT ;  /* 0x000000a0a1a07212 */ /* 0x000fe400078e96ab */
[----:B------:R-:W-:Y:S01]  /*1bbf0*/  MOV R162, R170 ;  /* 0x000000aa00a27202 */ /* 0x000fe20000000f00 */
[----:B------:R-:W-:Y:S02]  /*1bc00*/  VIADD R143, R3, 0x96a522ad ;  /* 0x96a522ad038f7836 */ /* 0x000fe40000000000 */
[----:B------:R-:W-:-:S03]  /*1bc10*/  IMAD.MOV.U32 R158, RZ, RZ, R168 ;  /* 0x000000ffff9e7224 */ /* 0x000fc600078e00a8 */
[----:B------:R-:W-:Y:S02]  /*1bc20*/  LOP3.LUT R161, R143, R166, R169, 0x96, !PT ;  /* 0x000000a68fa17212 */ /* 0x000fe400078e96a9 */
[----:B------:R-:W-:-:S07]  /*1bc30*/  MOV R143, R0 ;  /* 0x00000000008f7202 */ /* 0x000fce0000000f00 */
.L_x_17886:
[----:B------:R-:W-:Y:S05]  /*1bc40*/  BSYNC.RECONVERGENT B2 ;  /* 0x0000000000027941 */ /* 0x000fea0003800200 */
.L_x_17885:
[----:B-----5:R-:W-:Y:S02]  /*1bc50*/  PRMT R156, R103, 0x7632, R156 ;  /* 0x00007632679c7816 */ /* 0x020fe4000000009c */
[----:B------:R-:W-:Y:S01]  /*1bc60*/  I2FP.F32.U32 R0, R143 ;  /* 0x0000008f00007245 */ /* 0x000fe20000201000 */
[----:B------:R-:W-:Y:S02]  /*1bc70*/  HFMA2 R143, -RZ, RZ, 0.1171875, 0 ;  /* 0x2f800000ff8f7431 */ /* 0x000fe400000001ff */
[----:B------:R-:W-:-:S03]  /*1bc80*/  IMAD.U32 R156, R156, 0x10000, RZ ;  /* 0x000100009c9c7824 */ /* 0x000fc600078e00ff */
[----:B------:R-:W-:Y:S01]  /*1bc90*/  FFMA.FTZ R0, R0, R143, 1.1641532182693481445e-10 ;  /* 0x2f00000000007423 */ /* 0x000fe2000001008f */
[----:B------:R-:W-:-:S04]  /*1bca0*/  FMUL.FTZ R156, R156, UR11 ;  /* 0x0000000b9c9c7c20 */ /* 0x000fc80008410000 */
[----:B------:R-:W-:Y:S01]  /*1bcb0*/  FSETP.GTU.FTZ.AND P1, PT, R0, UR8, PT ;  /* 0x0000000800007c0b */ /* 0x000fe2000bf3c000 */
[----:B------:R-:W-:-:S03]  /*1bcc0*/  FMUL.FTZ R0, R156, UR10 ;  /* 0x0000000a9c007c20 */ /* 0x000fc60008410000 */
[----:B------:R-:W-:Y:S02]  /*1bcd0*/  SEL R156, RZ, 0x1, P1 ;  /* 0x00000001ff9c7807 */ /* 0x000fe40000800000 */
[----:B------:R-:W-:-:S05]  /*1bce0*/  FSEL R0, R0, RZ, !P1 ;  /* 0x000000ff00007208 */ /* 0x000fca0004800000 */
[----:B------:R-:W-:-:S07]  /*1bcf0*/  FMUL.FTZ R143, R0, R7 ;  /* 0x00000007008f7220 */ /* 0x000fce0000410000 */
.L_x_17830:
[----:B------:R-:W-:Y:S05]  /*1bd00*/  BSYNC.RECONVERGENT B0 ;  /* 0x0000000000007941 */ /* 0x000fea0003800200 */
.L_x_17779:
[----:B01----:R-:W0:Y:S02]  /*1bd10*/  LDC.64 R168, c[0x0][0x3a8] ;  /* 0x0000ea00ffa87b82 */ /* 0x003e240000000a00 */
[----:B0-----:R-:W-:-:S05]  /*1bd20*/  IMAD.WIDE.U32 R168, R165, 0x20, R168 ;  /* 0x00000020a5a87825 */ /* 0x001fca00078e00a8 */
[----:B------:R2:W-:Y:S04]  /*1bd30*/  STG.E.128 desc[UR6][R168.64], R136 ;  /* 0x00000088a8007986 */ /* 0x0005e8000c101d06 */
[----:B------:R2:W-:Y:S01]  /*1bd40*/  STG.E.128 desc[UR6][R168.64+0x10], R140 ;  /* 0x0000108ca8007986 */ /* 0x0005e2000c101d06 */
[----:B------:R-:W-:Y:S05]  /*1bd50*/  @!P0 BRA `(.L_x_17778) ;  /* 0x0000000000508947 */ /* 0x000fea0003800000 */
[----:B------:R-:W-:Y:S01]  /*1bd60*/  SHF.L.U32 R165, R155, 0x10, RZ ;  /* 0x000000109ba57819 */ /* 0x000fe200000006ff */
[----:B------:R-:W0:Y:S01]  /*1bd70*/  LDC.64 R176, c[0x0][0x3b0] ;  /* 0x0000ec00ffb07b82 */ /* 0x000e220000000a00 */
[----:B------:R-:W-:Y:S02]  /*1bd80*/  LOP3.LUT R0, R156, 0xffff, RZ, 0xc0, !PT ;  /* 0x0000ffff9c007812 */ /* 0x000fe400078ec0ff */
[----:B------:R-:W-:Y:S02]  /*1bd90*/  LOP3.LUT R165, R165, 0xff0000, RZ, 0xc0, !PT ;  /* 0x00ff0000a5a57812 */ /* 0x000fe400078ec0ff */
[----:B--2---:R-:W-:Y:S02]  /*1bda0*/  PRMT R169, R154, 0x7104, RZ ;  /* 0x000071049aa97816 */ /* 0x004fe400000000ff */
        /* <DEDUP_REMOVED lines=15> */
.L_x_17778:
[----:B------:R-:W-:Y:S05]  /*1bea0*/  BSYNC.RECONVERGENT B1 ;  /* 0x0000000000017941 */ /* 0x000fea0003800200 */
.L_x_17777:
[----:B------:R-:W-:Y:S01]  /*1beb0*/  FADD.FTZ R0, RZ, R112 ;  /* 0x00000070ff007221 */ /* 0x000fe20000010000 */
[C---:B------:R-:W-:Y:S01]  /*1bec0*/  ISETP.GT.U32.AND P2, PT, R148.reuse, 0x3f, PT ;  /* 0x0000003f9400780c */ /* 0x040fe20003f44070 */
[----:B---3--:R-:W3:Y:S01]  /*1bed0*/  S2R R164, SR_TID.X ;  /* 0x0000000000a47919 */ /* 0x008ee20000002100 */
        /* <DEDUP_REMOVED lines=11> */
[----:B---3--:R-:W-:-:S03]  /*1bf90*/  LOP3.LUT P6, RZ, R164, 0x1f, RZ, 0xc0, !PT ;  /* 0x0000001fa4ff7812 */ /* 0x008fc600078cc0ff */
        /* <DEDUP_REMOVED lines=112> */
.L_x_17911:
        /* <DEDUP_REMOVED lines=10> */
[----:B0-----:R-:W0:Y:S01]  /*1c740*/  @!P1 LDC.64 R170, c[0x0][0x3c8] ;  /* 0x0000f200ffaa9b82 */ /* 0x001e220000000a00 */
[----:B-1----:R-:W-:-:S05]  /*1c750*/  @!P1 IMAD.WIDE R168, R146, 0x4, R168 ;  /* 0x0000000492a89825 */ /* 0x002fca00078e02a8 */
[----:B------:R1:W-:Y:S01]  /*1c760*/  @!P1 STG.E desc[UR6][R168.64], R165 ;  /* 0x000000a5a8009986 */ /* 0x0003e2000c101906 */
[----:B0-----:R-:W-:-:S05]  /*1c770*/  @!P1 IMAD.WIDE R170, R146, 0x4, R170 ;  /* 0x0000000492aa9825 */ /* 0x001fca00078e02aa */
[----:B--2---:R1:W-:Y:S01]  /*1c780*/  @!P1 STG.E desc[UR6][R170.64], R0 ;  /* 0x00000000aa009986 */ /* 0x0043e2000c101906 */
[----:B-----5:R-:W-:-:S13]  /*1c790*/  ISETP.GE.AND P1, PT, R157, 0x1, PT ;  /* 0x000000019d00780c */ /* 0x020fda0003f26270 */
[----:B-1----:R-:W-:Y:S05]  /*1c7a0*/  @!P1 BRA `(.L_x_17892) ;  /* 0x0000000800449947 */ /* 0x002fea0003800000 */
[----:B------:R-:W-:Y:S01]  /*1c7b0*/  VIADD R144, R157, 0xffffffff ;  /* 0xffffffff9d907836 */ /* 0x000fe20000000000 */
[----:B------:R-:W-:Y:S01]  /*1c7c0*/  BSSY.RECONVERGENT B1, `(.L_x_17893) ;  /* 0x0000028000017945 */ /* 0x000fe20003800200 */
[----:B------:R-:W-:Y:S02]  /*1c7d0*/  FSEL R165, R165, RZ, !P0 ;  /* 0x000000ffa5a57208 */ /* 0x000fe40004000000 */
[----:B------:R-:W-:Y:S01]  /*1c7e0*/  IMAD R159, R144, R159, RZ ;  /* 0x0000009f909f7224 */ /* 0x000fe200078e02ff */
[----:B------:R-:W-:-:S04]  /*1c7f0*/  LOP3.LUT R144, R164, 0x1f, RZ, 0xc0, !PT ;  /* 0x0000001fa4907812 */ /* 0x000fc800078ec0ff */
        /* <DEDUP_REMOVED lines=36> */
.L_x_17894:
[----:B------:R-:W-:Y:S05]  /*1ca40*/  BSYNC.RECONVERGENT B1 ;  /* 0x0000000000017941 */ /* 0x000fea0003800200 */
.L_x_17893:
[----:B------:R-:W-:Y:S01]  /*1ca50*/  ISETP.NE.AND P0, PT, R175, RZ, PT ;  /* 0x000000ffaf00720c */ /* 0x000fe20003f05270 */
        /* <DEDUP_REMOVED lines=34> */
.L_x_17896:
[----:B------:R-:W-:Y:S05]  /*1cc80*/  BSYNC.RECONVERGENT B1 ;  /* 0x0000000000017941 */ /* 0x000fea0003800200 */
.L_x_17895:
[----:B------:R-:W-:Y:S04]  /*1cc90*/  BSSY.RECONVERGENT B1, `(.L_x_17897) ;  /* 0x0000022000017945 */ /* 0x000fe80003800200 */
        /* <DEDUP_REMOVED lines=33> */
.L_x_17898:
[----:B------:R-:W-:Y:S05]  /*1ceb0*/  BSYNC.RECONVERGENT B1 ;  /* 0x0000000000017941 */ /* 0x000fea0003800200 */
.L_x_17897:
        /* <DEDUP_REMOVED lines=32> */
.L_x_17892:
[----:B------:R-:W-:Y:S05]  /*1d0c0*/  BSYNC.RECONVERGENT B0 ;  /* 0x0000000000007941 */ /* 0x000fea0003800200 */
.L_x_17891:
[----:B---3--:R-:W3:Y:S02]  /*1d0d0*/  LDC.64 R164, c[0x0][0x380] ;  /* 0x0000e000ffa47b82 */ /* 0x008ee40000000a00 */
[----:B---3--:R-:W-:-:S05]  /*1d0e0*/  IMAD R146, R164, 0x4, R146 ;  /* 0x00000004a4927824 */ /* 0x008fca00078e0292 */
[----:B------:R-:W-:-:S13]  /*1d0f0*/  ISETP.GE.AND P0, PT, R146, R165, PT ;  /* 0x000000a59200720c */ /* 0x000fda0003f06270 */
[----:B------:R-:W-:Y:S05]  /*1d100*/  @!P0 BRA `(.L_x_17899) ;  /* 0xfffffe3c00748947 */ /* 0x000fea000383ffff */
[----:B------:R-:W-:Y:S05]  /*1d110*/  EXIT ;  /* 0x000000000000794d */ /* 0x000fea0003800000 */
.L_x_17890:
        /* <DEDUP_REMOVED lines=8> */
.L_x_17901:
[----:B------:R-:W-:Y:S05]  /*1d1a0*/  BSYNC B0 ;  /* 0x0000000000007941 */ /* 0x000fea0003800000 */
.L_x_17900:
        /* <DEDUP_REMOVED lines=10> */
.L_x_17902:
[----:B------:R-:W-:Y:S02]  /*1d250*/  IMAD.MOV.U32 R176, RZ, RZ, 0x4 ;  /* 0x00000004ffb07424 */ /* 0x000fe400078e00ff */
[----:B------:R-:W-:-:S04]  /*1d260*/  IMAD.MOV.U32 R169, RZ, RZ, R173 ;  /* 0x000000ffffa97224 */ /* 0x000fc800078e00ad */
[----:B------:R-:W-:-:S05]  /*1d270*/  FADD.FTZ R169, R168, R169 ;  /* 0x000000a9a8a97221 */ /* 0x000fca0000010000 */
[----:B------:R-:W-:-:S07]  /*1d280*/  MOV R177, R169 ;  /* 0x000000a900b17202 */ /* 0x000fce0000000f00 */
[----:B------:R-:W-:Y:S05]  /*1d290*/  WARPSYNC.COLLECTIVE R172, `(.L_x_17903) ;  /* 0x00000000ac087348 */ /* 0x000fea0003c00000 */
[----:B------:R0:W1:Y:S02]  /*1d2a0*/  SHFL.BFLY P6, R173, R177, R176, R179 ;  /* 0x0c0000b0b1ad7389 */ /* 0x00006400000c00b3 */
[----:B01----:R-:W-:Y:S05]  /*1d2b0*/  ENDCOLLECTIVE ;  /* 0x000000000000791b */ /* 0x003fea0003800000 */
.L_x_17903:
[----:B------:R-:W-:Y:S01]  /*1d2c0*/  HFMA2 R176, -RZ, RZ, 0, 4.76837158203125e-07 ;  /* 0x00000008ffb07431 */ /* 0x000fe200000001ff */
[----:B------:R-:W-:-:S05]  /*1d2d0*/  MOV R0, R173 ;  /* 0x000000ad00007202 */ /* 0x000fca0000000f00 */
[----:B------:R-:W-:-:S04]  /*1d2e0*/  FADD.FTZ R170, R169, R0 ;  /* 0x00000000a9aa7221 */ /* 0x000fc80000010000 */
[----:B------:R-:W-:-:S07]  /*1d2f0*/  IMAD.MOV.U32 R177, RZ, RZ, R170 ;  /* 0x000000ffffb17224 */ /* 0x000fce00078e00aa */
[----:B------:R-:W-:Y:S05]  /*1d300*/  WARPSYNC.COLLECTIVE R172, `(.L_x_17904) ;  /* 0x00000000ac087348 */ /* 0x000fea0003c00000 */
[----:B------:R0:W1:Y:S02]  /*1d310*/  SHFL.BFLY P6, R173, R177, R176, R179 ;  /* 0x0c0000b0b1ad7389 */ /* 0x00006400000c00b3 */
[----:B01----:R-:W-:Y:S05]  /*1d320*/  ENDCOLLECTIVE ;  /* 0x000000000000791b */ /* 0x003fea0003800000 */
.L_x_17904:
[----:B------:R-:W-:Y:S02]  /*1d330*/  IMAD.MOV.U32 R176, RZ, RZ, 0x10 ;  /* 0x00000010ffb07424 */ /* 0x000fe400078e00ff */
[----:B------:R-:W-:-:S04]  /*1d340*/  IMAD.MOV.U32 R171, RZ, RZ, R173 ;  /* 0x000000ffffab7224 */ /* 0x000fc800078e00ad */
[----:B------:R-:W-:-:S05]  /*1d350*/  FADD.FTZ R171, R170, R171 ;  /* 0x000000abaaab7221 */ /* 0x000fca0000010000 */
[----:B------:R-:W-:-:S07]  /*1d360*/  MOV R177, R171 ;  /* 0x000000ab00b17202 */ /* 0x000fce0000000f00 */
[----:B------:R-:W-:Y:S05]  /*1d370*/  WARPSYNC.COLLECTIVE R172, `(.L_x_17905) ;  /* 0x00000000ac087348 */ /* 0x000fea0003c00000 */
[----:B------:R0:W1:Y:S02]  /*1d380*/  SHFL.BFLY P6, R173, R177, R176, R179 ;  /* 0x0c0000b0b1ad7389 */ /* 0x00006400000c00b3 */
[----:B01----:R-:W-:Y:S05]  /*1d390*/  ENDCOLLECTIVE ;  /* 0x000000000000791b */ /* 0x003fea0003800000 */
.L_x_17905:
        /* <DEDUP_REMOVED lines=73> */
.L_x_17906:
[----:B------:R-:W-:Y:S02]  /*1d830*/  IMAD.MOV.U32 R176, RZ, RZ, 0x2 ;  /* 0x00000002ffb07424 */ /* 0x000fe400078e00ff */
[----:B------:R-:W-:-:S04]  /*1d840*/  IMAD.MOV.U32 R169, RZ, RZ, R173 ;  /* 0x000000ffffa97224 */ /* 0x000fc800078e00ad */
[----:B------:R-:W-:-:S05]  /*1d850*/  FADD.FTZ R169, R0, R169 ;  /* 0x000000a900a97221 */ /* 0x000fca0000010000 */
[----:B------:R-:W-:-:S07]  /*1d860*/  MOV R177, R169 ;  /* 0x000000a900b17202 */ /* 0x000fce0000000f00 */
[----:B------:R-:W-:Y:S05]  /*1d870*/  WARPSYNC.COLLECTIVE R172, `(.L_x_17907) ;  /* 0x00000000ac087348 */ /* 0x000fea0003c00000 */
[----:B------:R0:W1:Y:S02]  /*1d880*/  SHFL.BFLY P6, R173, R177, R176, R179 ;  /* 0x0c0000b0b1ad7389 */ /* 0x00006400000c00b3 */
[----:B01----:R-:W-:Y:S05]  /*1d890*/  ENDCOLLECTIVE ;  /* 0x000000000000791b */ /* 0x003fea0003800000 */
.L_x_17907:
[----:B------:R-:W-:Y:S01]  /*1d8a0*/  HFMA2 R176, -RZ, RZ, 0, 2.384185791015625e-07 ;  /* 0x00000004ffb07431 */ /* 0x000fe200000001ff */
[----:B------:R-:W-:-:S05]  /*1d8b0*/  MOV R168, R173 ;  /* 0x000000ad00a87202 */ /* 0x000fca0000000f00 */
[----:B------:R-:W-:-:S04]  /*1d8c0*/  FADD.FTZ R168, R169, R168 ;  /* 0x000000a8a9a87221 */ /* 0x000fc80000010000 */
[----:B------:R-:W-:-:S07]  /*1d8d0*/  IMAD.MOV.U32 R177, RZ, RZ, R168 ;  /* 0x000000ffffb17224 */ /* 0x000fce00078e00a8 */
[----:B------:R-:W-:Y:S05]  /*1d8e0*/  WARPSYNC.COLLECTIVE R172, `(.L_x_17908) ;  /* 0x00000000ac087348 */ /* 0x000fea0003c00000 */
[----:B------:R0:W1:Y:S02]  /*1d8f0*/  SHFL.BFLY P6, R173, R177, R176, R179 ;  /* 0x0c0000b0b1ad7389 */ /* 0x00006400000c00b3 */
[----:B01----:R-:W-:Y:S05]  /*1d900*/  ENDCOLLECTIVE ;  /* 0x000000000000791b */ /* 0x003fea0003800000 */
.L_x_17908:
[----:B------:R-:W-:Y:S02]  /*1d910*/  IMAD.MOV.U32 R176, RZ, RZ, 0x8 ;  /* 0x00000008ffb07424 */ /* 0x000fe400078e00ff */
[----:B------:R-:W-:-:S04]  /*1d920*/  IMAD.MOV.U32 R171, RZ, RZ, R173 ;  /* 0x000000ffffab7224 */ /* 0x000fc800078e00ad */
[----:B------:R-:W-:-:S05]  /*1d930*/  FADD.FTZ R171, R168, R171 ;  /* 0x000000aba8ab7221 */ /* 0x000fca0000010000 */
[----:B------:R-:W-:-:S07]  /*1d940*/  MOV R177, R171 ;  /* 0x000000ab00b17202 */ /* 0x000fce0000000f00 */
[----:B------:R-:W-:Y:S05]  /*1d950*/  WARPSYNC.COLLECTIVE R172, `(.L_x_17909) ;  /* 0x00000000ac087348 */ /* 0x000fea0003c00000 */
[----:B------:R0:W1:Y:S02]  /*1d960*/  SHFL.BFLY P6, R173, R177, R176, R179 ;  /* 0x0c0000b0b1ad7389 */ /* 0x00006400000c00b3 */
[----:B01----:R-:W-:Y:S05]  /*1d970*/  ENDCOLLECTIVE ;  /* 0x000000000000791b */ /* 0x003fea0003800000 */
.L_x_17909:
[----:B------:R-:W-:Y:S01]  /*1d980*/  HFMA2 R176, -RZ, RZ, 0, 9.5367431640625e-07 ;  /* 0x00000010ffb07431 */ /* 0x000fe200000001ff */
[----:B------:R-:W-:-:S05]  /*1d990*/  MOV R170, R173 ;  /* 0x000000ad00aa7202 */ /* 0x000fca0000000f00 */
[----:B------:R-:W-:-:S04]  /*1d9a0*/  FADD.FTZ R170, R171, R170 ;  /* 0x000000aaabaa7221 */ /* 0x000fc80000010000 */
[----:B------:R-:W-:-:S07]  /*1d9b0*/  IMAD.MOV.U32 R177, RZ, RZ, R170 ;  /* 0x000000ffffb17224 */ /* 0x000fce00078e00aa */
[----:B------:R-:W-:Y:S05]  /*1d9c0*/  WARPSYNC.COLLECTIVE R172, `(.L_x_17910) ;  /* 0x00000000ac087348 */ /* 0x000fea0003c00000 */
[----:B------:R0:W1:Y:S02]  /*1d9d0*/  SHFL.BFLY P6, R173, R177, R176, R179 ;  /* 0x0c0000b0b1ad7389 */ /* 0x00006400000c00b3 */
[----:B01----:R-:W-:Y:S05]  /*1d9e0*/  ENDCOLLECTIVE ;  /* 0x000000000000791b */ /* 0x003fea0003800000 */
.L_x_17910:
[----:B------:R-:W-:Y:S05]  /*1d9f0*/  BRA `(.L_x_17911) ;  /* 0xffffffec00287947 */ /* 0x000fea000383ffff */
.L_x_17912:
        /* <DEDUP_REMOVED lines=16> */
.L_x_37306:


//--------------------- .text._ZN10layer_norm13ln_fwd_kernelINS_13Kernel_traitsIf13__nv_bfloat16fS2_fjLj1024ELj1ELj4ELj1ELj16ENS_18Kernel_traits_baseILj1024EfS2_fS2_fjLj128EEEEELb1ELb1ELb1ELb1EEEvNS_9FwdParamsE --------------------------
	.section	.text._ZN10layer_norm13ln_fwd_kernelINS_13Kernel_traitsIf13__nv_bfloat16fS2_fjLj1024ELj1ELj4ELj1ELj16ENS_18Kernel_traits_baseILj1024EfS2_fS2_fjLj128EEEEELb1ELb1ELb1ELb1EEEvNS_9FwdParamsE,"ax",@progbits
	.align	128
        .global         _ZN10layer_norm13ln_fwd_kernelINS_13Kernel_traitsIf13__nv_bfloat16fS2_fjLj1024ELj1ELj4ELj1ELj16ENS_18Kernel_traits_baseILj1024EfS2_fS2_fjLj128EEEEELb1ELb1ELb1ELb1EEEvNS_9FwdParamsE
        .type           _ZN10layer_norm13ln_fwd_kernelINS_13Kernel_traitsIf13__nv_bfloat16fS2_fjLj1024ELj1ELj4ELj1ELj16ENS_18Kernel_traits_baseILj1024EfS2_fS2_fjLj128EEEEELb1ELb1ELb1ELb1EEEvNS_9FwdParamsE,@function
        .size           _ZN10layer_norm13ln_fwd_kernelINS_13Kernel_traitsIf13__nv_bfloat16fS2_fjLj1024ELj1ELj4ELj1ELj16ENS_18Kernel_traits_baseILj1024EfS2_fS2_fjLj128EEEEELb1ELb1ELb1ELb1EEEvNS_9FwdParamsE,(.L_x_37307 - _ZN10layer_norm13ln_fwd_kernelINS_13Kernel_traitsIf13__nv_bfloat16fS2_fjLj1024ELj1ELj4ELj1ELj16ENS_18Kernel_traits_baseILj1024EfS2_fS2_fjLj128EEEEELb1ELb1ELb1ELb1EEEvNS_9FwdParamsE)
        .other          _ZN10layer_norm13ln_fwd_kernelINS_13Kernel_traitsIf13__nv_bfloat16fS2_fjLj1024ELj1ELj4ELj1ELj16ENS_18Kernel_traits_baseILj1024EfS2_fS2_fjLj128EEEEELb1ELb1ELb1ELb1EEEvNS_9FwdParamsE,@"STO_CUDA_ENTRY STV_DEFAULT"
_ZN10layer_norm13ln_fwd_kernelINS_13Kernel_traitsIf13__nv_bfloat16fS2_fjLj1024ELj1ELj4ELj1ELj16ENS_18Kernel_traits_baseILj1024EfS2_fS2_fjLj128EEEEELb1ELb1ELb1ELb1EEEvNS_9FwdParamsE:
.text._ZN10layer_norm13ln_fwd_kernelINS_13Kernel_traitsIf13__nv_bfloat16fS2_fjLj1024ELj1ELj4ELj1ELj16ENS_18Kernel_traits_baseILj1024EfS2_fS2_fjLj128EEEEELb1ELb1ELb1ELb1EEEvNS_9FwdParamsE:
        /* <DEDUP_REMOVED lines=79> */
.L_x_17913:
        /* <DEDUP_REMOVED lines=36> */
.L_x_17914:
[----:B------:R-:W1:Y:S02]  /*0730*/  LDCU UR4, c[0x0][0x384] ;  /* 0x00007080ff0477ac */ /* 0x000e640008000800 */
[----:B-1----:R-:W-:-:S13]  /*0740*/  ISETP.GE.AND P0, PT, R148, UR4, PT ;  /* 0x0000000494007c0c */ /* 0x002fda000bf06270 */
[----:B------:R-:W-:Y:S05]  /*0750*/  @P0 EXIT ;  /* 0x000000000000094d */ /* 0x000fea0003800000 */
[----:B------:R-:W-:-:S04]  /*0760*/  IMAD.HI.U32 R0, R146, -0x326172a9, RZ ;  /* 0xcd9e8d5792007827 */ /* 0x000fc800078e00ff */
[----:B------:R-:W-:Y:S01]  /*0770*/  HFMA2 R153, -RZ, RZ, 0, 0 ;  /* 0x00000000ff997431 */ /* 0x000fe200000001ff */
[----:B------:R-:W-:Y:S01]  /*0780*/  LOP3.LUT R180, R180, 0x3, RZ, 0xc0, !PT ;  /* 0x00000003b4b47812 */ /* 0x000fe200078ec0ff */
[----:B------:R-:W1:Y:S01]  /*0790*/  LDCU UR8, c[0x0][0x404] ;  /* 0x00008080ff0877ac */ /* 0x000e620008000800 */
[C---:B0-----:R-:W-:Y:S01]  /*07a0*/  IMAD.HI.U32 R5, R182.reuse, -0x2daee0ad, RZ ;  /* 0xd2511f53b6057827 */ /* 0x041fe200078e00ff */
[----:B------:R-:W-:Y:S01]  /*07b0*/  LOP3.LUT R0, R149, R0, R2, 0x96, !PT ;  /* 0x0000000095007212 */ /* 0x000fe200078e9602 */
[----:B------:R-:W0:Y:S02]  /*07c0*/  LDCU.U8 UR9, c[0x0][0x410] ;  /* 0x00008200ff0977ac */ /* 0x000e240008000000 */
[----:B------:R-:W-:Y:S01]  /*07d0*/  IMAD R105, R182, -0x2daee0ad, RZ ;  /* 0xd2511f53b6697824 */ /* 0x000fe200078e02ff */
[----:B------:R-:W-:Y:S01]  /*07e0*/  LOP3.LUT R5, R5, R3, RZ, 0x3c, !PT ;  /* 0x0000000305057212 */ /* 0x000fe200078e3cff */
[----:B------:R-:W-:Y:S01]  /*07f0*/  IMAD R7, R146, -0x326172a9, RZ ;  /* 0xcd9e8d5792077824 */ /* 0x000fe200078e02ff */
[----:B------:R-:W2:Y:S01]  /*0800*/  LDCU UR12, c[0x0][0x448] ;  /* 0x00008900ff0c77ac */ /* 0x000ea20008000800 */
[C---:B------:R-:W-:Y:S01]  /*0810*/  IMAD.HI.U32 R6, R0.reuse, -0x2daee0ad, RZ ;  /* 0xd2511f5300067827 */ /* 0x040fe200078e00ff */
[----:B------:R-:W3:Y:S03]  /*0820*/  LDCU.64 UR10, c[0x0][0x408] ;  /* 0x00008100ff0a77ac */ /* 0x000ee60008000a00 */
[----:B------:R-:W-:Y:S01]  /*0830*/  IMAD.HI.U32 R4, R5, -0x326172a9, RZ ;  /* 0xcd9e8d5705047827 */ /* 0x000fe200078e00ff */
        /* <DEDUP_REMOVED lines=53> */
.L_x_18370:
[----:B------:R-:W0:Y:S08]  /*0b90*/  LDC.64 R112, c[0x0][0x3f0] ;  /* 0x0000fc00ff707b82 */ /* 0x000e300000000a00 */
[----:B------:R-:W1:Y:S08]  /*0ba0*/  LDC R163, c[0x0][0x388] ;  /* 0x0000e200ffa37b82 */ /* 0x000e700000000800 */
[----:B------:R-:W2:Y:S01]  /*0bb0*/  LDC.64 R114, c[0x0][0x3f8] ;  /* 0x0000fe00ff727b82 */ /* 0x000ea20000000a00 */
[----:B0-----:R-:W-:-:S05]  /*0bc0*/  IMAD.WIDE R112, R148, 0x4, R112 ;  /* 0x0000000494707825 */ /* 0x001fca00078e0270 */
[----:B------:R2:W3:Y:S01]  /*0bd0*/  LDG.E R136, desc[UR6][R112.64] ;  /* 0x0000000670887981 */ /* 0x0004e2000c1e1900 */
        /* <DEDUP_REMOVED lines=19> */
[C---:B------:R-:W-:Y:S01]  /*0d10*/  IADD3 R0, PT, PT, R3.reuse, -0x126145ec, RZ ;  /* 0xed9eba1403007810 */ /* 0x040fe20007ffe0ff */
[C---:B------:R-:W-:Y:S01]  /*0d20*/  VIADD R166, R3.reuse, 0x96a522ad ;  /* 0x96a522ad03a67836 */ /* 0x040fe20000000000 */
[C---:B------:R-:W-:Y:S01]  /*0d30*/  IADD3 R167, PT, PT, R3.reuse, -0x24c28bd8, RZ ;  /* 0xdb3d742803a77810 */ /* 0x040fe20007ffe0ff */
[C---:B------:R-:W-:Y:S01]  /*0d40*/  VIADD R168, R2.reuse, 0xf1bbcdc8 ;  /* 0xf1bbcdc802a87836 */ /* 0x040fe20000000000 */
[C---:B------:R-:W-:Y:S01]  /*0d50*/  IADD3 R170, PT, PT, R2.reuse, -0x255992d5, RZ ;  /* 0xdaa66d2b02aa7810 */ /* 0x040fe20007ffe0ff */
[C---:B------:R-:W-:Y:S01]  /*0d60*/  VIADD R169, R3.reuse, 0x76cf5d0a ;  /* 0x76cf5d0a03a97836 */ /* 0x040fe20000000000 */
[C---:B------:R-:W-:Y:S01]  /*0d70*/  IADD3 R173, PT, PT, R3.reuse, -0x56f99767, RZ ;  /* 0xa906689903ad7810 */ /* 0x040fe20007ffe0ff */
[C---:B------:R-:W-:Y:S01]  /*0d80*/  VIADD R171, R2.reuse, 0x8ff34781 ;  /* 0x8ff3478102ab7836 */ /* 0x040fe20000000000 */
[----:B------:R-:W-:Y:S01]  /*0d90*/  IADD3 R176, PT, PT, R3, -0x4498517b, RZ ;  /* 0xbb67ae8503b07810 */ /* 0x000fe20007ffe0ff */
        /* <DEDUP_REMOVED lines=32> */
.L_x_17921:
        /* <DEDUP_REMOVED lines=13> */
.L_x_17923:
[----:B------:R-:W-:Y:S05]  /*1070*/  BSYNC.RECONVERGENT B3 ;  /* 0x0000000000037941 */ /* 0x000fea0003800200 */
.L_x_17922:
        /* <DEDUP_REMOVED lines=46> */
.L_x_17920:
[----:B------:R-:W-:Y:S05]  /*1360*/  BSYNC.RECONVERGENT B2 ;  /* 0x0000000000027941 */ /* 0x000fea0003800200 */
.L_x_17919:
        /* <DEDUP_REMOVED lines=10> */
.L_x_17918:
[----:B------:R-:W-:Y:S05]  /*1410*/  BSYNC.RECONVERGENT B1 ;  /* 0x0000000000017941 */ /* 0x000fea0003800200 */
.L_x_17917:
        /* <DEDUP_REMOVED lines=17> */
.L_x_17928:
        /* <DEDUP_REMOVED lines=13> */
.L_x_17930:
[----:B------:R-:W-:Y:S05]  /*1600*/  BSYNC.RECONVERGENT B3 ;  /* 0x0000000000037941 */ /* 0x000fea0003800200 */
.L_x_17929:
        /* <DEDUP_REMOVED lines=47> */
.L_x_17927:
[----:B------:R-:W-:Y:S05]  /*1900*/  BSYNC.RECONVERGENT B2 ;  /* 0x0000000000027941 */ /* 0x000fea0003800200 */
.L_x_17926:
        /* <DEDUP_REMOVED lines=11> */
.L_x_17925:
[----:B------:R-:W-:Y:S05]  /*19c0*/  BSYNC.RECONVERGENT B1 ;  /* 0x0000000000017941 */ /* 0x000fea0003800200 */
.L_x_17924:
        /* <DEDUP_REMOVED lines=17> */
.L_x_17935:
        /* <DEDUP_REMOVED lines=13> */
.L_x_17937:
[----:B------:R-:W-:Y:S05]  /*1bb0*/  BSYNC.RECONVERGENT B3 ;  /* 0x0000000000037941 */ /* 0x000fea0003800200 */
.L_x_17936:
        /* <DEDUP_REMOVED lines=45> */
[----:B------:R-:W-:Y:S02]  /*1e90*/  IMAD.MOV.U32 R152, RZ, RZ, R118 ;  /* 0x000000ffff987224 */ /* 0x000fe400078e0076 */
[----:B------:R-:W-:-:S07]  /*1ea0*/  IMAD.MOV.U32 R116, RZ, RZ, RZ ;  /* 0x000000ffff747224 */ /* 0x000fce00078e00ff */
.L_x_17934:
[----:B------:R-:W-:Y:S05]  /*1eb0*/  BSYNC.RECONVERGENT B2 ;  /* 0x0000000000027941 */ /* 0x000fea0003800200 */
.L_x_17933:
        /* <DEDUP_REMOVED lines=9> */
[----:B------:R-:W-:-:S07]  /*1f50*/  FFMA.FTZ R114, R115, R38, R106 ;  /* 0x0000002673727223 */ /* 0x000fce000001006a */
.L_x_17932:
[----:B------:R-:W-:Y:S05]  /*1f60*/  BSYNC.RECONVERGENT B1 ;  /* 0x0000000000017941 */ /* 0x000fea0003800200 */
.L_x_17931:
        /* <DEDUP_REMOVED lines=17> */
.L_x_17942:
        /* <DEDUP_REMOVED lines=13> */
.L_x_17944:
[----:B------:R-:W-:Y:S05]  /*2150*/  BSYNC.RECONVERGENT B3 ;  /* 0x0000000000037941 */ /* 0x000fea0003800200 */
.L_x_17943:
        /* <DEDUP_REMOVED lines=14> */
[----:B------:R-:W-:Y:S02]  /*2240*/  IADD3 R115, PT, PT, R3, 0x32370b8f, RZ ;  /* 0x32370b8f03737810 */ /* 0x000fe40007ffe0ff */
[----:B------:R-:W-:Y:S02]  /*2250*/  LOP3.LUT R117, R170, R118, R125, 0x96, !PT ;  /* 0x00000076aa757212 */ /* 0x000fe400078e967d */
[----:B------:R-:W-:-:S03]  /*2260*/  LOP3.LUT R115, R115, R116, R121, 0x96, !PT ;  /* 0x0000007473737212 */ /* 0x000fc600078e9679 */
        /* <DEDUP_REMOVED lines=29> */
[----:B------:R-:W-:-:S07]  /*2440*/  LOP3.LUT R150, R166, R150, R119, 0x96, !PT ;  /* 0x00000096a6967212 */ /* 0x000fce00078e9677 */
.L_x_17941:
[----:B------:R-:W-:Y:S05]  /*2450*/  BSYNC.RECONVERGENT B2 ;  /* 0x0000000000027941 */ /* 0x000fea0003800200 */
.L_x_17940:
        /* <DEDUP_REMOVED lines=11> */
.L_x_17939:
[----:B------:R-:W-:Y:S05]  /*2510*/  BSYNC.RECONVERGENT B1 ;  /* 0x0000000000017941 */ /* 0x000fea0003800200 */
.L_x_17938:
[----:B------:R-:W-:Y:S01]  /*2520*/  BSSY.RECONVERGENT B1, `(.L_x_17945) ;  /* 0x0000059000017945 */ /* 0x000fe20003800200 */
[----:B------:R-:W-:Y:S01]  /*2530*/  MOV R118, R117 ;  /* 0x0000007500767202 */ /* 0x000fe20000000f00 */
[----:B-----5:R-:W-:Y:S02]  /*2540*/  IMAD.MOV.U32 R116, RZ, RZ, R108 ;  /* 0x000000ffff747224 */ /* 0x020fe400078e006c */
        /* <DEDUP_REMOVED lines=14> */
.L_x_17949:
        /* <DEDUP_REMOVED lines=13> */
.L_x_17951:
[----:B------:R-:W-:Y:S05]  /*2700*/  BSYNC.RECONVERGENT B3 ;  /* 0x0000000000037941 */ /* 0x000fea0003800200 */
.L_x_17950:
        /* <DEDUP_REMOVED lines=45> */
[----:B------:R-:W-:Y:S01]  /*29e0*/  LOP3.LUT R150, R166, R150, R119, 0x96, !PT ;  /* 0x00000096a6967212 */ /* 0x000fe200078e9677 */
[----:B------:R-:W-:-:S07]  /*29f0*/  IMAD.MOV.U32 R118, RZ, RZ, RZ ;  /* 0x000000ffff767224 */ /* 0x000fce00078e00ff */
.L_x_17948:
[----:B------:R-:W-:Y:S05]  /*2a00*/  BSYNC.RECONVERGENT B2 ;  /* 0x0000000000027941 */ /* 0x000fea0003800200 */
.L_x_17947:
        /* <DEDUP_REMOVED lines=10> */
.L_x_17946:
[----:B------:R-:W-:Y:S05]  /*2ab0*/  BSYNC.RECONVERGENT B1 ;  /* 0x0000000000017941 */ /* 0x000fea0003800200 */
.L_x_17945:
        /* <DEDUP_REMOVED lines=17> */
.L_x_17956:
        /* <DEDUP_REMOVED lines=13> */
.L_x_17958:
[----:B------:R-:W-:Y:S05]  /*2ca0*/  BSYNC.RECONVERGENT B3 ;  /* 0x0000000000037941 */ /* 0x000fea0003800200 */
.L_x_17957:
        /* <DEDUP_REMOVED lines=47> */
.L_x_17955:
[----:B------:R-:W-:Y:S05]  /*2fa0*/  BSYNC.RECONVERGENT B2 ;  /* 0x0000000000027941 */ /* 0x000fea0003800200 */
.L_x_17954:
        /* <DEDUP_REMOVED lines=11> */
.L_x_17953:
[----:B------:R-:W-:Y:S05]  /*3060*/  BSYNC.RECONVERGENT B1 ;  /* 0x0000000000017941 */ /* 0x000fea0003800200 */
.L_x_17952:
        /* <DEDUP_REMOVED lines=17> */
.L_x_17963:
        /* <DEDUP_REMOVED lines=13> */
.L_x_17965:
[----:B------:R-:W-:Y:S05]  /*3250*/  BSYNC.RECONVERGENT B3 ;  /* 0x0000000000037941 */ /* 0x000fea0003800200 */
.L_x_17964:
        /* <DEDUP_REMOVED lines=46> */
[----:B------:R-:W-:-:S07]  /*3540*/  HFMA2 R120, -RZ, RZ, 0, 0 ;  /* 0x00000000ff787431 */ /* 0x000fce00000001ff */
.L_x_17962:
[----:B------:R-:W-:Y:S05]  /*3550*/  BSYNC.RECONVERGENT B2 ;  /* 0x0000000000027941 */ /* 0x000fea0003800200 */
.L_x_17961:
        /* <DEDUP_REMOVED lines=10> */
.L_x_17960:
[----:B------:R-:W-:Y:S05]  /*3600*/  BSYNC.RECONVERGENT B1 ;  /* 0x0000000000017941 */ /* 0x000fea0003800200 */
.L_x_17959:
[----:B------:R-:W-:Y:S01]  /*3610*/  MOV R123, R120 ;  /* 0x00000078007b7202 */ /* 0x000fe20000000f00 */
        /* <DEDUP_REMOVED lines=15> */
.L_x_17969:
        /* <DEDUP_REMOVED lines=13> */
.L_x_17971:
[----:B------:R-:W-:Y:S05]  /*37e0*/  BSYNC.RECONVERGENT B2 ;  /* 0x0000000000027941 */ /* 0x000fea0003800200 */
.L_x_17970:
[----:B------:R-:W-:Y:S01]  /*37f0*/  IMAD.WIDE.U32 R124, R146, -0x326172a9, RZ ;  /* 0xcd9e8d57927c7825 */ /* 0x000fe200078e00ff */
[----:B------:R-:W-:Y:S02]  /*3800*/  LOP3.LUT R128, R153, R121, R3, 0x96, !PT ;  /* 0x0000007999807212 */ /* 0x000fe400078e9603 */
[----:B------:R-:W-:Y:S01]  /*3810*/  IADD3 R119, PT, PT, R2, 0x3c6ef372, RZ ;  /* 0x3c6ef37202777810 */ /* 0x000fe20007ffe0ff */
        /* <DEDUP_REMOVED lines=44> */
.L_x_17968:
[----:B------:R-:W-:Y:S05]  /*3ae0*/  BSYNC.RECONVERGENT B1 ;  /* 0x0000000000017941 */ /* 0x000fea0003800200 */
.L_x_17967:
        /* <DEDUP_REMOVED lines=12> */
.L_x_17916:
        /* <DEDUP_REMOVED lines=21> */
.L_x_17976:
        /* <DEDUP_REMOVED lines=13> */
.L_x_17978:
[----:B------:R-:W-:Y:S05]  /*3dd0*/  BSYNC.RECONVERGENT B3 ;  /* 0x0000000000037941 */ /* 0x000fea0003800200 */
.L_x_17977:
        /* <DEDUP_REMOVED lines=46> */
.L_x_17975:
[----:B------:R-:W-:Y:S05]  /*40c0*/  BSYNC.RECONVERGENT B2 ;  /* 0x0000000000027941 */ /* 0x000fea0003800200 */
.L_x_17974:
        /* <DEDUP_REMOVED lines=10> */
.L_x_17973:
[----:B------:R-:W-:Y:S05]  /*4170*/  BSYNC.RECONVERGENT B1 ;  /* 0x0000000000017941 */ /* 0x000fea0003800200 */
.L_x_17972:
        /* <DEDUP_REMOVED lines=17> */
.L_x_17983:
        /* <DEDUP_REMOVED lines=13> */
.L_x_17985:
[----:B------:R-:W-:Y:S05]  /*4360*/  BSYNC.RECONVERGENT B3 ;  /* 0x0000000000037941 */ /* 0x000fea0003800200 */
.L_x_17984:
        /* <DEDUP_REMOVED lines=47> */
.L_x_17982:
[----:B------:R-:W-:Y:S05]  /*4660*/  BSYNC.RECONVERGENT B2 ;  /* 0x0000000000027941 */ /* 0x000fea0003800200 */
.L_x_17981:
        /* <DEDUP_REMOVED lines=11> */
.L_x_17980:
[----:B------:R-:W-:Y:S05]  /*4720*/  BSYNC.RECONVERGENT B1 ;  /* 0x0000000000017941 */ /* 0x000fea0003800200 */
.L_x_17979:
        /* <DEDUP_REMOVED lines=17> */
.L_x_17990:
        /* <DEDUP_REMOVED lines=13> */
.L_x_17992:
[----:B------:R-:W-:Y:S05]  /*4910*/  BSYNC.RECONVERGENT B3 ;  /* 0x0000000000037941 */ /* 0x000fea0003800200 */
.L_x_17991:
        /* <DEDUP_REMOVED lines=47> */
.L_x_17989:
[----:B------:R-:W-:Y:S05]  /*4c10*/  BSYNC.RECONVERGENT B2 ;  /* 0x0000000000027941 */ /* 0x000fea0003800200 */
.L_x_17988:
        /* <DEDUP_REMOVED lines=10> */
.L_x_17987:
[----:B------:R-:W-:Y:S05]  /*4cc0*/  BSYNC.RECONVERGENT B1 ;  /* 0x0000000000017941 */ /* 0x000fea0003800200 */
.L_x_17986:
        /* <DEDUP_REMOVED lines=17> */
.L_x_17997:
        /* <DEDUP_REMOVED lines=13> */
.L_x_17999:
[----:B------:R-:W-:Y:S05]  /*4eb0*/  BSYNC.RECONVERGENT B3 ;  /* 0x0000000000037941 */ /* 0x000fea0003800200 */
.L_x_17998:
        /* <DEDUP_REMOVED lines=47> */
.L_x_17996:
[----:B------:R-:W-:Y:S05]  /*51b0*/  BSYNC.RECONVERGENT B2 ;  /* 0x0000000000027941 */ /* 0x000fea0003800200 */
.L_x_17995:
        /* <DEDUP_REMOVED lines=11> */
.L_x_17994:
[----:B------:R-:W-:Y:S05]  /*5270*/  BSYNC.RECONVERGENT B1 ;  /* 0x0000000000017941 */ /* 0x000fea0003800200 */
.L_x_17993:
        /* <DEDUP_REMOVED lines=17> */
.L_x_18004:
        /* <DEDUP_REMOVED lines=13> */
.L_x_18006:
[----:B------:R-:W-:Y:S05]  /*5460*/  BSYNC.RECONVERGENT B3 ;  /* 0x0000000000037941 */ /* 0x000fea0003800200 */
.L_x_18005:
        /* <DEDUP_REMOVED lines=47> */
.L_x_18003:
[----:B------:R-:W-:Y:S05]  /*5760*/  BSYNC.RECONVERGENT B2 ;  /* 0x0000000000027941 */ /* 0x000fea0003800200 */
.L_x_18002:
        /* <DEDUP_REMOVED lines=10> */
.L_x_18001:
[----:B------:R-:W-:Y:S05]  /*5810*/  BSYNC.RECONVERGENT B1 ;  /* 0x0000000000017941 */ /* 0x000fea0003800200 */
.L_x_18000:
        /* <DEDUP_REMOVED lines=17> */
.L_x_18011:
        /* <DEDUP_REMOVED lines=13> */
.L_x_18013:
[----:B------:R-:W-:Y:S05]  /*5a00*/  BSYNC.RECONVERGENT B3 ;  /* 0x0000000000037941 */ /* 0x000fea0003800200 */
.L_x_18012:
        /* <DEDUP_REMOVED lines=47> */
.L_x_18010:
[----:B------:R-:W-:Y:S05]  /*5d00*/  BSYNC.RECONVERGENT B2 ;  /* 0x0000000000027941 */ /* 0x000fea0003800200 */
.L_x_18009:
        /* <DEDUP_REMOVED lines=11> */
.L_x_18008:
[----:B------:R-:W-:Y:S05]  /*5dc0*/  BSYNC.RECONVERGENT B1 ;  /* 0x0000000000017941 */ /* 0x000fea0003800200 */
.L_x_18007:
        /* <DEDUP_REMOVED lines=17> */
.L_x_18018:
        /* <DEDUP_REMOVED lines=13> */
.L_x_18020:
[----:B------:R-:W-:Y:S05]  /*5fb0*/  BSYNC.RECONVERGENT B3 ;  /* 0x0000000000037941 */ /* 0x000fea0003800200 */
.L_x_18019:
        /* <DEDUP_REMOVED lines=15> */
[----:B------:R-:W-:Y:S01]  /*60b0*/  IADD3 R123, PT, PT, R2, 0x78dde6e4, RZ ;  /* 0x78dde6e4027b7810 */ /* 0x000fe20007ffe0ff */
        /* <DEDUP_REMOVED lines=31> */
.L_x_18017:
[----:B------:R-:W-:Y:S05]  /*62b0*/  BSYNC.RECONVERGENT B2 ;  /* 0x0000000000027941 */ /* 0x000fea0003800200 */
.L_x_18016:
        /* <DEDUP_REMOVED lines=10> */
.L_x_18015:
[----:B------:R-:W-:Y:S05]  /*6360*/  BSYNC.RECONVERGENT B1 ;  /* 0x0000000000017941 */ /* 0x000fea0003800200 */
.L_x_18014:
        /* <DEDUP_REMOVED lines=16> */
.L_x_18023:
        /* <DEDUP_REMOVED lines=13> */
.L_x_18025:
[----:B------:R-:W-:Y:S05]  /*6540*/  BSYNC.RECONVERGENT B2 ;  /* 0x0000000000027941 */ /* 0x000fea0003800200 */
.L_x_18024:
[----:B------:R-:W-:Y:S01]  /*6550*/  IMAD.WIDE.U32 R124, R146, -0x326172a9, RZ ;  /* 0xcd9e8d57927c7825 */ /* 0x000fe200078e00ff */
[----:B------:R-:W-:-:S03]  /*6560*/  LOP3.LUT R128, R153, R121, R3, 0x96, !PT ;  /* 0x0000007999807212 */ /* 0x000fc600078e9603 */
[----:B------:R-:W-:Y:S02]  /*6570*/  HFMA2 R123, -RZ, RZ, 0, 0 ;  /* 0x00000000ff7b7431 */ /* 0x000fe400000001ff */
        /* <DEDUP_REMOVED lines=44> */
.L_x_18022:
[----:B------:R-:W-:Y:S05]  /*6840*/  BSYNC.RECONVERGENT B1 ;  /* 0x0000000000017941 */ /* 0x000fea0003800200 */
.L_x_18021:
        /* <DEDUP_REMOVED lines=11> */
.L_x_17966:
[----:B------:R-:W-:Y:S05]  /*6900*/  BSYNC.RECONVERGENT B0 ;  /* 0x0000000000007941 */ /* 0x000fea0003800200 */
.L_x_17915:
        /* <DEDUP_REMOVED lines=32> */
.L_x_18027:
[----:B------:R-:W-:Y:S05]  /*6b10*/  BSYNC.RECONVERGENT B0 ;  /* 0x0000000000007941 */ /* 0x000fea0003800200 */
.L_x_18026:
[----:B-----5:R2:W5:Y:S04]  /*6b20*/  @P1 LDG.E.128 R4, desc[UR6][R128.64] ;  /* 0x0000000680041981 */ /* 0x020568000c1e1d00 */
[----:B------:R2:W5:Y:S04]  /*6b30*/  @P0 LDG.E.128 R104, desc[UR6][R130.64] ;  /* 0x0000000682680981 */ /* 0x000568000c1e1d00 */
[----:B------:R2:W5:Y:S01]  /*6b40*/  @P0 LDG.E.128 R108, desc[UR6][R130.64+0x10] ;  /* 0x00001006826c0981 */ /* 0x000562000c1e1d00 */
[----:B------:R-:W-:Y:S04]  /*6b50*/  BSSY.RECONVERGENT B0, `(.L_x_18028) ;  /* 0x00005ae000007945 */ /* 0x000fe80003800200 */
[----:B------:R-:W-:Y:S05]  /*6b60*/  @!P0 BRA `(.L_x_18029) ;  /* 0x0000002c005c8947 */ /* 0x000fea0003800000 */
[----:B------:R-:W-:Y:S01]  /*6b70*/  ISETP.GT.AND P2, PT, R136, RZ, PT ;  /* 0x000000ff8800720c */ /* 0x000fe20003f44270 */
[----:B------:R-:W-:Y:S01]  /*6b80*/  BSSY.RECONVERGENT B1, `(.L_x_18030) ;  /* 0x000005c000017945 */ /* 0x000fe20003800200 */
[----:B--2---:R-:W-:Y:S01]  /*6b90*/  MOV R130, R122 ;  /* 0x0000007a00827202 */ /* 0x004fe20000000f00 */
[----:B-1----:R-:W-:Y:S02]  /*6ba0*/  IMAD.MOV.U32 R124, RZ, RZ, R123 ;  /* 0x000000ffff7c7224 */ /* 0x002fe400078e007b */
[----:B0----5:R-:W-:-:S08]  /*6bb0*/  IMAD.MOV.U32 R120, RZ, RZ, R104 ;  /* 0x000000ffff787224 */ /* 0x021fd000078e0068 */
        /* <DEDUP_REMOVED lines=17> */
.L_x_18034:
        /* <DEDUP_REMOVED lines=13> */
.L_x_18036:
[----:B------:R-:W-:Y:S05]  /*6da0*/  BSYNC.RECONVERGENT B3 ;  /* 0x0000000000037941 */ /* 0x000fea0003800200 */
.L_x_18035:
        /* <DEDUP_REMOVED lines=46> */
.L_x_18033:
[----:B------:R-:W-:Y:S05]  /*7090*/  BSYNC.RECONVERGENT B2 ;  /* 0x0000000000027941 */ /* 0x000fea0003800200 */
.L_x_18032:
        /* <DEDUP_REMOVED lines=10> */
.L_x_18031:
[----:B------:R-:W-:Y:S05]  /*7140*/  BSYNC.RECONVERGENT B1 ;  /* 0x0000000000017941 */ /* 0x000fea0003800200 */
.L_x_18030:
        /* <DEDUP_REMOVED lines=17> */
.L_x_18041:
        /* <DEDUP_REMOVED lines=13> */
.L_x_18043:
[----:B------:R-:W-:Y:S05]  /*7330*/  BSYNC.RECONVERGENT B3 ;  /* 0x0000000000037941 */ /* 0x000fea0003800200 */
.L_x_18042:
        /* <DEDUP_REMOVED lines=47> */
.L_x_18040:
[----:B------:R-:W-:Y:S05]  /*7630*/  BSYNC.RECONVERGENT B2 ;  /* 0x0000000000027941 */ /* 0x000fea0003800200 */
.L_x_18039:
        /* <DEDUP_REMOVED lines=11> */
.L_x_18038:
[----:B------:R-:W-:Y:S05]  /*76f0*/  BSYNC.RECONVERGENT B1 ;  /* 0x0000000000017941 */ /* 0x000fea0003800200 */
.L_x_18037:
        /* <DEDUP_REMOVED lines=17> */
.L_x_18048:
        /* <DEDUP_REMOVED lines=13> */
.L_x_18050:
[----:B------:R-:W-:Y:S05]  /*78e0*/  BSYNC.RECONVERGENT B3 ;  /* 0x0000000000037941 */ /* 0x000fea0003800200 */
.L_x_18049:
        /* <DEDUP_REMOVED lines=47> */
.L_x_18047:
[----:B------:R-:W-:Y:S05]  /*7be0*/  BSYNC.RECONVERGENT B2 ;  /* 0x0000000000027941 */ /* 0x000fea0003800200 */
.L_x_18046:
        /* <DEDUP_REMOVED lines=10> */
.L_x_18045:
[----:B------:R-:W-:Y:S05]  /*7c90*/  BSYNC.RECONVERGENT B1 ;  /* 0x0000000000017941 */ /* 0x000fea0003800200 */
.L_x_18044:
        /* <DEDUP_REMOVED lines=17> */
.L_x_18055:
        /* <DEDUP_REMOVED lines=13> */
.L_x_18057:
[----:B------:R-:W-:Y:S05]  /*7e80*/  BSYNC.RECONVERGENT B3 ;  /* 0x0000000000037941 */ /* 0x000fea0003800200 */
.L_x_18056:
        /* <DEDUP_REMOVED lines=47> */
.L_x_18054:
[----:B------:R-:W-:Y:S05]  /*8180*/  BSYNC.RECONVERGENT B2 ;  /* 0x0000000000027941 */ /* 0x000fea0003800200 */
.L_x_18053:
        /* <DEDUP_REMOVED lines=11> */
.L_x_18052:
[----:B------:R-:W-:Y:S05]  /*8240*/  BSYNC.RECONVERGENT B1 ;  /* 0x0000000000017941 */ /* 0x000fea0003800200 */
.L_x_18051:
        /* <DEDUP_REMOVED lines=17> */
.L_x_18062:
        /* <DEDUP_REMOVED lines=13> */
.L_x_18064:
[----:B------:R-:W-:Y:S05]  /*8430*/  BSYNC.RECONVERGENT B3 ;  /* 0x0000000000037941 */ /* 0x000fea0003800200 */
.L_x_18063:
        /* <DEDUP_REMOVED lines=44> */
[----:B------:R-:W-:Y:S01]  /*8700*/  MOV R130, R126 ;  /* 0x0000007e00827202 */ /* 0x000fe20000000f00 */
[----:B------:R-:W-:Y:S01]  /*8710*/  IMAD.MOV.U32 R126, RZ, RZ, RZ ;  /* 0x000000ffff7e7224 */ /* 0x000fe200078e00ff */
[----:B------:R-:W-:-:S07]  /*8720*/  LOP3.LUT R150, R166, R150, R127, 0x96, !PT ;  /* 0x00000096a6967212 */ /* 0x000fce00078e967f */
.L_x_18061:
[----:B------:R-:W-:Y:S05]  /*8730*/  BSYNC.RECONVERGENT B2 ;  /* 0x0000000000027941 */ /* 0x000fea0003800200 */
.L_x_18060:
        /* <DEDUP_REMOVED lines=10> */
.L_x_18059:
[----:B------:R-:W-:Y:S05]  /*87e0*/  BSYNC.RECONVERGENT B1 ;  /* 0x0000000000017941 */ /* 0x000fea0003800200 */
.L_x_18058:
        /* <DEDUP_REMOVED lines=17> */
.L_x_18069:
        /* <DEDUP_REMOVED lines=13> */
.L_x_18071:
[----:B------:R-:W-:Y:S05]  /*89d0*/  BSYNC.RECONVERGENT B3 ;  /* 0x0000000000037941 */ /* 0x000fea0003800200 */
.L_x_18070:
        /* <DEDUP_REMOVED lines=47> */
.L_x_18068:
[----:B------:R-:W-:Y:S05]  /*8cd0*/  BSYNC.RECONVERGENT B2 ;  /* 0x0000000000027941 */ /* 0x000fea0003800200 */
.L_x_18067:
        /* <DEDUP_REMOVED lines=11> */
.L_x_18066:
[----:B------:R-:W-:Y:S05]  /*8d90*/  BSYNC.RECONVERGENT B1 ;  /* 0x0000000000017941 */ /* 0x000fea0003800200 */
.L_x_18065:
        /* <DEDUP_REMOVED lines=17> */
.L_x_18076:
        /* <DEDUP_REMOVED lines=13> */
.L_x_18078:
[----:B------:R-:W-:Y:S05]  /*8f80*/  BSYNC.RECONVERGENT B3 ;  /* 0x0000000000037941 */ /* 0x000fea0003800200 */
.L_x_18077:
        /* <DEDUP_REMOVED lines=47> */
.L_x_18075:
[----:B------:R-:W-:Y:S05]  /*9280*/  BSYNC.RECONVERGENT B2 ;  /* 0x0000000000027941 */ /* 0x000fea0003800200 */
.L_x_18074:
        /* <DEDUP_REMOVED lines=10> */
.L_x_18073:
[----:B------:R-:W-:Y:S05]  /*9330*/  BSYNC.RECONVERGENT B1 ;  /* 0x0000000000017941 */ /* 0x000fea0003800200 */
.L_x_18072:
        /* <DEDUP_REMOVED lines=16> */
.L_x_18082:
        /* <DEDUP_REMOVED lines=13> */
.L_x_18084:
[----:B------:R-:W-:Y:S05]  /*9510*/  BSYNC.RECONVERGENT B2 ;  /* 0x0000000000027941 */ /* 0x000fea0003800200 */
.L_x_18083:
        /* <DEDUP_REMOVED lines=47> */
.L_x_18081:
[----:B------:R-:W-:Y:S05]  /*9810*/  BSYNC.RECONVERGENT B1 ;  /* 0x0000000000017941 */ /* 0x000fea0003800200 */
.L_x_18080:
        /* <DEDUP_REMOVED lines=12> */
.L_x_18029:
[----:B------:R-:W-:Y:S01]  /*98e0*/  BSSY.RECONVERGENT B1, `(.L_x_18085) ;  /* 0x000005c000017945 */ /* 0x000fe20003800200 */
[----:B--2---:R-:W-:Y:S01]  /*98f0*/  IMAD.MOV.U32 R130, RZ, RZ, R122 ;  /* 0x000000ffff827224 */ /* 0x004fe200078e007a */
[----:B-1----:R-:W-:Y:S01]  /*9900*/  MOV R124, R123 ;  /* 0x0000007b007c7202 */ /* 0x002fe20000000f00 */
[----:B0-----:R-:W-:Y:S01]  /*9910*/  IMAD.MOV.U32 R120, RZ, RZ, RZ ;  /* 0x000000ffff787224 */ /* 0x001fe200078e00ff */
        /* <DEDUP_REMOVED lines=17> */
.L_x_18089:
        /* <DEDUP_REMOVED lines=13> */
.L_x_18091:
[----:B------:R-:W-:Y:S05]  /*9b00*/  BSYNC.RECONVERGENT B3 ;  /* 0x0000000000037941 */ /* 0x000fea0003800200 */
.L_x_18090:
        /* <DEDUP_REMOVED lines=46> */
.L_x_18088:
[----:B------:R-:W-:Y:S05]  /*9df0*/  BSYNC.RECONVERGENT B2 ;  /* 0x0000000000027941 */ /* 0x000fea0003800200 */
.L_x_18087:
        /* <DEDUP_REMOVED lines=10> */
.L_x_18086:
[----:B------:R-:W-:Y:S05]  /*9ea0*/  BSYNC.RECONVERGENT B1 ;  /* 0x0000000000017941 */ /* 0x000fea0003800200 */
.L_x_18085:
        /* <DEDUP_REMOVED lines=17> */
.L_x_18096:
        /* <DEDUP_REMOVED lines=13> */
.L_x_18098:
[----:B------:R-:W-:Y:S05]  /*a090*/  BSYNC.RECONVERGENT B3 ;  /* 0x0000000000037941 */ /* 0x000fea0003800200 */
.L_x_18097:
        /* <DEDUP_REMOVED lines=47> */
.L_x_18095:
[----:B------:R-:W-:Y:S05]  /*a390*/  BSYNC.RECONVERGENT B2 ;  /* 0x0000000000027941 */ /* 0x000fea0003800200 */
.L_x_18094:
        /* <DEDUP_REMOVED lines=11> */
.L_x_18093:
[----:B------:R-:W-:Y:S05]  /*a450*/  BSYNC.RECONVERGENT B1 ;  /* 0x0000000000017941 */ /* 0x000fea0003800200 */
.L_x_18092:
        /* <DEDUP_REMOVED lines=17> */
.L_x_18103:
        /* <DEDUP_REMOVED lines=13> */
.L_x_18105:
[----:B------:R-:W-:Y:S05]  /*a640*/  BSYNC.RECONVERGENT B3 ;  /* 0x0000000000037941 */ /* 0x000fea0003800200 */
.L_x_18104:
        /* <DEDUP_REMOVED lines=43> */
[----:B------:R-:W-:Y:S02]  /*a900*/  IMAD.MOV.U32 R130, RZ, RZ, R124 ;  /* 0x000000ffff827224 */ /* 0x000fe400078e007c */
[----:B------:R-:W-:Y:S02]  /*a910*/  HFMA2 R124, -RZ, RZ, 0, 0 ;  /* 0x00000000ff7c7431 */ /* 0x000fe400000001ff */
[----:B------:R-:W-:Y:S01]  /*a920*/  IMAD.MOV.U32 R152, RZ, RZ, R126 ;  /* 0x000000ffff987224 */ /* 0x000fe200078e007e */
[----:B------:R-:W-:-:S07]  /*a930*/  LOP3.LUT R150, R166, R150, R125, 0x96, !PT ;  /* 0x00000096a6967212 */ /* 0x000fce00078e967d */
.L_x_18102:
[----:B------:R-:W-:Y:S05]  /*a940*/  BSYNC.RECONVERGENT B2 ;  /* 0x0000000000027941 */ /* 0x000fea0003800200 */
.L_x_18101:
        /* <DEDUP_REMOVED lines=10> */
.L_x_18100:
[----:B------:R-:W-:Y:S05]  /*a9f0*/  BSYNC.RECONVERGENT B1 ;  /* 0x0000000000017941 */ /* 0x000fea0003800200 */
.L_x_18099:
        /* <DEDUP_REMOVED lines=17> */
.L_x_18110:
        /* <DEDUP_REMOVED lines=13> */
.L_x_18112:
[----:B------:R-:W-:Y:S05]  /*abe0*/  BSYNC.RECONVERGENT B3 ;  /* 0x0000000000037941 */ /* 0x000fea0003800200 */
.L_x_18111:
        /* <DEDUP_REMOVED lines=47> */
.L_x_18109:
[----:B------:R-:W-:Y:S05]  /*aee0*/  BSYNC.RECONVERGENT B2 ;  /* 0x0000000000027941 */ /* 0x000fea0003800200 */
.L_x_18108:
        /* <DEDUP_REMOVED lines=11> */
.L_x_18107:
[----:B------:R-:W-:Y:S05]  /*afa0*/  BSYNC.RECONVERGENT B1 ;  /* 0x0000000000017941 */ /* 0x000fea0003800200 */
.L_x_18106:
        /* <DEDUP_REMOVED lines=17> */
.L_x_18117:
        /* <DEDUP_REMOVED lines=13> */
.L_x_18119:
[----:B------:R-:W-:Y:S05]  /*b190*/  BSYNC.RECONVERGENT B3 ;  /* 0x0000000000037941 */ /* 0x000fea0003800200 */
.L_x_18118:
        /* <DEDUP_REMOVED lines=47> */
.L_x_18116:
[----:B------:R-:W-:Y:S05]  /*b490*/  BSYNC.RECONVERGENT B2 ;  /* 0x0000000000027941 */ /* 0x000fea0003800200 */
.L_x_18115:
        /* <DEDUP_REMOVED lines=10> */
.L_x_18114:
[----:B------:R-:W-:Y:S05]  /*b540*/  BSYNC.RECONVERGENT B1 ;  /* 0x0000000000017941 */ /* 0x000fea0003800200 */
.L_x_18113:
        /* <DEDUP_REMOVED lines=17> */
.L_x_18124:
        /* <DEDUP_REMOVED lines=13> */
.L_x_18126:
[----:B------:R-:W-:Y:S05]  /*b730*/  BSYNC.RECONVERGENT B3 ;  /* 0x0000000000037941 */ /* 0x000fea0003800200 */
.L_x_18125:
        /* <DEDUP_REMOVED lines=47> */
.L_x_18123:
[----:B------:R-:W-:Y:S05]  /*ba30*/  BSYNC.RECONVERGENT B2 ;  /* 0x0000000000027941 */ /* 0x000fea0003800200 */
.L_x_18122:
        /* <DEDUP_REMOVED lines=11> */
.L_x_18121:
[----:B------:R-:W-:Y:S05]  /*baf0*/  BSYNC.RECONVERGENT B1 ;  /* 0x0000000000017941 */ /* 0x000fea0003800200 */
.L_x_18120:
        /* <DEDUP_REMOVED lines=17> */
.L_x_18131:
        /* <DEDUP_REMOVED lines=13> */
.L_x_18133:
[----:B------:R-:W-:Y:S05]  /*bce0*/  BSYNC.RECONVERGENT B3 ;  /* 0x0000000000037941 */ /* 0x000fea0003800200 */
.L_x_18132:
        /* <DEDUP_REMOVED lines=47> */
.L_x_18130:
[----:B------:R-:W-:Y:S05]  /*bfe0*/  BSYNC.RECONVERGENT B2 ;  /* 0x0000000000027941 */ /* 0x000fea0003800200 */
.L_x_18129:
        /* <DEDUP_REMOVED lines=10> */
.L_x_18128:
[----:B------:R-:W-:Y:S05]  /*c090*/  BSYNC.RECONVERGENT B1 ;  /* 0x0000000000017941 */ /* 0x000fea0003800200 */
.L_x_18127:
        /* <DEDUP_REMOVED lines=16> */
.L_x_18136:
        /* <DEDUP_REMOVED lines=13> */
.L_x_18138:
[----:B------:R-:W-:Y:S05]  /*c270*/  BSYNC.RECONVERGENT B2 ;  /* 0x0000000000027941 */ /* 0x000fea0003800200 */
.L_x_18137:
        /* <DEDUP_REMOVED lines=47> */
.L_x_18135:
[----:B------:R-:W-:Y:S05]  /*c570*/  BSYNC.RECONVERGENT B1 ;  /* 0x0000000000017941 */ /* 0x000fea0003800200 */
.L_x_18134:
        /* <DEDUP_REMOVED lines=11> */
.L_x_18079:
[----:B------:R-:W-:Y:S05]  /*c630*/  BSYNC.RECONVERGENT B0 ;  /* 0x0000000000007941 */ /* 0x000fea0003800200 */
.L_x_18028:
        /* <DEDUP_REMOVED lines=27> */
[----:B------:R-:W-:Y:S02]  /*c7f0*/  IADD3 R133, PT, PT, R137, 0x20, RZ ;  /* 0x0000002089857810 */ /* 0x000fe40007ffe0ff */
[----:B------:R-:W-:Y:S02]  /*c800*/  LOP3.LUT R183, R142, R132, R140, 0xfe, !PT ;  /* 0x000000848eb77212 */ /* 0x000fe400078efe8c */
[----:B------:R-:W-:Y:S01]  /*c810*/  LOP3.LUT R143, R181, R143, RZ, 0xfc, !PT ;  /* 0x0000008fb58f7212 */ /* 0x000fe200078efcff */
[----:B0-----:R-:W-:Y:S01]  /*c820*/  IMAD.WIDE.U32 R132, R133, 0x8, R178 ;  /* 0x0000000885847825 */ /* 0x001fe200078e00b2 */
[----:B------:R-:W-:-:S05]  /*c830*/  LOP3.LUT R142, R183, 0xff, R154, 0xf8, !PT ;  /* 0x000000ffb78e7812 */ /* 0x000fca00078ef89a */
[----:B------:R0:W-:Y:S02]  /*c840*/  STG.E.64 desc[UR6][R132.64], R142 ;  /* 0x0000008e84007986 */ /* 0x0001e4000c101b06 */
.L_x_18140:
[----:B------:R-:W-:Y:S05]  /*c850*/  BSYNC.RECONVERGENT B0 ;  /* 0x0000000000007941 */ /* 0x000fea0003800200 */
.L_x_18139:
        /* <DEDUP_REMOVED lines=9> */
[----:B-1---5:R-:W-:-:S09]  /*c8f0*/  IMAD.MOV.U32 R128, RZ, RZ, R104 ;  /* 0x000000ffff807224 */ /* 0x022fd200078e0068 */
        /* <DEDUP_REMOVED lines=17> */
.L_x_18147:
        /* <DEDUP_REMOVED lines=13> */
.L_x_18149:
[----:B------:R-:W-:Y:S05]  /*cae0*/  BSYNC.RECONVERGENT B3 ;  /* 0x0000000000037941 */ /* 0x000fea0003800200 */
.L_x_18148:
        /* <DEDUP_REMOVED lines=47> */
.L_x_18146:
[----:B------:R-:W-:Y:S05]  /*cde0*/  BSYNC.RECONVERGENT B2 ;  /* 0x0000000000027941 */ /* 0x000fea0003800200 */
.L_x_18145:
        /* <DEDUP_REMOVED lines=10> */
.L_x_18144:
[----:B------:R-:W-:Y:S05]  /*ce90*/  BSYNC.RECONVERGENT B1 ;  /* 0x0000000000017941 */ /* 0x000fea0003800200 */
.L_x_18143:
        /* <DEDUP_REMOVED lines=17> */
.L_x_18154:
        /* <DEDUP_REMOVED lines=13> */
.L_x_18156:
[----:B------:R-:W-:Y:S05]  /*d080*/  BSYNC.RECONVERGENT B3 ;  /* 0x0000000000037941 */ /* 0x000fea0003800200 */
.L_x_18155:
        /* <DEDUP_REMOVED lines=47> */
.L_x_18153:
[----:B------:R-:W-:Y:S05]  /*d380*/  BSYNC.RECONVERGENT B2 ;  /* 0x0000000000027941 */ /* 0x000fea0003800200 */
.L_x_18152:
        /* <DEDUP_REMOVED lines=11> */
.L_x_18151:
[----:B------:R-:W-:Y:S05]  /*d440*/  BSYNC.RECONVERGENT B1 ;  /* 0x0000000000017941 */ /* 0x000fea0003800200 */
.L_x_18150:
        /* <DEDUP_REMOVED lines=17> */
.L_x_18161:
        /* <DEDUP_REMOVED lines=13> */
.L_x_18163:
[----:B------:R-:W-:Y:S05]  /*d630*/  BSYNC.RECONVERGENT B3 ;  /* 0x0000000000037941 */ /* 0x000fea0003800200 */
.L_x_18162:
        /* <DEDUP_REMOVED lines=47> */
.L_x_18160:
[----:B------:R-:W-:Y:S05]  /*d930*/  BSYNC.RECONVERGENT B2 ;  /* 0x0000000000027941 */ /* 0x000fea0003800200 */
.L_x_18159:
        /* <DEDUP_REMOVED lines=10> */
.L_x_18158:
[----:B------:R-:W-:Y:S05]  /*d9e0*/  BSYNC.RECONVERGENT B1 ;  /* 0x0000000000017941 */ /* 0x000fea0003800200 */
.L_x_18157:
        /* <DEDUP_REMOVED lines=17> */
.L_x_18168:
        /* <DEDUP_REMOVED lines=13> */
.L_x_18170:
[----:B------:R-:W-:Y:S05]  /*dbd0*/  BSYNC.RECONVERGENT B3 ;  /* 0x0000000000037941 */ /* 0x000fea0003800200 */
.L_x_18169:
        /* <DEDUP_REMOVED lines=47> */
.L_x_18167:
[----:B------:R-:W-:Y:S05]  /*ded0*/  BSYNC.RECONVERGENT B2 ;  /* 0x0000000000027941 */ /* 0x000fea0003800200 */
.L_x_18166:
        /* <DEDUP_REMOVED lines=11> */
.L_x_18165:
[----:B------:R-:W-:Y:S05]  /*df90*/  BSYNC.RECONVERGENT B1 ;  /* 0x0000000000017941 */ /* 0x000fea0003800200 */
.L_x_18164:
        /* <DEDUP_REMOVED lines=17> */
.L_x_18175:
        /* <DEDUP_REMOVED lines=13> */
.L_x_18177:
[----:B------:R-:W-:Y:S05]  /*e180*/  BSYNC.RECONVERGENT B3 ;  /* 0x0000000000037941 */ /* 0x000fea0003800200 */
.L_x_18176:
        /* <DEDUP_REMOVED lines=47> */
.L_x_18174:
[----:B------:R-:W-:Y:S05]  /*e480*/  BSYNC.RECONVERGENT B2 ;  /* 0x0000000000027941 */ /* 0x000fea0003800200 */
.L_x_18173:
        /* <DEDUP_REMOVED lines=10> */
.L_x_18172:
[----:B------:R-:W-:Y:S05]  /*e530*/  BSYNC.RECONVERGENT B1 ;  /* 0x0000000000017941 */ /* 0x000fea0003800200 */
.L_x_18171:
        /* <DEDUP_REMOVED lines=17> */
.L_x_18182:
        /* <DEDUP_REMOVED lines=13> */
.L_x_18184:
[----:B------:R-:W-:Y:S05]  /*e720*/  BSYNC.RECONVERGENT B3 ;  /* 0x0000000000037941 */ /* 0x000fea0003800200 */
.L_x_18183:
        /* <DEDUP_REMOVED lines=47> */
.L_x_18181:
[----:B------:R-:W-:Y:S05]  /*ea20*/  BSYNC.RECONVERGENT B2 ;  /* 0x0000000000027941 */ /* 0x000fea0003800200 */
.L_x_18180:
        /* <DEDUP_REMOVED lines=11> */
.L_x_18179:
[----:B------:R-:W-:Y:S05]  /*eae0*/  BSYNC.RECONVERGENT B1 ;  /* 0x0000000000017941 */ /* 0x000fea0003800200 */
.L_x_18178:
        /* <DEDUP_REMOVED lines=17> */
.L_x_18189:
        /* <DEDUP_REMOVED lines=13> */
.L_x_18191:
[----:B------:R-:W-:Y:S05]  /*ecd0*/  BSYNC.RECONVERGENT B3 ;  /* 0x0000000000037941 */ /* 0x000fea0003800200 */
.L_x_18190:
        /* <DEDUP_REMOVED lines=47> */
.L_x_18188:
[----:B------:R-:W-:Y:S05]  /*efd0*/  BSYNC.RECONVERGENT B2 ;  /* 0x0000000000027941 */ /* 0x000fea0003800200 */
.L_x_18187:
        /* <DEDUP_REMOVED lines=10> */
.L_x_18186:
[----:B------:R-:W-:Y:S05]  /*f080*/  BSYNC.RECONVERGENT B1 ;  /* 0x0000000000017941 */ /* 0x000fea0003800200 */
.L_x_18185:
        /* <DEDUP_REMOVED lines=16> */
.L_x_18195:
        /* <DEDUP_REMOVED lines=13> */
.L_x_18197:
[----:B------:R-:W-:Y:S05]  /*f260*/  BSYNC.RECONVERGENT B2 ;  /* 0x0000000000027941 */ /* 0x000fea0003800200 */
.L_x_18196:
        /* <DEDUP_REMOVED lines=47> */
.L_x_18194:
[----:B------:R-:W-:Y:S05]  /*f560*/  BSYNC.RECONVERGENT B1 ;  /* 0x0000000000017941 */ /* 0x000fea0003800200 */
.L_x_18193:
        /* <DEDUP_REMOVED lines=12> */
.L_x_18142:
[----:B------:R-:W-:Y:S01]  /*f630*/  BSSY.RECONVERGENT B1, `(.L_x_18198) ;  /* 0x000005d000017945 */ /* 0x000fe20003800200 */
[----:B------:R-:W-:Y:S01]  /*f640*/  IMAD.MOV.U32 R138, RZ, RZ, R130 ;  /* 0x000000ffff8a7224 */ /* 0x000fe200078e0082 */
[----:B0-----:R-:W-:Y:S01]  /*f650*/  MOV R132, R131 ;  /* 0x0000008300847202 */ /* 0x001fe20000000f00 */
[----:B-1----:R-:W-:Y:S01]  /*f660*/  IMAD.MOV.U32 R128, RZ, RZ, RZ ;  /* 0x000000ffff807224 */ /* 0x002fe200078e00ff */
        /* <DEDUP_REMOVED lines=17> */
.L_x_18202:
        /* <DEDUP_REMOVED lines=13> */
.L_x_18204:
[----:B------:R-:W-:Y:S05]  /*f850*/  BSYNC.RECONVERGENT B3 ;  /* 0x0000000000037941 */ /* 0x000fea0003800200 */
.L_x_18203:
        /* <DEDUP_REMOVED lines=47> */
.L_x_18201:
[----:B------:R-:W-:Y:S05]  /*fb50*/  BSYNC.RECONVERGENT B2 ;  /* 0x0000000000027941 */ /* 0x000fea0003800200 */
.L_x_18200:
        /* <DEDUP_REMOVED lines=10> */
.L_x_18199:
[----:B------:R-:W-:Y:S05]  /*fc00*/  BSYNC.RECONVERGENT B1 ;  /* 0x0000000000017941 */ /* 0x000fea0003800200 */
.L_x_18198:
        /* <DEDUP_REMOVED lines=17> */
.L_x_18209:
        /* <DEDUP_REMOVED lines=13> */
.L_x_18211:
[----:B------:R-:W-:Y:S05]  /*fdf0*/  BSYNC.RECONVERGENT B3 ;  /* 0x0000000000037941 */ /* 0x000fea0003800200 */
.L_x_18210:
        /* <DEDUP_REMOVED lines=47> */
.L_x_18208:
[----:B------:R-:W-:Y:S05]  /*100f0*/  BSYNC.RECONVERGENT B2 ;  /* 0x0000000000027941 */ /* 0x000fea0003800200 */
.L_x_18207:
        /* <DEDUP_REMOVED lines=11> */
.L_x_18206:
[----:B------:R-:W-:Y:S05]  /*101b0*/  BSYNC.RECONVERGENT B1 ;  /* 0x0000000000017941 */ /* 0x000fea0003800200 */
.L_x_18205:
        /* <DEDUP_REMOVED lines=17> */
.L_x_18216:
        /* <DEDUP_REMOVED lines=13> */
.L_x_18218:
[----:B------:R-:W-:Y:S05]  /*103a0*/  BSYNC.RECONVERGENT B3 ;  /* 0x0000000000037941 */ /* 0x000fea0003800200 */
.L_x_18217:
        /* <DEDUP_REMOVED lines=47> */
.L_x_18215:
[----:B------:R-:W-:Y:S05]  /*106a0*/  BSYNC.RECONVERGENT B2 ;  /* 0x0000000000027941 */ /* 0x000fea0003800200 */
.L_x_18214:
        /* <DEDUP_REMOVED lines=10> */
.L_x_18213:
[----:B------:R-:W-:Y:S05]  /*10750*/  BSYNC.RECONVERGENT B1 ;  /* 0x0000000000017941 */ /* 0x000fea0003800200 */
.L_x_18212:
        /* <DEDUP_REMOVED lines=17> */
.L_x_18223:
        /* <DEDUP_REMOVED lines=13> */
.L_x_18225:
[----:B------:R-:W-:Y:S05]  /*10940*/  BSYNC.RECONVERGENT B3 ;  /* 0x0000000000037941 */ /* 0x000fea0003800200 */
.L_x_18224:
        /* <DEDUP_REMOVED lines=47> */
.L_x_18222:
[----:B------:R-:W-:Y:S05]  /*10c40*/  BSYNC.RECONVERGENT B2 ;  /* 0x0000000000027941 */ /* 0x000fea0003800200 */
.L_x_18221:
        /* <DEDUP_REMOVED lines=11> */
.L_x_18220:
[----:B------:R-:W-:Y:S05]  /*10d00*/  BSYNC.RECONVERGENT B1 ;  /* 0x0000000000017941 */ /* 0x000fea0003800200 */
.L_x_18219:
        /* <DEDUP_REMOVED lines=17> */
.L_x_18230:
        /* <DEDUP_REMOVED lines=13> */
.L_x_18232:
[----:B------:R-:W-:Y:S05]  /*10ef0*/  BSYNC.RECONVERGENT B3 ;  /* 0x0000000000037941 */ /* 0x000fea0003800200 */
.L_x_18231:
        /* <DEDUP_REMOVED lines=47> */
.L_x_18229:
[----:B------:R-:W-:Y:S05]  /*111f0*/  BSYNC.RECONVERGENT B2 ;  /* 0x0000000000027941 */ /* 0x000fea0003800200 */
.L_x_18228:
        /* <DEDUP_REMOVED lines=10> */
.L_x_18227:
[----:B------:R-:W-:Y:S05]  /*112a0*/  BSYNC.RECONVERGENT B1 ;  /* 0x0000000000017941 */ /* 0x000fea0003800200 */
.L_x_18226:
        /* <DEDUP_REMOVED lines=17> */
.L_x_18237:
        /* <DEDUP_REMOVED lines=13> */
.L_x_18239:
[----:B------:R-:W-:Y:S05]  /*11490*/  BSYNC.RECONVERGENT B3 ;  /* 0x0000000000037941 */ /* 0x000fea0003800200 */
.L_x_18238:
        /* <DEDUP_REMOVED lines=47> */
.L_x_18236:
[----:B------:R-:W-:Y:S05]  /*11790*/  BSYNC.RECONVERGENT B2 ;  /* 0x0000000000027941 */ /* 0x000fea0003800200 */
.L_x_18235:
        /* <DEDUP_REMOVED lines=11> */
.L_x_18234:
[----:B------:R-:W-:Y:S05]  /*11850*/  BSYNC.RECONVERGENT B1 ;  /* 0x0000000000017941 */ /* 0x000fea0003800200 */
.L_x_18233:
        /* <DEDUP_REMOVED lines=17> */
.L_x_18244:
        /* <DEDUP_REMOVED lines=13> */
.L_x_18246:
[----:B------:R-:W-:Y:S05]  /*11a40*/  BSYNC.RECONVERGENT B3 ;  /* 0x0000000000037941 */ /* 0x000fea0003800200 */
.L_x_18245:
        /* <DEDUP_REMOVED lines=47> */
.L_x_18243:
[----:B------:R-:W-:Y:S05]  /*11d40*/  BSYNC.RECONVERGENT B2 ;  /* 0x0000000000027941 */ /* 0x000fea0003800200 */
.L_x_18242:
        /* <DEDUP_REMOVED lines=10> */
.L_x_18241:
[----:B------:R-:W-:Y:S05]  /*11df0*/  BSYNC.RECONVERGENT B1 ;  /* 0x0000000000017941 */ /* 0x000fea0003800200 */
.L_x_18240:
        /* <DEDUP_REMOVED lines=16> */
.L_x_18249:
        /* <DEDUP_REMOVED lines=13> */
.L_x_18251:
[----:B------:R-:W-:Y:S05]  /*11fd0*/  BSYNC.RECONVERGENT B2 ;  /* 0x0000000000027941 */ /* 0x000fea0003800200 */
.L_x_18250:
        /* <DEDUP_REMOVED lines=47> */
.L_x_18248:
[----:B------:R-:W-:Y:S05]  /*122d0*/  BSYNC.RECONVERGENT B1 ;  /* 0x0000000000017941 */ /* 0x000fea0003800200 */
.L_x_18247:
        /* <DEDUP_REMOVED lines=11> */
.L_x_18192:
[----:B------:R-:W-:Y:S05]  /*12390*/  BSYNC.RECONVERGENT B0 ;  /* 0x0000000000007941 */ /* 0x000fea0003800200 */
.L_x_18141:
[----:B------:R-:W-:Y:S01]  /*123a0*/  VIADD R181, R139, 0x40 ;  /* 0x000000408bb57836 */ /* 0x000fe20000000000 */
[----:B------:R-:W0:Y:S01]  /*123b0*/  @P1 LDC.64 R140, c[0x0][0x390] ;  /* 0x0000e400ff8c1b82 */ /* 0x000e220000000a00 */
[----:B------:R-:W-:Y:S01]  /*123c0*/  IADD3 R178, PT, PT, R137, 0x60, RZ ;  /* 0x0000006089b27810 */ /* 0x000fe20007ffe0ff */
[----:B------:R-:W-:Y:S01]  /*123d0*/  VIADD R179, R139, 0x60 ;  /* 0x000000608bb37836 */ /* 0x000fe20000000000 */
        /* <DEDUP_REMOVED lines=8> */
[----:B------:R-:W-:Y:S01]  /*12460*/  SHF.L.U32 R164, R160, 0x10, RZ ;  /* 0x00000010a0a47819 */ /* 0x000fe200000006ff */
[----:B------:R-:W0:Y:S01]  /*12470*/  LDC.64 R180, c[0x0][0x3b0] ;  /* 0x0000ec00ffb47b82 */ /* 0x000e220000000a00 */
[----:B------:R-:W-:Y:S01]  /*12480*/  LOP3.LUT R139, R161, 0xffff, RZ, 0xc0, !PT ;  /* 0x0000ffffa18b7812 */ /* 0x000fe200078ec0ff */
[----:B------:R-:W-:Y:S01]  /*12490*/  VIADD R137, R137, 0x40 ;  /* 0x0000004089897836 */ /* 0x000fe20000000000 */
        /* <DEDUP_REMOVED lines=17> */
.L_x_18253:
[----:B------:R-:W-:Y:S05]  /*125b0*/  BSYNC.RECONVERGENT B0 ;  /* 0x0000000000007941 */ /* 0x000fea0003800200 */
.L_x_18252:
[----:B-----5:R1:W5:Y:S04]  /*125c0*/  @P1 LDG.E.128 R4, desc[UR6][R140.64] ;  /* 0x000000068c041981 */ /* 0x020368000c1e1d00 */
[----:B------:R1:W5:Y:S04]  /*125d0*/  @P0 LDG.E.128 R104, desc[UR6][R142.64] ;  /* 0x000000068e680981 */ /* 0x000368000c1e1d00 */
[----:B------:R1:W5:Y:S01]  /*125e0*/  @P0 LDG.E.128 R108, desc[UR6][R142.64+0x10] ;  /* 0x000010068e6c0981 */ /* 0x000362000c1e1d00 */
[----:B------:R-:W-:Y:S04]  /*125f0*/  BSSY.RECONVERGENT B0, `(.L_x_18254) ;  /* 0x00005b0000007945 */ /* 0x000fe80003800200 */
[----:B------:R-:W-:Y:S05]  /*12600*/  @!P0 BRA `(.L_x_18255) ;  /* 0x0000002c00608947 */ /* 0x000fea0003800000 */
[----:B------:R-:W-:Y:S01]  /*12610*/  ISETP.GT.AND P0, PT, R136, RZ, PT ;  /* 0x000000ff8800720c */ /* 0x000fe20003f04270 */
[----:B------:R-:W-:Y:S01]  /*12620*/  BSSY.RECONVERGENT B1, `(.L_x_18256) ;  /* 0x000005d000017945 */ /* 0x000fe20003800200 */
[----:B------:R-:W-:Y:S01]  /*12630*/  MOV R164, R138 ;  /* 0x0000008a00a47202 */ /* 0x000fe20000000f00 */
[----:B------:R-:W-:Y:S01]  /*12640*/  IMAD.MOV.U32 R139, RZ, RZ, R183 ;  /* 0x000000ffff8b7224 */ /* 0x000fe200078e00b7 */
        /* <DEDUP_REMOVED lines=18> */
.L_x_18260:
        /* <DEDUP_REMOVED lines=13> */
.L_x_18262:
[----:B------:R-:W-:Y:S05]  /*12840*/  BSYNC.RECONVERGENT B3 ;  /* 0x0000000000037941 */ /* 0x000fea0003800200 */
.L_x_18261:
[----:B-1----:R-:W-:Y:S01]  /*12850*/  IMAD.WIDE.U32 R140, R146, -0x326172a9, RZ ;  /* 0xcd9e8d57928c7825 */ /* 0x002fe200078e00ff */
[----:B------:R-:W-:-:S03]  /*12860*/  LOP3.LUT R150, R153, R137, R3, 0x96, !PT ;  /* 0x0000008999967212 */ /* 0x000fc600078e9603 */
[----:B------:R-:W-:Y:S01]  /*12870*/  VIADD R139, R2, 0x3c6ef372 ;  /* 0x3c6ef372028b7836 */ /* 0x000fe20000000000 */
[----:B------:R-:W-:Y:S01]  /*12880*/  LOP3.LUT R142, R149, R141, R2, 0x96, !PT ;  /* 0x0000008d958e7212 */ /* 0x000fe200078e9602 */
[----:B------:R-:W-:-:S04]  /*12890*/  IMAD.WIDE.U32 R150, R150, -0x326172a9, RZ ;  /* 0xcd9e8d5796967825 */ /* 0x000fc800078e00ff */
[----:B------:R-:W-:Y:S01]  /*128a0*/  IMAD.WIDE.U32 R142, R142, -0x2daee0ad, RZ ;  /* 0xd2511f538e8e7825 */ /* 0x000fe200078e00ff */
[----:B0-----:R-:W-:-:S04]  /*128b0*/  LOP3.LUT R180, R172, R140, R151, 0x96, !PT ;  /* 0x0000008cacb47212 */ /* 0x001fc800078e9697 */
        /* <DEDUP_REMOVED lines=40> */
.L_x_18259:
[----:B------:R-:W-:Y:S05]  /*12b40*/  BSYNC.RECONVERGENT B2 ;  /* 0x0000000000027941 */ /* 0x000fea0003800200 */
.L_x_18258:
        /* <DEDUP_REMOVED lines=10> */
.L_x_18257:
[----:B------:R-:W-:Y:S05]  /*12bf0*/  BSYNC.RECONVERGENT B1 ;  /* 0x0000000000017941 */ /* 0x000fea0003800200 */
.L_x_18256:
[----:B------:R-:W-:Y:S01]  /*12c00*/  BSSY.RECONVERGENT B1, `(.L_x_18263) ;  /* 0x000005a000017945 */ /* 0x000fe20003800200 */
[----:B-1----:R-:W-:Y:S01]  /*12c10*/  IMAD.MOV.U32 R140, RZ, RZ, R139 ;  /* 0x000000ffff8c7224 */ /* 0x002fe200078e008b */
        /* <DEDUP_REMOVED lines=15> */
.L_x_18267:
        /* <DEDUP_REMOVED lines=13> */
.L_x_18269:
[----:B------:R-:W-:Y:S05]  /*12de0*/  BSYNC.RECONVERGENT B3 ;  /* 0x0000000000037941 */ /* 0x000fea0003800200 */
.L_x_18268:
        /* <DEDUP_REMOVED lines=47> */
.L_x_18266:
[----:B------:R-:W-:Y:S05]  /*130e0*/  BSYNC.RECONVERGENT B2 ;  /* 0x0000000000027941 */ /* 0x000fea0003800200 */
.L_x_18265:
        /* <DEDUP_REMOVED lines=11> */
.L_x_18264:
[----:B------:R-:W-:Y:S05]  /*131a0*/  BSYNC.RECONVERGENT B1 ;  /* 0x0000000000017941 */ /* 0x000fea0003800200 */
.L_x_18263:
        /* <DEDUP_REMOVED lines=17> */
.L_x_18274:
        /* <DEDUP_REMOVED lines=13> */
.L_x_18276:
[----:B------:R-:W-:Y:S05]  /*13390*/  BSYNC.RECONVERGENT B3 ;  /* 0x0000000000037941 */ /* 0x000fea0003800200 */
.L_x_18275:
        /* <DEDUP_REMOVED lines=47> */
.L_x_18273:
[----:B------:R-:W-:Y:S05]  /*13690*/  BSYNC.RECONVERGENT B2 ;  /* 0x0000000000027941 */ /* 0x000fea0003800200 */
.L_x_18272:
        /* <DEDUP_REMOVED lines=10> */
.L_x_18271:
[----:B------:R-:W-:Y:S05]  /*13740*/  BSYNC.RECONVERGENT B1 ;  /* 0x0000000000017941 */ /* 0x000fea0003800200 */
.L_x_18270:
        /* <DEDUP_REMOVED lines=17> */
.L_x_18281:
        /* <DEDUP_REMOVED lines=13> */
.L_x_18283:
[----:B------:R-:W-:Y:S05]  /*13930*/  BSYNC.RECONVERGENT B3 ;  /* 0x0000000000037941 */ /* 0x000fea0003800200 */
.L_x_18282:
[----:B------:R-:W-:Y:S01]  /*13940*/  IMAD.WIDE.U32 R142, R146, -0x326172a9, RZ ;  /* 0xcd9e8d57928e7825 */ /* 0x000fe200078e00ff */
[----:B0-----:R-:W-:Y:S02]  /*13950*/  LOP3.LUT R180, R153, R141, R3, 0x96, !PT ;  /* 0x0000008d99b47212 */ /* 0x001fe400078e9603 */
        /* <DEDUP_REMOVED lines=45> */
.L_x_18280:
[----:B------:R-:W-:Y:S05]  /*13c30*/  BSYNC.RECONVERGENT B2 ;  /* 0x0000000000027941 */ /* 0x000fea0003800200 */
.L_x_18279:
[----:B------:R-:W-:Y:S01]  /*13c40*/  PRMT R140, R5, 0x7632, R140 ;  /* 0x00007632058c7816 */ /* 0x000fe2000000008c */
[----:B0-----:R-:W-:Y:S01]  /*13c50*/  HFMA2 R180, -RZ, RZ, 0.1171875, 0 ;  /* 0x2f800000ffb47431 */ /* 0x001fe200000001ff */
        /* <DEDUP_REMOVED lines=9> */
.L_x_18278:
[----:B------:R-:W-:Y:S05]  /*13cf0*/  BSYNC.RECONVERGENT B1 ;  /* 0x0000000000017941 */ /* 0x000fea0003800200 */
.L_x_18277:
        /* <DEDUP_REMOVED lines=17> */
.L_x_18288:
        /* <DEDUP_REMOVED lines=13> */
.L_x_18290:
[----:B------:R-:W-:Y:S05]  /*13ee0*/  BSYNC.RECONVERGENT B3 ;  /* 0x0000000000037941 */ /* 0x000fea0003800200 */
.L_x_18289:
[----:B------:R-:W-:Y:S01]  /*13ef0*/  IMAD.WIDE.U32 R142, R146, -0x326172a9, RZ ;  /* 0xcd9e8d57928e7825 */ /* 0x000fe200078e00ff */
[----:B0-----:R-:W-:-:S04]  /*13f00*/  LOP3.LUT R180, R153, R141, R3, 0x96, !PT ;  /* 0x0000008d99b47212 */ /* 0x001fc800078e9603 */
        /* <DEDUP_REMOVED lines=45> */
.L_x_18287:
[----:B------:R-:W-:Y:S05]  /*141e0*/  BSYNC.RECONVERGENT B2 ;  /* 0x0000000000027941 */ /* 0x000fea0003800200 */
.L_x_18286:
        /* <DEDUP_REMOVED lines=10> */
.L_x_18285:
[----:B------:R-:W-:Y:S05]  /*14290*/  BSYNC.RECONVERGENT B1 ;  /* 0x0000000000017941 */ /* 0x000fea0003800200 */
.L_x_18284:
[----:B------:R-:W-:Y:S01]  /*142a0*/  BSSY.RECONVERGENT B1, `(.L_x_18291) ;  /* 0x000005a000017945 */ /* 0x000fe20003800200 */
[----:B0-----:R-:W-:Y:S01]  /*142b0*/  IMAD.MOV.U32 R180, RZ, RZ, R143 ;  /* 0x000000ffffb47224 */ /* 0x001fe200078e008f */
        /* <DEDUP_REMOVED lines=15> */
.L_x_18295:
        /* <DEDUP_REMOVED lines=13> */
.L_x_18297:
[----:B------:R-:W-:Y:S05]  /*14480*/  BSYNC.RECONVERGENT B3 ;  /* 0x0000000000037941 */ /* 0x000fea0003800200 */
.L_x_18296:
        /* <DEDUP_REMOVED lines=47> */
.L_x_18294:
[----:B------:R-:W-:Y:S05]  /*14780*/  BSYNC.RECONVERGENT B2 ;  /* 0x0000000000027941 */ /* 0x000fea0003800200 */
.L_x_18293:
        /* <DEDUP_REMOVED lines=11> */
.L_x_18292:
[----:B------:R-:W-:Y:S05]  /*14840*/  BSYNC.RECONVERGENT B1 ;  /* 0x0000000000017941 */ /* 0x000fea0003800200 */
.L_x_18291:
        /* <DEDUP_REMOVED lines=17> */
.L_x_18302:
        /* <DEDUP_REMOVED lines=13> */
.L_x_18304:
[----:B------:R-:W-:Y:S05]  /*14a30*/  BSYNC.RECONVERGENT B3 ;  /* 0x0000000000037941 */ /* 0x000fea0003800200 */
.L_x_18303:
        /* <DEDUP_REMOVED lines=47> */
.L_x_18301:
[----:B------:R-:W-:Y:S05]  /*14d30*/  BSYNC.RECONVERGENT B2 ;  /* 0x0000000000027941 */ /* 0x000fea0003800200 */
.L_x_18300:
        /* <DEDUP_REMOVED lines=10> */
.L_x_18299:
[----:B------:R-:W-:Y:S05]  /*14de0*/  BSYNC.RECONVERGENT B1 ;  /* 0x0000000000017941 */ /* 0x000fea0003800200 */
.L_x_18298:
        /* <DEDUP_REMOVED lines=16> */
.L_x_18308:
        /* <DEDUP_REMOVED lines=13> */
.L_x_18310:
[----:B------:R-:W-:Y:S05]  /*14fc0*/  BSYNC.RECONVERGENT B2 ;  /* 0x0000000000027941 */ /* 0x000fea0003800200 */
.L_x_18309:
        /* <DEDUP_REMOVED lines=47> */
.L_x_18307:
[----:B------:R-:W-:Y:S05]  /*152c0*/  BSYNC.RECONVERGENT B1 ;  /* 0x0000000000017941 */ /* 0x000fea0003800200 */
.L_x_18306:
[----:B------:R-:W-:Y:S02]  /*152d0*/  PRMT R161, R7, 0x7632, R161 ;  /* 0x0000763207a17816 */ /* 0x000fe400000000a1 */
        /* <DEDUP_REMOVED lines=9> */
[----:B------:R-:W-:Y:S01]  /*15370*/  FFMA.FTZ R143, R0, R11, R111 ;  /* 0x0000000b008f7223 */ /* 0x000fe2000001006f */
[----:B------:R-:W-:Y:S06]  /*15380*/  BRA `(.L_x_18305) ;  /* 0x0000002c00587947 */ /* 0x000fec0003800000 */
.L_x_18255:
        /* <DEDUP_REMOVED lines=21> */
.L_x_18315:
        /* <DEDUP_REMOVED lines=13> */
.L_x_18317:
[----:B------:R-:W-:Y:S05]  /*155b0*/  BSYNC.RECONVERGENT B3 ;  /* 0x0000000000037941 */ /* 0x000fea0003800200 */
.L_x_18316:
[----:B-1----:R-:W-:Y:S01]  /*155c0*/  IMAD.WIDE.U32 R140, R146, -0x326172a9, RZ ;  /* 0xcd9e8d57928c7825 */ /* 0x002fe200078e00ff */
        /* <DEDUP_REMOVED lines=46> */
.L_x_18314:
[----:B------:R-:W-:Y:S05]  /*158b0*/  BSYNC.RECONVERGENT B2 ;  /* 0x0000000000027941 */ /* 0x000fea0003800200 */
.L_x_18313:
        /* <DEDUP_REMOVED lines=10> */
.L_x_18312:
[----:B------:R-:W-:Y:S05]  /*15960*/  BSYNC.RECONVERGENT B1 ;  /* 0x0000000000017941 */ /* 0x000fea0003800200 */
.L_x_18311:
        /* <DEDUP_REMOVED lines=17> */
.L_x_18322:
        /* <DEDUP_REMOVED lines=13> */
.L_x_18324:
[----:B------:R-:W-:Y:S05]  /*15b50*/  BSYNC.RECONVERGENT B3 ;  /* 0x0000000000037941 */ /* 0x000fea0003800200 */
.L_x_18323:
        /* <DEDUP_REMOVED lines=47> */
.L_x_18321:
[----:B------:R-:W-:Y:S05]  /*15e50*/  BSYNC.RECONVERGENT B2 ;  /* 0x0000000000027941 */ /* 0x000fea0003800200 */
.L_x_18320:
        /* <DEDUP_REMOVED lines=11> */
.L_x_18319:
[----:B------:R-:W-:Y:S05]  /*15f10*/  BSYNC.RECONVERGENT B1 ;  /* 0x0000000000017941 */ /* 0x000fea0003800200 */
.L_x_18318:
        /* <DEDUP_REMOVED lines=17> */
.L_x_18329:
        /* <DEDUP_REMOVED lines=13> */
.L_x_18331:
[----:B------:R-:W-:Y:S05]  /*16100*/  BSYNC.RECONVERGENT B3 ;  /* 0x0000000000037941 */ /* 0x000fea0003800200 */
.L_x_18330:
        /* <DEDUP_REMOVED lines=47> */
.L_x_18328:
[----:B------:R-:W-:Y:S05]  /*16400*/  BSYNC.RECONVERGENT B2 ;  /* 0x0000000000027941 */ /* 0x000fea0003800200 */
.L_x_18327:
        /* <DEDUP_REMOVED lines=10> */
.L_x_18326:
[----:B------:R-:W-:Y:S05]  /*164b0*/  BSYNC.RECONVERGENT B1 ;  /* 0x0000000000017941 */ /* 0x000fea0003800200 */
.L_x_18325:
        /* <DEDUP_REMOVED lines=17> */
.L_x_18336:
        /* <DEDUP_REMOVED lines=13> */
.L_x_18338:
[----:B------:R-:W-:Y:S05]  /*166a0*/  BSYNC.RECONVERGENT B3 ;  /* 0x0000000000037941 */ /* 0x000fea0003800200 */
.L_x_18337:
        /* <DEDUP_REMOVED lines=47> */
.L_x_18335:
[----:B------:R-:W-:Y:S05]  /*169a0*/  BSYNC.RECONVERGENT B2 ;  /* 0x0000000000027941 */ /* 0x000fea0003800200 */
.L_x_18334:
[----:B-----5:R-:W-:Y:S01]  /*169b0*/  PRMT R140, R5, 0x7632, R140 ;  /* 0x00007632058c7816 */ /* 0x020fe2000000008c */
        /* <DEDUP_REMOVED lines=10> */
.L_x_18333:
[----:B------:R-:W-:Y:S05]  /*16a60*/  BSYNC.RECONVERGENT B1 ;  /* 0x0000000000017941 */ /* 0x000fea0003800200 */
.L_x_18332:
        /* <DEDUP_REMOVED lines=17> */
.L_x_18343:
        /* <DEDUP_REMOVED lines=13> */
.L_x_18345:
[----:B------:R-:W-:Y:S05]  /*16c50*/  BSYNC.RECONVERGENT B3 ;  /* 0x0000000000037941 */ /* 0x000fea0003800200 */
.L_x_18344:
        /* <DEDUP_REMOVED lines=47> */
.L_x_18342:
[----:B------:R-:W-:Y:S05]  /*16f50*/  BSYNC.RECONVERGENT B2 ;  /* 0x0000000000027941 */ /* 0x000fea0003800200 */
.L_x_18341:
        /* <DEDUP_REMOVED lines=10> */
.L_x_18340:
[----:B------:R-:W-:Y:S05]  /*17000*/  BSYNC.RECONVERGENT B1 ;  /* 0x0000000000017941 */ /* 0x000fea0003800200 */
.L_x_18339:
[----:B------:R-:W-:Y:S01]  /*17010*/  BSSY.RECONVERGENT B1, `(.L_x_18346) ;  /* 0x000005a000017945 */ /* 0x000fe20003800200 */
[----:B0-----:R-:W-:Y:S01]  /*17020*/  IMAD.MOV.U32 R180, RZ, RZ, R143 ;  /* 0x000000ffffb47224 */ /* 0x001fe200078e008f */
        /* <DEDUP_REMOVED lines=15> */
.L_x_18350:
        /* <DEDUP_REMOVED lines=13> */
.L_x_18352:
[----:B------:R-:W-:Y:S05]  /*171f0*/  BSYNC.RECONVERGENT B3 ;  /* 0x0000000000037941 */ /* 0x000fea0003800200 */
.L_x_18351:
        /* <DEDUP_REMOVED lines=47> */
.L_x_18349:
[----:B------:R-:W-:Y:S05]  /*174f0*/  BSYNC.RECONVERGENT B2 ;  /* 0x0000000000027941 */ /* 0x000fea0003800200 */
.L_x_18348:
        /* <DEDUP_REMOVED lines=11> */
.L_x_18347:
[----:B------:R-:W-:Y:S05]  /*175b0*/  BSYNC.RECONVERGENT B1 ;  /* 0x0000000000017941 */ /* 0x000fea0003800200 */
.L_x_18346:
        /* <DEDUP_REMOVED lines=17> */
.L_x_18357:
        /* <DEDUP_REMOVED lines=13> */
.L_x_18359:
[----:B------:R-:W-:Y:S05]  /*177a0*/  BSYNC.RECONVERGENT B3 ;  /* 0x0000000000037941 */ /* 0x000fea0003800200 */
.L_x_18358:
        /* <DEDUP_REMOVED lines=47> */
.L_x_18356:
[----:B------:R-:W-:Y:S05]  /*17aa0*/  BSYNC.RECONVERGENT B2 ;  /* 0x0000000000027941 */ /* 0x000fea0003800200 */
.L_x_18355:
        /* <DEDUP_REMOVED lines=10> */
.L_x_18354:
[----:B------:R-:W-:Y:S05]  /*17b50*/  BSYNC.RECONVERGENT B1 ;  /* 0x0000000000017941 */ /* 0x000fea0003800200 */
.L_x_18353:
        /* <DEDUP_REMOVED lines=16> */
.L_x_18362:
        /* <DEDUP_REMOVED lines=13> */
.L_x_18364:
[----:B------:R-:W-:Y:S05]  /*17d30*/  BSYNC.RECONVERGENT B2 ;  /* 0x0000000000027941 */ /* 0x000fea0003800200 */
.L_x_18363:
        /* <DEDUP_REMOVED lines=47> */
.L_x_18361:
[----:B------:R-:W-:Y:S05]  /*18030*/  BSYNC.RECONVERGENT B1 ;  /* 0x0000000000017941 */ /* 0x000fea0003800200 */
.L_x_18360:
        /* <DEDUP_REMOVED lines=11> */
.L_x_18305:
[----:B------:R-:W-:Y:S05]  /*180f0*/  BSYNC.RECONVERGENT B0 ;  /* 0x0000000000007941 */ /* 0x000fea0003800200 */
.L_x_18254:
        /* <DEDUP_REMOVED lines=58> */
.L_x_18366:
[----:B------:R-:W-:Y:S05]  /*184a0*/  BSYNC.RECONVERGENT B0 ;  /* 0x0000000000007941 */ /* 0x000fea0003800200 */
.L_x_18365:
        /* <DEDUP_REMOVED lines=88> */
.L_x_18382:
        /* <DEDUP_REMOVED lines=8> */
[----:B0-----:R-:W0:Y:S03]  /*18ab0*/  @!P0 LDC.64 R168, c[0x0][0x3c8] ;  /* 0x0000f200ffa88b82 */ /* 0x001e260000000a00 */
[----:B------:R-:W2:Y:S01]  /*18ac0*/  MUFU.RSQ R179, R0 ;  /* 0x0000000000b37308 */ /* 0x000ea20000001400 */
[----:B-1----:R-:W-:-:S05]  /*18ad0*/  @!P0 IMAD.WIDE R166, R148, 0x4, R166 ;  /* 0x0000000494a68825 */ /* 0x002fca00078e02a6 */
[----:B------:R1:W-:Y:S01]  /*18ae0*/  @!P0 STG.E desc[UR6][R166.64], R144 ;  /* 0x00000090a6008986 */ /* 0x0003e2000c101906 */
[----:B0-----:R-:W-:-:S05]  /*18af0*/  @!P0 IMAD.WIDE R168, R148, 0x4, R168 ;  /* 0x0000000494a88825 */ /* 0x001fca00078e02a8 */
[----:B--2---:R1:W-:Y:S01]  /*18b00*/  @!P0 STG.E desc[UR6][R168.64], R179 ;  /* 0x000000b3a8008986 */ /* 0x0043e2000c101906 */
[----:B------:R-:W-:-:S13]  /*18b10*/  ISETP.GE.AND P0, PT, R162, 0x1, PT ;  /* 0x00000001a200780c */ /* 0x000fda0003f06270 */
[----:B-1----:R-:W-:Y:S05]  /*18b20*/  @!P0 BRA `(.L_x_18369) ;  /* 0x00000008000c8947 */ /* 0x002fea0003800000 */
[----:B------:R-:W-:Y:S01]  /*18b30*/  VIADD R162, R162, 0xffffffff ;  /* 0xffffffffa2a27836 */ /* 0x000fe20000000000 */
[----:B------:R-:W-:Y:S02]  /*18b40*/  FSEL R144, R144, RZ, !P1 ;  /* 0x000000ff90907208 */ /* 0x000fe40004800000 */
[----:B------:R-:W-:Y:S01]  /*18b50*/  LOP3.LUT R147, R165, 0x1f, RZ, 0xc0, !PT ;  /* 0x0000001fa5937812 */ /* 0x000fe200078ec0ff */
        /* <DEDUP_REMOVED lines=9> */
[C---:B------:R-:W-:Y:S01]  /*18bf0*/  FMUL.FTZ R128, R179.reuse, R121 ;  /* 0x00000079b3807220 */ /* 0x040fe20000410000 */
[----:B------:R-:W0:Y:S01]  /*18c00*/  LDC.64 R112, c[0x0][0x428] ;  /* 0x00010a00ff707b82 */ /* 0x000e220000000a00 */
[----:B------:R-:W-:Y:S01]  /*18c10*/  FADD.FTZ R125, -R144, R125 ;  /* 0x0000007d907d7221 */ /* 0x000fe20000010100 */
[----:B------:R-:W-:Y:S01]  /*18c20*/  LEA.HI.SX32 R121, R162, R147, 0x1d ;  /* 0x00000093a2797211 */ /* 0x000fe200078feaff */
[C---:B------:R-:W-:Y:S01]  /*18c30*/  FADD.FTZ R169, -R144.reuse, R130 ;  /* 0x0000008290a97221 */ /* 0x040fe20000010100 */
[C---:B------:R-:W-:Y:S01]  /*18c40*/  FADD.FTZ R173, -R144.reuse, R134 ;  /* 0x0000008690ad7221 */ /* 0x040fe20000010100 */
[C---:B------:R-:W-:Y:S01]  /*18c50*/  FADD.FTZ R114, -R144.reuse, R114 ;  /* 0x0000007290727221 */ /* 0x040fe20000010100 */
[C---:B------:R-:W-:Y:S01]  /*18c60*/  FADD.FTZ R171, -R144.reuse, R132 ;  /* 0x0000008490ab7221 */ /* 0x040fe20000010100 */
[C---:B------:R-:W-:Y:S01]  /*18c70*/  FMUL.FTZ R130, R179.reuse, R123 ;  /* 0x0000007bb3827220 */ /* 0x040fe20000410000 */
[C---:B------:R-:W-:Y:S01]  /*18c80*/  FMUL.FTZ R134, R179.reuse, R127 ;  /* 0x0000007fb3867220 */ /* 0x040fe20000410000 */
[C---:B------:R-:W-:Y:S01]  /*18c90*/  FADD.FTZ R115, -R144.reuse, R115 ;  /* 0x0000007390737221 */ /* 0x040fe20000010100 */
[C---:B------:R-:W-:Y:S01]  /*18ca0*/  FADD.FTZ R120, -R144.reuse, R120 ;  /* 0x0000007890787221 */ /* 0x040fe20000010100 */
[C---:B------:R-:W-:Y:S01]  /*18cb0*/  FADD.FTZ R122, -R144.reuse, R122 ;  /* 0x0000007a907a7221 */ /* 0x040fe20000010100 */
[C---:B------:R-:W-:Y:S01]  /*18cc0*/  FADD.FTZ R124, -R144.reuse, R124 ;  /* 0x0000007c907c7221 */ /* 0x040fe20000010100 */
[C---:B------:R-:W-:Y:S01]  /*18cd0*/  FADD.FTZ R126, -R144.reuse, R126 ;  /* 0x0000007e907e7221 */ /* 0x040fe20000010100 */
[----:B------:R-:W-:Y:S01]  /*18ce0*/  FMUL.FTZ R132, R179, R125 ;  /* 0x0000007db3847220 */ /* 0x000fe20000410000 */
[C---:B------:R-:W-:Y:S01]  /*18cf0*/  IADD3 R123, PT, PT, R121.reuse, 0x20, RZ ;  /* 0x00000020797b7810 */ /* 0x040fe20007ffe0ff */
[C---:B------:R-:W-:Y:S01]  /*18d00*/  FADD.FTZ R116, -R144.reuse, R116 ;  /* 0x0000007490747221 */ /* 0x040fe20000010100 */
[C---:B------:R-:W-:Y:S01]  /*18d10*/  IADD3 R127, PT, PT, R121.reuse, 0x60, RZ ;  /* 0x00000060797f7810 */ /* 0x040fe20007ffe0ff */
[----:B------:R-:W-:Y:S01]  /*18d20*/  FADD.FTZ R163, -R144, R117 ;  /* 0x0000007590a37221 */ /* 0x000fe20000010100 */
[----:B------:R-:W-:-:S02]  /*18d30*/  VIADD R125, R121, 0x40 ;  /* 0x00000040797d7836 */ /* 0x000fc40000000000 */
[C---:B------:R-:W-:Y:S01]  /*18d40*/  FADD.FTZ R166, -R144.reuse, R119 ;  /* 0x0000007790a67221 */ /* 0x040fe20000010100 */
[C---:B------:R-:W-:Y:S01]  /*18d50*/  FMUL.FTZ R117, R179.reuse, R0 ;  /* 0x00000000b3757220 */ /* 0x040fe20000410000 */
[C---:B------:R-:W-:Y:S01]  /*18d60*/  FADD.FTZ R170, -R144.reuse, R131 ;  /* 0x0000008390aa7221 */ /* 0x040fe20000010100 */
[C---:B------:R-:W-:Y:S01]  /*18d70*/  FADD.FTZ R172, -R144.reuse, R133 ;  /* 0x0000008590ac7221 */ /* 0x040fe20000010100 */
[C---:B------:R-:W-:Y:S01]  /*18d80*/  FADD.FTZ R174, -R144.reuse, R135 ;  /* 0x0000008790ae7221 */ /* 0x040fe20000010100 */
[C---:B------:R-:W-:Y:S01]  /*18d90*/  FADD.FTZ R175, -R144.reuse, R137 ;  /* 0x0000008990af7221 */ /* 0x040fe20000010100 */
[C---:B------:R-:W-:Y:S01]  /*18da0*/  FMUL.FTZ R0, R179.reuse, R145 ;  /* 0x00000091b3007220 */ /* 0x040fe20000410000 */
[C---:B------:R-:W-:Y:S01]  /*18db0*/  FMUL.FTZ R119, R179.reuse, R114 ;  /* 0x00000072b3777220 */ /* 0x040fe20000410000 */
[C---:B------:R-:W-:Y:S01]  /*18dc0*/  FADD.FTZ R168, -R144.reuse, R129 ;  /* 0x0000008190a87221 */ /* 0x040fe20000010100 */
[C---:B------:R-:W-:Y:S01]  /*18dd0*/  FMUL.FTZ R114, R179.reuse, R115 ;  /* 0x00000073b3727220 */ /* 0x040fe20000410000 */
[C---:B------:R-:W-:Y:S01]  /*18de0*/  FMUL.FTZ R131, R179.reuse, R120 ;  /* 0x00000078b3837220 */ /* 0x040fe20000410000 */
[C---:B------:R-:W-:Y:S01]  /*18df0*/  FMUL.FTZ R133, R179.reuse, R122 ;  /* 0x0000007ab3857220 */ /* 0x040fe20000410000 */
[C---:B------:R-:W-:Y:S01]  /*18e00*/  FMUL.FTZ R135, R179.reuse, R124 ;  /* 0x0000007cb3877220 */ /* 0x040fe20000410000 */
[C---:B------:R-:W-:Y:S01]  /*18e10*/  FMUL.FTZ R137, R179.reuse, R126 ;  /* 0x0000007eb3897220 */ /* 0x040fe20000410000 */
[----:B------:R-:W-:Y:S01]  /*18e20*/  FADD.FTZ R118, -R144, R118 ;  /* 0x0000007690767221 */ /* 0x000fe20000010100 */
[----:B------:R-:W-:Y:S01]  /*18e30*/  FMUL.FTZ R129, R179, R116 ;  /* 0x00000074b3817220 */ /* 0x000fe20000410000 */
[----:B0-----:R-:W-:-:S04]  /*18e40*/  IMAD.WIDE.U32 R120, R121, 0x10, R112 ;  /* 0x0000001079787825 */ /* 0x001fc800078e0070 */
[C---:B------:R-:W-:Y:S01]  /*18e50*/  FADD.FTZ R136, -R144.reuse, R136 ;  /* 0x0000008890887221 */ /* 0x040fe20000010100 */
[C---:B------:R-:W-:Y:S01]  /*18e60*/  FADD.FTZ R138, -R144.reuse, R138 ;  /* 0x0000008a908a7221 */ /* 0x040fe20000010100 */
[----:B------:R-:W-:Y:S01]  /*18e70*/  FADD.FTZ R176, -R144, R139 ;  /* 0x0000008b90b07221 */ /* 0x000fe20000010100 */
[----:B------:R-:W-:-:S04]  /*18e80*/  IMAD.WIDE.U32 R122, R123, 0x10, R112 ;  /* 0x000000107b7a7825 */ /* 0x000fc800078e0070 */
[C---:B------:R-:W-:Y:S01]  /*18e90*/  FADD.FTZ R140, -R144.reuse, R140 ;  /* 0x0000008c908c7221 */ /* 0x040fe20000010100 */
[C---:B------:R-:W-:Y:S01]  /*18ea0*/  FADD.FTZ R177, -R144.reuse, R141 ;  /* 0x0000008d90b17221 */ /* 0x040fe20000010100 */
[----:B------:R-:W-:Y:S01]  /*18eb0*/  FADD.FTZ R142, -R144, R142 ;  /* 0x0000008e908e7221 */ /* 0x000fe20000010100 */
[----:B------:R-:W-:-:S04]  /*18ec0*/  IMAD.WIDE.U32 R124, R125, 0x10, R112 ;  /* 0x000000107d7c7825 */ /* 0x000fc800078e0070 */
[----:B------:R-:W-:Y:S01]  /*18ed0*/  FMUL.FTZ R115, R179, R118 ;  /* 0x00000076b3737220 */ /* 0x000fe20000410000 */
[----:B------:R-:W-:Y:S01]  /*18ee0*/  FADD.FTZ R144, -R144, R143 ;  /* 0x0000008f90907221 */ /* 0x000fe20000010100 */
[----:B------:R-:W-:Y:S01]  /*18ef0*/  FFMA.FTZ R118, R135, R88, R56 ;  /* 0x0000005887767223 */ /* 0x000fe20000010038 */
[----:B------:R-:W-:-:S04]  /*18f00*/  IMAD.WIDE.U32 R126, R127, 0x10, R112 ;  /* 0x000000107f7e7825 */ /* 0x000fc800078e0070 */
[----:B------:R-:W-:Y:S01]  /*18f10*/  FFMA.FTZ R112, R117, R100, R68 ;  /* 0x0000006475707223 */ /* 0x000fe20000010044 */
        /* <DEDUP_REMOVED lines=68> */
.L_x_18369:
[----:B------:R-:W-:Y:S05]  /*19360*/  BSYNC.RECONVERGENT B0 ;  /* 0x0000000000007941 */ /* 0x000fea0003800200 */
.L_x_18368:
[----:B0-----:R-:W0:Y:S02]  /*19370*/  LDC.64 R112, c[0x0][0x380] ;  /* 0x0000e000ff707b82 */ /* 0x001e240000000a00 */
[----:B0-----:R-:W-:-:S05]  /*19380*/  IMAD R148, R112, 0x4, R148 ;  /* 0x0000000470947824 */ /* 0x001fca00078e0294 */
[----:B------:R-:W-:-:S13]  /*19390*/  ISETP.GE.AND P0, PT, R148, R113, PT ;  /* 0x000000719400720c */ /* 0x000fda0003f06270 */
[----:B------:R-:W-:Y:S05]  /*193a0*/  @!P0 BRA `(.L_x_18370) ;  /* 0xfffffe7400f88947 */ /* 0x000fea000383ffff */
[----:B------:R-:W-:Y:S05]  /*193b0*/  EXIT ;  /* 0x000000000000794d */ /* 0x000fea0003800000 */
.L_x_18367:
        /* <DEDUP_REMOVED lines=8> */
.L_x_18372:
[----:B------:R-:W-:Y:S05]  /*19440*/  BSYNC B0 ;  /* 0x0000000000007941 */ /* 0x000fea0003800000 */
.L_x_18371:
        /* <DEDUP_REMOVED lines=9> */
.L_x_18373:
[----:B------:R-:W-:Y:S02]  /*194e0*/  IMAD.MOV.U32 R172, RZ, RZ, 0x4 ;  /* 0x00000004ffac7424 */ /* 0x000fe400078e00ff */
[----:B------:R-:W-:-:S04]  /*194f0*/  IMAD.MOV.U32 R145, RZ, RZ, R171 ;  /* 0x000000ffff917224 */ /* 0x000fc800078e00ab */
[----:B------:R-:W-:-:S05]  /*19500*/  FADD.FTZ R167, R166, R145 ;  /* 0x00000091a6a77221 */ /* 0x000fca0000010000 */
[----:B------:R-:W-:-:S07]  /*19510*/  MOV R173, R167 ;  /* 0x000000a700ad7202 */ /* 0x000fce0000000f00 */
[----:B------:R-:W-:Y:S05]  /*19520*/  WARPSYNC.COLLECTIVE R170, `(.L_x_18374) ;  /* 0x00000000aa087348 */ /* 0x000fea0003c00000 */
[----:B------:R0:W1:Y:S02]  /*19530*/  SHFL.BFLY P1, R171, R173, R172, R175 ;  /* 0x0c0000acadab7389 */ /* 0x00006400000200af */
[----:B01----:R-:W-:Y:S05]  /*19540*/  ENDCOLLECTIVE ;  /* 0x000000000000791b */ /* 0x003fea0003800000 */
.L_x_18374:
[----:B------:R-:W-:Y:S01]  /*19550*/  HFMA2 R172, -RZ, RZ, 0, 4.76837158203125e-07 ;  /* 0x00000008ffac7431 */ /* 0x000fe200000001ff */
[----:B------:R-:W-:-:S05]  /*19560*/  MOV R144, R171 ;  /* 0x000000ab00907202 */ /* 0x000fca0000000f00 */
[----:B------:R-:W-:-:S04]  /*19570*/  FADD.FTZ R168, R167, R144 ;  /* 0x00000090a7a87221 */ /* 0x000fc80000010000 */
[----:B------:R-:W-:-:S07]  /*19580*/  IMAD.MOV.U32 R173, RZ, RZ, R168 ;  /* 0x000000ffffad7224 */ /* 0x000fce00078e00a8 */
[----:B------:R-:W-:Y:S05]  /*19590*/  WARPSYNC.COLLECTIVE R170, `(.L_x_18375) ;  /* 0x00000000aa087348 */ /* 0x000fea0003c00000 */
[----:B------:R0:W1:Y:S02]  /*195a0*/  SHFL.BFLY P1, R171, R173, R172, R175 ;  /* 0x0c0000acadab7389 */ /* 0x00006400000200af */
[----:B01----:R-:W-:Y:S05]  /*195b0*/  ENDCOLLECTIVE ;  /* 0x000000000000791b */ /* 0x003fea0003800000 */
.L_x_18375:
        /* <DEDUP_REMOVED lines=8> */
.L_x_18376:
        /* <DEDUP_REMOVED lines=72> */
.L_x_18377:
[----:B------:R-:W-:Y:S02]  /*19ac0*/  IMAD.MOV.U32 R172, RZ, RZ, 0x2 ;  /* 0x00000002ffac7424 */ /* 0x000fe400078e00ff */
[----:B------:R-:W-:-:S04]  /*19ad0*/  IMAD.MOV.U32 R167, RZ, RZ, R171 ;  /* 0x000000ffffa77224 */ /* 0x000fc800078e00ab */
[----:B------:R-:W-:-:S05]  /*19ae0*/  FADD.FTZ R167, R0, R167 ;  /* 0x000000a700a77221 */ /* 0x000fca0000010000 */
[----:B------:R-:W-:-:S07]  /*19af0*/  MOV R173, R167 ;  /* 0x000000a700ad7202 */ /* 0x000fce0000000f00 */
[----:B------:R-:W-:Y:S05]  /*19b00*/  WARPSYNC.COLLECTIVE R170, `(.L_x_18378) ;  /* 0x00000000aa087348 */ /* 0x000fea0003c00000 */
[----:B------:R0:W1:Y:S02]  /*19b10*/  SHFL.BFLY P1, R171, R173, R172, R175 ;  /* 0x0c0000acadab7389 */ /* 0x00006400000200af */
[----:B01----:R-:W-:Y:S05]  /*19b20*/  ENDCOLLECTIVE ;  /* 0x000000000000791b */ /* 0x003fea0003800000 */
.L_x_18378:
[----:B------:R-:W-:Y:S01]  /*19b30*/  HFMA2 R172, -RZ, RZ, 0, 2.384185791015625e-07 ;  /* 0x00000004ffac7431 */ /* 0x000fe200000001ff */
[----:B------:R-:W-:-:S05]  /*19b40*/  MOV R166, R171 ;  /* 0x000000ab00a67202 */ /* 0x000fca0000000f00 */
[----:B------:R-:W-:-:S04]  /*19b50*/  FADD.FTZ R166, R167, R166 ;  /* 0x000000a6a7a67221 */ /* 0x000fc80000010000 */
[----:B------:R-:W-:-:S07]  /*19b60*/  IMAD.MOV.U32 R173, RZ, RZ, R166 ;  /* 0x000000ffffad7224 */ /* 0x000fce00078e00a6 */
[----:B------:R-:W-:Y:S05]  /*19b70*/  WARPSYNC.COLLECTIVE R170, `(.L_x_18379) ;  /* 0x00000000aa087348 */ /* 0x000fea0003c00000 */
[----:B------:R0:W1:Y:S02]  /*19b80*/  SHFL.BFLY P1, R171, R173, R172, R175 ;  /* 0x0c0000acadab7389 */ /* 0x00006400000200af */
[----:B01----:R-:W-:Y:S05]  /*19b90*/  ENDCOLLECTIVE ;  /* 0x000000000000791b */ /* 0x003fea0003800000 */
.L_x_18379:
[----:B------:R-:W-:Y:S02]  /*19ba0*/  IMAD.MOV.U32 R172, RZ, RZ, 0x8 ;  /* 0x00000008ffac7424 */ /* 0x000fe400078e00ff */
[----:B------:R-:W-:-:S04]  /*19bb0*/  IMAD.MOV.U32 R169, RZ, RZ, R171 ;  /* 0x000000ffffa97224 */ /* 0x000fc800078e00ab */
[----:B------:R-:W-:-:S05]  /*19bc0*/  FADD.FTZ R169, R166, R169 ;  /* 0x000000a9a6a97221 */ /* 0x000fca0000010000 */
[----:B------:R-:W-:-:S07]  /*19bd0*/  MOV R173, R169 ;  /* 0x000000a900ad7202 */ /* 0x000fce0000000f00 */
[----:B------:R-:W-:Y:S05]  /*19be0*/  WARPSYNC.COLLECTIVE R170, `(.L_x_18380) ;  /* 0x00000000aa087348 */ /* 0x000fea0003c00000 */
[----:B------:R0:W1:Y:S02]  /*19bf0*/  SHFL.BFLY P1, R171, R173, R172, R175 ;  /* 0x0c0000acadab7389 */ /* 0x00006400000200af */
[----:B01----:R-:W-:Y:S05]  /*19c00*/  ENDCOLLECTIVE ;  /* 0x000000000000791b */ /* 0x003fea0003800000 */
.L_x_18380:
[----:B------:R-:W-:Y:S01]  /*19c10*/  HFMA2 R172, -RZ, RZ, 0, 9.5367431640625e-07 ;  /* 0x00000010ffac7431 */ /* 0x000fe200000001ff */
[----:B------:R-:W-:-:S05]  /*19c20*/  MOV R168, R171 ;  /* 0x000000ab00a87202 */ /* 0x000fca0000000f00 */
[----:B------:R-:W-:-:S04]  /*19c30*/  FADD.FTZ R168, R169, R168 ;  /* 0x000000a8a9a87221 */ /* 0x000fc80000010000 */
[----:B------:R-:W-:-:S07]  /*19c40*/  IMAD.MOV.U32 R173, RZ, RZ, R168 ;  /* 0x000000ffffad7224 */ /* 0x000fce00078e00a8 */
[----:B------:R-:W-:Y:S05]  /*19c50*/  WARPSYNC.COLLECTIVE R170, `(.L_x_18381) ;  /* 0x00000000aa087348 */ /* 0x000fea0003c00000 */
[----:B------:R0:W1:Y:S02]  /*19c60*/  SHFL.BFLY P1, R171, R173, R172, R175 ;  /* 0x0c0000acadab7389 */ /* 0x00006400000200af */
[----:B01----:R-:W-:Y:S05]  /*19c70*/  ENDCOLLECTIVE ;  /* 0x000000000000791b */ /* 0x003fea0003800000 */
.L_x_18381:
[----:B------:R-:W-:Y:S05]  /*19c80*/  BRA `(.L_x_18382) ;  /* 0xffffffec00687947 */ /* 0x000fea000383ffff */
.L_x_18383:
        /* <DEDUP_REMOVED lines=15> */
.L_x_37307:


//--------------------- .text._ZN10layer_norm13ln_fwd_kernelINS_13Kernel_traitsIf6__halfS2_S2_fjLj1024ELj1ELj4ELj1ELj16ENS_18Kernel_traits_baseILj1024EfS2_S2_S2_fjLj128EEEEELb0ELb0ELb0ELb0EEEvNS_9FwdParamsE --------------------------
	.section	.text._ZN10layer_norm13ln_fwd_kernelINS_13Kernel_traitsIf6__halfS2_S2_fjLj1024ELj1ELj4ELj1ELj16ENS_18Kernel_traits_baseILj1024EfS2_S2_S2_fjLj128EEEEELb0ELb0ELb0ELb0EEEvNS_9FwdParamsE,"ax",@progbits
	.align	128
        .global         _ZN10layer_norm13ln_fwd_kernelINS_13Kernel_traitsIf6__halfS2_S2_fjLj1024ELj1ELj4ELj1ELj16ENS_18Kernel_traits_baseILj1024EfS2_S2_S2_fjLj128EEEEELb0ELb0ELb0ELb0EEEvNS_9FwdParamsE
        .type           _ZN10layer_norm13ln_fwd_kernelINS_13Kernel_traitsIf6__halfS2_S2_fjLj1024ELj1ELj4ELj1ELj16ENS_18Kernel_traits_baseILj1024EfS2_S2_S2_fjLj128EEEEELb0ELb0ELb0ELb0EEEvNS_9FwdParamsE,@function
        .size           _ZN10layer_norm13ln_fwd_kernelINS_13Kernel_traitsIf6__halfS2_S2_fjLj1024ELj1ELj4ELj1ELj16ENS_18Kernel_traits_baseILj1024EfS2_S2_S2_fjLj128EEEEELb0ELb0ELb0ELb0EEEvNS_9FwdParamsE,(.L_x_37308 - _ZN10layer_norm13ln_fwd_kernelINS_13Kernel_traitsIf6__halfS2_S2_fjLj1024ELj1ELj4ELj1ELj16ENS_18Kernel_traits_baseILj1024EfS2_S2_S2_fjLj128EEEEELb0ELb0ELb0ELb0EEEvNS_9FwdParamsE)
        .other          _ZN10layer_norm13ln_fwd_kernelINS_13Kernel_traitsIf6__halfS2_S2_fjLj1024ELj1ELj4ELj1ELj16ENS_18Kernel_traits_baseILj1024EfS2_S2_S2_fjLj128EEEEELb0ELb0ELb0ELb0EEEvNS_9FwdParamsE,@"STO_CUDA_ENTRY STV_DEFAULT"
_ZN10layer_norm13ln_fwd_kernelINS_13Kernel_traitsIf6__halfS2_S2_fjLj1024ELj1ELj4ELj1ELj16ENS_18Kernel_traits_baseILj1024EfS2_S2_S2_fjLj128EEEEELb0ELb0ELb0ELb0EEEvNS_9FwdParamsE:
.text._ZN10layer_norm13ln_fwd_kernelINS_13Kernel_traitsIf6__halfS2_S2_fjLj1024ELj1ELj4ELj1ELj16ENS_18Kernel_traits_baseILj1024EfS2_S2_S2_fjLj128EEEEELb0ELb0ELb0ELb0EEEvNS_9FwdParamsE:
        /* <DEDUP_REMOVED lines=64> */
.L_x_18385:
        /* <DEDUP_REMOVED lines=40> */
.L_x_18386:
[----:B------:R-:W-:Y:S05]  /*0680*/  BSYNC.RECONVERGENT B0 ;  /* 0x0000000000007941 */ /* 0x000fea0003800200 */
.L_x_18384:
        /* <DEDUP_REMOVED lines=12> */
.L_x_18416:
        /* <DEDUP_REMOVED lines=10> */
[----:B------:R-:W-:Y:S01]  /*07f0*/  MOV R110, R92 ;  /* 0x0000005c006e7202 */ /* 0x000fe20000000f00 */
[----:B---3--:R-:W-:Y:S01]  /*0800*/  @P1 HADD2.F32 R109, -RZ, R84.H0_H0 ;  /* 0x20000054ff6d1230 */ /* 0x008fe20000004100 */
        /* <DEDUP_REMOVED lines=39> */
.L_x_18389:
[----:B0-----:R-:W-:-:S04]  /*0a80*/  UISETP.NE.U32.AND UP1, UPT, UR14, URZ, UPT ;  /* 0x000000ff0e00728c */ /* 0x001fc8000bf25070 */
        /* <DEDUP_REMOVED lines=24> */
.L_x_18391:
        /* <DEDUP_REMOVED lines=16> */
.L_x_18390:
[----:B------:R-:W1:Y:S01]  /*0d10*/  @UP0 LDCU.64 UR4, c[0x0][0x3a8] ;  /* 0x00007500ff0407ac */ /* 0x000e620008000a00 */
[----:B------:R-:W-:Y:S01]  /*0d20*/  PLOP3.LUT P2, PT, PT, PT, UP0, 0x80, 0x8 ;  /* 0x000000000008781c */ /* 0x000fe20003f4f008 */
[----:B------:R-:W-:Y:S01]  /*0d30*/  HFMA2 R85, -RZ, RZ, 0, 9.5367431640625e-07 ;  /* 0x00000010ff557431 */ /* 0x000fe200000001ff */
[----:B------:R-:W-:Y:S02]  /*0d40*/  PLOP3.LUT P3, PT, PT, PT, UP0, 0x80, 0x8 ;  /* 0x000000000008781c */ /* 0x000fe40003f6f008 */
[----:B------:R-:W-:-:S09]  /*0d50*/  IADD3 R110, PT, PT, R92, 0x20, RZ ;  /* 0x000000205c6e7810 */ /* 0x000fd20007ffe0ff */
[----:B-1----:R-:W-:-:S05]  /*0d60*/  @P2 IMAD.WIDE.U32 R84, R92, R85, UR4 ;  /* 0x000000045c542e25 */ /* 0x002fca000f8e0055 */
[----:B------:R1:W-:Y:S02]  /*0d70*/  @P3 STG.E.128 desc[UR6][R84.64], R16 ;  /* 0x0000001054003986 */ /* 0x0003e4000c101d06 */
.L_x_18388:
[----:B0---4-:R-:W-:Y:S05]  /*0d80*/  BSYNC.RECONVERGENT B0 ;  /* 0x0000000000007941 */ /* 0x011fea0003800200 */
.L_x_18387:
        /* <DEDUP_REMOVED lines=42> */
.L_x_18394:
        /* <DEDUP_REMOVED lines=20> */
.L_x_18396:
        /* <DEDUP_REMOVED lines=20> */
.L_x_18395:
[----:B------:R-:W0:Y:S01]  /*12b0*/  @UP0 LDCU.64 UR4, c[0x0][0x3a8] ;  /* 0x00007500ff0407ac */ /* 0x000e220008000a00 */
[----:B------:R-:W-:Y:S02]  /*12c0*/  PLOP3.LUT P2, PT, PT, PT, UP0, 0x80, 0x8 ;  /* 0x000000000008781c */ /* 0x000fe40003f4f008 */
[----:B------:R-:W-:Y:S02]  /*12d0*/  PLOP3.LUT P3, PT, PT, PT, UP0, 0x80, 0x8 ;  /* 0x000000000008781c */ /* 0x000fe40003f6f008 */
[----:B------:R-:W-:-:S09]  /*12e0*/  MOV R85, 0x10 ;  /* 0x0000001000557802 */ /* 0x000fd20000000f00 */
[C---:B0-----:R-:W-:Y:S01]  /*12f0*/  @P2 IMAD.WIDE.U32 R84, R110.reuse, R85, UR4 ;  /* 0x000000046e542e25 */ /* 0x041fe2000f8e0055 */
[----:B------:R-:W-:-:S04]  /*1300*/  IADD3 R110, PT, PT, R110, 0x20, RZ ;  /* 0x000000206e6e7810 */ /* 0x000fc80007ffe0ff */
[----:B------:R0:W-:Y:S03]  /*1310*/  @P3 STG.E.128 desc[UR6][R84.64], R16 ;  /* 0x0000001054003986 */ /* 0x0001e6000c101d06 */
.L_x_18393:
[----:B------:R-:W-:Y:S05]  /*1320*/  BSYNC.RECONVERGENT B0 ;  /* 0x0000000000007941 */ /* 0x000fea0003800200 */
.L_x_18392:
        /* <DEDUP_REMOVED lines=42> */
.L_x_18399:
        /* <DEDUP_REMOVED lines=20> */
.L_x_18401:
        /* <DEDUP_REMOVED lines=20> */
.L_x_18400:
[----:B------:R-:W0:Y:S01]  /*1850*/  @UP0 LDCU.64 UR4, c[0x0][0x3a8] ;  /* 0x00007500ff0407ac */ /* 0x000e220008000a00 */
[----:B------:R-:W-:Y:S01]  /*1860*/  PLOP3.LUT P2, PT, PT, PT, UP0, 0x80, 0x8 ;  /* 0x000000000008781c */ /* 0x000fe20003f4f008 */
[----:B------:R-:W-:Y:S01]  /*1870*/  HFMA2 R85, -RZ, RZ, 0, 9.5367431640625e-07 ;  /* 0x00000010ff557431 */ /* 0x000fe200000001ff */
[----:B------:R-:W-:-:S11]  /*1880*/  PLOP3.LUT P3, PT, PT, PT, UP0, 0x80, 0x8 ;  /* 0x000000000008781c */ /* 0x000fd60003f6f008 */
[C---:B0-----:R-:W-:Y:S01]  /*1890*/  @P2 IMAD.WIDE.U32 R84, R110.reuse, R85, UR4 ;  /* 0x000000046e542e25 */ /* 0x041fe2000f8e0055 */
[----:B------:R-:W-:-:S04]  /*18a0*/  IADD3 R110, PT, PT, R110, 0x20, RZ ;  /* 0x000000206e6e7810 */ /* 0x000fc80007ffe0ff */
[----:B------:R0:W-:Y:S03]  /*18b0*/  @P3 STG.E.128 desc[UR6][R84.64], R16 ;  /* 0x0000001054003986 */ /* 0x0001e6000c101d06 */
.L_x_18398:
[----:B------:R-:W-:Y:S05]  /*18c0*/  BSYNC.RECONVERGENT B0 ;  /* 0x0000000000007941 */ /* 0x000fea0003800200 */
.L_x_18397:
        /* <DEDUP_REMOVED lines=42> */
.L_x_18404:
        /* <DEDUP_REMOVED lines=20> */
.L_x_18406:
        /* <DEDUP_REMOVED lines=20> */
.L_x_18405:
[----:B------:R-:W0:Y:S01]  /*1df0*/  @UP0 LDCU.64 UR4, c[0x0][0x3a8] ;  /* 0x00007500ff0407ac */ /* 0x000e220008000a00 */
[----:B------:R-:W-:Y:S02]  /*1e00*/  PLOP3.LUT P2, PT, PT, PT, UP0, 0x80, 0x8 ;  /* 0x000000000008781c */ /* 0x000fe40003f4f008 */
[----:B------:R-:W-:Y:S02]  /*1e10*/  PLOP3.LUT P3, PT, PT, PT, UP0, 0x80, 0x8 ;  /* 0x000000000008781c */ /* 0x000fe40003f6f008 */
[----:B------:R-:W-:-:S09]  /*1e20*/  MOV R85, 0x10 ;  /* 0x0000001000557802 */ /* 0x000fd20000000f00 */
[----:B0-----:R-:W-:-:S05]  /*1e30*/  @P2 IMAD.WIDE.U32 R84, R110, R85, UR4 ;  /* 0x000000046e542e25 */ /* 0x001fca000f8e0055 */
[----:B------:R0:W-:Y:S02]  /*1e40*/  @P3 STG.E.128 desc[UR6][R84.64], R16 ;  /* 0x0000001054003986 */ /* 0x0001e4000c101d06 */
.L_x_18403:
[----:B------:R-:W-:Y:S05]  /*1e50*/  BSYNC.RECONVERGENT B0 ;  /* 0x0000000000007941 */ /* 0x000fea0003800200 */
.L_x_18402:
        /* <DEDUP_REMOVED lines=125> */
.L_x_18428:
        /* <DEDUP_REMOVED lines=31> */
[----:B------:R-:W-:Y:S01]  /*2820*/  F2FP.F16.F32.PACK_AB R84, R85, R84 ;  /* 0x000000545554723e */ /* 0x000fe200000000ff */
        /* <DEDUP_REMOVED lines=13> */
[----:B------:R-:W-:Y:S02]  /*2900*/  F2FP.F16.F32.PACK_AB R85, R86, R85 ;  /* 0x000000555655723e */ /* 0x000fe400000000ff */
[----:B------:R-:W-:Y:S02]  /*2910*/  F2FP.F16.F32.PACK_AB R86, R114, R113 ;  /* 0x000000717256723e */ /* 0x000fe400000000ff */
[----:B------:R-:W-:-:S05]  /*2920*/  F2FP.F16.F32.PACK_AB R87, R116, R87 ;  /* 0x000000577457723e */ /* 0x000fca00000000ff */
[----:B------:R1:W-:Y:S02]  /*2930*/  STG.E.128 desc[UR6][R110.64], R84 ;  /* 0x000000546e007986 */ /* 0x0003e4000c101d06 */
.L_x_18409:
[----:B------:R-:W-:Y:S05]  /*2940*/  BSYNC.RECONVERGENT B0 ;  /* 0x0000000000007941 */ /* 0x000fea0003800200 */
.L_x_18408:
        /* <DEDUP_REMOVED lines=35> */
.L_x_18411:
[----:B------:R-:W-:Y:S05]  /*2b80*/  BSYNC.RECONVERGENT B0 ;  /* 0x0000000000007941 */ /* 0x000fea0003800200 */
.L_x_18410:
        /* <DEDUP_REMOVED lines=35> */
.L_x_18413:
[----:B------:R-:W-:Y:S05]  /*2dc0*/  BSYNC.RECONVERGENT B0 ;  /* 0x0000000000007941 */ /* 0x000fea0003800200 */
.L_x_18412:
        /* <DEDUP_REMOVED lines=29> */
[----:B------:R-:W-:-:S02]  /*2fa0*/  F2FP.F16.F32.PACK_AB R86, R116, R117 ;  /* 0x000000757456723e */ /* 0x000fc400000000ff */
[----:B------:R-:W-:Y:S02]  /*2fb0*/  F2FP.F16.F32.PACK_AB R87, R118, R87 ;  /* 0x000000577657723e */ /* 0x000fe400000000ff */
[----:B------:R-:W-:Y:S02]  /*2fc0*/  F2FP.F16.F32.PACK_AB R85, R114, R113 ;  /* 0x000000717255723e */ /* 0x000fe400000000ff */
[----:B------:R-:W-:-:S05]  /*2fd0*/  F2FP.F16.F32.PACK_AB R84, R112, R109 ;  /* 0x0000006d7054723e */ /* 0x000fca00000000ff */
[----:B------:R4:W-:Y:S02]  /*2fe0*/  STG.E.128 desc[UR6][R110.64], R84 ;  /* 0x000000546e007986 */ /* 0x0009e4000c101d06 */
.L_x_18415:
[----:B------:R-:W-:Y:S05]  /*2ff0*/  BSYNC.RECONVERGENT B0 ;  /* 0x0000000000007941 */ /* 0x000fea0003800200 */
.L_x_18414:
[----:B01234-:R-:W0:Y:S02]  /*3000*/  LDC.64 R84, c[0x0][0x380] ;  /* 0x0000e000ff547b82 */ /* 0x01fe240000000a00 */
[----:B0-----:R-:W-:-:S04]  /*3010*/  LEA R0, R84, R0, 0x2 ;  /* 0x0000000054007211 */ /* 0x001fc800078e10ff */
[----:B------:R-:W-:-:S13]  /*3020*/  ISETP.GE.AND P0, PT, R0, R85, PT ;  /* 0x000000550000720c */ /* 0x000fda0003f06270 */
[----:B------:R-:W-:Y:S05]  /*3030*/  @!P0 BRA `(.L_x_18416) ;  /* 0xffffffd400c48947 */ /* 0x000fea000383ffff */
[----:B------:R-:W-:Y:S05]  /*3040*/  EXIT ;  /* 0x000000000000794d */ /* 0x000fea0003800000 */
.L_x_18407:
        /* <DEDUP_REMOVED lines=8> */
.L_x_18418:
[----:B------:R-:W-:Y:S05]  /*30d0*/  BSYNC B0 ;  /* 0x0000000000007941 */ /* 0x000fea0003800000 */
.L_x_18417:
        /* <DEDUP_REMOVED lines=10> */
.L_x_18419:
[----:B------:R-:W-:Y:S01]  /*3180*/  HFMA2 R114, -RZ, RZ, 0, 2.384185791015625e-07 ;  /* 0x00000004ff727431 */ /* 0x000fe200000001ff */
[----:B------:R-:W-:-:S05]  /*3190*/  MOV R86, R113 ;  /* 0x0000007100567202 */ /* 0x000fca0000000f00 */
[----:B------:R-:W-:-:S05]  /*31a0*/  FADD.FTZ R86, R85, R86 ;  /* 0x0000005655567221 */ /* 0x000fca0000010000 */
[----:B------:R-:W-:-:S07]  /*31b0*/  MOV R115, R86 ;  /* 0x0000005600737202 */ /* 0x000fce0000000f00 */
[----:B------:R-:W-:Y:S05]  /*31c0*/  WARPSYNC.COLLECTIVE R112, `(.L_x_18420) ;  /* 0x0000000070087348 */ /* 0x000fea0003c00000 */
[----:B------:R0:W1:Y:S02]  /*31d0*/  SHFL.BFLY P6, R113, R115, R114, R117 ;  /* 0x0c00007273717389 */ /* 0x00006400000c0075 */
[----:B01----:R-:W-:Y:S05]  /*31e0*/  ENDCOLLECTIVE ;  /* 0x000000000000791b */ /* 0x003fea0003800000 */
.L_x_18420:
[----:B------:R-:W-:Y:S01]  /*31f0*/  HFMA2 R114, -RZ, RZ, 0, 4.76837158203125e-07 ;  /* 0x00000008ff727431 */ /* 0x000fe200000001ff */
[----:B------:R-:W-:-:S05]  /*3200*/  MOV R87, R113 ;  /* 0x0000007100577202 */ /* 0x000fca0000000f00 */
[----:B------:R-:W-:-:S05]  /*3210*/  FADD.FTZ R87, R86, R87 ;  /* 0x0000005756577221 */ /* 0x000fca0000010000 */
[----:B------:R-:W-:-:S07]  /*3220*/  MOV R115, R87 ;  /* 0x0000005700737202 */ /* 0x000fce0000000f00 */
[----:B------:R-:W-:Y:S05]  /*3230*/  WARPSYNC.COLLECTIVE R112, `(.L_x_18421) ;  /* 0x0000000070087348 */ /* 0x000fea0003c00000 */
[----:B------:R0:W1:Y:S02]  /*3240*/  SHFL.BFLY P6, R113, R115, R114, R117 ;  /* 0x0c00007273717389 */ /* 0x00006400000c0075 */
[----:B01----:R-:W-:Y:S05]  /*3250*/  ENDCOLLECTIVE ;  /* 0x000000000000791b */ /* 0x003fea0003800000 */
.L_x_18421:
[----:B------:R-:W-:Y:S01]  /*3260*/  HFMA2 R114, -RZ, RZ, 0, 9.5367431640625e-07 ;  /* 0x00000010ff727431 */ /* 0x000fe200000001ff */
[----:B------:R-:W-:-:S05]  /*3270*/  MOV R110, R113 ;  /* 0x00000071006e7202 */ /* 0x000fca0000000f00 */
[----:B------:R-:W-:-:S05]  /*3280*/  FADD.FTZ R110, R87, R110 ;  /* 0x0000006e576e7221 */ /* 0x000fca0000010000 */
[----:B------:R-:W-:-:S07]  /*3290*/  MOV R115, R110 ;  /* 0x0000006e00737202 */ /* 0x000fce0000000f00 */
[----:B------:R-:W-:Y:S05]  /*32a0*/  WARPSYNC.COLLECTIVE R112, `(.L_x_18422) ;  /* 0x0000000070087348 */ /* 0x000fea0003c00000 */
[----:B------:R0:W1:Y:S02]  /*32b0*/  SHFL.BFLY P6, R113, R115, R114, R117 ;  /* 0x0c00007273717389 */ /* 0x00006400000c0075 */
[----:B01----:R-:W-:Y:S05]  /*32c0*/  ENDCOLLECTIVE ;  /* 0x000000000000791b */ /* 0x003fea0003800000 */
.L_x_18422:
        /* <DEDUP_REMOVED lines=73> */
.L_x_18423:
[----:B------:R-:W-:Y:S01]  /*3760*/  HFMA2 R114, -RZ, RZ, 0, 1.1920928955078125e-07 ;  /* 0x00000002ff727431 */ /* 0x000fe200000001ff */
[----:B------:R-:W-:-:S05]  /*3770*/  MOV R85, R113 ;  /* 0x0000007100557202 */ /* 0x000fca0000000f00 */
[----:B------:R-:W-:-:S05]  /*3780*/  FADD.FTZ R85, R84, R85 ;  /* 0x0000005554557221 */ /* 0x000fca0000010000 */
[----:B------:R-:W-:-:S07]  /*3790*/  MOV R115, R85 ;  /* 0x0000005500737202 */ /* 0x000fce0000000f00 */
[----:B------:R-:W-:Y:S05]  /*37a0*/  WARPSYNC.COLLECTIVE R112, `(.L_x_18424) ;  /* 0x0000000070087348 */ /* 0x000fea0003c00000 */
[----:B------:R0:W1:Y:S02]  /*37b0*/  SHFL.BFLY P6, R113, R115, R114, R117 ;  /* 0x0c00007273717389 */ /* 0x00006400000c0075 */
[----:B01----:R-:W-:Y:S05]  /*37c0*/  ENDCOLLECTIVE ;  /* 0x000000000000791b */ /* 0x003fea0003800000 */
.L_x_18424:
[----:B------:R-:W-:Y:S01]  /*37d0*/  HFMA2 R114, -RZ, RZ, 0, 2.384185791015625e-07 ;  /* 0x00000004ff727431 */ /* 0x000fe200000001ff */
[----:B------:R-:W-:-:S05]  /*37e0*/  MOV R86, R113 ;  /* 0x0000007100567202 */ /* 0x000fca0000000f00 */
[----:B------:R-:W-:-:S05]  /*37f0*/  FADD.FTZ R86, R85, R86 ;  /* 0x0000005655567221 */ /* 0x000fca0000010000 */
[----:B------:R-:W-:-:S07]  /*3800*/  MOV R115, R86 ;  /* 0x0000005600737202 */ /* 0x000fce0000000f00 */
[----:B------:R-:W-:Y:S05]  /*3810*/  WARPSYNC.COLLECTIVE R112, `(.L_x_18425) ;  /* 0x0000000070087348 */ /* 0x000fea0003c00000 */
[----:B------:R0:W1:Y:S02]  /*3820*/  SHFL.BFLY P6, R113, R115, R114, R117 ;  /* 0x0c00007273717389 */ /* 0x00006400000c0075 */
[----:B01----:R-:W-:Y:S05]  /*3830*/  ENDCOLLECTIVE ;  /* 0x000000000000791b */ /* 0x003fea0003800000 */
.L_x_18425:
[----:B------:R-:W-:Y:S01]  /*3840*/  HFMA2 R114, -RZ, RZ, 0, 4.76837158203125e-07 ;  /* 0x00000008ff727431 */ /* 0x000fe200000001ff */
[----:B------:R-:W-:-:S05]  /*3850*/  MOV R87, R113 ;  /* 0x0000007100577202 */ /* 0x000fca0000000f00 */
[----:B------:R-:W-:-:S05]  /*3860*/  FADD.FTZ R87, R86, R87 ;  /* 0x0000005756577221 */ /* 0x000fca0000010000 */
[----:B------:R-:W-:-:S07]  /*3870*/  MOV R115, R87 ;  /* 0x0000005700737202 */ /* 0x000fce0000000f00 */
[----:B------:R-:W-:Y:S05]  /*3880*/  WARPSYNC.COLLECTIVE R112, `(.L_x_18426) ;  /* 0x0000000070087348 */ /* 0x000fea0003c00000 */
[----:B------:R0:W1:Y:S02]  /*3890*/  SHFL.BFLY P6, R113, R115, R114, R117 ;  /* 0x0c00007273717389 */ /* 0x00006400000c0075 */
[----:B01----:R-:W-:Y:S05]  /*38a0*/  ENDCOLLECTIVE ;  /* 0x000000000000791b */ /* 0x003fea0003800000 */
.L_x_18426:
[----:B------:R-:W-:Y:S01]  /*38b0*/  HFMA2 R114, -RZ, RZ, 0, 9.5367431640625e-07 ;  /* 0x00000010ff727431 */ /* 0x000fe200000001ff */
[----:B------:R-:W-:-:S05]  /*38c0*/  MOV R110, R113 ;  /* 0x00000071006e7202 */ /* 0x000fca0000000f00 */
[----:B------:R-:W-:-:S05]  /*38d0*/  FADD.FTZ R110, R87, R110 ;  /* 0x0000006e576e7221 */ /* 0x000fca0000010000 */
[----:B------:R-:W-:-:S07]  /*38e0*/  MOV R115, R110 ;  /* 0x0000006e00737202 */ /* 0x000fce0000000f00 */
[----:B------:R-:W-:Y:S05]  /*38f0*/  WARPSYNC.COLLECTIVE R112, `(.L_x_18427) ;  /* 0x0000000070087348 */ /* 0x000fea0003c00000 */
[----:B------:R0:W1:Y:S02]  /*3900*/  SHFL.BFLY P6, R113, R115, R114, R117 ;  /* 0x0c00007273717389 */ /* 0x00006400000c0075 */
[----:B01----:R-:W-:Y:S05]  /*3910*/  ENDCOLLECTIVE ;  /* 0x000000000000791b */ /* 0x003fea0003800000 */
.L_x_18427:
[----:B------:R-:W-:Y:S05]  /*3920*/  BRA `(.L_x_18428) ;  /* 0xffffffec00407947 */ /* 0x000fea000383ffff */
.L_x_18429:
        /* <DEDUP_REMOVED lines=13> */
.L_x_37308:


//--------------------- .text._ZN10layer_norm13ln_fwd_kernelINS_13Kernel_traitsIf6__halfS2_S2_fjLj1024ELj1ELj4ELj1ELj16ENS_18Kernel_traits_baseILj1024EfS2_S2_S2_fjLj128EEEEELb0ELb0ELb0ELb1EEEvNS_9FwdParamsE --------------------------
	.section	.text._ZN10layer_norm13ln_fwd_kernelINS_13Kernel_traitsIf6__halfS2_S2_fjLj1024ELj1ELj4ELj1ELj16ENS_18Kernel_traits_baseILj1024EfS2_S2_S2_fjLj128EEEEELb0ELb0ELb0ELb1EEEvNS_9FwdParamsE,"ax",@progbits
	.align	128
        .global         _ZN10layer_norm13ln_fwd_kernelINS_13Kernel_traitsIf6__halfS2_S2_fjLj1024ELj1ELj4ELj1ELj16ENS_18Kernel_traits_baseILj1024EfS2_S2_S2_fjLj128EEEEELb0ELb0ELb0ELb1EEEvNS_9FwdParamsE
        .type           _ZN10layer_norm13ln_fwd_kernelINS_13Kernel_traitsIf6__halfS2_S2_fjLj1024ELj1ELj4ELj1ELj16ENS_18Kernel_traits_baseILj1024EfS2_S2_S2_fjLj128EEEEELb0ELb0ELb0ELb1EEEvNS_9FwdParamsE,@function
        .size           _ZN10layer_norm13ln_fwd_kernelINS_13Kernel_traitsIf6__halfS2_S2_fjLj1024ELj1ELj4ELj1ELj16ENS_18Kernel_traits_baseILj1024EfS2_S2_S2_fjLj128EEEEELb0ELb0ELb0ELb1EEEvNS_9FwdParamsE,(.L_x_37309 - _ZN10layer_norm13ln_fwd_kernelINS_13Kernel_traitsIf6__halfS2_S2_fjLj1024ELj1ELj4ELj1ELj16ENS_18Kernel_traits_baseILj1024EfS2_S2_S2_fjLj128EEEEELb0ELb0ELb0ELb1EEEvNS_9FwdParamsE)
        .other          _ZN10layer_norm13ln_fwd_kernelINS_13Kernel_traitsIf6__halfS2_S2_fjLj1024ELj1ELj4ELj1ELj16ENS_18Kernel_traits_baseILj1024EfS2_S2_S2_fjLj128EEEEELb0ELb0ELb0ELb1EEEvNS_9FwdParamsE,@"STO_CUDA_ENTRY STV_DEFAULT"
_ZN10layer_norm13ln_fwd_kernelINS_13Kernel_traitsIf6__halfS2_S2_fjLj1024ELj1ELj4ELj1ELj16ENS_18Kernel_traits_baseILj1024EfS2_S2_S2_fjLj128EEEEELb0ELb0ELb0ELb1EEEvNS_9FwdParamsE:
.text._ZN10layer_norm13ln_fwd_kernelINS_13Kernel_traitsIf6__halfS2_S2_fjLj1024ELj1ELj4ELj1ELj16ENS_18Kernel_traits_baseILj1024EfS2_S2_S2_fjLj128EEEEELb0ELb0ELb0ELb1EEEvNS_9FwdParamsE:
        /* <DEDUP_REMOVED lines=37> */
.L_x_18430:
        /* <DEDUP_REMOVED lines=26> */
.L_x_18431:
        /* <DEDUP_REMOVED lines=11> */
.L_x_18445:
        /* <DEDUP_REMOVED lines=13> */
[----:B--2---:R-:W-:-:S08]  /*0570*/  @P1 HADD2.F32 R13, -RZ, R2.H0_H0 ;  /* 0x20000002ff0d1230 */ /* 0x004fd00000004100 */
        /* <DEDUP_REMOVED lines=10> */
[--C-:B------:R-:W-:Y:S02]  /*0620*/  HADD2.F32 R6, -RZ, R7.reuse.H0_H0 ;  /* 0x20000007ff067230 */ /* 0x100fe40000004100 */
        /* <DEDUP_REMOVED lines=22> */
.L_x_18432:
[----:B----4-:R-:W-:-:S04]  /*0790*/  UISETP.NE.U32.AND UP1, UPT, UR12, URZ, UPT ;  /* 0x000000ff0c00728c */ /* 0x010fc8000bf25070 */
[----:B------:R-:W-:-:S06]  /*07a0*/  UISETP.NE.AND.EX UP1, UPT, UR13, URZ, UPT, UP1 ;  /* 0x000000ff0d00728c */ /* 0x000fcc000bf25310 */
[----:B------:R-:W-:-:S13]  /*07b0*/  PLOP3.LUT P1, PT, PT, PT, UP1, 0x80, 0x8 ;  /* 0x000000000008781c */ /* 0x000fda0003f2f018 */
[----:B------:R-:W-:Y:S05]  /*07c0*/  @!P1 BRA `(.L_x_18434) ;  /* 0x0000000000549947 */ /* 0x000fea0003800000 */
[--C-:B-----5:R-:W-:Y:S02]  /*07d0*/  HADD2.F32 R0, -RZ, R4.reuse.H0_H0 ;  /* 0x20000004ff007230 */ /* 0x120fe40000004100 */
[----:B------:R-:W-:Y:S02]  /*07e0*/  HADD2.F32 R2, -RZ, R4.H1_H1 ;  /* 0x30000004ff027230 */ /* 0x000fe40000004100 */
[--C-:B------:R-:W-:Y:S02]  /*07f0*/  HADD2.F32 R4, -RZ, R6.reuse.H0_H0 ;  /* 0x20000006ff047230 */ /* 0x100fe40000004100 */
[-C--:B------:R-:W-:Y:S01]  /*0800*/  FMUL.FTZ R9, R0, R13.reuse ;  /* 0x0000000d00097220 */ /* 0x080fe20000410000 */
[----:B------:R-:W-:Y:S02]  /*0810*/  HADD2.F32 R16, -RZ, R6.H1_H1 ;  /* 0x30000006ff107230 */ /* 0x000fe40000004100 */
[----:B------:R-:W-:Y:S01]  /*0820*/  FMUL.FTZ R2, R2, R13 ;  /* 0x0000000d02027220 */ /* 0x000fe20000410000 */
[----:B------:R-:W-:-:S02]  /*0830*/  HADD2.F32 R8, -RZ, R5.H0_H0 ;  /* 0x20000005ff087230 */ /* 0x000fc40000004100 */
[----:B------:R-:W-:Y:S02]  /*0840*/  HADD2.F32 R14, -RZ, R5.H1_H1 ;  /* 0x30000005ff0e7230 */ /* 0x000fe40000004100 */
[--C-:B------:R-:W-:Y:S02]  /*0850*/  HADD2.F32 R6, -RZ, R7.reuse.H0_H0 ;  /* 0x20000007ff067230 */ /* 0x100fe40000004100 */
[-C--:B------:R-:W-:Y:S01]  /*0860*/  FMUL.FTZ R8, R8, R13.reuse ;  /* 0x0000000d08087220 */ /* 0x080fe20000410000 */
[----:B------:R-:W-:Y:S02]  /*0870*/  HADD2.F32 R18, -RZ, R7.H1_H1 ;  /* 0x30000007ff127230 */ /* 0x000fe40000004100 */
[-C--:B------:R-:W-:Y:S01]  /*0880*/  FMUL.FTZ R7, R4, R13.reuse ;  /* 0x0000000d04077220 */ /* 0x080fe20000410000 */
[-C--:B------:R-:W-:Y:S01]  /*0890*/  FMUL.FTZ R4, R16, R13.reuse ;  /* 0x0000000d10047220 */ /* 0x080fe20000410000 */
[-C--:B------:R-:W-:Y:S01]  /*08a0*/  FMUL.FTZ R6, R6, R13.reuse ;  /* 0x0000000d06067220 */ /* 0x080fe20000410000 */
[-C--:B------:R-:W-:Y:S01]  /*08b0*/  FMUL.FTZ R3, R14, R13.reuse ;  /* 0x0000000d0e037220 */ /* 0x080fe20000410000 */
[----:B------:R-:W-:Y:S01]  /*08c0*/  FMUL.FTZ R5, R18, R13 ;  /* 0x0000000d12057220 */ /* 0x000fe20000410000 */
[----:B------:R-:W-:-:S02]  /*08d0*/  F2FP.F16.F32.PACK_AB R16, R2, R9 ;  /* 0x000000090210723e */ /* 0x000fc400000000ff */
[----:B------:R-:W-:Y:S02]  /*08e0*/  F2FP.F16.F32.PACK_AB R18, R4, R7 ;  /* 0x000000070412723e */ /* 0x000fe400000000ff */
[----:B------:R-:W-:Y:S02]  /*08f0*/  F2FP.F16.F32.PACK_AB R19, R5, R6 ;  /* 0x000000060513723e */ /* 0x000fe400000000ff */
[----:B------:R-:W-:Y:S01]  /*0900*/  F2FP.F16.F32.PACK_AB R17, R3, R8 ;  /* 0x000000080311723e */ /* 0x000fe200000000ff */
[----:B------:R-:W-:Y:S06]  /*0910*/  BRA `(.L_x_18433) ;  /* 0x0000000000407947 */ /* 0x000fec0003800000 */
.L_x_18434:
[--C-:B-----5:R-:W-:Y:S02]  /*0920*/  HADD2.F32 R0, -RZ, R4.reuse.H0_H0 ;  /* 0x20000004ff007230 */ /* 0x120fe40000004100 */
[----:B------:R-:W-:Y:S02]  /*0930*/  HADD2.F32 R2, -RZ, R4.H1_H1 ;  /* 0x30000004ff027230 */ /* 0x000fe40000004100 */
[----:B------:R-:W-:Y:S02]  /*0940*/  HADD2.F32 R4, -RZ, R5.H1_H1 ;  /* 0x30000005ff047230 */ /* 0x000fe40000004100 */
[-C--:B------:R-:W-:Y:S01]  /*0950*/  FMUL.FTZ R9, R0, R13.reuse ;  /* 0x0000000d00097220 */ /* 0x080fe20000410000 */
[--C-:B------:R-:W-:Y:S02]  /*0960*/  HADD2.F32 R14, -RZ, R6.reuse.H0_H0 ;  /* 0x20000006ff0e7230 */ /* 0x100fe40000004100 */
[----:B------:R-:W-:Y:S01]  /*0970*/  FMUL.FTZ R2, R2, R13 ;  /* 0x0000000d02027220 */ /* 0x000fe20000410000 */
[----:B------:R-:W-:-:S02]  /*0980*/  HADD2.F32 R6, -RZ, R6.H1_H1 ;  /* 0x30000006ff067230 */ /* 0x000fc40000004100 */
[-C--:B------:R-:W-:Y:S01]  /*0990*/  FMUL.FTZ R3, R4, R13.reuse ;  /* 0x0000000d04037220 */ /* 0x080fe20000410000 */
[----:B------:R-:W-:Y:S02]  /*09a0*/  HADD2.F32 R8, -RZ, R5.H0_H0 ;  /* 0x20000005ff087230 */ /* 0x000fe40000004100 */
[--C-:B------:R-:W-:Y:S02]  /*09b0*/  HADD2.F32 R84, -RZ, R7.reuse.H0_H0 ;  /* 0x20000007ff547230 */ /* 0x100fe40000004100 */
[-C--:B------:R-:W-:Y:S01]  /*09c0*/  FMUL.FTZ R4, R6, R13.reuse ;  /* 0x0000000d06047220 */ /* 0x080fe20000410000 */
[----:B------:R-:W-:Y:S02]  /*09d0*/  HADD2.F32 R86, -RZ, R7.H1_H1 ;  /* 0x30000007ff567230 */ /* 0x000fe40000004100 */
[-C--:B------:R-:W-:Y:S01]  /*09e0*/  FMUL.FTZ R8, R8, R13.reuse ;  /* 0x0000000d08087220 */ /* 0x080fe20000410000 */
[-C--:B------:R-:W-:Y:S01]  /*09f0*/  FMUL.FTZ R7, R14, R13.reuse ;  /* 0x0000000d0e077220 */ /* 0x080fe20000410000 */
[-C--:B------:R-:W-:Y:S01]  /*0a00*/  FMUL.FTZ R6, R84, R13.reuse ;  /* 0x0000000d54067220 */ /* 0x080fe20000410000 */
[----:B------:R-:W-:-:S07]  /*0a10*/  FMUL.FTZ R5, R86, R13 ;  /* 0x0000000d56057220 */ /* 0x000fce0000410000 */
.L_x_18433:
        /* <DEDUP_REMOVED lines=39> */
.L_x_18435:
[----:B----4-:R-:W-:-:S04]  /*0c90*/  UISETP.NE.U32.AND UP1, UPT, UR12, URZ, UPT ;  /* 0x000000ff0c00728c */ /* 0x010fc8000bf25070 */
        /* <DEDUP_REMOVED lines=8> */
[----:B0-----:R-:W-:-:S02]  /*0d20*/  HADD2.F32 R14, -RZ, R85.H0_H0 ;  /* 0x20000055ff0e7230 */ /* 0x001fc40000004100 */
        /* <DEDUP_REMOVED lines=10> */
.L_x_18437:
[----:B-----5:R-:W-:Y:S02]  /*0dd0*/  HADD2.F32 R94, -RZ, R84.H0_H0 ;  /* 0x20000054ff5e7230 */ /* 0x020fe40000004100 */
[----:B------:R-:W-:Y:S02]  /*0de0*/  HADD2.F32 R92, -RZ, R86.H0_H0 ;  /* 0x20000056ff5c7230 */ /* 0x000fe40000004100 */
[----:B------:R-:W-:Y:S02]  /*0df0*/  HADD2.F32 R84, -RZ, R84.H1_H1 ;  /* 0x30000054ff547230 */ /* 0x000fe40000004100 */
[-C--:B------:R-:W-:Y:S01]  /*0e00*/  FMUL.FTZ R94, R94, R13.reuse ;  /* 0x0000000d5e5e7220 */ /* 0x080fe20000410000 */
[--C-:B0-----:R-:W-:Y:S02]  /*0e10*/  HADD2.F32 R14, -RZ, R85.reuse.H0_H0 ;  /* 0x20000055ff0e7230 */ /* 0x101fe40000004100 */
        /* <DEDUP_REMOVED lines=9> */
[----:B------:R-:W-:Y:S01]  /*0eb0*/  FMUL.FTZ R91, R16, R13 ;  /* 0x0000000d105b7220 */ /* 0x000fe20000410000 */
[----:B------:R-:W-:Y:S01]  /*0ec0*/  F2FP.F16.F32.PACK_AB R17, R88, R93 ;  /* 0x0000005d5811723e */ /* 0x000fe200000000ff */
[----:B------:R-:W-:-:S02]  /*0ed0*/  FMUL.FTZ R90, R90, R13 ;  /* 0x0000000d5a5a7220 */ /* 0x000fc40000410000 */
[----:B------:R-:W-:Y:S02]  /*0ee0*/  F2FP.F16.F32.PACK_AB R18, R89, R92 ;  /* 0x0000005c5912723e */ /* 0x000fe400000000ff */
[----:B------:R-:W-:Y:S02]  /*0ef0*/  F2FP.F16.F32.PACK_AB R16, R15, R94 ;  /* 0x0000005e0f10723e */ /* 0x000fe400000000ff */
[----:B------:R-:W-:-:S07]  /*0f00*/  F2FP.F16.F32.PACK_AB R19, R90, R91 ;  /* 0x0000005b5a13723e */ /* 0x000fce00000000ff */
.L_x_18436:
        /* <DEDUP_REMOVED lines=11> */
[----:B------:R-:W-:Y:S02]  /*0fc0*/  HADD2.F32 R102, -RZ, R84.H0_H0 ;  /* 0x20000054ff667230 */ /* 0x000fe40000004100 */
[--C-:B------:R-:W-:Y:S02]  /*0fd0*/  HADD2.F32 R96, -RZ, R85.reuse.H0_H0 ;  /* 0x20000055ff607230 */ /* 0x100fe40000004100 */
[----:B------:R-:W-:Y:S02]  /*0fe0*/  HADD2.F32 R98, -RZ, R85.H1_H1 ;  /* 0x30000055ff627230 */ /* 0x000fe40000004100 */
[--C-:B------:R-:W-:Y:S02]  /*0ff0*/  HADD2.F32 R106, -RZ, R87.reuse.H0_H0 ;  /* 0x20000057ff6a7230 */ /* 0x100fe40000004100 */
[----:B------:R-:W-:-:S02]  /*1000*/  HADD2.F32 R108, -RZ, R87.H1_H1 ;  /* 0x30000057ff6c7230 */ /* 0x000fc40000004100 */
[----:B------:R-:W-:Y:S02]  /*1010*/  HADD2.F32 R84, -RZ, R84.H1_H1 ;  /* 0x30000054ff547230 */ /* 0x000fe40000004100 */
[----:B------:R-:W-:Y:S02]  /*1020*/  HADD2.F32 R86, -RZ, R86.H1_H1 ;  /* 0x30000056ff567230 */ /* 0x000fe40000004100 */
[--C-:B--2---:R-:W-:Y:S02]  /*1030*/  HADD2.F32 R99, -RZ, R17.reuse.H0_H0 ;  /* 0x20000011ff637230 */ /* 0x104fe40000004100 */
[----:B------:R-:W-:Y:S02]  /*1040*/  HADD2.F32 R95, -RZ, R18.H0_H0 ;  /* 0x20000012ff5f7230 */ /* 0x000fe40000004100 */
        /* <DEDUP_REMOVED lines=19> */
.L_x_18438:
[----:B----4-:R-:W-:-:S04]  /*1180*/  UISETP.NE.U32.AND UP1, UPT, UR12, URZ, UPT ;  /* 0x000000ff0c00728c */ /* 0x010fc8000bf25070 */
[----:B------:R-:W-:-:S09]  /*1190*/  UISETP.NE.AND.EX UP1, UPT, UR13, URZ, UPT, UP1 ;  /* 0x000000ff0d00728c */ /* 0x000fd2000bf25310 */
[----:B------:R-:W-:Y:S05]  /*11a0*/  BRA.U UP1, `(.L_x_18440) ;  /* 0x0000000101447547 */ /* 0x000fea000b800000 */
[----:B-----5:R-:W-:Y:S02]  /*11b0*/  HADD2.F32 R102, -RZ, R84.H0_H0 ;  /* 0x20000054ff667230 */ /* 0x020fe40000004100 */
[--C-:B0-----:R-:W-:Y:S02]  /*11c0*/  HADD2.F32 R96, -RZ, R85.reuse.H0_H0 ;  /* 0x20000055ff607230 */ /* 0x101fe40000004100 */
        /* <DEDUP_REMOVED lines=15> */
.L_x_18440:
[----:B-----5:R-:W-:Y:S02]  /*12c0*/  HADD2.F32 R102, -RZ, R84.H0_H0 ;  /* 0x20000054ff667230 */ /* 0x020fe40000004100 */
[----:B------:R-:W-:Y:S02]  /*12d0*/  HADD2.F32 R100, -RZ, R86.H0_H0 ;  /* 0x20000056ff647230 */ /* 0x000fe40000004100 */
[--C-:B0-----:R-:W-:Y:S02]  /*12e0*/  HADD2.F32 R96, -RZ, R87.reuse.H0_H0 ;  /* 0x20000057ff607230 */ /* 0x101fe40000004100 */
        /* <DEDUP_REMOVED lines=17> */
.L_x_18439:
        /* <DEDUP_REMOVED lines=28> */
[--C-:B------:R-:W-:Y:S02]  /*15c0*/  HADD2.F32 R109, -RZ, R18.reuse.H0_H0 ;  /* 0x20000012ff6d7230 */ /* 0x100fe40000004100 */
[----:B------:R-:W-:Y:S01]  /*15d0*/  FFMA.FTZ R105, R84, R13, R105 ;  /* 0x0000000d54697223 */ /* 0x000fe20000010069 */
[----:B------:R-:W-:-:S02]  /*15e0*/  HADD2.F32 R85, -RZ, R18.H1_H1 ;  /* 0x30000012ff557230 */ /* 0x000fc40000004100 */
[-C--:B------:R-:W-:Y:S01]  /*15f0*/  FFMA.FTZ R107, R112, R13.reuse, R17 ;  /* 0x0000000d706b7223 */ /* 0x080fe20000010011 */
[----:B------:R-:W-:Y:S01]  /*1600*/  F2FP.F16.F32.PACK_AB R19, R106, R110 ;  /* 0x0000006e6a13723e */ /* 0x000fe200000000ff */
[----:B------:R-:W-:Y:S01]  /*1610*/  FFMA.FTZ R109, R114, R13, R109 ;  /* 0x0000000d726d7223 */ /* 0x000fe2000001006d */
[----:B------:R-:W-:Y:S01]  /*1620*/  F2FP.F16.F32.PACK_AB R16, R105, R111 ;  /* 0x0000006f6910723e */ /* 0x000fe200000000ff */
[----:B------:R-:W-:Y:S01]  /*1630*/  FFMA.FTZ R108, R86, R13, R85 ;  /* 0x0000000d566c7223 */ /* 0x000fe20000010055 */
[----:B------:R-:W-:-:S04]  /*1640*/  F2FP.F16.F32.PACK_AB R17, R107, R104 ;  /* 0x000000686b11723e */ /* 0x000fc800000000ff */
[----:B------:R-:W-:Y:S01]  /*1650*/  F2FP.F16.F32.PACK_AB R18, R108, R109 ;  /* 0x0000006d6c12723e */ /* 0x000fe200000000ff */
[----:B------:R-:W-:Y:S06]  /*1660*/  BRA `(.L_x_18442) ;  /* 0x0000000000a07947 */ /* 0x000fec0003800000 */
.L_x_18441:
[----:B----4-:R-:W-:-:S04]  /*1670*/  UISETP.NE.U32.AND UP0, UPT, UR12, URZ, UPT ;  /* 0x000000ff0c00728c */ /* 0x010fc8000bf05070 */
[----:B------:R-:W-:-:S09]  /*1680*/  UISETP.NE.AND.EX UP0, UPT, UR13, URZ, UPT, UP0 ;  /* 0x000000ff0d00728c */ /* 0x000fd2000bf05300 */
[----:B------:R-:W-:Y:S05]  /*1690*/  BRA.U UP0, `(.L_x_18443) ;  /* 0x0000000100447547 */ /* 0x000fea000b800000 */
[----:B-----5:R-:W-:Y:S02]  /*16a0*/  HADD2.F32 R104, -RZ, R84.H0_H0 ;  /* 0x20000054ff687230 */ /* 0x020fe40000004100 */
[----:B------:R-:W-:Y:S02]  /*16b0*/  HADD2.F32 R108, -RZ, R85.H0_H0 ;  /* 0x20000055ff6c7230 */ /* 0x000fe40000004100 */
[----:B------:R-:W-:Y:S02]  /*16c0*/  HADD2.F32 R114, -RZ, R86.H0_H0 ;  /* 0x20000056ff727230 */ /* 0x000fe40000004100 */
[-C--:B------:R-:W-:Y:S01]  /*16d0*/  FMUL.FTZ R111, R104, R13.reuse ;  /* 0x0000000d686f7220 */ /* 0x080fe20000410000 */
[--C-:B------:R-:W-:Y:S02]  /*16e0*/  HADD2.F32 R110, -RZ, R87.reuse.H0_H0 ;  /* 0x20000057ff6e7230 */ /* 0x100fe40000004100 */
[----:B------:R-:W-:Y:S01]  /*16f0*/  FMUL.FTZ R104, R108, R13 ;  /* 0x0000000d6c687220 */ /* 0x000fe20000410000 */
[----:B------:R-:W-:-:S02]  /*1700*/  HADD2.F32 R106, -RZ, R87.H1_H1 ;  /* 0x30000057ff6a7230 */ /* 0x000fc40000004100 */
        /* <DEDUP_REMOVED lines=10> */
.L_x_18443:
[----:B-----5:R-:W-:Y:S02]  /*17b0*/  HADD2.F32 R16, -RZ, R84.H0_H0 ;  /* 0x20000054ff107230 */ /* 0x020fe40000004100 */
[----:B------:R-:W-:Y:S02]  /*17c0*/  HADD2.F32 R108, -RZ, R86.H0_H0 ;  /* 0x20000056ff6c7230 */ /* 0x000fe40000004100 */
[--C-:B------:R-:W-:Y:S02]  /*17d0*/  HADD2.F32 R110, -RZ, R87.reuse.H0_H0 ;  /* 0x20000057ff6e7230 */ /* 0x100fe40000004100 */
        /* <DEDUP_REMOVED lines=10> */
[-C--:B------:R-:W-:Y:S01]  /*1880*/  FMUL.FTZ R104, R104, R13.reuse ;  /* 0x0000000d68687220 */ /* 0x080fe20000410000 */
[----:B------:R-:W-:Y:S01]  /*1890*/  F2FP.F16.F32.PACK_AB R19, R106, R110 ;  /* 0x0000006e6a13723e */ /* 0x000fe200000000ff */
[----:B------:R-:W-:Y:S01]  /*18a0*/  FMUL.FTZ R107, R18, R13 ;  /* 0x0000000d126b7220 */ /* 0x000fe20000410000 */
[----:B------:R-:W-:Y:S01]  /*18b0*/  F2FP.F16.F32.PACK_AB R16, R105, R111 ;  /* 0x0000006f6910723e */ /* 0x000fe200000000ff */
[----:B------:R-:W-:-:S03]  /*18c0*/  FMUL.FTZ R108, R86, R13 ;  /* 0x0000000d566c7220 */ /* 0x000fc60000410000 */
[----:B------:R-:W-:Y:S02]  /*18d0*/  F2FP.F16.F32.PACK_AB R17, R107, R104 ;  /* 0x000000686b11723e */ /* 0x000fe400000000ff */
[----:B------:R-:W-:-:S07]  /*18e0*/  F2FP.F16.F32.PACK_AB R18, R108, R109 ;  /* 0x0000006d6c12723e */ /* 0x000fce00000000ff */
.L_x_18442:
        /* <DEDUP_REMOVED lines=123> */
.L_x_18457:
        /* <DEDUP_REMOVED lines=66> */
[----:B------:R-:W-:Y:S01]  /*24c0*/  F2FP.F16.F32.PACK_AB R6, R5, R6 ;  /* 0x000000060506723e */ /* 0x000fe200000000ff */
[C---:B------:R-:W-:Y:S01]  /*24d0*/  FMUL.FTZ R5, R13.reuse, R8 ;  /* 0x000000080d057220 */ /* 0x040fe20000410000 */
[----:B------:R-:W-:Y:S01]  /*24e0*/  FMUL.FTZ R8, R13, R89 ;  /* 0x000000590d087220 */ /* 0x000fe20000410000 */
[----:B------:R-:W-:Y:S01]  /*24f0*/  FFMA.FTZ R86, R87, R68, R36 ;  /* 0x0000004457567223 */ /* 0x000fe20000010024 */
[----:B------:R-:W-:Y:S01]  /*2500*/  F2FP.F16.F32.PACK_AB R4, R3, R4 ;  /* 0x000000040304723e */ /* 0x000fe200000000ff */
[----:B------:R-:W-:Y:S01]  /*2510*/  FFMA.FTZ R5, R5, R82, R50 ;  /* 0x0000005205057223 */ /* 0x000fe20000010032 */
[----:B------:R-:W-:Y:S01]  /*2520*/  FFMA.FTZ R9, R8, R69, R37 ;  /* 0x0000004508097223 */ /* 0x000fe20000010025 */
[----:B------:R-:W0:Y:S01]  /*2530*/  @!P3 LDC.64 R2, c[0x0][0x3c8] ;  /* 0x0000f200ff02bb82 */ /* 0x000e220000000a00 */
[C---:B------:R-:W-:Y:S01]  /*2540*/  FMUL.FTZ R8, R13.reuse, R95 ;  /* 0x0000005f0d087220 */ /* 0x040fe20000410000 */
[----:B------:R-:W-:Y:S01]  /*2550*/  FFMA.FTZ R10, R10, R79, R47 ;  /* 0x0000004f0a0a7223 */ /* 0x000fe2000001002f */
[----:B------:R-:W-:Y:S01]  /*2560*/  F2FP.F16.F32.PACK_AB R5, R0, R5 ;  /* 0x000000050005723e */ /* 0x000fe200000000ff */
[----:B------:R-:W-:Y:S01]  /*2570*/  FMUL.FTZ R0, R13, R15 ;  /* 0x0000000f0d007220 */ /* 0x000fe20000410000 */
[----:B------:R-:W-:Y:S01]  /*2580*/  F2FP.F16.F32.PACK_AB R86, R9, R86 ;  /* 0x000000560956723e */ /* 0x000fe200000000ff */
        /* <DEDUP_REMOVED lines=9> */
[----:B------:R-:W-:Y:S01]  /*2620*/  F2FP.F16.F32.PACK_AB R7, R10, R7 ;  /* 0x000000070a07723e */ /* 0x000fe200000000ff */
[C---:B------:R-:W-:Y:S01]  /*2630*/  FMUL.FTZ R15, R13.reuse, R102 ;  /* 0x000000660d0f7220 */ /* 0x040fe20000410000 */
[C---:B------:R-:W-:Y:S01]  /*2640*/  FMUL.FTZ R98, R13.reuse, R98 ;  /* 0x000000620d627220 */ /* 0x040fe20000410000 */
[C---:B------:R-:W-:Y:S01]  /*2650*/  FMUL.FTZ R91, R13.reuse, R100 ;  /* 0x000000640d5b7220 */ /* 0x040fe20000410000 */
[C---:B------:R-:W-:Y:S01]  /*2660*/  FMUL.FTZ R101, R13.reuse, R101 ;  /* 0x000000650d657220 */ /* 0x040fe20000410000 */
[C---:B------:R-:W-:Y:S01]  /*2670*/  FMUL.FTZ R10, R13.reuse, R97 ;  /* 0x000000610d0a7220 */ /* 0x040fe20000410000 */
[----:B------:R-:W-:Y:S01]  /*2680*/  F2FP.F16.F32.PACK_AB R84, R0, R9 ;  /* 0x000000090054723e */ /* 0x000fe200000000ff */
[----:B------:R-:W-:Y:S01]  /*2690*/  FMUL.FTZ R96, R13, R96 ;  /* 0x000000600d607220 */ /* 0x000fe20000410000 */
[----:B------:R-:W-:Y:S01]  /*26a0*/  F2FP.F16.F32.PACK_AB R89, R8, R89 ;  /* 0x000000590859723e */ /* 0x000fe200000000ff */
[----:B------:R-:W-:Y:S01]  /*26b0*/  FFMA.FTZ R15, R15, R64, R32 ;  /* 0x000000400f0f7223 */ /* 0x000fe20000010020 */
[----:B------:R-:W1:Y:S01]  /*26c0*/  LDC.64 R8, c[0x0][0x380] ;  /* 0x0000e000ff087b82 */ /* 0x000e620000000a00 */
[----:B------:R-:W-:Y:S01]  /*26d0*/  F2FP.F16.F32.PACK_AB R87, R90, R87 ;  /* 0x000000575a57723e */ /* 0x000fe200000000ff */
[----:B------:R-:W-:Y:S01]  /*26e0*/  FFMA.FTZ R90, R91, R60, R28 ;  /* 0x0000003c5b5a7223 */ /* 0x000fe2000001001c */
[----:B------:R-:W-:Y:S01]  /*26f0*/  F2FP.F16.F32.PACK_AB R85, R88, R85 ;  /* 0x000000555855723e */ /* 0x000fe200000000ff */
[----:B------:R-:W-:Y:S01]  /*2700*/  FFMA.FTZ R88, R98, R65, R33 ;  /* 0x0000004162587223 */ /* 0x000fe20000010021 */
[----:B------:R-:W-:Y:S01]  /*2710*/  FFMA.FTZ R91, R101, R62, R30 ;  /* 0x0000003e655b7223 */ /* 0x000fe2000001001e */
[----:B------:R-:W-:Y:S01]  /*2720*/  FFMA.FTZ R10, R10, R63, R31 ;  /* 0x0000003f0a0a7223 */ /* 0x000fe2000001001f */
[----:B------:R-:W-:Y:S01]  /*2730*/  FFMA.FTZ R93, R96, R61, R29 ;  /* 0x0000003d605d7223 */ /* 0x000fe2000001001d */
[C---:B------:R-:W-:Y:S01]  /*2740*/  FMUL.FTZ R111, R13.reuse, R111 ;  /* 0x0000006f0d6f7220 */ /* 0x040fe20000410000 */
[----:B------:R-:W-:Y:S01]  /*2750*/  F2FP.F16.F32.PACK_AB R88, R88, R15 ;  /* 0x0000000f5858723e */ /* 0x000fe200000000ff */
[C---:B------:R-:W-:Y:S01]  /*2760*/  FMUL.FTZ R15, R13.reuse, R104 ;  /* 0x000000680d0f7220 */ /* 0x040fe20000410000 */
[----:B------:R-:W-:Y:S01]  /*2770*/  F2FP.F16.F32.PACK_AB R91, R10, R91 ;  /* 0x0000005b0a5b723e */ /* 0x000fe200000000ff */
[C---:B------:R-:W-:Y:S01]  /*2780*/  FMUL.FTZ R0, R13.reuse, R105 ;  /* 0x000000690d007220 */ /* 0x040fe20000410000 */
[C---:B------:R-:W-:Y:S01]  /*2790*/  FMUL.FTZ R10, R13.reuse, R107 ;  /* 0x0000006b0d0a7220 */ /* 0x040fe20000410000 */
[C---:B------:R-:W-:Y:S01]  /*27a0*/  FMUL.FTZ R109, R13.reuse, R109 ;  /* 0x0000006d0d6d7220 */ /* 0x040fe20000410000 */
[C---:B------:R-:W-:Y:S01]  /*27b0*/  FMUL.FTZ R108, R13.reuse, R108 ;  /* 0x0000006c0d6c7220 */ /* 0x040fe20000410000 */
[C---:B------:R-:W-:Y:S01]  /*27c0*/  FMUL.FTZ R95, R13.reuse, R110 ;  /* 0x0000006e0d5f7220 */ /* 0x040fe20000410000 */
[----:B------:R-:W-:Y:S01]  /*27d0*/  FMUL.FTZ R106, R13, R106 ;  /* 0x0000006a0d6a7220 */ /* 0x000fe20000410000 */
[----:B------:R-:W-:Y:S01]  /*27e0*/  F2FP.F16.F32.PACK_AB R90, R93, R90 ;  /* 0x0000005a5d5a723e */ /* 0x000fe200000000ff */
        /* <DEDUP_REMOVED lines=9> */
[----:B------:R-:W-:-:S02]  /*2880*/  F2FP.F16.F32.PACK_AB R95, R106, R95 ;  /* 0x0000005f6a5f723e */ /* 0x000fc400000000ff */
[----:B------:R-:W-:Y:S02]  /*2890*/  F2FP.F16.F32.PACK_AB R94, R97, R94 ;  /* 0x0000005e615e723e */ /* 0x000fe400000000ff */
[----:B------:R-:W-:Y:S01]  /*28a0*/  F2FP.F16.F32.PACK_AB R93, R10, R93 ;  /* 0x0000005d0a5d723e */ /* 0x000fe200000000ff */
[----:B------:R0:W-:Y:S01]  /*28b0*/  @!P3 STG.E desc[UR6][R2.64], R13 ;  /* 0x0000000d0200b986 */ /* 0x0001e2000c101906 */
[----:B------:R-:W-:Y:S02]  /*28c0*/  F2FP.F16.F32.PACK_AB R92, R15, R92 ;  /* 0x0000005c0f5c723e */ /* 0x000fe400000000ff */
        /* <DEDUP_REMOVED lines=8> */
.L_x_18444:
        /* <DEDUP_REMOVED lines=8> */
.L_x_18447:
[----:B------:R-:W-:Y:S05]  /*29d0*/  BSYNC B0 ;  /* 0x0000000000007941 */ /* 0x000fea0003800000 */
.L_x_18446:
        /* <DEDUP_REMOVED lines=9> */
.L_x_18448:
[----:B------:R-:W-:Y:S01]  /*2a70*/  HFMA2 R117, -RZ, RZ, 0, 2.384185791015625e-07 ;  /* 0x00000004ff757431 */ /* 0x000fe200000001ff */
[----:B------:R-:W-:-:S05]  /*2a80*/  MOV R84, R116 ;  /* 0x0000007400547202 */ /* 0x000fca0000000f00 */
[----:B------:R-:W-:-:S05]  /*2a90*/  FADD.FTZ R86, R85, R84 ;  /* 0x0000005455567221 */ /* 0x000fca0000010000 */
[----:B------:R-:W-:-:S07]  /*2aa0*/  MOV R118, R86 ;  /* 0x0000005600767202 */ /* 0x000fce0000000f00 */
[----:B------:R-:W-:Y:S05]  /*2ab0*/  WARPSYNC.COLLECTIVE R115, `(.L_x_18449) ;  /* 0x0000000073087348 */ /* 0x000fea0003c00000 */
[----:B------:R0:W1:Y:S02]  /*2ac0*/  SHFL.BFLY P4, R116, R118, R117, R120 ;  /* 0x0c00007576747389 */ /* 0x0000640000080078 */
[----:B01----:R-:W-:Y:S05]  /*2ad0*/  ENDCOLLECTIVE ;  /* 0x000000000000791b */ /* 0x003fea0003800000 */
.L_x_18449:
[----:B------:R-:W-:Y:S01]  /*2ae0*/  HFMA2 R117, -RZ, RZ, 0, 4.76837158203125e-07 ;  /* 0x00000008ff757431 */ /* 0x000fe200000001ff */
[----:B------:R-:W-:-:S05]  /*2af0*/  MOV R87, R116 ;  /* 0x0000007400577202 */ /* 0x000fca0000000f00 */
[----:B------:R-:W-:-:S05]  /*2b00*/  FADD.FTZ R87, R86, R87 ;  /* 0x0000005756577221 */ /* 0x000fca0000010000 */
[----:B------:R-:W-:-:S07]  /*2b10*/  MOV R118, R87 ;  /* 0x0000005700767202 */ /* 0x000fce0000000f00 */
[----:B------:R-:W-:Y:S05]  /*2b20*/  WARPSYNC.COLLECTIVE R115, `(.L_x_18450) ;  /* 0x0000000073087348 */ /* 0x000fea0003c00000 */
[----:B------:R0:W1:Y:S02]  /*2b30*/  SHFL.BFLY P4, R116, R118, R117, R120 ;  /* 0x0c00007576747389 */ /* 0x0000640000080078 */
[----:B01----:R-:W-:Y:S05]  /*2b40*/  ENDCOLLECTIVE ;  /* 0x000000000000791b */ /* 0x003fea0003800000 */
.L_x_18450:
        /* <DEDUP_REMOVED lines=8> */
.L_x_18451:
        /* <DEDUP_REMOVED lines=72> */
.L_x_18452:
[----:B------:R-:W-:Y:S01]  /*3050*/  HFMA2 R117, -RZ, RZ, 0, 1.1920928955078125e-07 ;  /* 0x00000002ff757431 */ /* 0x000fe200000001ff */
[----:B------:R-:W-:-:S05]  /*3060*/  MOV R86, R116 ;  /* 0x0000007400567202 */ /* 0x000fca0000000f00 */
[----:B------:R-:W-:-:S05]  /*3070*/  FADD.FTZ R86, R13, R86 ;  /* 0x000000560d567221 */ /* 0x000fca0000010000 */
[----:B------:R-:W-:-:S07]  /*3080*/  MOV R118, R86 ;  /* 0x0000005600767202 */ /* 0x000fce0000000f00 */
[----:B------:R-:W-:Y:S05]  /*3090*/  WARPSYNC.COLLECTIVE R115, `(.L_x_18453) ;  /* 0x0000000073087348 */ /* 0x000fea0003c00000 */
[----:B------:R0:W1:Y:S02]  /*30a0*/  SHFL.BFLY P4, R116, R118, R117, R120 ;  /* 0x0c00007576747389 */ /* 0x0000640000080078 */
[----:B01----:R-:W-:Y:S05]  /*30b0*/  ENDCOLLECTIVE ;  /* 0x000000000000791b */ /* 0x003fea0003800000 */
.L_x_18453:
[----:B------:R-:W-:Y:S01]  /*30c0*/  HFMA2 R117, -RZ, RZ, 0, 2.384185791015625e-07 ;  /* 0x00000004ff757431 */ /* 0x000fe200000001ff */
[----:B------:R-:W-:-:S05]  /*30d0*/  MOV R85, R116 ;  /* 0x0000007400557202 */ /* 0x000fca0000000f00 */
[----:B------:R-:W-:-:S05]  /*30e0*/  FADD.FTZ R85, R86, R85 ;  /* 0x0000005556557221 */ /* 0x000fca0000010000 */
[----:B------:R-:W-:-:S07]  /*30f0*/  MOV R118, R85 ;  /* 0x0000005500767202 */ /* 0x000fce0000000f00 */
[----:B------:R-:W-:Y:S05]  /*3100*/  WARPSYNC.COLLECTIVE R115, `(.L_x_18454) ;  /* 0x0000000073087348 */ /* 0x000fea0003c00000 */
[----:B------:R0:W1:Y:S02]  /*3110*/  SHFL.BFLY P4, R116, R118, R117, R120 ;  /* 0x0c00007576747389 */ /* 0x0000640000080078 */
[----:B01----:R-:W-:Y:S05]  /*3120*/  ENDCOLLECTIVE ;  /* 0x000000000000791b */ /* 0x003fea0003800000 */
.L_x_18454:
[----:B------:R-:W-:Y:S01]  /*3130*/  HFMA2 R117, -RZ, RZ, 0, 4.76837158203125e-07 ;  /* 0x00000008ff757431 */ /* 0x000fe200000001ff */
[----:B------:R-:W-:-:S05]  /*3140*/  MOV R114, R116 ;  /* 0x0000007400727202 */ /* 0x000fca0000000f00 */
[----:B------:R-:W-:-:S05]  /*3150*/  FADD.FTZ R114, R85, R114 ;  /* 0x0000007255727221 */ /* 0x000fca0000010000 */
[----:B------:R-:W-:-:S07]  /*3160*/  MOV R118, R114 ;  /* 0x0000007200767202 */ /* 0x000fce0000000f00 */
[----:B------:R-:W-:Y:S05]  /*3170*/  WARPSYNC.COLLECTIVE R115, `(.L_x_18455) ;  /* 0x0000000073087348 */ /* 0x000fea0003c00000 */
[----:B------:R0:W1:Y:S02]  /*3180*/  SHFL.BFLY P4, R116, R118, R117, R120 ;  /* 0x0c00007576747389 */ /* 0x0000640000080078 */
[----:B01----:R-:W-:Y:S05]  /*3190*/  ENDCOLLECTIVE ;  /* 0x000000000000791b */ /* 0x003fea0003800000 */
.L_x_18455:
[----:B------:R-:W-:Y:S01]  /*31a0*/  HFMA2 R117, -RZ, RZ, 0, 9.5367431640625e-07 ;  /* 0x00000010ff757431 */ /* 0x000fe200000001ff */
[----:B------:R-:W-:-:S05]  /*31b0*/  MOV R87, R116 ;  /* 0x0000007400577202 */ /* 0x000fca0000000f00 */
[----:B------:R-:W-:-:S05]  /*31c0*/  FADD.FTZ R87, R114, R87 ;  /* 0x0000005772577221 */ /* 0x000fca0000010000 */
[----:B------:R-:W-:-:S07]  /*31d0*/  MOV R118, R87 ;  /* 0x0000005700767202 */ /* 0x000fce0000000f00 */
[----:B------:R-:W-:Y:S05]  /*31e0*/  WARPSYNC.COLLECTIVE R115, `(.L_x_18456) ;  /* 0x0000000073087348 */ /* 0x000fea0003c00000 */
[----:B------:R0:W1:Y:S02]  /*31f0*/  SHFL.BFLY P4, R116, R118, R117, R120 ;  /* 0x0c00007576747389 */ /* 0x0000640000080078 */
[----:B01----:R-:W-:Y:S05]  /*3200*/  ENDCOLLECTIVE ;  /* 0x000000000000791b */ /* 0x003fea0003800000 */
.L_x_18456:
[----:B------:R-:W-:Y:S05]  /*3210*/  BRA `(.L_x_18457) ;  /* 0xffffffec00a07947 */ /* 0x000fea000383ffff */
.L_x_18458:
        /* <DEDUP_REMOVED lines=14> */
.L_x_37309:


//--------------------- .text._ZN10layer_norm13ln_fwd_kernelINS_13Kernel_traitsIf6__halfS2_S2_fjLj1024ELj1ELj4ELj1ELj16ENS_18Kernel_traits_baseILj1024EfS2_S2_S2_fjLj128EEEEELb0ELb0ELb1ELb0EEEvNS_9FwdParamsE --------------------------
	.section	.text._ZN10layer_norm13ln_fwd_kernelINS_13Kernel_traitsIf6__halfS2_S2_fjLj1024ELj1ELj4ELj1ELj16ENS_18Kernel_traits_baseILj1024EfS2_S2_S2_fjLj128EEEEELb0ELb0ELb1ELb0EEEvNS_9FwdParamsE,"ax",@progbits
	.align	128
        .global         _ZN10layer_norm13ln_fwd_kernelINS_13Kernel_traitsIf6__halfS2_S2_fjLj1024ELj1ELj4ELj1ELj16ENS_18Kernel_traits_baseILj1024EfS2_S2_S2_fjLj128EEEEELb0ELb0ELb1ELb0EEEvNS_9FwdParamsE
        .type           _ZN10layer_norm13ln_fwd_kernelINS_13Kernel_traitsIf6__halfS2_S2_fjLj1024ELj1ELj4ELj1ELj16ENS_18Kernel_traits_baseILj1024EfS2_S2_S2_fjLj128EEEEELb0ELb0ELb1ELb0EEEvNS_9FwdParamsE,@function
        .size           _ZN10layer_norm13ln_fwd_kernelINS_13Kernel_traitsIf6__halfS2_S2_fjLj1024ELj1ELj4ELj1ELj16ENS_18Kernel_traits_baseILj1024EfS2_S2_S2_fjLj128EEEEELb0ELb0ELb1ELb0EEEvNS_9FwdParamsE,(.L_x_37310 - _ZN10layer_norm13ln_fwd_kernelINS_13Kernel_traitsIf6__halfS2_S2_fjLj1024ELj1ELj4ELj1ELj16ENS_18Kernel_traits_baseILj1024EfS2_S2_S2_fjLj128EEEEELb0ELb0ELb1ELb0EEEvNS_9FwdParamsE)
        .other          _ZN10layer_norm13ln_fwd_kernelINS_13Kernel_traitsIf6__halfS2_S2_fjLj1024ELj1ELj4ELj1ELj16ENS_18Kernel_traits_baseILj1024EfS2_S2_S2_fjLj128EEEEELb0ELb0ELb1ELb0EEEvNS_9FwdParamsE,@"STO_CUDA_ENTRY STV_DEFAULT"
_ZN10layer_norm13ln_fwd_kernelINS_13Kernel_traitsIf6__halfS2_S2_fjLj1024ELj1ELj4ELj1ELj16ENS_18Kernel_traits_baseILj1024EfS2_S2_S2_fjLj128EEEEELb0ELb0ELb1ELb0EEEvNS_9FwdParamsE:
.text._ZN10layer_norm13ln_fwd_kernelINS_13Kernel_traitsIf6__halfS2_S2_fjLj1024ELj1ELj4ELj1ELj16ENS_18Kernel_traits_baseILj1024EfS2_S2_S2_fjLj128EEEEELb0ELb0ELb1ELb0EEEvNS_9FwdParamsE:
        /* <DEDUP_REMOVED lines=60> */
.L_x_18460:
        /* <DEDUP_REMOVED lines=40> */
.L_x_18461:
[----:B------:R-:W-:Y:S05]  /*0640*/  BSYNC.RECONVERGENT B0 ;  /* 0x0000000000007941 */ /* 0x000fea0003800200 */
.L_x_18459:
[----:B------:R-:W1:Y:S01]  /*0650*/  LDCU UR4, c[0x0][0x384] ;  /* 0x00007080ff0477ac */ /* 0x000e620008000800 */
[----:B------:R-:W2:Y:S01]  /*0660*/  LDCU.U8 UR5, c[0x0][0x410] ;  /* 0x00008200ff0577ac */ /* 0x000ea20008000000 */
[----:B------:R-:W3:Y:S01]  /*0670*/  LDCU UR10, c[0x0][0x448] ;  /* 0x00008900ff0a77ac */ /* 0x000ee20008000800 */
[----:B------:R-:W4:Y:S01]  /*0680*/  LDCU.64 UR8, c[0x0][0x3a0] ;  /* 0x00007400ff0877ac */ /* 0x000f220008000a00 */
[----:B-1----:R-:W-:-:S13]  /*0690*/  ISETP.GE.AND P0, PT, R3, UR4, PT ;  /* 0x0000000403007c0c */ /* 0x002fda000bf06270 */
[----:B--234-:R-:W-:Y:S05]  /*06a0*/  @P0 EXIT ;  /* 0x000000000000094d */ /* 0x01cfea0003800000 */
.L_x_18495:
        /* <DEDUP_REMOVED lines=26> */
.L_x_18465:
[----:B------:R-:W-:Y:S05]  /*0850*/  BSYNC.RECONVERGENT B1 ;  /* 0x0000000000017941 */ /* 0x000fea0003800200 */
.L_x_18464:
[----:B------:R-:W-:-:S04]  /*0860*/  UISETP.NE.U32.AND UP0, UPT, UR8, URZ, UPT ;  /* 0x000000ff0800728c */ /* 0x000fc8000bf05070 */
[----:B------:R-:W-:-:S09]  /*0870*/  UISETP.NE.AND.EX UP0, UPT, UR9, URZ, UPT, UP0 ;  /* 0x000000ff0900728c */ /* 0x000fd2000bf05300 */
[----:B------:R-:W-:Y:S05]  /*0880*/  BRA.U !UP0, `(.L_x_18466) ;  /* 0x0000000108c47547 */ /* 0x000fea000b800000 */
[----:B01----:R-:W0:Y:S02]  /*0890*/  LDC.64 R4, c[0x0][0x3a0] ;  /* 0x0000e800ff047b82 */ /* 0x003e240000000a00 */
[----:B0-----:R-:W-:-:S06]  /*08a0*/  IMAD.WIDE.U32 R84, R110, 0x10, R4 ;  /* 0x000000106e547825 */ /* 0x001fcc00078e0004 */
        /* <DEDUP_REMOVED lines=10> */
[----:B------:R-:W4:Y:S08]  /*0950*/  @P1 LDC R113, c[0x0][0x40c] ;  /* 0x00010300ff711b82 */ /* 0x000f300000000800 */
[----:B------:R-:W4:Y:S01]  /*0960*/  @P1 LDC R116, c[0x0][0x40c] ;  /* 0x00010300ff741b82 */ /* 0x000f220000000800 */
[----:B--2---:R-:W-:-:S02]  /*0970*/  HADD2.F32 R4, -RZ, R84.H1_H1 ;  /* 0x30000054ff047230 */ /* 0x004fc40000004100 */
[----:B------:R-:W-:-:S03]  /*0980*/  HADD2.F32 R5, -RZ, R85.H0_H0 ;  /* 0x20000055ff057230 */ /* 0x000fc60000004100 */
[----:B0-----:R-:W-:Y:S01]  /*0990*/  @P1 FFMA.FTZ R4, R11, R91, R4 ;  /* 0x0000005b0b041223 */ /* 0x001fe20000010004 */
[----:B------:R-:W-:Y:S02]  /*09a0*/  HADD2.F32 R11, -RZ, R85.H1_H1 ;  /* 0x30000055ff0b7230 */ /* 0x000fe40000004100 */
[----:B-1----:R-:W-:Y:S01]  /*09b0*/  @P1 FFMA.FTZ R5, R12, R92, R5 ;  /* 0x0000005c0c051223 */ /* 0x002fe20000010005 */
[--C-:B------:R-:W-:Y:S02]  /*09c0*/  HADD2.F32 R12, -RZ, R86.reuse.H0_H0 ;  /* 0x20000056ff0c7230 */ /* 0x100fe40000004100 */
[----:B------:R-:W-:Y:S02]  /*09d0*/  @P1 HADD2.F32 R92, -RZ, R17.H1_H1 ;  /* 0x30000011ff5c1230 */ /* 0x000fe40000004100 */
[----:B------:R-:W-:Y:S02]  /*09e0*/  HADD2.F32 R91, -RZ, R86.H1_H1 ;  /* 0x30000056ff5b7230 */ /* 0x000fe40000004100 */
[----:B------:R-:W-:-:S02]  /*09f0*/  @P1 HADD2.F32 R85, -RZ, R18.H0_H0 ;  /* 0x20000012ff551230 */ /* 0x000fc40000004100 */
[----:B---3--:R-:W-:Y:S01]  /*0a00*/  @P1 FFMA.FTZ R11, R92, R100, R11 ;  /* 0x000000645c0b1223 */ /* 0x008fe2000001000b */
[----:B------:R-:W-:Y:S02]  /*0a10*/  @P1 HADD2.F32 R86, -RZ, R18.H1_H1 ;  /* 0x30000012ff561230 */ /* 0x000fe40000004100 */
[----:B------:R-:W-:Y:S02]  /*0a20*/  HADD2.F32 R100, -RZ, R84.H0_H0 ;  /* 0x20000054ff647230 */ /* 0x000fe40000004100 */
[----:B----4-:R-:W-:Y:S01]  /*0a30*/  @P1 FFMA.FTZ R12, R85, R101, R12 ;  /* 0x00000065550c1223 */ /* 0x010fe2000001000c */
[----:B------:R-:W-:Y:S02]  /*0a40*/  HADD2.F32 R92, -RZ, R87.H0_H0 ;  /* 0x20000057ff5c7230 */ /* 0x000fe40000004100 */
[----:B------:R-:W-:Y:S01]  /*0a50*/  @P1 FFMA.FTZ R91, R86, R114, R91 ;  /* 0x00000072565b1223 */ /* 0x000fe2000001005b */
[----:B------:R-:W-:Y:S02]  /*0a60*/  @P1 HADD2.F32 R85, -RZ, R19.H0_H0 ;  /* 0x20000013ff551230 */ /* 0x000fe40000004100 */
[----:B------:R-:W-:Y:S01]  /*0a70*/  HADD2.F32 R101, -RZ, R87.H1_H1 ;  /* 0x30000057ff657230 */ /* 0x000fe20000004100 */
[----:B------:R-:W-:Y:S01]  /*0a80*/  F2FP.F16.F32.PACK_AB R114, RZ, R12 ;  /* 0x0000000cff72723e */ /* 0x000fe200000000ff */
[----:B------:R-:W-:-:S02]  /*0a90*/  @P1 HADD2.F32 R84, -RZ, R16.H0_H0 ;  /* 0x20000010ff541230 */ /* 0x000fc40000004100 */
[----:B------:R-:W-:Y:S01]  /*0aa0*/  @P1 FFMA.FTZ R92, R85, R115, R92 ;  /* 0x00000073555c1223 */ /* 0x000fe2000001005c */
[----:B------:R-:W-:Y:S01]  /*0ab0*/  @P1 HADD2.F32 R86, -RZ, R19.H1_H1 ;  /* 0x30000013ff561230 */ /* 0x000fe20000004100 */
[----:B------:R-:W-:Y:S01]  /*0ac0*/  F2FP.F16.F32.PACK_AB R85, RZ, R5 ;  /* 0x00000005ff55723e */ /* 0x000fe200000000ff */
        /* <DEDUP_REMOVED lines=13> */
.L_x_18466:
[----:B------:R-:W2:Y:S01]  /*0ba0*/  @P2 LDC R84, c[0x0][0x40c] ;  /* 0x00010300ff542b82 */ /* 0x000ea20000000800 */
[--C-:B-----5:R-:W-:Y:S01]  /*0bb0*/  @P2 HADD2.F32 R11, -RZ, R16.reuse.H1_H1 ;  /* 0x30000010ff0b2230 */ /* 0x120fe20000004100 */
[----:B01----:R-:W-:Y:S01]  /*0bc0*/  MOV R4, RZ ;  /* 0x000000ff00047202 */ /* 0x003fe20000000f00 */
[----:B------:R-:W-:Y:S01]  /*0bd0*/  @P2 HADD2.F32 R5, -RZ, R16.H0_H0 ;  /* 0x20000010ff052230 */ /* 0x000fe20000004100 */
[----:B------:R-:W-:Y:S01]  /*0be0*/  CS2R R100, SRZ ;  /* 0x0000000000647805 */ /* 0x000fe2000001ff00 */
[--C-:B------:R-:W-:Y:S02]  /*0bf0*/  @P2 HADD2.F32 R86, -RZ, R17.reuse.H1_H1 ;  /* 0x30000011ff562230 */ /* 0x100fe40000004100 */
[----:B------:R-:W-:Y:S01]  /*0c00*/  @P2 HADD2.F32 R91, -RZ, R18.H0_H0 ;  /* 0x20000012ff5b2230 */ /* 0x000fe20000004100 */
[----:B------:R-:W0:Y:S08]  /*0c10*/  @P2 LDC R12, c[0x0][0x40c] ;  /* 0x00010300ff0c2b82 */ /* 0x000e300000000800 */
[----:B------:R-:W1:Y:S08]  /*0c20*/  @P2 LDC R85, c[0x0][0x40c] ;  /* 0x00010300ff552b82 */ /* 0x000e700000000800 */
[----:B------:R-:W3:Y:S01]  /*0c30*/  @P2 LDC R87, c[0x0][0x40c] ;  /* 0x00010300ff572b82 */ /* 0x000ee20000000800 */
[----:B--2---:R-:W-:Y:S01]  /*0c40*/  @P2 FMUL.FTZ R4, R11, R84 ;  /* 0x000000540b042220 */ /* 0x004fe20000410000 */
[----:B------:R-:W-:Y:S01]  /*0c50*/  @P2 HADD2.F32 R84, -RZ, R17.H0_H0 ;  /* 0x20000011ff542230 */ /* 0x000fe20000004100 */
[----:B------:R-:W-:-:S05]  /*0c60*/  MOV R11, RZ ;  /* 0x000000ff000b7202 */ /* 0x000fca0000000f00 */
[----:B------:R-:W2:Y:S01]  /*0c70*/  @P2 LDC R92, c[0x0][0x40c] ;  /* 0x00010300ff5c2b82 */ /* 0x000ea20000000800 */
[----:B0-----:R-:W-:Y:S01]  /*0c80*/  @P2 FMUL.FTZ R100, R5, R12 ;  /* 0x0000000c05642220 */ /* 0x001fe20000410000 */
[----:B------:R-:W-:Y:S02]  /*0c90*/  HFMA2 R5, -RZ, RZ, 0, 0 ;  /* 0x00000000ff057431 */ /* 0x000fe400000001ff */
[----:B------:R-:W-:-:S04]  /*0ca0*/  HFMA2 R12, -RZ, RZ, 0, 0 ;  /* 0x00000000ff0c7431 */ /* 0x000fc800000001ff */
[----:B------:R-:W0:Y:S01]  /*0cb0*/  @P2 LDC R113, c[0x0][0x40c] ;  /* 0x00010300ff712b82 */ /* 0x000e220000000800 */
[----:B-1----:R-:W-:Y:S01]  /*0cc0*/  @P2 FMUL.FTZ R5, R84, R85 ;  /* 0x0000005554052220 */ /* 0x002fe20000410000 */
[----:B------:R-:W-:Y:S02]  /*0cd0*/  @P2 HADD2.F32 R84, -RZ, R18.H1_H1 ;  /* 0x30000012ff542230 */ /* 0x000fe40000004100 */
[----:B------:R-:W-:-:S04]  /*0ce0*/  @P2 HADD2.F32 R85, -RZ, R19.H0_H0 ;  /* 0x20000013ff552230 */ /* 0x000fc80000004100 */
[----:B------:R-:W1:Y:S01]  /*0cf0*/  @P2 LDC R114, c[0x0][0x40c] ;  /* 0x00010300ff722b82 */ /* 0x000e620000000800 */
[----:B---3--:R-:W-:Y:S01]  /*0d00*/  @P2 FMUL.FTZ R11, R86, R87 ;  /* 0x00000057560b2220 */ /* 0x008fe20000410000 */
[----:B------:R-:W-:-:S04]  /*0d10*/  @P2 HADD2.F32 R86, -RZ, R19.H1_H1 ;  /* 0x30000013ff562230 */ /* 0x000fc80000004100 */
[----:B------:R-:W-:Y:S02]  /*0d20*/  F2FP.F16.F32.PACK_AB R87, RZ, R11 ;  /* 0x0000000bff57723e */ /* 0x000fe400000000ff */
[----:B------:R-:W3:Y:S01]  /*0d30*/  @P2 LDC R115, c[0x0][0x40c] ;  /* 0x00010300ff732b82 */ /* 0x000ee20000000800 */
[----:B--2---:R-:W-:Y:S01]  /*0d40*/  @P2 FMUL.FTZ R12, R91, R92 ;  /* 0x0000005c5b0c2220 */ /* 0x004fe20000410000 */
[----:B------:R-:W-:Y:S01]  /*0d50*/  MOV R91, RZ ;  /* 0x000000ff005b7202 */ /* 0x000fe20000000f00 */
[----:B------:R-:W-:Y:S02]  /*0d60*/  HFMA2 R92, -RZ, RZ, 0, 0 ;  /* 0x00000000ff5c7431 */ /* 0x000fe400000001ff */
[----:B0-----:R-:W-:Y:S01]  /*0d70*/  @P2 FMUL.FTZ R91, R84, R113 ;  /* 0x00000071545b2220 */ /* 0x001fe20000410000 */
[----:B------:R-:W-:Y:S02]  /*0d80*/  F2FP.F16.F32.PACK_AB R84, RZ, R100 ;  /* 0x00000064ff54723e */ /* 0x000fe400000000ff */
[----:B------:R-:W-:Y:S01]  /*0d90*/  F2FP.F16.F32.PACK_AB R113, RZ, R12 ;  /* 0x0000000cff71723e */ /* 0x000fe200000000ff */
[----:B-1----:R-:W-:Y:S01]  /*0da0*/  @P2 FMUL.FTZ R92, R85, R114 ;  /* 0x00000072555c2220 */ /* 0x002fe20000410000 */
[----:B------:R-:W-:-:S02]  /*0db0*/  F2FP.F16.F32.PACK_AB R85, RZ, R4 ;  /* 0x00000004ff55723e */ /* 0x000fc400000000ff */
[----:B------:R-:W-:Y:S02]  /*0dc0*/  F2FP.F16.F32.PACK_AB R114, RZ, R91 ;  /* 0x0000005bff72723e */ /* 0x000fe400000000ff */
[----:B------:R-:W-:Y:S01]  /*0dd0*/  PRMT R84, R84, 0x5410, R85 ;  /* 0x0000541054547816 */ /* 0x000fe20000000055 */
[----:B---3--:R-:W-:Y:S01]  /*0de0*/  @P2 FMUL.FTZ R101, R86, R115 ;  /* 0x0000007356652220 */ /* 0x008fe20000410000 */
[----:B------:R-:W-:Y:S02]  /*0df0*/  F2FP.F16.F32.PACK_AB R86, RZ, R5 ;  /* 0x00000005ff56723e */ /* 0x000fe400000000ff */
[----:B------:R-:W-:Y:S02]  /*0e00*/  F2FP.F16.F32.PACK_AB R115, RZ, R92 ;  /* 0x0000005cff73723e */ /* 0x000fe400000000ff */
[----:B------:R-:W-:Y:S02]  /*0e10*/  F2FP.F16.F32.PACK_AB R116, RZ, R101 ;  /* 0x00000065ff74723e */ /* 0x000fe400000000ff */
[----:B------:R-:W-:-:S02]  /*0e20*/  PRMT R85, R86, 0x5410, R87 ;  /* 0x0000541056557816 */ /* 0x000fc40000000057 */
[----:B------:R-:W-:Y:S02]  /*0e30*/  PRMT R86, R113, 0x5410, R114 ;  /* 0x0000541071567816 */ /* 0x000fe40000000072 */
[----:B------:R-:W-:-:S07]  /*0e40*/  PRMT R87, R115, 0x5410, R116 ;  /* 0x0000541073577816 */ /* 0x000fce0000000074 */
.L_x_18467:
[----:B------:R-:W0:Y:S01]  /*0e50*/  LDC.64 R114, c[0x0][0x3a8] ;  /* 0x0000ea00ff727b82 */ /* 0x000e220000000a00 */
[----:B------:R-:W-:Y:S01]  /*0e60*/  IADD3 R112, PT, PT, R112, 0x20, RZ ;  /* 0x0000002070707810 */ /* 0x000fe20007ffe0ff */
[C---:B0-----:R-:W-:Y:S01]  /*0e70*/  IMAD.WIDE.U32 R114, R110.reuse, 0x10, R114 ;  /* 0x000000106e727825 */ /* 0x041fe200078e0072 */
[----:B------:R-:W-:-:S04]  /*0e80*/  IADD3 R110, PT, PT, R110, 0x20, RZ ;  /* 0x000000206e6e7810 */ /* 0x000fc80007ffe0ff */
[----:B------:R1:W-:Y:S03]  /*0e90*/  STG.E.128 desc[UR6][R114.64], R84 ;  /* 0x0000005472007986 */ /* 0x0003e6000c101d06 */
.L_x_18463:
[----:B------:R-:W-:Y:S05]  /*0ea0*/  BSYNC.RECONVERGENT B0 ;  /* 0x0000000000007941 */ /* 0x000fea0003800200 */
.L_x_18462:
        /* <DEDUP_REMOVED lines=9> */
.L_x_18471:
[----:B------:R-:W-:Y:S05]  /*0f40*/  BSYNC.RECONVERGENT B1 ;  /* 0x0000000000017941 */ /* 0x000fea0003800200 */
.L_x_18470:
        /* <DEDUP_REMOVED lines=8> */
[----:B-----5:R-:W-:Y:S02]  /*0fd0*/  @P1 HADD2.F32 R13, -RZ, R16.H1_H1 ;  /* 0x30000010ff0d1230 */ /* 0x020fe40000004100 */
[----:B------:R-:W-:-:S05]  /*0fe0*/  @P1 HADD2.F32 R94, -RZ, R17.H0_H0 ;  /* 0x20000011ff5e1230 */ /* 0x000fca0000004100 */
[----:B------:R-:W2:Y:S08]  /*0ff0*/  @P1 LDC R93, c[0x0][0x40c] ;  /* 0x00010300ff5d1b82 */ /* 0x000eb00000000800 */
[----:B------:R-:W3:Y:S08]  /*1000*/  @P1 LDC R102, c[0x0][0x40c] ;  /* 0x00010300ff661b82 */ /* 0x000ef00000000800 */
[----:B------:R-:W4:Y:S08]  /*1010*/  @P1 LDC R103, c[0x0][0x40c] ;  /* 0x00010300ff671b82 */ /* 0x000f300000000800 */
[----:B------:R-:W4:Y:S08]  /*1020*/  @P1 LDC R113, c[0x0][0x40c] ;  /* 0x00010300ff711b82 */ /* 0x000f300000000800 */
[----:B------:R-:W4:Y:S08]  /*1030*/  @P1 LDC R114, c[0x0][0x40c] ;  /* 0x00010300ff721b82 */ /* 0x000f300000000800 */
[----:B------:R-:W4:Y:S01]  /*1040*/  @P1 LDC R115, c[0x0][0x40c] ;  /* 0x00010300ff731b82 */ /* 0x000f220000000800 */
[----:B0-----:R-:W-:-:S02]  /*1050*/  HADD2.F32 R6, -RZ, R84.H1_H1 ;  /* 0x30000054ff067230 */ /* 0x001fc40000004100 */
[----:B------:R-:W-:-:S03]  /*1060*/  HADD2.F32 R7, -RZ, R85.H0_H0 ;  /* 0x20000055ff077230 */ /* 0x000fc60000004100 */
[----:B-1----:R-:W-:Y:S01]  /*1070*/  @P1 FFMA.FTZ R6, R13, R14, R6 ;  /* 0x0000000e0d061223 */ /* 0x002fe20000010006 */
[--C-:B------:R-:W-:Y:S02]  /*1080*/  HADD2.F32 R14, -RZ, R86.reuse.H0_H0 ;  /* 0x20000056ff0e7230 */ /* 0x100fe40000004100 */
[----:B--2---:R-:W-:Y:S01]  /*1090*/  @P1 FFMA.FTZ R7, R94, R93, R7 ;  /* 0x0000005d5e071223 */ /* 0x004fe20000010007 */
[----:B------:R-:W-:Y:S02]  /*10a0*/  HADD2.F32 R93, -RZ, R86.H1_H1 ;  /* 0x30000056ff5d7230 */ /* 0x000fe40000004100 */
[----:B------:R-:W0:Y:S01]  /*10b0*/  @P1 LDC R86, c[0x0][0x40c] ;  /* 0x00010300ff561b82 */ /* 0x000e220000000800 */
[----:B------:R-:W-:Y:S02]  /*10c0*/  HADD2.F32 R13, -RZ, R85.H1_H1 ;  /* 0x30000055ff0d7230 */ /* 0x000fe40000004100 */
[----:B------:R-:W-:Y:S02]  /*10d0*/  @P1 HADD2.F32 R94, -RZ, R17.H1_H1 ;  /* 0x30000011ff5e1230 */ /* 0x000fe40000004100 */
[----:B------:R-:W-:-:S03]  /*10e0*/  @P1 HADD2.F32 R85, -RZ, R18.H0_H0 ;  /* 0x20000012ff551230 */ /* 0x000fc60000004100 */
[----:B---3--:R-:W-:Y:S01]  /*10f0*/  @P1 FFMA.FTZ R13, R94, R102, R13 ;  /* 0x000000665e0d1223 */ /* 0x008fe2000001000d */
[----:B------:R-:W-:Y:S02]  /*1100*/  @P1 HADD2.F32 R102, -RZ, R18.H1_H1 ;  /* 0x30000012ff661230 */ /* 0x000fe40000004100 */
[----:B----4-:R-:W-:Y:S01]  /*1110*/  @P1 FFMA.FTZ R14, R85, R103, R14 ;  /* 0x00000067550e1223 */ /* 0x010fe2000001000e */
[----:B------:R-:W-:Y:S02]  /*1120*/  HADD2.F32 R94, -RZ, R87.H0_H0 ;  /* 0x20000057ff5e7230 */ /* 0x000fe40000004100 */
[----:B------:R-:W-:Y:S02]  /*1130*/  @P1 HADD2.F32 R85, -RZ, R19.H0_H0 ;  /* 0x20000013ff551230 */ /* 0x000fe40000004100 */
[----:B------:R-:W-:Y:S01]  /*1140*/  @P1 FFMA.FTZ R93, R102, R113, R93 ;  /* 0x00000071665d1223 */ /* 0x000fe2000001005d */
[----:B------:R-:W-:Y:S01]  /*1150*/  HADD2.F32 R102, -RZ, R84.H0_H0 ;  /* 0x20000054ff667230 */ /* 0x000fe20000004100 */
[----:B------:R-:W-:Y:S01]  /*1160*/  F2FP.F16.F32.PACK_AB R113, RZ, R6 ;  /* 0x00000006ff71723e */ /* 0x000fe200000000ff */
[----:B------:R-:W-:-:S02]  /*1170*/  HADD2.F32 R103, -RZ, R87.H1_H1 ;  /* 0x30000057ff677230 */ /* 0x000fc40000004100 */
[----:B------:R-:W-:Y:S01]  /*1180*/  @P1 FFMA.FTZ R94, R85, R114, R94 ;  /* 0x00000072555e1223 */ /* 0x000fe2000001005e */
[----:B------:R-:W-:Y:S01]  /*1190*/  @P1 HADD2.F32 R85, -RZ, R16.H0_H0 ;  /* 0x20000010ff551230 */ /* 0x000fe20000004100 */
[----:B------:R-:W-:Y:S01]  /*11a0*/  F2FP.F16.F32.PACK_AB R114, RZ, R14 ;  /* 0x0000000eff72723e */ /* 0x000fe200000000ff */
[----:B------:R-:W-:Y:S02]  /*11b0*/  @P1 HADD2.F32 R84, -RZ, R19.H1_H1 ;  /* 0x30000013ff541230 */ /* 0x000fe40000004100 */
[----:B------:R-:W-:Y:S01]  /*11c0*/  F2FP.F16.F32.PACK_AB R116, RZ, R94 ;  /* 0x0000005eff74723e */ /* 0x000fe200000000ff */
[----:B0-----:R-:W-:Y:S01]  /*11d0*/  @P1 FFMA.FTZ R102, R85, R86, R102 ;  /* 0x0000005655661223 */ /* 0x001fe20000010066 */
[----:B------:R-:W-:Y:S01]  /*11e0*/  F2FP.F16.F32.PACK_AB R85, RZ, R7 ;  /* 0x00000007ff55723e */ /* 0x000fe200000000ff */
[----:B------:R-:W-:Y:S01]  /*11f0*/  @P1 FFMA.FTZ R103, R84, R115, R103 ;  /* 0x0000007354671223 */ /* 0x000fe20000010067 */
        /* <DEDUP_REMOVED lines=9> */
.L_x_18472:
[----:B------:R-:W1:Y:S01]  /*1290*/  @P2 LDC R84, c[0x0][0x40c] ;  /* 0x00010300ff542b82 */ /* 0x000e620000000800 */
[--C-:B-----5:R-:W-:Y:S01]  /*12a0*/  @P2 HADD2.F32 R13, -RZ, R16.reuse.H1_H1 ;  /* 0x30000010ff0d2230 */ /* 0x120fe20000004100 */
[----:B0-----:R-:W-:Y:S01]  /*12b0*/  MOV R6, RZ ;  /* 0x000000ff00067202 */ /* 0x001fe20000000f00 */
[----:B------:R-:W-:Y:S01]  /*12c0*/  @P2 HADD2.F32 R7, -RZ, R16.H0_H0 ;  /* 0x20000010ff072230 */ /* 0x000fe20000004100 */
[----:B------:R-:W-:Y:S01]  /*12d0*/  CS2R R102, SRZ ;  /* 0x0000000000667805 */ /* 0x000fe2000001ff00 */
[--C-:B------:R-:W-:Y:S02]  /*12e0*/  @P2 HADD2.F32 R86, -RZ, R17.reuse.H1_H1 ;  /* 0x30000011ff562230 */ /* 0x100fe40000004100 */
[----:B------:R-:W-:Y:S01]  /*12f0*/  @P2 HADD2.F32 R93, -RZ, R18.H0_H0 ;  /* 0x20000012ff5d2230 */ /* 0x000fe20000004100 */
[----:B------:R-:W0:Y:S08]  /*1300*/  @P2 LDC R14, c[0x0][0x40c] ;  /* 0x00010300ff0e2b82 */ /* 0x000e300000000800 */
[----:B------:R-:W2:Y:S08]  /*1310*/  @P2 LDC R85, c[0x0][0x40c] ;  /* 0x00010300ff552b82 */ /* 0x000eb00000000800 */
[----:B------:R-:W3:Y:S01]  /*1320*/  @P2 LDC R87, c[0x0][0x40c] ;  /* 0x00010300ff572b82 */ /* 0x000ee20000000800 */
[----:B-1----:R-:W-:Y:S01]  /*1330*/  @P2 FMUL.FTZ R6, R13, R84 ;  /* 0x000000540d062220 */ /* 0x002fe20000410000 */
[----:B------:R-:W-:Y:S01]  /*1340*/  @P2 HADD2.F32 R84, -RZ, R17.H0_H0 ;  /* 0x20000011ff542230 */ /* 0x000fe20000004100 */
[----:B------:R-:W-:-:S05]  /*1350*/  MOV R13, RZ ;  /* 0x000000ff000d7202 */ /* 0x000fca0000000f00 */
[----:B------:R-:W1:Y:S01]  /*1360*/  @P2 LDC R94, c[0x0][0x40c] ;  /* 0x00010300ff5e2b82 */ /* 0x000e620000000800 */
[----:B0-----:R-:W-:Y:S01]  /*1370*/  @P2 FMUL.FTZ R102, R7, R14 ;  /* 0x0000000e07662220 */ /* 0x001fe20000410000 */
[----:B------:R-:W-:Y:S02]  /*1380*/  HFMA2 R7, -RZ, RZ, 0, 0 ;  /* 0x00000000ff077431 */ /* 0x000fe400000001ff */
[----:B------:R-:W-:-:S04]  /*1390*/  HFMA2 R14, -RZ, RZ, 0, 0 ;  /* 0x00000000ff0e7431 */ /* 0x000fc800000001ff */
[----:B------:R-:W0:Y:S01]  /*13a0*/  @P2 LDC R113, c[0x0][0x40c] ;  /* 0x00010300ff712b82 */ /* 0x000e220000000800 */
[----:B--2---:R-:W-:Y:S01]  /*13b0*/  @P2 FMUL.FTZ R7, R84, R85 ;  /* 0x0000005554072220 */ /* 0x004fe20000410000 */
[----:B------:R-:W-:Y:S02]  /*13c0*/  @P2 HADD2.F32 R84, -RZ, R18.H1_H1 ;  /* 0x30000012ff542230 */ /* 0x000fe40000004100 */
[----:B------:R-:W-:-:S04]  /*13d0*/  @P2 HADD2.F32 R85, -RZ, R19.H0_H0 ;  /* 0x20000013ff552230 */ /* 0x000fc80000004100 */
[----:B------:R-:W2:Y:S01]  /*13e0*/  @P2 LDC R114, c[0x0][0x40c] ;  /* 0x00010300ff722b82 */ /* 0x000ea20000000800 */
[----:B---3--:R-:W-:Y:S01]  /*13f0*/  @P2 FMUL.FTZ R13, R86, R87 ;  /* 0x00000057560d2220 */ /* 0x008fe20000410000 */
[----:B------:R-:W-:-:S04]  /*1400*/  @P2 HADD2.F32 R86, -RZ, R19.H1_H1 ;  /* 0x30000013ff562230 */ /* 0x000fc80000004100 */
[----:B------:R-:W-:Y:S02]  /*1410*/  F2FP.F16.F32.PACK_AB R87, RZ, R13 ;  /* 0x0000000dff57723e */ /* 0x000fe400000000ff */
[----:B------:R-:W3:Y:S01]  /*1420*/  @P2 LDC R115, c[0x0][0x40c] ;  /* 0x00010300ff732b82 */ /* 0x000ee20000000800 */
[----:B-1----:R-:W-:Y:S01]  /*1430*/  @P2 FMUL.FTZ R14, R93, R94 ;  /* 0x0000005e5d0e2220 */ /* 0x002fe20000410000 */
[----:B------:R-:W-:Y:S01]  /*1440*/  MOV R93, RZ ;  /* 0x000000ff005d7202 */ /* 0x000fe20000000f00 */
[----:B------:R-:W-:Y:S02]  /*1450*/  HFMA2 R94, -RZ, RZ, 0, 0 ;  /* 0x00000000ff5e7431 */ /* 0x000fe400000001ff */
[----:B0-----:R-:W-:Y:S01]  /*1460*/  @P2 FMUL.FTZ R93, R84, R113 ;  /* 0x00000071545d2220 */ /* 0x001fe20000410000 */
[----:B------:R-:W-:Y:S02]  /*1470*/  F2FP.F16.F32.PACK_AB R84, RZ, R102 ;  /* 0x00000066ff54723e */ /* 0x000fe400000000ff */
[----:B------:R-:W-:Y:S01]  /*1480*/  F2FP.F16.F32.PACK_AB R113, RZ, R14 ;  /* 0x0000000eff71723e */ /* 0x000fe200000000ff */
[----:B--2---:R-:W-:Y:S01]  /*1490*/  @P2 FMUL.FTZ R94, R85, R114 ;  /* 0x00000072555e2220 */ /* 0x004fe20000410000 */
        /* <DEDUP_REMOVED lines=10> */
.L_x_18473:
[----:B------:R-:W0:Y:S01]  /*1540*/  LDC.64 R114, c[0x0][0x3a8] ;  /* 0x0000ea00ff727b82 */ /* 0x000e220000000a00 */
[----:B------:R-:W-:Y:S01]  /*1550*/  IADD3 R112, PT, PT, R112, 0x20, RZ ;  /* 0x0000002070707810 */ /* 0x000fe20007ffe0ff */
[C---:B0-----:R-:W-:Y:S01]  /*1560*/  IMAD.WIDE.U32 R114, R110.reuse, 0x10, R114 ;  /* 0x000000106e727825 */ /* 0x041fe200078e0072 */
[----:B------:R-:W-:-:S04]  /*1570*/  IADD3 R110, PT, PT, R110, 0x20, RZ ;  /* 0x000000206e6e7810 */ /* 0x000fc80007ffe0ff */
[----:B------:R1:W-:Y:S03]  /*1580*/  STG.E.128 desc[UR6][R114.64], R84 ;  /* 0x0000005472007986 */ /* 0x0003e6000c101d06 */
.L_x_18469:
[----:B------:R-:W-:Y:S05]  /*1590*/  BSYNC.RECONVERGENT B0 ;  /* 0x0000000000007941 */ /* 0x000fea0003800200 */
.L_x_18468:
        /* <DEDUP_REMOVED lines=9> */
.L_x_18477:
[----:B------:R-:W-:Y:S05]  /*1630*/  BSYNC.RECONVERGENT B1 ;  /* 0x0000000000017941 */ /* 0x000fea0003800200 */
.L_x_18476:
[----:B------:R-:W-:-:S04]  /*1640*/  UISETP.NE.U32.AND UP0, UPT, UR8, URZ, UPT ;  /* 0x000000ff0800728c */ /* 0x000fc8000bf05070 */
[----:B------:R-:W-:-:S09]  /*1650*/  UISETP.NE.AND.EX UP0, UPT, UR9, URZ, UPT, UP0 ;  /* 0x000000ff0900728c */ /* 0x000fd2000bf05300 */
[----:B------:R-:W-:Y:S05]  /*1660*/  BRA.U !UP0, `(.L_x_18478) ;  /* 0x0000000108c47547 */ /* 0x000fea000b800000 */
[----:B------:R-:W1:Y:S02]  /*1670*/  LDC.64 R84, c[0x0][0x3a0] ;  /* 0x0000e800ff547b82 */ /* 0x000e640000000a00 */
[----:B-1----:R-:W-:-:S06]  /*1680*/  IMAD.WIDE.U32 R84, R110, 0x10, R84 ;  /* 0x000000106e547825 */ /* 0x002fcc00078e0054 */
[----:B------:R-:W2:Y:S01]  /*1690*/  LDG.E.128 R84, desc[UR6][R84.64] ;  /* 0x0000000654547981 */ /* 0x000ea2000c1e1d00 */
[----:B------:R-:W-:-:S13]  /*16a0*/  ISETP.GT.AND P1, PT, R111, RZ, PT ;  /* 0x000000ff6f00720c */ /* 0x000fda0003f24270 */
[----:B------:R-:W1:Y:S01]  /*16b0*/  @P1 LDC R88, c[0x0][0x40c] ;  /* 0x00010300ff581b82 */ /* 0x000e620000000800 */
[----:B-----5:R-:W-:Y:S02]  /*16c0*/  @P1 HADD2.F32 R15, -RZ, R16.H1_H1 ;  /* 0x30000010ff0f1230 */ /* 0x020fe40000004100 */
[----:B------:R-:W-:-:S05]  /*16d0*/  @P1 HADD2.F32 R96, -RZ, R17.H0_H0 ;  /* 0x20000011ff601230 */ /* 0x000fca0000004100 */
[----:B------:R-:W3:Y:S08]  /*16e0*/  @P1 LDC R95, c[0x0][0x40c] ;  /* 0x00010300ff5f1b82 */ /* 0x000ef00000000800 */
[----:B------:R-:W4:Y:S08]  /*16f0*/  @P1 LDC R104, c[0x0][0x40c] ;  /* 0x00010300ff681b82 */ /* 0x000f300000000800 */
[----:B------:R-:W0:Y:S08]  /*1700*/  @P1 LDC R105, c[0x0][0x40c] ;  /* 0x00010300ff691b82 */ /* 0x000e300000000800 */
[----:B------:R-:W0:Y:S08]  /*1710*/  @P1 LDC R113, c[0x0][0x40c] ;  /* 0x00010300ff711b82 */ /* 0x000e300000000800 */
[----:B------:R-:W0:Y:S08]  /*1720*/  @P1 LDC R114, c[0x0][0x40c] ;  /* 0x00010300ff721b82 */ /* 0x000e300000000800 */
[----:B------:R-:W0:Y:S01]  /*1730*/  @P1 LDC R115, c[0x0][0x40c] ;  /* 0x00010300ff731b82 */ /* 0x000e220000000800 */
[----:B--2---:R-:W-:-:S02]  /*1740*/  HADD2.F32 R8, -RZ, R84.H1_H1 ;  /* 0x30000054ff087230 */ /* 0x004fc40000004100 */
[----:B------:R-:W-:-:S03]  /*1750*/  HADD2.F32 R9, -RZ, R85.H0_H0 ;  /* 0x20000055ff097230 */ /* 0x000fc60000004100 */
[----:B-1----:R-:W-:Y:S01]  /*1760*/  @P1 FFMA.FTZ R8, R15, R88, R8 ;  /* 0x000000580f081223 */ /* 0x002fe20000010008 */
[--C-:B------:R-:W-:Y:S02]  /*1770*/  HADD2.F32 R88, -RZ, R86.reuse.H0_H0 ;  /* 0x20000056ff587230 */ /* 0x100fe40000004100 */
[----:B---3--:R-:W-:Y:S01]  /*1780*/  @P1 FFMA.FTZ R9, R96, R95, R9 ;  /* 0x0000005f60091223 */ /* 0x008fe20000010009 */
[----:B------:R-:W-:Y:S02]  /*1790*/  HADD2.F32 R95, -RZ, R86.H1_H1 ;  /* 0x30000056ff5f7230 */ /* 0x000fe40000004100 */
[----:B------:R-:W1:Y:S01]  /*17a0*/  @P1 LDC R86, c[0x0][0x40c] ;  /* 0x00010300ff561b82 */ /* 0x000e620000000800 */
[----:B------:R-:W-:Y:S02]  /*17b0*/  HADD2.F32 R15, -RZ, R85.H1_H1 ;  /* 0x30000055ff0f7230 */ /* 0x000fe40000004100 */
[----:B------:R-:W-:Y:S02]  /*17c0*/  @P1 HADD2.F32 R96, -RZ, R17.H1_H1 ;  /* 0x30000011ff601230 */ /* 0x000fe40000004100 */
[----:B------:R-:W-:-:S03]  /*17d0*/  @P1 HADD2.F32 R85, -RZ, R18.H0_H0 ;  /* 0x20000012ff551230 */ /* 0x000fc60000004100 */
[----:B----4-:R-:W-:Y:S01]  /*17e0*/  @P1 FFMA.FTZ R15, R96, R104, R15 ;  /* 0x00000068600f1223 */ /* 0x010fe2000001000f */
[----:B------:R-:W-:Y:S02]  /*17f0*/  @P1 HADD2.F32 R104, -RZ, R18.H1_H1 ;  /* 0x30000012ff681230 */ /* 0x000fe40000004100 */
[----:B0-----:R-:W-:Y:S01]  /*1800*/  @P1 FFMA.FTZ R88, R85, R105, R88 ;  /* 0x0000006955581223 */ /* 0x001fe20000010058 */
        /* <DEDUP_REMOVED lines=11> */
[----:B-1----:R-:W-:Y:S01]  /*18c0*/  @P1 FFMA.FTZ R104, R85, R86, R104 ;  /* 0x0000005655681223 */ /* 0x002fe20000010068 */
        /* <DEDUP_REMOVED lines=11> */
.L_x_18478:
[----:B------:R-:W1:Y:S01]  /*1980*/  @P2 LDC R84, c[0x0][0x40c] ;  /* 0x00010300ff542b82 */ /* 0x000e620000000800 */
[--C-:B-----5:R-:W-:Y:S01]  /*1990*/  @P2 HADD2.F32 R9, -RZ, R16.reuse.H0_H0 ;  /* 0x20000010ff092230 */ /* 0x120fe20000004100 */
[----:B------:R-:W-:Y:S01]  /*19a0*/  CS2R R104, SRZ ;  /* 0x0000000000687805 */ /* 0x000fe2000001ff00 */
[----:B------:R-:W-:Y:S01]  /*19b0*/  @P2 HADD2.F32 R15, -RZ, R16.H1_H1 ;  /* 0x30000010ff0f2230 */ /* 0x000fe20000004100 */
[----:B------:R-:W-:Y:S01]  /*19c0*/  MOV R8, RZ ;  /* 0x000000ff00087202 */ /* 0x000fe20000000f00 */
[----:B------:R-:W-:Y:S02]  /*19d0*/  @P2 HADD2.F32 R95, -RZ, R18.H0_H0 ;  /* 0x20000012ff5f2230 */ /* 0x000fe40000004100 */
[----:B------:R-:W-:Y:S01]  /*19e0*/  HFMA2 R88, -RZ, RZ, 0, 0 ;  /* 0x00000000ff587431 */ /* 0x000fe200000001ff */
[----:B------:R-:W2:Y:S08]  /*19f0*/  @P2 LDC R86, c[0x0][0x40c] ;  /* 0x00010300ff562b82 */ /* 0x000eb00000000800 */
[----:B------:R-:W3:Y:S08]  /*1a00*/  @P2 LDC R85, c[0x0][0x40c] ;  /* 0x00010300ff552b82 */ /* 0x000ef00000000800 */
[----:B------:R-:W4:Y:S01]  /*1a10*/  @P2 LDC R87, c[0x0][0x40c] ;  /* 0x00010300ff572b82 */ /* 0x000f220000000800 */
[----:B-1----:R-:W-:Y:S01]  /*1a20*/  @P2 FMUL.FTZ R104, R9, R84 ;  /* 0x0000005409682220 */ /* 0x002fe20000410000 */
[----:B------:R-:W-:-:S02]  /*1a30*/  @P2 HADD2.F32 R84, -RZ, R17.H0_H0 ;  /* 0x20000011ff542230 */ /* 0x000fc40000004100 */
[----:B------:R-:W-:-:S04]  /*1a40*/  HFMA2 R9, -RZ, RZ, 0, 0 ;  /* 0x00000000ff097431 */ /* 0x000fc800000001ff */
[----:B------:R-:W1:Y:S01]  /*1a50*/  @P2 LDC R96, c[0x0][0x40c] ;  /* 0x00010300ff602b82 */ /* 0x000e620000000800 */
[----:B--2---:R-:W-:Y:S01]  /*1a60*/  @P2 FMUL.FTZ R8, R15, R86 ;  /* 0x000000560f082220 */ /* 0x004fe20000410000 */
[----:B------:R-:W-:Y:S01]  /*1a70*/  @P2 HADD2.F32 R86, -RZ, R17.H1_H1 ;  /* 0x30000011ff562230 */ /* 0x000fe20000004100 */
[----:B------:R-:W-:-:S05]  /*1a80*/  MOV R15, RZ ;  /* 0x000000ff000f7202 */ /* 0x000fca0000000f00 */
[----:B------:R-:W2:Y:S01]  /*1a90*/  @P2 LDC R113, c[0x0][0x40c] ;  /* 0x00010300ff712b82 */ /* 0x000ea20000000800 */
[----:B---3--:R-:W-:Y:S01]  /*1aa0*/  @P2 FMUL.FTZ R9, R84, R85 ;  /* 0x0000005554092220 */ /* 0x008fe20000410000 */
[----:B------:R-:W-:Y:S02]  /*1ab0*/  @P2 HADD2.F32 R84, -RZ, R18.H1_H1 ;  /* 0x30000012ff542230 */ /* 0x000fe40000004100 */
[----:B------:R-:W-:-:S04]  /*1ac0*/  @P2 HADD2.F32 R85, -RZ, R19.H0_H0 ;  /* 0x20000013ff552230 */ /* 0x000fc80000004100 */
[----:B------:R-:W3:Y:S01]  /*1ad0*/  @P2 LDC R114, c[0x0][0x40c] ;  /* 0x00010300ff722b82 */ /* 0x000ee20000000800 */
[----:B----4-:R-:W-:Y:S01]  /*1ae0*/  @P2 FMUL.FTZ R15, R86, R87 ;  /* 0x00000057560f2220 */ /* 0x010fe20000410000 */
[----:B------:R-:W-:-:S04]  /*1af0*/  @P2 HADD2.F32 R86, -RZ, R19.H1_H1 ;  /* 0x30000013ff562230 */ /* 0x000fc80000004100 */
[----:B------:R-:W-:Y:S02]  /*1b00*/  F2FP.F16.F32.PACK_AB R87, RZ, R15 ;  /* 0x0000000fff57723e */ /* 0x000fe400000000ff */
[----:B------:R-:W4:Y:S01]  /*1b10*/  @P2 LDC R115, c[0x0][0x40c] ;  /* 0x00010300ff732b82 */ /* 0x000f220000000800 */
[----:B-1----:R-:W-:Y:S01]  /*1b20*/  @P2 FMUL.FTZ R88, R95, R96 ;  /* 0x000000605f582220 */ /* 0x002fe20000410000 */
[----:B------:R-:W-:Y:S01]  /*1b30*/  MOV R95, RZ ;  /* 0x000000ff005f7202 */ /* 0x000fe20000000f00 */
[----:B------:R-:W-:Y:S02]  /*1b40*/  HFMA2 R96, -RZ, RZ, 0, 0 ;  /* 0x00000000ff607431 */ /* 0x000fe400000001ff */
[----:B--2---:R-:W-:Y:S01]  /*1b50*/  @P2 FMUL.FTZ R95, R84, R113 ;  /* 0x00000071545f2220 */ /* 0x004fe20000410000 */
[----:B------:R-:W-:Y:S02]  /*1b60*/  F2FP.F16.F32.PACK_AB R84, RZ, R104 ;  /* 0x00000068ff54723e */ /* 0x000fe400000000ff */
[----:B------:R-:W-:Y:S01]  /*1b70*/  F2FP.F16.F32.PACK_AB R113, RZ, R88 ;  /* 0x00000058ff71723e */ /* 0x000fe200000000ff */
[----:B---3--:R-:W-:Y:S01]  /*1b80*/  @P2 FMUL.FTZ R96, R85, R114 ;  /* 0x0000007255602220 */ /* 0x008fe20000410000 */
[----:B------:R-:W-:-:S02]  /*1b90*/  F2FP.F16.F32.PACK_AB R85, RZ, R8 ;  /* 0x00000008ff55723e */ /* 0x000fc400000000ff */
[----:B------:R-:W-:Y:S02]  /*1ba0*/  F2FP.F16.F32.PACK_AB R114, RZ, R95 ;  /* 0x0000005fff72723e */ /* 0x000fe400000000ff */
[----:B------:R-:W-:Y:S01]  /*1bb0*/  PRMT R84, R84, 0x5410, R85 ;  /* 0x0000541054547816 */ /* 0x000fe20000000055 */
[----:B----4-:R-:W-:Y:S01]  /*1bc0*/  @P2 FMUL.FTZ R105, R86, R115 ;  /* 0x0000007356692220 */ /* 0x010fe20000410000 */
[----:B------:R-:W-:Y:S02]  /*1bd0*/  F2FP.F16.F32.PACK_AB R86, RZ, R9 ;  /* 0x00000009ff56723e */ /* 0x000fe400000000ff */
[----:B------:R-:W-:Y:S02]  /*1be0*/  F2FP.F16.F32.PACK_AB R115, RZ, R96 ;  /* 0x00000060ff73723e */ /* 0x000fe400000000ff */
[----:B------:R-:W-:Y:S02]  /*1bf0*/  F2FP.F16.F32.PACK_AB R116, RZ, R105 ;  /* 0x00000069ff74723e */ /* 0x000fe400000000ff */
[----:B------:R-:W-:-:S02]  /*1c00*/  PRMT R85, R86, 0x5410, R87 ;  /* 0x0000541056557816 */ /* 0x000fc40000000057 */
[----:B------:R-:W-:Y:S02]  /*1c10*/  PRMT R86, R113, 0x5410, R114 ;  /* 0x0000541071567816 */ /* 0x000fe40000000072 */
[----:B------:R-:W-:-:S07]  /*1c20*/  PRMT R87, R115, 0x5410, R116 ;  /* 0x0000541073577816 */ /* 0x000fce0000000074 */
.L_x_18479:
[----:B------:R-:W1:Y:S01]  /*1c30*/  LDC.64 R114, c[0x0][0x3a8] ;  /* 0x0000ea00ff727b82 */ /* 0x000e620000000a00 */
[----:B------:R-:W-:Y:S01]  /*1c40*/  IADD3 R112, PT, PT, R112, 0x20, RZ ;  /* 0x0000002070707810 */ /* 0x000fe20007ffe0ff */
[C---:B-1----:R-:W-:Y:S01]  /*1c50*/  IMAD.WIDE.U32 R114, R110.reuse, 0x10, R114 ;  /* 0x000000106e727825 */ /* 0x042fe200078e0072 */
[----:B------:R-:W-:-:S04]  /*1c60*/  IADD3 R110, PT, PT, R110, 0x20, RZ ;  /* 0x000000206e6e7810 */ /* 0x000fc80007ffe0ff */
[----:B------:R1:W-:Y:S03]  /*1c70*/  STG.E.128 desc[UR6][R114.64], R84 ;  /* 0x0000005472007986 */ /* 0x0003e6000c101d06 */
.L_x_18475:
[----:B------:R-:W-:Y:S05]  /*1c80*/  BSYNC.RECONVERGENT B0 ;  /* 0x0000000000007941 */ /* 0x000fea0003800200 */
.L_x_18474:
        /* <DEDUP_REMOVED lines=8> */
.L_x_18483:
[----:B------:R-:W-:Y:S05]  /*1d10*/  BSYNC.RECONVERGENT B1 ;  /* 0x0000000000017941 */ /* 0x000fea0003800200 */
.L_x_18482:
        /* <DEDUP_REMOVED lines=8> */
[--C-:B-----5:R-:W-:Y:S02]  /*1da0*/  @P2 HADD2.F32 R89, -RZ, R17.reuse.H0_H0 ;  /* 0x20000011ff592230 */ /* 0x120fe40000004100 */
[----:B------:R-:W-:Y:S02]  /*1db0*/  @P2 HADD2.F32 R106, -RZ, R17.H1_H1 ;  /* 0x30000011ff6a2230 */ /* 0x000fe40000004100 */
[----:B------:R-:W-:Y:S02]  /*1dc0*/  @P2 HADD2.F32 R99, -RZ, R18.H0_H0 ;  /* 0x20000012ff632230 */ /* 0x000fe40000004100 */
[----:B------:R-:W-:Y:S01]  /*1dd0*/  @P2 HADD2.F32 R112, -RZ, R16.H1_H1 ;  /* 0x30000010ff702230 */ /* 0x000fe20000004100 */
[----:B------:R-:W3:Y:S08]  /*1de0*/  @P2 LDC R97, c[0x0][0x40c] ;  /* 0x00010300ff612b82 */ /* 0x000ef00000000800 */
[----:B------:R-:W4:Y:S08]  /*1df0*/  @P2 LDC R107, c[0x0][0x40c] ;  /* 0x00010300ff6b2b82 */ /* 0x000f300000000800 */
[----:B------:R-:W0:Y:S08]  /*1e00*/  @P2 LDC R111, c[0x0][0x40c] ;  /* 0x00010300ff6f2b82 */ /* 0x000e300000000800 */
[----:B------:R-:W0:Y:S08]  /*1e10*/  @P2 LDC R113, c[0x0][0x40c] ;  /* 0x00010300ff712b82 */ /* 0x000e300000000800 */
[----:B------:R-:W0:Y:S01]  /*1e20*/  @P2 LDC R114, c[0x0][0x40c] ;  /* 0x00010300ff722b82 */ /* 0x000e220000000800 */
[----:B--2---:R-:W-:-:S02]  /*1e30*/  HADD2.F32 R10, -RZ, R85.H0_H0 ;  /* 0x20000055ff0a7230 */ /* 0x004fc40000004100 */
[----:B------:R-:W-:-:S03]  /*1e40*/  HADD2.F32 R98, -RZ, R86.H1_H1 ;  /* 0x30000056ff627230 */ /* 0x000fc60000004100 */
[----:B-1----:R-:W-:Y:S01]  /*1e50*/  @P2 FFMA.FTZ R10, R89, R90, R10 ;  /* 0x0000005a590a2223 */ /* 0x002fe2000001000a */
[----:B------:R-:W-:Y:S02]  /*1e60*/  HADD2.F32 R89, -RZ, R85.H1_H1 ;  /* 0x30000055ff597230 */ /* 0x000fe40000004100 */
[----:B------:R-:W1:Y:S01]  /*1e70*/  @P2 LDC R85, c[0x0][0x40c] ;  /* 0x00010300ff552b82 */ /* 0x000e620000000800 */
[----:B------:R-:W-:Y:S02]  /*1e80*/  HADD2.F32 R90, -RZ, R86.H0_H0 ;  /* 0x20000056ff5a7230 */ /* 0x000fe40000004100 */
[----:B---3--:R-:W-:Y:S01]  /*1e90*/  @P2 FFMA.FTZ R89, R106, R97, R89 ;  /* 0x000000616a592223 */ /* 0x008fe20000010059 */
[----:B------:R-:W-:Y:S02]  /*1ea0*/  @P2 HADD2.F32 R97, -RZ, R18.H1_H1 ;  /* 0x30000012ff612230 */ /* 0x000fe40000004100 */
[----:B----4-:R-:W-:Y:S01]  /*1eb0*/  @P2 FFMA.FTZ R90, R99, R107, R90 ;  /* 0x0000006b635a2223 */ /* 0x010fe2000001005a */
[----:B------:R-:W-:Y:S01]  /*1ec0*/  HADD2.F32 R99, -RZ, R87.H0_H0 ;  /* 0x20000057ff637230 */ /* 0x000fe20000004100 */
[----:B------:R-:W2:Y:S01]  /*1ed0*/  @P2 LDC R86, c[0x0][0x40c] ;  /* 0x00010300ff562b82 */ /* 0x000ea20000000800 */
[----:B0-----:R-:W-:Y:S01]  /*1ee0*/  @P2 FFMA.FTZ R98, R97, R111, R98 ;  /* 0x0000006f61622223 */ /* 0x001fe20000010062 */
[----:B------:R-:W-:-:S02]  /*1ef0*/  @P2 HADD2.F32 R106, -RZ, R19.H0_H0 ;  /* 0x20000013ff6a2230 */ /* 0x000fc40000004100 */
[--C-:B------:R-:W-:Y:S02]  /*1f00*/  HADD2.F32 R97, -RZ, R84.reuse.H1_H1 ;  /* 0x30000054ff617230 */ /* 0x100fe40000004100 */
[----:B------:R-:W-:Y:S02]  /*1f10*/  HADD2.F32 R107, -RZ, R87.H1_H1 ;  /* 0x30000057ff6b7230 */ /* 0x000fe40000004100 */
[----:B------:R-:W-:Y:S01]  /*1f20*/  @P2 FFMA.FTZ R99, R106, R113, R99 ;  /* 0x000000716a632223 */ /* 0x000fe20000010063 */
[----:B------:R-:W-:Y:S01]  /*1f30*/  HADD2.F32 R106, -RZ, R84.H0_H0 ;  /* 0x20000054ff6a7230 */ /* 0x000fe20000004100 */
[----:B------:R-:W-:Y:S01]  /*1f40*/  F2FP.F16.F32.PACK_AB R113, RZ, R98 ;  /* 0x00000062ff71723e */ /* 0x000fe200000000ff */
[----:B------:R-:W-:-:S05]  /*1f50*/  @P2 HADD2.F32 R84, -RZ, R19.H1_H1 ;  /* 0x30000013ff542230 */ /* 0x000fca0000004100 */
[----:B------:R-:W-:Y:S01]  /*1f60*/  @P2 FFMA.FTZ R107, R84, R114, R107 ;  /* 0x00000072546b2223 */ /* 0x000fe2000001006b */
[----:B-1----:R-:W-:Y:S01]  /*1f70*/  @P2 FFMA.FTZ R97, R112, R85, R97 ;  /* 0x0000005570612223 */ /* 0x002fe20000010061 */
[----:B------:R-:W-:Y:S01]  /*1f80*/  @P2 HADD2.F32 R85, -RZ, R16.H0_H0 ;  /* 0x20000010ff552230 */ /* 0x000fe20000004100 */
[----:B------:R-:W-:Y:S02]  /*1f90*/  F2FP.F16.F32.PACK_AB R112, RZ, R90 ;  /* 0x0000005aff70723e */ /* 0x000fe400000000ff */
[----:B------:R-:W-:Y:S02]  /*1fa0*/  F2FP.F16.F32.PACK_AB R114, RZ, R99 ;  /* 0x00000063ff72723e */ /* 0x000fe400000000ff */
[----:B------:R-:W-:Y:S01]  /*1fb0*/  F2FP.F16.F32.PACK_AB R111, RZ, R97 ;  /* 0x00000061ff6f723e */ /* 0x000fe200000000ff */
[----:B--2---:R-:W-:Y:S01]  /*1fc0*/  @P2 FFMA.FTZ R106, R85, R86, R106 ;  /* 0x00000056556a2223 */ /* 0x004fe2000001006a */
        /* <DEDUP_REMOVED lines=9> */
.L_x_18484:
[----:B-1----:R-:W1:Y:S01]  /*2060*/  @P2 LDC R85, c[0x0][0x40c] ;  /* 0x00010300ff552b82 */ /* 0x002e620000000800 */
[--C-:B-----5:R-:W-:Y:S01]  /*2070*/  @P2 HADD2.F32 R84, -RZ, R16.reuse.H0_H0 ;  /* 0x20000010ff542230 */ /* 0x120fe20000004100 */
[----:B------:R-:W-:Y:S01]  /*2080*/  MOV R106, RZ ;  /* 0x000000ff006a7202 */ /* 0x000fe20000000f00 */
[----:B------:R-:W-:Y:S02]  /*2090*/  @P2 HADD2.F32 R86, -RZ, R16.H1_H1 ;  /* 0x30000010ff562230 */ /* 0x000fe40000004100 */
[----:B------:R-:W-:Y:S02]  /*20a0*/  HFMA2 R97, -RZ, RZ, 0, 0 ;  /* 0x00000000ff617431 */ /* 0x000fe400000001ff */
[--C-:B------:R-:W-:Y:S01]  /*20b0*/  @P2 HADD2.F32 R90, -RZ, R17.reuse.H0_H0 ;  /* 0x20000011ff5a2230 */ /* 0x100fe20000004100 */
[----:B------:R-:W-:Y:S01]  /*20c0*/  MOV R10, RZ ;  /* 0x000000ff000a7202 */ /* 0x000fe20000000f00 */
[----:B------:R-:W-:Y:S01]  /*20d0*/  @P2 HADD2.F32 R98, -RZ, R17.H1_H1 ;  /* 0x30000011ff622230 */ /* 0x000fe20000004100 */
[----:B------:R-:W2:Y:S01]  /*20e0*/  @P2 LDC R87, c[0x0][0x40c] ;  /* 0x00010300ff572b82 */ /* 0x000ea20000000800 */
[----:B------:R-:W-:-:S07]  /*20f0*/  HFMA2 R89, -RZ, RZ, 0, 0 ;  /* 0x00000000ff597431 */ /* 0x000fce00000001ff */
[----:B------:R-:W3:Y:S08]  /*2100*/  @P2 LDC R99, c[0x0][0x40c] ;  /* 0x00010300ff632b82 */ /* 0x000ef00000000800 */
[----:B------:R-:W4:Y:S01]  /*2110*/  @P2 LDC R107, c[0x0][0x40c] ;  /* 0x00010300ff6b2b82 */ /* 0x000f220000000800 */
[----:B-1----:R-:W-:Y:S01]  /*2120*/  @P2 FMUL.FTZ R106, R84, R85 ;  /* 0x00000055546a2220 */ /* 0x002fe20000410000 */
[----:B------:R-:W-:-:S02]  /*2130*/  @P2 HADD2.F32 R84, -RZ, R18.H0_H0 ;  /* 0x20000012ff542230 */ /* 0x000fc40000004100 */
[----:B------:R-:W-:-:S04]  /*2140*/  @P2 HADD2.F32 R85, -RZ, R18.H1_H1 ;  /* 0x30000012ff552230 */ /* 0x000fc80000004100 */
[----:B------:R-:W1:Y:S01]  /*2150*/  @P2 LDC R111, c[0x0][0x40c] ;  /* 0x00010300ff6f2b82 */ /* 0x000e620000000800 */
[----:B--2---:R-:W-:Y:S01]  /*2160*/  @P2 FMUL.FTZ R97, R86, R87 ;  /* 0x0000005756612220 */ /* 0x004fe20000410000 */
[--C-:B------:R-:W-:Y:S02]  /*2170*/  @P2 HADD2.F32 R86, -RZ, R19.reuse.H0_H0 ;  /* 0x20000013ff562230 */ /* 0x100fe40000004100 */
[----:B------:R-:W-:-:S04]  /*2180*/  @P2 HADD2.F32 R87, -RZ, R19.H1_H1 ;  /* 0x30000013ff572230 */ /* 0x000fc80000004100 */
[----:B------:R-:W2:Y:S01]  /*2190*/  @P2 LDC R112, c[0x0][0x40c] ;  /* 0x00010300ff702b82 */ /* 0x000ea20000000800 */
[----:B---3--:R-:W-:Y:S01]  /*21a0*/  @P2 FMUL.FTZ R10, R90, R99 ;  /* 0x000000635a0a2220 */ /* 0x008fe20000410000 */
[----:B------:R-:W-:-:S06]  /*21b0*/  MOV R90, RZ ;  /* 0x000000ff005a7202 */ /* 0x000fcc0000000f00 */
[----:B------:R-:W3:Y:S01]  /*21c0*/  @P2 LDC R113, c[0x0][0x40c] ;  /* 0x00010300ff712b82 */ /* 0x000ee20000000800 */
[----:B----4-:R-:W-:Y:S01]  /*21d0*/  @P2 FMUL.FTZ R89, R98, R107 ;  /* 0x0000006b62592220 */ /* 0x010fe20000410000 */
[----:B------:R-:W-:Y:S01]  /*21e0*/  CS2R R98, SRZ ;  /* 0x0000000000627805 */ /* 0x000fe2000001ff00 */
[----:B------:R-:W-:-:S05]  /*21f0*/  HFMA2 R107, -RZ, RZ, 0, 0 ;  /* 0x00000000ff6b7431 */ /* 0x000fca00000001ff */
[----:B------:R-:W4:Y:S01]  /*2200*/  @P2 LDC R114, c[0x0][0x40c] ;  /* 0x00010300ff722b82 */ /* 0x000f220000000800 */
[----:B-1----:R-:W-:Y:S01]  /*2210*/  @P2 FMUL.FTZ R90, R84, R111 ;  /* 0x0000006f545a2220 */ /* 0x002fe20000410000 */
[----:B------:R-:W-:-:S04]  /*2220*/  F2FP.F16.F32.PACK_AB R84, RZ, R106 ;  /* 0x0000006aff54723e */ /* 0x000fc800000000ff */
[----:B------:R-:W-:Y:S01]  /*2230*/  F2FP.F16.F32.PACK_AB R111, RZ, R90 ;  /* 0x0000005aff6f723e */ /* 0x000fe200000000ff */
[----:B--2---:R-:W-:Y:S01]  /*2240*/  @P2 FMUL.FTZ R98, R85, R112 ;  /* 0x0000007055622220 */ /* 0x004fe20000410000 */
[----:B------:R-:W-:-:S04]  /*2250*/  F2FP.F16.F32.PACK_AB R85, RZ, R97 ;  /* 0x00000061ff55723e */ /* 0x000fc800000000ff */
[----:B------:R-:W-:Y:S02]  /*2260*/  F2FP.F16.F32.PACK_AB R112, RZ, R98 ;  /* 0x00000062ff70723e */ /* 0x000fe400000000ff */
[----:B------:R-:W-:Y:S01]  /*2270*/  PRMT R84, R84, 0x5410, R85 ;  /* 0x0000541054547816 */ /* 0x000fe20000000055 */
[----:B---3--:R-:W-:Y:S01]  /*2280*/  @P2 FMUL.FTZ R99, R86, R113 ;  /* 0x0000007156632220 */ /* 0x008fe20000410000 */
[----:B------:R-:W-:-:S04]  /*2290*/  F2FP.F16.F32.PACK_AB R86, RZ, R10 ;  /* 0x0000000aff56723e */ /* 0x000fc800000000ff */
[----:B------:R-:W-:Y:S01]  /*22a0*/  F2FP.F16.F32.PACK_AB R113, RZ, R99 ;  /* 0x00000063ff71723e */ /* 0x000fe200000000ff */
[----:B----4-:R-:W-:Y:S01]  /*22b0*/  @P2 FMUL.FTZ R107, R87, R114 ;  /* 0x00000072576b2220 */ /* 0x010fe20000410000 */
[----:B------:R-:W-:-:S04]  /*22c0*/  F2FP.F16.F32.PACK_AB R87, RZ, R89 ;  /* 0x00000059ff57723e */ /* 0x000fc800000000ff */
[----:B------:R-:W-:Y:S02]  /*22d0*/  F2FP.F16.F32.PACK_AB R114, RZ, R107 ;  /* 0x0000006bff72723e */ /* 0x000fe400000000ff */
[----:B------:R-:W-:Y:S02]  /*22e0*/  PRMT R85, R86, 0x5410, R87 ;  /* 0x0000541056557816 */ /* 0x000fe40000000057 */
[----:B------:R-:W-:Y:S02]  /*22f0*/  PRMT R86, R111, 0x5410, R112 ;  /* 0x000054106f567816 */ /* 0x000fe40000000070 */
[----:B------:R-:W-:-:S07]  /*2300*/  PRMT R87, R113, 0x5410, R114 ;  /* 0x0000541071577816 */ /* 0x000fce0000000072 */
.L_x_18485:
[----:B------:R-:W1:Y:S02]  /*2310*/  LDC.64 R112, c[0x0][0x3a8] ;  /* 0x0000ea00ff707b82 */ /* 0x000e640000000a00 */
[----:B-1----:R-:W-:-:S05]  /*2320*/  IMAD.WIDE.U32 R112, R110, 0x10, R112 ;  /* 0x000000106e707825 */ /* 0x002fca00078e0070 */
[----:B------:R2:W-:Y:S02]  /*2330*/  STG.E.128 desc[UR6][R112.64], R84 ;  /* 0x0000005470007986 */ /* 0x0005e4000c101d06 */
.L_x_18481:
[----:B------:R-:W-:Y:S05]  /*2340*/  BSYNC.RECONVERGENT B0 ;  /* 0x0000000000007941 */ /* 0x000fea0003800200 */
.L_x_18480:
        /* <DEDUP_REMOVED lines=125> */
.L_x_18507:
        /* <DEDUP_REMOVED lines=52> */
[----:B------:R-:W-:Y:S02]  /*2e60*/  F2FP.F16.F32.PACK_AB R85, R86, R85 ;  /* 0x000000555655723e */ /* 0x000fe400000000ff */
[----:B------:R-:W-:Y:S02]  /*2e70*/  F2FP.F16.F32.PACK_AB R86, R112, R115 ;  /* 0x000000737056723e */ /* 0x000fe400000000ff */
[----:B------:R-:W-:-:S05]  /*2e80*/  F2FP.F16.F32.PACK_AB R87, R114, R87 ;  /* 0x000000577257723e */ /* 0x000fca00000000ff */
[----:B------:R1:W-:Y:S02]  /*2e90*/  STG.E.128 desc[UR6][R108.64], R84 ;  /* 0x000000546c007986 */ /* 0x0003e4000c101d06 */
.L_x_18490:
[----:B------:R-:W-:Y:S05]  /*2ea0*/  BSYNC.RECONVERGENT B1 ;  /* 0x0000000000017941 */ /* 0x000fea0003800200 */
.L_x_18489:
        /* <DEDUP_REMOVED lines=35> */
.L_x_18492:
[----:B------:R-:W-:Y:S05]  /*30e0*/  BSYNC.RECONVERGENT B1 ;  /* 0x0000000000017941 */ /* 0x000fea0003800200 */
.L_x_18491:
        /* <DEDUP_REMOVED lines=35> */
.L_x_18494:
[----:B------:R-:W-:Y:S05]  /*3320*/  BSYNC.RECONVERGENT B1 ;  /* 0x0000000000017941 */ /* 0x000fea0003800200 */
.L_x_18493:
        /* <DEDUP_REMOVED lines=27> */
[----:B------:R-:W-:-:S02]  /*34e0*/  F2FP.F16.F32.PACK_AB R86, R114, R119 ;  /* 0x000000777256723e */ /* 0x000fc400000000ff */
[----:B------:R-:W-:Y:S02]  /*34f0*/  F2FP.F16.F32.PACK_AB R87, R116, R87 ;  /* 0x000000577457723e */ /* 0x000fe400000000ff */
[----:B------:R-:W-:Y:S02]  /*3500*/  F2FP.F16.F32.PACK_AB R85, R112, R115 ;  /* 0x000000737055723e */ /* 0x000fe400000000ff */
[----:B------:R-:W-:-:S05]  /*3510*/  F2FP.F16.F32.PACK_AB R84, R111, R110 ;  /* 0x0000006e6f54723e */ /* 0x000fca00000000ff */
[----:B------:R4:W-:Y:S02]  /*3520*/  STG.E.128 desc[UR6][R108.64], R84 ;  /* 0x000000546c007986 */ /* 0x0009e4000c101d06 */
.L_x_18488:
[----:B------:R-:W-:Y:S05]  /*3530*/  BSYNC.RECONVERGENT B0 ;  /* 0x0000000000007941 */ /* 0x000fea0003800200 */
.L_x_18487:
[----:B-1234-:R-:W1:Y:S02]  /*3540*/  LDC.64 R84, c[0x0][0x380] ;  /* 0x0000e000ff547b82 */ /* 0x01ee640000000a00 */
[----:B-1----:R-:W-:-:S04]  /*3550*/  LEA R3, R84, R3, 0x2 ;  /* 0x0000000354037211 */ /* 0x002fc800078e10ff */
[----:B------:R-:W-:-:S13]  /*3560*/  ISETP.GE.AND P0, PT, R3, R85, PT ;  /* 0x000000550300720c */ /* 0x000fda0003f06270 */
[----:B------:R-:W-:Y:S05]  /*3570*/  @!P0 BRA `(.L_x_18495) ;  /* 0xffffffd0004c8947 */ /* 0x000fea000383ffff */
[----:B------:R-:W-:Y:S05]  /*3580*/  EXIT ;  /* 0x000000000000794d */ /* 0x000fea0003800000 */
.L_x_18486:
        /* <DEDUP_REMOVED lines=8> */
.L_x_18497:
[----:B------:R-:W-:Y:S05]  /*3610*/  BSYNC B0 ;  /* 0x0000000000007941 */ /* 0x000fea0003800000 */
.L_x_18496:
        /* <DEDUP_REMOVED lines=10> */
.L_x_18498:
[----:B------:R-:W-:Y:S01]  /*36c0*/  HFMA2 R116, -RZ, RZ, 0, 2.384185791015625e-07 ;  /* 0x00000004ff747431 */ /* 0x000fe200000001ff */
[----:B------:R-:W-:-:S05]  /*36d0*/  MOV R87, R115 ;  /* 0x0000007300577202 */ /* 0x000fca0000000f00 */
[----:B------:R-:W-:-:S05]  /*36e0*/  FADD.FTZ R87, R86, R87 ;  /* 0x0000005756577221 */ /* 0x000fca0000010000 */
[----:B------:R-:W-:-:S07]  /*36f0*/  MOV R117, R87 ;  /* 0x0000005700757202 */ /* 0x000fce0000000f00 */
[----:B------:R-:W-:Y:S05]  /*3700*/  WARPSYNC.COLLECTIVE R114, `(.L_x_18499) ;  /* 0x0000000072087348 */ /* 0x000fea0003c00000 */
[----:B------:R0:W1:Y:S02]  /*3710*/  SHFL.BFLY P6, R115, R117, R116, R119 ;  /* 0x0c00007475737389 */ /* 0x00006400000c0077 */
[----:B01----:R-:W-:Y:S05]  /*3720*/  ENDCOLLECTIVE ;  /* 0x000000000000791b */ /* 0x003fea0003800000 */
.L_x_18499:
[----:B------:R-:W-:Y:S01]  /*3730*/  HFMA2 R116, -RZ, RZ, 0, 4.76837158203125e-07 ;  /* 0x00000008ff747431 */ /* 0x000fe200000001ff */
[----:B------:R-:W-:-:S05]  /*3740*/  MOV R84, R115 ;  /* 0x0000007300547202 */ /* 0x000fca0000000f00 */
[----:B------:R-:W-:-:S05]  /*3750*/  FADD.FTZ R112, R87, R84 ;  /* 0x0000005457707221 */ /* 0x000fca0000010000 */
[----:B------:R-:W-:-:S07]  /*3760*/  MOV R117, R112 ;  /* 0x0000007000757202 */ /* 0x000fce0000000f00 */
[----:B------:R-:W-:Y:S05]  /*3770*/  WARPSYNC.COLLECTIVE R114, `(.L_x_18500) ;  /* 0x0000000072087348 */ /* 0x000fea0003c00000 */
[----:B------:R0:W1:Y:S02]  /*3780*/  SHFL.BFLY P6, R115, R117, R116, R119 ;  /* 0x0c00007475737389 */ /* 0x00006400000c0077 */
[----:B01----:R-:W-:Y:S05]  /*3790*/  ENDCOLLECTIVE ;  /* 0x000000000000791b */ /* 0x003fea0003800000 */
.L_x_18500:
[----:B------:R-:W-:Y:S01]  /*37a0*/  HFMA2 R116, -RZ, RZ, 0, 9.5367431640625e-07 ;  /* 0x00000010ff747431 */ /* 0x000fe200000001ff */
[----:B------:R-:W-:-:S05]  /*37b0*/  MOV R111, R115 ;  /* 0x00000073006f7202 */ /* 0x000fca0000000f00 */
[----:B------:R-:W-:-:S05]  /*37c0*/  FADD.FTZ R113, R112, R111 ;  /* 0x0000006f70717221 */ /* 0x000fca0000010000 */
[----:B------:R-:W-:-:S07]  /*37d0*/  MOV R117, R113 ;  /* 0x0000007100757202 */ /* 0x000fce0000000f00 */
[----:B------:R-:W-:Y:S05]  /*37e0*/  WARPSYNC.COLLECTIVE R114, `(.L_x_18501) ;  /* 0x0000000072087348 */ /* 0x000fea0003c00000 */
[----:B------:R0:W1:Y:S02]  /*37f0*/  SHFL.BFLY P6, R115, R117, R116, R119 ;  /* 0x0c00007475737389 */ /* 0x00006400000c0077 */
[----:B01----:R-:W-:Y:S05]  /*3800*/  ENDCOLLECTIVE ;  /* 0x000000000000791b */ /* 0x003fea0003800000 */
.L_x_18501:
        /* <DEDUP_REMOVED lines=73> */
.L_x_18502:
[----:B------:R-:W-:Y:S01]  /*3ca0*/  HFMA2 R116, -RZ, RZ, 0, 1.1920928955078125e-07 ;  /* 0x00000002ff747431 */ /* 0x000fe200000001ff */
[----:B------:R-:W-:-:S05]  /*3cb0*/  MOV R85, R115 ;  /* 0x0000007300557202 */ /* 0x000fca0000000f00 */
[----:B------:R-:W-:-:S05]  /*3cc0*/  FADD.FTZ R85, R84, R85 ;  /* 0x0000005554557221 */ /* 0x000fca0000010000 */
[----:B------:R-:W-:-:S07]  /*3cd0*/  MOV R117, R85 ;  /* 0x0000005500757202 */ /* 0x000fce0000000f00 */
[----:B------:R-:W-:Y:S05]  /*3ce0*/  WARPSYNC.COLLECTIVE R114, `(.L_x_18503) ;  /* 0x0000000072087348 */ /* 0x000fea0003c00000 */
[----:B------:R0:W1:Y:S02]  /*3cf0*/  SHFL.BFLY P6, R115, R117, R116, R119 ;  /* 0x0c00007475737389 */ /* 0x00006400000c0077 */
[----:B01----:R-:W-:Y:S05]  /*3d00*/  ENDCOLLECTIVE ;  /* 0x000000000000791b */ /* 0x003fea0003800000 */
.L_x_18503:
[----:B------:R-:W-:Y:S01]  /*3d10*/  HFMA2 R116, -RZ, RZ, 0, 2.384185791015625e-07 ;  /* 0x00000004ff747431 */ /* 0x000fe200000001ff */
[----:B------:R-:W-:-:S05]  /*3d20*/  MOV R86, R115 ;  /* 0x0000007300567202 */ /* 0x000fca0000000f00 */
[----:B------:R-:W-:-:S05]  /*3d30*/  FADD.FTZ R86, R85, R86 ;  /* 0x0000005655567221 */ /* 0x000fca0000010000 */
[----:B------:R-:W-:-:S07]  /*3d40*/  MOV R117, R86 ;  /* 0x0000005600757202 */ /* 0x000fce0000000f00 */
[----:B------:R-:W-:Y:S05]  /*3d50*/  WARPSYNC.COLLECTIVE R114, `(.L_x_18504) ;  /* 0x0000000072087348 */ /* 0x000fea0003c00000 */
[----:B------:R0:W1:Y:S02]  /*3d60*/  SHFL.BFLY P6, R115, R117, R116, R119 ;  /* 0x0c00007475737389 */ /* 0x00006400000c0077 */
[----:B01----:R-:W-:Y:S05]  /*3d70*/  ENDCOLLECTIVE ;  /* 0x000000000000791b */ /* 0x003fea0003800000 */
.L_x_18504:
[----:B------:R-:W-:Y:S01]  /*3d80*/  HFMA2 R116, -RZ, RZ, 0, 4.76837158203125e-07 ;  /* 0x00000008ff747431 */ /* 0x000fe200000001ff */
[----:B------:R-:W-:-:S05]  /*3d90*/  MOV R87, R115 ;  /* 0x0000007300577202 */ /* 0x000fca0000000f00 */
[----:B------:R-:W-:-:S05]  /*3da0*/  FADD.FTZ R87, R86, R87 ;  /* 0x0000005756577221 */ /* 0x000fca0000010000 */
[----:B------:R-:W-:-:S07]  /*3db0*/  MOV R117, R87 ;  /* 0x0000005700757202 */ /* 0x000fce0000000f00 */
[----:B------:R-:W-:Y:S05]  /*3dc0*/  WARPSYNC.COLLECTIVE R114, `(.L_x_18505) ;  /* 0x0000000072087348 */ /* 0x000fea0003c00000 */
[----:B------:R0:W1:Y:S02]  /*3dd0*/  SHFL.BFLY P6, R115, R117, R116, R119 ;  /* 0x0c00007475737389 */ /* 0x00006400000c0077 */
[----:B01----:R-:W-:Y:S05]  /*3de0*/  ENDCOLLECTIVE ;  /* 0x000000000000791b */ /* 0x003fea0003800000 */
.L_x_18505:
[----:B------:R-:W-:Y:S01]  /*3df0*/  HFMA2 R116, -RZ, RZ, 0, 9.5367431640625e-07 ;  /* 0x00000010ff747431 */ /* 0x000fe200000001ff */
[----:B------:R-:W-:-:S05]  /*3e00*/  MOV R112, R115 ;  /* 0x0000007300707202 */ /* 0x000fca0000000f00 */
[----:B------:R-:W-:-:S05]  /*3e10*/  FADD.FTZ R112, R87, R112 ;  /* 0x0000007057707221 */ /* 0x000fca0000010000 */
[----:B------:R-:W-:-:S07]  /*3e20*/  MOV R117, R112 ;  /* 0x0000007000757202 */ /* 0x000fce0000000f00 */
[----:B------:R-:W-:Y:S05]  /*3e30*/  WARPSYNC.COLLECTIVE R114, `(.L_x_18506) ;  /* 0x0000000072087348 */ /* 0x000fea0003c00000 */
[----:B------:R0:W1:Y:S02]  /*3e40*/  SHFL.BFLY P6, R115, R117, R116, R119 ;  /* 0x0c00007475737389 */ /* 0x00006400000c0077 */
[----:B01----:R-:W-:Y:S05]  /*3e50*/  ENDCOLLECTIVE ;  /* 0x000000000000791b */ /* 0x003fea0003800000 */
.L_x_18506:
[----:B------:R-:W-:Y:S01]  /*3e60*/  MOV R113, R115 ;  /* 0x0000007300717202 */ /* 0x000fe20000000f00 */
[----:B------:R-:W-:Y:S06]  /*3e70*/  BRA `(.L_x_18507) ;  /* 0xffffffec00287947 */ /* 0x000fec000383ffff */
.L_x_18508:
        /* <DEDUP_REMOVED lines=16> */
.L_x_37310:


//--------------------- .text._ZN10layer_norm13ln_fwd_kernelINS_13Kernel_traitsIf6__halfS2_S2_fjLj1024ELj1ELj4ELj1ELj16ENS_18Kernel_traits_baseILj1024EfS2_S2_S2_fjLj128EEEEELb0ELb0ELb1ELb1EEEvNS_9FwdParamsE --------------------------
	.section	.text._ZN10layer_norm13ln_fwd_kernelINS_13Kernel_traitsIf6__halfS2_S2_fjLj1024ELj1ELj4ELj1ELj16ENS_18Kernel_traits_baseILj1024EfS2_S2_S2_fjLj128EEEEELb0ELb0ELb1ELb1EEEvNS_9FwdParamsE,"ax",@progbits
	.align	128
        .global         _ZN10layer_norm13ln_fwd_kernelINS_13Kernel_traitsIf6__halfS2_S2_fjLj1024ELj1ELj4ELj1ELj16ENS_18Kernel_traits_baseILj1024EfS2_S2_S2_fjLj128EEEEELb0ELb0ELb1ELb1EEEvNS_9FwdParamsE
        .type           _ZN10layer_norm13ln_fwd_kernelINS_13Kernel_traitsIf6__halfS2_S2_fjLj1024ELj1ELj4ELj1ELj16ENS_18Kernel_traits_baseILj1024EfS2_S2_S2_fjLj128EEEEELb0ELb0ELb1ELb1EEEvNS_9FwdParamsE,@function
        .size           _ZN10layer_norm13ln_fwd_kernelINS_13Kernel_traitsIf6__halfS2_S2_fjLj1024ELj1ELj4ELj1ELj16ENS_18Kernel_traits_baseILj1024EfS2_S2_S2_fjLj128EEEEELb0ELb0ELb1ELb1EEEvNS_9FwdParamsE,(.L_x_37311 - _ZN10layer_norm13ln_fwd_kernelINS_13Kernel_traitsIf6__halfS2_S2_fjLj1024ELj1ELj4ELj1ELj16ENS_18Kernel_traits_baseILj1024EfS2_S2_S2_fjLj128EEEEELb0ELb0ELb1ELb1EEEvNS_9FwdParamsE)
        .other          _ZN10layer_norm13ln_fwd_kernelINS_13Kernel_traitsIf6__halfS2_S2_fjLj1024ELj1ELj4ELj1ELj16ENS_18Kernel_traits_baseILj1024EfS2_S2_S2_fjLj128EEEEELb0ELb0ELb1ELb1EEEvNS_9FwdParamsE,@"STO_CUDA_ENTRY STV_DEFAULT"
_ZN10layer_norm13ln_fwd_kernelINS_13Kernel_traitsIf6__halfS2_S2_fjLj1024ELj1ELj4ELj1ELj16ENS_18Kernel_traits_baseILj1024EfS2_S2_S2_fjLj128EEEEELb0ELb0ELb1ELb1EEEvNS_9FwdParamsE:
.text._ZN10layer_norm13ln_fwd_kernelINS_13Kernel_traitsIf6__halfS2_S2_fjLj1024ELj1ELj4ELj1ELj16ENS_18Kernel_traits_baseILj1024EfS2_S2_S2_fjLj128EEEEELb0ELb0ELb1ELb1EEEvNS_9FwdParamsE:
        /* <DEDUP_REMOVED lines=33> */
.L_x_18509:
        /* <DEDUP_REMOVED lines=26> */
.L_x_18510:
[----:B------:R-:W1:Y:S02]  /*03b0*/  LDCU UR4, c[0x0][0x384] ;  /* 0x00007080ff0477ac */ /* 0x000e640008000800 */
[----:B-1----:R-:W-:-:S13]  /*03c0*/  ISETP.GE.AND P0, PT, R2, UR4, PT ;  /* 0x0000000402007c0c */ /* 0x002fda000bf06270 */
[----:B------:R-:W-:Y:S05]  /*03d0*/  @P0 EXIT ;  /* 0x000000000000094d */ /* 0x000fea0003800000 */
[----:B------:R-:W1:Y:S01]  /*03e0*/  LDCU.U8 UR4, c[0x0][0x410] ;  /* 0x00008200ff0477ac */ /* 0x000e620008000000 */
[----:B------:R-:W2:Y:S01]  /*03f0*/  LDCU UR5, c[0x0][0x448] ;  /* 0x00008900ff0577ac */ /* 0x000ea20008000800 */
[----:B------:R-:W3:Y:S01]  /*0400*/  LDCU.64 UR8, c[0x0][0x3a0] ;  /* 0x00007400ff0877ac */ /* 0x000ee20008000a00 */
[----:B-1----:R-:W-:-:S13]  /*0410*/  ISETP.NE.AND P0, PT, RZ, UR4, PT ;  /* 0x00000004ff007c0c */ /* 0x002fda000bf05270 */
.L_x_18522:
[----:B0-----:R-:W0:Y:S08]  /*0420*/  LDC.64 R4, c[0x0][0x3f0] ;  /* 0x0000fc00ff047b82 */ /* 0x001e300000000a00 */
[----:B------:R-:W1:Y:S08]  /*0430*/  LDC R3, c[0x0][0x388] ;  /* 0x0000e200ff037b82 */ /* 0x000e700000000800 */
[----:B------:R-:W4:Y:S01]  /*0440*/  LDC.64 R6, c[0x0][0x3f8] ;  /* 0x0000fe00ff067b82 */ /* 0x000f220000000a00 */
[----:B0-----:R-:W-:-:S05]  /*0450*/  IMAD.WIDE R4, R2, 0x4, R4 ;  /* 0x0000000402047825 */ /* 0x001fca00078e0204 */
[----:B------:R4:W2:Y:S01]  /*0460*/  LDG.E R13, desc[UR6][R4.64] ;  /* 0x00000006040d7981 */ /* 0x0008a2000c1e1900 */
[----:B------:R-:W-:Y:S02]  /*0470*/  HFMA2 R98, -RZ, RZ, 0, 0 ;  /* 0x00000000ff627431 */ /* 0x000fe400000001ff */
[----:B----4-:R-:W-:-:S06]  /*0480*/  IMAD.WIDE R4, R2, 0x4, R6 ;  /* 0x0000000402047825 */ /* 0x010fcc00078e0206 */
[----:B-----5:R0:W5:Y:S01]  /*0490*/  LDG.E R4, desc[UR6][R4.64] ;  /* 0x0000000604047981 */ /* 0x020162000c1e1900 */
[----:B--2---:R-:W-:-:S13]  /*04a0*/  ISETP.GE.AND P1, PT, R13, 0x1, PT ;  /* 0x000000010d00780c */ /* 0x004fda0003f26270 */
        /* <DEDUP_REMOVED lines=8> */
[----:B---3--:R-:W-:Y:S01]  /*0530*/  UISETP.NE.U32.AND UP0, UPT, UR8, URZ, UPT ;  /* 0x000000ff0800728c */ /* 0x008fe2000bf05070 */
[----:B------:R-:W-:-:S03]  /*0540*/  IMAD R8, R2, R3, RZ ;  /* 0x0000000302087224 */ /* 0x000fc600078e02ff */
[----:B------:R-:W-:Y:S02]  /*0550*/  UISETP.NE.AND.EX UP0, UPT, UR9, URZ, UPT, UP0 ;  /* 0x000000ff0900728c */ /* 0x000fe4000bf05300 */
[----:B------:R-:W-:-:S04]  /*0560*/  SHF.R.S32.HI R9, RZ, 0x1f, R8 ;  /* 0x0000001fff097819 */ /* 0x000fc80000011408 */
[----:B------:R-:W-:-:S04]  /*0570*/  LEA.HI R9, R9, R8, RZ, 0x3 ;  /* 0x0000000809097211 */ /* 0x000fc800078f18ff */
[----:B------:R-:W-:Y:S01]  /*0580*/  LEA.HI.SX32 R97, R9, R0, 0x1d ;  /* 0x0000000009617211 */ /* 0x000fe200078feaff */
[----:B0-----:R-:W-:Y:S06]  /*0590*/  BRA.U !UP0, `(.L_x_18511) ;  /* 0x0000000108cc7547 */ /* 0x001fec000b800000 */
        /* <DEDUP_REMOVED lines=19> */
[----:B------:R-:W-:Y:S02]  /*06d0*/  HADD2.F32 R15, -RZ, R8.H0_H0 ;  /* 0x20000008ff0f7230 */ /* 0x000fe40000004100 */
[----:B-1----:R-:W-:Y:S01]  /*06e0*/  @P2 FFMA.FTZ R6, R85, R87, R6 ;  /* 0x0000005755062223 */ /* 0x002fe20000010006 */
[--C-:B------:R-:W-:Y:S02]  /*06f0*/  HADD2.F32 R8, -RZ, R10.reuse.H0_H0 ;  /* 0x2000000aff087230 */ /* 0x100fe40000004100 */
[----:B---3--:R-:W-:Y:S01]  /*0700*/  @P2 FFMA.FTZ R7, R14, R89, R7 ;  /* 0x000000590e072223 */ /* 0x008fe20000010007 */
[----:B------:R-:W-:-:S02]  /*0710*/  HADD2.F32 R9, -RZ, R10.H1_H1 ;  /* 0x3000000aff097230 */ /* 0x000fc40000004100 */
[--C-:B------:R-:W-:Y:S02]  /*0720*/  HADD2.F32 R86, -RZ, R11.reuse.H1_H1 ;  /* 0x3000000bff567230 */ /* 0x100fe40000004100 */
[----:B------:R-:W-:Y:S01]  /*0730*/  HADD2.F32 R10, -RZ, R11.H0_H0 ;  /* 0x2000000bff0a7230 */ /* 0x000fe20000004100 */
[----:B------:R-:W-:Y:S01]  /*0740*/  @!P2 MOV R11, R15 ;  /* 0x0000000f000ba202 */ /* 0x000fe20000000f00 */
[--C-:B------:R-:W-:Y:S01]  /*0750*/  @P2 HADD2.F32 R85, -RZ, R18.reuse.H0_H0 ;  /* 0x20000012ff552230 */ /* 0x100fe20000004100 */
[----:B------:R-:W-:Y:S01]  /*0760*/  @!P2 MOV R12, R86 ;  /* 0x00000056000ca202 */ /* 0x000fe20000000f00 */
[----:B------:R-:W-:Y:S02]  /*0770*/  @P2 HADD2.F32 R84, -RZ, R18.H1_H1 ;  /* 0x30000012ff542230 */ /* 0x000fe40000004100 */
[----:B------:R-:W-:Y:S02]  /*0780*/  @P2 HADD2.F32 R87, -RZ, R19.H0_H0 ;  /* 0x20000013ff572230 */ /* 0x000fe40000004100 */
[----:B----4-:R-:W-:Y:S01]  /*0790*/  @P2 FFMA.FTZ R8, R85, R90, R8 ;  /* 0x0000005a55082223 */ /* 0x010fe20000010008 */
        /* <DEDUP_REMOVED lines=19> */
.L_x_18511:
[----:B------:R-:W0:Y:S01]  /*08d0*/  @P1 LDC R15, c[0x0][0x40c] ;  /* 0x00010300ff0f1b82 */ /* 0x000e220000000800 */
[--C-:B-----5:R-:W-:Y:S01]  /*08e0*/  @P1 HADD2.F32 R12, -RZ, R17.reuse.H0_H0 ;  /* 0x20000011ff0c1230 */ /* 0x120fe20000004100 */
[----:B------:R-:W-:Y:S01]  /*08f0*/  MOV R6, RZ ;  /* 0x000000ff00067202 */ /* 0x000fe20000000f00 */
[--C-:B------:R-:W-:Y:S01]  /*0900*/  @P1 HADD2.F32 R7, -RZ, R16.reuse.H0_H0 ;  /* 0x20000010ff071230 */ /* 0x100fe20000004100 */
[----:B------:R-:W-:Y:S01]  /*0910*/  MOV R11, RZ ;  /* 0x000000ff000b7202 */ /* 0x000fe20000000f00 */
[----:B------:R-:W-:Y:S01]  /*0920*/  @P1 HADD2.F32 R9, -RZ, R16.H1_H1 ;  /* 0x30000010ff091230 */ /* 0x000fe20000004100 */
[----:B------:R-:W-:Y:S01]  /*0930*/  MOV R5, RZ ;  /* 0x000000ff00057202 */ /* 0x000fe20000000f00 */
[----:B------:R-:W-:Y:S01]  /*0940*/  @P1 HADD2.F32 R86, -RZ, R18.H1_H1 ;  /* 0x30000012ff561230 */ /* 0x000fe20000004100 */
[----:B------:R-:W1:Y:S01]  /*0950*/  @P1 LDC R8, c[0x0][0x40c] ;  /* 0x00010300ff081b82 */ /* 0x000e620000000800 */
[----:B------:R-:W-:Y:S02]  /*0960*/  @P1 HADD2.F32 R14, -RZ, R17.H1_H1 ;  /* 0x30000011ff0e1230 */ /* 0x000fe40000004100 */
[----:B------:R-:W-:-:S02]  /*0970*/  @P1 HADD2.F32 R88, -RZ, R19.H0_H0 ;  /* 0x20000013ff581230 */ /* 0x000fc40000004100 */
[----:B------:R-:W-:-:S03]  /*0980*/  @P1 HADD2.F32 R90, -RZ, R19.H1_H1 ;  /* 0x30000013ff5a1230 */ /* 0x000fc60000004100 */
[----:B------:R-:W2:Y:S08]  /*0990*/  @P1 LDC R10, c[0x0][0x40c] ;  /* 0x00010300ff0a1b82 */ /* 0x000eb00000000800 */
[----:B------:R-:W3:Y:S01]  /*09a0*/  @P1 LDC R84, c[0x0][0x40c] ;  /* 0x00010300ff541b82 */ /* 0x000ee20000000800 */
[----:B0-----:R-:W-:Y:S01]  /*09b0*/  @P1 FMUL.FTZ R6, R12, R15 ;  /* 0x0000000f0c061220 */ /* 0x001fe20000410000 */
[----:B------:R-:W-:Y:S01]  /*09c0*/  @P1 HADD2.F32 R15, -RZ, R18.H0_H0 ;  /* 0x20000012ff0f1230 */ /* 0x000fe20000004100 */
[----:B------:R-:W-:-:S05]  /*09d0*/  MOV R12, RZ ;  /* 0x000000ff000c7202 */ /* 0x000fca0000000f00 */
[----:B------:R-:W0:Y:S01]  /*09e0*/  @P1 LDC R87, c[0x0][0x40c] ;  /* 0x00010300ff571b82 */ /* 0x000e220000000800 */
[----:B-1----:R-:W-:Y:S01]  /*09f0*/  @P1 FMUL.FTZ R11, R7, R8 ;  /* 0x00000008070b1220 */ /* 0x002fe20000410000 */
[----:B------:R-:W-:-:S06]  /*0a00*/  MOV R7, RZ ;  /* 0x000000ff00077202 */ /* 0x000fcc0000000f00 */
[----:B------:R-:W1:Y:S01]  /*0a10*/  @P1 LDC R85, c[0x0][0x40c] ;  /* 0x00010300ff551b82 */ /* 0x000e620000000800 */
[----:B--2---:R-:W-:Y:S01]  /*0a20*/  @P1 FMUL.FTZ R5, R9, R10 ;  /* 0x0000000a09051220 */ /* 0x004fe20000410000 */
[----:B------:R-:W-:Y:S02]  /*0a30*/  CS2R R8, SRZ ;  /* 0x0000000000087805 */ /* 0x000fe4000001ff00 */
[----:B------:R-:W-:-:S04]  /*0a40*/  MOV R10, RZ ;  /* 0x000000ff000a7202 */ /* 0x000fc80000000f00 */
        /* <DEDUP_REMOVED lines=9> */
[----:B------:R-:W-:Y:S02]  /*0ae0*/  F2FP.F16.F32.PACK_AB R85, RZ, R6 ;  /* 0x00000006ff55723e */ /* 0x000fe400000000ff */
[----:B------:R-:W-:Y:S02]  /*0af0*/  F2FP.F16.F32.PACK_AB R15, RZ, R7 ;  /* 0x00000007ff0f723e */ /* 0x000fe400000000ff */
[----:B------:R-:W-:Y:S01]  /*0b00*/  PRMT R86, R86, 0x5410, R87 ;  /* 0x0000541056567816 */ /* 0x000fe20000000057 */
[----:B--2---:R-:W-:Y:S01]  /*0b10*/  @P1 FMUL.FTZ R10, R88, R89 ;  /* 0x00000059580a1220 */ /* 0x004fe20000410000 */
[----:B------:R-:W-:-:S02]  /*0b20*/  PRMT R84, R84, 0x5410, R14 ;  /* 0x0000541054547816 */ /* 0x000fc4000000000e */
[----:B------:R-:W-:Y:S02]  /*0b30*/  PRMT R85, R85, 0x5410, R15 ;  /* 0x0000541055557816 */ /* 0x000fe4000000000f */
[----:B------:R-:W-:Y:S01]  /*0b40*/  F2FP.F16.F32.PACK_AB R88, RZ, R10 ;  /* 0x0000000aff58723e */ /* 0x000fe200000000ff */
[----:B---3--:R-:W-:-:S05]  /*0b50*/  @P1 FMUL.FTZ R12, R90, R91 ;  /* 0x0000005b5a0c1220 */ /* 0x008fca0000410000 */
[----:B------:R-:W-:-:S04]  /*0b60*/  F2FP.F16.F32.PACK_AB R89, RZ, R12 ;  /* 0x0000000cff59723e */ /* 0x000fc800000000ff */
[----:B------:R-:W-:-:S07]  /*0b70*/  PRMT R87, R88, 0x5410, R89 ;  /* 0x0000541058577816 */ /* 0x000fce0000000059 */
.L_x_18512:
[----:B------:R-:W0:Y:S01]  /*0b80*/  LDC.64 R14, c[0x0][0x3a8] ;  /* 0x0000ea00ff0e7b82 */ /* 0x000e220000000a00 */
[----:B------:R-:W-:-:S07]  /*0b90*/  @P1 IADD3 R93, PT, PT, R98, 0x20, RZ ;  /* 0x00000020625d1810 */ /* 0x000fce0007ffe0ff */
[----:B------:R-:W1:Y:S01]  /*0ba0*/  @P1 LDC.64 R90, c[0x0][0x390] ;  /* 0x0000e400ff5a1b82 */ /* 0x000e620000000a00 */
[----:B0-----:R-:W-:-:S05]  /*0bb0*/  IMAD.WIDE.U32 R88, R97, 0x10, R14 ;  /* 0x0000001061587825 */ /* 0x001fca00078e000e */
[----:B------:R0:W-:Y:S01]  /*0bc0*/  STG.E.128 desc[UR6][R88.64], R84 ;  /* 0x0000005458007986 */ /* 0x0001e2000c101d06 */
[----:B-1----:R-:W-:-:S05]  /*0bd0*/  @P1 IMAD.WIDE.U32 R90, R93, 0x10, R90 ;  /* 0x000000105d5a1825 */ /* 0x002fca00078e005a */
        /* <DEDUP_REMOVED lines=19> */
[----:B------:R-:W-:Y:S02]  /*0d10*/  HADD2.F32 R94, -RZ, R84.H0_H0 ;  /* 0x20000054ff5e7230 */ /* 0x000fe40000004100 */
[--C-:B------:R-:W-:Y:S02]  /*0d20*/  HADD2.F32 R89, -RZ, R85.reuse.H0_H0 ;  /* 0x20000055ff597230 */ /* 0x100fe40000004100 */
[----:B0-----:R-:W-:Y:S01]  /*0d30*/  @P2 FFMA.FTZ R88, R99, R100, R88 ;  /* 0x0000006463582223 */ /* 0x001fe20000010058 */
[----:B------:R-:W-:Y:S02]  /*0d40*/  HADD2.F32 R90, -RZ, R85.H1_H1 ;  /* 0x30000055ff5a7230 */ /* 0x000fe40000004100 */
[--C-:B------:R-:W-:Y:S02]  /*0d50*/  HADD2.F32 R91, -RZ, R86.reuse.H0_H0 ;  /* 0x20000056ff5b7230 */ /* 0x100fe40000004100 */
[----:B-1----:R-:W-:Y:S01]  /*0d60*/  @P2 FFMA.FTZ R89, R102, R101, R89 ;  /* 0x0000006566592223 */ /* 0x002fe20000010059 */
[----:B------:R-:W-:-:S02]  /*0d70*/  HADD2.F32 R92, -RZ, R86.H1_H1 ;  /* 0x30000056ff5c7230 */ /* 0x000fc40000004100 */
[----:B---3--:R-:W-:Y:S01]  /*0d80*/  @P2 FFMA.FTZ R90, R105, R104, R90 ;  /* 0x00000068695a2223 */ /* 0x008fe2000001005a */
[--C-:B------:R-:W-:Y:S02]  /*0d90*/  HADD2.F32 R93, -RZ, R87.reuse.H0_H0 ;  /* 0x20000057ff5d7230 */ /* 0x100fe40000004100 */
[----:B------:R-:W-:Y:S02]  /*0da0*/  HADD2.F32 R95, -RZ, R87.H1_H1 ;  /* 0x30000057ff5f7230 */ /* 0x000fe40000004100 */
[--C-:B------:R-:W-:Y:S02]  /*0db0*/  @P2 HADD2.F32 R84, -RZ, R18.reuse.H0_H0 ;  /* 0x20000012ff542230 */ /* 0x100fe40000004100 */
        /* <DEDUP_REMOVED lines=22> */
.L_x_18513:
[----:B0-----:R-:W0:Y:S01]  /*0f20*/  @P1 LDC R85, c[0x0][0x40c] ;  /* 0x00010300ff551b82 */ /* 0x001e220000000800 */
[--C-:B-----5:R-:W-:Y:S01]  /*0f30*/  @P1 HADD2.F32 R84, -RZ, R16.reuse.H0_H0 ;  /* 0x20000010ff541230 */ /* 0x120fe20000004100 */
[----:B------:R-:W-:Y:S01]  /*0f40*/  CS2R R94, SRZ ;  /* 0x00000000005e7805 */ /* 0x000fe2000001ff00 */
[----:B------:R-:W-:Y:S01]  /*0f50*/  @P1 HADD2.F32 R86, -RZ, R16.H1_H1 ;  /* 0x30000010ff561230 */ /* 0x000fe20000004100 */
[----:B------:R-:W-:Y:S01]  /*0f60*/  CS2R R88, SRZ ;  /* 0x0000000000587805 */ /* 0x000fe2000001ff00 */
[----:B------:R-:W-:Y:S01]  /*0f70*/  @P1 HADD2.F32 R90, -RZ, R17.H0_H0 ;  /* 0x20000011ff5a1230 */ /* 0x000fe20000004100 */
[----:B------:R-:W-:Y:S01]  /*0f80*/  CS2R R92, SRZ ;  /* 0x00000000005c7805 */ /* 0x000fe2000001ff00 */
[----:B------:R-:W-:Y:S01]  /*0f90*/  @P1 HADD2.F32 R102, -RZ, R19.H1_H1 ;  /* 0x30000013ff661230 */ /* 0x000fe20000004100 */
[----:B------:R-:W1:Y:S08]  /*0fa0*/  @P1 LDC R87, c[0x0][0x40c] ;  /* 0x00010300ff571b82 */ /* 0x000e700000000800 */
        /* <DEDUP_REMOVED lines=11> */
[----:B------:R-:W-:-:S06]  /*1060*/  CS2R R90, SRZ ;  /* 0x00000000005a7805 */ /* 0x000fcc000001ff00 */
        /* <DEDUP_REMOVED lines=19> */
.L_x_18514:
[----:B------:R-:W0:Y:S01]  /*11a0*/  @P1 LDC.64 R100, c[0x0][0x390] ;  /* 0x0000e400ff641b82 */ /* 0x000e220000000a00 */
[----:B------:R-:W-:Y:S01]  /*11b0*/  @P1 IADD3 R99, PT, PT, R98, 0x40, RZ ;  /* 0x0000004062631810 */ /* 0x000fe20007ffe0ff */
[----:B------:R-:W-:-:S05]  /*11c0*/  IMAD.WIDE.U32 R102, R103, 0x10, R14 ;  /* 0x0000001067667825 */ /* 0x000fca00078e000e */
[----:B------:R1:W-:Y:S01]  /*11d0*/  STG.E.128 desc[UR6][R102.64], R84 ;  /* 0x0000005466007986 */ /* 0x0003e2000c101d06 */
[----:B0-----:R-:W-:-:S05]  /*11e0*/  @P1 IMAD.WIDE.U32 R100, R99, 0x10, R100 ;  /* 0x0000001063641825 */ /* 0x001fca00078e0064 */
[----:B------:R1:W5:Y:S01]  /*11f0*/  @P1 LDG.E.128 R16, desc[UR6][R100.64] ;  /* 0x0000000664101981 */ /* 0x000362000c1e1d00 */
[----:B------:R-:W-:Y:S05]  /*1200*/  BRA.U !UP0, `(.L_x_18515) ;  /* 0x0000000108c87547 */ /* 0x000fea000b800000 */
[----:B-1----:R-:W0:Y:S01]  /*1210*/  LDC.64 R84, c[0x0][0x3a0] ;  /* 0x0000e800ff547b82 */ /* 0x002e220000000a00 */
[----:B------:R-:W-:-:S05]  /*1220*/  IADD3 R87, PT, PT, R97, 0x40, RZ ;  /* 0x0000004061577810 */ /* 0x000fca0007ffe0ff */
        /* <DEDUP_REMOVED lines=10> */
[----:B------:R-:W4:Y:S01]  /*12d0*/  @P2 LDC R112, c[0x0][0x40c] ;  /* 0x00010300ff702b82 */ /* 0x000f220000000800 */
[----:B--2---:R-:W-:-:S02]  /*12e0*/  HADD2.F32 R102, -RZ, R84.H1_H1 ;  /* 0x30000054ff667230 */ /* 0x004fc40000004100 */
[--C-:B------:R-:W-:Y:S02]  /*12f0*/  HADD2.F32 R96, -RZ, R85.reuse.H0_H0 ;  /* 0x20000055ff607230 */ /* 0x100fe40000004100 */
[----:B------:R-:W-:Y:S02]  /*1300*/  HADD2.F32 R104, -RZ, R85.H1_H1 ;  /* 0x30000055ff687230 */ /* 0x000fe40000004100 */
[----:B0-----:R-:W-:Y:S01]  /*1310*/  @P2 FFMA.FTZ R102, R99, R100, R102 ;  /* 0x0000006463662223 */ /* 0x001fe20000010066 */
[----:B------:R-:W-:Y:S02]  /*1320*/  @P2 HADD2.F32 R85, -RZ, R17.H1_H1 ;  /* 0x30000011ff552230 */ /* 0x000fe40000004100 */
[----:B-1----:R-:W-:Y:S01]  /*1330*/  @P2 FFMA.FTZ R96, R101, R103, R96 ;  /* 0x0000006765602223 */ /* 0x002fe20000010060 */
[----:B------:R-:W0:Y:S01]  /*1340*/  @P2 LDC R99, c[0x0][0x40c] ;  /* 0x00010300ff632b82 */ /* 0x000e220000000800 */
[----:B------:R-:W-:Y:S02]  /*1350*/  HADD2.F32 R103, -RZ, R86.H0_H0 ;  /* 0x20000056ff677230 */ /* 0x000fe40000004100 */
[----:B------:R-:W-:-:S02]  /*1360*/  HADD2.F32 R107, -RZ, R84.H0_H0 ;  /* 0x20000054ff6b7230 */ /* 0x000fc40000004100 */
[----:B---3--:R-:W-:Y:S01]  /*1370*/  @P2 FFMA.FTZ R104, R85, R109, R104 ;  /* 0x0000006d55682223 */ /* 0x008fe20000010068 */
[----:B------:R-:W-:Y:S02]  /*1380*/  HADD2.F32 R105, -RZ, R86.H1_H1 ;  /* 0x30000056ff697230 */ /* 0x000fe40000004100 */
[--C-:B------:R-:W-:Y:S01]  /*1390*/  HADD2.F32 R106, -RZ, R87.reuse.H0_H0 ;  /* 0x20000057ff6a7230 */ /* 0x100fe20000004100 */
[----:B------:R-:W1:Y:S01]  /*13a0*/  @P2 LDC R101, c[0x0][0x40c] ;  /* 0x00010300ff652b82 */ /* 0x000e620000000800 */
[----:B------:R-:W-:Y:S02]  /*13b0*/  HADD2.F32 R108, -RZ, R87.H1_H1 ;  /* 0x30000057ff6c7230 */ /* 0x000fe40000004100 */
[--C-:B------:R-:W-:Y:S02]  /*13c0*/  @P2 HADD2.F32 R100, -RZ, R18.reuse.H0_H0 ;  /* 0x20000012ff642230 */ /* 0x100fe40000004100 */
[----:B------:R-:W-:Y:S02]  /*13d0*/  @P2 HADD2.F32 R86, -RZ, R18.H1_H1 ;  /* 0x30000012ff562230 */ /* 0x000fe40000004100 */
[----:B------:R-:W-:-:S02]  /*13e0*/  @P2 HADD2.F32 R85, -RZ, R19.H0_H0 ;  /* 0x20000013ff552230 */ /* 0x000fc40000004100 */
[----:B----4-:R-:W-:Y:S01]  /*13f0*/  @P2 FFMA.FTZ R103, R100, R110, R103 ;  /* 0x0000006e64672223 */ /* 0x010fe20000010067 */
[----:B------:R-:W-:Y:S02]  /*1400*/  @P2 HADD2.F32 R84, -RZ, R16.H0_H0 ;  /* 0x20000010ff542230 */ /* 0x000fe40000004100 */
[----:B------:R-:W-:Y:S02]  /*1410*/  @P2 HADD2.F32 R87, -RZ, R19.H1_H1 ;  /* 0x30000013ff572230 */ /* 0x000fe40000004100 */
[----:B------:R-:W-:Y:S01]  /*1420*/  @P2 FFMA.FTZ R106, R85, R111, R106 ;  /* 0x0000006f556a2223 */ /* 0x000fe2000001006a */
[----:B------:R-:W-:Y:S02]  /*1430*/  F2FP.F16.F32.PACK_AB R85, RZ, R96 ;  /* 0x00000060ff55723e */ /* 0x000fe400000000ff */
[----:B------:R-:W-:Y:S01]  /*1440*/  F2FP.F16.F32.PACK_AB R100, RZ, R103 ;  /* 0x00000067ff64723e */ /* 0x000fe200000000ff */
[----:B0-----:R-:W-:Y:S01]  /*1450*/  @P2 FFMA.FTZ R107, R84, R99, R107 ;  /* 0x00000063546b2223 */ /* 0x001fe2000001006b */
[----:B------:R-:W-:Y:S01]  /*1460*/  @P2 FFMA.FTZ R108, R87, R112, R108 ;  /* 0x00000070576c2223 */ /* 0x000fe2000001006c */
[----:B------:R-:W-:-:S02]  /*1470*/  F2FP.F16.F32.PACK_AB R99, RZ, R102 ;  /* 0x00000066ff63723e */ /* 0x000fc400000000ff */
[----:B------:R-:W-:Y:S02]  /*1480*/  F2FP.F16.F32.PACK_AB R109, RZ, R106 ;  /* 0x0000006aff6d723e */ /* 0x000fe400000000ff */
[----:B------:R-:W-:Y:S01]  /*1490*/  F2FP.F16.F32.PACK_AB R84, RZ, R107 ;  /* 0x0000006bff54723e */ /* 0x000fe200000000ff */
[----:B-1----:R-:W-:Y:S01]  /*14a0*/  @P2 FFMA.FTZ R105, R86, R101, R105 ;  /* 0x0000006556692223 */ /* 0x002fe20000010069 */
        /* <DEDUP_REMOVED lines=8> */
.L_x_18515:
[----:B-1----:R-:W0:Y:S01]  /*1530*/  @P1 LDC R85, c[0x0][0x40c] ;  /* 0x00010300ff551b82 */ /* 0x002e220000000800 */
[--C-:B-----5:R-:W-:Y:S01]  /*1540*/  @P1 HADD2.F32 R84, -RZ, R16.reuse.H0_H0 ;  /* 0x20000010ff541230 */ /* 0x120fe20000004100 */
[----:B------:R-:W-:Y:S01]  /*1550*/  CS2R R106, SRZ ;  /* 0x00000000006a7805 */ /* 0x000fe2000001ff00 */
[----:B------:R-:W-:Y:S01]  /*1560*/  @P1 HADD2.F32 R86, -RZ, R16.H1_H1 ;  /* 0x30000010ff561230 */ /* 0x000fe20000004100 */
[----:B------:R-:W-:Y:S01]  /*1570*/  CS2R R102, SRZ ;  /* 0x0000000000667805 */ /* 0x000fe2000001ff00 */
[----:B------:R-:W-:Y:S01]  /*1580*/  @P1 HADD2.F32 R99, -RZ, R17.H0_H0 ;  /* 0x20000011ff631230 */ /* 0x000fe20000004100 */
[----:B------:R-:W-:Y:S02]  /*1590*/  MOV R96, RZ ;  /* 0x000000ff00607202 */ /* 0x000fe40000000f00 */
[----:B------:R-:W-:Y:S01]  /*15a0*/  CS2R R104, SRZ ;  /* 0x0000000000687805 */ /* 0x000fe2000001ff00 */
[----:B------:R-:W1:Y:S01]  /*15b0*/  @P1 LDC R87, c[0x0][0x40c] ;  /* 0x00010300ff571b82 */ /* 0x000e620000000800 */
[----:B------:R-:W-:-:S07]  /*15c0*/  HFMA2 R108, -RZ, RZ, 0, 0 ;  /* 0x00000000ff6c7431 */ /* 0x000fce00000001ff */
        /* <DEDUP_REMOVED lines=11> */
[----:B------:R-:W-:-:S06]  /*1680*/  @P1 HADD2.F32 R99, -RZ, R19.H1_H1 ;  /* 0x30000013ff631230 */ /* 0x000fcc0000004100 */
[----:B------:R-:W2:Y:S01]  /*1690*/  @P1 LDC R112, c[0x0][0x40c] ;  /* 0x00010300ff701b82 */ /* 0x000ea20000000800 */
[----:B---3--:R-:W-:Y:S01]  /*16a0*/  @P1 FMUL.FTZ R104, R84, R101 ;  /* 0x0000006554681220 */ /* 0x008fe20000410000 */
[----:B------:R-:W-:-:S06]  /*16b0*/  F2FP.F16.F32.PACK_AB R84, RZ, R107 ;  /* 0x0000006bff54723e */ /* 0x000fcc00000000ff */
[----:B------:R-:W3:Y:S01]  /*16c0*/  @P1 LDC R114, c[0x0][0x40c] ;  /* 0x00010300ff721b82 */ /* 0x000ee20000000800 */
[----:B0-----:R-:W-:Y:S01]  /*16d0*/  @P1 FMUL.FTZ R103, R85, R110 ;  /* 0x0000006e55671220 */ /* 0x001fe20000410000 */
[----:B------:R-:W-:-:S04]  /*16e0*/  F2FP.F16.F32.PACK_AB R85, RZ, R102 ;  /* 0x00000066ff55723e */ /* 0x000fc800000000ff */
[----:B------:R-:W-:Y:S01]  /*16f0*/  PRMT R84, R84, 0x5410, R85 ;  /* 0x0000541054547816 */ /* 0x000fe20000000055 */
        /* <DEDUP_REMOVED lines=9> */
[----:B------:R-:W-:Y:S02]  /*1790*/  F2FP.F16.F32.PACK_AB R109, RZ, R108 ;  /* 0x0000006cff6d723e */ /* 0x000fe400000000ff */
[----:B------:R-:W-:Y:S02]  /*17a0*/  PRMT R86, R99, 0x5410, R100 ;  /* 0x0000541063567816 */ /* 0x000fe40000000064 */
[----:B------:R-:W-:-:S07]  /*17b0*/  PRMT R87, R101, 0x5410, R109 ;  /* 0x0000541065577816 */ /* 0x000fce000000006d */
.L_x_18516:
        /* <DEDUP_REMOVED lines=14> */
[--C-:B-----5:R-:W-:Y:S02]  /*18a0*/  @P1 HADD2.F32 R100, -RZ, R17.reuse.H0_H0 ;  /* 0x20000011ff641230 */ /* 0x120fe40000004100 */
[----:B------:R-:W-:-:S05]  /*18b0*/  @P1 HADD2.F32 R101, -RZ, R17.H1_H1 ;  /* 0x30000011ff651230 */ /* 0x000fca0000004100 */
[----:B------:R-:W1:Y:S08]  /*18c0*/  @P1 LDC R111, c[0x0][0x40c] ;  /* 0x00010300ff6f1b82 */ /* 0x000e700000000800 */
[----:B------:R-:W3:Y:S08]  /*18d0*/  @P1 LDC R110, c[0x0][0x40c] ;  /* 0x00010300ff6e1b82 */ /* 0x000ef00000000800 */
[----:B------:R-:W4:Y:S08]  /*18e0*/  @P1 LDC R13, c[0x0][0x40c] ;  /* 0x00010300ff0d1b82 */ /* 0x000f300000000800 */
[----:B------:R-:W4:Y:S08]  /*18f0*/  @P1 LDC R112, c[0x0][0x40c] ;  /* 0x00010300ff701b82 */ /* 0x000f300000000800 */
[----:B------:R-:W4:Y:S01]  /*1900*/  @P1 LDC R114, c[0x0][0x40c] ;  /* 0x00010300ff721b82 */ /* 0x000f220000000800 */
[----:B--2---:R-:W-:-:S02]  /*1910*/  HADD2.F32 R97, -RZ, R85.H0_H0 ;  /* 0x20000055ff617230 */ /* 0x004fc40000004100 */
[----:B------:R-:W-:Y:S02]  /*1920*/  HADD2.F32 R98, -RZ, R85.H1_H1 ;  /* 0x30000055ff627230 */ /* 0x000fe40000004100 */
[--C-:B------:R-:W-:Y:S02]  /*1930*/  HADD2.F32 R109, -RZ, R86.reuse.H1_H1 ;  /* 0x30000056ff6d7230 */ /* 0x100fe40000004100 */
[----:B0-----:R-:W-:Y:S01]  /*1940*/  @P1 FFMA.FTZ R97, R100, R99, R97 ;  /* 0x0000006364611223 */ /* 0x001fe20000010061 */
[----:B------:R-:W-:Y:S01]  /*1950*/  HADD2.F32 R99, -RZ, R86.H0_H0 ;  /* 0x20000056ff637230 */ /* 0x000fe20000004100 */
[----:B------:R-:W0:Y:S01]  /*1960*/  @P1 LDC R85, c[0x0][0x40c] ;  /* 0x00010300ff551b82 */ /* 0x000e220000000800 */
[--C-:B------:R-:W-:Y:S02]  /*1970*/  @P1 HADD2.F32 R100, -RZ, R18.reuse.H0_H0 ;  /* 0x20000012ff641230 */ /* 0x100fe40000004100 */
[----:B---3--:R-:W-:Y:S01]  /*1980*/  @P1 FFMA.FTZ R98, R101, R110, R98 ;  /* 0x0000006e65621223 */ /* 0x008fe20000010062 */
[----:B------:R-:W-:-:S02]  /*1990*/  @P1 HADD2.F32 R110, -RZ, R18.H1_H1 ;  /* 0x30000012ff6e1230 */ /* 0x000fc40000004100 */
[----:B------:R-:W-:Y:S02]  /*19a0*/  HADD2.F32 R101, -RZ, R84.H1_H1 ;  /* 0x30000054ff657230 */ /* 0x000fe40000004100 */
[----:B-1----:R-:W-:Y:S01]  /*19b0*/  @P1 FFMA.FTZ R99, R100, R111, R99 ;  /* 0x0000006f64631223 */ /* 0x002fe20000010063 */
[----:B------:R-:W-:Y:S01]  /*19c0*/  HADD2.F32 R100, -RZ, R87.H0_H0 ;  /* 0x20000057ff647230 */ /* 0x000fe20000004100 */
[----:B------:R-:W1:Y:S01]  /*19d0*/  @P1 LDC R86, c[0x0][0x40c] ;  /* 0x00010300ff561b82 */ /* 0x000e620000000800 */
[----:B------:R-:W-:Y:S02]  /*19e0*/  @P1 HADD2.F32 R111, -RZ, R19.H0_H0 ;  /* 0x20000013ff6f1230 */ /* 0x000fe40000004100 */
[----:B----4-:R-:W-:Y:S01]  /*19f0*/  @P1 FFMA.FTZ R109, R110, R112, R109 ;  /* 0x000000706e6d1223 */ /* 0x010fe2000001006d */
[----:B------:R-:W-:Y:S02]  /*1a00*/  @P1 HADD2.F32 R112, -RZ, R16.H1_H1 ;  /* 0x30000010ff701230 */ /* 0x000fe40000004100 */
[----:B------:R-:W-:-:S02]  /*1a10*/  HADD2.F32 R110, -RZ, R87.H1_H1 ;  /* 0x30000057ff6e7230 */ /* 0x000fc40000004100 */
[----:B------:R-:W-:Y:S01]  /*1a20*/  @P1 FFMA.FTZ R100, R111, R13, R100 ;  /* 0x0000000d6f641223 */ /* 0x000fe20000010064 */
[----:B------:R-:W-:Y:S02]  /*1a30*/  HADD2.F32 R111, -RZ, R84.H0_H0 ;  /* 0x20000054ff6f7230 */ /* 0x000fe40000004100 */
[----:B------:R-:W-:Y:S02]  /*1a40*/  @P1 HADD2.F32 R84, -RZ, R16.H0_H0 ;  /* 0x20000010ff541230 */ /* 0x000fe40000004100 */
[----:B------:R-:W-:Y:S01]  /*1a50*/  @P1 HADD2.F32 R13, -RZ, R19.H1_H1 ;  /* 0x30000013ff0d1230 */ /* 0x000fe20000004100 */
[----:B------:R-:W-:Y:S01]  /*1a60*/  F2FP.F16.F32.PACK_AB R115, RZ, R100 ;  /* 0x00000064ff73723e */ /* 0x000fe200000000ff */
[----:B0-----:R-:W-:-:S03]  /*1a70*/  @P1 FFMA.FTZ R101, R112, R85, R101 ;  /* 0x0000005570651223 */ /* 0x001fc60000010065 */
[----:B------:R-:W-:Y:S01]  /*1a80*/  @P1 FFMA.FTZ R110, R13, R114, R110 ;  /* 0x000000720d6e1223 */ /* 0x000fe2000001006e */
[----:B------:R-:W-:Y:S02]  /*1a90*/  F2FP.F16.F32.PACK_AB R85, RZ, R97 ;  /* 0x00000061ff55723e */ /* 0x000fe400000000ff */
[----:B------:R-:W-:Y:S02]  /*1aa0*/  F2FP.F16.F32.PACK_AB R112, RZ, R99 ;  /* 0x00000063ff70723e */ /* 0x000fe400000000ff */
[----:B------:R-:W-:Y:S01]  /*1ab0*/  F2FP.F16.F32.PACK_AB R114, RZ, R109 ;  /* 0x0000006dff72723e */ /* 0x000fe200000000ff */
[----:B-1----:R-:W-:Y:S01]  /*1ac0*/  @P1 FFMA.FTZ R111, R84, R86, R111 ;  /* 0x00000056546f1223 */ /* 0x002fe2000001006f */
        /* <DEDUP_REMOVED lines=9> */
.L_x_18517:
[----:B-1----:R-:W0:Y:S01]  /*1b60*/  @P1 LDC R84, c[0x0][0x40c] ;  /* 0x00010300ff541b82 */ /* 0x002e220000000800 */
[--C-:B-----5:R-:W-:Y:S01]  /*1b70*/  @P1 HADD2.F32 R13, -RZ, R16.reuse.H0_H0 ;  /* 0x20000010ff0d1230 */ /* 0x120fe20000004100 */
[----:B------:R-:W-:Y:S01]  /*1b80*/  MOV R111, RZ ;  /* 0x000000ff006f7202 */ /* 0x000fe20000000f00 */
[----:B------:R-:W-:Y:S02]  /*1b90*/  @P1 HADD2.F32 R85, -RZ, R16.H1_H1 ;  /* 0x30000010ff551230 */ /* 0x000fe40000004100 */
[----:B------:R-:W-:Y:S01]  /*1ba0*/  HFMA2 R101, -RZ, RZ, 0, 0 ;  /* 0x00000000ff657431 */ /* 0x000fe200000001ff */
[----:B------:R-:W-:Y:S02]  /*1bb0*/  MOV R97, RZ ;  /* 0x000000ff00617202 */ /* 0x000fe40000000f00 */
[----:B------:R-:W-:Y:S01]  /*1bc0*/  CS2R R98, SRZ ;  /* 0x0000000000627805 */ /* 0x000fe2000001ff00 */
[----:B------:R-:W-:Y:S01]  /*1bd0*/  HFMA2 R109, -RZ, RZ, 0, 0 ;  /* 0x00000000ff6d7431 */ /* 0x000fe200000001ff */
[----:B------:R-:W1:Y:S08]  /*1be0*/  @P1 LDC R86, c[0x0][0x40c] ;  /* 0x00010300ff561b82 */ /* 0x000e700000000800 */
[----:B------:R-:W2:Y:S08]  /*1bf0*/  @P1 LDC R100, c[0x0][0x40c] ;  /* 0x00010300ff641b82 */ /* 0x000eb00000000800 */
[----:B------:R-:W3:Y:S01]  /*1c00*/  @P1 LDC R87, c[0x0][0x40c] ;  /* 0x00010300ff571b82 */ /* 0x000ee20000000800 */
[----:B0-----:R-:W-:Y:S01]  /*1c10*/  @P1 FMUL.FTZ R111, R13, R84 ;  /* 0x000000540d6f1220 */ /* 0x001fe20000410000 */
[----:B------:R-:W-:-:S02]  /*1c20*/  @P1 HADD2.F32 R13, -RZ, R17.H0_H0 ;  /* 0x20000011ff0d1230 */ /* 0x000fc40000004100 */
[----:B------:R-:W-:-:S04]  /*1c30*/  @P1 HADD2.F32 R84, -RZ, R17.H1_H1 ;  /* 0x30000011ff541230 */ /* 0x000fc80000004100 */
[----:B------:R-:W0:Y:S01]  /*1c40*/  @P1 LDC R110, c[0x0][0x40c] ;  /* 0x00010300ff6e1b82 */ /* 0x000e220000000800 */
[----:B-1----:R-:W-:Y:S01]  /*1c50*/  @P1 FMUL.FTZ R101, R85, R86 ;  /* 0x0000005655651220 */ /* 0x002fe20000410000 */
[----:B------:R-:W-:-:S06]  /*1c60*/  @P1 HADD2.F32 R85, -RZ, R18.H0_H0 ;  /* 0x20000012ff551230 */ /* 0x000fcc0000004100 */
[----:B------:R-:W1:Y:S01]  /*1c70*/  @P1 LDC R112, c[0x0][0x40c] ;  /* 0x00010300ff701b82 */ /* 0x000e620000000800 */
[----:B--2---:R-:W-:Y:S01]  /*1c80*/  @P1 FMUL.FTZ R97, R13, R100 ;  /* 0x000000640d611220 */ /* 0x004fe20000410000 */
[----:B------:R-:W-:Y:S01]  /*1c90*/  @P1 HADD2.F32 R13, -RZ, R18.H1_H1 ;  /* 0x30000012ff0d1230 */ /* 0x000fe20000004100 */
[----:B------:R-:W-:-:S05]  /*1ca0*/  MOV R100, RZ ;  /* 0x000000ff00647202 */ /* 0x000fca0000000f00 */
[----:B------:R-:W2:Y:S01]  /*1cb0*/  @P1 LDC R115, c[0x0][0x40c] ;  /* 0x00010300ff731b82 */ /* 0x000ea20000000800 */
[----:B---3--:R-:W-:Y:S01]  /*1cc0*/  @P1 FMUL.FTZ R98, R84, R87 ;  /* 0x0000005754621220 */ /* 0x008fe20000410000 */
[----:B------:R-:W-:-:S04]  /*1cd0*/  @P1 HADD2.F32 R84, -RZ, R19.H0_H0 ;  /* 0x20000013ff541230 */ /* 0x000fc80000004100 */
[----:B------:R-:W-:Y:S02]  /*1ce0*/  F2FP.F16.F32.PACK_AB R86, RZ, R98 ;  /* 0x00000062ff56723e */ /* 0x000fe400000000ff */
[----:B------:R-:W3:Y:S01]  /*1cf0*/  @P1 LDC R114, c[0x0][0x40c] ;  /* 0x00010300ff721b82 */ /* 0x000ee20000000800 */
[----:B0-----:R-:W-:Y:S01]  /*1d00*/  @P1 FMUL.FTZ R99, R85, R110 ;  /* 0x0000006e55631220 */ /* 0x001fe20000410000 */
[----:B------:R-:W-:Y:S02]  /*1d10*/  @P1 HADD2.F32 R85, -RZ, R19.H1_H1 ;  /* 0x30000013ff551230 */ /* 0x000fe40000004100 */
[----:B------:R-:W-:Y:S02]  /*1d20*/  HFMA2 R110, -RZ, RZ, 0, 0 ;  /* 0x00000000ff6e7431 */ /* 0x000fe400000001ff */
[----:B------:R-:W-:Y:S01]  /*1d30*/  F2FP.F16.F32.PACK_AB R87, RZ, R99 ;  /* 0x00000063ff57723e */ /* 0x000fe200000000ff */
[----:B-1----:R-:W-:Y:S01]  /*1d40*/  @P1 FMUL.FTZ R109, R13, R112 ;  /* 0x000000700d6d1220 */ /* 0x002fe20000410000 */
[----:B------:R-:W-:-:S04]  /*1d50*/  F2FP.F16.F32.PACK_AB R13, RZ, R101 ;  /* 0x00000065ff0d723e */ /* 0x000fc800000000ff */
[----:B------:R-:W-:Y:S01]  /*1d60*/  F2FP.F16.F32.PACK_AB R112, RZ, R109 ;  /* 0x0000006dff70723e */ /* 0x000fe200000000ff */
[----:B--2---:R-:W-:Y:S01]  /*1d70*/  @P1 FMUL.FTZ R100, R84, R115 ;  /* 0x0000007354641220 */ /* 0x004fe20000410000 */
[----:B------:R-:W-:-:S04]  /*1d80*/  F2FP.F16.F32.PACK_AB R84, RZ, R111 ;  /* 0x0000006fff54723e */ /* 0x000fc800000000ff */
[----:B------:R-:W-:Y:S01]  /*1d90*/  PRMT R84, R84, 0x5410, R13 ;  /* 0x0000541054547816 */ /* 0x000fe2000000000d */
[----:B---3--:R-:W-:Y:S01]  /*1da0*/  @P1 FMUL.FTZ R110, R85, R114 ;  /* 0x00000072556e1220 */ /* 0x008fe20000410000 */
[----:B------:R-:W-:Y:S02]  /*1db0*/  F2FP.F16.F32.PACK_AB R85, RZ, R97 ;  /* 0x00000061ff55723e */ /* 0x000fe400000000ff */
[----:B------:R-:W-:Y:S02]  /*1dc0*/  F2FP.F16.F32.PACK_AB R114, RZ, R100 ;  /* 0x00000064ff72723e */ /* 0x000fe400000000ff */
[----:B------:R-:W-:Y:S02]  /*1dd0*/  F2FP.F16.F32.PACK_AB R115, RZ, R110 ;  /* 0x0000006eff73723e */ /* 0x000fe400000000ff */
[----:B------:R-:W-:Y:S02]  /*1de0*/  PRMT R85, R85, 0x5410, R86 ;  /* 0x0000541055557816 */ /* 0x000fe40000000056 */
[----:B------:R-:W-:-:S02]  /*1df0*/  PRMT R86, R87, 0x5410, R112 ;  /* 0x0000541057567816 */ /* 0x000fc40000000070 */
[----:B------:R-:W-:-:S07]  /*1e00*/  PRMT R87, R114, 0x5410, R115 ;  /* 0x0000541072577816 */ /* 0x000fce0000000073 */
.L_x_18518:
        /* <DEDUP_REMOVED lines=122> */
.L_x_18534:
        /* <DEDUP_REMOVED lines=56> */
[----:B------:R-:W-:Y:S01]  /*2930*/  FMUL.FTZ R14, R13, R101 ;  /* 0x000000650d0e7220 */ /* 0x000fe20000410000 */
[----:B------:R-:W-:Y:S01]  /*2940*/  FFMA.FTZ R10, R91, R78, R46 ;  /* 0x0000004e5b0a7223 */ /* 0x000fe2000001002e */
[----:B------:R-:W-:Y:S01]  /*2950*/  LEA.HI.SX32 R7, R7, R0, 0x1d ;  /* 0x0000000007077211 */ /* 0x000fe200078feaff */
[C---:B------:R-:W-:Y:S01]  /*2960*/  FMUL.FTZ R101, R13.reuse, R97 ;  /* 0x000000610d657220 */ /* 0x040fe20000410000 */
        /* <DEDUP_REMOVED lines=32> */
[----:B------:R-:W-:-:S03]  /*2b70*/  F2FP.F16.F32.PACK_AB R7, R97, R10 ;  /* 0x0000000a6107723e */ /* 0x000fc600000000ff */
        /* <DEDUP_REMOVED lines=17> */
[----:B------:R-:W-:Y:S01]  /*2c90*/  F2FP.F16.F32.PACK_AB R10, R9, R10 ;  /* 0x0000000a090a723e */ /* 0x000fe200000000ff */
[----:B------:R-:W-:Y:S01]  /*2ca0*/  FFMA.FTZ R9, R85, R74, R42 ;  /* 0x0000004a55097223 */ /* 0x000fe2000001002a */
[----:B------:R-:W-:Y:S01]  /*2cb0*/  F2FP.F16.F32.PACK_AB R4, R4, R3 ;  /* 0x000000030404723e */ /* 0x000fe200000000ff */
[----:B------:R-:W-:Y:S01]  /*2cc0*/  FFMA.FTZ R3, R96, R61, R29 ;  /* 0x0000003d60037223 */ /* 0x000fe2000001001d */
[----:B------:R-:W-:Y:S01]  /*2cd0*/  F2FP.F16.F32.PACK_AB R5, R86, R5 ;  /* 0x000000055605723e */ /* 0x000fe200000000ff */
[----:B------:R-:W-:Y:S01]  /*2ce0*/  FFMA.FTZ R97, R103, R66, R34 ;  /* 0x0000004267617223 */ /* 0x000fe20000010022 */
[----:B------:R-:W-:Y:S01]  /*2cf0*/  F2FP.F16.F32.PACK_AB R9, R8, R9 ;  /* 0x000000090809723e */ /* 0x000fe200000000ff */
[----:B------:R-:W-:Y:S01]  /*2d00*/  FFMA.FTZ R99, R105, R62, R30 ;  /* 0x0000003e69637223 */ /* 0x000fe2000001001e */
[----:B------:R-:W-:Y:S01]  /*2d10*/  FFMA.FTZ R108, R108, R63, R31 ;  /* 0x0000003f6c6c7223 */ /* 0x000fe2000001001f */
[----:B------:R-:W-:Y:S01]  /*2d20*/  FFMA.FTZ R104, R104, R67, R35 ;  /* 0x0000004368687223 */ /* 0x000fe20000010023 */
[----:B------:R-:W-:Y:S01]  /*2d30*/  F2FP.F16.F32.PACK_AB R8, R88, R15 ;  /* 0x0000000f5808723e */ /* 0x000fe200000000ff */
[----:B------:R-:W-:Y:S01]  /*2d40*/  FFMA.FTZ R87, R87, R64, R32 ;  /* 0x0000004057577223 */ /* 0x000fe20000010020 */
        /* <DEDUP_REMOVED lines=10> */
[----:B------:R-:W-:-:S02]  /*2df0*/  F2FP.F16.F32.PACK_AB R6, R112, R11 ;  /* 0x0000000b7006723e */ /* 0x000fc400000000ff */
[----:B------:R-:W-:Y:S02]  /*2e00*/  F2FP.F16.F32.PACK_AB R11, R120, R107 ;  /* 0x0000006b780b723e */ /* 0x000fe400000000ff */
[----:B------:R-:W-:Y:S01]  /*2e10*/  F2FP.F16.F32.PACK_AB R99, R108, R99 ;  /* 0x000000636c63723e */ /* 0x000fe200000000ff */
[----:B------:R0:W-:Y:S01]  /*2e20*/  STG.E.128 desc[UR6][R12.64], R4 ;  /* 0x000000040c007986 */ /* 0x0001e2000c101d06 */
[----:B------:R-:W-:Y:S02]  /*2e30*/  F2FP.F16.F32.PACK_AB R97, R104, R97 ;  /* 0x000000616861723e */ /* 0x000fe400000000ff */
[----:B------:R-:W-:Y:S01]  /*2e40*/  F2FP.F16.F32.PACK_AB R96, R96, R87 ;  /* 0x000000576060723e */ /* 0x000fe200000000ff */
[----:B------:R0:W-:Y:S01]  /*2e50*/  STG.E.128 desc[UR6][R90.64], R8 ;  /* 0x000000085a007986 */ /* 0x0001e2000c101d06 */
[----:B------:R-:W-:Y:S02]  /*2e60*/  F2FP.F16.F32.PACK_AB R87, R110, R109 ;  /* 0x0000006d6e57723e */ /* 0x000fe400000000ff */
[----:B------:R-:W-:Y:S01]  /*2e70*/  F2FP.F16.F32.PACK_AB R86, R15, R86 ;  /* 0x000000560f56723e */ /* 0x000fe200000000ff */
[----:B------:R0:W-:Y:S01]  /*2e80*/  STG.E.128 desc[UR6][R92.64], R96 ;  /* 0x000000605c007986 */ /* 0x0001e2000c101d06 */
[----:B------:R-:W-:-:S02]  /*2e90*/  F2FP.F16.F32.PACK_AB R85, R106, R85 ;  /* 0x000000556a55723e */ /* 0x000fc400000000ff */
[----:B------:R-:W-:-:S05]  /*2ea0*/  F2FP.F16.F32.PACK_AB R84, R3, R84 ;  /* 0x000000540354723e */ /* 0x000fca00000000ff */
[----:B------:R0:W-:Y:S02]  /*2eb0*/  STG.E.128 desc[UR6][R94.64], R84 ;  /* 0x000000545e007986 */ /* 0x0001e4000c101d06 */
.L_x_18521:
[----:B------:R-:W-:Y:S05]  /*2ec0*/  BSYNC.RECONVERGENT B0 ;  /* 0x0000000000007941 */ /* 0x000fea0003800200 */
.L_x_18520:
[----:B0-----:R-:W0:Y:S02]  /*2ed0*/  LDC.64 R4, c[0x0][0x380] ;  /* 0x0000e000ff047b82 */ /* 0x001e240000000a00 */
[----:B0-----:R-:W-:-:S04]  /*2ee0*/  LEA R2, R4, R2, 0x2 ;  /* 0x0000000204027211 */ /* 0x001fc800078e10ff */
[----:B------:R-:W-:-:S13]  /*2ef0*/  ISETP.GE.AND P1, PT, R2, R5, PT ;  /* 0x000000050200720c */ /* 0x000fda0003f26270 */
[----:B------:R-:W-:Y:S05]  /*2f00*/  @!P1 BRA `(.L_x_18522) ;  /* 0xffffffd400449947 */ /* 0x000fea000383ffff */
[----:B------:R-:W-:Y:S05]  /*2f10*/  EXIT ;  /* 0x000000000000794d */ /* 0x000fea0003800000 */
.L_x_18519:
        /* <DEDUP_REMOVED lines=8> */
.L_x_18524:
[----:B------:R-:W-:Y:S05]  /*2fa0*/  BSYNC B0 ;  /* 0x0000000000007941 */ /* 0x000fea0003800000 */
.L_x_18523:
        /* <DEDUP_REMOVED lines=10> */
.L_x_18525:
[----:B------:R-:W-:Y:S01]  /*3050*/  HFMA2 R115, -RZ, RZ, 0, 2.384185791015625e-07 ;  /* 0x00000004ff737431 */ /* 0x000fe200000001ff */
[----:B------:R-:W-:-:S05]  /*3060*/  MOV R15, R112 ;  /* 0x00000070000f7202 */ /* 0x000fca0000000f00 */
[----:B------:R-:W-:-:S05]  /*3070*/  FADD.FTZ R15, R14, R15 ;  /* 0x0000000f0e0f7221 */ /* 0x000fca0000010000 */
[----:B------:R-:W-:-:S07]  /*3080*/  MOV R114, R15 ;  /* 0x0000000f00727202 */ /* 0x000fce0000000f00 */
[----:B------:R-:W-:Y:S05]  /*3090*/  WARPSYNC.COLLECTIVE R113, `(.L_x_18526) ;  /* 0x0000000071087348 */ /* 0x000fea0003c00000 */
[----:B------:R0:W1:Y:S02]  /*30a0*/  SHFL.BFLY P2, R112, R114, R115, R116 ;  /* 0x0c00007372707389 */ /* 0x0000640000040074 */
[----:B01----:R-:W-:Y:S05]  /*30b0*/  ENDCOLLECTIVE ;  /* 0x000000000000791b */ /* 0x003fea0003800000 */
.L_x_18526:
[----:B------:R-:W-:Y:S01]  /*30c0*/  HFMA2 R115, -RZ, RZ, 0, 4.76837158203125e-07 ;  /* 0x00000008ff737431 */ /* 0x000fe200000001ff */
[----:B------:R-:W-:-:S05]  /*30d0*/  MOV R84, R112 ;  /* 0x0000007000547202 */ /* 0x000fca0000000f00 */
[----:B------:R-:W-:-:S05]  /*30e0*/  FADD.FTZ R84, R15, R84 ;  /* 0x000000540f547221 */ /* 0x000fca0000010000 */
[----:B------:R-:W-:-:S07]  /*30f0*/  MOV R114, R84 ;  /* 0x0000005400727202 */ /* 0x000fce0000000f00 */
[----:B------:R-:W-:Y:S05]  /*3100*/  WARPSYNC.COLLECTIVE R113, `(.L_x_18527) ;  /* 0x0000000071087348 */ /* 0x000fea0003c00000 */
[----:B------:R0:W1:Y:S02]  /*3110*/  SHFL.BFLY P2, R112, R114, R115, R116 ;  /* 0x0c00007372707389 */ /* 0x0000640000040074 */
[----:B01----:R-:W-:Y:S05]  /*3120*/  ENDCOLLECTIVE ;  /* 0x000000000000791b */ /* 0x003fea0003800000 */
.L_x_18527:
[----:B------:R-:W-:Y:S01]  /*3130*/  HFMA2 R115, -RZ, RZ, 0, 9.5367431640625e-07 ;  /* 0x00000010ff737431 */ /* 0x000fe200000001ff */
[----:B------:R-:W-:-:S05]  /*3140*/  MOV R85, R112 ;  /* 0x0000007000557202 */ /* 0x000fca0000000f00 */
[----:B------:R-:W-:-:S05]  /*3150*/  FADD.FTZ R85, R84, R85 ;  /* 0x0000005554557221 */ /* 0x000fca0000010000 */
[----:B------:R-:W-:-:S07]  /*3160*/  MOV R114, R85 ;  /* 0x0000005500727202 */ /* 0x000fce0000000f00 */
[----:B------:R-:W-:Y:S05]  /*3170*/  WARPSYNC.COLLECTIVE R113, `(.L_x_18528) ;  /* 0x0000000071087348 */ /* 0x000fea0003c00000 */
[----:B------:R0:W1:Y:S02]  /*3180*/  SHFL.BFLY P2, R112, R114, R115, R116 ;  /* 0x0c00007372707389 */ /* 0x0000640000040074 */
[----:B01----:R-:W-:Y:S05]  /*3190*/  ENDCOLLECTIVE ;  /* 0x000000000000791b */ /* 0x003fea0003800000 */
.L_x_18528:
        /* <DEDUP_REMOVED lines=71> */
.L_x_18529:
[----:B------:R-:W-:Y:S01]  /*3610*/  HFMA2 R115, -RZ, RZ, 0, 1.1920928955078125e-07 ;  /* 0x00000002ff737431 */ /* 0x000fe200000001ff */
[----:B------:R-:W-:-:S05]  /*3620*/  MOV R14, R112 ;  /* 0x00000070000e7202 */ /* 0x000fca0000000f00 */
[----:B------:R-:W-:-:S05]  /*3630*/  FADD.FTZ R14, R13, R14 ;  /* 0x0000000e0d0e7221 */ /* 0x000fca0000010000 */
[----:B------:R-:W-:-:S07]  /*3640*/  MOV R114, R14 ;  /* 0x0000000e00727202 */ /* 0x000fce0000000f00 */
[----:B------:R-:W-:Y:S05]  /*3650*/  WARPSYNC.COLLECTIVE R113, `(.L_x_18530) ;  /* 0x0000000071087348 */ /* 0x000fea0003c00000 */
[----:B------:R0:W1:Y:S02]  /*3660*/  SHFL.BFLY P2, R112, R114, R115, R116 ;  /* 0x0c00007372707389 */ /* 0x0000640000040074 */
[----:B01----:R-:W-:Y:S05]  /*3670*/  ENDCOLLECTIVE ;  /* 0x000000000000791b */ /* 0x003fea0003800000 */
.L_x_18530:
[----:B------:R-:W-:Y:S01]  /*3680*/  HFMA2 R115, -RZ, RZ, 0, 2.384185791015625e-07 ;  /* 0x00000004ff737431 */ /* 0x000fe200000001ff */
[----:B------:R-:W-:-:S05]  /*3690*/  MOV R15, R112 ;  /* 0x00000070000f7202 */ /* 0x000fca0000000f00 */
[----:B------:R-:W-:-:S05]  /*36a0*/  FADD.FTZ R15, R14, R15 ;  /* 0x0000000f0e0f7221 */ /* 0x000fca0000010000 */
[----:B------:R-:W-:-:S07]  /*36b0*/  MOV R114, R15 ;  /* 0x0000000f00727202 */ /* 0x000fce0000000f00 */
[----:B------:R-:W-:Y:S05]  /*36c0*/  WARPSYNC.COLLECTIVE R113, `(.L_x_18531) ;  /* 0x0000000071087348 */ /* 0x000fea0003c00000 */
[----:B------:R0:W1:Y:S02]  /*36d0*/  SHFL.BFLY P2, R112, R114, R115, R116 ;  /* 0x0c00007372707389 */ /* 0x0000640000040074 */
[----:B01----:R-:W-:Y:S05]  /*36e0*/  ENDCOLLECTIVE ;  /* 0x000000000000791b */ /* 0x003fea0003800000 */
.L_x_18531:
[----:B------:R-:W-:Y:S01]  /*36f0*/  HFMA2 R115, -RZ, RZ, 0, 4.76837158203125e-07 ;  /* 0x00000008ff737431 */ /* 0x000fe200000001ff */
[----:B------:R-:W-:-:S05]  /*3700*/  MOV R84, R112 ;  /* 0x0000007000547202 */ /* 0x000fca0000000f00 */
[----:B------:R-:W-:-:S05]  /*3710*/  FADD.FTZ R84, R15, R84 ;  /* 0x000000540f547221 */ /* 0x000fca0000010000 */
[----:B------:R-:W-:-:S07]  /*3720*/  MOV R114, R84 ;  /* 0x0000005400727202 */ /* 0x000fce0000000f00 */
[----:B------:R-:W-:Y:S05]  /*3730*/  WARPSYNC.COLLECTIVE R113, `(.L_x_18532) ;  /* 0x0000000071087348 */ /* 0x000fea0003c00000 */
[----:B------:R0:W1:Y:S02]  /*3740*/  SHFL.BFLY P2, R112, R114, R115, R116 ;  /* 0x0c00007372707389 */ /* 0x0000640000040074 */
[----:B01----:R-:W-:Y:S05]  /*3750*/  ENDCOLLECTIVE ;  /* 0x000000000000791b */ /* 0x003fea0003800000 */
.L_x_18532:
[----:B------:R-:W-:Y:S01]  /*3760*/  HFMA2 R115, -RZ, RZ, 0, 9.5367431640625e-07 ;  /* 0x00000010ff737431 */ /* 0x000fe200000001ff */
[----:B------:R-:W-:-:S05]  /*3770*/  MOV R85, R112 ;  /* 0x0000007000557202 */ /* 0x000fca0000000f00 */
[----:B------:R-:W-:-:S05]  /*3780*/  FADD.FTZ R85, R84, R85 ;  /* 0x0000005554557221 */ /* 0x000fca0000010000 */
[----:B------:R-:W-:-:S07]  /*3790*/  MOV R114, R85 ;  /* 0x0000005500727202 */ /* 0x000fce0000000f00 */
[----:B------:R-:W-:Y:S05]  /*37a0*/  WARPSYNC.COLLECTIVE R113, `(.L_x_18533) ;  /* 0x0000000071087348 */ /* 0x000fea0003c00000 */
[----:B------:R0:W1:Y:S02]  /*37b0*/  SHFL.BFLY P2, R112, R114, R115, R116 ;  /* 0x0c00007372707389 */ /* 0x0000640000040074 */
[----:B01----:R-:W-:Y:S05]  /*37c0*/  ENDCOLLECTIVE ;  /* 0x000000000000791b */ /* 0x003fea0003800000 */
.L_x_18533:
[----:B------:R-:W-:Y:S05]  /*37d0*/  BRA `(.L_x_18534) ;  /* 0xffffffec00747947 */ /* 0x000fea000383ffff */
.L_x_18535:
        /* <DEDUP_REMOVED lines=10> */
.L_x_37311:


//--------------------- .text._ZN10layer_norm13ln_fwd_kernelINS_13Kernel_traitsIf6__halfS2_S2_fjLj1024ELj1ELj4ELj1ELj16ENS_18Kernel_traits_baseILj1024EfS2_S2_S2_fjLj128EEEEELb0ELb1ELb0ELb0EEEvNS_9FwdParamsE --------------------------
	.section	.text._ZN10layer_norm13ln_fwd_kernelINS_13Kernel_traitsIf6__halfS2_S2_fjLj1024ELj1ELj4ELj1ELj16ENS_18Kernel_traits_baseILj1024EfS2_S2_S2_fjLj128EEEEELb0ELb1ELb0ELb0EEEvNS_9FwdParamsE,"ax",@progbits
	.align	128
        .global         _ZN10layer_norm13ln_fwd_kernelINS_13Kernel_traitsIf6__halfS2_S2_fjLj1024ELj1ELj4ELj1ELj16ENS_18Kernel_traits_baseILj1024EfS2_S2_S2_fjLj128EEEEELb0ELb1ELb0ELb0EEEvNS_9FwdParamsE
        .type           _ZN10layer_norm13ln_fwd_kernelINS_13Kernel_traitsIf6__halfS2_S2_fjLj1024ELj1ELj4ELj1ELj16ENS_18Kernel_traits_baseILj1024EfS2_S2_S2_fjLj128EEEEELb0ELb1ELb0ELb0EEEvNS_9FwdParamsE,@function
        .size           _ZN10layer_norm13ln_fwd_kernelINS_13Kernel_traitsIf6__halfS2_S2_fjLj1024ELj1ELj4ELj1ELj16ENS_18Kernel_traits_baseILj1024EfS2_S2_S2_fjLj128EEEEELb0ELb1ELb0ELb0EEEvNS_9FwdParamsE,(.L_x_37312 - _ZN10layer_norm13ln_fwd_kernelINS_13Kernel_traitsIf6__halfS2_S2_fjLj1024ELj1ELj4ELj1ELj16ENS_18Kernel_traits_baseILj1024EfS2_S2_S2_fjLj128EEEEELb0ELb1ELb0ELb0EEEvNS_9FwdParamsE)
        .other          _ZN10layer_norm13ln_fwd_kernelINS_13Kernel_traitsIf6__halfS2_S2_fjLj1024ELj1ELj4ELj1ELj16ENS_18Kernel_traits_baseILj1024EfS2_S2_S2_fjLj128EEEEELb0ELb1ELb0ELb0EEEvNS_9FwdParamsE,@"STO_CUDA_ENTRY STV_DEFAULT"
_ZN10layer_norm13ln_fwd_kernelINS_13Kernel_traitsIf6__halfS2_S2_fjLj1024ELj1ELj4ELj1ELj16ENS_18Kernel_traits_baseILj1024EfS2_S2_S2_fjLj128EEEEELb0ELb1ELb0ELb0EEEvNS_9FwdParamsE:
.text._ZN10layer_norm13ln_fwd_kernelINS_13Kernel_traitsIf6__halfS2_S2_fjLj1024ELj1ELj4ELj1ELj16ENS_18Kernel_traits_baseILj1024EfS2_S2_S2_fjLj128EEEEELb0ELb1ELb0ELb0EEEvNS_9FwdParamsE:
        /* <DEDUP_REMOVED lines=76> */
.L_x_18537:
        /* <DEDUP_REMOVED lines=56> */
.L_x_18538:
[----:B------:R-:W-:Y:S05]  /*0840*/  BSYNC.RECONVERGENT B0 ;  /* 0x0000000000007941 */ /* 0x000fea0003800200 */
.L_x_18536:
        /* <DEDUP_REMOVED lines=12> */
.L_x_18564:
        /* <DEDUP_REMOVED lines=25> */
[----:B------:R-:W-:Y:S02]  /*0aa0*/  HADD2.F32 R3, -RZ, R4.H0_H0 ;  /* 0x20000004ff037230 */ /* 0x000fe40000004100 */
[----:B------:R-:W-:Y:S02]  /*0ab0*/  HADD2.F32 R145, -RZ, R7.H0_H0 ;  /* 0x20000007ff917230 */ /* 0x000fe40000004100 */
[----:B------:R-:W-:Y:S01]  /*0ac0*/  FMUL.FTZ R5, R5, R142 ;  /* 0x0000008e05057220 */ /* 0x000fe20000410000 */
[----:B------:R-:W-:-:S02]  /*0ad0*/  HADD2.F32 R143, -RZ, R6.H1_H1 ;  /* 0x30000006ff8f7230 */ /* 0x000fc40000004100 */
[-C--:B------:R-:W-:Y:S01]  /*0ae0*/  FMUL.FTZ R3, R3, R142.reuse ;  /* 0x0000008e03037220 */ /* 0x080fe20000410000 */
[----:B------:R-:W-:Y:S02]  /*0af0*/  HADD2.F32 R117, -RZ, R4.H1_H1 ;  /* 0x30000004ff757230 */ /* 0x000fe40000004100 */
[-C--:B------:R-:W-:Y:S01]  /*0b00*/  FMUL.FTZ R145, R145, R142.reuse ;  /* 0x0000008e91917220 */ /* 0x080fe20000410000 */
[----:B------:R-:W-:Y:S02]  /*0b10*/  HADD2.F32 R147, -RZ, R7.H1_H1 ;  /* 0x30000007ff937230 */ /* 0x000fe40000004100 */
[-C--:B------:R-:W-:Y:S01]  /*0b20*/  FMUL.FTZ R7, R9, R142.reuse ;  /* 0x0000008e09077220 */ /* 0x080fe20000410000 */
[----:B------:R-:W-:Y:S01]  /*0b30*/  FMUL.FTZ R116, R143, R142 ;  /* 0x0000008e8f747220 */ /* 0x000fe20000410000 */
[----:B--2---:R-:W-:Y:S02]  /*0b40*/  HADD2.F32 R2, -RZ, R17.H0_H0 ;  /* 0x20000011ff027230 */ /* 0x004fe40000004100 */
[----:B------:R-:W-:-:S02]  /*0b50*/  HADD2.F32 R6, -RZ, R18.H0_H0 ;  /* 0x20000012ff067230 */ /* 0x000fc40000004100 */
[----:B------:R-:W-:Y:S02]  /*0b60*/  HADD2.F32 R0, -RZ, R16.H0_H0 ;  /* 0x20000010ff007230 */ /* 0x000fe40000004100 */
[----:B------:R-:W-:Y:S01]  /*0b70*/  FFMA.FTZ R7, R7, R98, R2 ;  /* 0x0000006207077223 */ /* 0x000fe20000010002 */
[--C-:B------:R-:W-:Y:S02]  /*0b80*/  HADD2.F32 R4, -RZ, R19.reuse.H0_H0 ;  /* 0x20000013ff047230 */ /* 0x100fe40000004100 */
[----:B------:R-:W-:Y:S01]  /*0b90*/  FFMA.FTZ R6, R5, R92, R6 ;  /* 0x0000005c05067223 */ /* 0x000fe20000010006 */
[----:B------:R-:W-:Y:S01]  /*0ba0*/  FMUL.FTZ R2, R119, R142 ;  /* 0x0000008e77027220 */ /* 0x000fe20000410000 */
[----:B------:R-:W-:Y:S01]  /*0bb0*/  FFMA.FTZ R9, R3, R96, R0 ;  /* 0x0000006003097223 */ /* 0x000fe20000010000 */
[----:B------:R-:W-:Y:S02]  /*0bc0*/  HADD2.F32 R3, -RZ, R18.H1_H1 ;  /* 0x30000012ff037230 */ /* 0x000fe40000004100 */
[----:B------:R-:W-:Y:S01]  /*0bd0*/  FFMA.FTZ R5, R145, R94, R4 ;  /* 0x0000005e91057223 */ /* 0x000fe20000010004 */
[----:B------:R-:W-:-:S02]  /*0be0*/  HADD2.F32 R145, -RZ, R19.H1_H1 ;  /* 0x30000013ff917230 */ /* 0x000fc40000004100 */
[-C--:B------:R-:W-:Y:S01]  /*0bf0*/  FMUL.FTZ R4, R147, R142.reuse ;  /* 0x0000008e93047220 */ /* 0x080fe20000410000 */
[----:B------:R-:W-:Y:S02]  /*0c00*/  HADD2.F32 R143, -RZ, R17.H1_H1 ;  /* 0x30000011ff8f7230 */ /* 0x000fe40000004100 */
[----:B------:R-:W-:Y:S01]  /*0c10*/  FMUL.FTZ R0, R117, R142 ;  /* 0x0000008e75007220 */ /* 0x000fe20000410000 */
[----:B------:R-:W-:Y:S02]  /*0c20*/  HADD2.F32 R119, -RZ, R16.H1_H1 ;  /* 0x30000010ff777230 */ /* 0x000fe40000004100 */
[----:B------:R-:W-:Y:S01]  /*0c30*/  FFMA.FTZ R4, R4, R95, R145 ;  /* 0x0000005f04047223 */ /* 0x000fe20000010091 */
[----:B------:R-:W-:Y:S01]  /*0c40*/  FFMA.FTZ R3, R116, R93, R3 ;  /* 0x0000005d74037223 */ /* 0x000fe20000010003 */
[----:B------:R-:W-:Y:S01]  /*0c50*/  FFMA.FTZ R2, R2, R99, R143 ;  /* 0x0000006302027223 */ /* 0x000fe2000001008f */
[----:B------:R-:W-:Y:S02]  /*0c60*/  FFMA.FTZ R0, R0, R97, R119 ;  /* 0x0000006100007223 */ /* 0x000fe40000010077 */
[----:B------:R-:W-:-:S02]  /*0c70*/  F2FP.F16.F32.PACK_AB R119, R4, R5 ;  /* 0x000000050477723e */ /* 0x000fc400000000ff */
[----:B------:R-:W-:Y:S02]  /*0c80*/  F2FP.F16.F32.PACK_AB R118, R3, R6 ;  /* 0x000000060376723e */ /* 0x000fe400000000ff */
[----:B------:R-:W-:Y:S02]  /*0c90*/  F2FP.F16.F32.PACK_AB R117, R2, R7 ;  /* 0x000000070275723e */ /* 0x000fe400000000ff */
[----:B------:R-:W-:Y:S01]  /*0ca0*/  F2FP.F16.F32.PACK_AB R116, R0, R9 ;  /* 0x000000090074723e */ /* 0x000fe200000000ff */
[----:B------:R-:W-:Y:S06]  /*0cb0*/  BRA `(.L_x_18542) ;  /* 0x0000000000707947 */ /* 0x000fec0003800000 */
.L_x_18541:
        /* <DEDUP_REMOVED lines=28> */
.L_x_18542:
[----:B------:R-:W0:Y:S01]  /*0e80*/  LDC.64 R144, c[0x0][0x3a8] ;  /* 0x0000ea00ff907b82 */ /* 0x000e220000000a00 */
[C---:B------:R-:W-:Y:S01]  /*0e90*/  IADD3 R143, PT, PT, R141.reuse, 0x20, RZ ;  /* 0x000000208d8f7810 */ /* 0x040fe20007ffe0ff */
[----:B0-----:R-:W-:-:S05]  /*0ea0*/  IMAD.WIDE.U32 R144, R141, 0x10, R144 ;  /* 0x000000108d907825 */ /* 0x001fca00078e0090 */
[----:B------:R0:W-:Y:S02]  /*0eb0*/  STG.E.128 desc[UR6][R144.64], R116 ;  /* 0x0000007490007986 */ /* 0x0001e4000c101d06 */
.L_x_18540:
[----:B------:R-:W-:Y:S05]  /*0ec0*/  BSYNC.RECONVERGENT B0 ;  /* 0x0000000000007941 */ /* 0x000fea0003800200 */
.L_x_18539:
        /* <DEDUP_REMOVED lines=14> */
[--C-:B0-----:R-:W-:Y:S02]  /*0fb0*/  HADD2.F32 R15, -RZ, R117.reuse.H0_H0 ;  /* 0x20000075ff0f7230 */ /* 0x101fe40000004100 */
[----:B------:R-:W-:Y:S02]  /*0fc0*/  HADD2.F32 R123, -RZ, R117.H1_H1 ;  /* 0x30000075ff7b7230 */ /* 0x000fe40000004100 */
[-C--:B------:R-:W-:Y:S01]  /*0fd0*/  FMUL.FTZ R13, R13, R142.reuse ;  /* 0x0000008e0d0d7220 */ /* 0x080fe20000410000 */
[----:B------:R-:W-:Y:S02]  /*0fe0*/  HADD2.F32 R117, -RZ, R118.H0_H0 ;  /* 0x20000076ff757230 */ /* 0x000fe40000004100 */
[----:B------:R-:W-:Y:S01]  /*0ff0*/  FMUL.FTZ R15, R15, R142 ;  /* 0x0000008e0f0f7220 */ /* 0x000fe20000410000 */
[----:B------:R-:W-:-:S02]  /*1000*/  HADD2.F32 R147, -RZ, R119.H0_H0 ;  /* 0x20000077ff937230 */ /* 0x000fc40000004100 */
[----:B------:R-:W-:Y:S02]  /*1010*/  HADD2.F32 R121, -RZ, R116.H1_H1 ;  /* 0x30000074ff797230 */ /* 0x000fe40000004100 */
[-C--:B------:R-:W-:Y:S01]  /*1020*/  FMUL.FTZ R117, R117, R142.reuse ;  /* 0x0000008e75757220 */ /* 0x080fe20000410000 */
[----:B------:R-:W-:Y:S02]  /*1030*/  HADD2.F32 R14, -RZ, R16.H0_H0 ;  /* 0x20000010ff0e7230 */ /* 0x000fe40000004100 */
[-C--:B------:R-:W-:Y:S01]  /*1040*/  FMUL.FTZ R147, R147, R142.reuse ;  /* 0x0000008e93937220 */ /* 0x080fe20000410000 */
[----:B------:R-:W-:Y:S02]  /*1050*/  HADD2.F32 R145, -RZ, R118.H1_H1 ;  /* 0x30000076ff917230 */ /* 0x000fe40000004100 */
[----:B------:R-:W-:Y:S01]  /*1060*/  FMUL.FTZ R124, R121, R142 ;  /* 0x0000008e797c7220 */ /* 0x000fe20000410000 */
[----:B------:R-:W-:Y:S02]  /*1070*/  HADD2.F32 R116, -RZ, R17.H0_H0 ;  /* 0x20000011ff747230 */ /* 0x000fe40000004100 */
[----:B------:R-:W-:Y:S01]  /*1080*/  FFMA.FTZ R13, R13, R72, R14 ;  /* 0x000000480d0d7223 */ /* 0x000fe2000001000e */
        /* <DEDUP_REMOVED lines=22> */
.L_x_18545:
[----:B-----5:R-:W-:Y:S02]  /*11f0*/  HADD2.F32 R121, -RZ, R117.H0_H0 ;  /* 0x20000075ff797230 */ /* 0x020fe40000004100 */
[----:B------:R-:W-:Y:S02]  /*1200*/  HADD2.F32 R123, -RZ, R118.H0_H0 ;  /* 0x20000076ff7b7230 */ /* 0x000fe40000004100 */
[----:B------:R-:W-:Y:S02]  /*1210*/  HADD2.F32 R147, -RZ, R119.H0_H0 ;  /* 0x20000077ff937230 */ /* 0x000fe40000004100 */
[-C--:B------:R-:W-:Y:S01]  /*1220*/  FMUL.FTZ R121, R121, R142.reuse ;  /* 0x0000008e79797220 */ /* 0x080fe20000410000 */
[--C-:B------:R-:W-:Y:S02]  /*1230*/  HADD2.F32 R13, -RZ, R116.reuse.H0_H0 ;  /* 0x20000074ff0d7230 */ /* 0x100fe40000004100 */
[----:B------:R-:W-:Y:S01]  /*1240*/  FMUL.FTZ R123, R123, R142 ;  /* 0x0000008e7b7b7220 */ /* 0x000fe20000410000 */
[----:B0-----:R-:W-:-:S02]  /*1250*/  HADD2.F32 R15, -RZ, R116.H1_H1 ;  /* 0x30000074ff0f7230 */ /* 0x001fc40000004100 */
[-C--:B------:R-:W-:Y:S01]  /*1260*/  FMUL.FTZ R147, R147, R142.reuse ;  /* 0x0000008e93937220 */ /* 0x080fe20000410000 */
[----:B------:R-:W-:Y:S02]  /*1270*/  HADD2.F32 R117, -RZ, R117.H1_H1 ;  /* 0x30000075ff757230 */ /* 0x000fe40000004100 */
        /* <DEDUP_REMOVED lines=19> */
.L_x_18546:
[----:B------:R-:W0:Y:S02]  /*13b0*/  LDC.64 R144, c[0x0][0x3a8] ;  /* 0x0000ea00ff907b82 */ /* 0x000e240000000a00 */
[C---:B0-----:R-:W-:Y:S01]  /*13c0*/  IMAD.WIDE.U32 R144, R143.reuse, 0x10, R144 ;  /* 0x000000108f907825 */ /* 0x041fe200078e0090 */
[----:B------:R-:W-:-:S04]  /*13d0*/  IADD3 R143, PT, PT, R143, 0x20, RZ ;  /* 0x000000208f8f7810 */ /* 0x000fc80007ffe0ff */
[----:B------:R0:W-:Y:S03]  /*13e0*/  STG.E.128 desc[UR6][R144.64], R116 ;  /* 0x0000007490007986 */ /* 0x0001e6000c101d06 */
.L_x_18544:
[----:B------:R-:W-:Y:S05]  /*13f0*/  BSYNC.RECONVERGENT B0 ;  /* 0x0000000000007941 */ /* 0x000fea0003800200 */
.L_x_18543:
        /* <DEDUP_REMOVED lines=15> */
[----:B0-----:R-:W-:Y:S02]  /*14f0*/  HADD2.F32 R127, -RZ, R117.H0_H0 ;  /* 0x20000075ff7f7230 */ /* 0x001fe40000004100 */
[-C--:B------:R-:W-:Y:S01]  /*1500*/  FMUL.FTZ R129, R129, R142.reuse ;  /* 0x0000008e81817220 */ /* 0x080fe20000410000 */
[----:B------:R-:W-:Y:S02]  /*1510*/  HADD2.F32 R126, -RZ, R18.H0_H0 ;  /* 0x20000012ff7e7230 */ /* 0x000fe40000004100 */
[----:B------:R-:W-:Y:S01]  /*1520*/  FMUL.FTZ R131, R131, R142 ;  /* 0x0000008e83837220 */ /* 0x000fe20000410000 */
[----:B------:R-:W-:-:S02]  /*1530*/  HADD2.F32 R128, -RZ, R19.H0_H0 ;  /* 0x20000013ff807230 */ /* 0x000fc40000004100 */
[----:B------:R-:W-:Y:S01]  /*1540*/  FMUL.FTZ R127, R127, R142 ;  /* 0x0000008e7f7f7220 */ /* 0x000fe20000410000 */
[--C-:B------:R-:W-:Y:S02]  /*1550*/  HADD2.F32 R125, -RZ, R116.reuse.H0_H0 ;  /* 0x20000074ff7d7230 */ /* 0x100fe40000004100 */
[----:B------:R-:W-:Y:S01]  /*1560*/  FFMA.FTZ R129, R129, R44, R126 ;  /* 0x0000002c81817223 */ /* 0x000fe2000001007e */
[----:B------:R-:W-:Y:S02]  /*1570*/  HADD2.F32 R145, -RZ, R116.H1_H1 ;  /* 0x30000074ff917230 */ /* 0x000fe40000004100 */
[----:B------:R-:W-:Y:S01]  /*1580*/  FFMA.FTZ R131, R131, R46, R128 ;  /* 0x0000002e83837223 */ /* 0x000fe20000010080 */
[----:B------:R-:W-:Y:S02]  /*1590*/  HADD2.F32 R117, -RZ, R117.H1_H1 ;  /* 0x30000075ff757230 */ /* 0x000fe40000004100 */
[----:B------:R-:W-:Y:S01]  /*15a0*/  FMUL.FTZ R125, R125, R142 ;  /* 0x0000008e7d7d7220 */ /* 0x000fe20000410000 */
[----:B------:R-:W-:-:S02]  /*15b0*/  HADD2.F32 R147, -RZ, R118.H1_H1 ;  /* 0x30000076ff937230 */ /* 0x000fc40000004100 */
[-C--:B------:R-:W-:Y:S01]  /*15c0*/  FMUL.FTZ R126, R145, R142.reuse ;  /* 0x0000008e917e7220 */ /* 0x080fe20000410000 */
[----:B------:R-:W-:Y:S02]  /*15d0*/  HADD2.F32 R119, -RZ, R119.H1_H1 ;  /* 0x30000077ff777230 */ /* 0x000fe40000004100 */
[-C--:B------:R-:W-:Y:S01]  /*15e0*/  FMUL.FTZ R128, R117, R142.reuse ;  /* 0x0000008e75807220 */ /* 0x080fe20000410000 */
[--C-:B------:R-:W-:Y:S02]  /*15f0*/  HADD2.F32 R116, -RZ, R16.reuse.H0_H0 ;  /* 0x20000010ff747230 */ /* 0x100fe40000004100 */
[-C--:B------:R-:W-:Y:S01]  /*1600*/  FMUL.FTZ R130, R147, R142.reuse ;  /* 0x0000008e93827220 */ /* 0x080fe20000410000 */
[----:B------:R-:W-:Y:S02]  /*1610*/  HADD2.F32 R118, -RZ, R17.H0_H0 ;  /* 0x20000011ff767230 */ /* 0x000fe40000004100 */
[----:B------:R-:W-:Y:S01]  /*1620*/  FMUL.FTZ R132, R119, R142 ;  /* 0x0000008e77847220 */ /* 0x000fe20000410000 */
[----:B------:R-:W-:-:S02]  /*1630*/  HADD2.F32 R149, -RZ, R16.H1_H1 ;  /* 0x30000010ff957230 */ /* 0x000fc40000004100 */
[----:B------:R-:W-:Y:S01]  /*1640*/  FFMA.FTZ R125, R125, R48, R116 ;  /* 0x000000307d7d7223 */ /* 0x000fe20000010074 */
[----:B------:R-:W-:Y:S02]  /*1650*/  HADD2.F32 R151, -RZ, R17.H1_H1 ;  /* 0x30000011ff977230 */ /* 0x000fe40000004100 */
[----:B------:R-:W-:Y:S01]  /*1660*/  FFMA.FTZ R127, R127, R50, R118 ;  /* 0x000000327f7f7223 */ /* 0x000fe20000010076 */
        /* <DEDUP_REMOVED lines=11> */
.L_x_18549:
        /* <DEDUP_REMOVED lines=28> */
.L_x_18550:
[----:B------:R-:W0:Y:S02]  /*18e0*/  LDC.64 R144, c[0x0][0x3a8] ;  /* 0x0000ea00ff907b82 */ /* 0x000e240000000a00 */
[C---:B0-----:R-:W-:Y:S01]  /*18f0*/  IMAD.WIDE.U32 R144, R143.reuse, 0x10, R144 ;  /* 0x000000108f907825 */ /* 0x041fe200078e0090 */
[----:B------:R-:W-:-:S04]  /*1900*/  IADD3 R143, PT, PT, R143, 0x20, RZ ;  /* 0x000000208f8f7810 */ /* 0x000fc80007ffe0ff */
[----:B------:R0:W-:Y:S03]  /*1910*/  STG.E.128 desc[UR6][R144.64], R116 ;  /* 0x0000007490007986 */ /* 0x0001e6000c101d06 */
.L_x_18548:
[----:B------:R-:W-:Y:S05]  /*1920*/  BSYNC.RECONVERGENT B0 ;  /* 0x0000000000007941 */ /* 0x000fea0003800200 */
.L_x_18547:
        /* <DEDUP_REMOVED lines=14> */
[----:B0-----:R-:W-:Y:S02]  /*1a10*/  HADD2.F32 R135, -RZ, R116.H1_H1 ;  /* 0x30000074ff877230 */ /* 0x001fe40000004100 */
        /* <DEDUP_REMOVED lines=13> */
[----:B------:R-:W-:Y:S01]  /*1af0*/  FMUL.FTZ R140, R119, R142 ;  /* 0x0000008e778c7220 */ /* 0x000fe20000410000 */
[----:B------:R-:W-:Y:S02]  /*1b00*/  HADD2.F32 R118, -RZ, R17.H0_H0 ;  /* 0x20000011ff767230 */ /* 0x000fe40000004100 */
[----:B------:R-:W-:Y:S01]  /*1b10*/  FFMA.FTZ R133, R133, R24, R116 ;  /* 0x0000001885857223 */ /* 0x000fe20000010074 */
[----:B------:R-:W-:Y:S02]  /*1b20*/  HADD2.F32 R144, -RZ, R18.H0_H0 ;  /* 0x20000012ff907230 */ /* 0x000fe40000004100 */
[----:B------:R-:W-:Y:S01]  /*1b30*/  FMUL.FTZ R139, R139, R142 ;  /* 0x0000008e8b8b7220 */ /* 0x000fe20000410000 */
[--C-:B------:R-:W-:Y:S02]  /*1b40*/  HADD2.F32 R116, -RZ, R19.reuse.H0_H0 ;  /* 0x20000013ff747230 */ /* 0x100fe40000004100 */
[----:B------:R-:W-:Y:S01]  /*1b50*/  FFMA.FTZ R135, R137, R26, R118 ;  /* 0x0000001a89877223 */ /* 0x000fe20000010076 */
        /* <DEDUP_REMOVED lines=15> */
.L_x_18553:
        /* <DEDUP_REMOVED lines=28> */
.L_x_18554:
[----:B------:R-:W0:Y:S02]  /*1e10*/  LDC.64 R144, c[0x0][0x3a8] ;  /* 0x0000ea00ff907b82 */ /* 0x000e240000000a00 */
[----:B0-----:R-:W-:-:S05]  /*1e20*/  IMAD.WIDE.U32 R144, R143, 0x10, R144 ;  /* 0x000000108f907825 */ /* 0x001fca00078e0090 */
[----:B------:R0:W-:Y:S02]  /*1e30*/  STG.E.128 desc[UR6][R144.64], R116 ;  /* 0x0000007490007986 */ /* 0x0001e4000c101d06 */
.L_x_18552:
[----:B------:R-:W-:Y:S05]  /*1e40*/  BSYNC.RECONVERGENT B0 ;  /* 0x0000000000007941 */ /* 0x000fea0003800200 */
.L_x_18551:
        /* <DEDUP_REMOVED lines=125> */
.L_x_18576:
        /* <DEDUP_REMOVED lines=42> */
[----:B0-----:R-:W-:Y:S01]  /*28c0*/  IMAD.WIDE.U32 R142, R141, 0x10, R142 ;  /* 0x000000108d8e7825 */ /* 0x001fe200078e008e */
[----:B------:R-:W-:-:S02]  /*28d0*/  F2FP.F16.F32.PACK_AB R117, R148, R119 ;  /* 0x000000779475723e */ /* 0x000fc400000000ff */
[----:B------:R-:W-:Y:S02]  /*28e0*/  F2FP.F16.F32.PACK_AB R118, R147, R118 ;  /* 0x000000769376723e */ /* 0x000fe400000000ff */
[----:B------:R-:W-:Y:S02]  /*28f0*/  F2FP.F16.F32.PACK_AB R119, R156, R149 ;  /* 0x000000959c77723e */ /* 0x000fe400000000ff */
[----:B------:R-:W-:-:S03]  /*2900*/  IADD3 R141, PT, PT, R141, 0x20, RZ ;  /* 0x000000208d8d7810 */ /* 0x000fc60007ffe0ff */
[----:B------:R0:W-:Y:S04]  /*2910*/  STG.E.128 desc[UR6][R142.64], R116 ;  /* 0x000000748e007986 */ /* 0x0001e8000c101d06 */
.L_x_18557:
[----:B------:R-:W-:Y:S05]  /*2920*/  BSYNC.RECONVERGENT B0 ;  /* 0x0000000000007941 */ /* 0x000fea0003800200 */
.L_x_18556:
        /* <DEDUP_REMOVED lines=35> */
.L_x_18559:
[----:B------:R-:W-:Y:S05]  /*2b60*/  BSYNC.RECONVERGENT B0 ;  /* 0x0000000000007941 */ /* 0x000fea0003800200 */
.L_x_18558:
        /* <DEDUP_REMOVED lines=35> */
.L_x_18561:
[----:B------:R-:W-:Y:S05]  /*2da0*/  BSYNC.RECONVERGENT B0 ;  /* 0x0000000000007941 */ /* 0x000fea0003800200 */
.L_x_18560:
        /* <DEDUP_REMOVED lines=34> */
.L_x_18563:
[----:B------:R-:W-:Y:S05]  /*2fd0*/  BSYNC.RECONVERGENT B0 ;  /* 0x0000000000007941 */ /* 0x000fea0003800200 */
.L_x_18562:
[----:B01234-:R-:W0:Y:S02]  /*2fe0*/  LDC.64 R116, c[0x0][0x380] ;  /* 0x0000e000ff747b82 */ /* 0x01fe240000000a00 */
[----:B0-----:R-:W-:-:S04]  /*2ff0*/  LEA R8, R116, R8, 0x2 ;  /* 0x0000000874087211 */ /* 0x001fc800078e10ff */
[----:B------:R-:W-:-:S13]  /*3000*/  ISETP.GE.AND P0, PT, R8, R117, PT ;  /* 0x000000750800720c */ /* 0x000fda0003f06270 */
[----:B------:R-:W-:Y:S05]  /*3010*/  @!P0 BRA `(.L_x_18564) ;  /* 0xffffffd8003c8947 */ /* 0x000fea000383ffff */
[----:B------:R-:W-:Y:S05]  /*3020*/  EXIT ;  /* 0x000000000000794d */ /* 0x000fea0003800000 */
.L_x_18555:
        /* <DEDUP_REMOVED lines=8> */
.L_x_18566:
[----:B------:R-:W-:Y:S05]  /*30b0*/  BSYNC B0 ;  /* 0x0000000000007941 */ /* 0x000fea0003800000 */
.L_x_18565:
        /* <DEDUP_REMOVED lines=9> */
.L_x_18567:
[----:B------:R-:W-:Y:S01]  /*3150*/  HFMA2 R148, -RZ, RZ, 0, 2.384185791015625e-07 ;  /* 0x00000004ff947431 */ /* 0x000fe200000001ff */
[----:B------:R-:W-:-:S05]  /*3160*/  MOV R118, R145 ;  /* 0x0000009100767202 */ /* 0x000fca0000000f00 */
[----:B------:R-:W-:-:S05]  /*3170*/  FADD.FTZ R118, R117, R118 ;  /* 0x0000007675767221 */ /* 0x000fca0000010000 */
[----:B------:R-:W-:-:S07]  /*3180*/  MOV R147, R118 ;  /* 0x0000007600937202 */ /* 0x000fce0000000f00 */
[----:B------:R-:W-:Y:S05]  /*3190*/  WARPSYNC.COLLECTIVE R146, `(.L_x_18568) ;  /* 0x0000000092087348 */ /* 0x000fea0003c00000 */
[----:B------:R0:W1:Y:S02]  /*31a0*/  SHFL.BFLY P6, R145, R147, R148, R149 ;  /* 0x0c00009493917389 */ /* 0x00006400000c0095 */
[----:B01----:R-:W-:Y:S05]  /*31b0*/  ENDCOLLECTIVE ;  /* 0x000000000000791b */ /* 0x003fea0003800000 */
.L_x_18568:
[----:B------:R-:W-:Y:S01]  /*31c0*/  HFMA2 R148, -RZ, RZ, 0, 4.76837158203125e-07 ;  /* 0x00000008ff947431 */ /* 0x000fe200000001ff */
[----:B------:R-:W-:-:S05]  /*31d0*/  MOV R119, R145 ;  /* 0x0000009100777202 */ /* 0x000fca0000000f00 */
[----:B------:R-:W-:-:S05]  /*31e0*/  FADD.FTZ R119, R118, R119 ;  /* 0x0000007776777221 */ /* 0x000fca0000010000 */
[----:B------:R-:W-:-:S07]  /*31f0*/  MOV R147, R119 ;  /* 0x0000007700937202 */ /* 0x000fce0000000f00 */
[----:B------:R-:W-:Y:S05]  /*3200*/  WARPSYNC.COLLECTIVE R146, `(.L_x_18569) ;  /* 0x0000000092087348 */ /* 0x000fea0003c00000 */
[----:B------:R0:W1:Y:S02]  /*3210*/  SHFL.BFLY P6, R145, R147, R148, R149 ;  /* 0x0c00009493917389 */ /* 0x00006400000c0095 */
[----:B01----:R-:W-:Y:S05]  /*3220*/  ENDCOLLECTIVE ;  /* 0x000000000000791b */ /* 0x003fea0003800000 */
.L_x_18569:
        /* <DEDUP_REMOVED lines=8> */
.L_x_18570:
        /* <DEDUP_REMOVED lines=73> */
.L_x_18571:
[----:B------:R-:W-:Y:S01]  /*3740*/  HFMA2 R148, -RZ, RZ, 0, 1.1920928955078125e-07 ;  /* 0x00000002ff947431 */ /* 0x000fe200000001ff */
[----:B------:R-:W-:-:S05]  /*3750*/  MOV R117, R145 ;  /* 0x0000009100757202 */ /* 0x000fca0000000f00 */
[----:B------:R-:W-:-:S05]  /*3760*/  FADD.FTZ R117, R116, R117 ;  /* 0x0000007574757221 */ /* 0x000fca0000010000 */
[----:B------:R-:W-:-:S07]  /*3770*/  MOV R147, R117 ;  /* 0x0000007500937202 */ /* 0x000fce0000000f00 */
[----:B------:R-:W-:Y:S05]  /*3780*/  WARPSYNC.COLLECTIVE R146, `(.L_x_18572) ;  /* 0x0000000092087348 */ /* 0x000fea0003c00000 */
[----:B------:R0:W1:Y:S02]  /*3790*/  SHFL.BFLY P6, R145, R147, R148, R149 ;  /* 0x0c00009493917389 */ /* 0x00006400000c0095 */
[----:B01----:R-:W-:Y:S05]  /*37a0*/  ENDCOLLECTIVE ;  /* 0x000000000000791b */ /* 0x003fea0003800000 */
.L_x_18572:
[----:B------:R-:W-:Y:S01]  /*37b0*/  HFMA2 R148, -RZ, RZ, 0, 2.384185791015625e-07 ;  /* 0x00000004ff947431 */ /* 0x000fe200000001ff */
[----:B------:R-:W-:-:S05]  /*37c0*/  MOV R118, R145 ;  /* 0x0000009100767202 */ /* 0x000fca0000000f00 */
[----:B------:R-:W-:-:S05]  /*37d0*/  FADD.FTZ R118, R117, R118 ;  /* 0x0000007675767221 */ /* 0x000fca0000010000 */
[----:B------:R-:W-:-:S07]  /*37e0*/  MOV R147, R118 ;  /* 0x0000007600937202 */ /* 0x000fce0000000f00 */
[----:B------:R-:W-:Y:S05]  /*37f0*/  WARPSYNC.COLLECTIVE R146, `(.L_x_18573) ;  /* 0x0000000092087348 */ /* 0x000fea0003c00000 */
[----:B------:R0:W1:Y:S02]  /*3800*/  SHFL.BFLY P6, R145, R147, R148, R149 ;  /* 0x0c00009493917389 */ /* 0x00006400000c0095 */
[----:B01----:R-:W-:Y:S05]  /*3810*/  ENDCOLLECTIVE ;  /* 0x000000000000791b */ /* 0x003fea0003800000 */
.L_x_18573:
[----:B------:R-:W-:Y:S01]  /*3820*/  HFMA2 R148, -RZ, RZ, 0, 4.76837158203125e-07 ;  /* 0x00000008ff947431 */ /* 0x000fe200000001ff */
[----:B------:R-:W-:-:S05]  /*3830*/  MOV R119, R145 ;  /* 0x0000009100777202 */ /* 0x000fca0000000f00 */
[----:B------:R-:W-:-:S05]  /*3840*/  FADD.FTZ R119, R118, R119 ;  /* 0x0000007776777221 */ /* 0x000fca0000010000 */
[----:B------:R-:W-:-:S07]  /*3850*/  MOV R147, R119 ;  /* 0x0000007700937202 */ /* 0x000fce0000000f00 */
[----:B------:R-:W-:Y:S05]  /*3860*/  WARPSYNC.COLLECTIVE R146, `(.L_x_18574) ;  /* 0x0000000092087348 */ /* 0x000fea0003c00000 */
[----:B------:R0:W1:Y:S02]  /*3870*/  SHFL.BFLY P6, R145, R147, R148, R149 ;  /* 0x0c00009493917389 */ /* 0x00006400000c0095 */
[----:B01----:R-:W-:Y:S05]  /*3880*/  ENDCOLLECTIVE ;  /* 0x000000000000791b */ /* 0x003fea0003800000 */
.L_x_18574:
[----:B------:R-:W-:Y:S01]  /*3890*/  HFMA2 R148, -RZ, RZ, 0, 9.5367431640625e-07 ;  /* 0x00000010ff947431 */ /* 0x000fe200000001ff */
[----:B------:R-:W-:-:S05]  /*38a0*/  MOV R144, R145 ;  /* 0x0000009100907202 */ /* 0x000fca0000000f00 */
[----:B------:R-:W-:-:S05]  /*38b0*/  FADD.FTZ R144, R119, R144 ;  /* 0x0000009077907221 */ /* 0x000fca0000010000 */
[----:B------:R-:W-:-:S07]  /*38c0*/  MOV R147, R144 ;  /* 0x0000009000937202 */ /* 0x000fce0000000f00 */
[----:B------:R-:W-:Y:S05]  /*38d0*/  WARPSYNC.COLLECTIVE R146, `(.L_x_18575) ;  /* 0x0000000092087348 */ /* 0x000fea0003c00000 */
[----:B------:R0:W1:Y:S02]  /*38e0*/  SHFL.BFLY P6, R145, R147, R148, R149 ;  /* 0x0c00009493917389 */ /* 0x00006400000c0095 */
[----:B01----:R-:W-:Y:S05]  /*38f0*/  ENDCOLLECTIVE ;  /* 0x000000000000791b */ /* 0x003fea0003800000 */
.L_x_18575:
[----:B------:R-:W-:Y:S05]  /*3900*/  BRA `(.L_x_18576) ;  /* 0xffffffec00447947 */ /* 0x000fea000383ffff */
.L_x_18577:
        /* <DEDUP_REMOVED lines=15> */
.L_x_37312:


//--------------------- .text._ZN10layer_norm13ln_fwd_kernelINS_13Kernel_traitsIf6__halfS2_S2_fjLj1024ELj1ELj4ELj1ELj16ENS_18Kernel_traits_baseILj1024EfS2_S2_S2_fjLj128EEEEELb0ELb1ELb0ELb1EEEvNS_9FwdParamsE --------------------------
	.section	.text._ZN10layer_norm13ln_fwd_kernelINS_13Kernel_traitsIf6__halfS2_S2_fjLj1024ELj1ELj4ELj1ELj16ENS_18Kernel_traits_baseILj1024EfS2_S2_S2_fjLj128EEEEELb0ELb1ELb0ELb1EEEvNS_9FwdParamsE,"ax",@progbits
	.align	128
        .global         _ZN10layer_norm13ln_fwd_kernelINS_13Kernel_traitsIf6__halfS2_S2_fjLj1024ELj1ELj4ELj1ELj16ENS_18Kernel_traits_baseILj1024EfS2_S2_S2_fjLj128EEEEELb0ELb1ELb0ELb1EEEvNS_9FwdParamsE
        .type           _ZN10layer_norm13ln_fwd_kernelINS_13Kernel_traitsIf6__halfS2_S2_fjLj1024ELj1ELj4ELj1ELj16ENS_18Kernel_traits_baseILj1024EfS2_S2_S2_fjLj128EEEEELb0ELb1ELb0ELb1EEEvNS_9FwdParamsE,@function
        .size           _ZN10layer_norm13ln_fwd_kernelINS_13Kernel_traitsIf6__halfS2_S2_fjLj1024ELj1ELj4ELj1ELj16ENS_18Kernel_traits_baseILj1024EfS2_S2_S2_fjLj128EEEEELb0ELb1ELb0ELb1EEEvNS_9FwdParamsE,(.L_x_37313 - _ZN10layer_norm13ln_fwd_kernelINS_13Kernel_traitsIf6__halfS2_S2_fjLj1024ELj1ELj4ELj1ELj16ENS_18Kernel_traits_baseILj1024EfS2_S2_S2_fjLj128EEEEELb0ELb1ELb0ELb1EEEvNS_9FwdParamsE)
        .other          _ZN10layer_norm13ln_fwd_kernelINS_13Kernel_traitsIf6__halfS2_S2_fjLj1024ELj1ELj4ELj1ELj16ENS_18Kernel_traits_baseILj1024EfS2_S2_S2_fjLj128EEEEELb0ELb1ELb0ELb1EEEvNS_9FwdParamsE,@"STO_CUDA_ENTRY STV_DEFAULT"
_ZN10layer_norm13ln_fwd_kernelINS_13Kernel_traitsIf6__halfS2_S2_fjLj1024ELj1ELj4ELj1ELj16ENS_18Kernel_traits_baseILj1024EfS2_S2_S2_fjLj128EEEEELb0ELb1ELb0ELb1EEEvNS_9FwdParamsE:
.text._ZN10layer_norm13ln_fwd_kernelINS_13Kernel_traitsIf6__halfS2_S2_fjLj1024ELj1ELj4ELj1ELj16ENS_18Kernel_traits_baseILj1024EfS2_S2_S2_fjLj128EEEEELb0ELb1ELb0ELb1EEEvNS_9FwdParamsE:
        /* <DEDUP_REMOVED lines=43> */
.L_x_18578:
        /* <DEDUP_REMOVED lines=36> */
.L_x_18579:
        /* <DEDUP_REMOVED lines=15> */
.L_x_18591:
        /* <DEDUP_REMOVED lines=11> */
[----:B--2---:R-:W-:-:S03]  /*0690*/  HADD2.F32 R0, -RZ, R0.H0_H0 ;  /* 0x20000000ff007230 */ /* 0x004fc60000004100 */
[----:B------:R-:W-:Y:S05]  /*06a0*/  @!P1 BRA `(.L_x_18582) ;  /* 0x0000000000a09947 */ /* 0x000fea0003800000 */
[----:B0-----:R-:W0:Y:S02]  /*06b0*/  LDC.64 R100, c[0x0][0x3a0] ;  /* 0x0000e800ff647b82 */ /* 0x001e240000000a00 */
[----:B0-----:R-:W-:-:S06]  /*06c0*/  IMAD.WIDE.U32 R100, R127, 0x10, R100 ;  /* 0x000000107f647825 */ /* 0x001fcc00078e0064 */
[----:B------:R-:W2:Y:S01]  /*06d0*/  LDG.E.128 R100, desc[UR6][R100.64] ;  /* 0x0000000664647981 */ /* 0x000ea2000c1e1d00 */
[--C-:B-----5:R-:W-:Y:S02]  /*06e0*/  HADD2.F32 R109, -RZ, R104.reuse.H0_H0 ;  /* 0x20000068ff6d7230 */ /* 0x120fe40000004100 */
[----:B------:R-:W-:Y:S02]  /*06f0*/  HADD2.F32 R111, -RZ, R104.H1_H1 ;  /* 0x30000068ff6f7230 */ /* 0x000fe40000004100 */
[----:B------:R-:W-:Y:S02]  /*0700*/  HADD2.F32 R113, -RZ, R105.H0_H0 ;  /* 0x20000069ff717230 */ /* 0x000fe40000004100 */
[C---:B------:R-:W-:Y:S01]  /*0710*/  FMUL.FTZ R109, R0.reuse, R109 ;  /* 0x0000006d006d7220 */ /* 0x040fe20000410000 */
[----:B------:R-:W-:Y:S02]  /*0720*/  HADD2.F32 R121, -RZ, R107.H0_H0 ;  /* 0x2000006bff797230 */ /* 0x000fe40000004100 */
[----:B------:R-:W-:Y:S01]  /*0730*/  FMUL.FTZ R116, R0, R111 ;  /* 0x0000006f00747220 */ /* 0x000fe20000410000 */
[----:B------:R-:W-:-:S02]  /*0740*/  HADD2.F32 R105, -RZ, R105.H1_H1 ;  /* 0x30000069ff697230 */ /* 0x000fc40000004100 */
[C---:B------:R-:W-:Y:S01]  /*0750*/  FMUL.FTZ R113, R0.reuse, R113 ;  /* 0x0000007100717220 */ /* 0x040fe20000410000 */
[--C-:B------:R-:W-:Y:S02]  /*0760*/  HADD2.F32 R119, -RZ, R106.reuse.H1_H1 ;  /* 0x3000006aff777230 */ /* 0x100fe40000004100 */
[C---:B------:R-:W-:Y:S01]  /*0770*/  FMUL.FTZ R121, R0.reuse, R121 ;  /* 0x0000007900797220 */ /* 0x040fe20000410000 */
[----:B------:R-:W-:Y:S02]  /*0780*/  HADD2.F32 R107, -RZ, R107.H1_H1 ;  /* 0x3000006bff6b7230 */ /* 0x000fe40000004100 */
[C---:B------:R-:W-:Y:S01]  /*0790*/  FMUL.FTZ R118, R0.reuse, R105 ;  /* 0x0000006900767220 */ /* 0x040fe20000410000 */
[----:B------:R-:W-:Y:S02]  /*07a0*/  HADD2.F32 R117, -RZ, R106.H0_H0 ;  /* 0x2000006aff757230 */ /* 0x000fe40000004100 */
[----:B------:R-:W-:-:S03]  /*07b0*/  FMUL.FTZ R120, R0, R107 ;  /* 0x0000006b00787220 */ /* 0x000fc60000410000 */
[C---:B------:R-:W-:Y:S01]  /*07c0*/  FMUL.FTZ R117, R0.reuse, R117 ;  /* 0x0000007500757220 */ /* 0x040fe20000410000 */
[----:B--2---:R-:W-:Y:S02]  /*07d0*/  HADD2.F32 R104, -RZ, R100.H0_H0 ;  /* 0x20000064ff687230 */ /* 0x004fe40000004100 */
[----:B------:R-:W-:Y:S02]  /*07e0*/  HADD2.F32 R106, -RZ, R101.H0_H0 ;  /* 0x20000065ff6a7230 */ /* 0x000fe40000004100 */
[----:B------:R-:W-:Y:S02]  /*07f0*/  HADD2.F32 R122, -RZ, R102.H0_H0 ;  /* 0x20000066ff7a7230 */ /* 0x000fe40000004100 */
[----:B------:R-:W-:Y:S01]  /*0800*/  FFMA.FTZ R125, R109, R32, R104 ;  /* 0x000000206d7d7223 */ /* 0x000fe20000010068 */
        /* <DEDUP_REMOVED lines=18> */
.L_x_18582:
[----:B-----5:R-:W-:Y:S02]  /*0930*/  HADD2.F32 R113, -RZ, R105.H0_H0 ;  /* 0x20000069ff717230 */ /* 0x020fe40000004100 */
        /* <DEDUP_REMOVED lines=27> */
.L_x_18583:
[----:B-1----:R-:W-:Y:S05]  /*0af0*/  BSYNC.RECONVERGENT B0 ;  /* 0x0000000000007941 */ /* 0x002fea0003800200 */
.L_x_18581:
        /* <DEDUP_REMOVED lines=13> */
[----:B-1---5:R-:W-:Y:S02]  /*0bd0*/  HADD2.F32 R105, -RZ, R108.H0_H0 ;  /* 0x2000006cff697230 */ /* 0x022fe40000004100 */
[----:B------:R-:W-:Y:S02]  /*0be0*/  HADD2.F32 R129, -RZ, R109.H0_H0 ;  /* 0x2000006dff817230 */ /* 0x000fe40000004100 */
[----:B------:R-:W-:Y:S02]  /*0bf0*/  HADD2.F32 R131, -RZ, R110.H0_H0 ;  /* 0x2000006eff837230 */ /* 0x000fe40000004100 */
        /* <DEDUP_REMOVED lines=14> */
[C---:B------:R-:W-:Y:S01]  /*0ce0*/  FMUL.FTZ R126, R0.reuse, R109 ;  /* 0x0000006d007e7220 */ /* 0x040fe20000410000 */
[----:B------:R-:W-:Y:S02]  /*0cf0*/  HADD2.F32 R143, -RZ, R111.H1_H1 ;  /* 0x3000006fff8f7230 */ /* 0x000fe40000004100 */
        /* <DEDUP_REMOVED lines=18> */
.L_x_18584:
[----:B-1---5:R-:W-:Y:S02]  /*0e20*/  HADD2.F32 R129, -RZ, R109.H0_H0 ;  /* 0x2000006dff817230 */ /* 0x022fe40000004100 */
[----:B------:R-:W-:Y:S02]  /*0e30*/  HADD2.F32 R133, -RZ, R110.H1_H1 ;  /* 0x3000006eff857230 */ /* 0x000fe40000004100 */
[----:B------:R-:W-:Y:S02]  /*0e40*/  HADD2.F32 R135, -RZ, R111.H0_H0 ;  /* 0x2000006fff877230 */ /* 0x000fe40000004100 */
[C---:B------:R-:W-:Y:S01]  /*0e50*/  FMUL.FTZ R129, R0.reuse, R129 ;  /* 0x0000008100817220 */ /* 0x040fe20000410000 */
[--C-:B------:R-:W-:Y:S02]  /*0e60*/  HADD2.F32 R105, -RZ, R108.reuse.H0_H0 ;  /* 0x2000006cff697230 */ /* 0x100fe40000004100 */
[----:B------:R-:W-:Y:S01]  /*0e70*/  FMUL.FTZ R130, R0, R133 ;  /* 0x0000008500827220 */ /* 0x000fe20000410000 */
[----:B------:R-:W-:-:S02]  /*0e80*/  HADD2.F32 R107, -RZ, R108.H1_H1 ;  /* 0x3000006cff6b7230 */ /* 0x000fc40000004100 */
[C---:B------:R-:W-:Y:S01]  /*0e90*/  FMUL.FTZ R133, R0.reuse, R135 ;  /* 0x0000008700857220 */ /* 0x040fe20000410000 */
[----:B------:R-:W-:Y:S02]  /*0ea0*/  HADD2.F32 R109, -RZ, R109.H1_H1 ;  /* 0x3000006dff6d7230 */ /* 0x000fe40000004100 */
[C---:B------:R-:W-:Y:S01]  /*0eb0*/  FMUL.FTZ R105, R0.reuse, R105 ;  /* 0x0000006900697220 */ /* 0x040fe20000410000 */
[----:B------:R-:W-:Y:S02]  /*0ec0*/  HADD2.F32 R131, -RZ, R110.H0_H0 ;  /* 0x2000006eff837230 */ /* 0x000fe40000004100 */
        /* <DEDUP_REMOVED lines=17> */
.L_x_18585:
        /* <DEDUP_REMOVED lines=46> */
.L_x_18586:
        /* <DEDUP_REMOVED lines=28> */
.L_x_18587:
        /* <DEDUP_REMOVED lines=10> */
[----:B-1----:R-:W-:Y:S02]  /*1520*/  HADD2.F32 R129, -RZ, R110.H0_H0 ;  /* 0x2000006eff817230 */ /* 0x002fe40000004100 */
        /* <DEDUP_REMOVED lines=8> */
[----:B------:R-:W-:Y:S02]  /*15b0*/  HADD2.F32 R109, -RZ, R109.H1_H1 ;  /* 0x3000006dff6d7230 */ /* 0x000fe40000004100 */
[----:B------:R-:W-:Y:S01]  /*15c0*/  FMUL.FTZ R114, R0, R141 ;  /* 0x0000008d00727220 */ /* 0x000fe20000410000 */
[----:B------:R-:W-:Y:S02]  /*15d0*/  HADD2.F32 R153, -RZ, R111.H0_H0 ;  /* 0x2000006fff997230 */ /* 0x000fe40000004100 */
[----:B------:R-:W-:Y:S01]  /*15e0*/  FFMA.FTZ R108, R115, R10, R108 ;  /* 0x0000000a736c7223 */ /* 0x000fe2000001006c */
[----:B------:R-:W-:-:S02]  /*15f0*/  HADD2.F32 R110, -RZ, R102.H0_H0 ;  /* 0x20000066ff6e7230 */ /* 0x000fc40000004100 */
[C---:B------:R-:W-:Y:S01]  /*1600*/  FMUL.FTZ R106, R0.reuse, R109 ;  /* 0x0000006d006a7220 */ /* 0x040fe20000410000 */
[----:B------:R-:W-:Y:S02]  /*1610*/  HADD2.F32 R111, -RZ, R111.H1_H1 ;  /* 0x3000006fff6f7230 */ /* 0x000fe40000004100 */
[C---:B------:R-:W-:Y:S01]  /*1620*/  FMUL.FTZ R153, R0.reuse, R153 ;  /* 0x0000009900997220 */ /* 0x040fe20000410000 */
[----:B------:R-:W-:Y:S02]  /*1630*/  HADD2.F32 R128, -RZ, R100.H0_H0 ;  /* 0x20000064ff807230 */ /* 0x000fe40000004100 */
[----:B------:R-:W-:Y:S01]  /*1640*/  FFMA.FTZ R115, R129, R4, R110 ;  /* 0x0000000481737223 */ /* 0x000fe2000001006e */
[--C-:B------:R-:W-:Y:S02]  /*1650*/  HADD2.F32 R110, -RZ, R103.reuse.H0_H0 ;  /* 0x20000067ff6e7230 */ /* 0x100fe40000004100 */
        /* <DEDUP_REMOVED lines=16> */
.L_x_18588:
[--C-:B-----5:R-:W-:Y:S02]  /*1760*/  HADD2.F32 R115, -RZ, R109.reuse.H0_H0 ;  /* 0x2000006dff737230 */ /* 0x120fe40000004100 */
[--C-:B-1----:R-:W-:Y:S02]  /*1770*/  HADD2.F32 R105, -RZ, R108.reuse.H0_H0 ;  /* 0x2000006cff697230 */ /* 0x102fe40000004100 */
[----:B------:R-:W-:Y:S02]  /*1780*/  HADD2.F32 R107, -RZ, R108.H1_H1 ;  /* 0x3000006cff6b7230 */ /* 0x000fe40000004100 */
[C---:B------:R-:W-:Y:S01]  /*1790*/  FMUL.FTZ R115, R0.reuse, R115 ;  /* 0x0000007300737220 */ /* 0x040fe20000410000 */
[----:B------:R-:W-:Y:S02]  /*17a0*/  HADD2.F32 R109, -RZ, R109.H1_H1 ;  /* 0x3000006dff6d7230 */ /* 0x000fe40000004100 */
[----:B------:R-:W-:Y:S01]  /*17b0*/  FMUL.FTZ R105, R0, R105 ;  /* 0x0000006900697220 */ /* 0x000fe20000410000 */
[----:B------:R-:W-:-:S02]  /*17c0*/  HADD2.F32 R129, -RZ, R110.H0_H0 ;  /* 0x2000006eff817230 */ /* 0x000fc40000004100 */
[C---:B------:R-:W-:Y:S01]  /*17d0*/  FMUL.FTZ R104, R0.reuse, R107 ;  /* 0x0000006b00687220 */ /* 0x040fe20000410000 */
[----:B------:R-:W-:Y:S02]  /*17e0*/  HADD2.F32 R141, -RZ, R110.H1_H1 ;  /* 0x3000006eff8d7230 */ /* 0x000fe40000004100 */
[C---:B------:R-:W-:Y:S01]  /*17f0*/  FMUL.FTZ R106, R0.reuse, R109 ;  /* 0x0000006d006a7220 */ /* 0x040fe20000410000 */
[--C-:B------:R-:W-:Y:S02]  /*1800*/  HADD2.F32 R153, -RZ, R111.reuse.H0_H0 ;  /* 0x2000006fff997230 */ /* 0x100fe40000004100 */
        /* <DEDUP_REMOVED lines=17> */
.L_x_18589:
        /* <DEDUP_REMOVED lines=123> */
.L_x_18614:
        /* <DEDUP_REMOVED lines=28> */
[----:B------:R-:W-:Y:S01]  /*2290*/  FADD.FTZ R139, -R0, R139 ;  /* 0x0000008b008b7221 */ /* 0x000fe20000010100 */
[C---:B0-----:R-:W-:Y:S01]  /*22a0*/  FMUL.FTZ R115, R119.reuse, R148 ;  /* 0x0000009477737220 */ /* 0x041fe20000410000 */
[C---:B------:R-:W-:Y:S01]  /*22b0*/  FMUL.FTZ R111, R119.reuse, R140 ;  /* 0x0000008c776f7220 */ /* 0x040fe20000410000 */
[----:B------:R-:W-:Y:S01]  /*22c0*/  FMUL.FTZ R146, R119, R146 ;  /* 0x0000009277927220 */ /* 0x000fe20000410000 */
[----:B--2---:R-:W-:-:S04]  /*22d0*/  IMAD.WIDE.U32 R108, R127, 0x10, R104 ;  /* 0x000000107f6c7825 */ /* 0x004fc800078e0068 */
        /* <DEDUP_REMOVED lines=18> */
[----:B------:R-:W-:-:S04]  /*2400*/  IMAD.WIDE.U32 R110, R117, 0x10, R104 ;  /* 0x00000010756e7825 */ /* 0x000fc800078e0068 */
[C---:B------:R-:W-:Y:S01]  /*2410*/  FMUL.FTZ R125, R119.reuse, R125 ;  /* 0x0000007d777d7220 */ /* 0x040fe20000410000 */
        /* <DEDUP_REMOVED lines=9> */
[----:B0-----:R-:W-:Y:S01]  /*24b0*/  F2FP.F16.F32.PACK_AB R106, R115, R114 ;  /* 0x00000072736a723e */ /* 0x001fe200000000ff */
        /* <DEDUP_REMOVED lines=9> */
[----:B------:R-:W-:Y:S01]  /*2550*/  FMUL.FTZ R118, R119, R118 ;  /* 0x0000007677767220 */ /* 0x000fe20000410000 */
[----:B------:R-:W-:Y:S01]  /*2560*/  F2FP.F16.F32.PACK_AB R113, R117, R112 ;  /* 0x000000707571723e */ /* 0x000fe200000000ff */
[C---:B------:R-:W-:Y:S01]  /*2570*/  FMUL.FTZ R124, R119.reuse, R124 ;  /* 0x0000007c777c7220 */ /* 0x040fe20000410000 */
[C---:B------:R-:W-:Y:S01]  /*2580*/  FMUL.FTZ R131, R119.reuse, R152 ;  /* 0x0000009877837220 */ /* 0x040fe20000410000 */
[----:B------:R-:W0:Y:S01]  /*2590*/  @!P2 LDC.64 R116, c[0x0][0x3c8] ;  /* 0x0000f200ff74ab82 */ /* 0x000e220000000a00 */
[C---:B------:R-:W-:Y:S01]  /*25a0*/  FMUL.FTZ R125, R119.reuse, R120 ;  /* 0x00000078777d7220 */ /* 0x040fe20000410000 */
[C---:B------:R-:W-:Y:S01]  /*25b0*/  FMUL.FTZ R134, R119.reuse, R134 ;  /* 0x0000008677867220 */ /* 0x040fe20000410000 */
[----:B------:R-:W-:Y:S01]  /*25c0*/  F2FP.F16.F32.PACK_AB R107, R156, R127 ;  /* 0x0000007f9c6b723e */ /* 0x000fe200000000ff */
        /* <DEDUP_REMOVED lines=13> */
[----:B------:R-:W-:Y:S01]  /*26a0*/  FMUL.FTZ R118, R119, R135 ;  /* 0x0000008777767220 */ /* 0x000fe20000410000 */
[----:B------:R-:W-:Y:S01]  /*26b0*/  F2FP.F16.F32.PACK_AB R124, R131, R124 ;  /* 0x0000007c837c723e */ /* 0x000fe200000000ff */
[----:B------:R-:W-:Y:S01]  /*26c0*/  FFMA.FTZ R112, R139, R88, R56 ;  /* 0x000000588b707223 */ /* 0x000fe20000010038 */
[----:B------:R-:W1:Y:S01]  /*26d0*/  LDC.64 R130, c[0x0][0x380] ;  /* 0x0000e000ff827b82 */ /* 0x000e620000000a00 */
[----:B------:R-:W-:Y:S01]  /*26e0*/  FFMA.FTZ R125, R127, R82, R50 ;  /* 0x000000527f7d7223 */ /* 0x000fe20000010032 */
[----:B------:R-:W-:Y:S01]  /*26f0*/  FFMA.FTZ R135, R138, R77, R45 ;  /* 0x0000004d8a877223 */ /* 0x000fe2000001002d */
[----:B------:R-:W-:Y:S01]  /*2700*/  FFMA.FTZ R127, R143, R78, R46 ;  /* 0x0000004e8f7f7223 */ /* 0x000fe2000001002e */
[----:B------:R-:W-:Y:S01]  /*2710*/  FFMA.FTZ R118, R118, R79, R47 ;  /* 0x0000004f76767223 */ /* 0x000fe2000001002f */
[----:B------:R-:W-:Y:S01]  /*2720*/  FMUL.FTZ R154, R119, R154 ;  /* 0x0000009a779a7220 */ /* 0x000fe20000410000 */
[----:B------:R-:W-:Y:S01]  /*2730*/  F2FP.F16.F32.PACK_AB R112, R123, R112 ;  /* 0x000000707b70723e */ /* 0x000fe200000000ff */
[----:B------:R-:W-:Y:S01]  /*2740*/  FMUL.FTZ R136, R119, R136 ;  /* 0x0000008877887220 */ /* 0x000fe20000410000 */
        /* <DEDUP_REMOVED lines=26> */
[----:B------:R-:W-:Y:S01]  /*28f0*/  F2FP.F16.F32.PACK_AB R121, R164, R121 ;  /* 0x00000079a479723e */ /* 0x000fe200000000ff */
[----:B------:R2:W-:Y:S01]  /*2900*/  STG.E.128 desc[UR6][R108.64], R104 ;  /* 0x000000686c007986 */ /* 0x0005e2000c101d06 */
[----:B------:R-:W-:Y:S02]  /*2910*/  F2FP.F16.F32.PACK_AB R120, R135, R120 ;  /* 0x000000788778723e */ /* 0x000fe400000000ff */
[----:B-1----:R-:W-:Y:S01]  /*2920*/  LEA R2, R130, R2, 0x2 ;  /* 0x0000000282027211 */ /* 0x002fe200078e10ff */
[----:B------:R2:W-:Y:S03]  /*2930*/  STG.E.128 desc[UR6][R110.64], R112 ;  /* 0x000000706e007986 */ /* 0x0005e6000c101d06 */
[----:B------:R-:W-:Y:S01]  /*2940*/  ISETP.GE.AND P0, PT, R2, R131, PT ;  /* 0x000000830200720c */ /* 0x000fe20003f06270 */
[----:B------:R2:W-:Y:S04]  /*2950*/  STG.E.128 desc[UR6][R128.64], R124 ;  /* 0x0000007c80007986 */ /* 0x0005e8000c101d06 */
[----:B------:R2:W-:Y:S08]  /*2960*/  STG.E.128 desc[UR6][R132.64], R120 ;  /* 0x0000007884007986 */ /* 0x0005f0000c101d06 */
[----:B------:R-:W-:Y:S05]  /*2970*/  @!P0 BRA `(.L_x_18591) ;  /* 0xffffffdc00188947 */ /* 0x000fea000383ffff */
[----:B------:R-:W-:Y:S05]  /*2980*/  EXIT ;  /* 0x000000000000794d */ /* 0x000fea0003800000 */
.L_x_18580:
        /* <DEDUP_REMOVED lines=8> */
.L_x_18602:
        /* <DEDUP_REMOVED lines=12> */
[----:B-----5:R-:W-:Y:S02]  /*2ad0*/  HADD2.F32 R137, -RZ, R104.H0_H0 ;  /* 0x20000068ff897230 */ /* 0x020fe40000004100 */
[--C-:B------:R-:W-:Y:S02]  /*2ae0*/  HADD2.F32 R135, -RZ, R105.reuse.H0_H0 ;  /* 0x20000069ff877230 */ /* 0x100fe40000004100 */
[----:B------:R-:W-:Y:S02]  /*2af0*/  HADD2.F32 R128, -RZ, R105.H1_H1 ;  /* 0x30000069ff807230 */ /* 0x000fe40000004100 */
[--C-:B------:R-:W-:Y:S02]  /*2b00*/  HADD2.F32 R133, -RZ, R106.reuse.H0_H0 ;  /* 0x2000006aff857230 */ /* 0x100fe40000004100 */
[----:B------:R-:W-:Y:S02]  /*2b10*/  HADD2.F32 R130, -RZ, R106.H1_H1 ;  /* 0x3000006aff827230 */ /* 0x000fe40000004100 */
[----:B------:R-:W-:-:S02]  /*2b20*/  HADD2.F32 R111, -RZ, R107.H0_H0 ;  /* 0x2000006bff6f7230 */ /* 0x000fc40000004100 */
[----:B------:R-:W-:Y:S02]  /*2b30*/  HADD2.F32 R110, -RZ, R107.H1_H1 ;  /* 0x3000006bff6e7230 */ /* 0x000fe40000004100 */
[----:B------:R-:W-:Y:S02]  /*2b40*/  HADD2.F32 R104, -RZ, R104.H1_H1 ;  /* 0x30000068ff687230 */ /* 0x000fe40000004100 */
[----:B--2---:R-:W-:Y:S02]  /*2b50*/  HADD2.F32 R0, -RZ, R100.H0_H0 ;  /* 0x20000064ff007230 */ /* 0x004fe40000004100 */
[----:B------:R-:W-:Y:S02]  /*2b60*/  HADD2.F32 R106, -RZ, R101.H0_H0 ;  /* 0x20000065ff6a7230 */ /* 0x000fe40000004100 */
[----:B------:R-:W-:Y:S02]  /*2b70*/  HADD2.F32 R108, -RZ, R102.H0_H0 ;  /* 0x20000066ff6c7230 */ /* 0x000fe40000004100 */
[----:B------:R-:W-:Y:S01]  /*2b80*/  FFMA.FTZ R137, R137, R32, R0 ;  /* 0x0000002089897223 */ /* 0x000fe20000010000 */
[----:B------:R-:W-:-:S02]  /*2b90*/  HADD2.F32 R132, -RZ, R103.H0_H0 ;  /* 0x20000067ff847230 */ /* 0x000fc40000004100 */
[----:B------:R-:W-:Y:S01]  /*2ba0*/  FFMA.FTZ R135, R135, R34, R106 ;  /* 0x0000002287877223 */ /* 0x000fe2000001006a */
[----:B------:R-:W-:Y:S02]  /*2bb0*/  HADD2.F32 R131, -RZ, R103.H1_H1 ;  /* 0x30000067ff837230 */ /* 0x000fe40000004100 */
[----:B------:R-:W-:Y:S01]  /*2bc0*/  FFMA.FTZ R133, R133, R28, R108 ;  /* 0x0000001c85857223 */ /* 0x000fe2000001006c */
[----:B------:R-:W-:Y:S02]  /*2bd0*/  HADD2.F32 R109, -RZ, R102.H1_H1 ;  /* 0x30000066ff6d7230 */ /* 0x000fe40000004100 */
[----:B------:R-:W-:Y:S01]  /*2be0*/  FFMA.FTZ R132, R111, R30, R132 ;  /* 0x0000001e6f847223 */ /* 0x000fe20000010084 */
        /* <DEDUP_REMOVED lines=11> */
.L_x_18593:
[----:B-----5:R-:W-:Y:S02]  /*2ca0*/  HADD2.F32 R137, -RZ, R104.H0_H0 ;  /* 0x20000068ff897230 */ /* 0x020fe40000004100 */
[--C-:B------:R-:W-:Y:S02]  /*2cb0*/  HADD2.F32 R135, -RZ, R105.reuse.H0_H0 ;  /* 0x20000069ff877230 */ /* 0x100fe40000004100 */
        /* <DEDUP_REMOVED lines=8> */
[--C-:B------:R-:W-:Y:S02]  /*2d40*/  HADD2.F32 R105, -RZ, R107.reuse.H0_H0 ;  /* 0x2000006bff697230 */ /* 0x100fe40000004100 */
        /* <DEDUP_REMOVED lines=9> */
.L_x_18594:
[----:B-1----:R-:W-:Y:S05]  /*2de0*/  BSYNC.RECONVERGENT B0 ;  /* 0x0000000000007941 */ /* 0x002fea0003800200 */
.L_x_18592:
        /* <DEDUP_REMOVED lines=13> */
[----:B-----5:R-:W-:Y:S02]  /*2ec0*/  HADD2.F32 R127, -RZ, R108.H0_H0 ;  /* 0x2000006cff7f7230 */ /* 0x020fe40000004100 */
[----:B-1----:R-:W-:Y:S02]  /*2ed0*/  HADD2.F32 R105, -RZ, R110.H0_H0 ;  /* 0x2000006eff697230 */ /* 0x002fe40000004100 */
[----:B------:R-:W-:Y:S02]  /*2ee0*/  HADD2.F32 R0, -RZ, R100.H0_H0 ;  /* 0x20000064ff007230 */ /* 0x000fe40000004100 */
[----:B------:R-:W-:Y:S02]  /*2ef0*/  HADD2.F32 R124, -RZ, R102.H0_H0 ;  /* 0x20000066ff7c7230 */ /* 0x000fe40000004100 */
[--C-:B------:R-:W-:Y:S02]  /*2f00*/  HADD2.F32 R125, -RZ, R109.reuse.H0_H0 ;  /* 0x2000006dff7d7230 */ /* 0x100fe40000004100 */
[----:B------:R-:W-:Y:S01]  /*2f10*/  FFMA.FTZ R127, R127, R24, R0 ;  /* 0x000000187f7f7223 */ /* 0x000fe20000010000 */
[----:B------:R-:W-:-:S02]  /*2f20*/  HADD2.F32 R120, -RZ, R109.H1_H1 ;  /* 0x3000006dff787230 */ /* 0x000fc40000004100 */
[----:B------:R-:W-:Y:S01]  /*2f30*/  FFMA.FTZ R124, R105, R20, R124 ;  /* 0x00000014697c7223 */ /* 0x000fe2000001007c */
[----:B------:R-:W-:Y:S02]  /*2f40*/  HADD2.F32 R108, -RZ, R108.H1_H1 ;  /* 0x3000006cff6c7230 */ /* 0x000fe40000004100 */
[----:B------:R-:W-:Y:S02]  /*2f50*/  HADD2.F32 R110, -RZ, R110.H1_H1 ;  /* 0x3000006eff6e7230 */ /* 0x000fe40000004100 */
[----:B------:R-:W-:Y:S02]  /*2f60*/  HADD2.F32 R104, -RZ, R101.H0_H0 ;  /* 0x20000065ff687230 */ /* 0x000fe40000004100 */
[--C-:B------:R-:W-:Y:S02]  /*2f70*/  HADD2.F32 R123, -RZ, R111.reuse.H0_H0 ;  /* 0x2000006fff7b7230 */ /* 0x100fe40000004100 */
[----:B------:R-:W-:Y:S02]  /*2f80*/  HADD2.F32 R122, -RZ, R111.H1_H1 ;  /* 0x3000006fff7a7230 */ /* 0x000fe40000004100 */
[----:B------:R-:W-:Y:S01]  /*2f90*/  FFMA.FTZ R125, R125, R26, R104 ;  /* 0x0000001a7d7d7223 */ /* 0x000fe20000010068 */
[----:B------:R-:W-:-:S02]  /*2fa0*/  HADD2.F32 R0, -RZ, R103.H0_H0 ;  /* 0x20000067ff007230 */ /* 0x000fc40000004100 */
[----:B------:R-:W-:Y:S02]  /*2fb0*/  HADD2.F32 R109, -RZ, R103.H1_H1 ;  /* 0x30000067ff6d7230 */ /* 0x000fe40000004100 */
        /* <DEDUP_REMOVED lines=13> */
.L_x_18595:
[----:B-----5:R-:W-:Y:S02]  /*3090*/  HADD2.F32 R127, -RZ, R108.H0_H0 ;  /* 0x2000006cff7f7230 */ /* 0x020fe40000004100 */
[----:B-1----:R-:W-:Y:S02]  /*30a0*/  HADD2.F32 R105, -RZ, R110.H0_H0 ;  /* 0x2000006eff697230 */ /* 0x002fe40000004100 */
[----:B------:R-:W-:Y:S02]  /*30b0*/  HADD2.F32 R108, -RZ, R108.H1_H1 ;  /* 0x3000006cff6c7230 */ /* 0x000fe40000004100 */
[----:B------:R-:W-:Y:S01]  /*30c0*/  FMUL.FTZ R127, R127, R24 ;  /* 0x000000187f7f7220 */ /* 0x000fe20000410000 */
[--C-:B------:R-:W-:Y:S02]  /*30d0*/  HADD2.F32 R125, -RZ, R109.reuse.H0_H0 ;  /* 0x2000006dff7d7230 */ /* 0x100fe40000004100 */
        /* <DEDUP_REMOVED lines=9> */
[----:B------:R-:W-:Y:S01]  /*3170*/  F2FP.F16.F32.PACK_AB R104, R118, R127 ;  /* 0x0000007f7668723e */ /* 0x000fe200000000ff */
[----:B------:R-:W-:Y:S01]  /*3180*/  FMUL.FTZ R123, R123, R22 ;  /* 0x000000167b7b7220 */ /* 0x000fe20000410000 */
[----:B------:R-:W-:Y:S01]  /*3190*/  F2FP.F16.F32.PACK_AB R105, R120, R125 ;  /* 0x0000007d7869723e */ /* 0x000fe200000000ff */
[----:B------:R-:W-:Y:S01]  /*31a0*/  FMUL.FTZ R122, R122, R23 ;  /* 0x000000177a7a7220 */ /* 0x000fe20000410000 */
[----:B------:R-:W-:-:S04]  /*31b0*/  F2FP.F16.F32.PACK_AB R106, R121, R124 ;  /* 0x0000007c796a723e */ /* 0x000fc800000000ff */
[----:B------:R-:W-:-:S07]  /*31c0*/  F2FP.F16.F32.PACK_AB R107, R122, R123 ;  /* 0x0000007b7a6b723e */ /* 0x000fce00000000ff */
.L_x_18596:
        /* <DEDUP_REMOVED lines=11> */
[----:B------:R-:W-:Y:S02]  /*3280*/  HADD2.F32 R104, -RZ, R100.H0_H0 ;  /* 0x20000064ff687230 */ /* 0x000fe40000004100 */
[----:B------:R-:W-:Y:S02]  /*3290*/  HADD2.F32 R134, -RZ, R101.H0_H0 ;  /* 0x20000065ff867230 */ /* 0x000fe40000004100 */
[----:B------:R-:W-:Y:S02]  /*32a0*/  HADD2.F32 R0, -RZ, R109.H1_H1 ;  /* 0x3000006dff007230 */ /* 0x000fe40000004100 */
[----:B------:R-:W-:Y:S01]  /*32b0*/  FFMA.FTZ R149, R149, R16, R104 ;  /* 0x0000001095957223 */ /* 0x000fe20000010068 */
[----:B------:R-:W-:-:S02]  /*32c0*/  HADD2.F32 R145, -RZ, R110.H0_H0 ;  /* 0x2000006eff917230 */ /* 0x000fc40000004100 */
        /* <DEDUP_REMOVED lines=22> */
.L_x_18597:
[----:B-----5:R-:W-:Y:S02]  /*3430*/  HADD2.F32 R149, -RZ, R108.H0_H0 ;  /* 0x2000006cff957230 */ /* 0x020fe40000004100 */
[----:B------:R-:W-:Y:S02]  /*3440*/  HADD2.F32 R145, -RZ, R110.H0_H0 ;  /* 0x2000006eff917230 */ /* 0x000fe40000004100 */
[----:B------:R-:W-:Y:S02]  /*3450*/  HADD2.F32 R108, -RZ, R108.H1_H1 ;  /* 0x3000006cff6c7230 */ /* 0x000fe40000004100 */
[----:B------:R-:W-:Y:S01]  /*3460*/  FMUL.FTZ R149, R149, R16 ;  /* 0x0000001095957220 */ /* 0x000fe20000410000 */
[--C-:B-1----:R-:W-:Y:S02]  /*3470*/  HADD2.F32 R105, -RZ, R109.reuse.H0_H0 ;  /* 0x2000006dff697230 */ /* 0x102fe40000004100 */
        /* <DEDUP_REMOVED lines=15> */
.L_x_18598:
        /* <DEDUP_REMOVED lines=16> */
[----:B------:R-:W-:Y:S01]  /*3670*/  FFMA.FTZ R116, R105, R8, R116 ;  /* 0x0000000869747223 */ /* 0x000fe20000010074 */
[----:B------:R-:W-:Y:S02]  /*3680*/  HADD2.F32 R114, -RZ, R110.H1_H1 ;  /* 0x3000006eff727230 */ /* 0x000fe40000004100 */
[----:B------:R-:W-:Y:S01]  /*3690*/  FFMA.FTZ R108, R107, R10, R108 ;  /* 0x0000000a6b6c7223 */ /* 0x000fe2000001006c */
[----:B------:R-:W-:Y:S02]  /*36a0*/  HADD2.F32 R104, -RZ, R109.H1_H1 ;  /* 0x3000006dff687230 */ /* 0x000fe40000004100 */
[----:B------:R-:W-:Y:S01]  /*36b0*/  FFMA.FTZ R115, R115, R4, R106 ;  /* 0x0000000473737223 */ /* 0x000fe2000001006a */
[--C-:B------:R-:W-:Y:S02]  /*36c0*/  HADD2.F32 R117, -RZ, R111.reuse.H0_H0 ;  /* 0x2000006fff757230 */ /* 0x100fe40000004100 */
[----:B------:R-:W-:-:S02]  /*36d0*/  HADD2.F32 R110, -RZ, R111.H1_H1 ;  /* 0x3000006fff6e7230 */ /* 0x000fc40000004100 */
[--C-:B------:R-:W-:Y:S02]  /*36e0*/  HADD2.F32 R106, -RZ, R103.reuse.H0_H0 ;  /* 0x20000067ff6a7230 */ /* 0x100fe40000004100 */
[----:B------:R-:W-:Y:S02]  /*36f0*/  HADD2.F32 R107, -RZ, R103.H1_H1 ;  /* 0x30000067ff6b7230 */ /* 0x000fe40000004100 */
        /* <DEDUP_REMOVED lines=13> */
.L_x_18599:
[--C-:B-----5:R-:W-:Y:S02]  /*37d0*/  HADD2.F32 R115, -RZ, R110.reuse.H0_H0 ;  /* 0x2000006eff737230 */ /* 0x120fe40000004100 */
[----:B------:R-:W-:Y:S02]  /*37e0*/  HADD2.F32 R114, -RZ, R110.H1_H1 ;  /* 0x3000006eff727230 */ /* 0x000fe40000004100 */
[--C-:B-1----:R-:W-:Y:S02]  /*37f0*/  HADD2.F32 R105, -RZ, R108.reuse.H0_H0 ;  /* 0x2000006cff697230 */ /* 0x102fe40000004100 */
[----:B------:R-:W-:Y:S01]  /*3800*/  FMUL.FTZ R115, R115, R4 ;  /* 0x0000000473737220 */ /* 0x000fe20000410000 */
[----:B------:R-:W-:Y:S02]  /*3810*/  HADD2.F32 R0, -RZ, R108.H1_H1 ;  /* 0x3000006cff007230 */ /* 0x000fe40000004100 */
[----:B------:R-:W-:Y:S01]  /*3820*/  FMUL.FTZ R114, R114, R5 ;  /* 0x0000000572727220 */ /* 0x000fe20000410000 */
[----:B------:R-:W-:-:S02]  /*3830*/  HADD2.F32 R107, -RZ, R109.H0_H0 ;  /* 0x2000006dff6b7230 */ /* 0x000fc40000004100 */
        /* <DEDUP_REMOVED lines=13> */
.L_x_18600:
        /* <DEDUP_REMOVED lines=123> */
.L_x_18626:
        /* <DEDUP_REMOVED lines=65> */
[----:B------:R-:W-:Y:S01]  /*44d0*/  F2FP.F16.F32.PACK_AB R115, R142, R115 ;  /* 0x000000738e73723e */ /* 0x000fe200000000ff */
[----:B------:R-:W-:-:S04]  /*44e0*/  IMAD.WIDE.U32 R138, R151, 0x10, R104 ;  /* 0x00000010978a7825 */ /* 0x000fc800078e0068 */
[----:B------:R-:W-:Y:S01]  /*44f0*/  FFMA.FTZ R105, R135, R98, R66 ;  /* 0x0000006287697223 */ /* 0x000fe20000010042 */
[C---:B------:R-:W-:Y:S01]  /*4500*/  FMUL.FTZ R118, R120.reuse, R118 ;  /* 0x0000007678767220 */ /* 0x040fe20000410000 */
[C---:B------:R-:W-:Y:S01]  /*4510*/  FMUL.FTZ R127, R120.reuse, R127 ;  /* 0x0000007f787f7220 */ /* 0x040fe20000410000 */
[----:B------:R-:W-:Y:S01]  /*4520*/  FMUL.FTZ R123, R120, R123 ;  /* 0x0000007b787b7220 */ /* 0x000fe20000410000 */
[----:B-1----:R-:W-:Y:S01]  /*4530*/  F2FP.F16.F32.PACK_AB R106, R114, R141 ;  /* 0x0000008d726a723e */ /* 0x002fe200000000ff */
[----:B------:R-:W-:Y:S01]  /*4540*/  FMUL.FTZ R114, R120, R131 ;  /* 0x0000008378727220 */ /* 0x000fe20000410000 */
[----:B------:R-:W-:Y:S01]  /*4550*/  F2FP.F16.F32.PACK_AB R105, R128, R105 ;  /* 0x000000698069723e */ /* 0x000fe200000000ff */
[----:B------:R-:W-:Y:S01]  /*4560*/  FMUL.FTZ R142, R120, R143 ;  /* 0x0000008f788e7220 */ /* 0x000fe20000410000 */
[----:B------:R-:W1:Y:S01]  /*4570*/  @!P2 LDC.64 R128, c[0x0][0x3c8] ;  /* 0x0000f200ff80ab82 */ /* 0x000e620000000a00 */
[----:B------:R-:W-:Y:S01]  /*4580*/  F2FP.F16.F32.PACK_AB R107, R140, R157 ;  /* 0x0000009d8c6b723e */ /* 0x000fe200000000ff */
        /* <DEDUP_REMOVED lines=17> */
[----:B------:R-:W-:Y:S01]  /*46a0*/  F2FP.F16.F32.PACK_AB R112, R119, R112 ;  /* 0x000000707770723e */ /* 0x000fe200000000ff */
[----:B------:R-:W-:Y:S01]  /*46b0*/  FMUL.FTZ R145, R120, R145 ;  /* 0x0000009178917220 */ /* 0x000fe20000410000 */
[----:B------:R-:W-:Y:S01]  /*46c0*/  F2FP.F16.F32.PACK_AB R141, R118, R123 ;  /* 0x0000007b768d723e */ /* 0x000fe200000000ff */
[----:B------:R-:W-:Y:S01]  /*46d0*/  FFMA.FTZ R121, R126, R81, R49 ;  /* 0x000000517e797223 */ /* 0x000fe20000010031 */
[----:B------:R-:W2:Y:S01]  /*46e0*/  LDC.64 R118, c[0x0][0x380] ;  /* 0x0000e000ff767b82 */ /* 0x000ea20000000a00 */
[----:B------:R-:W-:Y:S01]  /*46f0*/  F2FP.F16.F32.PACK_AB R114, R140, R133 ;  /* 0x000000858c72723e */ /* 0x000fe200000000ff */
[----:B------:R-:W-:Y:S01]  /*4700*/  FFMA.FTZ R140, R149, R80, R48 ;  /* 0x00000050958c7223 */ /* 0x000fe20000010030 */
[C---:B0-----:R-:W-:Y:S01]  /*4710*/  FMUL.FTZ R146, R120.reuse, R165 ;  /* 0x000000a578927220 */ /* 0x041fe20000410000 */
[C---:B------:R-:W-:Y:S01]  /*4720*/  FMUL.FTZ R147, R120.reuse, R147 ;  /* 0x0000009378937220 */ /* 0x040fe20000410000 */
[C---:B------:R-:W-:Y:S01]  /*4730*/  FMUL.FTZ R125, R120.reuse, R134 ;  /* 0x00000086787d7220 */ /* 0x040fe20000410000 */
        /* <DEDUP_REMOVED lines=29> */
[----:B--2---:R-:W-:Y:S01]  /*4910*/  LEA R2, R118, R2, 0x2 ;  /* 0x0000000276027211 */ /* 0x004fe200078e10ff */
[----:B------:R3:W-:Y:S03]  /*4920*/  STG.E.128 desc[UR6][R110.64], R112 ;  /* 0x000000706e007986 */ /* 0x0007e6000c101d06 */
[----:B------:R-:W-:Y:S01]  /*4930*/  ISETP.GE.AND P0, PT, R2, R119, PT ;  /* 0x000000770200720c */ /* 0x000fe20003f06270 */
[----:B------:R3:W-:Y:S04]  /*4940*/  STG.E.128 desc[UR6][R116.64], R140 ;  /* 0x0000008c74007986 */ /* 0x0007e8000c101d06 */
[----:B------:R3:W-:Y:S08]  /*4950*/  STG.E.128 desc[UR6][R138.64], R124 ;  /* 0x0000007c8a007986 */ /* 0x0007f0000c101d06 */
[----:B------:R-:W-:Y:S05]  /*4960*/  @!P0 BRA `(.L_x_18602) ;  /* 0xffffffe000288947 */ /* 0x000fea000383ffff */
[----:B------:R-:W-:Y:S05]  /*4970*/  EXIT ;  /* 0x000000000000794d */ /* 0x000fea0003800000 */
.L_x_18590:
        /* <DEDUP_REMOVED lines=8> */
.L_x_18604:
[----:B------:R-:W-:Y:S05]  /*4a00*/  BSYNC B0 ;  /* 0x0000000000007941 */ /* 0x000fea0003800000 */
.L_x_18603:
        /* <DEDUP_REMOVED lines=8> */
.L_x_18605:
[----:B------:R-:W-:Y:S02]  /*4a90*/  HFMA2 R105, -RZ, RZ, 0, 2.384185791015625e-07 ;  /* 0x00000004ff697431 */ /* 0x000fe400000001ff */
[----:B------:R-:W-:-:S05]  /*4aa0*/  FADD.FTZ R140, R104, R0 ;  /* 0x00000000688c7221 */ /* 0x000fca0000010000 */
[----:B------:R-:W-:-:S07]  /*4ab0*/  MOV R104, R140 ;  /* 0x0000008c00687202 */ /* 0x000fce0000000f00 */
[----:B------:R-:W-:Y:S05]  /*4ac0*/  WARPSYNC.COLLECTIVE R107, `(.L_x_18606) ;  /* 0x000000006b087348 */ /* 0x000fea0003c00000 */
[----:B------:R0:W1:Y:S02]  /*4ad0*/  SHFL.BFLY P0, R0, R104, R105, R106 ;  /* 0x0c00006968007389 */ /* 0x000064000000006a */
[----:B01----:R-:W-:Y:S05]  /*4ae0*/  ENDCOLLECTIVE ;  /* 0x000000000000791b */ /* 0x003fea0003800000 */
.L_x_18606:
[----:B------:R-:W-:Y:S02]  /*4af0*/  HFMA2 R105, -RZ, RZ, 0, 4.76837158203125e-07 ;  /* 0x00000008ff697431 */ /* 0x000fe400000001ff */
[----:B------:R-:W-:-:S05]  /*4b00*/  FADD.FTZ R144, R140, R0 ;  /* 0x000000008c907221 */ /* 0x000fca0000010000 */
[----:B------:R-:W-:-:S07]  /*4b10*/  MOV R104, R144 ;  /* 0x0000009000687202 */ /* 0x000fce0000000f00 */
[----:B------:R-:W-:Y:S05]  /*4b20*/  WARPSYNC.COLLECTIVE R107, `(.L_x_18607) ;  /* 0x000000006b087348 */ /* 0x000fea0003c00000 */
[----:B------:R0:W1:Y:S02]  /*4b30*/  SHFL.BFLY P0, R0, R104, R105, R106 ;  /* 0x0c00006968007389 */ /* 0x000064000000006a */
[----:B01----:R-:W-:Y:S05]  /*4b40*/  ENDCOLLECTIVE ;  /* 0x000000000000791b */ /* 0x003fea0003800000 */
.L_x_18607:
[----:B------:R-:W-:Y:S02]  /*4b50*/  HFMA2 R105, -RZ, RZ, 0, 9.5367431640625e-07 ;  /* 0x00000010ff697431 */ /* 0x000fe400000001ff */
[----:B------:R-:W-:-:S05]  /*4b60*/  FADD.FTZ R146, R144, R0 ;  /* 0x0000000090927221 */ /* 0x000fca0000010000 */
[----:B------:R-:W-:-:S07]  /*4b70*/  MOV R104, R146 ;  /* 0x0000009200687202 */ /* 0x000fce0000000f00 */
[----:B------:R-:W-:Y:S05]  /*4b80*/  WARPSYNC.COLLECTIVE R107, `(.L_x_18608) ;  /* 0x000000006b087348 */ /* 0x000fea0003c00000 */
[----:B------:R0:W1:Y:S02]  /*4b90*/  SHFL.BFLY P0, R0, R104, R105, R106 ;  /* 0x0c00006968007389 */ /* 0x000064000000006a */
[----:B01----:R-:W-:Y:S05]  /*4ba0*/  ENDCOLLECTIVE ;  /* 0x000000000000791b */ /* 0x003fea0003800000 */
.L_x_18608:
        /* <DEDUP_REMOVED lines=70> */
.L_x_18609:
[----:B------:R-:W-:Y:S02]  /*5010*/  HFMA2 R105, -RZ, RZ, 0, 1.1920928955078125e-07 ;  /* 0x00000002ff697431 */ /* 0x000fe400000001ff */
[----:B------:R-:W-:-:S05]  /*5020*/  FADD.FTZ R140, R104, R0 ;  /* 0x00000000688c7221 */ /* 0x000fca0000010000 */
[----:B------:R-:W-:-:S07]  /*5030*/  MOV R104, R140 ;  /* 0x0000008c00687202 */ /* 0x000fce0000000f00 */
[----:B------:R-:W-:Y:S05]  /*5040*/  WARPSYNC.COLLECTIVE R107, `(.L_x_18610) ;  /* 0x000000006b087348 */ /* 0x000fea0003c00000 */
[----:B------:R0:W1:Y:S02]  /*5050*/  SHFL.BFLY P0, R0, R104, R105, R106 ;  /* 0x0c00006968007389 */ /* 0x000064000000006a */
[----:B01----:R-:W-:Y:S05]  /*5060*/  ENDCOLLECTIVE ;  /* 0x000000000000791b */ /* 0x003fea0003800000 */
.L_x_18610:
[----:B------:R-:W-:Y:S02]  /*5070*/  HFMA2 R105, -RZ, RZ, 0, 2.384185791015625e-07 ;  /* 0x00000004ff697431 */ /* 0x000fe400000001ff */
[----:B------:R-:W-:-:S05]  /*5080*/  FADD.FTZ R141, R140, R0 ;  /* 0x000000008c8d7221 */ /* 0x000fca0000010000 */
[----:B------:R-:W-:-:S07]  /*5090*/  MOV R104, R141 ;  /* 0x0000008d00687202 */ /* 0x000fce0000000f00 */
[----:B------:R-:W-:Y:S05]  /*50a0*/  WARPSYNC.COLLECTIVE R107, `(.L_x_18611) ;  /* 0x000000006b087348 */ /* 0x000fea0003c00000 */
[----:B------:R0:W1:Y:S02]  /*50b0*/  SHFL.BFLY P0, R0, R104, R105, R106 ;  /* 0x0c00006968007389 */ /* 0x000064000000006a */
[----:B01----:R-:W-:Y:S05]  /*50c0*/  ENDCOLLECTIVE ;  /* 0x000000000000791b */ /* 0x003fea0003800000 */
.L_x_18611:
[----:B------:R-:W-:Y:S02]  /*50d0*/  HFMA2 R105, -RZ, RZ, 0, 4.76837158203125e-07 ;  /* 0x00000008ff697431 */ /* 0x000fe400000001ff */
[----:B------:R-:W-:-:S05]  /*50e0*/  FADD.FTZ R144, R141, R0 ;  /* 0x000000008d907221 */ /* 0x000fca0000010000 */
[----:B------:R-:W-:-:S07]  /*50f0*/  MOV R104, R144 ;  /* 0x0000009000687202 */ /* 0x000fce0000000f00 */
[----:B------:R-:W-:Y:S05]  /*5100*/  WARPSYNC.COLLECTIVE R107, `(.L_x_18612) ;  /* 0x000000006b087348 */ /* 0x000fea0003c00000 */
[----:B------:R0:W1:Y:S02]  /*5110*/  SHFL.BFLY P0, R0, R104, R105, R106 ;  /* 0x0c00006968007389 */ /* 0x000064000000006a */
[----:B01----:R-:W-:Y:S05]  /*5120*/  ENDCOLLECTIVE ;  /* 0x000000000000791b */ /* 0x003fea0003800000 */
.L_x_18612:
[----:B------:R-:W-:Y:S02]  /*5130*/  HFMA2 R105, -RZ, RZ, 0, 9.5367431640625e-07 ;  /* 0x00000010ff697431 */ /* 0x000fe400000001ff */
[----:B------:R-:W-:-:S05]  /*5140*/  FADD.FTZ R146, R144, R0 ;  /* 0x0000000090927221 */ /* 0x000fca0000010000 */
[----:B------:R-:W-:-:S07]  /*5150*/  MOV R104, R146 ;  /* 0x0000009200687202 */ /* 0x000fce0000000f00 */
[----:B------:R-:W-:Y:S05]  /*5160*/  WARPSYNC.COLLECTIVE R107, `(.L_x_18613) ;  /* 0x000000006b087348 */ /* 0x000fea0003c00000 */
[----:B------:R0:W1:Y:S02]  /*5170*/  SHFL.BFLY P0, R0, R104, R105, R106 ;  /* 0x0c00006968007389 */ /* 0x000064000000006a */
[----:B01----:R-:W-:Y:S05]  /*5180*/  ENDCOLLECTIVE ;  /* 0x000000000000791b */ /* 0x003fea0003800000 */
.L_x_18613:
[----:B------:R-:W-:Y:S05]  /*5190*/  BRA `(.L_x_18614) ;  /* 0xffffffcc00cc7947 */ /* 0x000fea000383ffff */
.L_x_18601:
        /* <DEDUP_REMOVED lines=8> */
.L_x_18616:
[----:B------:R-:W-:Y:S05]  /*5220*/  BSYNC B0 ;  /* 0x0000000000007941 */ /* 0x000fea0003800000 */
.L_x_18615:
        /* <DEDUP_REMOVED lines=8> */
.L_x_18617:
[----:B------:R-:W-:Y:S02]  /*52b0*/  HFMA2 R105, -RZ, RZ, 0, 2.384185791015625e-07 ;  /* 0x00000004ff697431 */ /* 0x000fe400000001ff */
[----:B------:R-:W-:-:S05]  /*52c0*/  FADD.FTZ R140, R104, R0 ;  /* 0x00000000688c7221 */ /* 0x000fca0000010000 */
[----:B------:R-:W-:-:S07]  /*52d0*/  MOV R104, R140 ;  /* 0x0000008c00687202 */ /* 0x000fce0000000f00 */
[----:B------:R-:W-:Y:S05]  /*52e0*/  WARPSYNC.COLLECTIVE R107, `(.L_x_18618) ;  /* 0x000000006b087348 */ /* 0x000fea0003c00000 */
[----:B------:R0:W1:Y:S02]  /*52f0*/  SHFL.BFLY P0, R0, R104, R105, R106 ;  /* 0x0c00006968007389 */ /* 0x000064000000006a */
[----:B01----:R-:W-:Y:S05]  /*5300*/  ENDCOLLECTIVE ;  /* 0x000000000000791b */ /* 0x003fea0003800000 */
.L_x_18618:
[----:B------:R-:W-:Y:S02]  /*5310*/  HFMA2 R105, -RZ, RZ, 0, 4.76837158203125e-07 ;  /* 0x00000008ff697431 */ /* 0x000fe400000001ff */
[----:B------:R-:W-:-:S05]  /*5320*/  FADD.FTZ R144, R140, R0 ;  /* 0x000000008c907221 */ /* 0x000fca0000010000 */
[----:B------:R-:W-:-:S07]  /*5330*/  MOV R104, R144 ;  /* 0x0000009000687202 */ /* 0x000fce0000000f00 */
[----:B------:R-:W-:Y:S05]  /*5340*/  WARPSYNC.COLLECTIVE R107, `(.L_x_18619) ;  /* 0x000000006b087348 */ /* 0x000fea0003c00000 */
[----:B------:R0:W1:Y:S02]  /*5350*/  SHFL.BFLY P0, R0, R104, R105, R106 ;  /* 0x0c00006968007389 */ /* 0x000064000000006a */
[----:B01----:R-:W-:Y:S05]  /*5360*/  ENDCOLLECTIVE ;  /* 0x000000000000791b */ /* 0x003fea0003800000 */
.L_x_18619:
[----:B------:R-:W-:Y:S02]  /*5370*/  HFMA2 R105, -RZ, RZ, 0, 9.5367431640625e-07 ;  /* 0x00000010ff697431 */ /* 0x000fe400000001ff */
[----:B------:R-:W-:-:S05]  /*5380*/  FADD.FTZ R146, R144, R0 ;  /* 0x0000000090927221 */ /* 0x000fca0000010000 */
[----:B------:R-:W-:-:S07]  /*5390*/  MOV R104, R146 ;  /* 0x0000009200687202 */ /* 0x000fce0000000f00 */
[----:B------:R-:W-:Y:S05]  /*53a0*/  WARPSYNC.COLLECTIVE R107, `(.L_x_18620) ;  /* 0x000000006b087348 */ /* 0x000fea0003c00000 */
[----:B------:R0:W1:Y:S02]  /*53b0*/  SHFL.BFLY P0, R0, R104, R105, R106 ;  /* 0x0c00006968007389 */ /* 0x000064000000006a */
[----:B01----:R-:W-:Y:S05]  /*53c0*/  ENDCOLLECTIVE ;  /* 0x000000000000791b */ /* 0x003fea0003800000 */
.L_x_18620:
        /* <DEDUP_REMOVED lines=70> */
.L_x_18621:
[----:B------:R-:W-:Y:S02]  /*5830*/  HFMA2 R105, -RZ, RZ, 0, 1.1920928955078125e-07 ;  /* 0x00000002ff697431 */ /* 0x000fe400000001ff */
[----:B------:R-:W-:-:S05]  /*5840*/  FADD.FTZ R140, R104, R0 ;  /* 0x00000000688c7221 */ /* 0x000fca0000010000 */
[----:B------:R-:W-:-:S07]  /*5850*/  MOV R104, R140 ;  /* 0x0000008c00687202 */ /* 0x000fce0000000f00 */
[----:B------:R-:W-:Y:S05]  /*5860*/  WARPSYNC.COLLECTIVE R107, `(.L_x_18622) ;  /* 0x000000006b087348 */ /* 0x000fea0003c00000 */
[----:B------:R0:W1:Y:S02]  /*5870*/  SHFL.BFLY P0, R0, R104, R105, R106 ;  /* 0x0c00006968007389 */ /* 0x000064000000006a */
[----:B01----:R-:W-:Y:S05]  /*5880*/  ENDCOLLECTIVE ;  /* 0x000000000000791b */ /* 0x003fea0003800000 */
.L_x_18622:
[----:B------:R-:W-:Y:S02]  /*5890*/  HFMA2 R105, -RZ, RZ, 0, 2.384185791015625e-07 ;  /* 0x00000004ff697431 */ /* 0x000fe400000001ff */
[----:B------:R-:W-:-:S05]  /*58a0*/  FADD.FTZ R141, R140, R0 ;  /* 0x000000008c8d7221 */ /* 0x000fca0000010000 */
[----:B------:R-:W-:-:S07]  /*58b0*/  MOV R104, R141 ;  /* 0x0000008d00687202 */ /* 0x000fce0000000f00 */
[----:B------:R-:W-:Y:S05]  /*58c0*/  WARPSYNC.COLLECTIVE R107, `(.L_x_18623) ;  /* 0x000000006b087348 */ /* 0x000fea0003c00000 */
[----:B------:R0:W1:Y:S02]  /*58d0*/  SHFL.BFLY P0, R0, R104, R105, R106 ;  /* 0x0c00006968007389 */ /* 0x000064000000006a */
[----:B01----:R-:W-:Y:S05]  /*58e0*/  ENDCOLLECTIVE ;  /* 0x000000000000791b */ /* 0x003fea0003800000 */
.L_x_18623:
[----:B------:R-:W-:Y:S02]  /*58f0*/  HFMA2 R105, -RZ, RZ, 0, 4.76837158203125e-07 ;  /* 0x00000008ff697431 */ /* 0x000fe400000001ff */
[----:B------:R-:W-:-:S05]  /*5900*/  FADD.FTZ R144, R141, R0 ;  /* 0x000000008d907221 */ /* 0x000fca0000010000 */
[----:B------:R-:W-:-:S07]  /*5910*/  MOV R104, R144 ;  /* 0x0000009000687202 */ /* 0x000fce0000000f00 */
[----:B------:R-:W-:Y:S05]  /*5920*/  WARPSYNC.COLLECTIVE R107, `(.L_x_18624) ;  /* 0x000000006b087348 */ /* 0x000fea0003c00000 */
[----:B------:R0:W1:Y:S02]  /*5930*/  SHFL.BFLY P0, R0, R104, R105, R106 ;  /* 0x0c00006968007389 */ /* 0x000064000000006a */
[----:B01----:R-:W-:Y:S05]  /*5940*/  ENDCOLLECTIVE ;  /* 0x000000000000791b */ /* 0x003fea0003800000 */
.L_x_18624:
[----:B------:R-:W-:Y:S02]  /*5950*/  HFMA2 R105, -RZ, RZ, 0, 9.5367431640625e-07 ;  /* 0x00000010ff697431 */ /* 0x000fe400000001ff */
[----:B------:R-:W-:-:S05]  /*5960*/  FADD.FTZ R146, R144, R0 ;  /* 0x0000000090927221 */ /* 0x000fca0000010000 */
[----:B------:R-:W-:-:S07]  /*5970*/  MOV R104, R146 ;  /* 0x0000009200687202 */ /* 0x000fce0000000f00 */
[----:B------:R-:W-:Y:S05]  /*5980*/  WARPSYNC.COLLECTIVE R107, `(.L_x_18625) ;  /* 0x000000006b087348 */ /* 0x000fea0003c00000 */
[----:B------:R0:W1:Y:S02]  /*5990*/  SHFL.BFLY P0, R0, R104, R105, R106 ;  /* 0x0c00006968007389 */ /* 0x000064000000006a */
[----:B01----:R-:W-:Y:S05]  /*59a0*/  ENDCOLLECTIVE ;  /* 0x000000000000791b */ /* 0x003fea0003800000 */
.L_x_18625:
[----:B------:R-:W-:Y:S01]  /*59b0*/  MOV R153, R0 ;  /* 0x0000000000997202 */ /* 0x000fe20000000f00 */
[----:B------:R-:W-:Y:S06]  /*59c0*/  BRA `(.L_x_18626) ;  /* 0xffffffe400bc7947 */ /* 0x000fec000383ffff */
.L_x_18627:
        /* <DEDUP_REMOVED lines=11> */
.L_x_37313:


//--------------------- .text._ZN10layer_norm13ln_fwd_kernelINS_13Kernel_traitsIf6__halfS2_S2_fjLj1024ELj1ELj4ELj1ELj16ENS_18Kernel_traits_baseILj1024EfS2_S2_S2_fjLj128EEEEELb0ELb1ELb1ELb0EEEvNS_9FwdParamsE --------------------------
	.section	.text._ZN10layer_norm13ln_fwd_kernelINS_13Kernel_traitsIf6__halfS2_S2_fjLj1024ELj1ELj4ELj1ELj16ENS_18Kernel_traits_baseILj1024EfS2_S2_S2_fjLj128EEEEELb0ELb1ELb1ELb0EEEvNS_9FwdParamsE,"ax",@progbits
	.align	128
        .global         _ZN10layer_norm13ln_fwd_kernelINS_13Kernel_traitsIf6__halfS2_S2_fjLj1024ELj1ELj4ELj1ELj16ENS_18Kernel_traits_baseILj1024EfS2_S2_S2_fjLj128EEEEELb0ELb1ELb1ELb0EEEvNS_9FwdParamsE
        .type           _ZN10layer_norm13ln_fwd_kernelINS_13Kernel_traitsIf6__halfS2_S2_fjLj1024ELj1ELj4ELj1ELj16ENS_18Kernel_traits_baseILj1024EfS2_S2_S2_fjLj128EEEEELb0ELb1ELb1ELb0EEEvNS_9FwdParamsE,@function
        .size           _ZN10layer_norm13ln_fwd_kernelINS_13Kernel_traitsIf6__halfS2_S2_fjLj1024ELj1ELj4ELj1ELj16ENS_18Kernel_traits_baseILj1024EfS2_S2_S2_fjLj128EEEEELb0ELb1ELb1ELb0EEEvNS_9FwdParamsE,(.L_x_37314 - _ZN10layer_norm13ln_fwd_kernelINS_13Kernel_traitsIf6__halfS2_S2_fjLj1024ELj1ELj4ELj1ELj16ENS_18Kernel_traits_baseILj1024EfS2_S2_S2_fjLj128EEEEELb0ELb1ELb1ELb0EEEvNS_9FwdParamsE)
        .other          _ZN10layer_norm13ln_fwd_kernelINS_13Kernel_traitsIf6__halfS2_S2_fjLj1024ELj1ELj4ELj1ELj16ENS_18Kernel_traits_baseILj1024EfS2_S2_S2_fjLj128EEEEELb0ELb1ELb1ELb0EEEvNS_9FwdParamsE,@"STO_CUDA_ENTRY STV_DEFAULT"
_ZN10layer_norm13ln_fwd_kernelINS_13Kernel_traitsIf6__halfS2_S2_fjLj1024ELj1ELj4ELj1ELj16ENS_18Kernel_traits_baseILj1024EfS2_S2_S2_fjLj128EEEEELb0ELb1ELb1ELb0EEEvNS_9FwdParamsE:
.text._ZN10layer_norm13ln_fwd_kernelINS_13Kernel_traitsIf6__halfS2_S2_fjLj1024ELj1ELj4ELj1ELj16ENS_18Kernel_traits_baseILj1024EfS2_S2_S2_fjLj128EEEEELb0ELb1ELb1ELb0EEEvNS_9FwdParamsE:
        /* <DEDUP_REMOVED lines=76> */
.L_x_18629:
        /* <DEDUP_REMOVED lines=56> */
.L_x_18630:
[----:B------:R-:W-:Y:S05]  /*0840*/  BSYNC.RECONVERGENT B0 ;  /* 0x0000000000007941 */ /* 0x000fea0003800200 */
.L_x_18628:
[----:B------:R-:W1:Y:S02]  /*0850*/  LDCU UR4, c[0x0][0x384] ;  /* 0x00007080ff0477ac */ /* 0x000e640008000800 */
[----:B-1----:R-:W-:-:S13]  /*0860*/  ISETP.GE.AND P0, PT, R141, UR4, PT ;  /* 0x000000048d007c0c */ /* 0x002fda000bf06270 */
[----:B------:R-:W-:Y:S05]  /*0870*/  @P0 EXIT ;  /* 0x000000000000094d */ /* 0x000fea0003800000 */
[----:B------:R-:W1:Y:S01]  /*0880*/  LDCU.U8 UR4, c[0x0][0x410] ;  /* 0x00008200ff0477ac */ /* 0x000e620008000000 */
[----:B------:R-:W2:Y:S01]  /*0890*/  LDCU UR5, c[0x0][0x448] ;  /* 0x00008900ff0577ac */ /* 0x000ea20008000800 */
[----:B------:R-:W3:Y:S01]  /*08a0*/  LDCU.64 UR8, c[0x0][0x3a0] ;  /* 0x00007400ff0877ac */ /* 0x000ee20008000a00 */
[----:B-1----:R-:W-:-:S11]  /*08b0*/  UISETP.NE.AND UP1, UPT, UR4, URZ, UPT ;  /* 0x000000ff0400728c */ /* 0x002fd6000bf25270 */
.L_x_18658:
        /* <DEDUP_REMOVED lines=26> */
.L_x_18634:
[----:B---3--:R-:W-:Y:S05]  /*0a60*/  BSYNC.RECONVERGENT B1 ;  /* 0x0000000000017941 */ /* 0x008fea0003800200 */
.L_x_18633:
[----:B------:R-:W-:-:S04]  /*0a70*/  UISETP.NE.U32.AND UP0, UPT, UR8, URZ, UPT ;  /* 0x000000ff0800728c */ /* 0x000fc8000bf05070 */
[----:B------:R-:W-:-:S09]  /*0a80*/  UISETP.NE.AND.EX UP0, UPT, UR9, URZ, UPT, UP0 ;  /* 0x000000ff0900728c */ /* 0x000fd2000bf05300 */
[----:B------:R-:W-:Y:S05]  /*0a90*/  BRA.U !UP0, `(.L_x_18635) ;  /* 0x0000000508047547 */ /* 0x000fea000b800000 */
[----:B01----:R-:W0:Y:S02]  /*0aa0*/  LDC.64 R2, c[0x0][0x3a0] ;  /* 0x0000e800ff027b82 */ /* 0x003e240000000a00 */
[----:B0-----:R-:W-:-:S05]  /*0ab0*/  IMAD.WIDE.U32 R2, R147, 0x10, R2 ;  /* 0x0000001093027825 */ /* 0x001fca00078e0002 */
[----:B------:R0:W2:Y:S01]  /*0ac0*/  LDG.E.128 R16, desc[UR6][R2.64] ;  /* 0x0000000602107981 */ /* 0x0000a2000c1e1d00 */
[----:B------:R-:W-:-:S13]  /*0ad0*/  ISETP.GT.AND P1, PT, R149, RZ, PT ;  /* 0x000000ff9500720c */ /* 0x000fda0003f24270 */
[----:B------:R-:W1:Y:S01]  /*0ae0*/  @P1 LDC R5, c[0x0][0x40c] ;  /* 0x00010300ff051b82 */ /* 0x000e620000000800 */
[--C-:B-----5:R-:W-:Y:S02]  /*0af0*/  @P1 HADD2.F32 R0, -RZ, R20.reuse.H0_H0 ;  /* 0x20000014ff001230 */ /* 0x120fe40000004100 */
[----:B------:R-:W-:Y:S02]  /*0b00*/  @P1 HADD2.F32 R4, -RZ, R20.H1_H1 ;  /* 0x30000014ff041230 */ /* 0x000fe40000004100 */
[----:B0-----:R-:W-:Y:S02]  /*0b10*/  @P1 HADD2.F32 R3, -RZ, R21.H0_H0 ;  /* 0x20000015ff031230 */ /* 0x001fe40000004100 */
[----:B------:R-:W-:Y:S01]  /*0b20*/  @P1 HADD2.F32 R122, -RZ, R23.H1_H1 ;  /* 0x30000017ff7a1230 */ /* 0x000fe20000004100 */
[----:B------:R-:W0:Y:S08]  /*0b30*/  @P1 LDC R7, c[0x0][0x40c] ;  /* 0x00010300ff071b82 */ /* 0x000e300000000800 */
[----:B------:R-:W3:Y:S08]  /*0b40*/  @P1 LDC R8, c[0x0][0x40c] ;  /* 0x00010300ff081b82 */ /* 0x000ef00000000800 */
[----:B------:R-:W4:Y:S01]  /*0b50*/  @P1 LDC R121, c[0x0][0x40c] ;  /* 0x00010300ff791b82 */ /* 0x000f220000000800 */
[----:B-1----:R-:W-:-:S07]  /*0b60*/  @P1 FMUL.FTZ R5, R0, R5 ;  /* 0x0000000500051220 */ /* 0x002fce0000410000 */
[----:B------:R-:W1:Y:S01]  /*0b70*/  @P1 LDC R120, c[0x0][0x40c] ;  /* 0x00010300ff781b82 */ /* 0x000e620000000800 */
[----:B0-----:R-:W-:Y:S01]  /*0b80*/  @P1 FMUL.FTZ R4, R4, R7 ;  /* 0x0000000704041220 */ /* 0x001fe20000410000 */
[----:B------:R-:W-:-:S06]  /*0b90*/  @P1 HADD2.F32 R7, -RZ, R22.H0_H0 ;  /* 0x20000016ff071230 */ /* 0x000fcc0000004100 */
[----:B------:R-:W0:Y:S08]  /*0ba0*/  @P1 LDC R123, c[0x0][0x40c] ;  /* 0x00010300ff7b1b82 */ /* 0x000e300000000800 */
[----:B------:R-:W0:Y:S08]  /*0bb0*/  @P1 LDC R145, c[0x0][0x40c] ;  /* 0x00010300ff911b82 */ /* 0x000e300000000800 */
[----:B------:R-:W3:Y:S01]  /*0bc0*/  @P1 LDC R151, c[0x0][0x40c] ;  /* 0x00010300ff971b82 */ /* 0x000ee20000000800 */
[----:B-1----:R-:W-:Y:S01]  /*0bd0*/  @P1 FMUL.FTZ R7, R7, R120 ;  /* 0x0000007807071220 */ /* 0x002fe20000410000 */
[----:B---3--:R-:W-:Y:S01]  /*0be0*/  @P1 FMUL.FTZ R122, R122, R151 ;  /* 0x000000977a7a1220 */ /* 0x008fe20000410000 */
[----:B--2---:R-:W-:-:S02]  /*0bf0*/  @P1 HADD2.F32 R6, -RZ, R16.H0_H0 ;  /* 0x20000010ff061230 */ /* 0x004fc40000004100 */
[--C-:B------:R-:W-:Y:S02]  /*0c00*/  @!P1 HADD2.F32 R0, -RZ, R16.reuse.H0_H0 ;  /* 0x20000010ff009230 */ /* 0x100fe40000004100 */
[--C-:B------:R-:W-:Y:S02]  /*0c10*/  @!P1 HADD2.F32 R2, -RZ, R16.reuse.H1_H1 ;  /* 0x30000010ff029230 */ /* 0x100fe40000004100 */
[----:B------:R-:W-:Y:S01]  /*0c20*/  @P1 FFMA.FTZ R0, R5, R100, R6 ;  /* 0x0000006405001223 */ /* 0x000fe20000010006 */
[----:B------:R-:W-:Y:S02]  /*0c30*/  @P1 HADD2.F32 R5, -RZ, R16.H1_H1 ;  /* 0x30000010ff051230 */ /* 0x000fe40000004100 */
[----:B------:R-:W-:Y:S02]  /*0c40*/  @P1 HADD2.F32 R6, -RZ, R21.H1_H1 ;  /* 0x30000015ff061230 */ /* 0x000fe40000004100 */
[----:B------:R-:W-:Y:S02]  /*0c50*/  @P1 HADD2.F32 R120, -RZ, R18.H0_H0 ;  /* 0x20000012ff781230 */ /* 0x000fe40000004100 */
[----:B------:R-:W-:Y:S01]  /*0c60*/  @P1 FFMA.FTZ R2, R4, R101, R5 ;  /* 0x0000006504021223 */ /* 0x000fe20000010005 */
[----:B------:R-:W-:Y:S01]  /*0c70*/  @P1 FMUL.FTZ R5, R3, R8 ;  /* 0x0000000803051220 */ /* 0x000fe20000410000 */
[----:B----4-:R-:W-:Y:S01]  /*0c80*/  @P1 FMUL.FTZ R6, R6, R121 ;  /* 0x0000007906061220 */ /* 0x010fe20000410000 */
[----:B------:R-:W-:-:S02]  /*0c90*/  @P1 HADD2.F32 R8, -RZ, R17.H0_H0 ;  /* 0x20000011ff081230 */ /* 0x000fc40000004100 */
[--C-:B------:R-:W-:Y:S02]  /*0ca0*/  @P1 HADD2.F32 R121, -RZ, R17.reuse.H1_H1 ;  /* 0x30000011ff791230 */ /* 0x100fe40000004100 */
[--C-:B------:R-:W-:Y:S02]  /*0cb0*/  @!P1 HADD2.F32 R3, -RZ, R17.reuse.H0_H0 ;  /* 0x20000011ff039230 */ /* 0x100fe40000004100 */
[----:B------:R-:W-:Y:S01]  /*0cc0*/  @P1 FFMA.FTZ R3, R5, R102, R8 ;  /* 0x0000006605031223 */ /* 0x000fe20000010008 */
[----:B------:R-:W-:Y:S02]  /*0cd0*/  @!P1 HADD2.F32 R4, -RZ, R17.H1_H1 ;  /* 0x30000011ff049230 */ /* 0x000fe40000004100 */
[----:B------:R-:W-:Y:S01]  /*0ce0*/  @P1 FFMA.FTZ R4, R6, R103, R121 ;  /* 0x0000006706041223 */ /* 0x000fe20000010079 */
[----:B------:R-:W-:Y:S02]  /*0cf0*/  @P1 HADD2.F32 R6, -RZ, R22.H1_H1 ;  /* 0x30000016ff061230 */ /* 0x000fe40000004100 */
[----:B------:R-:W-:-:S02]  /*0d00*/  @P1 HADD2.F32 R8, -RZ, R23.H0_H0 ;  /* 0x20000017ff081230 */ /* 0x000fc40000004100 */
[--C-:B------:R-:W-:Y:S02]  /*0d10*/  @!P1 HADD2.F32 R5, -RZ, R18.reuse.H0_H0 ;  /* 0x20000012ff059230 */ /* 0x100fe40000004100 */
[----:B------:R-:W-:Y:S01]  /*0d20*/  @P1 FFMA.FTZ R5, R7, R96, R120 ;  /* 0x0000006007051223 */ /* 0x000fe20000010078 */
[----:B0-----:R-:W-:Y:S01]  /*0d30*/  @P1 FMUL.FTZ R120, R6, R123 ;  /* 0x0000007b06781220 */ /* 0x001fe20000410000 */
[----:B------:R-:W-:Y:S01]  /*0d40*/  @P1 FMUL.FTZ R121, R8, R145 ;  /* 0x0000009108791220 */ /* 0x000fe20000410000 */
[--C-:B------:R-:W-:Y:S02]  /*0d50*/  @P1 HADD2.F32 R123, -RZ, R18.reuse.H1_H1 ;  /* 0x30000012ff7b1230 */ /* 0x100fe40000004100 */
[--C-:B------:R-:W-:Y:S02]  /*0d60*/  @P1 HADD2.F32 R144, -RZ, R19.reuse.H0_H0 ;  /* 0x20000013ff901230 */ /* 0x100fe40000004100 */
[----:B------:R-:W-:Y:S02]  /*0d70*/  @P1 HADD2.F32 R145, -RZ, R19.H1_H1 ;  /* 0x30000013ff911230 */ /* 0x000fe40000004100 */
[----:B------:R-:W-:-:S02]  /*0d80*/  @!P1 HADD2.F32 R6, -RZ, R18.H1_H1 ;  /* 0x30000012ff069230 */ /* 0x000fc40000004100 */
[----:B------:R-:W-:Y:S01]  /*0d90*/  @P1 FFMA.FTZ R6, R120, R97, R123 ;  /* 0x0000006178061223 */ /* 0x000fe2000001007b */
[--C-:B------:R-:W-:Y:S02]  /*0da0*/  @!P1 HADD2.F32 R7, -RZ, R19.reuse.H0_H0 ;  /* 0x20000013ff079230 */ /* 0x100fe40000004100 */
[----:B------:R-:W-:Y:S01]  /*0db0*/  @P1 FFMA.FTZ R7, R121, R98, R144 ;  /* 0x0000006279071223 */ /* 0x000fe20000010090 */
[----:B------:R-:W-:Y:S02]  /*0dc0*/  @!P1 HADD2.F32 R8, -RZ, R19.H1_H1 ;  /* 0x30000013ff089230 */ /* 0x000fe40000004100 */
[----:B------:R-:W-:Y:S01]  /*0dd0*/  @P1 FFMA.FTZ R8, R122, R99, R145 ;  /* 0x000000637a081223 */ /* 0x000fe20000010091 */
[----:B------:R-:W-:Y:S02]  /*0de0*/  F2FP.F16.F32.PACK_AB R120, RZ, R0 ;  /* 0x00000000ff78723e */ /* 0x000fe400000000ff */
        /* <DEDUP_REMOVED lines=12> */
.L_x_18635:
[----:B01----:R-:W0:Y:S01]  /*0eb0*/  @P2 LDC R3, c[0x0][0x40c] ;  /* 0x00010300ff032b82 */ /* 0x003e220000000800 */
[----:B-----5:R-:W-:Y:S02]  /*0ec0*/  @P2 HADD2.F32 R0, -RZ, R20.H1_H1 ;  /* 0x30000014ff002230 */ /* 0x020fe40000004100 */
[--C-:B------:R-:W-:Y:S02]  /*0ed0*/  @P2 HADD2.F32 R2, -RZ, R21.reuse.H0_H0 ;  /* 0x20000015ff022230 */ /* 0x100fe40000004100 */
[----:B------:R-:W-:Y:S02]  /*0ee0*/  @P2 HADD2.F32 R6, -RZ, R22.H0_H0 ;  /* 0x20000016ff062230 */ /* 0x000fe40000004100 */
[----:B------:R-:W-:Y:S01]  /*0ef0*/  @P2 HADD2.F32 R4, -RZ, R21.H1_H1 ;  /* 0x30000015ff042230 */ /* 0x000fe20000004100 */
[----:B------:R-:W1:Y:S01]  /*0f00*/  @P2 LDC R5, c[0x0][0x40c] ;  /* 0x00010300ff052b82 */ /* 0x000e620000000800 */
[----:B------:R-:W-:-:S07]  /*0f10*/  @P2 HADD2.F32 R120, -RZ, R23.H1_H1 ;  /* 0x30000017ff782230 */ /* 0x000fce0000004100 */
[----:B------:R-:W2:Y:S08]  /*0f20*/  @P2 LDC R123, c[0x0][0x40c] ;  /* 0x00010300ff7b2b82 */ /* 0x000eb00000000800 */
[----:B------:R-:W3:Y:S01]  /*0f30*/  @P2 LDC R7, c[0x0][0x40c] ;  /* 0x00010300ff072b82 */ /* 0x000ee20000000800 */
[----:B0-----:R-:W-:-:S07]  /*0f40*/  @P2 FMUL.FTZ R0, R0, R3 ;  /* 0x0000000300002220 */ /* 0x001fce0000410000 */
[----:B------:R-:W0:Y:S01]  /*0f50*/  @P2 LDC R151, c[0x0][0x40c] ;  /* 0x00010300ff972b82 */ /* 0x000e220000000800 */
[----:B-1----:R-:W-:Y:S01]  /*0f60*/  @P2 FMUL.FTZ R5, R2, R5 ;  /* 0x0000000502052220 */ /* 0x002fe20000410000 */
[----:B------:R-:W-:Y:S02]  /*0f70*/  CS2R R2, SRZ ;  /* 0x0000000000027805 */ /* 0x000fe4000001ff00 */
[----:B------:R-:W-:Y:S01]  /*0f80*/  @P2 FMUL.FTZ R2, R0, R101 ;  /* 0x0000006500022220 */ /* 0x000fe20000410000 */
[----:B------:R-:W-:-:S03]  /*0f90*/  @P2 FMUL.FTZ R3, R5, R102 ;  /* 0x0000006605032220 */ /* 0x000fc60000410000 */
[----:B------:R-:W1:Y:S01]  /*0fa0*/  @P2 LDC R145, c[0x0][0x40c] ;  /* 0x00010300ff912b82 */ /* 0x000e620000000800 */
[----:B--2---:R-:W-:Y:S01]  /*0fb0*/  @P2 FMUL.FTZ R123, R6, R123 ;  /* 0x0000007b067b2220 */ /* 0x004fe20000410000 */
[----:B------:R-:W-:-:S06]  /*0fc0*/  @P2 HADD2.F32 R6, -RZ, R22.H1_H1 ;  /* 0x30000016ff062230 */ /* 0x000fcc0000004100 */
[----:B------:R-:W2:Y:S01]  /*0fd0*/  @P2 LDC R8, c[0x0][0x40c] ;  /* 0x00010300ff082b82 */ /* 0x000ea20000000800 */
[----:B---3--:R-:W-:Y:S01]  /*0fe0*/  @P2 FMUL.FTZ R0, R4, R7 ;  /* 0x0000000704002220 */ /* 0x008fe20000410000 */
[----:B------:R-:W-:Y:S01]  /*0ff0*/  @P2 HADD2.F32 R7, -RZ, R23.H0_H0 ;  /* 0x20000017ff072230 */ /* 0x000fe20000004100 */
[----:B------:R-:W-:Y:S02]  /*1000*/  CS2R R4, SRZ ;  /* 0x0000000000047805 */ /* 0x000fe4000001ff00 */
[----:B------:R-:W-:Y:S01]  /*1010*/  @P2 FMUL.FTZ R5, R123, R96 ;  /* 0x000000607b052220 */ /* 0x000fe20000410000 */
[----:B------:R-:W-:Y:S01]  /*1020*/  @P2 FMUL.FTZ R4, R0, R103 ;  /* 0x0000006700042220 */ /* 0x000fe20000410000 */
[----:B------:R-:W-:Y:S01]  /*1030*/  HFMA2 R0, -RZ, RZ, 0, 0 ;  /* 0x00000000ff007431 */ /* 0x000fe200000001ff */
[----:B------:R-:W3:Y:S01]  /*1040*/  @P2 LDC R121, c[0x0][0x40c] ;  /* 0x00010300ff792b82 */ /* 0x000ee20000000800 */
[----:B0-----:R-:W-:Y:S01]  /*1050*/  @P2 FMUL.FTZ R144, R120, R151 ;  /* 0x0000009778902220 */ /* 0x001fe20000410000 */
[----:B------:R-:W-:-:S02]  /*1060*/  @P2 HADD2.F32 R120, -RZ, R20.H0_H0 ;  /* 0x20000014ff782230 */ /* 0x000fc40000004100 */
[----:B-1----:R-:W-:Y:S01]  /*1070*/  @P2 FMUL.FTZ R122, R6, R145 ;  /* 0x00000091067a2220 */ /* 0x002fe20000410000 */
[----:B--2---:R-:W-:Y:S01]  /*1080*/  @P2 FMUL.FTZ R123, R7, R8 ;  /* 0x00000008077b2220 */ /* 0x004fe20000410000 */
[----:B------:R-:W-:Y:S02]  /*1090*/  CS2R R6, SRZ ;  /* 0x0000000000067805 */ /* 0x000fe4000001ff00 */
[----:B------:R-:W-:Y:S01]  /*10a0*/  MOV R8, RZ ;  /* 0x000000ff00087202 */ /* 0x000fe20000000f00 */
        /* <DEDUP_REMOVED lines=17> */
.L_x_18636:
[----:B------:R-:W0:Y:S01]  /*11c0*/  LDC.64 R144, c[0x0][0x3a8] ;  /* 0x0000ea00ff907b82 */ /* 0x000e220000000a00 */
[----:B------:R-:W-:Y:S01]  /*11d0*/  IADD3 R150, PT, PT, R150, 0x20, RZ ;  /* 0x0000002096967810 */ /* 0x000fe20007ffe0ff */
[C---:B0-----:R-:W-:Y:S01]  /*11e0*/  IMAD.WIDE.U32 R144, R147.reuse, 0x10, R144 ;  /* 0x0000001093907825 */ /* 0x041fe200078e0090 */
[----:B------:R-:W-:-:S04]  /*11f0*/  IADD3 R147, PT, PT, R147, 0x20, RZ ;  /* 0x0000002093937810 */ /* 0x000fc80007ffe0ff */
[----:B------:R1:W-:Y:S03]  /*1200*/  STG.E.128 desc[UR6][R144.64], R120 ;  /* 0x0000007890007986 */ /* 0x0003e6000c101d06 */
.L_x_18632:
[----:B---3--:R-:W-:Y:S05]  /*1210*/  BSYNC.RECONVERGENT B0 ;  /* 0x0000000000007941 */ /* 0x008fea0003800200 */
.L_x_18631:
        /* <DEDUP_REMOVED lines=14> */
[----:B-----5:R-:W-:Y:S02]  /*1300*/  HADD2.F32 R9, -RZ, R16.H1_H1 ;  /* 0x30000010ff097230 */ /* 0x020fe40000004100 */
[--C-:B-1----:R-:W-:Y:S02]  /*1310*/  HADD2.F32 R13, -RZ, R17.reuse.H0_H0 ;  /* 0x20000011ff0d7230 */ /* 0x102fe40000004100 */
[----:B------:R-:W-:Y:S02]  /*1320*/  HADD2.F32 R14, -RZ, R17.H1_H1 ;  /* 0x30000011ff0e7230 */ /* 0x000fe40000004100 */
[----:B------:R-:W-:-:S06]  /*1330*/  HADD2.F32 R124, -RZ, R19.H1_H1 ;  /* 0x30000013ff7c7230 */ /* 0x000fcc0000004100 */
[----:B------:R-:W1:Y:S01]  /*1340*/  @P1 LDC R11, c[0x0][0x40c] ;  /* 0x00010300ff0b1b82 */ /* 0x000e620000000800 */
[----:B------:R-:W-:Y:S02]  /*1350*/  @P1 HADD2.F32 R10, -RZ, R20.H1_H1 ;  /* 0x30000014ff0a1230 */ /* 0x000fe40000004100 */
[----:B------:R-:W-:Y:S02]  /*1360*/  @P1 HADD2.F32 R15, -RZ, R21.H1_H1 ;  /* 0x30000015ff0f1230 */ /* 0x000fe40000004100 */
[----:B------:R-:W-:-:S03]  /*1370*/  @P1 HADD2.F32 R144, -RZ, R23.H1_H1 ;  /* 0x30000017ff901230 */ /* 0x000fc60000004100 */
[----:B------:R-:W2:Y:S08]  /*1380*/  @P1 LDC R12, c[0x0][0x40c] ;  /* 0x00010300ff0c1b82 */ /* 0x000eb00000000800 */
[----:B------:R-:W3:Y:S08]  /*1390*/  @P1 LDC R120, c[0x0][0x40c] ;  /* 0x00010300ff781b82 */ /* 0x000ef00000000800 */
[----:B------:R-:W4:Y:S01]  /*13a0*/  @P1 LDC R123, c[0x0][0x40c] ;  /* 0x00010300ff7b1b82 */ /* 0x000f220000000800 */
[----:B-1----:R-:W-:Y:S01]  /*13b0*/  @P1 FMUL.FTZ R10, R10, R11 ;  /* 0x0000000b0a0a1220 */ /* 0x002fe20000410000 */
[----:B------:R-:W-:-:S03]  /*13c0*/  @P1 HADD2.F32 R11, -RZ, R21.H0_H0 ;  /* 0x20000015ff0b1230 */ /* 0x000fc60000004100 */
[----:B------:R-:W-:Y:S01]  /*13d0*/  @P1 FFMA.FTZ R9, R10, R77, R9 ;  /* 0x0000004d0a091223 */ /* 0x000fe20000010009 */
[----:B------:R-:W-:Y:S02]  /*13e0*/  @!P1 MOV R10, R13 ;  /* 0x0000000d000a9202 */ /* 0x000fe40000000f00 */
[----:B------:R-:W1:Y:S01]  /*13f0*/  @P1 LDC R122, c[0x0][0x40c] ;  /* 0x00010300ff7a1b82 */ /* 0x000e620000000800 */
[----:B--2---:R-:W-:Y:S01]  /*1400*/  @P1 FMUL.FTZ R12, R11, R12 ;  /* 0x0000000c0b0c1220 */ /* 0x004fe20000410000 */
[----:B------:R-:W-:-:S03]  /*1410*/  @!P1 MOV R11, R14 ;  /* 0x0000000e000b9202 */ /* 0x000fc60000000f00 */
[----:B------:R-:W-:Y:S01]  /*1420*/  @P1 FFMA.FTZ R10, R12, R78, R13 ;  /* 0x0000004e0c0a1223 */ /* 0x000fe2000001000d */
[--C-:B------:R-:W-:Y:S02]  /*1430*/  @P1 HADD2.F32 R13, -RZ, R22.reuse.H0_H0 ;  /* 0x20000016ff0d1230 */ /* 0x100fe40000004100 */
[----:B------:R-:W2:Y:S01]  /*1440*/  @P1 LDC R145, c[0x0][0x40c] ;  /* 0x00010300ff911b82 */ /* 0x000ea20000000800 */
[----:B---3--:R-:W-:Y:S01]  /*1450*/  @P1 FMUL.FTZ R15, R15, R120 ;  /* 0x000000780f0f1220 */ /* 0x008fe20000410000 */
[----:B------:R-:W-:Y:S02]  /*1460*/  @P1 HADD2.F32 R120, -RZ, R22.H1_H1 ;  /* 0x30000016ff781230 */ /* 0x000fe40000004100 */
[--C-:B------:R-:W-:Y:S02]  /*1470*/  HADD2.F32 R12, -RZ, R18.reuse.H0_H0 ;  /* 0x20000012ff0c7230 */ /* 0x100fe40000004100 */
[----:B------:R-:W-:Y:S01]  /*1480*/  @P1 FFMA.FTZ R11, R15, R79, R14 ;  /* 0x0000004f0f0b1223 */ /* 0x000fe2000001000e */
[----:B------:R-:W-:Y:S01]  /*1490*/  HADD2.F32 R14, -RZ, R18.H1_H1 ;  /* 0x30000012ff0e7230 */ /* 0x000fe20000004100 */
[----:B------:R-:W3:Y:S01]  /*14a0*/  @P1 LDC R121, c[0x0][0x40c] ;  /* 0x00010300ff791b82 */ /* 0x000ee20000000800 */
[----:B----4-:R-:W-:Y:S01]  /*14b0*/  @P1 FMUL.FTZ R123, R120, R123 ;  /* 0x0000007b787b1220 */ /* 0x010fe20000410000 */
[----:B------:R-:W-:-:S06]  /*14c0*/  @P1 HADD2.F32 R120, -RZ, R23.H0_H0 ;  /* 0x20000017ff781230 */ /* 0x000fcc0000004100 */
[----:B------:R-:W4:Y:S01]  /*14d0*/  @P1 LDC R151, c[0x0][0x40c] ;  /* 0x00010300ff971b82 */ /* 0x000f220000000800 */
[----:B-1----:R-:W-:Y:S01]  /*14e0*/  @P1 FMUL.FTZ R15, R13, R122 ;  /* 0x0000007a0d0f1220 */ /* 0x002fe20000410000 */
[----:B------:R-:W-:Y:S01]  /*14f0*/  @!P1 MOV R13, R14 ;  /* 0x0000000e000d9202 */ /* 0x000fe20000000f00 */
[----:B------:R-:W-:Y:S01]  /*1500*/  @P1 FFMA.FTZ R13, R123, R73, R14 ;  /* 0x000000497b0d1223 */ /* 0x000fe2000001000e */
[----:B------:R-:W-:Y:S02]  /*1510*/  @P1 HADD2.F32 R14, -RZ, R20.H0_H0 ;  /* 0x20000014ff0e1230 */ /* 0x000fe40000004100 */
[----:B------:R-:W-:Y:S01]  /*1520*/  @P1 FFMA.FTZ R12, R15, R72, R12 ;  /* 0x000000480f0c1223 */ /* 0x000fe2000001000c */
[----:B------:R-:W-:Y:S02]  /*1530*/  HADD2.F32 R123, -RZ, R19.H0_H0 ;  /* 0x20000013ff7b7230 */ /* 0x000fe40000004100 */
[----:B--2---:R-:W-:Y:S01]  /*1540*/  @P1 FMUL.FTZ R122, R120, R145 ;  /* 0x00000091787a1220 */ /* 0x004fe20000410000 */
[----:B------:R-:W-:Y:S01]  /*1550*/  HADD2.F32 R15, -RZ, R16.H0_H0 ;  /* 0x20000010ff0f7230 */ /* 0x000fe20000004100 */
[----:B------:R-:W-:Y:S01]  /*1560*/  F2FP.F16.F32.PACK_AB R145, RZ, R12 ;  /* 0x0000000cff91723e */ /* 0x000fe200000000ff */
[----:B---3--:R-:W-:Y:S01]  /*1570*/  @P1 FMUL.FTZ R120, R14, R121 ;  /* 0x000000790e781220 */ /* 0x008fe20000410000 */
[----:B------:R-:W-:Y:S01]  /*1580*/  @!P1 MOV R14, R123 ;  /* 0x0000007b000e9202 */ /* 0x000fe20000000f00 */
[----:B------:R-:W-:Y:S01]  /*1590*/  @P1 FFMA.FTZ R14, R122, R74, R123 ;  /* 0x0000004a7a0e1223 */ /* 0x000fe2000001007b */
[----:B------:R-:W-:Y:S01]  /*15a0*/  F2FP.F16.F32.PACK_AB R121, RZ, R10 ;  /* 0x0000000aff79723e */ /* 0x000fe200000000ff */
[----:B------:R-:W-:Y:S01]  /*15b0*/  @P1 FFMA.FTZ R15, R120, R76, R15 ;  /* 0x0000004c780f1223 */ /* 0x000fe2000001000f */
[----:B------:R-:W-:-:S02]  /*15c0*/  F2FP.F16.F32.PACK_AB R122, RZ, R11 ;  /* 0x0000000bff7a723e */ /* 0x000fc400000000ff */
[----:B------:R-:W-:Y:S01]  /*15d0*/  F2FP.F16.F32.PACK_AB R152, RZ, R14 ;  /* 0x0000000eff98723e */ /* 0x000fe200000000ff */
[----:B----4-:R-:W-:Y:S01]  /*15e0*/  @P1 FMUL.FTZ R151, R144, R151 ;  /* 0x0000009790971220 */ /* 0x010fe20000410000 */
[----:B------:R-:W-:Y:S02]  /*15f0*/  F2FP.F16.F32.PACK_AB R144, RZ, R9 ;  /* 0x00000009ff90723e */ /* 0x000fe400000000ff */
[----:B------:R-:W-:Y:S01]  /*1600*/  F2FP.F16.F32.PACK_AB R120, RZ, R15 ;  /* 0x0000000fff78723e */ /* 0x000fe200000000ff */
[----:B------:R-:W-:Y:S01]  /*1610*/  @P1 FFMA.FTZ R124, R151, R75, R124 ;  /* 0x0000004b977c1223 */ /* 0x000fe2000001007c */
[----:B------:R-:W-:Y:S02]  /*1620*/  F2FP.F16.F32.PACK_AB R151, RZ, R13 ;  /* 0x0000000dff97723e */ /* 0x000fe400000000ff */
[----:B------:R-:W-:Y:S02]  /*1630*/  PRMT R121, R121, 0x5410, R122 ;  /* 0x0000541079797816 */ /* 0x000fe4000000007a */
[----:B------:R-:W-:-:S02]  /*1640*/  F2FP.F16.F32.PACK_AB R123, RZ, R124 ;  /* 0x0000007cff7b723e */ /* 0x000fc400000000ff */
[----:B------:R-:W-:Y:S02]  /*1650*/  PRMT R122, R145, 0x5410, R151 ;  /* 0x00005410917a7816 */ /* 0x000fe40000000097 */
[----:B------:R-:W-:Y:S02]  /*1660*/  PRMT R120, R120, 0x5410, R144 ;  /* 0x0000541078787816 */ /* 0x000fe40000000090 */
[----:B------:R-:W-:Y:S01]  /*1670*/  PRMT R123, R152, 0x5410, R123 ;  /* 0x00005410987b7816 */ /* 0x000fe2000000007b */
[----:B------:R-:W-:Y:S06]  /*1680*/  BRA `(.L_x_18640) ;  /* 0x0000000000cc7947 */ /* 0x000fec0003800000 */
.L_x_18639:
[----:B------:R-:W2:Y:S01]  /*1690*/  @P2 LDC R14, c[0x0][0x40c] ;  /* 0x00010300ff0e2b82 */ /* 0x000ea20000000800 */
[--C-:B-1---5:R-:W-:Y:S02]  /*16a0*/  @P2 HADD2.F32 R11, -RZ, R21.reuse.H0_H0 ;  /* 0x20000015ff0b2230 */ /* 0x122fe40000004100 */
[----:B------:R-:W-:Y:S02]  /*16b0*/  @P2 HADD2.F32 R9, -RZ, R20.H1_H1 ;  /* 0x30000014ff092230 */ /* 0x000fe40000004100 */
[----:B------:R-:W-:Y:S02]  /*16c0*/  @P2 HADD2.F32 R13, -RZ, R21.H1_H1 ;  /* 0x30000015ff0d2230 */ /* 0x000fe40000004100 */
[----:B------:R-:W-:Y:S01]  /*16d0*/  @P2 HADD2.F32 R124, -RZ, R23.H1_H1 ;  /* 0x30000017ff7c2230 */ /* 0x000fe20000004100 */
[----:B------:R-:W1:Y:S08]  /*16e0*/  @P2 LDC R10, c[0x0][0x40c] ;  /* 0x00010300ff0a2b82 */ /* 0x000e700000000800 */
[----:B------:R-:W3:Y:S08]  /*16f0*/  @P2 LDC R120, c[0x0][0x40c] ;  /* 0x00010300ff782b82 */ /* 0x000ef00000000800 */
[----:B------:R-:W4:Y:S01]  /*1700*/  @P2 LDC R15, c[0x0][0x40c] ;  /* 0x00010300ff0f2b82 */ /* 0x000f220000000800 */
[----:B--2---:R-:W-:Y:S01]  /*1710*/  @P2 FMUL.FTZ R11, R11, R14 ;  /* 0x0000000e0b0b2220 */ /* 0x004fe20000410000 */
[----:B------:R-:W-:-:S06]  /*1720*/  @P2 HADD2.F32 R14, -RZ, R22.H0_H0 ;  /* 0x20000016ff0e2230 */ /* 0x000fcc0000004100 */
[----:B------:R-:W2:Y:S01]  /*1730*/  @P2 LDC R122, c[0x0][0x40c] ;  /* 0x00010300ff7a2b82 */ /* 0x000ea20000000800 */
[----:B-1----:R-:W-:Y:S01]  /*1740*/  @P2 FMUL.FTZ R12, R9, R10 ;  /* 0x0000000a090c2220 */ /* 0x002fe20000410000 */
[----:B------:R-:W-:Y:S01]  /*1750*/  MOV R10, RZ ;  /* 0x000000ff000a7202 */ /* 0x000fe20000000f00 */
[----:B------:R-:W-:Y:S01]  /*1760*/  @P2 FMUL.FTZ R10, R11, R78 ;  /* 0x0000004e0b0a2220 */ /* 0x000fe20000410000 */
[----:B------:R-:W-:Y:S02]  /*1770*/  HFMA2 R11, -RZ, RZ, 0, 0 ;  /* 0x00000000ff0b7431 */ /* 0x000fe400000001ff */
[----:B------:R-:W-:Y:S02]  /*1780*/  HFMA2 R9, -RZ, RZ, 0, 0 ;  /* 0x00000000ff097431 */ /* 0x000fe400000001ff */
[----:B------:R-:W-:Y:S01]  /*1790*/  @P2 FMUL.FTZ R9, R12, R77 ;  /* 0x0000004d0c092220 */ /* 0x000fe20000410000 */
[----:B------:R-:W1:Y:S01]  /*17a0*/  @P2 LDC R123, c[0x0][0x40c] ;  /* 0x00010300ff7b2b82 */ /* 0x000e620000000800 */
[----:B---3--:R-:W-:Y:S01]  /*17b0*/  @P2 FMUL.FTZ R120, R13, R120 ;  /* 0x000000780d782220 */ /* 0x008fe20000410000 */
[----:B------:R-:W-:Y:S01]  /*17c0*/  @P2 HADD2.F32 R13, -RZ, R22.H1_H1 ;  /* 0x30000016ff0d2230 */ /* 0x000fe20000004100 */
[----:B------:R-:W-:-:S02]  /*17d0*/  MOV R12, RZ ;  /* 0x000000ff000c7202 */ /* 0x000fc40000000f00 */
[----:B------:R-:W-:Y:S01]  /*17e0*/  @P2 FMUL.FTZ R11, R120, R79 ;  /* 0x0000004f780b2220 */ /* 0x000fe20000410000 */
[----:B------:R-:W-:Y:S02]  /*17f0*/  @P2 HADD2.F32 R120, -RZ, R20.H0_H0 ;  /* 0x20000014ff782230 */ /* 0x000fe40000004100 */
[----:B------:R-:W3:Y:S01]  /*1800*/  @P2 LDC R145, c[0x0][0x40c] ;  /* 0x00010300ff912b82 */ /* 0x000ee20000000800 */
[----:B----4-:R-:W-:Y:S01]  /*1810*/  @P2 FMUL.FTZ R15, R14, R15 ;  /* 0x0000000f0e0f2220 */ /* 0x010fe20000410000 */
[----:B------:R-:W-:-:S03]  /*1820*/  @P2 HADD2.F32 R14, -RZ, R23.H0_H0 ;  /* 0x20000017ff0e2230 */ /* 0x000fc60000004100 */
[----:B------:R-:W-:-:S03]  /*1830*/  @P2 FMUL.FTZ R12, R15, R72 ;  /* 0x000000480f0c2220 */ /* 0x000fc60000410000 */
[----:B------:R-:W4:Y:S01]  /*1840*/  @P2 LDC R121, c[0x0][0x40c] ;  /* 0x00010300ff792b82 */ /* 0x000f220000000800 */
[----:B--2---:R-:W-:Y:S01]  /*1850*/  @P2 FMUL.FTZ R122, R13, R122 ;  /* 0x0000007a0d7a2220 */ /* 0x004fe20000410000 */
[----:B------:R-:W-:-:S03]  /*1860*/  HFMA2 R13, -RZ, RZ, 0, 0 ;  /* 0x00000000ff0d7431 */ /* 0x000fc600000001ff */
[----:B------:R-:W-:Y:S01]  /*1870*/  @P2 FMUL.FTZ R13, R122, R73 ;  /* 0x000000497a0d2220 */ /* 0x000fe20000410000 */
[----:B------:R-:W-:Y:S01]  /*1880*/  F2FP.F16.F32.PACK_AB R122, RZ, R11 ;  /* 0x0000000bff7a723e */ /* 0x000fe200000000ff */
[----:B-1----:R-:W-:Y:S01]  /*1890*/  @P2 FMUL.FTZ R123, R14, R123 ;  /* 0x0000007b0e7b2220 */ /* 0x002fe20000410000 */
[----:B------:R-:W-:-:S03]  /*18a0*/  CS2R R14, SRZ ;  /* 0x00000000000e7805 */ /* 0x000fc6000001ff00 */
[----:B------:R-:W-:Y:S01]  /*18b0*/  @P2 FMUL.FTZ R14, R123, R74 ;  /* 0x0000004a7b0e2220 */ /* 0x000fe20000410000 */
[----:B------:R-:W-:Y:S01]  /*18c0*/  F2FP.F16.F32.PACK_AB R123, RZ, R12 ;  /* 0x0000000cff7b723e */ /* 0x000fe200000000ff */
[----:B---3--:R-:W-:Y:S01]  /*18d0*/  @P2 FMUL.FTZ R144, R124, R145 ;  /* 0x000000917c902220 */ /* 0x008fe20000410000 */
[----:B------:R-:W-:Y:S02]  /*18e0*/  MOV R124, RZ ;  /* 0x000000ff007c7202 */ /* 0x000fe40000000f00 */
[----:B------:R-:W-:Y:S01]  /*18f0*/  F2FP.F16.F32.PACK_AB R145, RZ, R13 ;  /* 0x0000000dff91723e */ /* 0x000fe200000000ff */
[----:B------:R-:W-:Y:S01]  /*1900*/  @P2 FMUL.FTZ R124, R144, R75 ;  /* 0x0000004b907c2220 */ /* 0x000fe20000410000 */
[----:B------:R-:W-:Y:S02]  /*1910*/  F2FP.F16.F32.PACK_AB R144, RZ, R9 ;  /* 0x00000009ff90723e */ /* 0x000fe400000000ff */
[----:B------:R-:W-:Y:S01]  /*1920*/  F2FP.F16.F32.PACK_AB R151, RZ, R14 ;  /* 0x0000000eff97723e */ /* 0x000fe200000000ff */
[----:B----4-:R-:W-:Y:S01]  /*1930*/  @P2 FMUL.FTZ R121, R120, R121 ;  /* 0x0000007978792220 */ /* 0x010fe20000410000 */
[----:B------:R-:W-:-:S03]  /*1940*/  F2FP.F16.F32.PACK_AB R152, RZ, R124 ;  /* 0x0000007cff98723e */ /* 0x000fc600000000ff */
[----:B------:R-:W-:Y:S01]  /*1950*/  @P2 FMUL.FTZ R15, R121, R76 ;  /* 0x0000004c790f2220 */ /* 0x000fe20000410000 */
[----:B------:R-:W-:-:S04]  /*1960*/  F2FP.F16.F32.PACK_AB R121, RZ, R10 ;  /* 0x0000000aff79723e */ /* 0x000fc800000000ff */
[----:B------:R-:W-:Y:S02]  /*1970*/  F2FP.F16.F32.PACK_AB R120, RZ, R15 ;  /* 0x0000000fff78723e */ /* 0x000fe400000000ff */
[----:B------:R-:W-:Y:S02]  /*1980*/  PRMT R121, R121, 0x5410, R122 ;  /* 0x0000541079797816 */ /* 0x000fe4000000007a */
[----:B------:R-:W-:Y:S02]  /*1990*/  PRMT R122, R123, 0x5410, R145 ;  /* 0x000054107b7a7816 */ /* 0x000fe40000000091 */
[----:B------:R-:W-:Y:S02]  /*19a0*/  PRMT R123, R151, 0x5410, R152 ;  /* 0x00005410977b7816 */ /* 0x000fe40000000098 */
[----:B------:R-:W-:-:S07]  /*19b0*/  PRMT R120, R120, 0x5410, R144 ;  /* 0x0000541078787816 */ /* 0x000fce0000000090 */
.L_x_18640:
[----:B------:R-:W1:Y:S01]  /*19c0*/  LDC.64 R144, c[0x0][0x3a8] ;  /* 0x0000ea00ff907b82 */ /* 0x000e620000000a00 */
[----:B------:R-:W-:Y:S01]  /*19d0*/  IADD3 R150, PT, PT, R150, 0x20, RZ ;  /* 0x0000002096967810 */ /* 0x000fe20007ffe0ff */
[C---:B-1----:R-:W-:Y:S01]  /*19e0*/  IMAD.WIDE.U32 R144, R147.reuse, 0x10, R144 ;  /* 0x0000001093907825 */ /* 0x042fe200078e0090 */
[----:B------:R-:W-:-:S04]  /*19f0*/  IADD3 R147, PT, PT, R147, 0x20, RZ ;  /* 0x0000002093937810 */ /* 0x000fc80007ffe0ff */
[----:B------:R1:W-:Y:S03]  /*1a00*/  STG.E.128 desc[UR6][R144.64], R120 ;  /* 0x0000007890007986 */ /* 0x0003e6000c101d06 */
.L_x_18638:
[----:B------:R-:W-:Y:S05]  /*1a10*/  BSYNC.RECONVERGENT B0 ;  /* 0x0000000000007941 */ /* 0x000fea0003800200 */
.L_x_18637:
        /* <DEDUP_REMOVED lines=15> */
[--C-:B------:R-:W-:Y:S02]  /*1b10*/  HADD2.F32 R127, -RZ, R17.reuse.H1_H1 ;  /* 0x30000011ff7f7230 */ /* 0x100fe40000004100 */
[----:B------:R-:W-:Y:S02]  /*1b20*/  HADD2.F32 R126, -RZ, R17.H0_H0 ;  /* 0x20000011ff7e7230 */ /* 0x000fe40000004100 */
[--C-:B------:R-:W-:Y:S02]  /*1b30*/  HADD2.F32 R130, -RZ, R19.reuse.H0_H0 ;  /* 0x20000013ff827230 */ /* 0x100fe40000004100 */
[----:B------:R-:W-:-:S04]  /*1b40*/  HADD2.F32 R132, -RZ, R19.H1_H1 ;  /* 0x30000013ff847230 */ /* 0x000fc80000004100 */
[----:B-1----:R-:W1:Y:S01]  /*1b50*/  @P1 LDC R121, c[0x0][0x40c] ;  /* 0x00010300ff791b82 */ /* 0x002e620000000800 */
[----:B------:R-:W-:Y:S02]  /*1b60*/  @P1 HADD2.F32 R120, -RZ, R20.H1_H1 ;  /* 0x30000014ff781230 */ /* 0x000fe40000004100 */
[----:B------:R-:W-:-:S05]  /*1b70*/  @P1 HADD2.F32 R128, -RZ, R21.H1_H1 ;  /* 0x30000015ff801230 */ /* 0x000fca0000004100 */
[----:B------:R-:W2:Y:S08]  /*1b80*/  @P1 LDC R122, c[0x0][0x40c] ;  /* 0x00010300ff7a1b82 */ /* 0x000eb00000000800 */
[----:B------:R-:W3:Y:S08]  /*1b90*/  @P1 LDC R129, c[0x0][0x40c] ;  /* 0x00010300ff811b82 */ /* 0x000ef00000000800 */
[----:B------:R-:W4:Y:S01]  /*1ba0*/  @P1 LDC R131, c[0x0][0x40c] ;  /* 0x00010300ff831b82 */ /* 0x000f220000000800 */
[----:B-1----:R-:W-:Y:S01]  /*1bb0*/  @P1 FMUL.FTZ R120, R120, R121 ;  /* 0x0000007978781220 */ /* 0x002fe20000410000 */
[----:B------:R-:W-:-:S03]  /*1bc0*/  @P1 HADD2.F32 R121, -RZ, R21.H0_H0 ;  /* 0x20000015ff791230 */ /* 0x000fc60000004100 */
[----:B------:R-:W-:Y:S01]  /*1bd0*/  @P1 FFMA.FTZ R125, R120, R53, R125 ;  /* 0x00000035787d1223 */ /* 0x000fe2000001007d */
[--C-:B------:R-:W-:Y:S02]  /*1be0*/  @P1 HADD2.F32 R120, -RZ, R22.reuse.H0_H0 ;  /* 0x20000016ff781230 */ /* 0x100fe40000004100 */
[----:B------:R-:W1:Y:S01]  /*1bf0*/  @P1 LDC R145, c[0x0][0x40c] ;  /* 0x00010300ff911b82 */ /* 0x000e620000000800 */
[----:B--2---:R-:W-:Y:S01]  /*1c00*/  @P1 FMUL.FTZ R123, R121, R122 ;  /* 0x0000007a797b1220 */ /* 0x004fe20000410000 */
[----:B------:R-:W-:Y:S01]  /*1c10*/  @P1 HADD2.F32 R122, -RZ, R22.H1_H1 ;  /* 0x30000016ff7a1230 */ /* 0x000fe20000004100 */
[----:B------:R-:W-:Y:S02]  /*1c20*/  F2FP.F16.F32.PACK_AB R144, RZ, R125 ;  /* 0x0000007dff90723e */ /* 0x000fe400000000ff */
[----:B------:R-:W-:-:S03]  /*1c30*/  @P1 FFMA.FTZ R126, R123, R54, R126 ;  /* 0x000000367b7e1223 */ /* 0x000fc6000001007e */
[----:B------:R-:W2:Y:S01]  /*1c40*/  @P1 LDC R151, c[0x0][0x40c] ;  /* 0x00010300ff971b82 */ /* 0x000ea20000000800 */
[----:B---3--:R-:W-:Y:S01]  /*1c50*/  @P1 FMUL.FTZ R128, R128, R129 ;  /* 0x0000008180801220 */ /* 0x008fe20000410000 */
[----:B------:R-:W-:-:S03]  /*1c60*/  HADD2.F32 R129, -RZ, R18.H1_H1 ;  /* 0x30000012ff817230 */ /* 0x000fc60000004100 */
[----:B------:R-:W-:Y:S01]  /*1c70*/  @P1 FFMA.FTZ R127, R128, R55, R127 ;  /* 0x00000037807f1223 */ /* 0x000fe2000001007f */
[----:B------:R-:W-:Y:S02]  /*1c80*/  HADD2.F32 R128, -RZ, R18.H0_H0 ;  /* 0x20000012ff807230 */ /* 0x000fe40000004100 */
[----:B------:R-:W3:Y:S01]  /*1c90*/  @P1 LDC R121, c[0x0][0x40c] ;  /* 0x00010300ff791b82 */ /* 0x000ee20000000800 */
[----:B----4-:R-:W-:Y:S01]  /*1ca0*/  @P1 FMUL.FTZ R131, R120, R131 ;  /* 0x0000008378831220 */ /* 0x010fe20000410000 */
[----:B------:R-:W-:-:S03]  /*1cb0*/  @P1 HADD2.F32 R120, -RZ, R23.H0_H0 ;  /* 0x20000017ff781230 */ /* 0x000fc60000004100 */
[----:B------:R-:W-:Y:S01]  /*1cc0*/  @P1 FFMA.FTZ R128, R131, R48, R128 ;  /* 0x0000003083801223 */ /* 0x000fe20000010080 */
[----:B------:R-:W-:Y:S02]  /*1cd0*/  HADD2.F32 R131, -RZ, R16.H0_H0 ;  /* 0x20000010ff837230 */ /* 0x000fe40000004100 */
[----:B------:R-:W4:Y:S01]  /*1ce0*/  @P1 LDC R153, c[0x0][0x40c] ;  /* 0x00010300ff991b82 */ /* 0x000f220000000800 */
[----:B-1----:R-:W-:Y:S01]  /*1cf0*/  @P1 FMUL.FTZ R122, R122, R145 ;  /* 0x000000917a7a1220 */ /* 0x002fe20000410000 */
[----:B------:R-:W-:-:S03]  /*1d00*/  F2FP.F16.F32.PACK_AB R145, RZ, R128 ;  /* 0x00000080ff91723e */ /* 0x000fc600000000ff */
[----:B------:R-:W-:Y:S01]  /*1d10*/  @P1 FFMA.FTZ R129, R122, R49, R129 ;  /* 0x000000317a811223 */ /* 0x000fe20000010081 */
[----:B------:R-:W-:Y:S02]  /*1d20*/  @P1 HADD2.F32 R122, -RZ, R23.H1_H1 ;  /* 0x30000017ff7a1230 */ /* 0x000fe40000004100 */
[----:B--2---:R-:W-:Y:S01]  /*1d30*/  @P1 FMUL.FTZ R151, R120, R151 ;  /* 0x0000009778971220 */ /* 0x004fe20000410000 */
[----:B------:R-:W-:-:S03]  /*1d40*/  @P1 HADD2.F32 R120, -RZ, R20.H0_H0 ;  /* 0x20000014ff781230 */ /* 0x000fc60000004100 */
[----:B------:R-:W-:Y:S01]  /*1d50*/  @P1 FFMA.FTZ R130, R151, R50, R130 ;  /* 0x0000003297821223 */ /* 0x000fe20000010082 */
[----:B------:R-:W-:Y:S01]  /*1d60*/  F2FP.F16.F32.PACK_AB R151, RZ, R129 ;  /* 0x00000081ff97723e */ /* 0x000fe200000000ff */
[----:B---3--:R-:W-:Y:S01]  /*1d70*/  @P1 FMUL.FTZ R120, R120, R121 ;  /* 0x0000007978781220 */ /* 0x008fe20000410000 */
[----:B------:R-:W-:Y:S02]  /*1d80*/  F2FP.F16.F32.PACK_AB R121, RZ, R126 ;  /* 0x0000007eff79723e */ /* 0x000fe400000000ff */
[----:B------:R-:W-:Y:S01]  /*1d90*/  F2FP.F16.F32.PACK_AB R152, RZ, R130 ;  /* 0x00000082ff98723e */ /* 0x000fe200000000ff */
[----:B------:R-:W-:Y:S01]  /*1da0*/  @P1 FFMA.FTZ R131, R120, R52, R131 ;  /* 0x0000003478831223 */ /* 0x000fe20000010083 */
[----:B----4-:R-:W-:Y:S01]  /*1db0*/  @P1 FMUL.FTZ R153, R122, R153 ;  /* 0x000000997a991220 */ /* 0x010fe20000410000 */
[----:B------:R-:W-:-:S03]  /*1dc0*/  F2FP.F16.F32.PACK_AB R122, RZ, R127 ;  /* 0x0000007fff7a723e */ /* 0x000fc600000000ff */
[----:B------:R-:W-:Y:S01]  /*1dd0*/  F2FP.F16.F32.PACK_AB R120, RZ, R131 ;  /* 0x00000083ff78723e */ /* 0x000fe200000000ff */
[----:B------:R-:W-:Y:S01]  /*1de0*/  @P1 FFMA.FTZ R132, R153, R51, R132 ;  /* 0x0000003399841223 */ /* 0x000fe20000010084 */
[----:B------:R-:W-:Y:S02]  /*1df0*/  PRMT R121, R121, 0x5410, R122 ;  /* 0x0000541079797816 */ /* 0x000fe4000000007a */
[----:B------:R-:W-:Y:S02]  /*1e00*/  PRMT R122, R145, 0x5410, R151 ;  /* 0x00005410917a7816 */ /* 0x000fe40000000097 */
[----:B------:R-:W-:Y:S02]  /*1e10*/  F2FP.F16.F32.PACK_AB R123, RZ, R132 ;  /* 0x00000084ff7b723e */ /* 0x000fe400000000ff */
[----:B------:R-:W-:Y:S02]  /*1e20*/  PRMT R120, R120, 0x5410, R144 ;  /* 0x0000541078787816 */ /* 0x000fe40000000090 */
[----:B------:R-:W-:Y:S01]  /*1e30*/  PRMT R123, R152, 0x5410, R123 ;  /* 0x00005410987b7816 */ /* 0x000fe2000000007b */
[----:B------:R-:W-:Y:S06]  /*1e40*/  BRA `(.L_x_18644) ;  /* 0x0000000000cc7947 */ /* 0x000fec0003800000 */
.L_x_18643:
[----:B-1----:R-:W1:Y:S01]  /*1e50*/  @P2 LDC R121, c[0x0][0x40c] ;  /* 0x00010300ff792b82 */ /* 0x002e620000000800 */
[----:B-----5:R-:W-:Y:S02]  /*1e60*/  @P2 HADD2.F32 R120, -RZ, R20.H1_H1 ;  /* 0x30000014ff782230 */ /* 0x020fe40000004100 */
[----:B------:R-:W-:Y:S02]  /*1e70*/  HFMA2 R125, -RZ, RZ, 0, 0 ;  /* 0x00000000ff7d7431 */ /* 0x000fe400000001ff */
[----:B------:R-:W-:Y:S01]  /*1e80*/  @P2 HADD2.F32 R122, -RZ, R21.H0_H0 ;  /* 0x20000015ff7a2230 */ /* 0x000fe20000004100 */
[----:B------:R-:W-:Y:S01]  /*1e90*/  MOV R126, RZ ;  /* 0x000000ff007e7202 */ /* 0x000fe20000000f00 */
[----:B------:R-:W-:Y:S02]  /*1ea0*/  @P2 HADD2.F32 R128, -RZ, R22.H0_H0 ;  /* 0x20000016ff802230 */ /* 0x000fe40000004100 */
[----:B------:R-:W-:Y:S01]  /*1eb0*/  @P2 HADD2.F32 R132, -RZ, R23.H1_H1 ;  /* 0x30000017ff842230 */ /* 0x000fe20000004100 */
[----:B------:R-:W2:Y:S08]  /*1ec0*/  @P2 LDC R123, c[0x0][0x40c] ;  /* 0x00010300ff7b2b82 */ /* 0x000eb00000000800 */
[----:B------:R-:W3:Y:S08]  /*1ed0*/  @P2 LDC R127, c[0x0][0x40c] ;  /* 0x00010300ff7f2b82 */ /* 0x000ef00000000800 */
[----:B------:R-:W4:Y:S01]  /*1ee0*/  @P2 LDC R131, c[0x0][0x40c] ;  /* 0x00010300ff832b82 */ /* 0x000f220000000800 */
[----:B-1----:R-:W-:-:S04]  /*1ef0*/  @P2 FMUL.FTZ R120, R120, R121 ;  /* 0x0000007978782220 */ /* 0x002fc80000410000 */
[----:B------:R-:W-:Y:S01]  /*1f00*/  @P2 FMUL.FTZ R125, R120, R53 ;  /* 0x00000035787d2220 */ /* 0x000fe20000410000 */
[----:B------:R-:W-:Y:S02]  /*1f10*/  @P2 HADD2.F32 R120, -RZ, R22.H1_H1 ;  /* 0x30000016ff782230 */ /* 0x000fe40000004100 */
[----:B------:R-:W1:Y:S01]  /*1f20*/  @P2 LDC R129, c[0x0][0x40c] ;  /* 0x00010300ff812b82 */ /* 0x000e620000000800 */
[----:B--2---:R-:W-:Y:S01]  /*1f30*/  @P2 FMUL.FTZ R123, R122, R123 ;  /* 0x0000007b7a7b2220 */ /* 0x004fe20000410000 */
[----:B------:R-:W-:-:S03]  /*1f40*/  @P2 HADD2.F32 R122, -RZ, R21.H1_H1 ;  /* 0x30000015ff7a2230 */ /* 0x000fc60000004100 */
[----:B------:R-:W-:Y:S01]  /*1f50*/  @P2 FMUL.FTZ R126, R123, R54 ;  /* 0x000000367b7e2220 */ /* 0x000fe20000410000 */
[----:B------:R-:W-:Y:S02]  /*1f60*/  @P2 HADD2.F32 R123, -RZ, R23.H0_H0 ;  /* 0x20000017ff7b2230 */ /* 0x000fe40000004100 */
[----:B------:R-:W2:Y:S01]  /*1f70*/  @P2 LDC R130, c[0x0][0x40c] ;  /* 0x00010300ff822b82 */ /* 0x000ea20000000800 */
[----:B---3--:R-:W-:Y:S01]  /*1f80*/  @P2 FMUL.FTZ R122, R122, R127 ;  /* 0x0000007f7a7a2220 */ /* 0x008fe20000410000 */
[----:B------:R-:W-:-:S03]  /*1f90*/  HFMA2 R127, -RZ, RZ, 0, 0 ;  /* 0x00000000ff7f7431 */ /* 0x000fc600000001ff */
[----:B------:R-:W-:-:S03]  /*1fa0*/  @P2 FMUL.FTZ R127, R122, R55 ;  /* 0x000000377a7f2220 */ /* 0x000fc60000410000 */
[----:B------:R-:W3:Y:S01]  /*1fb0*/  @P2 LDC R145, c[0x0][0x40c] ;  /* 0x00010300ff912b82 */ /* 0x000ee20000000800 */
[----:B----4-:R-:W-:Y:S01]  /*1fc0*/  @P2 FMUL.FTZ R122, R120, R131 ;  /* 0x00000083787a2220 */ /* 0x010fe20000410000 */
[----:B------:R-:W-:-:S06]  /*1fd0*/  @P2 HADD2.F32 R120, -RZ, R20.H0_H0 ;  /* 0x20000014ff782230 */ /* 0x000fcc0000004100 */
[----:B------:R-:W4:Y:S01]  /*1fe0*/  @P2 LDC R121, c[0x0][0x40c] ;  /* 0x00010300ff792b82 */ /* 0x000f220000000800 */
[----:B-1----:R-:W-:Y:S01]  /*1ff0*/  @P2 FMUL.FTZ R129, R128, R129 ;  /* 0x0000008180812220 */ /* 0x002fe20000410000 */
[----:B------:R-:W-:-:S03]  /*2000*/  MOV R128, RZ ;  /* 0x000000ff00807202 */ /* 0x000fc60000000f00 */
[----:B------:R-:W-:Y:S01]  /*2010*/  @P2 FMUL.FTZ R128, R129, R48 ;  /* 0x0000003081802220 */ /* 0x000fe20000410000 */
[----:B------:R-:W-:Y:S02]  /*2020*/  HFMA2 R129, -RZ, RZ, 0, 0 ;  /* 0x00000000ff817431 */ /* 0x000fe400000001ff */
[----:B------:R-:W-:Y:S01]  /*2030*/  @P2 FMUL.FTZ R129, R122, R49 ;  /* 0x000000317a812220 */ /* 0x000fe20000410000 */
[----:B--2---:R-:W-:Y:S01]  /*2040*/  @P2 FMUL.FTZ R123, R123, R130 ;  /* 0x000000827b7b2220 */ /* 0x004fe20000410000 */
[----:B------:R-:W-:Y:S02]  /*2050*/  CS2R R130, SRZ ;  /* 0x0000000000827805 */ /* 0x000fe4000001ff00 */
[----:B------:R-:W-:Y:S01]  /*2060*/  F2FP.F16.F32.PACK_AB R122, RZ, R127 ;  /* 0x0000007fff7a723e */ /* 0x000fe200000000ff */
[----:B------:R-:W-:Y:S01]  /*2070*/  @P2 FMUL.FTZ R130, R123, R50 ;  /* 0x000000327b822220 */ /* 0x000fe20000410000 */
[----:B------:R-:W-:Y:S01]  /*2080*/  F2FP.F16.F32.PACK_AB R123, RZ, R128 ;  /* 0x00000080ff7b723e */ /* 0x000fe200000000ff */
[----:B---3--:R-:W-:Y:S01]  /*2090*/  @P2 FMUL.FTZ R144, R132, R145 ;  /* 0x0000009184902220 */ /* 0x008fe20000410000 */
[----:B------:R-:W-:-:S02]  /*20a0*/  MOV R132, RZ ;  /* 0x000000ff00847202 */ /* 0x000fc40000000f00 */
        /* <DEDUP_REMOVED lines=13> */
.L_x_18644:
[----:B------:R-:W1:Y:S01]  /*2180*/  LDC.64 R144, c[0x0][0x3a8] ;  /* 0x0000ea00ff907b82 */ /* 0x000e620000000a00 */
[----:B------:R-:W-:Y:S01]  /*2190*/  IADD3 R150, PT, PT, R150, 0x20, RZ ;  /* 0x0000002096967810 */ /* 0x000fe20007ffe0ff */
[C---:B-1----:R-:W-:Y:S01]  /*21a0*/  IMAD.WIDE.U32 R144, R147.reuse, 0x10, R144 ;  /* 0x0000001093907825 */ /* 0x042fe200078e0090 */
[----:B------:R-:W-:-:S04]  /*21b0*/  IADD3 R147, PT, PT, R147, 0x20, RZ ;  /* 0x0000002093937810 */ /* 0x000fc80007ffe0ff */
[----:B------:R1:W-:Y:S03]  /*21c0*/  STG.E.128 desc[UR6][R144.64], R120 ;  /* 0x0000007890007986 */ /* 0x0003e6000c101d06 */
.L_x_18642:
[----:B------:R-:W-:Y:S05]  /*21d0*/  BSYNC.RECONVERGENT B0 ;  /* 0x0000000000007941 */ /* 0x000fea0003800200 */
.L_x_18641:
        /* <DEDUP_REMOVED lines=14> */
[----:B------:R-:W-:Y:S02]  /*22c0*/  HADD2.F32 R134, -RZ, R17.H0_H0 ;  /* 0x20000011ff867230 */ /* 0x000fe40000004100 */
[--C-:B------:R-:W-:Y:S02]  /*22d0*/  HADD2.F32 R138, -RZ, R18.reuse.H1_H1 ;  /* 0x30000012ff8a7230 */ /* 0x100fe40000004100 */
[----:B------:R-:W-:-:S06]  /*22e0*/  HADD2.F32 R136, -RZ, R18.H0_H0 ;  /* 0x20000012ff887230 */ /* 0x000fcc0000004100 */
[----:B-1----:R-:W1:Y:S01]  /*22f0*/  @P2 LDC R121, c[0x0][0x40c] ;  /* 0x00010300ff792b82 */ /* 0x002e620000000800 */
[----:B------:R-:W-:Y:S02]  /*2300*/  @P2 HADD2.F32 R120, -RZ, R20.H1_H1 ;  /* 0x30000014ff782230 */ /* 0x000fe40000004100 */
[----:B------:R-:W-:-:S05]  /*2310*/  @P2 HADD2.F32 R122, -RZ, R21.H0_H0 ;  /* 0x20000015ff7a2230 */ /* 0x000fca0000004100 */
[----:B------:R-:W2:Y:S08]  /*2320*/  @P2 LDC R123, c[0x0][0x40c] ;  /* 0x00010300ff7b2b82 */ /* 0x000eb00000000800 */
[----:B------:R-:W3:Y:S08]  /*2330*/  @P2 LDC R135, c[0x0][0x40c] ;  /* 0x00010300ff872b82 */ /* 0x000ef00000000800 */
[----:B------:R-:W4:Y:S01]  /*2340*/  @P2 LDC R137, c[0x0][0x40c] ;  /* 0x00010300ff892b82 */ /* 0x000f220000000800 */
[----:B-1----:R-:W-:-:S04]  /*2350*/  @P2 FMUL.FTZ R120, R120, R121 ;  /* 0x0000007978782220 */ /* 0x002fc80000410000 */
[----:B------:R-:W-:Y:S01]  /*2360*/  @P2 FFMA.FTZ R133, R120, R29, R133 ;  /* 0x0000001d78852223 */ /* 0x000fe20000010085 */
[----:B------:R-:W-:Y:S02]  /*2370*/  @P2 HADD2.F32 R120, -RZ, R22.H0_H0 ;  /* 0x20000016ff782230 */ /* 0x000fe40000004100 */
[----:B------:R-:W1:Y:S01]  /*2380*/  @P2 LDC R140, c[0x0][0x40c] ;  /* 0x00010300ff8c2b82 */ /* 0x000e620000000800 */
[----:B--2---:R-:W-:Y:S01]  /*2390*/  @P2 FMUL.FTZ R123, R122, R123 ;  /* 0x0000007b7a7b2220 */ /* 0x004fe20000410000 */
[----:B------:R-:W-:-:S03]  /*23a0*/  @P2 HADD2.F32 R122, -RZ, R21.H1_H1 ;  /* 0x30000015ff7a2230 */ /* 0x000fc60000004100 */
[----:B------:R-:W-:Y:S01]  /*23b0*/  @P2 FFMA.FTZ R134, R123, R30, R134 ;  /* 0x0000001e7b862223 */ /* 0x000fe20000010086 */
[----:B------:R-:W-:Y:S02]  /*23c0*/  @P2 HADD2.F32 R123, -RZ, R22.H1_H1 ;  /* 0x30000016ff7b2230 */ /* 0x000fe40000004100 */
[----:B------:R-:W2:Y:S01]  /*23d0*/  @P2 LDC R139, c[0x0][0x40c] ;  /* 0x00010300ff8b2b82 */ /* 0x000ea20000000800 */
[----:B---3--:R-:W-:Y:S01]  /*23e0*/  @P2 FMUL.FTZ R122, R122, R135 ;  /* 0x000000877a7a2220 */ /* 0x008fe20000410000 */
[----:B------:R-:W-:-:S05]  /*23f0*/  HADD2.F32 R135, -RZ, R17.H1_H1 ;  /* 0x30000011ff877230 */ /* 0x000fca0000004100 */
[----:B------:R-:W-:Y:S01]  /*2400*/  @P2 FFMA.FTZ R135, R122, R31, R135 ;  /* 0x0000001f7a872223 */ /* 0x000fe20000010087 */
[----:B------:R-:W3:Y:S01]  /*2410*/  @P2 LDC R121, c[0x0][0x40c] ;  /* 0x00010300ff792b82 */ /* 0x000ee20000000800 */
[----:B----4-:R-:W-:Y:S01]  /*2420*/  @P2 FMUL.FTZ R137, R120, R137 ;  /* 0x0000008978892220 */ /* 0x010fe20000410000 */
[----:B------:R-:W-:-:S03]  /*2430*/  @P2 HADD2.F32 R120, -RZ, R23.H0_H0 ;  /* 0x20000017ff782230 */ /* 0x000fc60000004100 */
[----:B------:R-:W-:Y:S01]  /*2440*/  @P2 FFMA.FTZ R136, R137, R24, R136 ;  /* 0x0000001889882223 */ /* 0x000fe20000010088 */
[----:B------:R-:W-:Y:S02]  /*2450*/  HADD2.F32 R137, -RZ, R16.H0_H0 ;  /* 0x20000010ff897230 */ /* 0x000fe40000004100 */
[----:B------:R-:W4:Y:S01]  /*2460*/  @P2 LDC R144, c[0x0][0x40c] ;  /* 0x00010300ff902b82 */ /* 0x000f220000000800 */
[----:B-1----:R-:W-:Y:S01]  /*2470*/  @P2 FMUL.FTZ R123, R123, R140 ;  /* 0x0000008c7b7b2220 */ /* 0x002fe20000410000 */
[----:B------:R-:W-:Y:S01]  /*2480*/  HADD2.F32 R140, -RZ, R19.H1_H1 ;  /* 0x30000013ff8c7230 */ /* 0x000fe20000004100 */
[----:B------:R-:W-:Y:S02]  /*2490*/  F2FP.F16.F32.PACK_AB R145, RZ, R136 ;  /* 0x00000088ff91723e */ /* 0x000fe400000000ff */
[----:B------:R-:W-:Y:S01]  /*24a0*/  @P2 FFMA.FTZ R138, R123, R25, R138 ;  /* 0x000000197b8a2223 */ /* 0x000fe2000001008a */
[----:B------:R-:W-:Y:S02]  /*24b0*/  @P2 HADD2.F32 R123, -RZ, R23.H1_H1 ;  /* 0x30000017ff7b2230 */ /* 0x000fe40000004100 */
[----:B--2---:R-:W-:Y:S01]  /*24c0*/  @P2 FMUL.FTZ R122, R120, R139 ;  /* 0x0000008b787a2220 */ /* 0x004fe20000410000 */
[----:B------:R-:W-:Y:S01]  /*24d0*/  @P2 HADD2.F32 R120, -RZ, R20.H0_H0 ;  /* 0x20000014ff782230 */ /* 0x000fe20000004100 */
[----:B------:R-:W-:Y:S01]  /*24e0*/  F2FP.F16.F32.PACK_AB R149, RZ, R138 ;  /* 0x0000008aff95723e */ /* 0x000fe200000000ff */
[----:B------:R-:W-:-:S03]  /*24f0*/  HADD2.F32 R139, -RZ, R19.H0_H0 ;  /* 0x20000013ff8b7230 */ /* 0x000fc60000004100 */
[----:B---3--:R-:W-:Y:S02]  /*2500*/  @P2 FMUL.FTZ R120, R120, R121 ;  /* 0x0000007978782220 */ /* 0x008fe40000410000 */
[----:B------:R-:W-:Y:S01]  /*2510*/  @P2 FFMA.FTZ R139, R122, R26, R139 ;  /* 0x0000001a7a8b2223 */ /* 0x000fe2000001008b */
[----:B------:R-:W-:Y:S01]  /*2520*/  F2FP.F16.F32.PACK_AB R121, RZ, R134 ;  /* 0x00000086ff79723e */ /* 0x000fe200000000ff */
[----:B------:R-:W-:Y:S01]  /*2530*/  @P2 FFMA.FTZ R137, R120, R28, R137 ;  /* 0x0000001c78892223 */ /* 0x000fe20000010089 */
[----:B------:R-:W-:Y:S02]  /*2540*/  F2FP.F16.F32.PACK_AB R122, RZ, R135 ;  /* 0x00000087ff7a723e */ /* 0x000fe400000000ff */
[----:B------:R-:W-:Y:S01]  /*2550*/  F2FP.F16.F32.PACK_AB R150, RZ, R139 ;  /* 0x0000008bff96723e */ /* 0x000fe200000000ff */
[----:B----4-:R-:W-:Y:S01]  /*2560*/  @P2 FMUL.FTZ R123, R123, R144 ;  /* 0x000000907b7b2220 */ /* 0x010fe20000410000 */
[----:B------:R-:W-:Y:S02]  /*2570*/  F2FP.F16.F32.PACK_AB R144, RZ, R133 ;  /* 0x00000085ff90723e */ /* 0x000fe400000000ff */
[----:B------:R-:W-:Y:S01]  /*2580*/  F2FP.F16.F32.PACK_AB R120, RZ, R137 ;  /* 0x00000089ff78723e */ /* 0x000fe200000000ff */
[----:B------:R-:W-:Y:S01]  /*2590*/  @P2 FFMA.FTZ R140, R123, R27, R140 ;  /* 0x0000001b7b8c2223 */ /* 0x000fe2000001008c */
[----:B------:R-:W-:-:S02]  /*25a0*/  PRMT R121, R121, 0x5410, R122 ;  /* 0x0000541079797816 */ /* 0x000fc4000000007a */
[----:B------:R-:W-:Y:S02]  /*25b0*/  PRMT R122, R145, 0x5410, R149 ;  /* 0x00005410917a7816 */ /* 0x000fe40000000095 */
[----:B------:R-:W-:Y:S02]  /*25c0*/  F2FP.F16.F32.PACK_AB R123, RZ, R140 ;  /* 0x0000008cff7b723e */ /* 0x000fe400000000ff */
[----:B------:R-:W-:Y:S02]  /*25d0*/  PRMT R120, R120, 0x5410, R144 ;  /* 0x0000541078787816 */ /* 0x000fe40000000090 */
[----:B------:R-:W-:Y:S01]  /*25e0*/  PRMT R123, R150, 0x5410, R123 ;  /* 0x00005410967b7816 */ /* 0x000fe2000000007b */
[----:B------:R-:W-:Y:S06]  /*25f0*/  BRA `(.L_x_18648) ;  /* 0x0000000000cc7947 */ /* 0x000fec0003800000 */
.L_x_18647:
        /* <DEDUP_REMOVED lines=29> */
[----:B------:R-:W-:Y:S01]  /*27d0*/  MOV R137, RZ ;  /* 0x000000ff00897202 */ /* 0x000fe20000000f00 */
[----:B--2---:R-:W-:Y:S01]  /*27e0*/  @P2 FMUL.FTZ R123, R123, R138 ;  /* 0x0000008a7b7b2220 */ /* 0x004fe20000410000 */
[----:B------:R-:W-:Y:S02]  /*27f0*/  CS2R R138, SRZ ;  /* 0x00000000008a7805 */ /* 0x000fe4000001ff00 */
[----:B------:R-:W-:Y:S01]  /*2800*/  @P2 FMUL.FTZ R138, R122, R25 ;  /* 0x000000197a8a2220 */ /* 0x000fe20000410000 */
[----:B------:R-:W-:Y:S01]  /*2810*/  @P2 FMUL.FTZ R139, R123, R26 ;  /* 0x0000001a7b8b2220 */ /* 0x000fe20000410000 */
[----:B------:R-:W-:Y:S02]  /*2820*/  F2FP.F16.F32.PACK_AB R122, RZ, R135 ;  /* 0x00000087ff7a723e */ /* 0x000fe400000000ff */
[----:B------:R-:W-:Y:S01]  /*2830*/  F2FP.F16.F32.PACK_AB R123, RZ, R136 ;  /* 0x00000088ff7b723e */ /* 0x000fe200000000ff */
[----:B---3--:R-:W-:Y:S01]  /*2840*/  @P2 FMUL.FTZ R144, R140, R145 ;  /* 0x000000918c902220 */ /* 0x008fe20000410000 */
[----:B------:R-:W-:Y:S01]  /*2850*/  HFMA2 R140, -RZ, RZ, 0, 0 ;  /* 0x00000000ff8c7431 */ /* 0x000fe200000001ff */
[----:B------:R-:W-:-:S02]  /*2860*/  F2FP.F16.F32.PACK_AB R145, RZ, R138 ;  /* 0x0000008aff91723e */ /* 0x000fc400000000ff */
        /* <DEDUP_REMOVED lines=12> */
.L_x_18648:
[----:B------:R-:W1:Y:S02]  /*2930*/  LDC.64 R144, c[0x0][0x3a8] ;  /* 0x0000ea00ff907b82 */ /* 0x000e640000000a00 */
[----:B-1----:R-:W-:-:S05]  /*2940*/  IMAD.WIDE.U32 R144, R147, 0x10, R144 ;  /* 0x0000001093907825 */ /* 0x002fca00078e0090 */
[----:B------:R2:W-:Y:S02]  /*2950*/  STG.E.128 desc[UR6][R144.64], R120 ;  /* 0x0000007890007986 */ /* 0x0005e4000c101d06 */
.L_x_18646:
[----:B------:R-:W-:Y:S05]  /*2960*/  BSYNC.RECONVERGENT B0 ;  /* 0x0000000000007941 */ /* 0x000fea0003800200 */
.L_x_18645:
        /* <DEDUP_REMOVED lines=125> */
.L_x_18670:
        /* <DEDUP_REMOVED lines=30> */
[C---:B------:R-:W-:Y:S01]  /*3320*/  FMUL.FTZ R122, R147.reuse, R122 ;  /* 0x0000007a937a7220 */ /* 0x040fe20000410000 */
        /* <DEDUP_REMOVED lines=8> */
[----:B------:R-:W-:Y:S01]  /*33b0*/  F2FP.F16.F32.PACK_AB R120, R121, R120 ;  /* 0x000000787978723e */ /* 0x000fe200000000ff */
        /* <DEDUP_REMOVED lines=12> */
[----:B------:R-:W-:-:S02]  /*3480*/  F2FP.F16.F32.PACK_AB R122, R123, R122 ;  /* 0x0000007a7b7a723e */ /* 0x000fc400000000ff */
[----:B------:R-:W-:Y:S02]  /*3490*/  F2FP.F16.F32.PACK_AB R121, R146, R121 ;  /* 0x000000799279723e */ /* 0x000fe400000000ff */
[----:B------:R-:W-:Y:S02]  /*34a0*/  F2FP.F16.F32.PACK_AB R123, R148, R153 ;  /* 0x00000099947b723e */ /* 0x000fe400000000ff */
[----:B------:R-:W-:-:S03]  /*34b0*/  IADD3 R151, PT, PT, R151, 0x20, RZ ;  /* 0x0000002097977810 */ /* 0x000fc60007ffe0ff */
[----:B------:R2:W-:Y:S04]  /*34c0*/  STG.E.128 desc[UR6][R144.64], R120 ;  /* 0x0000007890007986 */ /* 0x0005e8000c101d06 */
.L_x_18653:
[----:B------:R-:W-:Y:S05]  /*34d0*/  BSYNC.RECONVERGENT B1 ;  /* 0x0000000000017941 */ /* 0x000fea0003800200 */
.L_x_18652:
        /* <DEDUP_REMOVED lines=35> */
.L_x_18655:
[----:B------:R-:W-:Y:S05]  /*3710*/  BSYNC.RECONVERGENT B1 ;  /* 0x0000000000017941 */ /* 0x000fea0003800200 */
.L_x_18654:
        /* <DEDUP_REMOVED lines=35> */
.L_x_18657:
[----:B------:R-:W-:Y:S05]  /*3950*/  BSYNC.RECONVERGENT B1 ;  /* 0x0000000000017941 */ /* 0x000fea0003800200 */
.L_x_18656:
        /* <DEDUP_REMOVED lines=30> */
[----:B------:R-:W-:-:S05]  /*3b40*/  F2FP.F16.F32.PACK_AB R120, R147, R146 ;  /* 0x000000929378723e */ /* 0x000fca00000000ff */
[----:B------:R1:W-:Y:S02]  /*3b50*/  STG.E.128 desc[UR6][R144.64], R120 ;  /* 0x0000007890007986 */ /* 0x0003e4000c101d06 */
.L_x_18651:
[----:B------:R-:W-:Y:S05]  /*3b60*/  BSYNC.RECONVERGENT B0 ;  /* 0x0000000000007941 */ /* 0x000fea0003800200 */
.L_x_18650:
[----:B-1234-:R-:W1:Y:S02]  /*3b70*/  LDC.64 R120, c[0x0][0x380] ;  /* 0x0000e000ff787b82 */ /* 0x01ee640000000a00 */
[----:B-1----:R-:W-:-:S04]  /*3b80*/  LEA R141, R120, R141, 0x2 ;  /* 0x0000008d788d7211 */ /* 0x002fc800078e10ff */
[----:B------:R-:W-:-:S13]  /*3b90*/  ISETP.GE.AND P0, PT, R141, R121, PT ;  /* 0x000000798d00720c */ /* 0x000fda0003f06270 */
[----:B------:R-:W-:Y:S05]  /*3ba0*/  @!P0 BRA `(.L_x_18658) ;  /* 0xffffffcc00448947 */ /* 0x000fea000383ffff */
[----:B------:R-:W-:Y:S05]  /*3bb0*/  EXIT ;  /* 0x000000000000794d */ /* 0x000fea0003800000 */
.L_x_18649:
        /* <DEDUP_REMOVED lines=8> */
.L_x_18660:
[----:B------:R-:W-:Y:S05]  /*3c40*/  BSYNC B0 ;  /* 0x0000000000007941 */ /* 0x000fea0003800000 */
.L_x_18659:
        /* <DEDUP_REMOVED lines=9> */
.L_x_18661:
[----:B------:R-:W-:Y:S01]  /*3ce0*/  HFMA2 R153, -RZ, RZ, 0, 2.384185791015625e-07 ;  /* 0x00000004ff997431 */ /* 0x000fe200000001ff */
[----:B------:R-:W-:-:S05]  /*3cf0*/  MOV R122, R151 ;  /* 0x00000097007a7202 */ /* 0x000fca0000000f00 */
[----:B------:R-:W-:-:S05]  /*3d00*/  FADD.FTZ R122, R121, R122 ;  /* 0x0000007a797a7221 */ /* 0x000fca0000010000 */
[----:B------:R-:W-:-:S07]  /*3d10*/  MOV R152, R122 ;  /* 0x0000007a00987202 */ /* 0x000fce0000000f00 */
[----:B------:R-:W-:Y:S05]  /*3d20*/  WARPSYNC.COLLECTIVE R147, `(.L_x_18662) ;  /* 0x0000000093087348 */ /* 0x000fea0003c00000 */
[----:B------:R0:W1:Y:S02]  /*3d30*/  SHFL.BFLY P6, R151, R152, R153, R154 ;  /* 0x0c00009998977389 */ /* 0x00006400000c009a */
[----:B01----:R-:W-:Y:S05]  /*3d40*/  ENDCOLLECTIVE ;  /* 0x000000000000791b */ /* 0x003fea0003800000 */
.L_x_18662:
[----:B------:R-:W-:Y:S01]  /*3d50*/  HFMA2 R153, -RZ, RZ, 0, 4.76837158203125e-07 ;  /* 0x00000008ff997431 */ /* 0x000fe200000001ff */
[----:B------:R-:W-:-:S05]  /*3d60*/  MOV R123, R151 ;  /* 0x00000097007b7202 */ /* 0x000fca0000000f00 */
[----:B------:R-:W-:-:S05]  /*3d70*/  FADD.FTZ R123, R122, R123 ;  /* 0x0000007b7a7b7221 */ /* 0x000fca0000010000 */
[----:B------:R-:W-:-:S07]  /*3d80*/  MOV R152, R123 ;  /* 0x0000007b00987202 */ /* 0x000fce0000000f00 */
[----:B------:R-:W-:Y:S05]  /*3d90*/  WARPSYNC.COLLECTIVE R147, `(.L_x_18663) ;  /* 0x0000000093087348 */ /* 0x000fea0003c00000 */
[----:B------:R0:W1:Y:S02]  /*3da0*/  SHFL.BFLY P6, R151, R152, R153, R154 ;  /* 0x0c00009998977389 */ /* 0x00006400000c009a */
[----:B01----:R-:W-:Y:S05]  /*3db0*/  ENDCOLLECTIVE ;  /* 0x000000000000791b */ /* 0x003fea0003800000 */
.L_x_18663:
        /* <DEDUP_REMOVED lines=8> */
.L_x_18664:
        /* <DEDUP_REMOVED lines=73> */
.L_x_18665:
[----:B------:R-:W-:Y:S01]  /*42d0*/  HFMA2 R153, -RZ, RZ, 0, 1.1920928955078125e-07 ;  /* 0x00000002ff997431 */ /* 0x000fe200000001ff */
[----:B------:R-:W-:-:S05]  /*42e0*/  MOV R121, R151 ;  /* 0x0000009700797202 */ /* 0x000fca0000000f00 */
[----:B------:R-:W-:-:S05]  /*42f0*/  FADD.FTZ R121, R120, R121 ;  /* 0x0000007978797221 */ /* 0x000fca0000010000 */
[----:B------:R-:W-:-:S07]  /*4300*/  MOV R152, R121 ;  /* 0x0000007900987202 */ /* 0x000fce0000000f00 */
[----:B------:R-:W-:Y:S05]  /*4310*/  WARPSYNC.COLLECTIVE R147, `(.L_x_18666) ;  /* 0x0000000093087348 */ /* 0x000fea0003c00000 */
[----:B------:R0:W1:Y:S02]  /*4320*/  SHFL.BFLY P6, R151, R152, R153, R154 ;  /* 0x0c00009998977389 */ /* 0x00006400000c009a */
[----:B01----:R-:W-:Y:S05]  /*4330*/  ENDCOLLECTIVE ;  /* 0x000000000000791b */ /* 0x003fea0003800000 */
.L_x_18666:
[----:B------:R-:W-:Y:S01]  /*4340*/  HFMA2 R153, -RZ, RZ, 0, 2.384185791015625e-07 ;  /* 0x00000004ff997431 */ /* 0x000fe200000001ff */
[----:B------:R-:W-:-:S05]  /*4350*/  MOV R122, R151 ;  /* 0x00000097007a7202 */ /* 0x000fca0000000f00 */
[----:B------:R-:W-:-:S05]  /*4360*/  FADD.FTZ R122, R121, R122 ;  /* 0x0000007a797a7221 */ /* 0x000fca0000010000 */
[----:B------:R-:W-:-:S07]  /*4370*/  MOV R152, R122 ;  /* 0x0000007a00987202 */ /* 0x000fce0000000f00 */
[----:B------:R-:W-:Y:S05]  /*4380*/  WARPSYNC.COLLECTIVE R147, `(.L_x_18667) ;  /* 0x0000000093087348 */ /* 0x000fea0003c00000 */
[----:B------:R0:W1:Y:S02]  /*4390*/  SHFL.BFLY P6, R151, R152, R153, R154 ;  /* 0x0c00009998977389 */ /* 0x00006400000c009a */
[----:B01----:R-:W-:Y:S05]  /*43a0*/  ENDCOLLECTIVE ;  /* 0x000000000000791b */ /* 0x003fea0003800000 */
.L_x_18667:
[----:B------:R-:W-:Y:S01]  /*43b0*/  HFMA2 R153, -RZ, RZ, 0, 4.76837158203125e-07 ;  /* 0x00000008ff997431 */ /* 0x000fe200000001ff */
[----:B------:R-:W-:-:S05]  /*43c0*/  MOV R123, R151 ;  /* 0x00000097007b7202 */ /* 0x000fca0000000f00 */
[----:B------:R-:W-:-:S05]  /*43d0*/  FADD.FTZ R123, R122, R123 ;  /* 0x0000007b7a7b7221 */ /* 0x000fca0000010000 */
[----:B------:R-:W-:-:S07]  /*43e0*/  MOV R152, R123 ;  /* 0x0000007b00987202 */ /* 0x000fce0000000f00 */
[----:B------:R-:W-:Y:S05]  /*43f0*/  WARPSYNC.COLLECTIVE R147, `(.L_x_18668) ;  /* 0x0000000093087348 */ /* 0x000fea0003c00000 */
[----:B------:R0:W1:Y:S02]  /*4400*/  SHFL.BFLY P6, R151, R152, R153, R154 ;  /* 0x0c00009998977389 */ /* 0x00006400000c009a */
[----:B01----:R-:W-:Y:S05]  /*4410*/  ENDCOLLECTIVE ;  /* 0x000000000000791b */ /* 0x003fea0003800000 */
.L_x_18668:
[----:B------:R-:W-:Y:S01]  /*4420*/  HFMA2 R153, -RZ, RZ, 0, 9.5367431640625e-07 ;  /* 0x00000010ff997431 */ /* 0x000fe200000001ff */
[----:B------:R-:W-:-:S05]  /*4430*/  MOV R150, R151 ;  /* 0x0000009700967202 */ /* 0x000fca0000000f00 */
[----:B------:R-:W-:-:S05]  /*4440*/  FADD.FTZ R150, R123, R150 ;  /* 0x000000967b967221 */ /* 0x000fca0000010000 */
[----:B------:R-:W-:-:S07]  /*4450*/  MOV R152, R150 ;  /* 0x0000009600987202 */ /* 0x000fce0000000f00 */
[----:B------:R-:W-:Y:S05]  /*4460*/  WARPSYNC.COLLECTIVE R147, `(.L_x_18669) ;  /* 0x0000000093087348 */ /* 0x000fea0003c00000 */
[----:B------:R0:W1:Y:S02]  /*4470*/  SHFL.BFLY P6, R151, R152, R153, R154 ;  /* 0x0c00009998977389 */ /* 0x00006400000c009a */
[----:B01----:R-:W-:Y:S05]  /*4480*/  ENDCOLLECTIVE ;  /* 0x000000000000791b */ /* 0x003fea0003800000 */
.L_x_18669:
[----:B------:R-:W-:Y:S01]  /*4490*/  MOV R145, R151 ;  /* 0x0000009700917202 */ /* 0x000fe20000000f00 */
[----:B------:R-:W-:Y:S06]  /*44a0*/  BRA `(.L_x_18670) ;  /* 0xffffffec00247947 */ /* 0x000fec000383ffff */
.L_x_18671:
        /* <DEDUP_REMOVED lines=13> */
.L_x_37314:


//--------------------- .text._ZN10layer_norm13ln_fwd_kernelINS_13Kernel_traitsIf6__halfS2_S2_fjLj1024ELj1ELj4ELj1ELj16ENS_18Kernel_traits_baseILj1024EfS2_S2_S2_fjLj128EEEEELb0ELb1ELb1ELb1EEEvNS_9FwdParamsE --------------------------
	.section	.text._ZN10layer_norm13ln_fwd_kernelINS_13Kernel_traitsIf6__halfS2_S2_fjLj1024ELj1ELj4ELj1ELj16ENS_18Kernel_traits_baseILj1024EfS2_S2_S2_fjLj128EEEEELb0ELb1ELb1ELb1EEEvNS_9FwdParamsE,"ax",@progbits
	.align	128
        .global         _ZN10layer_norm13ln_fwd_kernelINS_13Kernel_traitsIf6__halfS2_S2_fjLj1024ELj1ELj4ELj1ELj16ENS_18Kernel_traits_baseILj1024EfS2_S2_S2_fjLj128EEEEELb0ELb1ELb1ELb1EEEvNS_9FwdParamsE
        .type           _ZN10layer_norm13ln_fwd_kernelINS_13Kernel_traitsIf6__halfS2_S2_fjLj1024ELj1ELj4ELj1ELj16ENS_18Kernel_traits_baseILj1024EfS2_S2_S2_fjLj128EEEEELb0ELb1ELb1ELb1EEEvNS_9FwdParamsE,@function
        .size           _ZN10layer_norm13ln_fwd_kernelINS_13Kernel_traitsIf6__halfS2_S2_fjLj1024ELj1ELj4ELj1ELj16ENS_18Kernel_traits_baseILj1024EfS2_S2_S2_fjLj128EEEEELb0ELb1ELb1ELb1EEEvNS_9FwdParamsE,(.L_x_37315 - _ZN10layer_norm13ln_fwd_kernelINS_13Kernel_traitsIf6__halfS2_S2_fjLj1024ELj1ELj4ELj1ELj16ENS_18Kernel_traits_baseILj1024EfS2_S2_S2_fjLj128EEEEELb0ELb1ELb1ELb1EEEvNS_9FwdParamsE)
        .other          _ZN10layer_norm13ln_fwd_kernelINS_13Kernel_traitsIf6__halfS2_S2_fjLj1024ELj1ELj4ELj1ELj16ENS_18Kernel_traits_baseILj1024EfS2_S2_S2_fjLj128EEEEELb0ELb1ELb1ELb1EEEvNS_9FwdParamsE,@"STO_CUDA_ENTRY STV_DEFAULT"
_ZN10layer_norm13ln_fwd_kernelINS_13Kernel_traitsIf6__halfS2_S2_fjLj1024ELj1ELj4ELj1ELj16ENS_18Kernel_traits_baseILj1024EfS2_S2_S2_fjLj128EEEEELb0ELb1ELb1ELb1EEEvNS_9FwdParamsE:
.text._ZN10layer_norm13ln_fwd_kernelINS_13Kernel_traitsIf6__halfS2_S2_fjLj1024ELj1ELj4ELj1ELj16ENS_18Kernel_traits_baseILj1024EfS2_S2_S2_fjLj128EEEEELb0ELb1ELb1ELb1EEEvNS_9FwdParamsE:
        /* <DEDUP_REMOVED lines=43> */
.L_x_18672:
        /* <DEDUP_REMOVED lines=36> */
.L_x_18673:
[----:B------:R-:W1:Y:S02]  /*04f0*/  LDCU UR4, c[0x0][0x384] ;  /* 0x00007080ff0477ac */ /* 0x000e640008000800 */
[----:B-1----:R-:W-:-:S13]  /*0500*/  ISETP.GE.AND P0, PT, R136, UR4, PT ;  /* 0x0000000488007c0c */ /* 0x002fda000bf06270 */
[----:B------:R-:W-:Y:S05]  /*0510*/  @P0 EXIT ;  /* 0x000000000000094d */ /* 0x000fea0003800000 */
[----:B------:R-:W1:Y:S01]  /*0520*/  LDCU.U8 UR4, c[0x0][0x410] ;  /* 0x00008200ff0477ac */ /* 0x000e620008000000 */
[----:B------:R-:W2:Y:S01]  /*0530*/  LDCU UR5, c[0x0][0x448] ;  /* 0x00008900ff0577ac */ /* 0x000ea20008000800 */
[----:B------:R-:W3:Y:S01]  /*0540*/  LDCU.64 UR8, c[0x0][0x3a0] ;  /* 0x00007400ff0877ac */ /* 0x000ee20008000a00 */
[----:B-1----:R-:W-:-:S13]  /*0550*/  ISETP.NE.AND P1, PT, RZ, UR4, PT ;  /* 0x00000004ff007c0c */ /* 0x002fda000bf25270 */
.L_x_18685:
[----:B0-----:R-:W0:Y:S08]  /*0560*/  LDC.64 R2, c[0x0][0x3f0] ;  /* 0x0000fc00ff027b82 */ /* 0x001e300000000a00 */
[----:B------:R-:W1:Y:S08]  /*0570*/  LDC R135, c[0x0][0x388] ;  /* 0x0000e200ff877b82 */ /* 0x000e700000000800 */
[----:B------:R-:W4:Y:S01]  /*0580*/  LDC.64 R108, c[0x0][0x3f8] ;  /* 0x0000fe00ff6c7b82 */ /* 0x000f220000000a00 */
[----:B0-----:R-:W-:-:S05]  /*0590*/  IMAD.WIDE R2, R136, 0x4, R2 ;  /* 0x0000000488027825 */ /* 0x001fca00078e0202 */
[----:B------:R4:W2:Y:S01]  /*05a0*/  LDG.E R0, desc[UR6][R2.64] ;  /* 0x0000000602007981 */ /* 0x0008a2000c1e1900 */
[----:B------:R-:W-:Y:S02]  /*05b0*/  HFMA2 R146, -RZ, RZ, 0, 0 ;  /* 0x00000000ff927431 */ /* 0x000fe400000001ff */
[----:B----4-:R-:W-:-:S05]  /*05c0*/  IMAD.WIDE R2, R136, 0x4, R108 ;  /* 0x0000000488027825 */ /* 0x010fca00078e026c */
        /* <DEDUP_REMOVED lines=10> */
[----:B---3--:R-:W-:Y:S01]  /*0670*/  ISETP.NE.U32.AND P0, PT, RZ, UR8, PT ;  /* 0x00000008ff007c0c */ /* 0x008fe2000bf05070 */
[----:B------:R-:W-:-:S03]  /*0680*/  IMAD R110, R136, R135, RZ ;  /* 0x00000087886e7224 */ /* 0x000fc600078e02ff */
[----:B------:R-:W-:Y:S02]  /*0690*/  ISETP.NE.AND.EX P0, PT, RZ, UR9, PT, P0 ;  /* 0x00000009ff007c0c */ /* 0x000fe4000bf05300 */
[----:B------:R-:W-:-:S04]  /*06a0*/  SHF.R.S32.HI R111, RZ, 0x1f, R110 ;  /* 0x0000001fff6f7819 */ /* 0x000fc8000001146e */
[----:B------:R-:W-:-:S04]  /*06b0*/  LEA.HI R110, R111, R110, RZ, 0x3 ;  /* 0x0000006e6f6e7211 */ /* 0x000fc800078f18ff */
[----:B------:R-:W-:-:S03]  /*06c0*/  LEA.HI.SX32 R147, R110, R137, 0x1d ;  /* 0x000000896e937211 */ /* 0x000fc600078feaff */
[----:B0-----:R-:W-:Y:S05]  /*06d0*/  @!P0 BRA `(.L_x_18674) ;  /* 0x0000000400048947 */ /* 0x001fea0003800000 */
[----:B------:R-:W0:Y:S02]  /*06e0*/  LDC.64 R4, c[0x0][0x3a0] ;  /* 0x0000e800ff047b82 */ /* 0x000e240000000a00 */
[----:B0-----:R-:W-:-:S06]  /*06f0*/  IMAD.WIDE.U32 R4, R147, 0x10, R4 ;  /* 0x0000001093047825 */ /* 0x001fcc00078e0004 */
[----:B------:R-:W2:Y:S01]  /*0700*/  LDG.E.128 R4, desc[UR6][R4.64] ;  /* 0x0000000604047981 */ /* 0x000ea2000c1e1d00 */
[----:B------:R-:W-:-:S13]  /*0710*/  ISETP.GT.AND P3, PT, R0, RZ, PT ;  /* 0x000000ff0000720c */ /* 0x000fda0003f64270 */
[----:B------:R-:W0:Y:S01]  /*0720*/  @P3 LDC R3, c[0x0][0x40c] ;  /* 0x00010300ff033b82 */ /* 0x000e220000000800 */
[----:B-----5:R-:W-:Y:S02]  /*0730*/  @P3 HADD2.F32 R2, -RZ, R8.H0_H0 ;  /* 0x20000008ff023230 */ /* 0x020fe40000004100 */
[----:B------:R-:W-:-:S05]  /*0740*/  @P3 HADD2.F32 R108, -RZ, R9.H0_H0 ;  /* 0x20000009ff6c3230 */ /* 0x000fca0000004100 */
[----:B------:R-:W1:Y:S08]  /*0750*/  @P3 LDC R109, c[0x0][0x40c] ;  /* 0x00010300ff6d3b82 */ /* 0x000e700000000800 */
[----:B------:R-:W3:Y:S08]  /*0760*/  @P3 LDC R112, c[0x0][0x40c] ;  /* 0x00010300ff703b82 */ /* 0x000ef00000000800 */
[----:B------:R-:W4:Y:S01]  /*0770*/  @P3 LDC R113, c[0x0][0x40c] ;  /* 0x00010300ff713b82 */ /* 0x000f220000000800 */
[----:B0-----:R-:W-:Y:S01]  /*0780*/  @P3 FMUL.FTZ R3, R2, R3 ;  /* 0x0000000302033220 */ /* 0x001fe20000410000 */
[----:B------:R-:W-:-:S06]  /*0790*/  @P3 HADD2.F32 R2, -RZ, R8.H1_H1 ;  /* 0x30000008ff023230 */ /* 0x000fcc0000004100 */
[----:B------:R-:W0:Y:S01]  /*07a0*/  @P3 LDC R115, c[0x0][0x40c] ;  /* 0x00010300ff733b82 */ /* 0x000e220000000800 */
[----:B-1----:R-:W-:Y:S01]  /*07b0*/  @P3 FMUL.FTZ R2, R2, R109 ;  /* 0x0000006d02023220 */ /* 0x002fe20000410000 */
[----:B------:R-:W-:-:S06]  /*07c0*/  @P3 HADD2.F32 R109, -RZ, R9.H1_H1 ;  /* 0x30000009ff6d3230 */ /* 0x000fcc0000004100 */
[----:B------:R-:W1:Y:S08]  /*07d0*/  @P3 LDC R114, c[0x0][0x40c] ;  /* 0x00010300ff723b82 */ /* 0x000e700000000800 */
[----:B------:R-:W1:Y:S08]  /*07e0*/  @P3 LDC R117, c[0x0][0x40c] ;  /* 0x00010300ff753b82 */ /* 0x000e700000000800 */
[----:B------:R-:W1:Y:S01]  /*07f0*/  @P3 LDC R119, c[0x0][0x40c] ;  /* 0x00010300ff773b82 */ /* 0x000e620000000800 */
[----:B--2---:R-:W-:-:S02]  /*0800*/  @P3 HADD2.F32 R111, -RZ, R4.H1_H1 ;  /* 0x30000004ff6f3230 */ /* 0x004fc40000004100 */
[--C-:B------:R-:W-:Y:S02]  /*0810*/  @P3 HADD2.F32 R110, -RZ, R4.reuse.H0_H0 ;  /* 0x20000004ff6e3230 */ /* 0x100fe40000004100 */
[--C-:B------:R-:W-:Y:S02]  /*0820*/  @!P3 HADD2.F32 R132, -RZ, R4.reuse.H1_H1 ;  /* 0x30000004ff84b230 */ /* 0x100fe40000004100 */
[----:B------:R-:W-:Y:S01]  /*0830*/  @P3 FFMA.FTZ R132, R2, R41, R111 ;  /* 0x0000002902843223 */ /* 0x000fe2000001006f */
[----:B------:R-:W-:Y:S02]  /*0840*/  @!P3 HADD2.F32 R133, -RZ, R4.H0_H0 ;  /* 0x20000004ff85b230 */ /* 0x000fe40000004100 */
[----:B------:R-:W-:Y:S01]  /*0850*/  @P3 FFMA.FTZ R133, R3, R40, R110 ;  /* 0x0000002803853223 */ /* 0x000fe2000001006e */
[----:B---3--:R-:W-:Y:S01]  /*0860*/  @P3 FMUL.FTZ R2, R109, R112 ;  /* 0x000000706d023220 */ /* 0x008fe20000410000 */
[----:B----4-:R-:W-:Y:S01]  /*0870*/  @P3 FMUL.FTZ R3, R108, R113 ;  /* 0x000000716c033220 */ /* 0x010fe20000410000 */
[----:B------:R-:W-:-:S02]  /*0880*/  @P3 HADD2.F32 R112, -RZ, R5.H0_H0 ;  /* 0x20000005ff703230 */ /* 0x000fc40000004100 */
[--C-:B------:R-:W-:Y:S02]  /*0890*/  @P3 HADD2.F32 R108, -RZ, R10.reuse.H0_H0 ;  /* 0x2000000aff6c3230 */ /* 0x100fe40000004100 */
[--C-:B------:R-:W-:Y:S02]  /*08a0*/  @P3 HADD2.F32 R111, -RZ, R5.reuse.H1_H1 ;  /* 0x30000005ff6f3230 */ /* 0x100fe40000004100 */
[----:B------:R-:W-:Y:S02]  /*08b0*/  @!P3 HADD2.F32 R131, -RZ, R5.H0_H0 ;  /* 0x20000005ff83b230 */ /* 0x000fe40000004100 */
[----:B------:R-:W-:Y:S01]  /*08c0*/  @P3 FFMA.FTZ R131, R3, R42, R112 ;  /* 0x0000002a03833223 */ /* 0x000fe20000010070 */
[----:B------:R-:W-:Y:S02]  /*08d0*/  @P3 HADD2.F32 R109, -RZ, R10.H1_H1 ;  /* 0x3000000aff6d3230 */ /* 0x000fe40000004100 */
[----:B0-----:R-:W-:Y:S01]  /*08e0*/  @P3 FMUL.FTZ R3, R108, R115 ;  /* 0x000000736c033220 */ /* 0x001fe20000410000 */
[----:B------:R-:W-:-:S02]  /*08f0*/  @P3 HADD2.F32 R110, -RZ, R11.H0_H0 ;  /* 0x2000000bff6e3230 */ /* 0x000fc40000004100 */
[----:B------:R-:W-:Y:S02]  /*0900*/  @!P3 HADD2.F32 R130, -RZ, R5.H1_H1 ;  /* 0x30000005ff82b230 */ /* 0x000fe40000004100 */
[----:B------:R-:W-:Y:S01]  /*0910*/  @P3 FFMA.FTZ R130, R2, R43, R111 ;  /* 0x0000002b02823223 */ /* 0x000fe2000001006f */
[----:B------:R-:W-:Y:S02]  /*0920*/  @P3 HADD2.F32 R108, -RZ, R11.H1_H1 ;  /* 0x3000000bff6c3230 */ /* 0x000fe40000004100 */
[----:B-1----:R-:W-:Y:S01]  /*0930*/  @P3 FMUL.FTZ R2, R109, R114 ;  /* 0x000000726d023220 */ /* 0x002fe20000410000 */
[----:B------:R-:W-:Y:S01]  /*0940*/  @P3 FMUL.FTZ R109, R110, R117 ;  /* 0x000000756e6d3220 */ /* 0x000fe20000410000 */
[--C-:B------:R-:W-:Y:S02]  /*0950*/  @P3 HADD2.F32 R110, -RZ, R6.reuse.H0_H0 ;  /* 0x20000006ff6e3230 */ /* 0x100fe40000004100 */
[----:B------:R-:W-:Y:S02]  /*0960*/  @P3 HADD2.F32 R111, -RZ, R6.H1_H1 ;  /* 0x30000006ff6f3230 */ /* 0x000fe40000004100 */
[----:B------:R-:W-:Y:S01]  /*0970*/  @P3 FMUL.FTZ R108, R108, R119 ;  /* 0x000000776c6c3220 */ /* 0x000fe20000410000 */
        /* <DEDUP_REMOVED lines=23> */
.L_x_18674:
[----:B------:R-:W0:Y:S01]  /*0af0*/  @P2 LDC R3, c[0x0][0x40c] ;  /* 0x00010300ff032b82 */ /* 0x000e220000000800 */
[----:B-----5:R-:W-:Y:S01]  /*0b00*/  @P2 HADD2.F32 R2, -RZ, R8.H1_H1 ;  /* 0x30000008ff022230 */ /* 0x020fe20000004100 */
[----:B------:R-:W-:Y:S01]  /*0b10*/  CS2R R132, SRZ ;  /* 0x0000000000847805 */ /* 0x000fe2000001ff00 */
[----:B------:R-:W-:Y:S01]  /*0b20*/  @P2 HADD2.F32 R108, -RZ, R9.H0_H0 ;  /* 0x20000009ff6c2230 */ /* 0x000fe20000004100 */
[----:B------:R-:W-:Y:S01]  /*0b30*/  CS2R R130, SRZ ;  /* 0x0000000000827805 */ /* 0x000fe2000001ff00 */
[----:B------:R-:W-:Y:S01]  /*0b40*/  @P2 HADD2.F32 R110, -RZ, R10.H0_H0 ;  /* 0x2000000aff6e2230 */ /* 0x000fe20000004100 */
[----:B------:R-:W-:Y:S02]  /*0b50*/  CS2R R128, SRZ ;  /* 0x0000000000807805 */ /* 0x000fe4000001ff00 */
[----:B------:R-:W-:Y:S01]  /*0b60*/  CS2R R126, SRZ ;  /* 0x00000000007e7805 */ /* 0x000fe2000001ff00 */
[----:B------:R-:W1:Y:S08]  /*0b70*/  @P2 LDC R109, c[0x0][0x40c] ;  /* 0x00010300ff6d2b82 */ /* 0x000e700000000800 */
[----:B------:R-:W2:Y:S08]  /*0b80*/  @P2 LDC R111, c[0x0][0x40c] ;  /* 0x00010300ff6f2b82 */ /* 0x000eb00000000800 */
[----:B------:R-:W3:Y:S01]  /*0b90*/  @P2 LDC R113, c[0x0][0x40c] ;  /* 0x00010300ff712b82 */ /* 0x000ee20000000800 */
[----:B0-----:R-:W-:-:S04]  /*0ba0*/  @P2 FMUL.FTZ R2, R2, R3 ;  /* 0x0000000302022220 */ /* 0x001fc80000410000 */
[----:B------:R-:W-:Y:S01]  /*0bb0*/  @P2 FMUL.FTZ R132, R2, R41 ;  /* 0x0000002902842220 */ /* 0x000fe20000410000 */
[----:B------:R-:W-:Y:S02]  /*0bc0*/  @P2 HADD2.F32 R2, -RZ, R10.H1_H1 ;  /* 0x3000000aff022230 */ /* 0x000fe40000004100 */
[----:B------:R-:W0:Y:S01]  /*0bd0*/  @P2 LDC R115, c[0x0][0x40c] ;  /* 0x00010300ff732b82 */ /* 0x000e220000000800 */
[----:B-1----:R-:W-:Y:S01]  /*0be0*/  @P2 FMUL.FTZ R109, R108, R109 ;  /* 0x0000006d6c6d2220 */ /* 0x002fe20000410000 */
[----:B------:R-:W-:-:S03]  /*0bf0*/  @P2 HADD2.F32 R108, -RZ, R9.H1_H1 ;  /* 0x30000009ff6c2230 */ /* 0x000fc60000004100 */
[----:B------:R-:W-:Y:S01]  /*0c00*/  @P2 FMUL.FTZ R131, R109, R42 ;  /* 0x0000002a6d832220 */ /* 0x000fe20000410000 */
[----:B------:R-:W-:Y:S02]  /*0c10*/  @P2 HADD2.F32 R109, -RZ, R11.H0_H0 ;  /* 0x2000000bff6d2230 */ /* 0x000fe40000004100 */
[----:B------:R-:W1:Y:S01]  /*0c20*/  @P2 LDC R112, c[0x0][0x40c] ;  /* 0x00010300ff702b82 */ /* 0x000e620000000800 */
[----:B--2---:R-:W-:-:S04]  /*0c30*/  @P2 FMUL.FTZ R108, R108, R111 ;  /* 0x0000006f6c6c2220 */ /* 0x004fc80000410000 */
[----:B------:R-:W-:-:S03]  /*0c40*/  @P2 FMUL.FTZ R130, R108, R43 ;  /* 0x0000002b6c822220 */ /* 0x000fc60000410000 */
[----:B------:R-:W2:Y:S01]  /*0c50*/  @P2 LDC R117, c[0x0][0x40c] ;  /* 0x00010300ff752b82 */ /* 0x000ea20000000800 */
[----:B---3--:R-:W-:Y:S01]  /*0c60*/  @P2 FMUL.FTZ R113, R110, R113 ;  /* 0x000000716e712220 */ /* 0x008fe20000410000 */
[----:B------:R-:W-:-:S03]  /*0c70*/  @P2 HADD2.F32 R110, -RZ, R11.H1_H1 ;  /* 0x3000000bff6e2230 */ /* 0x000fc60000004100 */
[----:B------:R-:W-:-:S03]  /*0c80*/  @P2 FMUL.FTZ R129, R113, R36 ;  /* 0x0000002471812220 */ /* 0x000fc60000410000 */
[----:B------:R-:W3:Y:S01]  /*0c90*/  @P2 LDC R3, c[0x0][0x40c] ;  /* 0x00010300ff032b82 */ /* 0x000ee20000000800 */
[----:B0-----:R-:W-:Y:S01]  /*0ca0*/  @P2 FMUL.FTZ R108, R2, R115 ;  /* 0x00000073026c2220 */ /* 0x001fe20000410000 */
[----:B------:R-:W-:-:S03]  /*0cb0*/  @P2 HADD2.F32 R2, -RZ, R8.H0_H0 ;  /* 0x20000008ff022230 */ /* 0x000fc60000004100 */
[----:B------:R-:W-:Y:S01]  /*0cc0*/  @P2 FMUL.FTZ R128, R108, R37 ;  /* 0x000000256c802220 */ /* 0x000fe20000410000 */
[----:B-1----:R-:W-:-:S04]  /*0cd0*/  @P2 FMUL.FTZ R109, R109, R112 ;  /* 0x000000706d6d2220 */ /* 0x002fc80000410000 */
[----:B------:R-:W-:Y:S01]  /*0ce0*/  F2FP.F16.F32.PACK_AB R111, RZ, R128 ;  /* 0x00000080ff6f723e */ /* 0x000fe200000000ff */
[----:B------:R-:W-:Y:S01]  /*0cf0*/  @P2 FMUL.FTZ R127, R109, R38 ;  /* 0x000000266d7f2220 */ /* 0x000fe20000410000 */
[----:B------:R-:W-:Y:S01]  /*0d00*/  F2FP.F16.F32.PACK_AB R109, RZ, R131 ;  /* 0x00000083ff6d723e */ /* 0x000fe200000000ff */
[----:B--2---:R-:W-:-:S03]  /*0d10*/  @P2 FMUL.FTZ R110, R110, R117 ;  /* 0x000000756e6e2220 */ /* 0x004fc60000410000 */
[----:B------:R-:W-:Y:S01]  /*0d20*/  F2FP.F16.F32.PACK_AB R112, RZ, R127 ;  /* 0x0000007fff70723e */ /* 0x000fe200000000ff */
[----:B------:R-:W-:Y:S01]  /*0d30*/  @P2 FMUL.FTZ R126, R110, R39 ;  /* 0x000000276e7e2220 */ /* 0x000fe20000410000 */
[----:B------:R-:W-:Y:S01]  /*0d40*/  F2FP.F16.F32.PACK_AB R110, RZ, R129 ;  /* 0x00000081ff6e723e */ /* 0x000fe200000000ff */
[----:B---3--:R-:W-:Y:S01]  /*0d50*/  @P2 FMUL.FTZ R3, R2, R3 ;  /* 0x0000000302032220 */ /* 0x008fe20000410000 */
[----:B------:R-:W-:Y:S02]  /*0d60*/  F2FP.F16.F32.PACK_AB R2, RZ, R132 ;  /* 0x00000084ff02723e */ /* 0x000fe400000000ff */
[----:B------:R-:W-:Y:S01]  /*0d70*/  F2FP.F16.F32.PACK_AB R113, RZ, R126 ;  /* 0x0000007eff71723e */ /* 0x000fe200000000ff */
[----:B------:R-:W-:Y:S01]  /*0d80*/  @P2 FMUL.FTZ R133, R3, R40 ;  /* 0x0000002803852220 */ /* 0x000fe20000410000 */
[----:B------:R-:W-:Y:S02]  /*0d90*/  F2FP.F16.F32.PACK_AB R3, RZ, R130 ;  /* 0x00000082ff03723e */ /* 0x000fe400000000ff */
[----:B------:R-:W-:-:S02]  /*0da0*/  PRMT R110, R110, 0x5410, R111 ;  /* 0x000054106e6e7816 */ /* 0x000fc4000000006f */
[----:B------:R-:W-:Y:S02]  /*0db0*/  F2FP.F16.F32.PACK_AB R108, RZ, R133 ;  /* 0x00000085ff6c723e */ /* 0x000fe400000000ff */
[----:B------:R-:W-:Y:S02]  /*0dc0*/  PRMT R109, R109, 0x5410, R3 ;  /* 0x000054106d6d7816 */ /* 0x000fe40000000003 */
[----:B------:R-:W-:Y:S02]  /*0dd0*/  PRMT R111, R112, 0x5410, R113 ;  /* 0x00005410706f7816 */ /* 0x000fe40000000071 */
[----:B------:R-:W-:-:S07]  /*0de0*/  PRMT R108, R108, 0x5410, R2 ;  /* 0x000054106c6c7816 */ /* 0x000fce0000000002 */
.L_x_18675:
[----:B------:R-:W0:Y:S01]  /*0df0*/  LDC.64 R2, c[0x0][0x3a8] ;  /* 0x0000ea00ff027b82 */ /* 0x000e220000000a00 */
[----:B------:R-:W-:Y:S02]  /*0e00*/  @P2 IADD3 R121, PT, PT, R146, 0x20, RZ ;  /* 0x0000002092792810 */ /* 0x000fe40007ffe0ff */
[----:B------:R-:W-:-:S05]  /*0e10*/  IADD3 R115, PT, PT, R147, 0x20, RZ ;  /* 0x0000002093737810 */ /* 0x000fca0007ffe0ff */
[----:B------:R-:W1:Y:S08]  /*0e20*/  @P2 LDC.64 R116, c[0x0][0x390] ;  /* 0x0000e400ff742b82 */ /* 0x000e700000000a00 */
[----:B------:R-:W2:Y:S01]  /*0e30*/  @P0 LDC.64 R118, c[0x0][0x3a0] ;  /* 0x0000e800ff760b82 */ /* 0x000ea20000000a00 */
[----:B0-----:R-:W-:-:S05]  /*0e40*/  IMAD.WIDE.U32 R112, R147, 0x10, R2 ;  /* 0x0000001093707825 */ /* 0x001fca00078e0002 */
[----:B------:R0:W-:Y:S01]  /*0e50*/  STG.E.128 desc[UR6][R112.64], R108 ;  /* 0x0000006c70007986 */ /* 0x0001e2000c101d06 */
[----:B-1----:R-:W-:-:S05]  /*0e60*/  @P2 IMAD.WIDE.U32 R116, R121, 0x10, R116 ;  /* 0x0000001079742825 */ /* 0x002fca00078e0074 */
[----:B------:R0:W5:Y:S01]  /*0e70*/  @P2 LDG.E.128 R8, desc[UR6][R116.64] ;  /* 0x0000000674082981 */ /* 0x000162000c1e1d00 */
[----:B--2---:R-:W-:-:S05]  /*0e80*/  @P0 IMAD.WIDE.U32 R118, R115, 0x10, R118 ;  /* 0x0000001073760825 */ /* 0x004fca00078e0076 */
[----:B------:R0:W5:Y:S01]  /*0e90*/  @P0 LDG.E.128 R4, desc[UR6][R118.64] ;  /* 0x0000000676040981 */ /* 0x000162000c1e1d00 */
[----:B------:R-:W-:Y:S05]  /*0ea0*/  @!P0 BRA `(.L_x_18676) ;  /* 0x0000000000d88947 */ /* 0x000fea0003800000 */
[----:B------:R-:W-:Y:S01]  /*0eb0*/  ISETP.GT.AND P3, PT, R0, RZ, PT ;  /* 0x000000ff0000720c */ /* 0x000fe20003f64270 */
[----:B-----5:R-:W-:Y:S02]  /*0ec0*/  HADD2.F32 R125, -RZ, R4.H1_H1 ;  /* 0x30000004ff7d7230 */ /* 0x020fe40000004100 */
[--C-:B------:R-:W-:Y:S02]  /*0ed0*/  HADD2.F32 R124, -RZ, R5.reuse.H0_H0 ;  /* 0x20000005ff7c7230 */ /* 0x100fe40000004100 */
[----:B------:R-:W-:Y:S02]  /*0ee0*/  HADD2.F32 R123, -RZ, R5.H1_H1 ;  /* 0x30000005ff7b7230 */ /* 0x000fe40000004100 */
[--C-:B------:R-:W-:Y:S02]  /*0ef0*/  HADD2.F32 R122, -RZ, R6.reuse.H0_H0 ;  /* 0x20000006ff7a7230 */ /* 0x100fe40000004100 */
[----:B------:R-:W-:Y:S02]  /*0f00*/  HADD2.F32 R121, -RZ, R6.H1_H1 ;  /* 0x30000006ff797230 */ /* 0x000fe40000004100 */
[----:B------:R-:W-:-:S02]  /*0f10*/  HADD2.F32 R120, -RZ, R7.H0_H0 ;  /* 0x20000007ff787230 */ /* 0x000fc40000004100 */
[----:B0-----:R-:W0:Y:S01]  /*0f20*/  @P3 LDC R109, c[0x0][0x40c] ;  /* 0x00010300ff6d3b82 */ /* 0x001e220000000800 */
[----:B------:R-:W-:Y:S02]  /*0f30*/  @P3 HADD2.F32 R108, -RZ, R8.H1_H1 ;  /* 0x30000008ff6c3230 */ /* 0x000fe40000004100 */
[----:B------:R-:W-:Y:S02]  /*0f40*/  @P3 HADD2.F32 R110, -RZ, R9.H0_H0 ;  /* 0x20000009ff6e3230 */ /* 0x000fe40000004100 */
[----:B------:R-:W-:Y:S02]  /*0f50*/  @P3 HADD2.F32 R112, -RZ, R10.H0_H0 ;  /* 0x2000000aff703230 */ /* 0x000fe40000004100 */
[----:B------:R-:W-:Y:S01]  /*0f60*/  HADD2.F32 R118, -RZ, R7.H1_H1 ;  /* 0x30000007ff767230 */ /* 0x000fe20000004100 */
[----:B------:R-:W1:Y:S08]  /*0f70*/  @P3 LDC R111, c[0x0][0x40c] ;  /* 0x00010300ff6f3b82 */ /* 0x000e700000000800 */
[----:B------:R-:W2:Y:S08]  /*0f80*/  @P3 LDC R113, c[0x0][0x40c] ;  /* 0x00010300ff713b82 */ /* 0x000eb00000000800 */
[----:B------:R-:W3:Y:S01]  /*0f90*/  @P3 LDC R117, c[0x0][0x40c] ;  /* 0x00010300ff753b82 */ /* 0x000ee20000000800 */
[----:B0-----:R-:W-:-:S04]  /*0fa0*/  @P3 FMUL.FTZ R108, R108, R109 ;  /* 0x0000006d6c6c3220 */ /* 0x001fc80000410000 */
[----:B------:R-:W-:Y:S01]  /*0fb0*/  @P3 FFMA.FTZ R125, R108, R33, R125 ;  /* 0x000000216c7d3223 */ /* 0x000fe2000001007d */
[----:B------:R-:W-:Y:S02]  /*0fc0*/  @P3 HADD2.F32 R108, -RZ, R9.H1_H1 ;  /* 0x30000009ff6c3230 */ /* 0x000fe40000004100 */
[----:B------:R-:W0:Y:S01]  /*0fd0*/  @P3 LDC R109, c[0x0][0x40c] ;  /* 0x00010300ff6d3b82 */ /* 0x000e220000000800 */
[----:B-1----:R-:W-:-:S04]  /*0fe0*/  @P3 FMUL.FTZ R111, R110, R111 ;  /* 0x0000006f6e6f3220 */ /* 0x002fc80000410000 */
[----:B------:R-:W-:Y:S01]  /*0ff0*/  @P3 FFMA.FTZ R124, R111, R34, R124 ;  /* 0x000000226f7c3223 */ /* 0x000fe2000001007c */
[----:B------:R-:W-:Y:S02]  /*1000*/  @P3 HADD2.F32 R111, -RZ, R10.H1_H1 ;  /* 0x3000000aff6f3230 */ /* 0x000fe40000004100 */
[----:B------:R-:W1:Y:S01]  /*1010*/  @P3 LDC R114, c[0x0][0x40c] ;  /* 0x00010300ff723b82 */ /* 0x000e620000000800 */
[----:B--2---:R-:W-:Y:S01]  /*1020*/  @P3 FMUL.FTZ R110, R108, R113 ;  /* 0x000000716c6e3220 */ /* 0x004fe20000410000 */
[----:B------:R-:W-:-:S03]  /*1030*/  @P3 HADD2.F32 R108, -RZ, R8.H0_H0 ;  /* 0x20000008ff6c3230 */ /* 0x000fc60000004100 */
[----:B------:R-:W-:-:S03]  /*1040*/  @P3 FFMA.FTZ R123, R110, R35, R123 ;  /* 0x000000236e7b3223 */ /* 0x000fc6000001007b */
[----:B------:R-:W2:Y:S01]  /*1050*/  @P3 LDC R119, c[0x0][0x40c] ;  /* 0x00010300ff773b82 */ /* 0x000ea20000000800 */
[----:B---3--:R-:W-:Y:S01]  /*1060*/  @P3 FMUL.FTZ R117, R112, R117 ;  /* 0x0000007570753220 */ /* 0x008fe20000410000 */
[----:B------:R-:W-:Y:S01]  /*1070*/  @P3 HADD2.F32 R112, -RZ, R11.H0_H0 ;  /* 0x2000000bff703230 */ /* 0x000fe20000004100 */
[----:B------:R-:W-:Y:S02]  /*1080*/  F2FP.F16.F32.PACK_AB R110, RZ, R123 ;  /* 0x0000007bff6e723e */ /* 0x000fe400000000ff */
[----:B------:R-:W-:-:S03]  /*1090*/  @P3 FFMA.FTZ R122, R117, R28, R122 ;  /* 0x0000001c757a3223 */ /* 0x000fc6000001007a */
[----:B------:R-:W3:Y:S01]  /*10a0*/  @P3 LDC R116, c[0x0][0x40c] ;  /* 0x00010300ff743b82 */ /* 0x000ee20000000800 */
[----:B0-----:R-:W-:Y:S01]  /*10b0*/  @P3 FMUL.FTZ R108, R108, R109 ;  /* 0x0000006d6c6c3220 */ /* 0x001fe20000410000 */
[----:B------:R-:W-:Y:S01]  /*10c0*/  @P3 HADD2.F32 R109, -RZ, R11.H1_H1 ;  /* 0x3000000bff6d3230 */ /* 0x000fe20000004100 */
[----:B------:R-:W-:Y:S01]  /*10d0*/  F2FP.F16.F32.PACK_AB R113, RZ, R122 ;  /* 0x0000007aff71723e */ /* 0x000fe200000000ff */
[----:B-1----:R-:W-:-:S04]  /*10e0*/  @P3 FMUL.FTZ R114, R111, R114 ;  /* 0x000000726f723220 */ /* 0x002fc80000410000 */
[----:B------:R-:W-:Y:S01]  /*10f0*/  @P3 FFMA.FTZ R121, R114, R29, R121 ;  /* 0x0000001d72793223 */ /* 0x000fe20000010079 */
[----:B--2---:R-:W-:Y:S01]  /*1100*/  @P3 FMUL.FTZ R111, R112, R119 ;  /* 0x00000077706f3220 */ /* 0x004fe20000410000 */
[----:B------:R-:W-:Y:S01]  /*1110*/  HADD2.F32 R119, -RZ, R4.H0_H0 ;  /* 0x20000004ff777230 */ /* 0x000fe20000004100 */
[----:B------:R-:W-:Y:S02]  /*1120*/  F2FP.F16.F32.PACK_AB R112, RZ, R125 ;  /* 0x0000007dff70723e */ /* 0x000fe400000000ff */
[----:B------:R-:W-:Y:S01]  /*1130*/  @P3 FFMA.FTZ R120, R111, R30, R120 ;  /* 0x0000001e6f783223 */ /* 0x000fe20000010078 */
[----:B------:R-:W-:Y:S01]  /*1140*/  F2FP.F16.F32.PACK_AB R114, RZ, R121 ;  /* 0x00000079ff72723e */ /* 0x000fe200000000ff */
[----:B------:R-:W-:Y:S01]  /*1150*/  @P3 FFMA.FTZ R119, R108, R32, R119 ;  /* 0x000000206c773223 */ /* 0x000fe20000010077 */
[----:B---3--:R-:W-:Y:S02]  /*1160*/  @P3 FMUL.FTZ R109, R109, R116 ;  /* 0x000000746d6d3220 */ /* 0x008fe40000410000 */
[----:B------:R-:W-:-:S02]  /*1170*/  F2FP.F16.F32.PACK_AB R116, RZ, R120 ;  /* 0x00000078ff74723e */ /* 0x000fc400000000ff */
[----:B------:R-:W-:Y:S01]  /*1180*/  F2FP.F16.F32.PACK_AB R108, RZ, R119 ;  /* 0x00000077ff6c723e */ /* 0x000fe200000000ff */
[----:B------:R-:W-:Y:S01]  /*1190*/  @P3 FFMA.FTZ R118, R109, R31, R118 ;  /* 0x0000001f6d763223 */ /* 0x000fe20000010076 */
[----:B------:R-:W-:Y:S02]  /*11a0*/  F2FP.F16.F32.PACK_AB R109, RZ, R124 ;  /* 0x0000007cff6d723e */ /* 0x000fe400000000ff */
[----:B------:R-:W-:Y:S02]  /*11b0*/  PRMT R108, R108, 0x5410, R112 ;  /* 0x000054106c6c7816 */ /* 0x000fe40000000070 */
[----:B------:R-:W-:Y:S02]  /*11c0*/  F2FP.F16.F32.PACK_AB R111, RZ, R118 ;  /* 0x00000076ff6f723e */ /* 0x000fe400000000ff */
[----:B------:R-:W-:Y:S02]  /*11d0*/  PRMT R109, R109, 0x5410, R110 ;  /* 0x000054106d6d7816 */ /* 0x000fe4000000006e */
[----:B------:R-:W-:-:S02]  /*11e0*/  PRMT R110, R113, 0x5410, R114 ;  /* 0x00005410716e7816 */ /* 0x000fc40000000072 */
[----:B------:R-:W-:Y:S01]  /*11f0*/  PRMT R111, R116, 0x5410, R111 ;  /* 0x00005410746f7816 */ /* 0x000fe2000000006f */
[----:B------:R-:W-:Y:S06]  /*1200*/  BRA `(.L_x_18677) ;  /* 0x0000000000c07947 */ /* 0x000fec0003800000 */
.L_x_18676:
[----:B0-----:R-:W0:Y:S01]  /*1210*/  @P2 LDC R109, c[0x0][0x40c] ;  /* 0x00010300ff6d2b82 */ /* 0x001e220000000800 */
[----:B-----5:R-:W-:Y:S01]  /*1220*/  @P2 HADD2.F32 R108, -RZ, R8.H1_H1 ;  /* 0x30000008ff6c2230 */ /* 0x020fe20000004100 */
[----:B------:R-:W-:Y:S01]  /*1230*/  CS2R R124, SRZ ;  /* 0x00000000007c7805 */ /* 0x000fe2000001ff00 */
[----:B------:R-:W-:Y:S01]  /*1240*/  @P2 HADD2.F32 R110, -RZ, R9.H0_H0 ;  /* 0x20000009ff6e2230 */ /* 0x000fe20000004100 */
[----:B------:R-:W-:Y:S01]  /*1250*/  CS2R R122, SRZ ;  /* 0x00000000007a7805 */ /* 0x000fe2000001ff00 */
[----:B------:R-:W-:-:S03]  /*1260*/  @P2 HADD2.F32 R112, -RZ, R10.H0_H0 ;  /* 0x2000000aff702230 */ /* 0x000fc60000004100 */
        /* <DEDUP_REMOVED lines=20> */
[----:B------:R-:W-:Y:S01]  /*13b0*/  @P2 HADD2.F32 R108, -RZ, R8.H0_H0 ;  /* 0x20000008ff6c2230 */ /* 0x000fe20000004100 */
[----:B------:R-:W-:Y:S01]  /*13c0*/  CS2R R118, SRZ ;  /* 0x0000000000767805 */ /* 0x000fe2000001ff00 */
[----:B-1----:R-:W-:Y:S01]  /*13d0*/  @P2 FMUL.FTZ R111, R111, R114 ;  /* 0x000000726f6f2220 */ /* 0x002fe20000410000 */
        /* <DEDUP_REMOVED lines=19> */
.L_x_18677:
[----:B------:R-:W0:Y:S01]  /*1510*/  @P2 LDC.64 R116, c[0x0][0x390] ;  /* 0x0000e400ff742b82 */ /* 0x000e220000000a00 */
[----:B------:R-:W-:Y:S01]  /*1520*/  @P2 IADD3 R139, PT, PT, R146, 0x40, RZ ;  /* 0x00000040928b2810 */ /* 0x000fe20007ffe0ff */
[----:B------:R-:W-:Y:S01]  /*1530*/  IMAD.WIDE.U32 R114, R115, 0x10, R2 ;  /* 0x0000001073727825 */ /* 0x000fe200078e0002 */
[----:B------:R-:W-:-:S04]  /*1540*/  @P0 IADD3 R141, PT, PT, R147, 0x40, RZ ;  /* 0x00000040938d0810 */ /* 0x000fc80007ffe0ff */
[----:B------:R1:W-:Y:S01]  /*1550*/  STG.E.128 desc[UR6][R114.64], R108 ;  /* 0x0000006c72007986 */ /* 0x0003e2000c101d06 */
[----:B------:R-:W2:Y:S01]  /*1560*/  @P0 LDC.64 R112, c[0x0][0x3a0] ;  /* 0x0000e800ff700b82 */ /* 0x000ea20000000a00 */
[----:B0-----:R-:W-:-:S05]  /*1570*/  @P2 IMAD.WIDE.U32 R116, R139, 0x10, R116 ;  /* 0x000000108b742825 */ /* 0x001fca00078e0074 */
        /* <DEDUP_REMOVED lines=11> */
[----:B-1----:R-:W0:Y:S01]  /*1630*/  @P3 LDC R109, c[0x0][0x40c] ;  /* 0x00010300ff6d3b82 */ /* 0x002e220000000800 */
[----:B------:R-:W-:Y:S02]  /*1640*/  @P3 HADD2.F32 R108, -RZ, R8.H1_H1 ;  /* 0x30000008ff6c3230 */ /* 0x000fe40000004100 */
[----:B------:R-:W-:Y:S02]  /*1650*/  @P3 HADD2.F32 R110, -RZ, R9.H0_H0 ;  /* 0x20000009ff6e3230 */ /* 0x000fe40000004100 */
[----:B------:R-:W-:Y:S02]  /*1660*/  @P3 HADD2.F32 R112, -RZ, R10.H0_H0 ;  /* 0x2000000aff703230 */ /* 0x000fe40000004100 */
[----:B------:R-:W-:Y:S01]  /*1670*/  HADD2.F32 R139, -RZ, R4.H0_H0 ;  /* 0x20000004ff8b7230 */ /* 0x000fe20000004100 */
[----:B------:R-:W1:Y:S01]  /*1680*/  @P3 LDC R111, c[0x0][0x40c] ;  /* 0x00010300ff6f3b82 */ /* 0x000e620000000800 */
[----:B------:R-:W-:-:S07]  /*1690*/  HADD2.F32 R138, -RZ, R7.H1_H1 ;  /* 0x30000007ff8a7230 */ /* 0x000fce0000004100 */
[----:B------:R-:W2:Y:S01]  /*16a0*/  @P3 LDC R113, c[0x0][0x40c] ;  /* 0x00010300ff713b82 */ /* 0x000ea20000000800 */
[----:B0-----:R-:W-:-:S07]  /*16b0*/  @P3 FMUL.FTZ R108, R108, R109 ;  /* 0x0000006d6c6c3220 */ /* 0x001fce0000410000 */
[----:B------:R-:W0:Y:S01]  /*16c0*/  @P3 LDC R115, c[0x0][0x40c] ;  /* 0x00010300ff733b82 */ /* 0x000e220000000800 */
[----:B------:R-:W-:Y:S01]  /*16d0*/  @P3 FFMA.FTZ R145, R108, R25, R145 ;  /* 0x000000196c913223 */ /* 0x000fe20000010091 */
[----:B------:R-:W-:Y:S02]  /*16e0*/  @P3 HADD2.F32 R108, -RZ, R9.H1_H1 ;  /* 0x30000009ff6c3230 */ /* 0x000fe40000004100 */
[----:B-1----:R-:W-:-:S04]  /*16f0*/  @P3 FMUL.FTZ R111, R110, R111 ;  /* 0x0000006f6e6f3220 */ /* 0x002fc80000410000 */
[----:B------:R-:W1:Y:S01]  /*1700*/  @P3 LDC R109, c[0x0][0x40c] ;  /* 0x00010300ff6d3b82 */ /* 0x000e620000000800 */
[----:B------:R-:W-:Y:S01]  /*1710*/  @P3 FFMA.FTZ R144, R111, R26, R144 ;  /* 0x0000001a6f903223 */ /* 0x000fe20000010090 */
[----:B------:R-:W-:Y:S02]  /*1720*/  @P3 HADD2.F32 R111, -RZ, R10.H1_H1 ;  /* 0x3000000aff6f3230 */ /* 0x000fe40000004100 */
[----:B--2---:R-:W-:-:S04]  /*1730*/  @P3 FMUL.FTZ R110, R108, R113 ;  /* 0x000000716c6e3220 */ /* 0x004fc80000410000 */
[----:B------:R-:W2:Y:S01]  /*1740*/  @P3 LDC R114, c[0x0][0x40c] ;  /* 0x00010300ff723b82 */ /* 0x000ea20000000800 */
[----:B------:R-:W-:Y:S02]  /*1750*/  @P3 HADD2.F32 R108, -RZ, R8.H0_H0 ;  /* 0x20000008ff6c3230 */ /* 0x000fe40000004100 */
[----:B------:R-:W-:-:S05]  /*1760*/  @P3 FFMA.FTZ R143, R110, R27, R143 ;  /* 0x0000001b6e8f3223 */ /* 0x000fca000001008f */
[----:B------:R-:W3:Y:S01]  /*1770*/  @P3 LDC R117, c[0x0][0x40c] ;  /* 0x00010300ff753b82 */ /* 0x000ee20000000800 */
[----:B0-----:R-:W-:Y:S01]  /*1780*/  @P3 FMUL.FTZ R115, R112, R115 ;  /* 0x0000007370733220 */ /* 0x001fe20000410000 */
[----:B------:R-:W-:Y:S01]  /*1790*/  @P3 HADD2.F32 R112, -RZ, R11.H0_H0 ;  /* 0x2000000bff703230 */ /* 0x000fe20000004100 */
[----:B------:R-:W-:Y:S02]  /*17a0*/  F2FP.F16.F32.PACK_AB R110, RZ, R143 ;  /* 0x0000008fff6e723e */ /* 0x000fe400000000ff */
[----:B------:R-:W-:-:S03]  /*17b0*/  @P3 FFMA.FTZ R142, R115, R20, R142 ;  /* 0x00000014738e3223 */ /* 0x000fc6000001008e */
[----:B------:R-:W0:Y:S01]  /*17c0*/  @P3 LDC R116, c[0x0][0x40c] ;  /* 0x00010300ff743b82 */ /* 0x000e220000000800 */
[----:B-1----:R-:W-:Y:S01]  /*17d0*/  @P3 FMUL.FTZ R108, R108, R109 ;  /* 0x0000006d6c6c3220 */ /* 0x002fe20000410000 */
[----:B------:R-:W-:Y:S01]  /*17e0*/  @P3 HADD2.F32 R109, -RZ, R11.H1_H1 ;  /* 0x3000000bff6d3230 */ /* 0x000fe20000004100 */
[----:B------:R-:W-:Y:S02]  /*17f0*/  F2FP.F16.F32.PACK_AB R113, RZ, R142 ;  /* 0x0000008eff71723e */ /* 0x000fe400000000ff */
[----:B------:R-:W-:Y:S01]  /*1800*/  @P3 FFMA.FTZ R139, R108, R24, R139 ;  /* 0x000000186c8b3223 */ /* 0x000fe2000001008b */
[----:B--2---:R-:W-:-:S04]  /*1810*/  @P3 FMUL.FTZ R114, R111, R114 ;  /* 0x000000726f723220 */ /* 0x004fc80000410000 */
[----:B------:R-:W-:Y:S01]  /*1820*/  F2FP.F16.F32.PACK_AB R108, RZ, R139 ;  /* 0x0000008bff6c723e */ /* 0x000fe200000000ff */
[----:B------:R-:W-:Y:S01]  /*1830*/  @P3 FFMA.FTZ R141, R114, R21, R141 ;  /* 0x00000015728d3223 */ /* 0x000fe2000001008d */
[----:B---3--:R-:W-:Y:S01]  /*1840*/  @P3 FMUL.FTZ R117, R112, R117 ;  /* 0x0000007570753220 */ /* 0x008fe20000410000 */
[----:B------:R-:W-:-:S03]  /*1850*/  F2FP.F16.F32.PACK_AB R112, RZ, R145 ;  /* 0x00000091ff70723e */ /* 0x000fc600000000ff */
[----:B------:R-:W-:Y:S01]  /*1860*/  F2FP.F16.F32.PACK_AB R114, RZ, R141 ;  /* 0x0000008dff72723e */ /* 0x000fe200000000ff */
[----:B------:R-:W-:Y:S01]  /*1870*/  @P3 FFMA.FTZ R140, R117, R22, R140 ;  /* 0x00000016758c3223 */ /* 0x000fe2000001008c */
[----:B------:R-:W-:Y:S01]  /*1880*/  PRMT R108, R108, 0x5410, R112 ;  /* 0x000054106c6c7816 */ /* 0x000fe20000000070 */
[----:B0-----:R-:W-:-:S03]  /*1890*/  @P3 FMUL.FTZ R109, R109, R116 ;  /* 0x000000746d6d3220 */ /* 0x001fc60000410000 */
[----:B------:R-:W-:Y:S01]  /*18a0*/  F2FP.F16.F32.PACK_AB R115, RZ, R140 ;  /* 0x0000008cff73723e */ /* 0x000fe200000000ff */
[----:B------:R-:W-:Y:S01]  /*18b0*/  @P3 FFMA.FTZ R138, R109, R23, R138 ;  /* 0x000000176d8a3223 */ /* 0x000fe2000001008a */
[----:B------:R-:W-:-:S04]  /*18c0*/  F2FP.F16.F32.PACK_AB R109, RZ, R144 ;  /* 0x00000090ff6d723e */ /* 0x000fc800000000ff */
[----:B------:R-:W-:Y:S02]  /*18d0*/  F2FP.F16.F32.PACK_AB R111, RZ, R138 ;  /* 0x0000008aff6f723e */ /* 0x000fe400000000ff */
[----:B------:R-:W-:Y:S02]  /*18e0*/  PRMT R109, R109, 0x5410, R110 ;  /* 0x000054106d6d7816 */ /* 0x000fe4000000006e */
[----:B------:R-:W-:Y:S02]  /*18f0*/  PRMT R110, R113, 0x5410, R114 ;  /* 0x00005410716e7816 */ /* 0x000fe40000000072 */
[----:B------:R-:W-:Y:S01]  /*1900*/  PRMT R111, R115, 0x5410, R111 ;  /* 0x00005410736f7816 */ /* 0x000fe2000000006f */
[----:B------:R-:W-:Y:S06]  /*1910*/  BRA `(.L_x_18679) ;  /* 0x0000000000c07947 */ /* 0x000fec0003800000 */
.L_x_18678:
[----:B-1----:R-:W0:Y:S01]  /*1920*/  @P2 LDC R109, c[0x0][0x40c] ;  /* 0x00010300ff6d2b82 */ /* 0x002e220000000800 */
[----:B-----5:R-:W-:Y:S01]  /*1930*/  @P2 HADD2.F32 R108, -RZ, R8.H1_H1 ;  /* 0x30000008ff6c2230 */ /* 0x020fe20000004100 */
[----:B------:R-:W-:Y:S01]  /*1940*/  CS2R R144, SRZ ;  /* 0x0000000000907805 */ /* 0x000fe2000001ff00 */
[----:B------:R-:W-:Y:S01]  /*1950*/  @P2 HADD2.F32 R110, -RZ, R9.H0_H0 ;  /* 0x20000009ff6e2230 */ /* 0x000fe20000004100 */
[----:B------:R-:W-:Y:S01]  /*1960*/  CS2R R142, SRZ ;  /* 0x00000000008e7805 */ /* 0x000fe2000001ff00 */
[----:B------:R-:W-:Y:S01]  /*1970*/  @P2 HADD2.F32 R112, -RZ, R10.H0_H0 ;  /* 0x2000000aff702230 */ /* 0x000fe20000004100 */
[----:B------:R-:W-:Y:S02]  /*1980*/  CS2R R140, SRZ ;  /* 0x00000000008c7805 */ /* 0x000fe4000001ff00 */
        /* <DEDUP_REMOVED lines=22> */
[----:B------:R-:W-:Y:S01]  /*1af0*/  F2FP.F16.F32.PACK_AB R110, RZ, R143 ;  /* 0x0000008fff6e723e */ /* 0x000fe200000000ff */
[----:B-1----:R-:W-:-:S03]  /*1b00*/  @P2 FMUL.FTZ R111, R111, R114 ;  /* 0x000000726f6f2220 */ /* 0x002fc60000410000 */
[----:B------:R-:W-:Y:S01]  /*1b10*/  F2FP.F16.F32.PACK_AB R113, RZ, R141 ;  /* 0x0000008dff71723e */ /* 0x000fe200000000ff */
[----:B------:R-:W-:Y:S01]  /*1b20*/  @P2 FMUL.FTZ R140, R111, R22 ;  /* 0x000000166f8c2220 */ /* 0x000fe20000410000 */
[----:B------:R-:W-:Y:S01]  /*1b30*/  F2FP.F16.F32.PACK_AB R111, RZ, R142 ;  /* 0x0000008eff6f723e */ /* 0x000fe200000000ff */
[----:B--2---:R-:W-:Y:S01]  /*1b40*/  @P2 FMUL.FTZ R112, R112, R139 ;  /* 0x0000008b70702220 */ /* 0x004fe20000410000 */
[----:B------:R-:W-:Y:S02]  /*1b50*/  CS2R R138, SRZ ;  /* 0x00000000008a7805 */ /* 0x000fe4000001ff00 */
[----:B------:R-:W-:Y:S01]  /*1b60*/  F2FP.F16.F32.PACK_AB R114, RZ, R140 ;  /* 0x0000008cff72723e */ /* 0x000fe200000000ff */
[----:B------:R-:W-:Y:S01]  /*1b70*/  @P2 FMUL.FTZ R138, R112, R23 ;  /* 0x00000017708a2220 */ /* 0x000fe20000410000 */
[----:B------:R-:W-:Y:S01]  /*1b80*/  F2FP.F16.F32.PACK_AB R112, RZ, R145 ;  /* 0x00000091ff70723e */ /* 0x000fe200000000ff */
[----:B---3--:R-:W-:-:S03]  /*1b90*/  @P2 FMUL.FTZ R109, R108, R109 ;  /* 0x0000006d6c6d2220 */ /* 0x008fc60000410000 */
[----:B------:R-:W-:Y:S01]  /*1ba0*/  F2FP.F16.F32.PACK_AB R115, RZ, R138 ;  /* 0x0000008aff73723e */ /* 0x000fe200000000ff */
[----:B------:R-:W-:Y:S01]  /*1bb0*/  @P2 FMUL.FTZ R139, R109, R24 ;  /* 0x000000186d8b2220 */ /* 0x000fe20000410000 */
[----:B------:R-:W-:-:S04]  /*1bc0*/  F2FP.F16.F32.PACK_AB R109, RZ, R144 ;  /* 0x00000090ff6d723e */ /* 0x000fc800000000ff */
[----:B------:R-:W-:Y:S02]  /*1bd0*/  F2FP.F16.F32.PACK_AB R108, RZ, R139 ;  /* 0x0000008bff6c723e */ /* 0x000fe400000000ff */
[----:B------:R-:W-:Y:S02]  /*1be0*/  PRMT R109, R109, 0x5410, R110 ;  /* 0x000054106d6d7816 */ /* 0x000fe4000000006e */
[----:B------:R-:W-:Y:S02]  /*1bf0*/  PRMT R110, R111, 0x5410, R113 ;  /* 0x000054106f6e7816 */ /* 0x000fe40000000071 */
[----:B------:R-:W-:Y:S02]  /*1c00*/  PRMT R111, R114, 0x5410, R115 ;  /* 0x00005410726f7816 */ /* 0x000fe40000000073 */
[----:B------:R-:W-:-:S07]  /*1c10*/  PRMT R108, R108, 0x5410, R112 ;  /* 0x000054106c6c7816 */ /* 0x000fce0000000070 */
.L_x_18679:
        /* <DEDUP_REMOVED lines=10> */
[----:B------:R2:W5:Y:S01]  /*1cc0*/  @P0 LDG.E.128 R4, desc[UR6][R114.64] ;  /* 0x0000000672040981 */ /* 0x000562000c1e1d00 */
[----:B------:R-:W-:Y:S05]  /*1cd0*/  @!P0 BRA `(.L_x_18680) ;  /* 0x0000000000d88947 */ /* 0x000fea0003800000 */
[----:B------:R-:W-:Y:S01]  /*1ce0*/  ISETP.GT.AND P0, PT, R0, RZ, PT ;  /* 0x000000ff0000720c */ /* 0x000fe20003f04270 */
[----:B-----5:R-:W-:Y:S02]  /*1cf0*/  HADD2.F32 R146, -RZ, R4.H1_H1 ;  /* 0x30000004ff927230 */ /* 0x020fe40000004100 */
[----:B--2---:R-:W-:Y:S02]  /*1d00*/  HADD2.F32 R112, -RZ, R5.H0_H0 ;  /* 0x20000005ff707230 */ /* 0x004fe40000004100 */
[--C-:B------:R-:W-:Y:S02]  /*1d10*/  HADD2.F32 R115, -RZ, R6.reuse.H0_H0 ;  /* 0x20000006ff737230 */ /* 0x100fe40000004100 */
[----:B------:R-:W-:Y:S02]  /*1d20*/  HADD2.F32 R147, -RZ, R6.H1_H1 ;  /* 0x30000006ff937230 */ /* 0x000fe40000004100 */
[----:B------:R-:W-:-:S04]  /*1d30*/  HADD2.F32 R116, -RZ, R7.H0_H0 ;  /* 0x20000007ff747230 */ /* 0x000fc80000004100 */
[----:B------:R-:W0:Y:S01]  /*1d40*/  @P0 LDC R109, c[0x0][0x40c] ;  /* 0x00010300ff6d0b82 */ /* 0x000e220000000800 */
[----:B------:R-:W-:Y:S02]  /*1d50*/  @P0 HADD2.F32 R0, -RZ, R8.H1_H1 ;  /* 0x30000008ff000230 */ /* 0x000fe40000004100 */
[----:B------:R-:W-:Y:S02]  /*1d60*/  @P0 HADD2.F32 R108, -RZ, R9.H0_H0 ;  /* 0x20000009ff6c0230 */ /* 0x000fe40000004100 */
[----:B------:R-:W-:-:S03]  /*1d70*/  @P0 HADD2.F32 R110, -RZ, R10.H1_H1 ;  /* 0x3000000aff6e0230 */ /* 0x000fc60000004100 */
[----:B------:R-:W1:Y:S08]  /*1d80*/  @P0 LDC R111, c[0x0][0x40c] ;  /* 0x00010300ff6f0b82 */ /* 0x000e700000000800 */
[----:B------:R-:W2:Y:S08]  /*1d90*/  @P0 LDC R113, c[0x0][0x40c] ;  /* 0x00010300ff710b82 */ /* 0x000eb00000000800 */
[----:B------:R-:W3:Y:S01]  /*1da0*/  @P0 LDC R117, c[0x0][0x40c] ;  /* 0x00010300ff750b82 */ /* 0x000ee20000000800 */
[----:B0-----:R-:W-:Y:S01]  /*1db0*/  @P0 FMUL.FTZ R109, R0, R109 ;  /* 0x0000006d006d0220 */ /* 0x001fe20000410000 */
[----:B------:R-:W-:-:S03]  /*1dc0*/  @P0 HADD2.F32 R0, -RZ, R9.H1_H1 ;  /* 0x30000009ff000230 */ /* 0x000fc60000004100 */
[----:B------:R-:W-:-:S03]  /*1dd0*/  @P0 FFMA.FTZ R146, R109, R17, R146 ;  /* 0x000000116d920223 */ /* 0x000fc60000010092 */
[----:B------:R-:W0:Y:S01]  /*1de0*/  @P0 LDC R114, c[0x0][0x40c] ;  /* 0x00010300ff720b82 */ /* 0x000e220000000800 */
[----:B-1----:R-:W-:Y:S01]  /*1df0*/  @P0 FMUL.FTZ R111, R108, R111 ;  /* 0x0000006f6c6f0220 */ /* 0x002fe20000410000 */
[----:B------:R-:W-:-:S03]  /*1e00*/  @P0 HADD2.F32 R108, -RZ, R10.H0_H0 ;  /* 0x2000000aff6c0230 */ /* 0x000fc60000004100 */
[----:B------:R-:W-:Y:S01]  /*1e10*/  @P0 FFMA.FTZ R112, R111, R18, R112 ;  /* 0x000000126f700223 */ /* 0x000fe20000010070 */
[----:B------:R-:W-:Y:S02]  /*1e20*/  @P0 HADD2.F32 R111, -RZ, R11.H0_H0 ;  /* 0x2000000bff6f0230 */ /* 0x000fe40000004100 */
[----:B------:R-:W1:Y:S01]  /*1e30*/  @P0 LDC R151, c[0x0][0x40c] ;  /* 0x00010300ff970b82 */ /* 0x000e620000000800 */
[----:B--2---:R-:W-:Y:S01]  /*1e40*/  @P0 FMUL.FTZ R0, R0, R113 ;  /* 0x0000007100000220 */ /* 0x004fe20000410000 */
[----:B------:R-:W-:-:S05]  /*1e50*/  HADD2.F32 R113, -RZ, R5.H1_H1 ;  /* 0x30000005ff717230 */ /* 0x000fca0000004100 */
[----:B------:R-:W-:Y:S01]  /*1e60*/  @P0 FFMA.FTZ R113, R0, R19, R113 ;  /* 0x0000001300710223 */ /* 0x000fe20000010071 */
[----:B------:R-:W2:Y:S01]  /*1e70*/  @P0 LDC R109, c[0x0][0x40c] ;  /* 0x00010300ff6d0b82 */ /* 0x000ea20000000800 */
[----:B---3--:R-:W-:Y:S01]  /*1e80*/  @P0 FMUL.FTZ R108, R108, R117 ;  /* 0x000000756c6c0220 */ /* 0x008fe20000410000 */
[----:B------:R-:W-:Y:S02]  /*1e90*/  @P0 HADD2.F32 R0, -RZ, R8.H0_H0 ;  /* 0x20000008ff000230 */ /* 0x000fe40000004100 */
[----:B------:R-:W-:Y:S02]  /*1ea0*/  HADD2.F32 R117, -RZ, R4.H0_H0 ;  /* 0x20000004ff757230 */ /* 0x000fe40000004100 */
[----:B------:R-:W-:Y:S01]  /*1eb0*/  @P0 FFMA.FTZ R115, R108, R12, R115 ;  /* 0x0000000c6c730223 */ /* 0x000fe20000010073 */
[----:B------:R-:W-:Y:S01]  /*1ec0*/  @P0 HADD2.F32 R108, -RZ, R11.H1_H1 ;  /* 0x3000000bff6c0230 */ /* 0x000fe20000004100 */
[----:B------:R-:W3:Y:S01]  /*1ed0*/  @P0 LDC R153, c[0x0][0x40c] ;  /* 0x00010300ff990b82 */ /* 0x000ee20000000800 */
[----:B0-----:R-:W-:Y:S01]  /*1ee0*/  @P0 FMUL.FTZ R111, R111, R114 ;  /* 0x000000726f6f0220 */ /* 0x001fe20000410000 */
[----:B------:R-:W-:Y:S01]  /*1ef0*/  HADD2.F32 R114, -RZ, R7.H1_H1 ;  /* 0x30000007ff727230 */ /* 0x000fe20000004100 */
[----:B------:R-:W-:-:S02]  /*1f00*/  F2FP.F16.F32.PACK_AB R148, RZ, R115 ;  /* 0x00000073ff94723e */ /* 0x000fc400000000ff */
[----:B------:R-:W-:Y:S01]  /*1f10*/  @P0 FFMA.FTZ R116, R111, R14, R116 ;  /* 0x0000000e6f740223 */ /* 0x000fe20000010074 */
[----:B-1----:R-:W-:-:S04]  /*1f20*/  @P0 FMUL.FTZ R110, R110, R151 ;  /* 0x000000976e6e0220 */ /* 0x002fc80000410000 */
[----:B------:R-:W-:Y:S01]  /*1f30*/  F2FP.F16.F32.PACK_AB R151, RZ, R116 ;  /* 0x00000074ff97723e */ /* 0x000fe200000000ff */
[----:B------:R-:W-:Y:S01]  /*1f40*/  @P0 FFMA.FTZ R147, R110, R13, R147 ;  /* 0x0000000d6e930223 */ /* 0x000fe20000010093 */
[----:B------:R-:W-:Y:S01]  /*1f50*/  F2FP.F16.F32.PACK_AB R110, RZ, R113 ;  /* 0x00000071ff6e723e */ /* 0x000fe200000000ff */
[----:B--2---:R-:W-:Y:S01]  /*1f60*/  @P0 FMUL.FTZ R0, R0, R109 ;  /* 0x0000006d00000220 */ /* 0x004fe20000410000 */
[----:B------:R-:W-:Y:S02]  /*1f70*/  F2FP.F16.F32.PACK_AB R109, RZ, R112 ;  /* 0x00000070ff6d723e */ /* 0x000fe400000000ff */
[----:B------:R-:W-:Y:S01]  /*1f80*/  F2FP.F16.F32.PACK_AB R150, RZ, R147 ;  /* 0x00000093ff96723e */ /* 0x000fe200000000ff */
[----:B------:R-:W-:Y:S01]  /*1f90*/  @P0 FFMA.FTZ R117, R0, R16, R117 ;  /* 0x0000001000750223 */ /* 0x000fe20000010075 */
[----:B------:R-:W-:Y:S02]  /*1fa0*/  F2FP.F16.F32.PACK_AB R0, RZ, R146 ;  /* 0x00000092ff00723e */ /* 0x000fe400000000ff */
[----:B------:R-:W-:Y:S01]  /*1fb0*/  PRMT R109, R109, 0x5410, R110 ;  /* 0x000054106d6d7816 */ /* 0x000fe2000000006e */
[----:B---3--:R-:W-:Y:S01]  /*1fc0*/  @P0 FMUL.FTZ R153, R108, R153 ;  /* 0x000000996c990220 */ /* 0x008fe20000410000 */
[----:B------:R-:W-:-:S02]  /*1fd0*/  F2FP.F16.F32.PACK_AB R108, RZ, R117 ;  /* 0x00000075ff6c723e */ /* 0x000fc400000000ff */
[----:B------:R-:W-:Y:S01]  /*1fe0*/  PRMT R110, R148, 0x5410, R150 ;  /* 0x00005410946e7816 */ /* 0x000fe20000000096 */
[----:B------:R-:W-:Y:S01]  /*1ff0*/  @P0 FFMA.FTZ R114, R153, R15, R114 ;  /* 0x0000000f99720223 */ /* 0x000fe20000010072 */
[----:B------:R-:W-:-:S04]  /*2000*/  PRMT R108, R108, 0x5410, R0 ;  /* 0x000054106c6c7816 */ /* 0x000fc80000000000 */
[----:B------:R-:W-:-:S04]  /*2010*/  F2FP.F16.F32.PACK_AB R111, RZ, R114 ;  /* 0x00000072ff6f723e */ /* 0x000fc800000000ff */
[----:B------:R-:W-:Y:S01]  /*2020*/  PRMT R111, R151, 0x5410, R111 ;  /* 0x00005410976f7816 */ /* 0x000fe2000000006f */
[----:B------:R-:W-:Y:S06]  /*2030*/  BRA `(.L_x_18681) ;  /* 0x0000000000cc7947 */ /* 0x000fec0003800000 */
.L_x_18680:
[----:B--2---:R-:W0:Y:S01]  /*2040*/  @P2 LDC R109, c[0x0][0x40c] ;  /* 0x00010300ff6d2b82 */ /* 0x004e220000000800 */
[----:B-----5:R-:W-:Y:S01]  /*2050*/  @P2 HADD2.F32 R0, -RZ, R8.H1_H1 ;  /* 0x30000008ff002230 */ /* 0x020fe20000004100 */
[----:B------:R-:W-:Y:S01]  /*2060*/  MOV R146, RZ ;  /* 0x000000ff00927202 */ /* 0x000fe20000000f00 */
[----:B------:R-:W-:Y:S02]  /*2070*/  @P2 HADD2.F32 R108, -RZ, R9.H0_H0 ;  /* 0x20000009ff6c2230 */ /* 0x000fe40000004100 */
[----:B------:R-:W-:Y:S02]  /*2080*/  HFMA2 R112, -RZ, RZ, 0, 0 ;  /* 0x00000000ff707431 */ /* 0x000fe400000001ff */
[----:B------:R-:W-:Y:S02]  /*2090*/  @P2 HADD2.F32 R110, -RZ, R10.H0_H0 ;  /* 0x2000000aff6e2230 */ /* 0x000fe40000004100 */
[----:B------:R-:W-:Y:S01]  /*20a0*/  @P2 HADD2.F32 R114, -RZ, R11.H1_H1 ;  /* 0x3000000bff722230 */ /* 0x000fe20000004100 */
        /* <DEDUP_REMOVED lines=9> */
[----:B------:R-:W-:-:S03]  /*2140*/  @P2 FMUL.FTZ R112, R111, R18 ;  /* 0x000000126f702220 */ /* 0x000fc60000410000 */
[----:B------:R-:W1:Y:S01]  /*2150*/  @P2 LDC R147, c[0x0][0x40c] ;  /* 0x00010300ff932b82 */ /* 0x000e620000000800 */
[----:B--2---:R-:W-:Y:S01]  /*2160*/  @P2 FMUL.FTZ R108, R108, R113 ;  /* 0x000000716c6c2220 */ /* 0x004fe20000410000 */
[----:B------:R-:W-:-:S03]  /*2170*/  MOV R113, RZ ;  /* 0x000000ff00717202 */ /* 0x000fc60000000f00 */
[----:B------:R-:W-:-:S03]  /*2180*/  @P2 FMUL.FTZ R113, R108, R19 ;  /* 0x000000136c712220 */ /* 0x000fc60000410000 */
[----:B------:R-:W2:Y:S01]  /*2190*/  @P2 LDC R151, c[0x0][0x40c] ;  /* 0x00010300ff972b82 */ /* 0x000ea20000000800 */
[----:B---3--:R-:W-:Y:S01]  /*21a0*/  @P2 FMUL.FTZ R111, R110, R115 ;  /* 0x000000736e6f2220 */ /* 0x008fe20000410000 */
[----:B------:R-:W-:Y:S02]  /*21b0*/  @P2 HADD2.F32 R110, -RZ, R11.H0_H0 ;  /* 0x2000000bff6e2230 */ /* 0x000fe40000004100 */
[----:B------:R-:W-:Y:S02]  /*21c0*/  HFMA2 R115, -RZ, RZ, 0, 0 ;  /* 0x00000000ff737431 */ /* 0x000fe400000001ff */
[----:B------:R-:W-:Y:S02]  /*21d0*/  @P2 FMUL.FTZ R115, R111, R12 ;  /* 0x0000000c6f732220 */ /* 0x000fe40000410000 */
[----:B------:R-:W3:Y:S01]  /*21e0*/  @P2 LDC R109, c[0x0][0x40c] ;  /* 0x00010300ff6d2b82 */ /* 0x000ee20000000800 */
[----:B0-----:R-:W-:Y:S01]  /*21f0*/  @P2 FMUL.FTZ R108, R0, R117 ;  /* 0x00000075006c2220 */ /* 0x001fe20000410000 */
[----:B------:R-:W-:Y:S01]  /*2200*/  @P2 HADD2.F32 R0, -RZ, R8.H0_H0 ;  /* 0x20000008ff002230 */ /* 0x000fe20000004100 */
[----:B------:R-:W-:Y:S01]  /*2210*/  CS2R R116, SRZ ;  /* 0x0000000000747805 */ /* 0x000fe2000001ff00 */
[----:B-1----:R-:W-:Y:S01]  /*2220*/  @P2 FMUL.FTZ R111, R110, R147 ;  /* 0x000000936e6f2220 */ /* 0x002fe20000410000 */
[----:B------:R-:W-:Y:S01]  /*2230*/  MOV R147, RZ ;  /* 0x000000ff00937202 */ /* 0x000fe20000000f00 */
[----:B------:R-:W-:-:S02]  /*2240*/  @P2 FMUL.FTZ R147, R108, R13 ;  /* 0x0000000d6c932220 */ /* 0x000fc40000410000 */
[----:B------:R-:W-:Y:S01]  /*2250*/  @P2 FMUL.FTZ R116, R111, R14 ;  /* 0x0000000e6f742220 */ /* 0x000fe20000410000 */
[----:B------:R-:W-:Y:S02]  /*2260*/  F2FP.F16.F32.PACK_AB R111, RZ, R115 ;  /* 0x00000073ff6f723e */ /* 0x000fe400000000ff */
[----:B------:R-:W-:Y:S01]  /*2270*/  F2FP.F16.F32.PACK_AB R148, RZ, R147 ;  /* 0x00000093ff94723e */ /* 0x000fe200000000ff */
[----:B--2---:R-:W-:Y:S01]  /*2280*/  @P2 FMUL.FTZ R110, R114, R151 ;  /* 0x00000097726e2220 */ /* 0x004fe20000410000 */
[----:B------:R-:W-:Y:S01]  /*2290*/  HFMA2 R114, -RZ, RZ, 0, 0 ;  /* 0x00000000ff727431 */ /* 0x000fe200000001ff */
[----:B------:R-:W-:Y:S02]  /*22a0*/  F2FP.F16.F32.PACK_AB R150, RZ, R116 ;  /* 0x00000074ff96723e */ /* 0x000fe400000000ff */
[----:B------:R-:W-:Y:S01]  /*22b0*/  @P2 FMUL.FTZ R114, R110, R15 ;  /* 0x0000000f6e722220 */ /* 0x000fe20000410000 */
[----:B------:R-:W-:Y:S01]  /*22c0*/  F2FP.F16.F32.PACK_AB R110, RZ, R113 ;  /* 0x00000071ff6e723e */ /* 0x000fe200000000ff */
[----:B---3--:R-:W-:Y:S01]  /*22d0*/  @P2 FMUL.FTZ R109, R0, R109 ;  /* 0x0000006d006d2220 */ /* 0x008fe20000410000 */
[----:B------:R-:W-:-:S02]  /*22e0*/  F2FP.F16.F32.PACK_AB R0, RZ, R146 ;  /* 0x00000092ff00723e */ /* 0x000fc400000000ff */
        /* <DEDUP_REMOVED lines=8> */
.L_x_18681:
        /* <DEDUP_REMOVED lines=122> */
.L_x_18697:
        /* <DEDUP_REMOVED lines=95> */
[----:B------:R-:W-:Y:S01]  /*3100*/  F2FP.F16.F32.PACK_AB R108, R108, R3 ;  /* 0x000000036c6c723e */ /* 0x000fe200000000ff */
        /* <DEDUP_REMOVED lines=14> */
[----:B------:R-:W-:Y:S01]  /*31f0*/  F2FP.F16.F32.PACK_AB R110, R113, R110 ;  /* 0x0000006e716e723e */ /* 0x000fe200000000ff */
        /* <DEDUP_REMOVED lines=24> */
[----:B------:R-:W-:Y:S02]  /*3380*/  F2FP.F16.F32.PACK_AB R135, R138, R135 ;  /* 0x000000878a87723e */ /* 0x000fe400000000ff */
[----:B------:R-:W-:Y:S01]  /*3390*/  F2FP.F16.F32.PACK_AB R133, R160, R133 ;  /* 0x00000085a085723e */ /* 0x000fe200000000ff */
[----:B------:R0:W-:Y:S01]  /*33a0*/  STG.E.128 desc[UR6][R118.64], R112 ;  /* 0x0000007076007986 */ /* 0x0001e2000c101d06 */
[----:B------:R-:W-:-:S02]  /*33b0*/  F2FP.F16.F32.PACK_AB R132, R132, R131 ;  /* 0x000000838484723e */ /* 0x000fc400000000ff */
[----:B------:R-:W-:Y:S02]  /*33c0*/  F2FP.F16.F32.PACK_AB R131, R0, R147 ;  /* 0x000000930083723e */ /* 0x000fe400000000ff */
[----:B------:R-:W-:Y:S01]  /*33d0*/  F2FP.F16.F32.PACK_AB R130, R123, R130 ;  /* 0x000000827b82723e */ /* 0x000fe200000000ff */
[----:B------:R0:W-:Y:S01]  /*33e0*/  STG.E.128 desc[UR6][R120.64], R132 ;  /* 0x0000008478007986 */ /* 0x0001e2000c101d06 */
[----:B------:R-:W-:Y:S02]  /*33f0*/  F2FP.F16.F32.PACK_AB R129, R122, R129 ;  /* 0x000000817a81723e */ /* 0x000fe400000000ff */
[----:B------:R-:W-:-:S05]  /*3400*/  F2FP.F16.F32.PACK_AB R128, R3, R128 ;  /* 0x000000800380723e */ /* 0x000fca00000000ff */
[----:B------:R0:W-:Y:S02]  /*3410*/  STG.E.128 desc[UR6][R124.64], R128 ;  /* 0x000000807c007986 */ /* 0x0001e4000c101d06 */
.L_x_18684:
[----:B------:R-:W-:Y:S05]  /*3420*/  BSYNC.RECONVERGENT B0 ;  /* 0x0000000000007941 */ /* 0x000fea0003800200 */
.L_x_18683:
[----:B------:R-:W1:Y:S02]  /*3430*/  LDC.64 R2, c[0x0][0x380] ;  /* 0x0000e000ff027b82 */ /* 0x000e640000000a00 */
[----:B-1----:R-:W-:-:S04]  /*3440*/  LEA R136, R2, R136, 0x2 ;  /* 0x0000008802887211 */ /* 0x002fc800078e10ff */
[----:B------:R-:W-:-:S13]  /*3450*/  ISETP.GE.AND P0, PT, R136, R3, PT ;  /* 0x000000038800720c */ /* 0x000fda0003f06270 */
[----:B------:R-:W-:Y:S05]  /*3460*/  @!P0 BRA `(.L_x_18685) ;  /* 0xffffffd0003c8947 */ /* 0x000fea000383ffff */
[----:B------:R-:W-:Y:S05]  /*3470*/  EXIT ;  /* 0x000000000000794d */ /* 0x000fea0003800000 */
.L_x_18682:
        /* <DEDUP_REMOVED lines=8> */
.L_x_18687:
[----:B------:R-:W-:Y:S05]  /*3500*/  BSYNC B0 ;  /* 0x0000000000007941 */ /* 0x000fea0003800000 */
.L_x_18686:
        /* <DEDUP_REMOVED lines=10> */
.L_x_18688:
[----:B------:R-:W-:Y:S01]  /*35b0*/  HFMA2 R150, -RZ, RZ, 0, 2.384185791015625e-07 ;  /* 0x00000004ff967431 */ /* 0x000fe200000001ff */
[----:B------:R-:W-:-:S05]  /*35c0*/  MOV R3, R111 ;  /* 0x0000006f00037202 */ /* 0x000fca0000000f00 */
[----:B------:R-:W-:-:S05]  /*35d0*/  FADD.FTZ R3, R2, R3 ;  /* 0x0000000302037221 */ /* 0x000fca0000010000 */
[----:B------:R-:W-:-:S07]  /*35e0*/  MOV R151, R3 ;  /* 0x0000000300977202 */ /* 0x000fce0000000f00 */
[----:B------:R-:W-:Y:S05]  /*35f0*/  WARPSYNC.COLLECTIVE R148, `(.L_x_18689) ;  /* 0x0000000094087348 */ /* 0x000fea0003c00000 */
[----:B------:R0:W1:Y:S02]  /*3600*/  SHFL.BFLY P2, R111, R151, R150, R153 ;  /* 0x0c000096976f7389 */ /* 0x0000640000040099 */
[----:B01----:R-:W-:Y:S05]  /*3610*/  ENDCOLLECTIVE ;  /* 0x000000000000791b */ /* 0x003fea0003800000 */
.L_x_18689:
[----:B------:R-:W-:Y:S01]  /*3620*/  HFMA2 R150, -RZ, RZ, 0, 4.76837158203125e-07 ;  /* 0x00000008ff967431 */ /* 0x000fe200000001ff */
[----:B------:R-:W-:-:S05]  /*3630*/  MOV R0, R111 ;  /* 0x0000006f00007202 */ /* 0x000fca0000000f00 */
[----:B------:R-:W-:-:S05]  /*3640*/  FADD.FTZ R108, R3, R0 ;  /* 0x00000000036c7221 */ /* 0x000fca0000010000 */
[----:B------:R-:W-:-:S07]  /*3650*/  MOV R151, R108 ;  /* 0x0000006c00977202 */ /* 0x000fce0000000f00 */
[----:B------:R-:W-:Y:S05]  /*3660*/  WARPSYNC.COLLECTIVE R148, `(.L_x_18690) ;  /* 0x0000000094087348 */ /* 0x000fea0003c00000 */
[----:B------:R0:W1:Y:S02]  /*3670*/  SHFL.BFLY P2, R111, R151, R150, R153 ;  /* 0x0c000096976f7389 */ /* 0x0000640000040099 */
[----:B01----:R-:W-:Y:S05]  /*3680*/  ENDCOLLECTIVE ;  /* 0x000000000000791b */ /* 0x003fea0003800000 */
.L_x_18690:
[----:B------:R-:W-:Y:S01]  /*3690*/  HFMA2 R150, -RZ, RZ, 0, 9.5367431640625e-07 ;  /* 0x00000010ff967431 */ /* 0x000fe200000001ff */
[----:B------:R-:W-:-:S05]  /*36a0*/  MOV R109, R111 ;  /* 0x0000006f006d7202 */ /* 0x000fca0000000f00 */
[----:B------:R-:W-:-:S05]  /*36b0*/  FADD.FTZ R109, R108, R109 ;  /* 0x0000006d6c6d7221 */ /* 0x000fca0000010000 */
[----:B------:R-:W-:-:S07]  /*36c0*/  MOV R151, R109 ;  /* 0x0000006d00977202 */ /* 0x000fce0000000f00 */
[----:B------:R-:W-:Y:S05]  /*36d0*/  WARPSYNC.COLLECTIVE R148, `(.L_x_18691) ;  /* 0x0000000094087348 */ /* 0x000fea0003c00000 */
[----:B------:R0:W1:Y:S02]  /*36e0*/  SHFL.BFLY P2, R111, R151, R150, R153 ;  /* 0x0c000096976f7389 */ /* 0x0000640000040099 */
[----:B01----:R-:W-:Y:S05]  /*36f0*/  ENDCOLLECTIVE ;  /* 0x000000000000791b */ /* 0x003fea0003800000 */
.L_x_18691:
        /* <DEDUP_REMOVED lines=72> */
.L_x_18692:
[----:B------:R-:W-:Y:S01]  /*3b80*/  HFMA2 R150, -RZ, RZ, 0, 1.1920928955078125e-07 ;  /* 0x00000002ff967431 */ /* 0x000fe200000001ff */
[----:B------:R-:W-:-:S05]  /*3b90*/  MOV R3, R111 ;  /* 0x0000006f00037202 */ /* 0x000fca0000000f00 */
[----:B------:R-:W-:-:S05]  /*3ba0*/  FADD.FTZ R3, R0, R3 ;  /* 0x0000000300037221 */ /* 0x000fca0000010000 */
[----:B------:R-:W-:-:S07]  /*3bb0*/  MOV R151, R3 ;  /* 0x0000000300977202 */ /* 0x000fce0000000f00 */
[----:B------:R-:W-:Y:S05]  /*3bc0*/  WARPSYNC.COLLECTIVE R148, `(.L_x_18693) ;  /* 0x0000000094087348 */ /* 0x000fea0003c00000 */
[----:B------:R0:W1:Y:S02]  /*3bd0*/  SHFL.BFLY P2, R111, R151, R150, R153 ;  /* 0x0c000096976f7389 */ /* 0x0000640000040099 */
[----:B01----:R-:W-:Y:S05]  /*3be0*/  ENDCOLLECTIVE ;  /* 0x000000000000791b */ /* 0x003fea0003800000 */
.L_x_18693:
[----:B------:R-:W-:Y:S01]  /*3bf0*/  HFMA2 R150, -RZ, RZ, 0, 2.384185791015625e-07 ;  /* 0x00000004ff967431 */ /* 0x000fe200000001ff */
[----:B------:R-:W-:-:S05]  /*3c00*/  MOV R2, R111 ;  /* 0x0000006f00027202 */ /* 0x000fca0000000f00 */
[----:B------:R-:W-:-:S05]  /*3c10*/  FADD.FTZ R2, R3, R2 ;  /* 0x0000000203027221 */ /* 0x000fca0000010000 */
[----:B------:R-:W-:-:S07]  /*3c20*/  MOV R151, R2 ;  /* 0x0000000200977202 */ /* 0x000fce0000000f00 */
[----:B------:R-:W-:Y:S05]  /*3c30*/  WARPSYNC.COLLECTIVE R148, `(.L_x_18694) ;  /* 0x0000000094087348 */ /* 0x000fea0003c00000 */
[----:B------:R0:W1:Y:S02]  /*3c40*/  SHFL.BFLY P2, R111, R151, R150, R153 ;  /* 0x0c000096976f7389 */ /* 0x0000640000040099 */
[----:B01----:R-:W-:Y:S05]  /*3c50*/  ENDCOLLECTIVE ;  /* 0x000000000000791b */ /* 0x003fea0003800000 */
.L_x_18694:
[----:B------:R-:W-:Y:S01]  /*3c60*/  HFMA2 R150, -RZ, RZ, 0, 4.76837158203125e-07 ;  /* 0x00000008ff967431 */ /* 0x000fe200000001ff */
[----:B------:R-:W-:-:S05]  /*3c70*/  MOV R109, R111 ;  /* 0x0000006f006d7202 */ /* 0x000fca0000000f00 */
[----:B------:R-:W-:-:S05]  /*3c80*/  FADD.FTZ R109, R2, R109 ;  /* 0x0000006d026d7221 */ /* 0x000fca0000010000 */
[----:B------:R-:W-:-:S07]  /*3c90*/  MOV R151, R109 ;  /* 0x0000006d00977202 */ /* 0x000fce0000000f00 */
[----:B------:R-:W-:Y:S05]  /*3ca0*/  WARPSYNC.COLLECTIVE R148, `(.L_x_18695) ;  /* 0x0000000094087348 */ /* 0x000fea0003c00000 */
[----:B------:R0:W1:Y:S02]  /*3cb0*/  SHFL.BFLY P2, R111, R151, R150, R153 ;  /* 0x0c000096976f7389 */ /* 0x0000640000040099 */
[----:B01----:R-:W-:Y:S05]  /*3cc0*/  ENDCOLLECTIVE ;  /* 0x000000000000791b */ /* 0x003fea0003800000 */
.L_x_18695:
[----:B------:R-:W-:Y:S01]  /*3cd0*/  HFMA2 R150, -RZ, RZ, 0, 9.5367431640625e-07 ;  /* 0x00000010ff967431 */ /* 0x000fe200000001ff */
[----:B------:R-:W-:-:S05]  /*3ce0*/  MOV R108, R111 ;  /* 0x0000006f006c7202 */ /* 0x000fca0000000f00 */
[----:B------:R-:W-:-:S05]  /*3cf0*/  FADD.FTZ R108, R109, R108 ;  /* 0x0000006c6d6c7221 */ /* 0x000fca0000010000 */
[----:B------:R-:W-:-:S07]  /*3d00*/  MOV R151, R108 ;  /* 0x0000006c00977202 */ /* 0x000fce0000000f00 */
[----:B------:R-:W-:Y:S05]  /*3d10*/  WARPSYNC.COLLECTIVE R148, `(.L_x_18696) ;  /* 0x0000000094087348 */ /* 0x000fea0003c00000 */
[----:B------:R0:W1:Y:S02]  /*3d20*/  SHFL.BFLY P2, R111, R151, R150, R153 ;  /* 0x0c000096976f7389 */ /* 0x0000640000040099 */
[----:B01----:R-:W-:Y:S05]  /*3d30*/  ENDCOLLECTIVE ;  /* 0x000000000000791b */ /* 0x003fea0003800000 */
.L_x_18696:
[----:B------:R-:W-:Y:S05]  /*3d40*/  BRA `(.L_x_18697) ;  /* 0xffffffec00707947 */ /* 0x000fea000383ffff */
.L_x_18698:
        /* <DEDUP_REMOVED lines=11> */
.L_x_37315:


//--------------------- .text._ZN10layer_norm13ln_fwd_kernelINS_13Kernel_traitsIf6__halfS2_S2_fjLj1024ELj1ELj4ELj1ELj16ENS_18Kernel_traits_baseILj1024EfS2_S2_S2_fjLj128EEEEELb1ELb0ELb0ELb0EEEvNS_9FwdParamsE --------------------------
	.section	.text._ZN10layer_norm13ln_fwd_kernelINS_13Kernel_traitsIf6__halfS2_S2_fjLj1024ELj1ELj4ELj1ELj16ENS_18Kernel_traits_baseILj1024EfS2_S2_S2_fjLj128EEEEELb1ELb0ELb0ELb0EEEvNS_9FwdParamsE,"ax",@progbits
	.align	128
        .global         _ZN10layer_norm13ln_fwd_kernelINS_13Kernel_traitsIf6__halfS2_S2_fjLj1024ELj1ELj4ELj1ELj16ENS_18Kernel_traits_baseILj1024EfS2_S2_S2_fjLj128EEEEELb1ELb0ELb0ELb0EEEvNS_9FwdParamsE
        .type           _ZN10layer_norm13ln_fwd_kernelINS_13Kernel_traitsIf6__halfS2_S2_fjLj1024ELj1ELj4ELj1ELj16ENS_18Kernel_traits_baseILj1024EfS2_S2_S2_fjLj128EEEEELb1ELb0ELb0ELb0EEEvNS_9FwdParamsE,@function
        .size           _ZN10layer_norm13ln_fwd_kernelINS_13Kernel_traitsIf6__halfS2_S2_fjLj1024ELj1ELj4ELj1ELj16ENS_18Kernel_traits_baseILj1024EfS2_S2_S2_fjLj128EEEEELb1ELb0ELb0ELb0EEEvNS_9FwdParamsE,(.L_x_37316 - _ZN10layer_norm13ln_fwd_kernelINS_13Kernel_traitsIf6__halfS2_S2_fjLj1024ELj1ELj4ELj1ELj16ENS_18Kernel_traits_baseILj1024EfS2_S2_S2_fjLj128EEEEELb1ELb0ELb0ELb0EEEvNS_9FwdParamsE)
        .other          _ZN10layer_norm13ln_fwd_kernelINS_13Kernel_traitsIf6__halfS2_S2_fjLj1024ELj1ELj4ELj1ELj16ENS_18Kernel_traits_baseILj1024EfS2_S2_S2_fjLj128EEEEELb1ELb0ELb0ELb0EEEvNS_9FwdParamsE,@"STO_CUDA_ENTRY STV_DEFAULT"
_ZN10layer_norm13ln_fwd_kernelINS_13Kernel_traitsIf6__halfS2_S2_fjLj1024ELj1ELj4ELj1ELj16ENS_18Kernel_traits_baseILj1024EfS2_S2_S2_fjLj128EEEEELb1ELb0ELb0ELb0EEEvNS_9FwdParamsE:
.text._ZN10layer_norm13ln_fwd_kernelINS_13Kernel_traitsIf6__halfS2_S2_fjLj1024ELj1ELj4ELj1ELj16ENS_18Kernel_traits_baseILj1024EfS2_S2_S2_fjLj128EEEEELb1ELb0ELb0ELb0EEEvNS_9FwdParamsE:
        /* <DEDUP_REMOVED lines=20> */
[----:B-----5:R-:W-:Y:S01]  /*0140*/  SHF.R.U32.HI R10, RZ, 0x5, R125 ;  /* 0x00000005ff0a7819 */ /* 0x020fe2000001167d */
[----:B------:R-:W-:-:S06]  /*0150*/  UISETP.NE.AND.EX UP0, UPT, UR11, URZ, UPT, UP0 ;  /* 0x000000ff0b00728c */ /* 0x000fcc000bf05300 */
[----:B------:R-:W3:Y:S01]  /*0160*/  LDC R6, c[0x0][0x360] ;  /* 0x0000d800ff067b82 */ /* 0x000ee20000000800 */
[----:B-1----:R-:W-:-:S06]  /*0170*/  USHF.L.U32 UR4, UR5, 0x2, URZ ;  /* 0x0000000205047899 */ /* 0x002fcc00080006ff */
[----:B------:R-:W-:Y:S02]  /*0180*/  LOP3.LUT R10, R10, UR4, RZ, 0xfc, !PT ;  /* 0x000000040a0a7c12 */ /* 0x000fe4000f8efcff */
[----:B--2---:R-:W-:Y:S02]  /*0190*/  @P0 R2UR UR6, R2 ;  /* 0x00000000020602ca */ /* 0x004fe400000e0000 */
[----:B------:R-:W-:Y:S02]  /*01a0*/  @P0 R2UR UR7, R3 ;  /* 0x00000000030702ca */ /* 0x000fe400000e0000 */
[----:B------:R-:W-:Y:S02]  /*01b0*/  SHF.R.S32.HI R2, RZ, 0x1f, R11 ;  /* 0x0000001fff027819 */ /* 0x000fe4000001140b */
[----:B------:R-:W-:Y:S02]  /*01c0*/  LOP3.LUT R3, R125, 0x1f, RZ, 0xc, !PT ;  /* 0x0000001f7d037812 */ /* 0x000fe400078e0cff */
[----:B0-----:R-:W-:-:S02]  /*01d0*/  @P0 IADD3 R0, P1, PT, R4, R9, RZ ;  /* 0x0000000904000210 */ /* 0x001fc40007f3e0ff */
[----:B------:R-:W-:Y:S01]  /*01e0*/  LEA.HI R2, R2, R11, RZ, 0x3 ;  /* 0x0000000b02027211 */ /* 0x000fe200078f18ff */
[----:B---3--:R-:W-:Y:S01]  /*01f0*/  IMAD R11, R6, UR5, R125 ;  /* 0x00000005060b7c24 */ /* 0x008fe2000f8e027d */
[----:B------:R-:W-:Y:S01]  /*0200*/  LOP3.LUT R125, R125, 0x1f, RZ, 0xc0, !PT ;  /* 0x0000001f7d7d7812 */ /* 0x000fe200078ec0ff */
[----:B------:R-:W-:Y:S01]  /*0210*/  @P0 IMAD.X R7, RZ, RZ, R5, P1 ;  /* 0x000000ffff070224 */ /* 0x000fe200008e0605 */
[----:B------:R-:W-:Y:S01]  /*0220*/  LEA.HI.SX32 R12, R2, R3, 0x1d ;  /* 0x00000003020c7211 */ /* 0x000fe200078feaff */
[----:B------:R-:W-:Y:S02]  /*0230*/  UIADD3 UR15, UPT, UPT, UR6, -0x61c88647, URZ ;  /* 0x9e3779b9060f7890 */ /* 0x000fe4000fffe0ff */
[----:B------:R-:W-:Y:S01]  /*0240*/  UIADD3 UR16, UPT, UPT, UR7, -0x4498517b, URZ ;  /* 0xbb67ae8507107890 */ /* 0x000fe2000fffe0ff */
[--C-:B------:R-:W-:Y:S01]  /*0250*/  SHF.R.U64 R9, R0, 0x2, R7.reuse ;  /* 0x0000000200097819 */ /* 0x100fe20000001207 */
[----:B------:R-:W-:Y:S01]  /*0260*/  UIADD3 UR17, UPT, UPT, UR6, 0x3c6ef372, URZ ;  /* 0x3c6ef37206117890 */ /* 0x000fe2000fffe0ff */
[----:B------:R-:W-:Y:S01]  /*0270*/  SHF.R.U32.HI R8, RZ, 0x2, R7 ;  /* 0x00000002ff087819 */ /* 0x000fe20000011607 */
        /* <DEDUP_REMOVED lines=58> */
.L_x_18700:
        /* <DEDUP_REMOVED lines=40> */
.L_x_18701:
[----:B------:R-:W-:Y:S05]  /*08a0*/  BSYNC.RECONVERGENT B0 ;  /* 0x0000000000007941 */ /* 0x000fea0003800200 */
.L_x_18699:
[----:B------:R-:W1:Y:S02]  /*08b0*/  LDCU UR4, c[0x0][0x384] ;  /* 0x00007080ff0477ac */ /* 0x000e640008000800 */
[----:B-1----:R-:W-:-:S13]  /*08c0*/  ISETP.GE.AND P0, PT, R10, UR4, PT ;  /* 0x000000040a007c0c */ /* 0x002fda000bf06270 */
[----:B------:R-:W-:Y:S05]  /*08d0*/  @P0 EXIT ;  /* 0x000000000000094d */ /* 0x000fea0003800000 */
[----:B0-----:R-:W-:Y:S01]  /*08e0*/  IMAD.HI.U32 R2, R9, -0x2daee0ad, RZ ;  /* 0xd2511f5309027827 */ /* 0x001fe200078e00ff */
[----:B------:R-:W0:Y:S01]  /*08f0*/  LDCU.64 UR10, c[0x0][0x3e0] ;  /* 0x00007c00ff0a77ac */ /* 0x000e220008000a00 */
[----:B------:R-:W-:Y:S02]  /*0900*/  BSSY B0, `(.L_x_18702) ;  /* 0x000164e000007945 */ /* 0x000fe40003800000 */
[C---:B------:R-:W-:Y:S01]  /*0910*/  IMAD.HI.U32 R3, R11.reuse, -0x326172a9, RZ ;  /* 0xcd9e8d570b037827 */ /* 0x040fe200078e00ff */
[----:B------:R-:W-:Y:S01]  /*0920*/  LOP3.LUT R2, R2, UR7, RZ, 0x3c, !PT ;  /* 0x0000000702027c12 */ /* 0x000fe2000f8e3cff */
[----:B------:R-:W1:Y:S02]  /*0930*/  LDCU.U8 UR4, c[0x0][0x410] ;  /* 0x00008200ff0477ac */ /* 0x000e640008000000 */
[----:B------:R-:W-:Y:S01]  /*0940*/  IMAD R5, R11, -0x326172a9, RZ ;  /* 0xcd9e8d570b057824 */ /* 0x000fe200078e02ff */
[----:B------:R-:W-:Y:S01]  /*0950*/  LOP3.LUT R3, R8, UR6, R3, 0x96, !PT ;  /* 0x0000000608037c12 */ /* 0x000fe2000f8e9603 */
        /* <DEDUP_REMOVED lines=62> */
[----:B0-23--:R-:W-:-:S07]  /*0d40*/  IMAD R4, R2, -0x326172a9, RZ ;  /* 0xcd9e8d5702047824 */ /* 0x00dfce00078e02ff */
.L_x_19047:
        /* <DEDUP_REMOVED lines=10> */
[----:B------:R-:W-:Y:S01]  /*0df0*/  IMAD.MOV.U32 R72, RZ, RZ, 0x3f800000 ;  /* 0x3f800000ff487424 */ /* 0x000fe200078e00ff */
[----:B------:R-:W-:-:S04]  /*0e00*/  SHF.R.S32.HI R47, RZ, 0x1f, R2 ;  /* 0x0000001fff2f7819 */ /* 0x000fc80000011402 */
[----:B------:R-:W-:-:S04]  /*0e10*/  LEA.HI R2, R47, R2, RZ, 0x3 ;  /* 0x000000022f027211 */ /* 0x000fc800078f18ff */
[----:B------:R-:W-:-:S04]  /*0e20*/  LEA.HI.SX32 R2, R2, R125, 0x1d ;  /* 0x0000007d02027211 */ /* 0x000fc800078feaff */
[----:B------:R-:W-:Y:S01]  /*0e30*/  MOV R73, R2 ;  /* 0x0000000200497202 */ /* 0x000fe20000000f00 */
        /* <DEDUP_REMOVED lines=23> */
.L_x_37148:
[----:B------:R-:W-:Y:S05]  /*0fb0*/  BRX R16 -0xfc0                                         (*"BRANCH_TARGETS .L_x_37149,.L_x_37150,.L_x_37151"*) ;  /* 0xfffffff010107949 */ /* 0x000fea000383ffff */
.L_x_37151:
[----:B------:R-:W-:Y:S01]  /*0fc0*/  IADD3 R56, PT, PT, R5, 0x1, RZ ;  /* 0x0000000105387810 */ /* 0x000fe20007ffe0ff */
[----:B------:R-:W-:Y:S02]  /*0fd0*/  IMAD.MOV.U32 R73, RZ, RZ, R75 ;  /* 0x000000ffff497224 */ /* 0x000fe400078e004b */
[----:B------:R-:W-:Y:S01]  /*0fe0*/  IMAD.MOV.U32 R0, RZ, RZ, R6 ;  /* 0x000000ffff007224 */ /* 0x000fe200078e0006 */
[----:B------:R-:W-:Y:S06]  /*0ff0*/  BRA `(.L_x_18707) ;  /* 0x0000000000f07947 */ /* 0x000fec0003800000 */
.L_x_37149:
[----:B------:R-:W-:Y:S01]  /*1000*/  MOV R73, R75 ;  /* 0x0000004b00497202 */ /* 0x000fe20000000f00 */
[----:B------:R-:W-:Y:S02]  /*1010*/  IMAD.MOV.U32 R56, RZ, RZ, 0x3 ;  /* 0x00000003ff387424 */ /* 0x000fe400078e00ff */
[----:B------:R-:W-:Y:S01]  /*1020*/  IMAD.MOV.U32 R0, RZ, RZ, R7 ;  /* 0x000000ffff007224 */ /* 0x000fe200078e0007 */
[----:B------:R-:W-:Y:S06]  /*1030*/  BRA `(.L_x_18707) ;  /* 0x0000000000e07947 */ /* 0x000fec0003800000 */
.L_x_37150:
        /* <DEDUP_REMOVED lines=13> */
.L_x_18709:
[----:B------:R-:W-:Y:S05]  /*1110*/  BSYNC.RECONVERGENT B3 ;  /* 0x0000000000037941 */ /* 0x000fea0003800200 */
.L_x_18708:
        /* <DEDUP_REMOVED lines=42> */
.L_x_18707:
[----:B------:R-:W-:Y:S05]  /*13c0*/  BSYNC.RECONVERGENT B2 ;  /* 0x0000000000027941 */ /* 0x000fea0003800200 */
.L_x_18706:
[----:B------:R-:W0:Y:S01]  /*13d0*/  LDC R70, c[0x0][0x408] ;  /* 0x00010200ff467b82 */ /* 0x000e220000000800 */
[----:B------:R-:W-:Y:S01]  /*13e0*/  I2FP.F32.U32 R5, R0 ;  /* 0x0000000000057245 */ /* 0x000fe20000201000 */
[----:B-----5:R-:W-:Y:S01]  /*13f0*/  HADD2.F32 R17, -RZ, R48.H0_H0 ;  /* 0x20000030ff117230 */ /* 0x020fe20000004100 */
[----:B------:R-:W-:Y:S01]  /*1400*/  ISETP.NE.AND P1, PT, R56, 0x1, PT ;  /* 0x000000013800780c */ /* 0x000fe20003f25270 */
[----:B------:R-:W-:Y:S01]  /*1410*/  IMAD.MOV.U32 R76, RZ, RZ, 0x2f800000 ;  /* 0x2f800000ff4c7424 */ /* 0x000fe200078e00ff */
[----:B------:R-:W-:Y:S01]  /*1420*/  BSSY.RECONVERGENT B2, `(.L_x_18710) ;  /* 0x000004e000027945 */ /* 0x000fe20003800200 */
[----:B------:R-:W-:Y:S02]  /*1430*/  IMAD.MOV.U32 R57, RZ, RZ, 0x2 ;  /* 0x00000002ff397424 */ /* 0x000fe400078e00ff */
[----:B------:R-:W-:Y:S01]  /*1440*/  FMUL.FTZ R17, R17, R72 ;  /* 0x0000004811117220 */ /* 0x000fe20000410000 */
[----:B------:R-:W1:Y:S01]  /*1450*/  LDC R75, c[0x0][0x404] ;  /* 0x00010100ff4b7b82 */ /* 0x000e620000000800 */
[----:B------:R-:W-:Y:S01]  /*1460*/  FFMA.FTZ R0, R5, R76, 1.1641532182693481445e-10 ;  /* 0x2f00000005007423 */ /* 0x000fe2000001004c */
[----:B------:R-:W-:-:S02]  /*1470*/  HADD2.F32 R5, -RZ, R44.H0_H0 ;  /* 0x2000002cff057230 */ /* 0x000fc40000004100 */
[----:B0-----:R-:W-:Y:S02]  /*1480*/  FMUL.FTZ R17, R17, R70 ;  /* 0x0000004611117220 */ /* 0x001fe40000410000 */
[----:B-1----:R-:W-:-:S04]  /*1490*/  FSETP.GTU.FTZ.AND P0, PT, R0, R75, PT ;  /* 0x0000004b0000720b */ /* 0x002fc80003f1c000 */
[----:B------:R-:W-:Y:S02]  /*14a0*/  FSEL R0, R17, RZ, !P0 ;  /* 0x000000ff11007208 */ /* 0x000fe40004000000 */
        /* <DEDUP_REMOVED lines=13> */
.L_x_18712:
        /* <DEDUP_REMOVED lines=13> */
.L_x_18714:
[----:B------:R-:W-:Y:S05]  /*1650*/  BSYNC.RECONVERGENT B3 ;  /* 0x0000000000037941 */ /* 0x000fea0003800200 */
.L_x_18713:
        /* <DEDUP_REMOVED lines=31> */
[----:B------:R-:W-:-:S04]  /*1850*/  LOP3.LUT R7, R16, UR28, R7, 0x96, !PT ;  /* 0x0000001c10077c12 */ /* 0x000fc8000f8e9607 */
[----:B------:R-:W-:Y:S01]  /*1860*/  LOP3.LUT R5, R6, UR30, R57, 0x96, !PT ;  /* 0x0000001e06057c12 */ /* 0x000fe2000f8e9639 */
[----:B------:R-:W-:-:S04]  /*1870*/  IMAD.WIDE.U32 R6, R7, -0x326172a9, RZ ;  /* 0xcd9e8d5707067825 */ /* 0x000fc800078e00ff */
        /* <DEDUP_REMOVED lines=8> */
.L_x_18711:
[----:B------:R-:W-:Y:S05]  /*1900*/  BSYNC.RECONVERGENT B2 ;  /* 0x0000000000027941 */ /* 0x000fea0003800200 */
.L_x_18710:
        /* <DEDUP_REMOVED lines=23> */
.L_x_18717:
        /* <DEDUP_REMOVED lines=13> */
.L_x_18719:
[----:B------:R-:W-:Y:S05]  /*1b50*/  BSYNC.RECONVERGENT B3 ;  /* 0x0000000000037941 */ /* 0x000fea0003800200 */
.L_x_18718:
        /* <DEDUP_REMOVED lines=41> */
[----:B------:R-:W-:-:S07]  /*1df0*/  IMAD.MOV.U32 R73, RZ, RZ, R56 ;  /* 0x000000ffff497224 */ /* 0x000fce00078e0038 */
.L_x_18716:
[----:B------:R-:W-:Y:S05]  /*1e00*/  BSYNC.RECONVERGENT B2 ;  /* 0x0000000000027941 */ /* 0x000fea0003800200 */
.L_x_18715:
[----:B------:R-:W-:Y:S01]  /*1e10*/  I2FP.F32.U32 R5, R5 ;  /* 0x0000000500057245 */ /* 0x000fe20000201000 */
[----:B------:R-:W-:Y:S01]  /*1e20*/  HADD2.F32 R17, -RZ, R49.H0_H0 ;  /* 0x20000031ff117230 */ /* 0x000fe20000004100 */
[----:B------:R-:W-:Y:S01]  /*1e30*/  ISETP.NE.AND P2, PT, R48, 0x1, PT ;  /* 0x000000013000780c */ /* 0x000fe20003f45270 */
[----:B------:R-:W-:Y:S01]  /*1e40*/  BSSY.RECONVERGENT B2, `(.L_x_18720) ;  /* 0x000004c000027945 */ /* 0x000fe20003800200 */
[----:B------:R-:W-:Y:S02]  /*1e50*/  IMAD.MOV.U32 R56, RZ, RZ, 0x2 ;  /* 0x00000002ff387424 */ /* 0x000fe400078e00ff */
[----:B------:R-:W-:Y:S01]  /*1e60*/  FFMA.FTZ R44, R5, R76, 1.1641532182693481445e-10 ;  /* 0x2f000000052c7423 */ /* 0x000fe2000001004c */
[----:B------:R-:W-:Y:S01]  /*1e70*/  FMUL.FTZ R17, R17, R72 ;  /* 0x0000004811117220 */ /* 0x000fe20000410000 */
[----:B------:R-:W-:-:S03]  /*1e80*/  IMAD.MOV.U32 R5, RZ, RZ, R4 ;  /* 0x000000ffff057224 */ /* 0x000fc600078e0004 */
[----:B------:R-:W-:Y:S01]  /*1e90*/  FMUL.FTZ R17, R17, R70 ;  /* 0x0000004611117220 */ /* 0x000fe20000410000 */
[----:B------:R-:W-:Y:S01]  /*1ea0*/  FSETP.GTU.FTZ.AND P1, PT, R44, R75, PT ;  /* 0x0000004b2c00720b */ /* 0x000fe20003f3c000 */
[----:B------:R-:W-:-:S03]  /*1eb0*/  HADD2.F32 R44, -RZ, R45.H0_H0 ;  /* 0x2000002dff2c7230 */ /* 0x000fc60000004100 */
        /* <DEDUP_REMOVED lines=12> */
.L_x_18722:
        /* <DEDUP_REMOVED lines=13> */
.L_x_18724:
[----:B------:R-:W-:Y:S05]  /*2050*/  BSYNC.RECONVERGENT B3 ;  /* 0x0000000000037941 */ /* 0x000fea0003800200 */
.L_x_18723:
        /* <DEDUP_REMOVED lines=42> */
.L_x_18721:
[----:B------:R-:W-:Y:S05]  /*2300*/  BSYNC.RECONVERGENT B2 ;  /* 0x0000000000027941 */ /* 0x000fea0003800200 */
.L_x_18720:
        /* <DEDUP_REMOVED lines=13> */
[----:B------:R-:W-:-:S04]  /*23e0*/  FADD.FTZ R44, R44, R45 ;  /* 0x0000002d2c2c7221 */ /* 0x000fc80000010000 */
        /* <DEDUP_REMOVED lines=10> */
.L_x_18727:
        /* <DEDUP_REMOVED lines=13> */
.L_x_18729:
[----:B------:R-:W-:Y:S05]  /*2560*/  BSYNC.RECONVERGENT B3 ;  /* 0x0000000000037941 */ /* 0x000fea0003800200 */
.L_x_18728:
        /* <DEDUP_REMOVED lines=42> */
.L_x_18726:
[----:B------:R-:W-:Y:S05]  /*2810*/  BSYNC.RECONVERGENT B2 ;  /* 0x0000000000027941 */ /* 0x000fea0003800200 */
.L_x_18725:
        /* <DEDUP_REMOVED lines=24> */
.L_x_18732:
        /* <DEDUP_REMOVED lines=13> */
.L_x_18734:
[----:B------:R-:W-:Y:S05]  /*2a70*/  BSYNC.RECONVERGENT B3 ;  /* 0x0000000000037941 */ /* 0x000fea0003800200 */
.L_x_18733:
        /* <DEDUP_REMOVED lines=36> */
[----:B------:R-:W-:Y:S02]  /*2cc0*/  LOP3.LUT R7, R48, UR32, R5, 0x96, !PT ;  /* 0x0000002030077c12 */ /* 0x000fe4000f8e9605 */
[----:B------:R-:W-:Y:S01]  /*2cd0*/  MOV R48, R73 ;  /* 0x0000004900307202 */ /* 0x000fe20000000f00 */
[----:B------:R-:W-:Y:S02]  /*2ce0*/  IMAD.MOV.U32 R73, RZ, RZ, R4 ;  /* 0x000000ffff497224 */ /* 0x000fe400078e0004 */
[----:B------:R-:W-:-:S05]  /*2cf0*/  IMAD.WIDE.U32 R4, R49, -0x326172a9, RZ ;  /* 0xcd9e8d5731047825 */ /* 0x000fca00078e00ff */
[----:B------:R-:W-:Y:S01]  /*2d00*/  LOP3.LUT R6, R6, UR31, R5, 0x96, !PT ;  /* 0x0000001f06067c12 */ /* 0x000fe2000f8e9605 */
[----:B------:R-:W-:-:S07]  /*2d10*/  IMAD.MOV.U32 R5, RZ, RZ, RZ ;  /* 0x000000ffff057224 */ /* 0x000fce00078e00ff */
.L_x_18731:
[----:B------:R-:W-:Y:S05]  /*2d20*/  BSYNC.RECONVERGENT B2 ;  /* 0x0000000000027941 */ /* 0x000fea0003800200 */
.L_x_18730:
[----:B------:R-:W-:Y:S01]  /*2d30*/  I2FP.F32.U32 R49, R48 ;  /* 0x0000003000317245 */ /* 0x000fe20000201000 */
[----:B------:R-:W-:Y:S01]  /*2d40*/  HADD2.F32 R65, -RZ, R50.H1_H1 ;  /* 0x30000032ff417230 */ /* 0x000fe20000004100 */
[----:B------:R-:W-:Y:S01]  /*2d50*/  ISETP.NE.AND P5, PT, R5, 0x1, PT ;  /* 0x000000010500780c */ /* 0x000fe20003fa5270 */
[----:B------:R-:W-:Y:S02]  /*2d60*/  BSSY.RECONVERGENT B2, `(.L_x_18735) ;  /* 0x000004d000027945 */ /* 0x000fe40003800200 */
        /* <DEDUP_REMOVED lines=20> */
.L_x_18737:
        /* <DEDUP_REMOVED lines=13> */
.L_x_18739:
[----:B------:R-:W-:Y:S05]  /*2f80*/  BSYNC.RECONVERGENT B3 ;  /* 0x0000000000037941 */ /* 0x000fea0003800200 */
.L_x_18738:
        /* <DEDUP_REMOVED lines=37> */
[----:B------:R-:W-:Y:S01]  /*31e0*/  IMAD.MOV.U32 R48, RZ, RZ, R73 ;  /* 0x000000ffff307224 */ /* 0x000fe200078e0049 */
[----:B------:R-:W-:Y:S01]  /*31f0*/  MOV R73, R4 ;  /* 0x0000000400497202 */ /* 0x000fe20000000f00 */
[----:B------:R-:W-:-:S04]  /*3200*/  IMAD.WIDE.U32 R4, R49, -0x326172a9, RZ ;  /* 0xcd9e8d5731047825 */ /* 0x000fc800078e00ff */
[----:B------:R-:W-:Y:S01]  /*3210*/  IMAD.MOV.U32 R49, RZ, RZ, RZ ;  /* 0x000000ffff317224 */ /* 0x000fe200078e00ff */
[----:B------:R-:W-:-:S07]  /*3220*/  LOP3.LUT R6, R6, UR31, R5, 0x96, !PT ;  /* 0x0000001f06067c12 */ /* 0x000fce000f8e9605 */
.L_x_18736:
[----:B------:R-:W-:Y:S05]  /*3230*/  BSYNC.RECONVERGENT B2 ;  /* 0x0000000000027941 */ /* 0x000fea0003800200 */
.L_x_18735:
        /* <DEDUP_REMOVED lines=24> */
.L_x_18742:
        /* <DEDUP_REMOVED lines=15> */
.L_x_18744:
[----:B------:R-:W-:Y:S05]  /*34b0*/  BSYNC.RECONVERGENT B3 ;  /* 0x0000000000037941 */ /* 0x000fea0003800200 */
.L_x_18743:
        /* <DEDUP_REMOVED lines=37> */
[----:B------:R-:W-:Y:S02]  /*3710*/  IMAD.MOV.U32 R48, RZ, RZ, R73 ;  /* 0x000000ffff307224 */ /* 0x000fe400078e0049 */
[----:B------:R-:W-:Y:S02]  /*3720*/  IMAD.MOV.U32 R73, RZ, RZ, R4 ;  /* 0x000000ffff497224 */ /* 0x000fe400078e0004 */
[----:B------:R-:W-:-:S05]  /*3730*/  IMAD.WIDE.U32 R4, R49, -0x326172a9, RZ ;  /* 0xcd9e8d5731047825 */ /* 0x000fca00078e00ff */
[----:B------:R-:W-:Y:S01]  /*3740*/  LOP3.LUT R6, R6, UR31, R5, 0x96, !PT ;  /* 0x0000001f06067c12 */ /* 0x000fe2000f8e9605 */
[----:B------:R-:W-:-:S07]  /*3750*/  HFMA2 R5, -RZ, RZ, 0, 0 ;  /* 0x00000000ff057431 */ /* 0x000fce00000001ff */
.L_x_18741:
[----:B------:R-:W-:Y:S05]  /*3760*/  BSYNC.RECONVERGENT B2 ;  /* 0x0000000000027941 */ /* 0x000fea0003800200 */
.L_x_18740:
        /* <DEDUP_REMOVED lines=8> */
[----:B------:R-:W-:Y:S01]  /*37f0*/  FSETP.GTU.FTZ.AND P6, PT, R76, R75, PT ;  /* 0x0000004b4c00720b */ /* 0x000fe20003fdc000 */
[----:B------:R-:W-:-:S03]  /*3800*/  HADD2.F32 R70, -RZ, R47.H1_H1 ;  /* 0x3000002fff467230 */ /* 0x000fc60000004100 */
[----:B------:R-:W-:Y:S02]  /*3810*/  FSEL R51, R51, RZ, !P6 ;  /* 0x000000ff33337208 */ /* 0x000fe40007000000 */
[----:B------:R-:W-:-:S03]  /*3820*/  PLOP3.LUT P6, PT, P6, PT, PT, 0x8, 0x80 ;  /* 0x000000000080781c */ /* 0x000fc600037ce170 */
[----:B------:R-:W-:-:S05]  /*3830*/  FADD.FTZ R70, R51, R70 ;  /* 0x0000004633467221 */ /* 0x000fca0000010000 */
[----:B------:R-:W-:Y:S01]  /*3840*/  F2FP.F16.F32.PACK_AB R47, R70, R50 ;  /* 0x00000032462f723e */ /* 0x000fe200000000ff */
[----:B------:R-:W-:Y:S06]  /*3850*/  BRA `(.L_x_18745) ;  /* 0x0000002800047947 */ /* 0x000fec0003800000 */
.L_x_18705:
        /* <DEDUP_REMOVED lines=16> */
.L_x_18748:
        /* <DEDUP_REMOVED lines=13> */
.L_x_18750:
[----:B------:R-:W-:Y:S05]  /*3a30*/  BSYNC.RECONVERGENT B3 ;  /* 0x0000000000037941 */ /* 0x000fea0003800200 */
.L_x_18749:
        /* <DEDUP_REMOVED lines=42> */
.L_x_18747:
[----:B------:R-:W-:Y:S05]  /*3ce0*/  BSYNC.RECONVERGENT B2 ;  /* 0x0000000000027941 */ /* 0x000fea0003800200 */
.L_x_18746:
        /* <DEDUP_REMOVED lines=25> */
.L_x_18753:
        /* <DEDUP_REMOVED lines=13> */
.L_x_18755:
[----:B------:R-:W-:Y:S05]  /*3f50*/  BSYNC.RECONVERGENT B3 ;  /* 0x0000000000037941 */ /* 0x000fea0003800200 */
.L_x_18754:
        /* <DEDUP_REMOVED lines=42> */
.L_x_18752:
[----:B------:R-:W-:Y:S05]  /*4200*/  BSYNC.RECONVERGENT B2 ;  /* 0x0000000000027941 */ /* 0x000fea0003800200 */
.L_x_18751:
[----:B------:R-:W-:Y:S01]  /*4210*/  I2FP.F32.U32 R5, R5 ;  /* 0x0000000500057245 */ /* 0x000fe20000201000 */
[----:B------:R-:W-:Y:S01]  /*4220*/  HADD2.F32 R17, -RZ, R48.H1_H1 ;  /* 0x30000030ff117230 */ /* 0x000fe20000004100 */
[----:B------:R-:W-:Y:S01]  /*4230*/  ISETP.NE.AND P2, PT, R44, 0x1, PT ;  /* 0x000000012c00780c */ /* 0x000fe20003f45270 */
[----:B------:R-:W-:Y:S01]  /*4240*/  BSSY.RECONVERGENT B2, `(.L_x_18756) ;  /* 0x000004a000027945 */ /* 0x000fe20003800200 */
[----:B------:R-:W-:Y:S02]  /*4250*/  IMAD.MOV.U32 R46, RZ, RZ, 0x2 ;  /* 0x00000002ff2e7424 */ /* 0x000fe400078e00ff */
[----:B------:R-:W-:Y:S01]  /*4260*/  FFMA.FTZ R16, R5, R76, 1.1641532182693481445e-10 ;  /* 0x2f00000005107423 */ /* 0x000fe2000001004c */
[----:B------:R-:W-:Y:S01]  /*4270*/  FMUL.FTZ R17, R17, R72 ;  /* 0x0000004811117220 */ /* 0x000fe20000410000 */
[----:B------:R-:W-:-:S03]  /*4280*/  IMAD.MOV.U32 R5, RZ, RZ, R4 ;  /* 0x000000ffff057224 */ /* 0x000fc600078e0004 */
        /* <DEDUP_REMOVED lines=13> */
.L_x_18758:
        /* <DEDUP_REMOVED lines=13> */
.L_x_18760:
[----:B------:R-:W-:Y:S05]  /*4430*/  BSYNC.RECONVERGENT B3 ;  /* 0x0000000000037941 */ /* 0x000fea0003800200 */
.L_x_18759:
        /* <DEDUP_REMOVED lines=42> */
.L_x_18757:
[----:B------:R-:W-:Y:S05]  /*46e0*/  BSYNC.RECONVERGENT B2 ;  /* 0x0000000000027941 */ /* 0x000fea0003800200 */
.L_x_18756:
[----:B------:R-:W-:Y:S01]  /*46f0*/  ISETP.NE.AND P3, PT, R46, 0x1, PT ;  /* 0x000000012e00780c */ /* 0x000fe20003f65270 */
[----:B------:R-:W-:Y:S01]  /*4700*/  HADD2.F32 R17, -RZ, R49.H0_H0 ;  /* 0x20000031ff117230 */ /* 0x000fe20000004100 */
        /* <DEDUP_REMOVED lines=19> */
.L_x_18763:
        /* <DEDUP_REMOVED lines=13> */
.L_x_18765:
[----:B------:R-:W-:Y:S05]  /*4910*/  BSYNC.RECONVERGENT B3 ;  /* 0x0000000000037941 */ /* 0x000fea0003800200 */
.L_x_18764:
        /* <DEDUP_REMOVED lines=42> */
.L_x_18762:
[----:B------:R-:W-:Y:S05]  /*4bc0*/  BSYNC.RECONVERGENT B2 ;  /* 0x0000000000027941 */ /* 0x000fea0003800200 */
.L_x_18761:
        /* <DEDUP_REMOVED lines=8> */
[----:B------:R-:W-:Y:S01]  /*4c50*/  FSETP.GTU.FTZ.AND P3, PT, R44, R75, PT ;  /* 0x0000004b2c00720b */ /* 0x000fe20003f7c000 */
[----:B------:R-:W-:-:S03]  /*4c60*/  FMUL.FTZ R44, R49, R70 ;  /* 0x00000046312c7220 */ /* 0x000fc60000410000 */
[----:B------:R-:W-:Y:S02]  /*4c70*/  PLOP3.LUT P2, PT, P3, PT, PT, 0x8, 0x80 ;  /* 0x000000000080781c */ /* 0x000fe40001f4e170 */
[----:B------:R-:W-:-:S05]  /*4c80*/  FSEL R44, R44, RZ, !P3 ;  /* 0x000000ff2c2c7208 */ /* 0x000fca0005800000 */
        /* <DEDUP_REMOVED lines=10> */
.L_x_18768:
        /* <DEDUP_REMOVED lines=13> */
.L_x_18770:
[----:B------:R-:W-:Y:S05]  /*4e00*/  BSYNC.RECONVERGENT B3 ;  /* 0x0000000000037941 */ /* 0x000fea0003800200 */
.L_x_18769:
        /* <DEDUP_REMOVED lines=42> */
.L_x_18767:
[----:B------:R-:W-:Y:S05]  /*50b0*/  BSYNC.RECONVERGENT B2 ;  /* 0x0000000000027941 */ /* 0x000fea0003800200 */
.L_x_18766:
[----:B------:R-:W-:Y:S01]  /*50c0*/  I2FP.F32.U32 R5, R5 ;  /* 0x0000000500057245 */ /* 0x000fe20000201000 */
[----:B------:R-:W-:Y:S01]  /*50d0*/  HADD2.F32 R45, -RZ, R50.H0_H0 ;  /* 0x20000032ff2d7230 */ /* 0x000fe20000004100 */
        /* <DEDUP_REMOVED lines=20> */
.L_x_18773:
        /* <DEDUP_REMOVED lines=13> */
.L_x_18775:
[----:B------:R-:W-:Y:S05]  /*52f0*/  BSYNC.RECONVERGENT B3 ;  /* 0x0000000000037941 */ /* 0x000fea0003800200 */
.L_x_18774:
        /* <DEDUP_REMOVED lines=34> */
[----:B------:R-:W-:Y:S01]  /*5520*/  HFMA2 R49, -RZ, RZ, 0, 0 ;  /* 0x00000000ff317431 */ /* 0x000fe200000001ff */
[----:B------:R-:W-:Y:S01]  /*5530*/  LOP3.LUT R46, R4, UR29, R7, 0x96, !PT ;  /* 0x0000001d042e7c12 */ /* 0x000fe2000f8e9607 */
[----:B------:R-:W-:-:S04]  /*5540*/  IMAD.WIDE.U32 R4, R5, -0x326172a9, RZ ;  /* 0xcd9e8d5705047825 */ /* 0x000fc800078e00ff */
[----:B------:R-:W-:Y:S01]  /*5550*/  IMAD.WIDE.U32 R46, R46, -0x2daee0ad, RZ ;  /* 0xd2511f532e2e7825 */ /* 0x000fe200078e00ff */
[----:B------:R-:W-:-:S03]  /*5560*/  LOP3.LUT R6, R6, UR31, R5, 0x96, !PT ;  /* 0x0000001f06067c12 */ /* 0x000fc6000f8e9605 */
[----:B------:R-:W-:Y:S01]  /*5570*/  IMAD.MOV.U32 R5, RZ, RZ, R73 ;  /* 0x000000ffff057224 */ /* 0x000fe200078e0049 */
[----:B------:R-:W-:Y:S01]  /*5580*/  LOP3.LUT R7, R48, UR32, R47, 0x96, !PT ;  /* 0x0000002030077c12 */ /* 0x000fe2000f8e962f */
[----:B------:R-:W-:-:S07]  /*5590*/  IMAD.MOV.U32 R73, RZ, RZ, R46 ;  /* 0x000000ffff497224 */ /* 0x000fce00078e002e */
.L_x_18772:
[----:B------:R-:W-:Y:S05]  /*55a0*/  BSYNC.RECONVERGENT B2 ;  /* 0x0000000000027941 */ /* 0x000fea0003800200 */
.L_x_18771:
[----:B------:R-:W-:Y:S01]  /*55b0*/  I2FP.F32.U32 R5, R5 ;  /* 0x0000000500057245 */ /* 0x000fe20000201000 */
[----:B------:R-:W-:Y:S01]  /*55c0*/  HADD2.F32 R47, -RZ, R50.H1_H1 ;  /* 0x30000032ff2f7230 */ /* 0x000fe20000004100 */
[----:B------:R-:W-:Y:S01]  /*55d0*/  ISETP.NE.AND P5, PT, R49, 0x1, PT ;  /* 0x000000013100780c */ /* 0x000fe20003fa5270 */
[----:B------:R-:W-:Y:S02]  /*55e0*/  BSSY.RECONVERGENT B2, `(.L_x_18776) ;  /* 0x000004b000027945 */ /* 0x000fe40003800200 */
[----:B------:R-:W-:Y:S01]  /*55f0*/  FFMA.FTZ R46, R5, R76, 1.1641532182693481445e-10 ;  /* 0x2f000000052e7423 */ /* 0x000fe2000001004c */
[----:B------:R-:W-:Y:S01]  /*5600*/  FMUL.FTZ R47, R47, R72 ;  /* 0x000000482f2f7220 */ /* 0x000fe20000410000 */
[----:B------:R-:W-:-:S03]  /*5610*/  IMAD.MOV.U32 R5, RZ, RZ, R4 ;  /* 0x000000ffff057224 */ /* 0x000fc600078e0004 */
[----:B------:R-:W-:Y:S01]  /*5620*/  FMUL.FTZ R47, R47, R70 ;  /* 0x000000462f2f7220 */ /* 0x000fe20000410000 */
[----:B------:R-:W-:-:S04]  /*5630*/  FSETP.GTU.FTZ.AND P4, PT, R46, R75, PT ;  /* 0x0000004b2e00720b */ /* 0x000fc80003f9c000 */
[----:B------:R-:W-:Y:S01]  /*5640*/  FSEL R48, R47, RZ, !P4 ;  /* 0x000000ff2f307208 */ /* 0x000fe20006000000 */
[----:B------:R-:W-:Y:S01]  /*5650*/  IMAD.MOV.U32 R47, RZ, RZ, 0x2 ;  /* 0x00000002ff2f7424 */ /* 0x000fe200078e00ff */
        /* <DEDUP_REMOVED lines=11> */
.L_x_18778:
        /* <DEDUP_REMOVED lines=13> */
.L_x_18780:
[----:B------:R-:W-:Y:S05]  /*57e0*/  BSYNC.RECONVERGENT B3 ;  /* 0x0000000000037941 */ /* 0x000fea0003800200 */
.L_x_18779:
        /* <DEDUP_REMOVED lines=38> */
[----:B------:R-:W-:Y:S01]  /*5a50*/  IMAD.MOV.U32 R47, RZ, RZ, RZ ;  /* 0x000000ffff2f7224 */ /* 0x000fe200078e00ff */
[----:B------:R-:W-:Y:S02]  /*5a60*/  LOP3.LUT R6, R6, UR31, R5, 0x96, !PT ;  /* 0x0000001f06067c12 */ /* 0x000fe4000f8e9605 */
[----:B------:R-:W-:Y:S01]  /*5a70*/  MOV R5, R73 ;  /* 0x0000004900057202 */ /* 0x000fe20000000f00 */
[----:B------:R-:W-:-:S07]  /*5a80*/  IMAD.MOV.U32 R73, RZ, RZ, R46 ;  /* 0x000000ffff497224 */ /* 0x000fce00078e002e */
.L_x_18777:
[----:B------:R-:W-:Y:S05]  /*5a90*/  BSYNC.RECONVERGENT B2 ;  /* 0x0000000000027941 */ /* 0x000fea0003800200 */
.L_x_18776:
        /* <DEDUP_REMOVED lines=22> */
.L_x_18783:
        /* <DEDUP_REMOVED lines=15> */
.L_x_18785:
[----:B------:R-:W-:Y:S05]  /*5cf0*/  BSYNC.RECONVERGENT B3 ;  /* 0x0000000000037941 */ /* 0x000fea0003800200 */
.L_x_18784:
        /* <DEDUP_REMOVED lines=39> */
[----:B------:R-:W-:-:S05]  /*5f70*/  IMAD.WIDE.U32 R4, R47, -0x326172a9, RZ ;  /* 0xcd9e8d572f047825 */ /* 0x000fca00078e00ff */
[----:B------:R-:W-:Y:S01]  /*5f80*/  LOP3.LUT R6, R6, UR31, R5, 0x96, !PT ;  /* 0x0000001f06067c12 */ /* 0x000fe2000f8e9605 */
[----:B------:R-:W-:-:S07]  /*5f90*/  IMAD.MOV.U32 R5, RZ, RZ, RZ ;  /* 0x000000ffff057224 */ /* 0x000fce00078e00ff */
.L_x_18782:
[----:B------:R-:W-:Y:S05]  /*5fa0*/  BSYNC.RECONVERGENT B2 ;  /* 0x0000000000027941 */ /* 0x000fea0003800200 */
.L_x_18781:
        /* <DEDUP_REMOVED lines=12> */
.L_x_18745:
[----:B------:R-:W0:Y:S01]  /*6070*/  LDC.64 R48, c[0x0][0x3a8] ;  /* 0x0000ea00ff307b82 */ /* 0x000e220000000a00 */
[----:B------:R-:W-:Y:S01]  /*6080*/  SEL R50, RZ, 0x1000000, !P6 ;  /* 0x01000000ff327807 */ /* 0x000fe20007000000 */
[----:B------:R-:W-:Y:S01]  /*6090*/  IMAD.MOV.U32 R75, RZ, RZ, R73 ;  /* 0x000000ffff4b7224 */ /* 0x000fe200078e0049 */
[----:B------:R-:W-:Y:S02]  /*60a0*/  SEL R51, RZ, 0x10000, !P5 ;  /* 0x00010000ff337807 */ /* 0x000fe40006800000 */
[----:B------:R-:W-:Y:S02]  /*60b0*/  SEL R76, RZ, 0x100, !P4 ;  /* 0x00000100ff4c7807 */ /* 0x000fe40006000000 */
[----:B------:R-:W-:Y:S02]  /*60c0*/  ISETP.NE.AND P6, PT, R74, RZ, PT ;  /* 0x000000ff4a00720c */ /* 0x000fe40003fc5270 */
[----:B------:R-:W-:Y:S02]  /*60d0*/  LOP3.LUT R76, R76, R50, R51, 0xfe, !PT ;  /* 0x000000324c4c7212 */ /* 0x000fe400078efe33 */
[----:B------:R-:W-:-:S02]  /*60e0*/  SEL R74, RZ, 0x1000000, !P2 ;  /* 0x01000000ff4a7807 */ /* 0x000fc40005000000 */
[----:B------:R-:W-:Y:S02]  /*60f0*/  SEL R51, RZ, 0x10000, !P1 ;  /* 0x00010000ff337807 */ /* 0x000fe40004800000 */
[----:B------:R-:W-:Y:S02]  /*6100*/  SEL R50, RZ, 0x100, !P0 ;  /* 0x00000100ff327807 */ /* 0x000fe40004000000 */
[----:B------:R-:W-:Y:S02]  /*6110*/  IADD3 R73, PT, PT, R2, 0x20, RZ ;  /* 0x0000002002497810 */ /* 0x000fe40007ffe0ff */
        /* <DEDUP_REMOVED lines=10> */
.L_x_18704:
[----:B------:R-:W-:Y:S05]  /*61c0*/  BSYNC.RECONVERGENT B1 ;  /* 0x0000000000017941 */ /* 0x000fea0003800200 */
.L_x_18703:
        /* <DEDUP_REMOVED lines=29> */
.L_x_18791:
        /* <DEDUP_REMOVED lines=13> */
.L_x_18793:
[----:B------:R-:W-:Y:S05]  /*6470*/  BSYNC.RECONVERGENT B3 ;  /* 0x0000000000037941 */ /* 0x000fea0003800200 */
.L_x_18792:
        /* <DEDUP_REMOVED lines=42> */
.L_x_18790:
[----:B------:R-:W-:Y:S05]  /*6720*/  BSYNC.RECONVERGENT B2 ;  /* 0x0000000000027941 */ /* 0x000fea0003800200 */
.L_x_18789:
        /* <DEDUP_REMOVED lines=9> */
[----:B------:R-:W-:-:S04]  /*67c0*/  FMUL.FTZ R18, R13, R72 ;  /* 0x000000480d127220 */ /* 0x000fc80000410000 */
[----:B0-----:R-:W-:Y:S01]  /*67d0*/  FMUL.FTZ R18, R18, R69 ;  /* 0x0000004512127220 */ /* 0x001fe20000410000 */
[----:B-1----:R-:W-:Y:S01]  /*67e0*/  FSETP.GTU.FTZ.AND P0, PT, R5, R76, PT ;  /* 0x0000004c0500720b */ /* 0x002fe20003f1c000 */
[----:B------:R-:W-:-:S03]  /*67f0*/  IMAD.MOV.U32 R5, RZ, RZ, R4 ;  /* 0x000000ffff057224 */ /* 0x000fc600078e0004 */
[----:B------:R-:W-:Y:S01]  /*6800*/  FSEL R13, R18, RZ, !P0 ;  /* 0x000000ff120d7208 */ /* 0x000fe20004000000 */
[----:B------:R-:W-:Y:S01]  /*6810*/  HADD2.F32 R18, -RZ, R44.H0_H0 ;  /* 0x2000002cff127230 */ /* 0x000fe20000004100 */
[----:B------:R-:W-:-:S04]  /*6820*/  PLOP3.LUT P0, PT, P0, PT, PT, 0x8, 0x80 ;  /* 0x000000000080781c */ /* 0x000fc8000070e170 */
[----:B------:R-:W-:Y:S01]  /*6830*/  FADD.FTZ R13, R13, R18 ;  /* 0x000000120d0d7221 */ /* 0x000fe20000010000 */
[----:B------:R-:W-:Y:S01]  /*6840*/  P2R R75, PR, RZ, 0x1 ;  /* 0x00000001ff4b7803 */ /* 0x000fe20000000000 */
        /* <DEDUP_REMOVED lines=9> */
.L_x_18796:
        /* <DEDUP_REMOVED lines=13> */
.L_x_18798:
[----:B------:R-:W-:Y:S05]  /*69b0*/  BSYNC.RECONVERGENT B3 ;  /* 0x0000000000037941 */ /* 0x000fea0003800200 */
.L_x_18797:
        /* <DEDUP_REMOVED lines=42> */
.L_x_18795:
[----:B------:R-:W-:Y:S05]  /*6c60*/  BSYNC.RECONVERGENT B2 ;  /* 0x0000000000027941 */ /* 0x000fea0003800200 */
.L_x_18794:
        /* <DEDUP_REMOVED lines=23> */
.L_x_18801:
        /* <DEDUP_REMOVED lines=13> */
.L_x_18803:
[----:B------:R-:W-:Y:S05]  /*6eb0*/  BSYNC.RECONVERGENT B3 ;  /* 0x0000000000037941 */ /* 0x000fea0003800200 */
.L_x_18802:
        /* <DEDUP_REMOVED lines=40> */
[----:B------:R-:W-:Y:S02]  /*7140*/  LOP3.LUT R7, R62, UR32, R55, 0x96, !PT ;  /* 0x000000203e077c12 */ /* 0x000fe4000f8e9637 */
[----:B------:R-:W-:-:S07]  /*7150*/  MOV R74, R54 ;  /* 0x00000036004a7202 */ /* 0x000fce0000000f00 */
.L_x_18800:
[----:B------:R-:W-:Y:S05]  /*7160*/  BSYNC.RECONVERGENT B2 ;  /* 0x0000000000027941 */ /* 0x000fea0003800200 */
.L_x_18799:
        /* <DEDUP_REMOVED lines=10> */
[----:B------:R-:W-:Y:S01]  /*7210*/  FSEL R19, R44, RZ, !P1 ;  /* 0x000000ff2c137208 */ /* 0x000fe20004800000 */
[----:B------:R-:W-:Y:S01]  /*7220*/  HADD2.F32 R44, -RZ, R45.H0_H0 ;  /* 0x2000002dff2c7230 */ /* 0x000fe20000004100 */
[----:B------:R-:W-:-:S04]  /*7230*/  PLOP3.LUT P1, PT, P1, PT, PT, 0x8, 0x80 ;  /* 0x000000000080781c */ /* 0x000fc80000f2e170 */
[----:B------:R-:W-:Y:S01]  /*7240*/  FADD.FTZ R19, R19, R44 ;  /* 0x0000002c13137221 */ /* 0x000fe20000010000 */
        /* <DEDUP_REMOVED lines=9> */
.L_x_18806:
        /* <DEDUP_REMOVED lines=13> */
.L_x_18808:
[----:B------:R-:W-:Y:S05]  /*73b0*/  BSYNC.RECONVERGENT B3 ;  /* 0x0000000000037941 */ /* 0x000fea0003800200 */
.L_x_18807:
        /* <DEDUP_REMOVED lines=39> */
[----:B------:R-:W-:Y:S01]  /*7630*/  MOV R5, R74 ;  /* 0x0000004a00057202 */ /* 0x000fe20000000f00 */
[----:B------:R-:W-:Y:S02]  /*7640*/  IMAD.MOV.U32 R74, RZ, RZ, R54 ;  /* 0x000000ffff4a7224 */ /* 0x000fe400078e0036 */
[----:B------:R-:W-:-:S07]  /*7650*/  IMAD.MOV.U32 R54, RZ, RZ, RZ ;  /* 0x000000ffff367224 */ /* 0x000fce00078e00ff */
.L_x_18805:
[----:B------:R-:W-:Y:S05]  /*7660*/  BSYNC.RECONVERGENT B2 ;  /* 0x0000000000027941 */ /* 0x000fea0003800200 */
.L_x_18804:
        /* <DEDUP_REMOVED lines=24> */
.L_x_18811:
        /* <DEDUP_REMOVED lines=13> */
.L_x_18813:
[----:B------:R-:W-:Y:S05]  /*78c0*/  BSYNC.RECONVERGENT B3 ;  /* 0x0000000000037941 */ /* 0x000fea0003800200 */
.L_x_18812:
        /* <DEDUP_REMOVED lines=39> */
[----:B------:R-:W-:Y:S01]  /*7b40*/  LOP3.LUT R6, R6, UR31, R5, 0x96, !PT ;  /* 0x0000001f06067c12 */ /* 0x000fe2000f8e9605 */
[----:B------:R-:W-:Y:S01]  /*7b50*/  IMAD.MOV.U32 R5, RZ, RZ, R74 ;  /* 0x000000ffff057224 */ /* 0x000fe200078e004a */
[----:B------:R-:W-:-:S07]  /*7b60*/  MOV R74, R48 ;  /* 0x00000030004a7202 */ /* 0x000fce0000000f00 */
.L_x_18810:
[----:B------:R-:W-:Y:S05]  /*7b70*/  BSYNC.RECONVERGENT B2 ;  /* 0x0000000000027941 */ /* 0x000fea0003800200 */
.L_x_18809:
        /* <DEDUP_REMOVED lines=8> */
[----:B------:R-:W-:-:S03]  /*7c00*/  IMAD.MOV.U32 R5, RZ, RZ, 0x2 ;  /* 0x00000002ff057424 */ /* 0x000fc600078e00ff */
[----:B------:R-:W-:Y:S01]  /*7c10*/  FSEL R45, R48, RZ, !P3 ;  /* 0x000000ff302d7208 */ /* 0x000fe20005800000 */
[----:B------:R-:W-:Y:S01]  /*7c20*/  HADD2.F32 R48, -RZ, R46.H0_H0 ;  /* 0x2000002eff307230 */ /* 0x000fe20000004100 */
[----:B------:R-:W-:-:S04]  /*7c30*/  PLOP3.LUT P3, PT, P3, PT, PT, 0x8, 0x80 ;  /* 0x000000000080781c */ /* 0x000fc80001f6e170 */
        /* <DEDUP_REMOVED lines=12> */
.L_x_18816:
        /* <DEDUP_REMOVED lines=13> */
.L_x_18818:
[----:B------:R-:W-:Y:S05]  /*7dd0*/  BSYNC.RECONVERGENT B3 ;  /* 0x0000000000037941 */ /* 0x000fea0003800200 */
.L_x_18817:
        /* <DEDUP_REMOVED lines=42> */
.L_x_18815:
[----:B------:R-:W-:Y:S05]  /*8080*/  BSYNC.RECONVERGENT B2 ;  /* 0x0000000000027941 */ /* 0x000fea0003800200 */
.L_x_18814:
        /* <DEDUP_REMOVED lines=9> */
[----:B------:R-:W-:-:S03]  /*8120*/  IMAD.MOV.U32 R49, RZ, RZ, 0x2 ;  /* 0x00000002ff317424 */ /* 0x000fc600078e00ff */
[----:B------:R-:W-:Y:S01]  /*8130*/  FSEL R46, R48, RZ, !P4 ;  /* 0x000000ff302e7208 */ /* 0x000fe20006000000 */
[----:B------:R-:W-:Y:S01]  /*8140*/  IMAD.MOV.U32 R48, RZ, RZ, R4 ;  /* 0x000000ffff307224 */ /* 0x000fe200078e0004 */
        /* <DEDUP_REMOVED lines=12> */
.L_x_18821:
        /* <DEDUP_REMOVED lines=13> */
.L_x_18823:
[----:B------:R-:W-:Y:S05]  /*82e0*/  BSYNC.RECONVERGENT B3 ;  /* 0x0000000000037941 */ /* 0x000fea0003800200 */
.L_x_18822:
        /* <DEDUP_REMOVED lines=39> */
[----:B------:R-:W-:-:S04]  /*8560*/  IMAD.WIDE.U32 R4, R49, -0x326172a9, RZ ;  /* 0xcd9e8d5731047825 */ /* 0x000fc800078e00ff */
[----:B------:R-:W-:Y:S01]  /*8570*/  IMAD.MOV.U32 R49, RZ, RZ, RZ ;  /* 0x000000ffff317224 */ /* 0x000fe200078e00ff */
[----:B------:R-:W-:-:S07]  /*8580*/  LOP3.LUT R6, R6, UR31, R5, 0x96, !PT ;  /* 0x0000001f06067c12 */ /* 0x000fce000f8e9605 */
.L_x_18820:
[----:B------:R-:W-:Y:S05]  /*8590*/  BSYNC.RECONVERGENT B2 ;  /* 0x0000000000027941 */ /* 0x000fea0003800200 */
.L_x_18819:
[----:B------:R-:W-:Y:S01]  /*85a0*/  I2FP.F32.U32 R48, R48 ;  /* 0x0000003000307245 */ /* 0x000fe20000201000 */
[----:B------:R-:W-:Y:S01]  /*85b0*/  BSSY.RECONVERGENT B2, `(.L_x_18824) ;  /* 0x0000051000027945 */ /* 0x000fe20003800200 */
[----:B------:R-:W-:-:S03]  /*85c0*/  ISETP.NE.AND P6, PT, R49, 0x1, PT ;  /* 0x000000013100780c */ /* 0x000fc60003fc5270 */
[----:B------:R-:W-:-:S05]  /*85d0*/  FFMA.FTZ R5, R48, R77, 1.1641532182693481445e-10 ;  /* 0x2f00000030057423 */ /* 0x000fca000001004d */
[----:B------:R-:W-:Y:S01]  /*85e0*/  FSETP.GTU.FTZ.AND P5, PT, R5, R76, PT ;  /* 0x0000004c0500720b */ /* 0x000fe20003fbc000 */
[----:B------:R-:W-:-:S05]  /*85f0*/  HADD2.F32 R5, -RZ, R51.H0_H0 ;  /* 0x20000033ff057230 */ /* 0x000fca0000004100 */
[----:B------:R-:W-:Y:S01]  /*8600*/  FMUL.FTZ R48, R5, R72 ;  /* 0x0000004805307220 */ /* 0x000fe20000410000 */
[----:B------:R-:W-:-:S03]  /*8610*/  HADD2.F32 R5, -RZ, R47.H0_H0 ;  /* 0x2000002fff057230 */ /* 0x000fc60000004100 */
[----:B------:R-:W-:-:S05]  /*8620*/  FMUL.FTZ R48, R48, R69 ;  /* 0x0000004530307220 */ /* 0x000fca0000410000 */
[----:B------:R-:W-:Y:S02]  /*8630*/  FSEL R48, R48, RZ, !P5 ;  /* 0x000000ff30307208 */ /* 0x000fe40006800000 */
[----:B------:R-:W-:-:S03]  /*8640*/  PLOP3.LUT P5, PT, P5, PT, PT, 0x8, 0x80 ;  /* 0x000000000080781c */ /* 0x000fc60002fae170 */
[----:B------:R-:W-:Y:S01]  /*8650*/  FADD.FTZ R50, R48, R5 ;  /* 0x0000000530327221 */ /* 0x000fe20000010000 */
[----:B------:R-:W-:Y:S02]  /*8660*/  HFMA2 R5, -RZ, RZ, 0, 1.1920928955078125e-07 ;  /* 0x00000002ff057431 */ /* 0x000fe400000001ff */
[----:B------:R-:W-:Y:S02]  /*8670*/  IMAD.MOV.U32 R48, RZ, RZ, R4 ;  /* 0x000000ffff307224 */ /* 0x000fe400078e0004 */
        /* <DEDUP_REMOVED lines=10> */
.L_x_18826:
        /* <DEDUP_REMOVED lines=15> */
.L_x_18828:
[----:B------:R-:W-:Y:S05]  /*8810*/  BSYNC.RECONVERGENT B3 ;  /* 0x0000000000037941 */ /* 0x000fea0003800200 */
.L_x_18827:
        /* <DEDUP_REMOVED lines=42> */
.L_x_18825:
[----:B------:R-:W-:Y:S05]  /*8ac0*/  BSYNC.RECONVERGENT B2 ;  /* 0x0000000000027941 */ /* 0x000fea0003800200 */
.L_x_18824:
        /* <DEDUP_REMOVED lines=15> */
.L_x_18788:
        /* <DEDUP_REMOVED lines=16> */
.L_x_18832:
        /* <DEDUP_REMOVED lines=13> */
.L_x_18834:
[----:B------:R-:W-:Y:S05]  /*8d90*/  BSYNC.RECONVERGENT B3 ;  /* 0x0000000000037941 */ /* 0x000fea0003800200 */
.L_x_18833:
        /* <DEDUP_REMOVED lines=42> */
.L_x_18831:
[----:B------:R-:W-:Y:S05]  /*9040*/  BSYNC.RECONVERGENT B2 ;  /* 0x0000000000027941 */ /* 0x000fea0003800200 */
.L_x_18830:
[----:B------:R-:W0:Y:S01]  /*9050*/  LDC R76, c[0x0][0x404] ;  /* 0x00010100ff4c7b82 */ /* 0x000e220000000800 */
[----:B------:R-:W-:Y:S01]  /*9060*/  I2FP.F32.U32 R18, R13 ;  /* 0x0000000d00127245 */ /* 0x000fe20000201000 */
[----:B------:R-:W-:Y:S01]  /*9070*/  HFMA2 R77, -RZ, RZ, 0.1171875, 0 ;  /* 0x2f800000ff4d7431 */ /* 0x000fe200000001ff */
[----:B------:R-:W-:Y:S01]  /*9080*/  ISETP.NE.AND P1, PT, R19, 0x1, PT ;  /* 0x000000011300780c */ /* 0x000fe20003f25270 */
[----:B-----5:R-:W-:Y:S01]  /*9090*/  HADD2.F32 R13, -RZ, R48.H0_H0 ;  /* 0x20000030ff0d7230 */ /* 0x020fe20000004100 */
[----:B------:R-:W-:Y:S01]  /*90a0*/  BSSY.RECONVERGENT B2, `(.L_x_18835) ;  /* 0x000004c000027945 */ /* 0x000fe20003800200 */
[----:B------:R-:W-:Y:S02]  /*90b0*/  IMAD.MOV.U32 R44, RZ, RZ, 0x2 ;  /* 0x00000002ff2c7424 */ /* 0x000fe400078e00ff */
[----:B------:R-:W-:Y:S01]  /*90c0*/  FFMA.FTZ R5, R18, R77, 1.1641532182693481445e-10 ;  /* 0x2f00000012057423 */ /* 0x000fe2000001004d */
[----:B------:R-:W1:Y:S01]  /*90d0*/  LDC R69, c[0x0][0x408] ;  /* 0x00010200ff457b82 */ /* 0x000e620000000800 */
[----:B------:R-:W-:-:S03]  /*90e0*/  FMUL.FTZ R18, R13, R72 ;  /* 0x000000480d127220 */ /* 0x000fc60000410000 */
        /* <DEDUP_REMOVED lines=15> */
.L_x_18837:
        /* <DEDUP_REMOVED lines=13> */
.L_x_18839:
[----:B------:R-:W-:Y:S05]  /*92b0*/  BSYNC.RECONVERGENT B3 ;  /* 0x0000000000037941 */ /* 0x000fea0003800200 */
.L_x_18838:
        /* <DEDUP_REMOVED lines=42> */
.L_x_18836:
[----:B------:R-:W-:Y:S05]  /*9560*/  BSYNC.RECONVERGENT B2 ;  /* 0x0000000000027941 */ /* 0x000fea0003800200 */
.L_x_18835:
        /* <DEDUP_REMOVED lines=21> */
.L_x_18842:
        /* <DEDUP_REMOVED lines=13> */
.L_x_18844:
[----:B------:R-:W-:Y:S05]  /*9790*/  BSYNC.RECONVERGENT B3 ;  /* 0x0000000000037941 */ /* 0x000fea0003800200 */
.L_x_18843:
        /* <DEDUP_REMOVED lines=42> */
.L_x_18841:
[----:B------:R-:W-:Y:S05]  /*9a40*/  BSYNC.RECONVERGENT B2 ;  /* 0x0000000000027941 */ /* 0x000fea0003800200 */
.L_x_18840:
        /* <DEDUP_REMOVED lines=21> */
.L_x_18847:
        /* <DEDUP_REMOVED lines=13> */
.L_x_18849:
[----:B------:R-:W-:Y:S05]  /*9c70*/  BSYNC.RECONVERGENT B3 ;  /* 0x0000000000037941 */ /* 0x000fea0003800200 */
.L_x_18848:
        /* <DEDUP_REMOVED lines=42> */
.L_x_18846:
[----:B------:R-:W-:Y:S05]  /*9f20*/  BSYNC.RECONVERGENT B2 ;  /* 0x0000000000027941 */ /* 0x000fea0003800200 */
.L_x_18845:
        /* <DEDUP_REMOVED lines=22> */
.L_x_18852:
        /* <DEDUP_REMOVED lines=13> */
.L_x_18854:
[----:B------:R-:W-:Y:S05]  /*a160*/  BSYNC.RECONVERGENT B3 ;  /* 0x0000000000037941 */ /* 0x000fea0003800200 */
.L_x_18853:
        /* <DEDUP_REMOVED lines=42> */
.L_x_18851:
[----:B------:R-:W-:Y:S05]  /*a410*/  BSYNC.RECONVERGENT B2 ;  /* 0x0000000000027941 */ /* 0x000fea0003800200 */
.L_x_18850:
        /* <DEDUP_REMOVED lines=22> */
.L_x_18857:
        /* <DEDUP_REMOVED lines=13> */
.L_x_18859:
[----:B------:R-:W-:Y:S05]  /*a650*/  BSYNC.RECONVERGENT B3 ;  /* 0x0000000000037941 */ /* 0x000fea0003800200 */
.L_x_18858:
        /* <DEDUP_REMOVED lines=41> */
[----:B------:R-:W-:-:S07]  /*a8f0*/  IMAD.MOV.U32 R74, RZ, RZ, R46 ;  /* 0x000000ffff4a7224 */ /* 0x000fce00078e002e */
.L_x_18856:
[----:B------:R-:W-:Y:S05]  /*a900*/  BSYNC.RECONVERGENT B2 ;  /* 0x0000000000027941 */ /* 0x000fea0003800200 */
.L_x_18855:
[----:B------:R-:W-:Y:S01]  /*a910*/  I2FP.F32.U32 R46, R5 ;  /* 0x00000005002e7245 */ /* 0x000fe20000201000 */
[----:B------:R-:W-:Y:S01]  /*a920*/  HADD2.F32 R47, -RZ, R50.H1_H1 ;  /* 0x30000032ff2f7230 */ /* 0x000fe20000004100 */
        /* <DEDUP_REMOVED lines=20> */
.L_x_18862:
        /* <DEDUP_REMOVED lines=13> */
.L_x_18864:
[----:B------:R-:W-:Y:S05]  /*ab40*/  BSYNC.RECONVERGENT B3 ;  /* 0x0000000000037941 */ /* 0x000fea0003800200 */
.L_x_18863:
        /* <DEDUP_REMOVED lines=39> */
[----:B------:R-:W-:-:S04]  /*adc0*/  IMAD.WIDE.U32 R4, R49, -0x326172a9, RZ ;  /* 0xcd9e8d5731047825 */ /* 0x000fc800078e00ff */
[----:B------:R-:W-:Y:S01]  /*add0*/  IMAD.MOV.U32 R49, RZ, RZ, RZ ;  /* 0x000000ffff317224 */ /* 0x000fe200078e00ff */
[----:B------:R-:W-:-:S07]  /*ade0*/  LOP3.LUT R6, R6, UR31, R5, 0x96, !PT ;  /* 0x0000001f06067c12 */ /* 0x000fce000f8e9605 */
.L_x_18861:
[----:B------:R-:W-:Y:S05]  /*adf0*/  BSYNC.RECONVERGENT B2 ;  /* 0x0000000000027941 */ /* 0x000fea0003800200 */
.L_x_18860:
        /* <DEDUP_REMOVED lines=8> */
[----:B------:R-:W-:Y:S02]  /*ae80*/  HFMA2 R5, -RZ, RZ, 0, 1.1920928955078125e-07 ;  /* 0x00000002ff057431 */ /* 0x000fe400000001ff */
[----:B------:R-:W-:Y:S01]  /*ae90*/  IMAD.MOV.U32 R48, RZ, RZ, R4 ;  /* 0x000000ffff307224 */ /* 0x000fe200078e0004 */
        /* <DEDUP_REMOVED lines=12> */
.L_x_18867:
        /* <DEDUP_REMOVED lines=15> */
.L_x_18869:
[----:B------:R-:W-:Y:S05]  /*b050*/  BSYNC.RECONVERGENT B3 ;  /* 0x0000000000037941 */ /* 0x000fea0003800200 */
.L_x_18868:
        /* <DEDUP_REMOVED lines=41> */
[----:B------:R-:W-:-:S07]  /*b2f0*/  HFMA2 R5, -RZ, RZ, 0, 0 ;  /* 0x00000000ff057431 */ /* 0x000fce00000001ff */
.L_x_18866:
[----:B------:R-:W-:Y:S05]  /*b300*/  BSYNC.RECONVERGENT B2 ;  /* 0x0000000000027941 */ /* 0x000fea0003800200 */
.L_x_18865:
        /* <DEDUP_REMOVED lines=12> */
.L_x_18829:
        /* <DEDUP_REMOVED lines=9> */
[----:B------:R-:W-:Y:S01]  /*b460*/  LOP3.LUT R50, R50, R75, R51, 0xfe, !PT ;  /* 0x0000004b32327212 */ /* 0x000fe200078efe33 */
[----:B------:R-:W-:Y:S01]  /*b470*/  IMAD.MOV.U32 R75, RZ, RZ, R74 ;  /* 0x000000ffff4b7224 */ /* 0x000fe200078e004a */
[----:B------:R-:W-:Y:S01]  /*b480*/  SEL R51, RZ, 0x1, !P3 ;  /* 0x00000001ff337807 */ /* 0x000fe20005800000 */
[----:B0-----:R-:W-:-:S05]  /*b490*/  IMAD.WIDE.U32 R48, R73, 0x10, R48 ;  /* 0x0000001049307825 */ /* 0x001fca00078e0030 */
[----:B------:R0:W-:Y:S02]  /*b4a0*/  STG.E.128 desc[UR8][R48.64], R44 ;  /* 0x0000002c30007986 */ /* 0x0001e4000c101d08 */
[----:B0-----:R-:W0:Y:S01]  /*b4b0*/  LDC.64 R46, c[0x0][0x3b0] ;  /* 0x0000ec00ff2e7b82 */ /* 0x001e220000000a00 */
[----:B------:R-:W-:Y:S02]  /*b4c0*/  LOP3.LUT R45, R76, R51, RZ, 0xfc, !PT ;  /* 0x000000334c2d7212 */ /* 0x000fe400078efcff */
[----:B------:R-:W-:-:S04]  /*b4d0*/  SEL R51, RZ, 0x1, !P6 ;  /* 0x00000001ff337807 */ /* 0x000fc80007000000 */
[----:B------:R-:W-:Y:S01]  /*b4e0*/  LOP3.LUT R44, R50, R51, RZ, 0xfc, !PT ;  /* 0x00000033322c7212 */ /* 0x000fe200078efcff */
[C---:B0-----:R-:W-:Y:S01]  /*b4f0*/  IMAD.WIDE.U32 R46, R73.reuse, 0x8, R46 ;  /* 0x00000008492e7825 */ /* 0x041fe200078e002e */
[----:B------:R-:W-:-:S04]  /*b500*/  IADD3 R73, PT, PT, R73, 0x20, RZ ;  /* 0x0000002049497810 */ /* 0x000fc80007ffe0ff */
[----:B------:R0:W-:Y:S03]  /*b510*/  STG.E.64 desc[UR8][R46.64], R44 ;  /* 0x0000002c2e007986 */ /* 0x0001e6000c101b08 */
.L_x_18787:
[----:B------:R-:W-:Y:S05]  /*b520*/  BSYNC.RECONVERGENT B1 ;  /* 0x0000000000017941 */ /* 0x000fea0003800200 */
.L_x_18786:
        /* <DEDUP_REMOVED lines=29> */
.L_x_18875:
        /* <DEDUP_REMOVED lines=13> */
.L_x_18877:
[----:B------:R-:W-:Y:S05]  /*b7d0*/  BSYNC.RECONVERGENT B3 ;  /* 0x0000000000037941 */ /* 0x000fea0003800200 */
.L_x_18876:
        /* <DEDUP_REMOVED lines=42> */
.L_x_18874:
[----:B------:R-:W-:Y:S05]  /*ba80*/  BSYNC.RECONVERGENT B2 ;  /* 0x0000000000027941 */ /* 0x000fea0003800200 */
.L_x_18873:
        /* <DEDUP_REMOVED lines=27> */
.L_x_18880:
        /* <DEDUP_REMOVED lines=13> */
.L_x_18882:
[----:B------:R-:W-:Y:S05]  /*bd10*/  BSYNC.RECONVERGENT B3 ;  /* 0x0000000000037941 */ /* 0x000fea0003800200 */
.L_x_18881:
        /* <DEDUP_REMOVED lines=38> */
[----:B------:R-:W-:Y:S02]  /*bf80*/  LOP3.LUT R6, R6, UR31, R5, 0x96, !PT ;  /* 0x0000001f06067c12 */ /* 0x000fe4000f8e9605 */
[----:B------:R-:W-:Y:S01]  /*bf90*/  MOV R5, R74 ;  /* 0x0000004a00057202 */ /* 0x000fe20000000f00 */
[----:B------:R-:W-:Y:S01]  /*bfa0*/  IMAD.MOV.U32 R74, RZ, RZ, R20 ;  /* 0x000000ffff4a7224 */ /* 0x000fe200078e0014 */
[----:B------:R-:W-:-:S07]  /*bfb0*/  LOP3.LUT R7, R52, UR32, R21, 0x96, !PT ;  /* 0x0000002034077c12 */ /* 0x000fce000f8e9615 */
.L_x_18879:
[----:B------:R-:W-:Y:S05]  /*bfc0*/  BSYNC.RECONVERGENT B2 ;  /* 0x0000000000027941 */ /* 0x000fea0003800200 */
.L_x_18878:
        /* <DEDUP_REMOVED lines=23> */
.L_x_18885:
        /* <DEDUP_REMOVED lines=13> */
.L_x_18887:
[----:B------:R-:W-:Y:S05]  /*c210*/  BSYNC.RECONVERGENT B3 ;  /* 0x0000000000037941 */ /* 0x000fea0003800200 */
.L_x_18886:
        /* <DEDUP_REMOVED lines=41> */
[----:B------:R-:W-:-:S07]  /*c4b0*/  LOP3.LUT R7, R60, UR32, R53, 0x96, !PT ;  /* 0x000000203c077c12 */ /* 0x000fce000f8e9635 */
.L_x_18884:
[----:B------:R-:W-:Y:S05]  /*c4c0*/  BSYNC.RECONVERGENT B2 ;  /* 0x0000000000027941 */ /* 0x000fea0003800200 */
.L_x_18883:
        /* <DEDUP_REMOVED lines=23> */
.L_x_18890:
        /* <DEDUP_REMOVED lines=13> */
.L_x_18892:
[----:B------:R-:W-:Y:S05]  /*c710*/  BSYNC.RECONVERGENT B3 ;  /* 0x0000000000037941 */ /* 0x000fea0003800200 */
.L_x_18891:
        /* <DEDUP_REMOVED lines=41> */
[----:B------:R-:W-:-:S07]  /*c9b0*/  HFMA2 R52, -RZ, RZ, 0, 0 ;  /* 0x00000000ff347431 */ /* 0x000fce00000001ff */
.L_x_18889:
[----:B------:R-:W-:Y:S05]  /*c9c0*/  BSYNC.RECONVERGENT B2 ;  /* 0x0000000000027941 */ /* 0x000fea0003800200 */
.L_x_18888:
        /* <DEDUP_REMOVED lines=24> */
.L_x_18895:
        /* <DEDUP_REMOVED lines=13> */
.L_x_18897:
[----:B------:R-:W-:Y:S05]  /*cc20*/  BSYNC.RECONVERGENT B3 ;  /* 0x0000000000037941 */ /* 0x000fea0003800200 */
.L_x_18896:
        /* <DEDUP_REMOVED lines=42> */
.L_x_18894:
[----:B------:R-:W-:Y:S05]  /*ced0*/  BSYNC.RECONVERGENT B2 ;  /* 0x0000000000027941 */ /* 0x000fea0003800200 */
.L_x_18893:
        /* <DEDUP_REMOVED lines=24> */
.L_x_18900:
        /* <DEDUP_REMOVED lines=13> */
.L_x_18902:
[----:B------:R-:W-:Y:S05]  /*d130*/  BSYNC.RECONVERGENT B3 ;  /* 0x0000000000037941 */ /* 0x000fea0003800200 */
.L_x_18901:
        /* <DEDUP_REMOVED lines=42> */
.L_x_18899:
[----:B------:R-:W-:Y:S05]  /*d3e0*/  BSYNC.RECONVERGENT B2 ;  /* 0x0000000000027941 */ /* 0x000fea0003800200 */
.L_x_18898:
        /* <DEDUP_REMOVED lines=24> */
.L_x_18905:
        /* <DEDUP_REMOVED lines=13> */
.L_x_18907:
[----:B------:R-:W-:Y:S05]  /*d640*/  BSYNC.RECONVERGENT B3 ;  /* 0x0000000000037941 */ /* 0x000fea0003800200 */
.L_x_18906:
        /* <DEDUP_REMOVED lines=42> */
.L_x_18904:
[----:B------:R-:W-:Y:S05]  /*d8f0*/  BSYNC.RECONVERGENT B2 ;  /* 0x0000000000027941 */ /* 0x000fea0003800200 */
.L_x_18903:
[----:B------:R-:W-:Y:S01]  /*d900*/  I2FP.F32.U32 R48, R48 ;  /* 0x0000003000307245 */ /* 0x000fe20000201000 */
[----:B------:R-:W-:Y:S01]  /*d910*/  HADD2.F32 R50, -RZ, R47.H0_H0 ;  /* 0x2000002fff327230 */ /* 0x000fe20000004100 */
[----:B------:R-:W-:Y:S01]  /*d920*/  ISETP.NE.AND P6, PT, R49, 0x1, PT ;  /* 0x000000013100780c */ /* 0x000fe20003fc5270 */
[----:B------:R-:W-:Y:S02]  /*d930*/  BSSY.RECONVERGENT B2, `(.L_x_18908) ;  /* 0x000004f000027945 */ /* 0x000fe40003800200 */
[----:B------:R-:W-:Y:S01]  /*d940*/  FFMA.FTZ R5, R48, R77, 1.1641532182693481445e-10 ;  /* 0x2f00000030057423 */ /* 0x000fe2000001004d */
[----:B------:R-:W-:-:S04]  /*d950*/  IMAD.MOV.U32 R48, RZ, RZ, R4 ;  /* 0x000000ffff307224 */ /* 0x000fc800078e0004 */
[----:B------:R-:W-:Y:S01]  /*d960*/  FSETP.GTU.FTZ.AND P5, PT, R5, R76, PT ;  /* 0x0000004c0500720b */ /* 0x000fe20003fbc000 */
[----:B------:R-:W-:-:S05]  /*d970*/  HADD2.F32 R5, -RZ, R51.H0_H0 ;  /* 0x20000033ff057230 */ /* 0x000fca0000004100 */
[----:B------:R-:W-:-:S04]  /*d980*/  FMUL.FTZ R5, R5, R72 ;  /* 0x0000004805057220 */ /* 0x000fc80000410000 */
        /* <DEDUP_REMOVED lines=15> */
.L_x_18910:
        /* <DEDUP_REMOVED lines=15> */
.L_x_18912:
[----:B------:R-:W-:Y:S05]  /*db70*/  BSYNC.RECONVERGENT B3 ;  /* 0x0000000000037941 */ /* 0x000fea0003800200 */
.L_x_18911:
        /* <DEDUP_REMOVED lines=42> */
.L_x_18909:
[----:B------:R-:W-:Y:S05]  /*de20*/  BSYNC.RECONVERGENT B2 ;  /* 0x0000000000027941 */ /* 0x000fea0003800200 */
.L_x_18908:
        /* <DEDUP_REMOVED lines=15> */
.L_x_18872:
        /* <DEDUP_REMOVED lines=16> */
.L_x_18916:
        /* <DEDUP_REMOVED lines=13> */
.L_x_18918:
[----:B------:R-:W-:Y:S05]  /*e0f0*/  BSYNC.RECONVERGENT B3 ;  /* 0x0000000000037941 */ /* 0x000fea0003800200 */
.L_x_18917:
        /* <DEDUP_REMOVED lines=42> */
.L_x_18915:
[----:B------:R-:W-:Y:S05]  /*e3a0*/  BSYNC.RECONVERGENT B2 ;  /* 0x0000000000027941 */ /* 0x000fea0003800200 */
.L_x_18914:
        /* <DEDUP_REMOVED lines=10> */
[----:B0-----:R-:W-:Y:S02]  /*e450*/  FSETP.GTU.FTZ.AND P0, PT, R5, R76, PT ;  /* 0x0000004c0500720b */ /* 0x001fe40003f1c000 */
        /* <DEDUP_REMOVED lines=14> */
.L_x_18921:
        /* <DEDUP_REMOVED lines=13> */
.L_x_18923:
[----:B------:R-:W-:Y:S05]  /*e610*/  BSYNC.RECONVERGENT B3 ;  /* 0x0000000000037941 */ /* 0x000fea0003800200 */
.L_x_18922:
        /* <DEDUP_REMOVED lines=42> */
.L_x_18920:
[----:B------:R-:W-:Y:S05]  /*e8c0*/  BSYNC.RECONVERGENT B2 ;  /* 0x0000000000027941 */ /* 0x000fea0003800200 */
.L_x_18919:
        /* <DEDUP_REMOVED lines=21> */
.L_x_18926:
        /* <DEDUP_REMOVED lines=13> */
.L_x_18928:
[----:B------:R-:W-:Y:S05]  /*eaf0*/  BSYNC.RECONVERGENT B3 ;  /* 0x0000000000037941 */ /* 0x000fea0003800200 */
.L_x_18927:
        /* <DEDUP_REMOVED lines=42> */
.L_x_18925:
[----:B------:R-:W-:Y:S05]  /*eda0*/  BSYNC.RECONVERGENT B2 ;  /* 0x0000000000027941 */ /* 0x000fea0003800200 */
.L_x_18924:
        /* <DEDUP_REMOVED lines=21> */
.L_x_18931:
        /* <DEDUP_REMOVED lines=13> */
.L_x_18933:
[----:B------:R-:W-:Y:S05]  /*efd0*/  BSYNC.RECONVERGENT B3 ;  /* 0x0000000000037941 */ /* 0x000fea0003800200 */
.L_x_18932:
        /* <DEDUP_REMOVED lines=42> */
.L_x_18930:
[----:B------:R-:W-:Y:S05]  /*f280*/  BSYNC.RECONVERGENT B2 ;  /* 0x0000000000027941 */ /* 0x000fea0003800200 */
.L_x_18929:
        /* <DEDUP_REMOVED lines=22> */
.L_x_18936:
        /* <DEDUP_REMOVED lines=13> */
.L_x_18938:
[----:B------:R-:W-:Y:S05]  /*f4c0*/  BSYNC.RECONVERGENT B3 ;  /* 0x0000000000037941 */ /* 0x000fea0003800200 */
.L_x_18937:
        /* <DEDUP_REMOVED lines=42> */
.L_x_18935:
[----:B------:R-:W-:Y:S05]  /*f770*/  BSYNC.RECONVERGENT B2 ;  /* 0x0000000000027941 */ /* 0x000fea0003800200 */
.L_x_18934:
        /* <DEDUP_REMOVED lines=22> */
.L_x_18941:
        /* <DEDUP_REMOVED lines=13> */
.L_x_18943:
[----:B------:R-:W-:Y:S05]  /*f9b0*/  BSYNC.RECONVERGENT B3 ;  /* 0x0000000000037941 */ /* 0x000fea0003800200 */
.L_x_18942:
        /* <DEDUP_REMOVED lines=42> */
.L_x_18940:
[----:B------:R-:W-:Y:S05]  /*fc60*/  BSYNC.RECONVERGENT B2 ;  /* 0x0000000000027941 */ /* 0x000fea0003800200 */
.L_x_18939:
        /* <DEDUP_REMOVED lines=22> */
.L_x_18946:
        /* <DEDUP_REMOVED lines=13> */
.L_x_18948:
[----:B------:R-:W-:Y:S05]  /*fea0*/  BSYNC.RECONVERGENT B3 ;  /* 0x0000000000037941 */ /* 0x000fea0003800200 */
.L_x_18947:
        /* <DEDUP_REMOVED lines=42> */
.L_x_18945:
[----:B------:R-:W-:Y:S05]  /*10150*/  BSYNC.RECONVERGENT B2 ;  /* 0x0000000000027941 */ /* 0x000fea0003800200 */
.L_x_18944:
[----:B------:R-:W-:Y:S01]  /*10160*/  I2FP.F32.U32 R48, R47 ;  /* 0x0000002f00307245 */ /* 0x000fe20000201000 */
[----:B------:R-:W-:Y:S01]  /*10170*/  HADD2.F32 R47, -RZ, R51.H0_H0 ;  /* 0x20000033ff2f7230 */ /* 0x000fe20000004100 */
        /* <DEDUP_REMOVED lines=20> */
.L_x_18951:
        /* <DEDUP_REMOVED lines=15> */
.L_x_18953:
[----:B------:R-:W-:Y:S05]  /*103b0*/  BSYNC.RECONVERGENT B3 ;  /* 0x0000000000037941 */ /* 0x000fea0003800200 */
.L_x_18952:
        /* <DEDUP_REMOVED lines=42> */
.L_x_18950:
[----:B------:R-:W-:Y:S05]  /*10660*/  BSYNC.RECONVERGENT B2 ;  /* 0x0000000000027941 */ /* 0x000fea0003800200 */
.L_x_18949:
        /* <DEDUP_REMOVED lines=12> */
.L_x_18913:
[----:B------:R-:W0:Y:S01]  /*10730*/  LDC.64 R48, c[0x0][0x3a8] ;  /* 0x0000ea00ff307b82 */ /* 0x000e220000000a00 */
[----:B------:R-:W-:Y:S02]  /*10740*/  SEL R51, RZ, 0x1000000, !P6 ;  /* 0x01000000ff337807 */ /* 0x000fe40007000000 */
[----:B------:R-:W-:Y:S02]  /*10750*/  ISETP.NE.AND P6, PT, R75, RZ, PT ;  /* 0x000000ff4b00720c */ /* 0x000fe40003fc5270 */
[----:B------:R-:W-:Y:S02]  /*10760*/  SEL R75, RZ, 0x10000, !P5 ;  /* 0x00010000ff4b7807 */ /* 0x000fe40006800000 */
[----:B------:R-:W-:Y:S02]  /*10770*/  SEL R76, RZ, 0x100, !P4 ;  /* 0x00000100ff4c7807 */ /* 0x000fe40006000000 */
[----:B------:R-:W-:Y:S02]  /*10780*/  SEL R50, RZ, 0x1000000, !P2 ;  /* 0x01000000ff327807 */ /* 0x000fe40005000000 */
[----:B------:R-:W-:-:S02]  /*10790*/  LOP3.LUT R76, R76, R51, R75, 0xfe, !PT ;  /* 0x000000334c4c7212 */ /* 0x000fc400078efe4b */
        /* <DEDUP_REMOVED lines=14> */
.L_x_18871:
[----:B------:R-:W-:Y:S05]  /*10880*/  BSYNC.RECONVERGENT B1 ;  /* 0x0000000000017941 */ /* 0x000fea0003800200 */
.L_x_18870:
        /* <DEDUP_REMOVED lines=28> */
.L_x_18959:
        /* <DEDUP_REMOVED lines=13> */
.L_x_18961:
[----:B------:R-:W-:Y:S05]  /*10b20*/  BSYNC.RECONVERGENT B3 ;  /* 0x0000000000037941 */ /* 0x000fea0003800200 */
.L_x_18960:
        /* <DEDUP_REMOVED lines=42> */
.L_x_18958:
[----:B------:R-:W-:Y:S05]  /*10dd0*/  BSYNC.RECONVERGENT B2 ;  /* 0x0000000000027941 */ /* 0x000fea0003800200 */
.L_x_18957:
        /* <DEDUP_REMOVED lines=9> */
[----:B------:R-:W-:Y:S01]  /*10e70*/  FMUL.FTZ R15, R15, R72 ;  /* 0x000000480f0f7220 */ /* 0x000fe20000410000 */
[----:B------:R-:W-:-:S03]  /*10e80*/  MOV R5, R4 ;  /* 0x0000000400057202 */ /* 0x000fc60000000f00 */
[----:B0-----:R-:W-:Y:S01]  /*10e90*/  FMUL.FTZ R15, R15, R78 ;  /* 0x0000004e0f0f7220 */ /* 0x001fe20000410000 */
        /* <DEDUP_REMOVED lines=15> */
.L_x_18964:
        /* <DEDUP_REMOVED lines=13> */
.L_x_18966:
[----:B------:R-:W-:Y:S05]  /*11060*/  BSYNC.RECONVERGENT B3 ;  /* 0x0000000000037941 */ /* 0x000fea0003800200 */
.L_x_18965:
        /* <DEDUP_REMOVED lines=42> */
.L_x_18963:
[----:B------:R-:W-:Y:S05]  /*11310*/  BSYNC.RECONVERGENT B2 ;  /* 0x0000000000027941 */ /* 0x000fea0003800200 */
.L_x_18962:
[----:B------:R-:W-:Y:S01]  /*11320*/  I2FP.F32.U32 R5, R5 ;  /* 0x0000000500057245 */ /* 0x000fe20000201000 */
[----:B------:R-:W-:Y:S01]  /*11330*/  HADD2.F32 R23, -RZ, R44.H1_H1 ;  /* 0x3000002cff177230 */ /* 0x000fe20000004100 */
[----:B------:R-:W-:Y:S01]  /*11340*/  ISETP.NE.AND P1, PT, R59, 0x1, PT ;  /* 0x000000013b00780c */ /* 0x000fe20003f25270 */
[----:B------:R-:W-:Y:S01]  /*11350*/  BSSY.RECONVERGENT B2, `(.L_x_18967) ;  /* 0x000004d000027945 */ /* 0x000fe20003800200 */
[----:B------:R-:W-:Y:S02]  /*11360*/  IMAD.MOV.U32 R58, RZ, RZ, 0x2 ;  /* 0x00000002ff3a7424 */ /* 0x000fe400078e00ff */
        /* <DEDUP_REMOVED lines=19> */
.L_x_18969:
        /* <DEDUP_REMOVED lines=13> */
.L_x_18971:
[----:B------:R-:W-:Y:S05]  /*11570*/  BSYNC.RECONVERGENT B3 ;  /* 0x0000000000037941 */ /* 0x000fea0003800200 */
.L_x_18970:
        /* <DEDUP_REMOVED lines=42> */
.L_x_18968:
[----:B------:R-:W-:Y:S05]  /*11820*/  BSYNC.RECONVERGENT B2 ;  /* 0x0000000000027941 */ /* 0x000fea0003800200 */
.L_x_18967:
        /* <DEDUP_REMOVED lines=23> */
.L_x_18974:
        /* <DEDUP_REMOVED lines=13> */
.L_x_18976:
[----:B------:R-:W-:Y:S05]  /*11a70*/  BSYNC.RECONVERGENT B3 ;  /* 0x0000000000037941 */ /* 0x000fea0003800200 */
.L_x_18975:
        /* <DEDUP_REMOVED lines=38> */
[----:B------:R-:W-:Y:S01]  /*11ce0*/  HFMA2 R59, -RZ, RZ, 0, 0 ;  /* 0x00000000ff3b7431 */ /* 0x000fe200000001ff */
[----:B------:R-:W-:Y:S02]  /*11cf0*/  LOP3.LUT R6, R6, UR31, R5, 0x96, !PT ;  /* 0x0000001f06067c12 */ /* 0x000fe4000f8e9605 */
[----:B------:R-:W-:Y:S01]  /*11d00*/  MOV R5, R74 ;  /* 0x0000004a00057202 */ /* 0x000fe20000000f00 */
[----:B------:R-:W-:-:S07]  /*11d10*/  IMAD.MOV.U32 R74, RZ, RZ, R58 ;  /* 0x000000ffff4a7224 */ /* 0x000fce00078e003a */
.L_x_18973:
[----:B------:R-:W-:Y:S05]  /*11d20*/  BSYNC.RECONVERGENT B2 ;  /* 0x0000000000027941 */ /* 0x000fea0003800200 */
.L_x_18972:
        /* <DEDUP_REMOVED lines=24> */
.L_x_18979:
        /* <DEDUP_REMOVED lines=13> */
.L_x_18981:
[----:B------:R-:W-:Y:S05]  /*11f80*/  BSYNC.RECONVERGENT B3 ;  /* 0x0000000000037941 */ /* 0x000fea0003800200 */
.L_x_18980:
        /* <DEDUP_REMOVED lines=39> */
[----:B------:R-:W-:Y:S01]  /*12200*/  IMAD.MOV.U32 R5, RZ, RZ, R74 ;  /* 0x000000ffff057224 */ /* 0x000fe200078e004a */
[----:B------:R-:W-:Y:S01]  /*12210*/  MOV R74, R66 ;  /* 0x00000042004a7202 */ /* 0x000fe20000000f00 */
[----:B------:R-:W-:-:S07]  /*12220*/  IMAD.MOV.U32 R66, RZ, RZ, RZ ;  /* 0x000000ffff427224 */ /* 0x000fce00078e00ff */
.L_x_18978:
[----:B------:R-:W-:Y:S05]  /*12230*/  BSYNC.RECONVERGENT B2 ;  /* 0x0000000000027941 */ /* 0x000fea0003800200 */
.L_x_18977:
[----:B------:R-:W-:Y:S01]  /*12240*/  I2FP.F32.U32 R5, R5 ;  /* 0x0000000500057245 */ /* 0x000fe20000201000 */
[----:B------:R-:W-:Y:S01]  /*12250*/  HADD2.F32 R45, -RZ, R46.H0_H0 ;  /* 0x2000002eff2d7230 */ /* 0x000fe20000004100 */
        /* <DEDUP_REMOVED lines=22> */
.L_x_18984:
        /* <DEDUP_REMOVED lines=13> */
.L_x_18986:
[----:B------:R-:W-:Y:S05]  /*12490*/  BSYNC.RECONVERGENT B3 ;  /* 0x0000000000037941 */ /* 0x000fea0003800200 */
.L_x_18985:
        /* <DEDUP_REMOVED lines=41> */
[----:B------:R-:W-:-:S07]  /*12730*/  HFMA2 R5, -RZ, RZ, 0, 0 ;  /* 0x00000000ff057431 */ /* 0x000fce00000001ff */
.L_x_18983:
[----:B------:R-:W-:Y:S05]  /*12740*/  BSYNC.RECONVERGENT B2 ;  /* 0x0000000000027941 */ /* 0x000fea0003800200 */
.L_x_18982:
        /* <DEDUP_REMOVED lines=24> */
.L_x_18989:
        /* <DEDUP_REMOVED lines=13> */
.L_x_18991:
[----:B------:R-:W-:Y:S05]  /*129a0*/  BSYNC.RECONVERGENT B3 ;  /* 0x0000000000037941 */ /* 0x000fea0003800200 */
.L_x_18990:
        /* <DEDUP_REMOVED lines=40> */
[----:B------:R-:W-:-:S05]  /*12c30*/  IMAD.WIDE.U32 R4, R50, -0x326172a9, RZ ;  /* 0xcd9e8d5732047825 */ /* 0x000fca00078e00ff */
[----:B------:R-:W-:-:S07]  /*12c40*/  LOP3.LUT R6, R6, UR31, R5, 0x96, !PT ;  /* 0x0000001f06067c12 */ /* 0x000fce000f8e9605 */
.L_x_18988:
[----:B------:R-:W-:Y:S05]  /*12c50*/  BSYNC.RECONVERGENT B2 ;  /* 0x0000000000027941 */ /* 0x000fea0003800200 */
.L_x_18987:
[----:B------:R-:W-:Y:S01]  /*12c60*/  I2FP.F32.U32 R5, R49 ;  /* 0x0000003100057245 */ /* 0x000fe20000201000 */
[----:B------:R-:W-:Y:S01]  /*12c70*/  BSSY.RECONVERGENT B2, `(.L_x_18992) ;  /* 0x0000051000027945 */ /* 0x000fe20003800200 */
[----:B------:R-:W-:-:S03]  /*12c80*/  ISETP.NE.AND P6, PT, R71, 0x1, PT ;  /* 0x000000014700780c */ /* 0x000fc60003fc5270 */
[----:B------:R-:W-:Y:S01]  /*12c90*/  FFMA.FTZ R50, R5, R124, 1.1641532182693481445e-10 ;  /* 0x2f00000005327423 */ /* 0x000fe2000001007c */
[----:B------:R-:W-:-:S04]  /*12ca0*/  HADD2.F32 R5, -RZ, R47.H0_H0 ;  /* 0x2000002fff057230 */ /* 0x000fc80000004100 */
[----:B------:R-:W-:Y:S01]  /*12cb0*/  FSETP.GTU.FTZ.AND P5, PT, R50, R79, PT ;  /* 0x0000004f3200720b */ /* 0x000fe20003fbc000 */
        /* <DEDUP_REMOVED lines=18> */
.L_x_18994:
        /* <DEDUP_REMOVED lines=15> */
.L_x_18996:
[----:B------:R-:W-:Y:S05]  /*12ed0*/  BSYNC.RECONVERGENT B3 ;  /* 0x0000000000037941 */ /* 0x000fea0003800200 */
.L_x_18995:
        /* <DEDUP_REMOVED lines=42> */
.L_x_18993:
[----:B------:R-:W-:Y:S05]  /*13180*/  BSYNC.RECONVERGENT B2 ;  /* 0x0000000000027941 */ /* 0x000fea0003800200 */
.L_x_18992:
        /* <DEDUP_REMOVED lines=15> */
.L_x_18956:
        /* <DEDUP_REMOVED lines=16> */
.L_x_19000:
        /* <DEDUP_REMOVED lines=13> */
.L_x_19002:
[----:B------:R-:W-:Y:S05]  /*13450*/  BSYNC.RECONVERGENT B3 ;  /* 0x0000000000037941 */ /* 0x000fea0003800200 */
.L_x_19001:
        /* <DEDUP_REMOVED lines=42> */
.L_x_18999:
[----:B------:R-:W-:Y:S05]  /*13700*/  BSYNC.RECONVERGENT B2 ;  /* 0x0000000000027941 */ /* 0x000fea0003800200 */
.L_x_18998:
        /* <DEDUP_REMOVED lines=25> */
.L_x_19005:
        /* <DEDUP_REMOVED lines=13> */
.L_x_19007:
[----:B------:R-:W-:Y:S05]  /*13970*/  BSYNC.RECONVERGENT B3 ;  /* 0x0000000000037941 */ /* 0x000fea0003800200 */
.L_x_19006:
        /* <DEDUP_REMOVED lines=42> */
.L_x_19004:
[----:B------:R-:W-:Y:S05]  /*13c20*/  BSYNC.RECONVERGENT B2 ;  /* 0x0000000000027941 */ /* 0x000fea0003800200 */
.L_x_19003:
        /* <DEDUP_REMOVED lines=22> */
.L_x_19010:
        /* <DEDUP_REMOVED lines=13> */
.L_x_19012:
[----:B------:R-:W-:Y:S05]  /*13e60*/  BSYNC.RECONVERGENT B3 ;  /* 0x0000000000037941 */ /* 0x000fea0003800200 */
.L_x_19011:
        /* <DEDUP_REMOVED lines=42> */
.L_x_19009:
[----:B------:R-:W-:Y:S05]  /*14110*/  BSYNC.RECONVERGENT B2 ;  /* 0x0000000000027941 */ /* 0x000fea0003800200 */
.L_x_19008:
        /* <DEDUP_REMOVED lines=21> */
.L_x_19015:
        /* <DEDUP_REMOVED lines=13> */
.L_x_19017:
[----:B------:R-:W-:Y:S05]  /*14340*/  BSYNC.RECONVERGENT B3 ;  /* 0x0000000000037941 */ /* 0x000fea0003800200 */
.L_x_19016:
        /* <DEDUP_REMOVED lines=42> */
.L_x_19014:
[----:B------:R-:W-:Y:S05]  /*145f0*/  BSYNC.RECONVERGENT B2 ;  /* 0x0000000000027941 */ /* 0x000fea0003800200 */
.L_x_19013:
        /* <DEDUP_REMOVED lines=22> */
.L_x_19020:
        /* <DEDUP_REMOVED lines=13> */
.L_x_19022:
[----:B------:R-:W-:Y:S05]  /*14830*/  BSYNC.RECONVERGENT B3 ;  /* 0x0000000000037941 */ /* 0x000fea0003800200 */
.L_x_19021:
        /* <DEDUP_REMOVED lines=42> */
.L_x_19019:
[----:B------:R-:W-:Y:S05]  /*14ae0*/  BSYNC.RECONVERGENT B2 ;  /* 0x0000000000027941 */ /* 0x000fea0003800200 */
.L_x_19018:
        /* <DEDUP_REMOVED lines=22> */
.L_x_19025:
        /* <DEDUP_REMOVED lines=13> */
.L_x_19027:
[----:B------:R-:W-:Y:S05]  /*14d20*/  BSYNC.RECONVERGENT B3 ;  /* 0x0000000000037941 */ /* 0x000fea0003800200 */
.L_x_19026:
        /* <DEDUP_REMOVED lines=42> */
.L_x_19024:
[----:B------:R-:W-:Y:S05]  /*14fd0*/  BSYNC.RECONVERGENT B2 ;  /* 0x0000000000027941 */ /* 0x000fea0003800200 */
.L_x_19023:
        /* <DEDUP_REMOVED lines=22> */
.L_x_19030:
        /* <DEDUP_REMOVED lines=13> */
.L_x_19032:
[----:B------:R-:W-:Y:S05]  /*15210*/  BSYNC.RECONVERGENT B3 ;  /* 0x0000000000037941 */ /* 0x000fea0003800200 */
.L_x_19031:
        /* <DEDUP_REMOVED lines=42> */
.L_x_19029:
[----:B------:R-:W-:Y:S05]  /*154c0*/  BSYNC.RECONVERGENT B2 ;  /* 0x0000000000027941 */ /* 0x000fea0003800200 */
.L_x_19028:
        /* <DEDUP_REMOVED lines=22> */
.L_x_19035:
        /* <DEDUP_REMOVED lines=15> */
.L_x_19037:
[----:B------:R-:W-:Y:S05]  /*15720*/  BSYNC.RECONVERGENT B3 ;  /* 0x0000000000037941 */ /* 0x000fea0003800200 */
.L_x_19036:
        /* <DEDUP_REMOVED lines=42> */
.L_x_19034:
[----:B------:R-:W-:Y:S05]  /*159d0*/  BSYNC.RECONVERGENT B2 ;  /* 0x0000000000027941 */ /* 0x000fea0003800200 */
.L_x_19033:
        /* <DEDUP_REMOVED lines=12> */
.L_x_18997:
[----:B------:R-:W-:Y:S02]  /*15aa0*/  SEL R50, RZ, 0x1000000, !P6 ;  /* 0x01000000ff327807 */ /* 0x000fe40007000000 */
[----:B------:R-:W-:Y:S02]  /*15ab0*/  ISETP.NE.AND P6, PT, R75, RZ, PT ;  /* 0x000000ff4b00720c */ /* 0x000fe40003fc5270 */
[----:B------:R-:W-:Y:S02]  /*15ac0*/  SEL R75, RZ, 0x10000, !P5 ;  /* 0x00010000ff4b7807 */ /* 0x000fe40006800000 */
[----:B------:R-:W-:Y:S02]  /*15ad0*/  ISETP.NE.AND P5, PT, R48, RZ, PT ;  /* 0x000000ff3000720c */ /* 0x000fe40003fa5270 */
[----:B------:R-:W0:Y:S01]  /*15ae0*/  LDC.64 R48, c[0x0][0x3a8] ;  /* 0x0000ea00ff307b82 */ /* 0x000e220000000a00 */
[----:B------:R-:W-:Y:S02]  /*15af0*/  SEL R76, RZ, 0x100, !P4 ;  /* 0x00000100ff4c7807 */ /* 0x000fe40006000000 */
[----:B------:R-:W-:-:S02]  /*15b00*/  SEL R72, RZ, 0x1000000, !P2 ;  /* 0x01000000ff487807 */ /* 0x000fc40005000000 */
[----:B------:R-:W-:Y:S02]  /*15b10*/  LOP3.LUT R75, R76, R50, R75, 0xfe, !PT ;  /* 0x000000324c4b7212 */ /* 0x000fe400078efe4b */
[----:B------:R-:W-:Y:S02]  /*15b20*/  SEL R51, RZ, 0x10000, !P1 ;  /* 0x00010000ff337807 */ /* 0x000fe40004800000 */
[----:B------:R-:W-:-:S04]  /*15b30*/  SEL R50, RZ, 0x100, !P5 ;  /* 0x00000100ff327807 */ /* 0x000fc80006800000 */
[----:B------:R-:W-:Y:S02]  /*15b40*/  LOP3.LUT R51, R50, R72, R51, 0xfe, !PT ;  /* 0x0000004832337212 */ /* 0x000fe400078efe33 */
[----:B------:R-:W-:Y:S01]  /*15b50*/  SEL R50, RZ, 0x1, !P3 ;  /* 0x00000001ff327807 */ /* 0x000fe20005800000 */
[----:B0-----:R-:W-:-:S05]  /*15b60*/  IMAD.WIDE.U32 R48, R73, 0x10, R48 ;  /* 0x0000001049307825 */ /* 0x001fca00078e0030 */
[----:B------:R0:W-:Y:S02]  /*15b70*/  STG.E.128 desc[UR8][R48.64], R44 ;  /* 0x0000002c30007986 */ /* 0x0001e4000c101d08 */
[----:B0-----:R-:W0:Y:S01]  /*15b80*/  LDC.64 R46, c[0x0][0x3b0] ;  /* 0x0000ec00ff2e7b82 */ /* 0x001e220000000a00 */
[----:B------:R-:W-:Y:S01]  /*15b90*/  LOP3.LUT R45, R75, R50, RZ, 0xfc, !PT ;  /* 0x000000324b2d7212 */ /* 0x000fe200078efcff */
[----:B------:R-:W-:Y:S01]  /*15ba0*/  IMAD.MOV.U32 R75, RZ, RZ, R74 ;  /* 0x000000ffff4b7224 */ /* 0x000fe200078e004a */
[----:B------:R-:W-:-:S04]  /*15bb0*/  SEL R50, RZ, 0x1, !P6 ;  /* 0x00000001ff327807 */ /* 0x000fc80007000000 */
[----:B------:R-:W-:Y:S01]  /*15bc0*/  LOP3.LUT R44, R51, R50, RZ, 0xfc, !PT ;  /* 0x00000032332c7212 */ /* 0x000fe200078efcff */
[----:B0-----:R-:W-:-:S05]  /*15bd0*/  IMAD.WIDE.U32 R46, R73, 0x8, R46 ;  /* 0x00000008492e7825 */ /* 0x001fca00078e002e */
[----:B------:R1:W-:Y:S02]  /*15be0*/  STG.E.64 desc[UR8][R46.64], R44 ;  /* 0x0000002c2e007986 */ /* 0x0003e4000c101b08 */
.L_x_18955:
[----:B------:R-:W-:Y:S05]  /*15bf0*/  BSYNC.RECONVERGENT B1 ;  /* 0x0000000000017941 */ /* 0x000fea0003800200 */
.L_x_18954:
        /* <DEDUP_REMOVED lines=55> */
[----:B------:R-:W-:Y:S01]  /*15f70*/  FADD.FTZ R46, R18, -R49 ;  /* 0x80000031122e7221 */ /* 0x000fe20000010000 */
[----:B------:R-:W-:-:S04]  /*15f80*/  FFMA.FTZ R44, R44, R44, RZ ;  /* 0x0000002c2c2c7223 */ /* 0x000fc800000100ff */
        /* <DEDUP_REMOVED lines=69> */
.L_x_19059:
[----:B------:R-:W-:Y:S01]  /*163e0*/  FMUL.FTZ R44, R49, R49 ;  /* 0x00000031312c7220 */ /* 0x000fe20000410000 */
[----:B01----:R-:W-:Y:S01]  /*163f0*/  FADD.FTZ R48, R48, R73 ;  /* 0x0000004930307221 */ /* 0x003fe20000010000 */
[----:B------:R-:W-:Y:S01]  /*16400*/  PLOP3.LUT P1, PT, PT, PT, UP2, 0x40, 0x4 ;  /* 0x000000000004781c */ /* 0x000fe20003f2e828 */
[----:B------:R-:W0:Y:S01]  /*16410*/  @!P4 LDC.64 R46, c[0x0][0x3c0] ;  /* 0x0000f000ff2ecb82 */ /* 0x000e220000000a00 */
[----:B------:R-:W-:Y:S01]  /*16420*/  BSSY.RECONVERGENT B1, `(.L_x_19039) ;  /* 0x000002d000017945 */ /* 0x000fe20003800200 */
[----:B------:R-:W-:Y:S01]  /*16430*/  FFMA.FTZ R48, R48, R45, UR14 ;  /* 0x0000000e30307e23 */ /* 0x000fe2000801002d */
        /* <DEDUP_REMOVED lines=39> */
[----:B------:R-:W-:Y:S02]  /*166b0*/  F2FP.F16.F32.PACK_AB R45, R46, R45 ;  /* 0x0000002d2e2d723e */ /* 0x000fe400000000ff */
[----:B------:R-:W-:Y:S02]  /*166c0*/  F2FP.F16.F32.PACK_AB R46, R72, R73 ;  /* 0x00000049482e723e */ /* 0x000fe400000000ff */
[----:B------:R-:W-:-:S05]  /*166d0*/  F2FP.F16.F32.PACK_AB R47, R74, R47 ;  /* 0x0000002f4a2f723e */ /* 0x000fca00000000ff */
[----:B------:R1:W-:Y:S02]  /*166e0*/  STG.E.128 desc[UR8][R48.64], R44 ;  /* 0x0000002c30007986 */ /* 0x0003e4000c101d08 */
.L_x_19040:
[----:B------:R-:W-:Y:S05]  /*166f0*/  BSYNC.RECONVERGENT B1 ;  /* 0x0000000000017941 */ /* 0x000fea0003800200 */
.L_x_19039:
        /* <DEDUP_REMOVED lines=30> */
[----:B------:R-:W-:Y:S01]  /*168e0*/  F2FP.F16.F32.PACK_AB R45, R46, R45 ;  /* 0x0000002d2e2d723e */ /* 0x000fe200000000ff */
[----:B------:R-:W-:Y:S01]  /*168f0*/  VIADD R2, R2, 0x20 ;  /* 0x0000002002027836 */ /* 0x000fe20000000000 */
[----:B------:R-:W-:Y:S02]  /*16900*/  F2FP.F16.F32.PACK_AB R47, R74, R47 ;  /* 0x0000002f4a2f723e */ /* 0x000fe400000000ff */
[----:B------:R-:W-:-:S05]  /*16910*/  F2FP.F16.F32.PACK_AB R46, R72, R73 ;  /* 0x00000049482e723e */ /* 0x000fca00000000ff */
[----:B------:R2:W-:Y:S02]  /*16920*/  STG.E.128 desc[UR8][R48.64], R44 ;  /* 0x0000002c30007986 */ /* 0x0005e4000c101d08 */
.L_x_19042:
[----:B------:R-:W-:Y:S05]  /*16930*/  BSYNC.RECONVERGENT B1 ;  /* 0x0000000000017941 */ /* 0x000fea0003800200 */
.L_x_19041:
        /* <DEDUP_REMOVED lines=35> */
.L_x_19044:
[----:B------:R-:W-:Y:S05]  /*16b70*/  BSYNC.RECONVERGENT B1 ;  /* 0x0000000000017941 */ /* 0x000fea0003800200 */
.L_x_19043:
        /* <DEDUP_REMOVED lines=27> */
[----:B------:R-:W-:-:S03]  /*16d30*/  FFMA.FTZ R44, R44, R37, R29 ;  /* 0x000000252c2c7223 */ /* 0x000fc6000001001d */
[----:B------:R-:W-:Y:S02]  /*16d40*/  F2FP.F16.F32.PACK_AB R46, R72, R73 ;  /* 0x00000049482e723e */ /* 0x000fe400000000ff */
[----:B------:R-:W-:Y:S01]  /*16d50*/  F2FP.F16.F32.PACK_AB R45, R50, R45 ;  /* 0x0000002d322d723e */ /* 0x000fe200000000ff */
[----:B0-----:R-:W-:Y:S01]  /*16d60*/  IMAD.WIDE.U32 R48, R2, 0x10, R48 ;  /* 0x0000001002307825 */ /* 0x001fe200078e0030 */
[----:B------:R-:W-:-:S05]  /*16d70*/  F2FP.F16.F32.PACK_AB R44, R44, R51 ;  /* 0x000000332c2c723e */ /* 0x000fca00000000ff */
[----:B------:R4:W-:Y:S02]  /*16d80*/  STG.E.128 desc[UR8][R48.64], R44 ;  /* 0x0000002c30007986 */ /* 0x0009e4000c101d08 */
.L_x_19046:
[----:B------:R-:W-:Y:S05]  /*16d90*/  BSYNC.RECONVERGENT B1 ;  /* 0x0000000000017941 */ /* 0x000fea0003800200 */
.L_x_19045:
[----:B01234-:R-:W0:Y:S02]  /*16da0*/  LDC.64 R44, c[0x0][0x380] ;  /* 0x0000e000ff2c7b82 */ /* 0x01fe240000000a00 */
[----:B0-----:R-:W-:-:S05]  /*16db0*/  IMAD R10, R44, 0x4, R10 ;  /* 0x000000042c0a7824 */ /* 0x001fca00078e020a */
[----:B------:R-:W-:-:S13]  /*16dc0*/  ISETP.GE.AND P0, PT, R10, R45, PT ;  /* 0x0000002d0a00720c */ /* 0x000fda0003f06270 */
[----:B------:R-:W-:Y:S05]  /*16dd0*/  @!P0 BRA `(.L_x_19047) ;  /* 0xfffffe9c00dc8947 */ /* 0x000fea000383ffff */
[----:B------:R-:W-:Y:S05]  /*16de0*/  BSYNC B0 ;  /* 0x0000000000007941 */ /* 0x000fea0003800000 */
.L_x_18702:
[----:B------:R-:W-:Y:S05]  /*16df0*/  EXIT ;  /* 0x000000000000794d */ /* 0x000fea0003800000 */
.L_x_19038:
        /* <DEDUP_REMOVED lines=8> */
.L_x_19049:
[----:B------:R-:W-:Y:S05]  /*16e80*/  BSYNC B1 ;  /* 0x0000000000017941 */ /* 0x000fea0003800000 */
.L_x_19048:
        /* <DEDUP_REMOVED lines=9> */
.L_x_19050:
[----:B------:R-:W-:Y:S02]  /*16f20*/  IMAD.MOV.U32 R74, RZ, RZ, 0x4 ;  /* 0x00000004ff4a7424 */ /* 0x000fe400078e00ff */
[----:B------:R-:W-:-:S04]  /*16f30*/  IMAD.MOV.U32 R45, RZ, RZ, R73 ;  /* 0x000000ffff2d7224 */ /* 0x000fc800078e0049 */
[----:B------:R-:W-:-:S05]  /*16f40*/  FADD.FTZ R47, R46, R45 ;  /* 0x0000002d2e2f7221 */ /* 0x000fca0000010000 */
[----:B------:R-:W-:-:S07]  /*16f50*/  MOV R77, R47 ;  /* 0x0000002f004d7202 */ /* 0x000fce0000000f00 */
[----:B------:R-:W-:Y:S05]  /*16f60*/  WARPSYNC.COLLECTIVE R72, `(.L_x_19051) ;  /* 0x0000000048087348 */ /* 0x000fea0003c00000 */
[----:B------:R0:W1:Y:S02]  /*16f70*/  SHFL.BFLY P5, R73, R77, R74, R79 ;  /* 0x0c00004a4d497389 */ /* 0x00006400000a004f */
[----:B01----:R-:W-:Y:S05]  /*16f80*/  ENDCOLLECTIVE ;  /* 0x000000000000791b */ /* 0x003fea0003800000 */
.L_x_19051:
[----:B------:R-:W-:Y:S01]  /*16f90*/  HFMA2 R74, -RZ, RZ, 0, 4.76837158203125e-07 ;  /* 0x00000008ff4a7431 */ /* 0x000fe200000001ff */
[----:B------:R-:W-:-:S05]  /*16fa0*/  MOV R48, R73 ;  /* 0x0000004900307202 */ /* 0x000fca0000000f00 */
[----:B------:R-:W-:-:S04]  /*16fb0*/  FADD.FTZ R48, R47, R48 ;  /* 0x000000302f307221 */ /* 0x000fc80000010000 */
[----:B------:R-:W-:-:S07]  /*16fc0*/  IMAD.MOV.U32 R77, RZ, RZ, R48 ;  /* 0x000000ffff4d7224 */ /* 0x000fce00078e0030 */
[----:B------:R-:W-:Y:S05]  /*16fd0*/  WARPSYNC.COLLECTIVE R72, `(.L_x_19052) ;  /* 0x0000000048087348 */ /* 0x000fea0003c00000 */
[----:B------:R0:W1:Y:S02]  /*16fe0*/  SHFL.BFLY P5, R73, R77, R74, R79 ;  /* 0x0c00004a4d497389 */ /* 0x00006400000a004f */
[----:B01----:R-:W-:Y:S05]  /*16ff0*/  ENDCOLLECTIVE ;  /* 0x000000000000791b */ /* 0x003fea0003800000 */
.L_x_19052:
        /* <DEDUP_REMOVED lines=8> */
.L_x_19053:
        /* <DEDUP_REMOVED lines=73> */
.L_x_19054:
[----:B------:R-:W-:Y:S02]  /*17510*/  IMAD.MOV.U32 R74, RZ, RZ, 0x2 ;  /* 0x00000002ff4a7424 */ /* 0x000fe400078e00ff */
[----:B------:R-:W-:-:S04]  /*17520*/  IMAD.MOV.U32 R47, RZ, RZ, R73 ;  /* 0x000000ffff2f7224 */ /* 0x000fc800078e0049 */
[----:B------:R-:W-:-:S05]  /*17530*/  FADD.FTZ R47, R44, R47 ;  /* 0x0000002f2c2f7221 */ /* 0x000fca0000010000 */
[----:B------:R-:W-:-:S07]  /*17540*/  MOV R77, R47 ;  /* 0x0000002f004d7202 */ /* 0x000fce0000000f00 */
[----:B------:R-:W-:Y:S05]  /*17550*/  WARPSYNC.COLLECTIVE R72, `(.L_x_19055) ;  /* 0x0000000048087348 */ /* 0x000fea0003c00000 */
[----:B------:R0:W1:Y:S02]  /*17560*/  SHFL.BFLY P5, R73, R77, R74, R79 ;  /* 0x0c00004a4d497389 */ /* 0x00006400000a004f */
[----:B01----:R-:W-:Y:S05]  /*17570*/  ENDCOLLECTIVE ;  /* 0x000000000000791b */ /* 0x003fea0003800000 */
.L_x_19055:
[----:B------:R-:W-:Y:S01]  /*17580*/  HFMA2 R74, -RZ, RZ, 0, 2.384185791015625e-07 ;  /* 0x00000004ff4a7431 */ /* 0x000fe200000001ff */
[----:B------:R-:W-:-:S05]  /*17590*/  MOV R46, R73 ;  /* 0x00000049002e7202 */ /* 0x000fca0000000f00 */
[----:B------:R-:W-:-:S04]  /*175a0*/  FADD.FTZ R46, R47, R46 ;  /* 0x0000002e2f2e7221 */ /* 0x000fc80000010000 */
[----:B------:R-:W-:-:S07]  /*175b0*/  IMAD.MOV.U32 R77, RZ, RZ, R46 ;  /* 0x000000ffff4d7224 */ /* 0x000fce00078e002e */
[----:B------:R-:W-:Y:S05]  /*175c0*/  WARPSYNC.COLLECTIVE R72, `(.L_x_19056) ;  /* 0x0000000048087348 */ /* 0x000fea0003c00000 */
[----:B------:R0:W1:Y:S02]  /*175d0*/  SHFL.BFLY P5, R73, R77, R74, R79 ;  /* 0x0c00004a4d497389 */ /* 0x00006400000a004f */
[----:B01----:R-:W-:Y:S05]  /*175e0*/  ENDCOLLECTIVE ;  /* 0x000000000000791b */ /* 0x003fea0003800000 */
.L_x_19056:
[----:B------:R-:W-:Y:S02]  /*175f0*/  IMAD.MOV.U32 R74, RZ, RZ, 0x8 ;  /* 0x00000008ff4a7424 */ /* 0x000fe400078e00ff */
[----:B------:R-:W-:-:S04]  /*17600*/  IMAD.MOV.U32 R51, RZ, RZ, R73 ;  /* 0x000000ffff337224 */ /* 0x000fc800078e0049 */
[----:B------:R-:W-:-:S05]  /*17610*/  FADD.FTZ R51, R46, R51 ;  /* 0x000000332e337221 */ /* 0x000fca0000010000 */
[----:B------:R-:W-:-:S07]  /*17620*/  MOV R77, R51 ;  /* 0x00000033004d7202 */ /* 0x000fce0000000f00 */
[----:B------:R-:W-:Y:S05]  /*17630*/  WARPSYNC.COLLECTIVE R72, `(.L_x_19057) ;  /* 0x0000000048087348 */ /* 0x000fea0003c00000 */
[----:B------:R0:W1:Y:S02]  /*17640*/  SHFL.BFLY P5, R73, R77, R74, R79 ;  /* 0x0c00004a4d497389 */ /* 0x00006400000a004f */
[----:B01----:R-:W-:Y:S05]  /*17650*/  ENDCOLLECTIVE ;  /* 0x000000000000791b */ /* 0x003fea0003800000 */
.L_x_19057:
[----:B------:R-:W-:Y:S01]  /*17660*/  HFMA2 R74, -RZ, RZ, 0, 9.5367431640625e-07 ;  /* 0x00000010ff4a7431 */ /* 0x000fe200000001ff */
[----:B------:R-:W-:-:S05]  /*17670*/  MOV R48, R73 ;  /* 0x0000004900307202 */ /* 0x000fca0000000f00 */
[----:B------:R-:W-:-:S04]  /*17680*/  FADD.FTZ R48, R51, R48 ;  /* 0x0000003033307221 */ /* 0x000fc80000010000 */
[----:B------:R-:W-:-:S07]  /*17690*/  IMAD.MOV.U32 R77, RZ, RZ, R48 ;  /* 0x000000ffff4d7224 */ /* 0x000fce00078e0030 */
[----:B------:R-:W-:Y:S05]  /*176a0*/  WARPSYNC.COLLECTIVE R72, `(.L_x_19058) ;  /* 0x0000000048087348 */ /* 0x000fea0003c00000 */
[----:B------:R0:W1:Y:S02]  /*176b0*/  SHFL.BFLY P5, R73, R77, R74, R79 ;  /* 0x0c00004a4d497389 */ /* 0x00006400000a004f */
[----:B01----:R-:W-:Y:S05]  /*176c0*/  ENDCOLLECTIVE ;  /* 0x000000000000791b */ /* 0x003fea0003800000 */
.L_x_19058:
[----:B------:R-:W-:Y:S05]  /*176d0*/  BRA `(.L_x_19059) ;  /* 0xffffffec00407947 */ /* 0x000fea000383ffff */
.L_x_19060:
        /* <DEDUP_REMOVED lines=10> */
.L_x_37316:


//--------------------- .text._ZN10layer_norm13ln_fwd_kernelINS_13Kernel_traitsIf6__halfS2_S2_fjLj1024ELj1ELj4ELj1ELj16ENS_18Kernel_traits_baseILj1024EfS2_S2_S2_fjLj128EEEEELb1ELb0ELb0ELb1EEEvNS_9FwdParamsE --------------------------
	.section	.text._ZN10layer_norm13ln_fwd_kernelINS_13Kernel_traitsIf6__halfS2_S2_fjLj1024ELj1ELj4ELj1ELj16ENS_18Kernel_traits_baseILj1024EfS2_S2_S2_fjLj128EEEEELb1ELb0ELb0ELb1EEEvNS_9FwdParamsE,"ax",@progbits
	.align	128
        .global         _ZN10layer_norm13ln_fwd_kernelINS_13Kernel_traitsIf6__halfS2_S2_fjLj1024ELj1ELj4ELj1ELj16ENS_18Kernel_traits_baseILj1024EfS2_S2_S2_fjLj128EEEEELb1ELb0ELb0ELb1EEEvNS_9FwdParamsE
        .type           _ZN10layer_norm13ln_fwd_kernelINS_13Kernel_traitsIf6__halfS2_S2_fjLj1024ELj1ELj4ELj1ELj16ENS_18Kernel_traits_baseILj1024EfS2_S2_S2_fjLj128EEEEELb1ELb0ELb0ELb1EEEvNS_9FwdParamsE,@function
        .size           _ZN10layer_norm13ln_fwd_kernelINS_13Kernel_traitsIf6__halfS2_S2_fjLj1024ELj1ELj4ELj1ELj16ENS_18Kernel_traits_baseILj1024EfS2_S2_S2_fjLj128EEEEELb1ELb0ELb0ELb1EEEvNS_9FwdParamsE,(.L_x_37317 - _ZN10layer_norm13ln_fwd_kernelINS_13Kernel_traitsIf6__halfS2_S2_fjLj1024ELj1ELj4ELj1ELj16ENS_18Kernel_traits_baseILj1024EfS2_S2_S2_fjLj128EEEEELb1ELb0ELb0ELb1EEEvNS_9FwdParamsE)
        .other          _ZN10layer_norm13ln_fwd_kernelINS_13Kernel_traitsIf6__halfS2_S2_fjLj1024ELj1ELj4ELj1ELj16ENS_18Kernel_traits_baseILj1024EfS2_S2_S2_fjLj128EEEEELb1ELb0ELb0ELb1EEEvNS_9FwdParamsE,@"STO_CUDA_ENTRY STV_DEFAULT"
_ZN10layer_norm13ln_fwd_kernelINS_13Kernel_traitsIf6__halfS2_S2_fjLj1024ELj1ELj4ELj1ELj16ENS_18Kernel_traits_baseILj1024EfS2_S2_S2_fjLj128EEEEELb1ELb0ELb0ELb1EEEvNS_9FwdParamsE:
.text._ZN10layer_norm13ln_fwd_kernelINS_13Kernel_traitsIf6__halfS2_S2_fjLj1024ELj1ELj4ELj1ELj16ENS_18Kernel_traits_baseILj1024EfS2_S2_S2_fjLj128EEEEELb1ELb0ELb0ELb1EEEvNS_9FwdParamsE:
[----:B------:R-:W-:Y:S01]  /*0000*/  LDC R1, c[0x0][0x37c] ;  /* 0x0000df00ff017b82 */ /* 0x000fe20000000800 */
[----:B------:R-:W0:Y:S01]  /*0010*/  LDCU.U8 UR4, c[0x0][0x464] ;  /* 0x00008c80ff0477ac */ /* 0x000e220008000000 */
[----:B------:R-:W1:Y:S06]  /*0020*/  LDCU.64 UR6, c[0x0][0x450] ;  /* 0x00008a00ff0677ac */ /* 0x000e6c0008000a00 */
[----:B------:R-:W2:Y:S01]  /*0030*/  LDC R122, c[0x0][0x458] ;  /* 0x00011600ff7a7b82 */ /* 0x000ea20000000800 */
[----:B------:R-:W3:Y:S01]  /*0040*/  LDCU.64 UR8, c[0x0][0x358] ;  /* 0x00006b00ff0877ac */ /* 0x000ee20008000a00 */
[----:B------:R-:W4:Y:S06]  /*0050*/  LDCU.64 UR10, c[0x0][0x438] ;  /* 0x00008700ff0a77ac */ /* 0x000f2c0008000a00 */
[----:B------:R-:W5:Y:S01]  /*0060*/  LDC R123, c[0x0][0x45c] ;  /* 0x00011700ff7b7b82 */ /* 0x000f620000000800 */
[----:B0-----:R-:W-:Y:S01]  /*0070*/  ISETP.NE.AND P0, PT, RZ, UR4, PT ;  /* 0x00000004ff007c0c */ /* 0x001fe2000bf05270 */
[----:B-1----:R-:W-:-:S02]  /*0080*/  IMAD.U32 R2, RZ, RZ, UR6 ;  /* 0x00000006ff027e24 */ /* 0x002fc4000f8e00ff */
[----:B------:R-:W-:-:S10]  /*0090*/  IMAD.U32 R3, RZ, RZ, UR7 ;  /* 0x00000007ff037e24 */ /* 0x000fd4000f8e00ff */
[----:B---3--:R-:W3:Y:S01]  /*00a0*/  @P0 LDG.E.64 R2, desc[UR8][R2.64] ;  /* 0x0000000802020981 */ /* 0x008ee2000c1e1b00 */
[----:B--2---:R-:W-:Y:S01]  /*00b0*/  @P0 MOV R4, R122 ;  /* 0x0000007a00040202 */ /* 0x004fe20000000f00 */
[----:B------:R-:W0:Y:S01]  /*00c0*/  @P0 LDC R7, c[0x0][0x460] ;  /* 0x00011800ff070b82 */ /* 0x000e220000000800 */
[----:B-----5:R-:W-:-:S06]  /*00d0*/  @P0 IMAD.MOV.U32 R5, RZ, RZ, R123 ;  /* 0x000000ffff050224 */ /* 0x020fcc00078e007b */
[----:B------:R-:W0:Y:S01]  /*00e0*/  @P0 LDG.E.64 R4, desc[UR8][R4.64] ;  /* 0x0000000804040981 */ /* 0x000e22000c1e1b00 */
[----:B------:R-:W1:Y:S01]  /*00f0*/  S2UR UR5, SR_CTAID.X ;  /* 0x00000000000579c3 */ /* 0x000e620000002500 */
[----:B----4-:R-:W-:Y:S01]  /*0100*/  UISETP.NE.U32.AND UP0, UPT, UR10, URZ, UPT ;  /* 0x000000ff0a00728c */ /* 0x010fe2000bf05070 */
[----:B------:R-:W2:Y:S03]  /*0110*/  S2R R0, SR_TID.X ;  /* 0x0000000000007919 */ /* 0x000ea60000002100 */
[----:B------:R-:W-:Y:S02]  /*0120*/  UISETP.NE.AND.EX UP0, UPT, UR11, URZ, UPT, UP0 ;  /* 0x000000ff0b00728c */ /* 0x000fe4000bf05300 */
[----:B-1----:R-:W-:Y:S01]  /*0130*/  USHF.L.U32 UR4, UR5, 0x2, URZ ;  /* 0x0000000205047899 */ /* 0x002fe200080006ff */
[----:B---3--:R-:W-:Y:S02]  /*0140*/  @P0 R2UR UR7, R3 ;  /* 0x00000000030702ca */ /* 0x008fe400000e0000 */
[----:B------:R-:W1:Y:S01]  /*0150*/  LDC R3, c[0x0][0x360] ;  /* 0x0000d800ff037b82 */ /* 0x000e620000000800 */
[----:B------:R-:W-:-:S02]  /*0160*/  @P0 R2UR UR6, R2 ;  /* 0x00000000020602ca */ /* 0x000fc400000e0000 */
[----:B0-----:R-:W-:-:S08]  /*0170*/  @P0 IADD3 R122, P1, PT, R4, R7, RZ ;  /* 0x00000007047a0210 */ /* 0x001fd00007f3e0ff */
[----:B------:R-:W-:Y:S01]  /*0180*/  UIADD3 UR17, UPT, UPT, UR7, -0x4498517b, URZ ;  /* 0xbb67ae8507117890 */ /* 0x000fe2000fffe0ff */
[----:B--2---:R-:W-:Y:S01]  /*0190*/  LOP3.LUT R4, R0, 0x1f, RZ, 0xc0, !PT ;  /* 0x0000001f00047812 */ /* 0x004fe200078ec0ff */
[----:B------:R-:W-:Y:S01]  /*01a0*/  UIADD3 UR19, UPT, UPT, UR7, 0x76cf5d0a, URZ ;  /* 0x76cf5d0a07137890 */ /* 0x000fe2000fffe0ff */
[----:B------:R-:W-:Y:S01]  /*01b0*/  @P0 IMAD.X R123, RZ, RZ, R5, P1 ;  /* 0x000000ffff7b0224 */ /* 0x000fe200008e0605 */
[--C-:B------:R-:W-:Y:S01]  /*01c0*/  SHF.R.U32.HI R5, RZ, 0x5, R0.reuse ;  /* 0x00000005ff057819 */ /* 0x100fe20000011600 */
[----:B------:R-:W-:Y:S02]  /*01d0*/  UIADD3 UR16, UPT, UPT, UR6, -0x61c88647, URZ ;  /* 0x9e3779b906107890 */ /* 0x000fe4000fffe0ff */
[----:B------:R-:W-:Y:S01]  /*01e0*/  UIADD3 UR18, UPT, UPT, UR6, 0x3c6ef372, URZ ;  /* 0x3c6ef37206127890 */ /* 0x000fe2000fffe0ff */
[----:B------:R-:W-:Y:S01]  /*01f0*/  LOP3.LUT R5, R5, UR4, RZ, 0xfc, !PT ;  /* 0x0000000405057c12 */ /* 0x000fe2000f8efcff */
[----:B------:R-:W-:Y:S01]  /*0200*/  UIADD3 UR20, UPT, UPT, UR6, -0x255992d5, URZ ;  /* 0xdaa66d2b06147890 */ /* 0x000fe2000fffe0ff */
[--C-:B------:R-:W-:Y:S01]  /*0210*/  SHF.R.U64 R6, R122, 0x2, R123.reuse ;  /* 0x000000027a067819 */ /* 0x100fe2000000127b */
[----:B------:R-:W-:Y:S01]  /*0220*/  UIADD3 UR21, UPT, UPT, UR7, 0x32370b8f, URZ ;  /* 0x32370b8f07157890 */ /* 0x000fe2000fffe0ff */
[----:B-1----:R-:W-:Y:S01]  /*0230*/  IMAD R3, R3, UR5, R0 ;  /* 0x0000000503037c24 */ /* 0x002fe2000f8e0200 */
[----:B------:R-:W-:Y:S01]  /*0240*/  SHF.R.U32.HI R7, RZ, 0x2, R123 ;  /* 0x00000002ff077819 */ /* 0x000fe2000001167b */
        /* <DEDUP_REMOVED lines=34> */
.L_x_19061:
        /* <DEDUP_REMOVED lines=26> */
.L_x_19062:
[----:B------:R-:W1:Y:S02]  /*0610*/  LDCU UR4, c[0x0][0x384] ;  /* 0x00007080ff0477ac */ /* 0x000e640008000800 */
[----:B-1----:R-:W-:-:S13]  /*0620*/  ISETP.GE.AND P0, PT, R5, UR4, PT ;  /* 0x0000000405007c0c */ /* 0x002fda000bf06270 */
[----:B------:R-:W-:Y:S05]  /*0630*/  @P0 EXIT ;  /* 0x000000000000094d */ /* 0x000fea0003800000 */
[----:B------:R-:W-:Y:S01]  /*0640*/  IMAD.HI.U32 R0, R3, -0x326172a9, RZ ;  /* 0xcd9e8d5703007827 */ /* 0x000fe200078e00ff */
[----:B------:R-:W1:Y:S01]  /*0650*/  LDCU.64 UR10, c[0x0][0x3e0] ;  /* 0x00007c00ff0a77ac */ /* 0x000e620008000a00 */
[----:B------:R-:W-:Y:S01]  /*0660*/  BSSY B0, `(.L_x_19063) ;  /* 0x0001618000007945 */ /* 0x000fe20003800000 */
[----:B------:R-:W-:Y:S01]  /*0670*/  LOP3.LUT R122, R122, 0x3, RZ, 0xc0, !PT ;  /* 0x000000037a7a7812 */ /* 0x000fe200078ec0ff */
[C---:B------:R-:W-:Y:S01]  /*0680*/  IMAD.HI.U32 R2, R6.reuse, -0x2daee0ad, RZ ;  /* 0xd2511f5306027827 */ /* 0x040fe200078e00ff */
[----:B------:R-:W-:Y:S01]  /*0690*/  LOP3.LUT R0, R7, UR6, R0, 0x96, !PT ;  /* 0x0000000607007c12 */ /* 0x000fe2000f8e9600 */
[----:B------:R-:W2:Y:S02]  /*06a0*/  LDCU.U8 UR4, c[0x0][0x410] ;  /* 0x00008200ff0477ac */ /* 0x000ea40008000000 */
[----:B0-----:R-:W-:Y:S01]  /*06b0*/  IMAD R11, R6, -0x2daee0ad, RZ ;  /* 0xd2511f53060b7824 */ /* 0x001fe200078e02ff */
[----:B------:R-:W-:Y:S01]  /*06c0*/  LOP3.LUT R2, R2, UR7, RZ, 0x3c, !PT ;  /* 0x0000000702027c12 */ /* 0x000fe2000f8e3cff */
[----:B------:R-:W-:Y:S01]  /*06d0*/  IMAD.HI.U32 R10, R0, -0x2daee0ad, RZ ;  /* 0xd2511f53000a7827 */ /* 0x000fe200078e00ff */
[----:B------:R-:W0:Y:S03]  /*06e0*/  LDCU UR34, c[0x0][0x404] ;  /* 0x00008080ff2277ac */ /* 0x000e260008000800 */
[----:B------:R-:W-:Y:S01]  /*06f0*/  IMAD R9, R3, -0x326172a9, RZ ;  /* 0xcd9e8d5703097824 */ /* 0x000fe200078e02ff */
[----:B------:R-:W-:Y:S01]  /*0700*/  LOP3.LUT R10, R11, UR17, R10, 0x96, !PT ;  /* 0x000000110b0a7c12 */ /* 0x000fe2000f8e960a */
[----:B------:R-:W-:Y:S01]  /*0710*/  IMAD.HI.U32 R8, R2, -0x326172a9, RZ ;  /* 0xcd9e8d5702087827 */ /* 0x000fe200078e00ff */
[----:B------:R-:W3:Y:S03]  /*0720*/  LDCU UR35, c[0x0][0x408] ;  /* 0x00008100ff2377ac */ /* 0x000ee60008000800 */
[----:B------:R-:W-:Y:S01]  /*0730*/  IMAD R11, R0, -0x2daee0ad, RZ ;  /* 0xd2511f53000b7824 */ /* 0x000fe200078e02ff */
[----:B------:R-:W-:Y:S01]  /*0740*/  LOP3.LUT R8, R9, UR16, R8, 0x96, !PT ;  /* 0x0000001009087c12 */ /* 0x000fe2000f8e9608 */
[----:B------:R-:W-:Y:S01]  /*0750*/  IMAD R9, R2, -0x326172a9, RZ ;  /* 0xcd9e8d5702097824 */ /* 0x000fe200078e02ff */
[----:B-1----:R-:W-:Y:S01]  /*0760*/  UISETP.NE.U32.AND UP0, UPT, UR10, URZ, UPT ;  /* 0x000000ff0a00728c */ /* 0x002fe2000bf05070 */
[----:B------:R-:W-:Y:S01]  /*0770*/  IMAD.HI.U32 R2, R10, -0x326172a9, RZ ;  /* 0xcd9e8d570a027827 */ /* 0x000fe200078e00ff */
[----:B------:R-:W1:Y:S03]  /*0780*/  LDCU UR14, c[0x0][0x388] ;  /* 0x00007100ff0e77ac */ /* 0x000e660008000800 */
[C---:B------:R-:W-:Y:S01]  /*0790*/  IMAD.HI.U32 R0, R8.reuse, -0x2daee0ad, RZ ;  /* 0xd2511f5308007827 */ /* 0x040fe200078e00ff */
        /* <DEDUP_REMOVED lines=10> */
[----:B--2---:R-:W-:Y:S01]  /*0840*/  UISETP.NE.AND UP1, UPT, UR4, URZ, UPT ;  /* 0x000000ff0400728c */ /* 0x004fe2000bf25270 */
        /* <DEDUP_REMOVED lines=33> */
[----:B------:R-:W-:Y:S02]  /*0a60*/  HFMA2 R8, -RZ, RZ, 0, 0 ;  /* 0x00000000ff087431 */ /* 0x000fe400000001ff */
[----:B------:R-:W-:Y:S01]  /*0a70*/  IMAD R13, R10, -0x326172a9, RZ ;  /* 0xcd9e8d570a0d7824 */ /* 0x000fe200078e02ff */
[----:B------:R-:W-:Y:S01]  /*0a80*/  LOP3.LUT R96, R9, UR33, R96, 0x96, !PT ;  /* 0x0000002109607c12 */ /* 0x000fe2000f8e9660 */
[----:B------:R-:W-:-:S04]  /*0a90*/  IMAD.HI.U32 R2, R11, -0x326172a9, RZ ;  /* 0xcd9e8d570b027827 */ /* 0x000fc800078e00ff */
[----:B------:R-:W-:Y:S01]  /*0aa0*/  IMAD R114, R0, -0x2daee0ad, RZ ;  /* 0xd2511f5300727824 */ /* 0x000fe200078e02ff */
[----:B------:R-:W-:Y:S01]  /*0ab0*/  LOP3.LUT R2, R13, UR32, R2, 0x96, !PT ;  /* 0x000000200d027c12 */ /* 0x000fe2000f8e9602 */
[----:B01-34-:R-:W-:-:S07]  /*0ac0*/  IMAD R0, R11, -0x326172a9, RZ ;  /* 0xcd9e8d570b007824 */ /* 0x01bfce00078e02ff */
.L_x_19392:
        /* <DEDUP_REMOVED lines=36> */
.L_x_37152:
[----:B------:R-:W-:Y:S05]  /*0d10*/  BRX R10 -0xd20                                         (*"BRANCH_TARGETS .L_x_37153,.L_x_37154,.L_x_37155"*) ;  /* 0xfffffff00ab87949 */ /* 0x000fea000383ffff */
.L_x_37155:
[----:B------:R-:W-:Y:S01]  /*0d20*/  VIADD R11, R122, 0x1 ;  /* 0x000000017a0b7836 */ /* 0x000fe20000000000 */
[----:B------:R-:W-:Y:S01]  /*0d30*/  MOV R10, R2 ;  /* 0x00000002000a7202 */ /* 0x000fe20000000f00 */
[----:B------:R-:W-:Y:S01]  /*0d40*/  IMAD.MOV.U32 R98, RZ, RZ, R114 ;  /* 0x000000ffff627224 */ /* 0x000fe200078e0072 */
[----:B------:R-:W-:Y:S06]  /*0d50*/  BRA `(.L_x_19066) ;  /* 0x0000000000f07947 */ /* 0x000fec0003800000 */
.L_x_37153:
[----:B------:R-:W-:Y:S01]  /*0d60*/  IMAD.MOV.U32 R98, RZ, RZ, R114 ;  /* 0x000000ffff627224 */ /* 0x000fe200078e0072 */
[----:B------:R-:W-:Y:S01]  /*0d70*/  MOV R10, R96 ;  /* 0x00000060000a7202 */ /* 0x000fe20000000f00 */
[----:B------:R-:W-:Y:S01]  /*0d80*/  IMAD.MOV.U32 R11, RZ, RZ, 0x3 ;  /* 0x00000003ff0b7424 */ /* 0x000fe200078e00ff */
[----:B------:R-:W-:Y:S06]  /*0d90*/  BRA `(.L_x_19066) ;  /* 0x0000000000e07947 */ /* 0x000fec0003800000 */
.L_x_37154:
        /* <DEDUP_REMOVED lines=13> */
.L_x_19068:
[----:B------:R-:W-:Y:S05]  /*0e70*/  BSYNC.RECONVERGENT B2 ;  /* 0x0000000000027941 */ /* 0x000fea0003800200 */
.L_x_19067:
        /* <DEDUP_REMOVED lines=42> */
.L_x_19066:
[----:B------:R-:W-:Y:S05]  /*1120*/  BSYNC.RECONVERGENT B1 ;  /* 0x0000000000017941 */ /* 0x000fea0003800200 */
.L_x_19065:
        /* <DEDUP_REMOVED lines=8> */
[----:B------:R-:W-:Y:S02]  /*11b0*/  IMAD.MOV.U32 R12, RZ, RZ, R0 ;  /* 0x000000ffff0c7224 */ /* 0x000fe400078e0000 */
[----:B------:R-:W-:Y:S01]  /*11c0*/  FMUL.FTZ R10, R10, R15 ;  /* 0x0000000f0a0a7220 */ /* 0x000fe20000410000 */
[----:B------:R-:W-:Y:S01]  /*11d0*/  FSETP.GTU.FTZ.AND P0, PT, R17, R16, PT ;  /* 0x000000101100720b */ /* 0x000fe20003f1c000 */
[----:B------:R-:W-:-:S03]  /*11e0*/  HADD2.F32 R17, -RZ, R88.H0_H0 ;  /* 0x20000058ff117230 */ /* 0x000fc60000004100 */
[----:B------:R-:W-:Y:S02]  /*11f0*/  FSEL R10, R10, RZ, !P0 ;  /* 0x000000ff0a0a7208 */ /* 0x000fe40004000000 */
[----:B------:R-:W-:-:S03]  /*1200*/  PLOP3.LUT P0, PT, P0, PT, PT, 0x8, 0x80 ;  /* 0x000000000080781c */ /* 0x000fc6000070e170 */
[----:B------:R-:W-:Y:S01]  /*1210*/  FADD.FTZ R10, R10, R17 ;  /* 0x000000110a0a7221 */ /* 0x000fe20000010000 */
        /* <DEDUP_REMOVED lines=11> */
.L_x_19071:
        /* <DEDUP_REMOVED lines=13> */
.L_x_19073:
[----:B------:R-:W-:Y:S05]  /*13a0*/  BSYNC.RECONVERGENT B2 ;  /* 0x0000000000027941 */ /* 0x000fea0003800200 */
.L_x_19072:
        /* <DEDUP_REMOVED lines=43> */
.L_x_19070:
[----:B------:R-:W-:Y:S05]  /*1660*/  BSYNC.RECONVERGENT B1 ;  /* 0x0000000000017941 */ /* 0x000fea0003800200 */
.L_x_19069:
        /* <DEDUP_REMOVED lines=23> */
.L_x_19076:
        /* <DEDUP_REMOVED lines=13> */
.L_x_19078:
[----:B------:R-:W-:Y:S05]  /*18b0*/  BSYNC.RECONVERGENT B2 ;  /* 0x0000000000027941 */ /* 0x000fea0003800200 */
.L_x_19077:
        /* <DEDUP_REMOVED lines=43> */
.L_x_19075:
[----:B------:R-:W-:Y:S05]  /*1b70*/  BSYNC.RECONVERGENT B1 ;  /* 0x0000000000017941 */ /* 0x000fea0003800200 */
.L_x_19074:
        /* <DEDUP_REMOVED lines=23> */
.L_x_19081:
        /* <DEDUP_REMOVED lines=13> */
.L_x_19083:
[----:B------:R-:W-:Y:S05]  /*1dc0*/  BSYNC.RECONVERGENT B2 ;  /* 0x0000000000027941 */ /* 0x000fea0003800200 */
.L_x_19082:
        /* <DEDUP_REMOVED lines=42> */
[----:B------:R-:W-:-:S07]  /*2070*/  LOP3.LUT R96, R18, UR33, R95, 0x96, !PT ;  /* 0x0000002112607c12 */ /* 0x000fce000f8e965f */
.L_x_19080:
[----:B------:R-:W-:Y:S05]  /*2080*/  BSYNC.RECONVERGENT B1 ;  /* 0x0000000000017941 */ /* 0x000fea0003800200 */
.L_x_19079:
        /* <DEDUP_REMOVED lines=23> */
.L_x_19086:
        /* <DEDUP_REMOVED lines=13> */
.L_x_19088:
[----:B------:R-:W-:Y:S05]  /*22d0*/  BSYNC.RECONVERGENT B2 ;  /* 0x0000000000027941 */ /* 0x000fea0003800200 */
.L_x_19087:
        /* <DEDUP_REMOVED lines=42> */
[----:B------:R-:W-:-:S07]  /*2580*/  IMAD.MOV.U32 R20, RZ, RZ, RZ ;  /* 0x000000ffff147224 */ /* 0x000fce00078e00ff */
.L_x_19085:
[----:B------:R-:W-:Y:S05]  /*2590*/  BSYNC.RECONVERGENT B1 ;  /* 0x0000000000017941 */ /* 0x000fea0003800200 */
.L_x_19084:
        /* <DEDUP_REMOVED lines=23> */
.L_x_19091:
        /* <DEDUP_REMOVED lines=13> */
.L_x_19093:
[----:B------:R-:W-:Y:S05]  /*27e0*/  BSYNC.RECONVERGENT B2 ;  /* 0x0000000000027941 */ /* 0x000fea0003800200 */
.L_x_19092:
        /* <DEDUP_REMOVED lines=43> */
.L_x_19090:
[----:B------:R-:W-:Y:S05]  /*2aa0*/  BSYNC.RECONVERGENT B1 ;  /* 0x0000000000017941 */ /* 0x000fea0003800200 */
.L_x_19089:
        /* <DEDUP_REMOVED lines=23> */
.L_x_19096:
        /* <DEDUP_REMOVED lines=13> */
.L_x_19098:
[----:B------:R-:W-:Y:S05]  /*2cf0*/  BSYNC.RECONVERGENT B2 ;  /* 0x0000000000027941 */ /* 0x000fea0003800200 */
.L_x_19097:
        /* <DEDUP_REMOVED lines=43> */
.L_x_19095:
[----:B------:R-:W-:Y:S05]  /*2fb0*/  BSYNC.RECONVERGENT B1 ;  /* 0x0000000000017941 */ /* 0x000fea0003800200 */
.L_x_19094:
        /* <DEDUP_REMOVED lines=23> */
.L_x_19101:
        /* <DEDUP_REMOVED lines=15> */
.L_x_19103:
[----:B------:R-:W-:Y:S05]  /*3220*/  BSYNC.RECONVERGENT B2 ;  /* 0x0000000000027941 */ /* 0x000fea0003800200 */
.L_x_19102:
        /* <DEDUP_REMOVED lines=43> */
.L_x_19100:
[----:B------:R-:W-:Y:S05]  /*34e0*/  BSYNC.RECONVERGENT B1 ;  /* 0x0000000000017941 */ /* 0x000fea0003800200 */
.L_x_19099:
        /* <DEDUP_REMOVED lines=15> */
.L_x_19064:
        /* <DEDUP_REMOVED lines=16> */
.L_x_19107:
        /* <DEDUP_REMOVED lines=13> */
.L_x_19109:
[----:B------:R-:W-:Y:S05]  /*37b0*/  BSYNC.RECONVERGENT B2 ;  /* 0x0000000000027941 */ /* 0x000fea0003800200 */
.L_x_19108:
        /* <DEDUP_REMOVED lines=42> */
.L_x_19106:
[----:B------:R-:W-:Y:S05]  /*3a60*/  BSYNC.RECONVERGENT B1 ;  /* 0x0000000000017941 */ /* 0x000fea0003800200 */
.L_x_19105:
        /* <DEDUP_REMOVED lines=24> */
.L_x_19112:
        /* <DEDUP_REMOVED lines=13> */
.L_x_19114:
[----:B------:R-:W-:Y:S05]  /*3cc0*/  BSYNC.RECONVERGENT B2 ;  /* 0x0000000000027941 */ /* 0x000fea0003800200 */
.L_x_19113:
        /* <DEDUP_REMOVED lines=43> */
.L_x_19111:
[----:B------:R-:W-:Y:S05]  /*3f80*/  BSYNC.RECONVERGENT B1 ;  /* 0x0000000000017941 */ /* 0x000fea0003800200 */
.L_x_19110:
        /* <DEDUP_REMOVED lines=21> */
.L_x_19117:
        /* <DEDUP_REMOVED lines=13> */
.L_x_19119:
[----:B------:R-:W-:Y:S05]  /*41b0*/  BSYNC.RECONVERGENT B2 ;  /* 0x0000000000027941 */ /* 0x000fea0003800200 */
.L_x_19118:
        /* <DEDUP_REMOVED lines=43> */
.L_x_19116:
[----:B------:R-:W-:Y:S05]  /*4470*/  BSYNC.RECONVERGENT B1 ;  /* 0x0000000000017941 */ /* 0x000fea0003800200 */
.L_x_19115:
        /* <DEDUP_REMOVED lines=21> */
.L_x_19122:
        /* <DEDUP_REMOVED lines=13> */
.L_x_19124:
[----:B------:R-:W-:Y:S05]  /*46a0*/  BSYNC.RECONVERGENT B2 ;  /* 0x0000000000027941 */ /* 0x000fea0003800200 */
.L_x_19123:
        /* <DEDUP_REMOVED lines=43> */
.L_x_19121:
[----:B------:R-:W-:Y:S05]  /*4960*/  BSYNC.RECONVERGENT B1 ;  /* 0x0000000000017941 */ /* 0x000fea0003800200 */
.L_x_19120:
[----:B------:R-:W-:Y:S01]  /*4970*/  I2FP.F32.U32 R17, R17 ;  /* 0x0000001100117245 */ /* 0x000fe20000201000 */
[----:B------:R-:W-:Y:S01]  /*4980*/  HADD2.F32 R18, -RZ, R21.H1_H1 ;  /* 0x30000015ff127230 */ /* 0x000fe20000004100 */
[----:B------:R-:W-:Y:S01]  /*4990*/  ISETP.NE.AND P4, PT, R19, 0x1, PT ;  /* 0x000000011300780c */ /* 0x000fe20003f85270 */
[----:B------:R-:W-:Y:S01]  /*49a0*/  BSSY.RECONVERGENT B1, `(.L_x_19125) ;  /* 0x000004b000017945 */ /* 0x000fe20003800200 */
[----:B------:R-:W-:Y:S02]  /*49b0*/  HFMA2 R20, -RZ, RZ, 0, 1.1920928955078125e-07 ;  /* 0x00000002ff147431 */ /* 0x000fe400000001ff */
[----:B------:R-:W-:Y:S01]  /*49c0*/  FFMA.FTZ R17, R17, R14, 1.1641532182693481445e-10 ;  /* 0x2f00000011117423 */ /* 0x000fe2000001000e */
[----:B------:R-:W-:-:S04]  /*49d0*/  FMUL.FTZ R18, R18, R13 ;  /* 0x0000000d12127220 */ /* 0x000fc80000410000 */
        /* <DEDUP_REMOVED lines=14> */
.L_x_19127:
        /* <DEDUP_REMOVED lines=13> */
.L_x_19129:
[----:B------:R-:W-:Y:S05]  /*4b90*/  BSYNC.RECONVERGENT B2 ;  /* 0x0000000000027941 */ /* 0x000fea0003800200 */
.L_x_19128:
        /* <DEDUP_REMOVED lines=43> */
.L_x_19126:
[----:B------:R-:W-:Y:S05]  /*4e50*/  BSYNC.RECONVERGENT B1 ;  /* 0x0000000000017941 */ /* 0x000fea0003800200 */
.L_x_19125:
        /* <DEDUP_REMOVED lines=21> */
.L_x_19132:
        /* <DEDUP_REMOVED lines=13> */
.L_x_19134:
[----:B------:R-:W-:Y:S05]  /*5080*/  BSYNC.RECONVERGENT B2 ;  /* 0x0000000000027941 */ /* 0x000fea0003800200 */
.L_x_19133:
        /* <DEDUP_REMOVED lines=43> */
.L_x_19131:
[----:B------:R-:W-:Y:S05]  /*5340*/  BSYNC.RECONVERGENT B1 ;  /* 0x0000000000017941 */ /* 0x000fea0003800200 */
.L_x_19130:
        /* <DEDUP_REMOVED lines=21> */
.L_x_19137:
        /* <DEDUP_REMOVED lines=13> */
.L_x_19139:
[----:B------:R-:W-:Y:S05]  /*5570*/  BSYNC.RECONVERGENT B2 ;  /* 0x0000000000027941 */ /* 0x000fea0003800200 */
.L_x_19138:
        /* <DEDUP_REMOVED lines=43> */
.L_x_19136:
[----:B------:R-:W-:Y:S05]  /*5830*/  BSYNC.RECONVERGENT B1 ;  /* 0x0000000000017941 */ /* 0x000fea0003800200 */
.L_x_19135:
        /* <DEDUP_REMOVED lines=21> */
.L_x_19142:
        /* <DEDUP_REMOVED lines=15> */
.L_x_19144:
[----:B------:R-:W-:Y:S05]  /*5a80*/  BSYNC.RECONVERGENT B2 ;  /* 0x0000000000027941 */ /* 0x000fea0003800200 */
.L_x_19143:
        /* <DEDUP_REMOVED lines=43> */
.L_x_19141:
[----:B------:R-:W-:Y:S05]  /*5d40*/  BSYNC.RECONVERGENT B1 ;  /* 0x0000000000017941 */ /* 0x000fea0003800200 */
.L_x_19140:
        /* <DEDUP_REMOVED lines=12> */
.L_x_19104:
        /* <DEDUP_REMOVED lines=43> */
.L_x_19148:
        /* <DEDUP_REMOVED lines=13> */
.L_x_19150:
[----:B------:R-:W-:Y:S05]  /*6190*/  BSYNC.RECONVERGENT B2 ;  /* 0x0000000000027941 */ /* 0x000fea0003800200 */
.L_x_19149:
        /* <DEDUP_REMOVED lines=42> */
.L_x_19147:
[----:B------:R-:W-:Y:S05]  /*6440*/  BSYNC.RECONVERGENT B1 ;  /* 0x0000000000017941 */ /* 0x000fea0003800200 */
.L_x_19146:
[----:B------:R-:W-:Y:S01]  /*6450*/  I2FP.F32.U32 R23, R23 ;  /* 0x0000001700177245 */ /* 0x000fe20000201000 */
[----:B-----5:R-:W-:Y:S01]  /*6460*/  HADD2.F32 R98, -RZ, R92.H0_H0 ;  /* 0x2000005cff627230 */ /* 0x020fe20000004100 */
        /* <DEDUP_REMOVED lines=22> */
.L_x_19153:
        /* <DEDUP_REMOVED lines=13> */
.L_x_19155:
[----:B------:R-:W-:Y:S05]  /*66a0*/  BSYNC.RECONVERGENT B2 ;  /* 0x0000000000027941 */ /* 0x000fea0003800200 */
.L_x_19154:
        /* <DEDUP_REMOVED lines=43> */
.L_x_19152:
[----:B------:R-:W-:Y:S05]  /*6960*/  BSYNC.RECONVERGENT B1 ;  /* 0x0000000000017941 */ /* 0x000fea0003800200 */
.L_x_19151:
[----:B------:R-:W-:Y:S01]  /*6970*/  I2FP.F32.U32 R97, R98 ;  /* 0x0000006200617245 */ /* 0x000fe20000201000 */
[----:B------:R-:W-:Y:S01]  /*6980*/  HADD2.F32 R92, -RZ, R92.H1_H1 ;  /* 0x3000005cff5c7230 */ /* 0x000fe20000004100 */
[----:B------:R-:W-:Y:S01]  /*6990*/  ISETP.NE.AND P1, PT, R99, 0x1, PT ;  /* 0x000000016300780c */ /* 0x000fe20003f25270 */
[----:B------:R-:W-:Y:S02]  /*69a0*/  BSSY.RECONVERGENT B1, `(.L_x_19156) ;  /* 0x000004d000017945 */ /* 0x000fe40003800200 */
        /* <DEDUP_REMOVED lines=19> */
.L_x_19158:
        /* <DEDUP_REMOVED lines=13> */
.L_x_19160:
[----:B------:R-:W-:Y:S05]  /*6bb0*/  BSYNC.RECONVERGENT B2 ;  /* 0x0000000000027941 */ /* 0x000fea0003800200 */
.L_x_19159:
        /* <DEDUP_REMOVED lines=43> */
.L_x_19157:
[----:B------:R-:W-:Y:S05]  /*6e70*/  BSYNC.RECONVERGENT B1 ;  /* 0x0000000000017941 */ /* 0x000fea0003800200 */
.L_x_19156:
        /* <DEDUP_REMOVED lines=23> */
.L_x_19163:
        /* <DEDUP_REMOVED lines=13> */
.L_x_19165:
[----:B------:R-:W-:Y:S05]  /*70c0*/  BSYNC.RECONVERGENT B2 ;  /* 0x0000000000027941 */ /* 0x000fea0003800200 */
.L_x_19164:
        /* <DEDUP_REMOVED lines=43> */
.L_x_19162:
[----:B------:R-:W-:Y:S05]  /*7380*/  BSYNC.RECONVERGENT B1 ;  /* 0x0000000000017941 */ /* 0x000fea0003800200 */
.L_x_19161:
        /* <DEDUP_REMOVED lines=23> */
.L_x_19168:
        /* <DEDUP_REMOVED lines=13> */
.L_x_19170:
[----:B------:R-:W-:Y:S05]  /*75d0*/  BSYNC.RECONVERGENT B2 ;  /* 0x0000000000027941 */ /* 0x000fea0003800200 */
.L_x_19169:
        /* <DEDUP_REMOVED lines=43> */
.L_x_19167:
[----:B------:R-:W-:Y:S05]  /*7890*/  BSYNC.RECONVERGENT B1 ;  /* 0x0000000000017941 */ /* 0x000fea0003800200 */
.L_x_19166:
        /* <DEDUP_REMOVED lines=23> */
.L_x_19173:
        /* <DEDUP_REMOVED lines=13> */
.L_x_19175:
[----:B------:R-:W-:Y:S05]  /*7ae0*/  BSYNC.RECONVERGENT B2 ;  /* 0x0000000000027941 */ /* 0x000fea0003800200 */
.L_x_19174:
        /* <DEDUP_REMOVED lines=43> */
.L_x_19172:
[----:B------:R-:W-:Y:S05]  /*7da0*/  BSYNC.RECONVERGENT B1 ;  /* 0x0000000000017941 */ /* 0x000fea0003800200 */
.L_x_19171:
        /* <DEDUP_REMOVED lines=23> */
.L_x_19178:
        /* <DEDUP_REMOVED lines=13> */
.L_x_19180:
[----:B------:R-:W-:Y:S05]  /*7ff0*/  BSYNC.RECONVERGENT B2 ;  /* 0x0000000000027941 */ /* 0x000fea0003800200 */
.L_x_19179:
        /* <DEDUP_REMOVED lines=43> */
.L_x_19177:
[----:B------:R-:W-:Y:S05]  /*82b0*/  BSYNC.RECONVERGENT B1 ;  /* 0x0000000000017941 */ /* 0x000fea0003800200 */
.L_x_19176:
        /* <DEDUP_REMOVED lines=23> */
.L_x_19183:
        /* <DEDUP_REMOVED lines=15> */
.L_x_19185:
[----:B------:R-:W-:Y:S05]  /*8520*/  BSYNC.RECONVERGENT B2 ;  /* 0x0000000000027941 */ /* 0x000fea0003800200 */
.L_x_19184:
        /* <DEDUP_REMOVED lines=43> */
.L_x_19182:
[----:B------:R-:W-:Y:S05]  /*87e0*/  BSYNC.RECONVERGENT B1 ;  /* 0x0000000000017941 */ /* 0x000fea0003800200 */
.L_x_19181:
        /* <DEDUP_REMOVED lines=15> */
.L_x_19145:
        /* <DEDUP_REMOVED lines=16> */
.L_x_19189:
        /* <DEDUP_REMOVED lines=13> */
.L_x_19191:
[----:B------:R-:W-:Y:S05]  /*8ab0*/  BSYNC.RECONVERGENT B2 ;  /* 0x0000000000027941 */ /* 0x000fea0003800200 */
.L_x_19190:
        /* <DEDUP_REMOVED lines=42> */
.L_x_19188:
[----:B------:R-:W-:Y:S05]  /*8d60*/  BSYNC.RECONVERGENT B1 ;  /* 0x0000000000017941 */ /* 0x000fea0003800200 */
.L_x_19187:
        /* <DEDUP_REMOVED lines=9> */
[----:B------:R-:W-:Y:S02]  /*8e00*/  IMAD.MOV.U32 R88, RZ, RZ, R0 ;  /* 0x000000ffff587224 */ /* 0x000fe400078e0000 */
[----:B------:R-:W-:Y:S02]  /*8e10*/  PLOP3.LUT P2, PT, P0, PT, PT, 0x8, 0x80 ;  /* 0x000000000080781c */ /* 0x000fe4000074e170 */
[----:B------:R-:W-:Y:S02]  /*8e20*/  FSEL R23, R23, RZ, !P0 ;  /* 0x000000ff17177208 */ /* 0x000fe40004000000 */
        /* <DEDUP_REMOVED lines=10> */
.L_x_19194:
        /* <DEDUP_REMOVED lines=13> */
.L_x_19196:
[----:B------:R-:W-:Y:S05]  /*8fa0*/  BSYNC.RECONVERGENT B2 ;  /* 0x0000000000027941 */ /* 0x000fea0003800200 */
.L_x_19195:
        /* <DEDUP_REMOVED lines=43> */
.L_x_19193:
[----:B------:R-:W-:Y:S05]  /*9260*/  BSYNC.RECONVERGENT B1 ;  /* 0x0000000000017941 */ /* 0x000fea0003800200 */
.L_x_19192:
[----:B------:R-:W-:Y:S01]  /*9270*/  ISETP.NE.AND P2, PT, R90, 0x1, PT ;  /* 0x000000015a00780c */ /* 0x000fe20003f45270 */
[----:B------:R-:W-:Y:S01]  /*9280*/  HADD2.F32 R92, -RZ, R92.H1_H1 ;  /* 0x3000005cff5c7230 */ /* 0x000fe20000004100 */
[----:B------:R-:W-:Y:S01]  /*9290*/  I2FP.F32.U32 R89, R88 ;  /* 0x0000005800597245 */ /* 0x000fe20000201000 */
[----:B------:R-:W-:Y:S01]  /*92a0*/  BSSY.RECONVERGENT B1, `(.L_x_19197) ;  /* 0x000004b000017945 */ /* 0x000fe20003800200 */
[----:B------:R-:W-:Y:S02]  /*92b0*/  HFMA2 R91, -RZ, RZ, 0, 1.1920928955078125e-07 ;  /* 0x00000002ff5b7431 */ /* 0x000fe400000001ff */
[----:B------:R-:W-:Y:S02]  /*92c0*/  IMAD.MOV.U32 R88, RZ, RZ, R0 ;  /* 0x000000ffff587224 */ /* 0x000fe400078e0000 */
[----:B------:R-:W-:Y:S01]  /*92d0*/  FMUL.FTZ R92, R92, R13 ;  /* 0x0000000d5c5c7220 */ /* 0x000fe20000410000 */
[----:B------:R-:W-:-:S03]  /*92e0*/  FFMA.FTZ R89, R89, R14, 1.1641532182693481445e-10 ;  /* 0x2f00000059597423 */ /* 0x000fc6000001000e */
[----:B------:R-:W-:Y:S02]  /*92f0*/  FMUL.FTZ R92, R92, R15 ;  /* 0x0000000f5c5c7220 */ /* 0x000fe40000410000 */
        /* <DEDUP_REMOVED lines=12> */
.L_x_19199:
        /* <DEDUP_REMOVED lines=13> */
.L_x_19201:
[----:B------:R-:W-:Y:S05]  /*9490*/  BSYNC.RECONVERGENT B2 ;  /* 0x0000000000027941 */ /* 0x000fea0003800200 */
.L_x_19200:
        /* <DEDUP_REMOVED lines=43> */
.L_x_19198:
[----:B------:R-:W-:Y:S05]  /*9750*/  BSYNC.RECONVERGENT B1 ;  /* 0x0000000000017941 */ /* 0x000fea0003800200 */
.L_x_19197:
        /* <DEDUP_REMOVED lines=21> */
.L_x_19204:
        /* <DEDUP_REMOVED lines=13> */
.L_x_19206:
[----:B------:R-:W-:Y:S05]  /*9980*/  BSYNC.RECONVERGENT B2 ;  /* 0x0000000000027941 */ /* 0x000fea0003800200 */
.L_x_19205:
        /* <DEDUP_REMOVED lines=43> */
.L_x_19203:
[----:B------:R-:W-:Y:S05]  /*9c40*/  BSYNC.RECONVERGENT B1 ;  /* 0x0000000000017941 */ /* 0x000fea0003800200 */
.L_x_19202:
        /* <DEDUP_REMOVED lines=21> */
.L_x_19209:
        /* <DEDUP_REMOVED lines=13> */
.L_x_19211:
[----:B------:R-:W-:Y:S05]  /*9e70*/  BSYNC.RECONVERGENT B2 ;  /* 0x0000000000027941 */ /* 0x000fea0003800200 */
.L_x_19210:
        /* <DEDUP_REMOVED lines=43> */
.L_x_19208:
[----:B------:R-:W-:Y:S05]  /*a130*/  BSYNC.RECONVERGENT B1 ;  /* 0x0000000000017941 */ /* 0x000fea0003800200 */
.L_x_19207:
        /* <DEDUP_REMOVED lines=21> */
.L_x_19214:
        /* <DEDUP_REMOVED lines=13> */
.L_x_19216:
[----:B------:R-:W-:Y:S05]  /*a360*/  BSYNC.RECONVERGENT B2 ;  /* 0x0000000000027941 */ /* 0x000fea0003800200 */
.L_x_19215:
        /* <DEDUP_REMOVED lines=43> */
.L_x_19213:
[----:B------:R-:W-:Y:S05]  /*a620*/  BSYNC.RECONVERGENT B1 ;  /* 0x0000000000017941 */ /* 0x000fea0003800200 */
.L_x_19212:
        /* <DEDUP_REMOVED lines=21> */
.L_x_19219:
        /* <DEDUP_REMOVED lines=13> */
.L_x_19221:
[----:B------:R-:W-:Y:S05]  /*a850*/  BSYNC.RECONVERGENT B2 ;  /* 0x0000000000027941 */ /* 0x000fea0003800200 */
.L_x_19220:
        /* <DEDUP_REMOVED lines=43> */
.L_x_19218:
[----:B------:R-:W-:Y:S05]  /*ab10*/  BSYNC.RECONVERGENT B1 ;  /* 0x0000000000017941 */ /* 0x000fea0003800200 */
.L_x_19217:
        /* <DEDUP_REMOVED lines=21> */
.L_x_19224:
        /* <DEDUP_REMOVED lines=15> */
.L_x_19226:
[----:B------:R-:W-:Y:S05]  /*ad60*/  BSYNC.RECONVERGENT B2 ;  /* 0x0000000000027941 */ /* 0x000fea0003800200 */
.L_x_19225:
        /* <DEDUP_REMOVED lines=43> */
.L_x_19223:
[----:B------:R-:W-:Y:S05]  /*b020*/  BSYNC.RECONVERGENT B1 ;  /* 0x0000000000017941 */ /* 0x000fea0003800200 */
.L_x_19222:
        /* <DEDUP_REMOVED lines=12> */
.L_x_19186:
        /* <DEDUP_REMOVED lines=41> */
.L_x_19230:
        /* <DEDUP_REMOVED lines=13> */
.L_x_19232:
[----:B------:R-:W-:Y:S05]  /*b450*/  BSYNC.RECONVERGENT B2 ;  /* 0x0000000000027941 */ /* 0x000fea0003800200 */
.L_x_19231:
        /* <DEDUP_REMOVED lines=42> */
.L_x_19229:
[----:B------:R-:W-:Y:S05]  /*b700*/  BSYNC.RECONVERGENT B1 ;  /* 0x0000000000017941 */ /* 0x000fea0003800200 */
.L_x_19228:
        /* <DEDUP_REMOVED lines=24> */
.L_x_19235:
        /* <DEDUP_REMOVED lines=13> */
.L_x_19237:
[----:B------:R-:W-:Y:S05]  /*b960*/  BSYNC.RECONVERGENT B2 ;  /* 0x0000000000027941 */ /* 0x000fea0003800200 */
.L_x_19236:
        /* <DEDUP_REMOVED lines=41> */
[----:B------:R-:W-:Y:S02]  /*bc00*/  LOP3.LUT R96, R112, UR33, R119, 0x96, !PT ;  /* 0x0000002170607c12 */ /* 0x000fe4000f8e9677 */
[----:B------:R-:W-:-:S07]  /*bc10*/  MOV R122, R118 ;  /* 0x00000076007a7202 */ /* 0x000fce0000000f00 */
.L_x_19234:
[----:B------:R-:W-:Y:S05]  /*bc20*/  BSYNC.RECONVERGENT B1 ;  /* 0x0000000000017941 */ /* 0x000fea0003800200 */
.L_x_19233:
        /* <DEDUP_REMOVED lines=23> */
.L_x_19240:
        /* <DEDUP_REMOVED lines=13> */
.L_x_19242:
[----:B------:R-:W-:Y:S05]  /*be70*/  BSYNC.RECONVERGENT B2 ;  /* 0x0000000000027941 */ /* 0x000fea0003800200 */
.L_x_19241:
        /* <DEDUP_REMOVED lines=43> */
.L_x_19239:
[----:B------:R-:W-:Y:S05]  /*c130*/  BSYNC.RECONVERGENT B1 ;  /* 0x0000000000017941 */ /* 0x000fea0003800200 */
.L_x_19238:
        /* <DEDUP_REMOVED lines=23> */
.L_x_19245:
        /* <DEDUP_REMOVED lines=13> */
.L_x_19247:
[----:B------:R-:W-:Y:S05]  /*c380*/  BSYNC.RECONVERGENT B2 ;  /* 0x0000000000027941 */ /* 0x000fea0003800200 */
.L_x_19246:
        /* <DEDUP_REMOVED lines=43> */
.L_x_19244:
[----:B------:R-:W-:Y:S05]  /*c640*/  BSYNC.RECONVERGENT B1 ;  /* 0x0000000000017941 */ /* 0x000fea0003800200 */
.L_x_19243:
        /* <DEDUP_REMOVED lines=23> */
.L_x_19250:
        /* <DEDUP_REMOVED lines=13> */
.L_x_19252:
[----:B------:R-:W-:Y:S05]  /*c890*/  BSYNC.RECONVERGENT B2 ;  /* 0x0000000000027941 */ /* 0x000fea0003800200 */
.L_x_19251:
        /* <DEDUP_REMOVED lines=43> */
.L_x_19249:
[----:B------:R-:W-:Y:S05]  /*cb50*/  BSYNC.RECONVERGENT B1 ;  /* 0x0000000000017941 */ /* 0x000fea0003800200 */
.L_x_19248:
        /* <DEDUP_REMOVED lines=23> */
.L_x_19255:
        /* <DEDUP_REMOVED lines=13> */
.L_x_19257:
[----:B------:R-:W-:Y:S05]  /*cda0*/  BSYNC.RECONVERGENT B2 ;  /* 0x0000000000027941 */ /* 0x000fea0003800200 */
.L_x_19256:
        /* <DEDUP_REMOVED lines=43> */
.L_x_19254:
[----:B------:R-:W-:Y:S05]  /*d060*/  BSYNC.RECONVERGENT B1 ;  /* 0x0000000000017941 */ /* 0x000fea0003800200 */
.L_x_19253:
        /* <DEDUP_REMOVED lines=23> */
.L_x_19260:
        /* <DEDUP_REMOVED lines=13> */
.L_x_19262:
[----:B------:R-:W-:Y:S05]  /*d2b0*/  BSYNC.RECONVERGENT B2 ;  /* 0x0000000000027941 */ /* 0x000fea0003800200 */
.L_x_19261:
        /* <DEDUP_REMOVED lines=43> */
.L_x_19259:
[----:B------:R-:W-:Y:S05]  /*d570*/  BSYNC.RECONVERGENT B1 ;  /* 0x0000000000017941 */ /* 0x000fea0003800200 */
.L_x_19258:
        /* <DEDUP_REMOVED lines=23> */
.L_x_19265:
        /* <DEDUP_REMOVED lines=15> */
.L_x_19267:
[----:B------:R-:W-:Y:S05]  /*d7e0*/  BSYNC.RECONVERGENT B2 ;  /* 0x0000000000027941 */ /* 0x000fea0003800200 */
.L_x_19266:
        /* <DEDUP_REMOVED lines=43> */
.L_x_19264:
[----:B------:R-:W-:Y:S05]  /*daa0*/  BSYNC.RECONVERGENT B1 ;  /* 0x0000000000017941 */ /* 0x000fea0003800200 */
.L_x_19263:
        /* <DEDUP_REMOVED lines=15> */
.L_x_19227:
        /* <DEDUP_REMOVED lines=16> */
.L_x_19271:
        /* <DEDUP_REMOVED lines=13> */
.L_x_19273:
[----:B------:R-:W-:Y:S05]  /*dd70*/  BSYNC.RECONVERGENT B2 ;  /* 0x0000000000027941 */ /* 0x000fea0003800200 */
.L_x_19272:
        /* <DEDUP_REMOVED lines=41> */
[----:B------:R-:W-:-:S07]  /*e010*/  IMAD.MOV.U32 R92, RZ, RZ, R108 ;  /* 0x000000ffff5c7224 */ /* 0x000fce00078e006c */
.L_x_19270:
[----:B------:R-:W-:Y:S05]  /*e020*/  BSYNC.RECONVERGENT B1 ;  /* 0x0000000000017941 */ /* 0x000fea0003800200 */
.L_x_19269:
        /* <DEDUP_REMOVED lines=22> */
.L_x_19276:
        /* <DEDUP_REMOVED lines=13> */
.L_x_19278:
[----:B------:R-:W-:Y:S05]  /*e260*/  BSYNC.RECONVERGENT B2 ;  /* 0x0000000000027941 */ /* 0x000fea0003800200 */
.L_x_19277:
        /* <DEDUP_REMOVED lines=43> */
.L_x_19275:
[----:B------:R-:W-:Y:S05]  /*e520*/  BSYNC.RECONVERGENT B1 ;  /* 0x0000000000017941 */ /* 0x000fea0003800200 */
.L_x_19274:
        /* <DEDUP_REMOVED lines=21> */
.L_x_19281:
        /* <DEDUP_REMOVED lines=13> */
.L_x_19283:
[----:B------:R-:W-:Y:S05]  /*e750*/  BSYNC.RECONVERGENT B2 ;  /* 0x0000000000027941 */ /* 0x000fea0003800200 */
.L_x_19282:
        /* <DEDUP_REMOVED lines=43> */
.L_x_19280:
[----:B------:R-:W-:Y:S05]  /*ea10*/  BSYNC.RECONVERGENT B1 ;  /* 0x0000000000017941 */ /* 0x000fea0003800200 */
.L_x_19279:
        /* <DEDUP_REMOVED lines=21> */
.L_x_19286:
        /* <DEDUP_REMOVED lines=13> */
.L_x_19288:
[----:B------:R-:W-:Y:S05]  /*ec40*/  BSYNC.RECONVERGENT B2 ;  /* 0x0000000000027941 */ /* 0x000fea0003800200 */
.L_x_19287:
        /* <DEDUP_REMOVED lines=43> */
.L_x_19285:
[----:B------:R-:W-:Y:S05]  /*ef00*/  BSYNC.RECONVERGENT B1 ;  /* 0x0000000000017941 */ /* 0x000fea0003800200 */
.L_x_19284:
        /* <DEDUP_REMOVED lines=21> */
.L_x_19291:
        /* <DEDUP_REMOVED lines=13> */
.L_x_19293:
[----:B------:R-:W-:Y:S05]  /*f130*/  BSYNC.RECONVERGENT B2 ;  /* 0x0000000000027941 */ /* 0x000fea0003800200 */
.L_x_19292:
        /* <DEDUP_REMOVED lines=43> */
.L_x_19290:
[----:B------:R-:W-:Y:S05]  /*f3f0*/  BSYNC.RECONVERGENT B1 ;  /* 0x0000000000017941 */ /* 0x000fea0003800200 */
.L_x_19289:
        /* <DEDUP_REMOVED lines=21> */
.L_x_19296:
        /* <DEDUP_REMOVED lines=13> */
.L_x_19298:
[----:B------:R-:W-:Y:S05]  /*f620*/  BSYNC.RECONVERGENT B2 ;  /* 0x0000000000027941 */ /* 0x000fea0003800200 */
.L_x_19297:
        /* <DEDUP_REMOVED lines=43> */
.L_x_19295:
[----:B------:R-:W-:Y:S05]  /*f8e0*/  BSYNC.RECONVERGENT B1 ;  /* 0x0000000000017941 */ /* 0x000fea0003800200 */
.L_x_19294:
        /* <DEDUP_REMOVED lines=21> */
.L_x_19301:
        /* <DEDUP_REMOVED lines=13> */
.L_x_19303:
[----:B------:R-:W-:Y:S05]  /*fb10*/  BSYNC.RECONVERGENT B2 ;  /* 0x0000000000027941 */ /* 0x000fea0003800200 */
.L_x_19302:
        /* <DEDUP_REMOVED lines=43> */
.L_x_19300:
[----:B------:R-:W-:Y:S05]  /*fdd0*/  BSYNC.RECONVERGENT B1 ;  /* 0x0000000000017941 */ /* 0x000fea0003800200 */
.L_x_19299:
        /* <DEDUP_REMOVED lines=21> */
.L_x_19306:
        /* <DEDUP_REMOVED lines=15> */
.L_x_19308:
[----:B------:R-:W-:Y:S05]  /*10020*/  BSYNC.RECONVERGENT B2 ;  /* 0x0000000000027941 */ /* 0x000fea0003800200 */
.L_x_19307:
        /* <DEDUP_REMOVED lines=43> */
.L_x_19305:
[----:B------:R-:W-:Y:S05]  /*102e0*/  BSYNC.RECONVERGENT B1 ;  /* 0x0000000000017941 */ /* 0x000fea0003800200 */
.L_x_19304:
        /* <DEDUP_REMOVED lines=12> */
.L_x_19268:
        /* <DEDUP_REMOVED lines=41> */
.L_x_19312:
        /* <DEDUP_REMOVED lines=13> */
.L_x_19314:
[----:B------:R-:W-:Y:S05]  /*10710*/  BSYNC.RECONVERGENT B2 ;  /* 0x0000000000027941 */ /* 0x000fea0003800200 */
.L_x_19313:
        /* <DEDUP_REMOVED lines=43> */
.L_x_19311:
[----:B------:R-:W-:Y:S05]  /*109d0*/  BSYNC.RECONVERGENT B1 ;  /* 0x0000000000017941 */ /* 0x000fea0003800200 */
.L_x_19310:
[----:B------:R-:W-:Y:S01]  /*109e0*/  I2FP.F32.U32 R111, R110 ;  /* 0x0000006e006f7245 */ /* 0x000fe20000201000 */
[----:B-----5:R-:W-:Y:S01]  /*109f0*/  HADD2.F32 R110, -RZ, R88.H0_H0 ;  /* 0x20000058ff6e7230 */ /* 0x020fe20000004100 */
        /* <DEDUP_REMOVED lines=22> */
.L_x_19317:
        /* <DEDUP_REMOVED lines=13> */
.L_x_19319:
[----:B------:R-:W-:Y:S05]  /*10c30*/  BSYNC.RECONVERGENT B2 ;  /* 0x0000000000027941 */ /* 0x000fea0003800200 */
.L_x_19318:
        /* <DEDUP_REMOVED lines=43> */
.L_x_19316:
[----:B------:R-:W-:Y:S05]  /*10ef0*/  BSYNC.RECONVERGENT B1 ;  /* 0x0000000000017941 */ /* 0x000fea0003800200 */
.L_x_19315:
        /* <DEDUP_REMOVED lines=23> */
.L_x_19322:
        /* <DEDUP_REMOVED lines=13> */
.L_x_19324:
[----:B------:R-:W-:Y:S05]  /*11140*/  BSYNC.RECONVERGENT B2 ;  /* 0x0000000000027941 */ /* 0x000fea0003800200 */
.L_x_19323:
        /* <DEDUP_REMOVED lines=43> */
.L_x_19321:
[----:B------:R-:W-:Y:S05]  /*11400*/  BSYNC.RECONVERGENT B1 ;  /* 0x0000000000017941 */ /* 0x000fea0003800200 */
.L_x_19320:
        /* <DEDUP_REMOVED lines=23> */
.L_x_19327:
        /* <DEDUP_REMOVED lines=13> */
.L_x_19329:
[----:B------:R-:W-:Y:S05]  /*11650*/  BSYNC.RECONVERGENT B2 ;  /* 0x0000000000027941 */ /* 0x000fea0003800200 */
.L_x_19328:
        /* <DEDUP_REMOVED lines=43> */
.L_x_19326:
[----:B------:R-:W-:Y:S05]  /*11910*/  BSYNC.RECONVERGENT B1 ;  /* 0x0000000000017941 */ /* 0x000fea0003800200 */
.L_x_19325:
        /* <DEDUP_REMOVED lines=23> */
.L_x_19332:
        /* <DEDUP_REMOVED lines=13> */
.L_x_19334:
[----:B------:R-:W-:Y:S05]  /*11b60*/  BSYNC.RECONVERGENT B2 ;  /* 0x0000000000027941 */ /* 0x000fea0003800200 */
.L_x_19333:
        /* <DEDUP_REMOVED lines=43> */
.L_x_19331:
[----:B------:R-:W-:Y:S05]  /*11e20*/  BSYNC.RECONVERGENT B1 ;  /* 0x0000000000017941 */ /* 0x000fea0003800200 */
.L_x_19330:
        /* <DEDUP_REMOVED lines=23> */
.L_x_19337:
        /* <DEDUP_REMOVED lines=13> */
.L_x_19339:
[----:B------:R-:W-:Y:S05]  /*12070*/  BSYNC.RECONVERGENT B2 ;  /* 0x0000000000027941 */ /* 0x000fea0003800200 */
.L_x_19338:
        /* <DEDUP_REMOVED lines=43> */
.L_x_19336:
[----:B------:R-:W-:Y:S05]  /*12330*/  BSYNC.RECONVERGENT B1 ;  /* 0x0000000000017941 */ /* 0x000fea0003800200 */
.L_x_19335:
        /* <DEDUP_REMOVED lines=23> */
.L_x_19342:
        /* <DEDUP_REMOVED lines=13> */
.L_x_19344:
[----:B------:R-:W-:Y:S05]  /*12580*/  BSYNC.RECONVERGENT B2 ;  /* 0x0000000000027941 */ /* 0x000fea0003800200 */
.L_x_19343:
        /* <DEDUP_REMOVED lines=43> */
.L_x_19341:
[----:B------:R-:W-:Y:S05]  /*12840*/  BSYNC.RECONVERGENT B1 ;  /* 0x0000000000017941 */ /* 0x000fea0003800200 */
.L_x_19340:
        /* <DEDUP_REMOVED lines=23> */
.L_x_19347:
        /* <DEDUP_REMOVED lines=15> */
.L_x_19349:
[----:B------:R-:W-:Y:S05]  /*12ab0*/  BSYNC.RECONVERGENT B2 ;  /* 0x0000000000027941 */ /* 0x000fea0003800200 */
.L_x_19348:
        /* <DEDUP_REMOVED lines=43> */
.L_x_19346:
[----:B------:R-:W-:Y:S05]  /*12d70*/  BSYNC.RECONVERGENT B1 ;  /* 0x0000000000017941 */ /* 0x000fea0003800200 */
.L_x_19345:
        /* <DEDUP_REMOVED lines=15> */
.L_x_19309:
        /* <DEDUP_REMOVED lines=16> */
.L_x_19353:
        /* <DEDUP_REMOVED lines=13> */
.L_x_19355:
[----:B------:R-:W-:Y:S05]  /*13040*/  BSYNC.RECONVERGENT B2 ;  /* 0x0000000000027941 */ /* 0x000fea0003800200 */
.L_x_19354:
        /* <DEDUP_REMOVED lines=43> */
.L_x_19352:
[----:B------:R-:W-:Y:S05]  /*13300*/  BSYNC.RECONVERGENT B1 ;  /* 0x0000000000017941 */ /* 0x000fea0003800200 */
.L_x_19351:
[----:B------:R-:W-:Y:S01]  /*13310*/  I2FP.F32.U32 R93, R92 ;  /* 0x0000005c005d7245 */ /* 0x000fe20000201000 */
[----:B-----5:R-:W-:Y:S01]  /*13320*/  HADD2.F32 R92, -RZ, R88.H0_H0 ;  /* 0x20000058ff5c7230 */ /* 0x020fe20000004100 */
[----:B------:R-:W-:Y:S01]  /*13330*/  ISETP.NE.AND P1, PT, R94, 0x1, PT ;  /* 0x000000015e00780c */ /* 0x000fe20003f25270 */
[----:B------:R-:W-:Y:S02]  /*13340*/  BSSY.RECONVERGENT B1, `(.L_x_19356) ;  /* 0x000004c000017945 */ /* 0x000fe40003800200 */
        /* <DEDUP_REMOVED lines=18> */
.L_x_19358:
        /* <DEDUP_REMOVED lines=13> */
.L_x_19360:
[----:B------:R-:W-:Y:S05]  /*13540*/  BSYNC.RECONVERGENT B2 ;  /* 0x0000000000027941 */ /* 0x000fea0003800200 */
.L_x_19359:
        /* <DEDUP_REMOVED lines=43> */
.L_x_19357:
[----:B------:R-:W-:Y:S05]  /*13800*/  BSYNC.RECONVERGENT B1 ;  /* 0x0000000000017941 */ /* 0x000fea0003800200 */
.L_x_19356:
        /* <DEDUP_REMOVED lines=21> */
.L_x_19363:
        /* <DEDUP_REMOVED lines=13> */
.L_x_19365:
[----:B------:R-:W-:Y:S05]  /*13a30*/  BSYNC.RECONVERGENT B2 ;  /* 0x0000000000027941 */ /* 0x000fea0003800200 */
.L_x_19364:
        /* <DEDUP_REMOVED lines=43> */
.L_x_19362:
[----:B------:R-:W-:Y:S05]  /*13cf0*/  BSYNC.RECONVERGENT B1 ;  /* 0x0000000000017941 */ /* 0x000fea0003800200 */
.L_x_19361:
        /* <DEDUP_REMOVED lines=21> */
.L_x_19368:
        /* <DEDUP_REMOVED lines=13> */
.L_x_19370:
[----:B------:R-:W-:Y:S05]  /*13f20*/  BSYNC.RECONVERGENT B2 ;  /* 0x0000000000027941 */ /* 0x000fea0003800200 */
.L_x_19369:
        /* <DEDUP_REMOVED lines=43> */
.L_x_19367:
[----:B------:R-:W-:Y:S05]  /*141e0*/  BSYNC.RECONVERGENT B1 ;  /* 0x0000000000017941 */ /* 0x000fea0003800200 */
.L_x_19366:
        /* <DEDUP_REMOVED lines=21> */
.L_x_19373:
        /* <DEDUP_REMOVED lines=13> */
.L_x_19375:
[----:B------:R-:W-:Y:S05]  /*14410*/  BSYNC.RECONVERGENT B2 ;  /* 0x0000000000027941 */ /* 0x000fea0003800200 */
.L_x_19374:
        /* <DEDUP_REMOVED lines=43> */
.L_x_19372:
[----:B------:R-:W-:Y:S05]  /*146d0*/  BSYNC.RECONVERGENT B1 ;  /* 0x0000000000017941 */ /* 0x000fea0003800200 */
.L_x_19371:
        /* <DEDUP_REMOVED lines=21> */
.L_x_19378:
        /* <DEDUP_REMOVED lines=13> */
.L_x_19380:
[----:B------:R-:W-:Y:S05]  /*14900*/  BSYNC.RECONVERGENT B2 ;  /* 0x0000000000027941 */ /* 0x000fea0003800200 */
.L_x_19379:
        /* <DEDUP_REMOVED lines=43> */
.L_x_19377:
[----:B------:R-:W-:Y:S05]  /*14bc0*/  BSYNC.RECONVERGENT B1 ;  /* 0x0000000000017941 */ /* 0x000fea0003800200 */
.L_x_19376:
        /* <DEDUP_REMOVED lines=21> */
.L_x_19383:
        /* <DEDUP_REMOVED lines=13> */
.L_x_19385:
[----:B------:R-:W-:Y:S05]  /*14df0*/  BSYNC.RECONVERGENT B2 ;  /* 0x0000000000027941 */ /* 0x000fea0003800200 */
.L_x_19384:
        /* <DEDUP_REMOVED lines=43> */
.L_x_19382:
[----:B------:R-:W-:Y:S05]  /*150b0*/  BSYNC.RECONVERGENT B1 ;  /* 0x0000000000017941 */ /* 0x000fea0003800200 */
.L_x_19381:
        /* <DEDUP_REMOVED lines=21> */
.L_x_19388:
        /* <DEDUP_REMOVED lines=15> */
.L_x_19390:
[----:B------:R-:W-:Y:S05]  /*15300*/  BSYNC.RECONVERGENT B2 ;  /* 0x0000000000027941 */ /* 0x000fea0003800200 */
.L_x_19389:
        /* <DEDUP_REMOVED lines=43> */
.L_x_19387:
[----:B------:R-:W-:Y:S05]  /*155c0*/  BSYNC.RECONVERGENT B1 ;  /* 0x0000000000017941 */ /* 0x000fea0003800200 */
.L_x_19386:
        /* <DEDUP_REMOVED lines=8> */
[----:B------:R-:W-:Y:S02]  /*15650*/  FSEL R16, R88, RZ, !P6 ;  /* 0x000000ff58107208 */ /* 0x000fe40007000000 */
[----:B------:R-:W-:Y:S02]  /*15660*/  PLOP3.LUT P6, PT, P6, PT, PT, 0x8, 0x80 ;  /* 0x000000000080781c */ /* 0x000fe400037ce170 */
[----:B------:R-:W-:Y:S02]  /*15670*/  F2FP.F16.F32.PACK_AB R88, R120, R111 ;  /* 0x0000006f7858723e */ /* 0x000fe400000000ff */
[----:B------:R-:W-:-:S09]  /*15680*/  F2FP.F16.F32.PACK_AB R91, R16, R129 ;  /* 0x00000081105b723e */ /* 0x000fd200000000ff */
.L_x_19350:
        /* <DEDUP_REMOVED lines=137> */
.L_x_19404:
        /* <DEDUP_REMOVED lines=9> */
[----:B------:R-:W1:Y:S01]  /*15fb0*/  LDC.64 R14, c[0x0][0x428] ;  /* 0x00010a00ff0e7b82 */ /* 0x000e620000000a00 */
        /* <DEDUP_REMOVED lines=20> */
[----:B--2---:R-:W-:Y:S01]  /*16100*/  FMUL.FTZ R90, R97, R90 ;  /* 0x0000005a615a7220 */ /* 0x004fe20000410000 */
[C---:B------:R-:W-:Y:S01]  /*16110*/  FADD.FTZ R112, -R136.reuse, R112 ;  /* 0x0000007088707221 */ /* 0x040fe20000010100 */
[----:B------:R-:W-:Y:S01]  /*16120*/  FADD.FTZ R104, -R136, R113 ;  /* 0x0000007188687221 */ /* 0x000fe20000010100 */
[----:B-1----:R-:W-:-:S04]  /*16130*/  IMAD.WIDE.U32 R10, R9, 0x10, R14 ;  /* 0x00000010090a7825 */ /* 0x002fc800078e000e */
[C---:B------:R-:W-:Y:S01]  /*16140*/  FMUL.FTZ R9, R97.reuse, R18 ;  /* 0x0000001261097220 */ /* 0x040fe20000410000 */
        /* <DEDUP_REMOVED lines=13> */
[----:B------:R-:W-:Y:S01]  /*16220*/  FMUL.FTZ R142, R97, R142 ;  /* 0x0000008e618e7220 */ /* 0x000fe20000410000 */
[----:B------:R-:W-:Y:S01]  /*16230*/  FFMA.FTZ R9, R9, R80, R48 ;  /* 0x0000005009097223 */ /* 0x000fe20000010030 */
[----:B------:R-:W-:Y:S01]  /*16240*/  FFMA.FTZ R16, R90, R81, R49 ;  /* 0x000000515a107223 */ /* 0x000fe20000010031 */
[C---:B------:R-:W-:Y:S01]  /*16250*/  FMUL.FTZ R19, R97.reuse, R148 ;  /* 0x0000009461137220 */ /* 0x040fe20000410000 */
[C---:B------:R-:W-:Y:S01]  /*16260*/  FMUL.FTZ R21, R97.reuse, R152 ;  /* 0x0000009861157220 */ /* 0x040fe20000410000 */
[----:B------:R0:W-:Y:S01]  /*16270*/  @!P0 STG.E desc[UR8][R88.64], R95 ;  /* 0x0000005f58008986 */ /* 0x0001e2000c101908 */
[----:B------:R-:W-:Y:S01]  /*16280*/  FMUL.FTZ R150, R97, R150 ;  /* 0x0000009661967220 */ /* 0x000fe20000410000 */
[----:B------:R-:W-:Y:S01]  /*16290*/  FFMA.FTZ R13, R13, R82, R50 ;  /* 0x000000520d0d7223 */ /* 0x000fe20000010032 */
[----:B------:R-:W-:Y:S01]  /*162a0*/  FFMA.FTZ R142, R142, R83, R51 ;  /* 0x000000538e8e7223 */ /* 0x000fe20000010033 */
[----:B------:R-:W-:-:S04]  /*162b0*/  IMAD.WIDE.U32 R90, R22, 0x10, R14 ;  /* 0x00000010165a7825 */ /* 0x000fc800078e000e */
[----:B------:R-:W-:Y:S01]  /*162c0*/  FFMA.FTZ R18, R19, R72, R40 ;  /* 0x0000004813127223 */ /* 0x000fe20000010028 */
[----:B------:R-:W-:Y:S01]  /*162d0*/  FMUL.FTZ R130, R97, R130 ;  /* 0x0000008261827220 */ /* 0x000fe20000410000 */
[----:B------:R-:W-:Y:S01]  /*162e0*/  FFMA.FTZ R19, R21, R74, R42 ;  /* 0x0000004a15137223 */ /* 0x000fe2000001002a */
[----:B------:R-:W-:-:S04]  /*162f0*/  IMAD.WIDE.U32 R92, R121, 0x10, R14 ;  /* 0x00000010795c7825 */ /* 0x000fc800078e000e */
[----:B------:R-:W-:Y:S01]  /*16300*/  FFMA.FTZ R21, R150, R73, R41 ;  /* 0x0000004996157223 */ /* 0x000fe20000010029 */
[C---:B------:R-:W-:Y:S01]  /*16310*/  FMUL.FTZ R23, R97.reuse, R104 ;  /* 0x0000006861177220 */ /* 0x040fe20000410000 */
[----:B------:R-:W-:Y:S01]  /*16320*/  FMUL.FTZ R99, R97, R134 ;  /* 0x0000008661637220 */ /* 0x000fe20000410000 */
[----:B0-----:R-:W-:Y:S01]  /*16330*/  IMAD.WIDE.U32 R88, R109, 0x10, R14 ;  /* 0x000000106d587825 */ /* 0x001fe200078e000e */
[----:B------:R-:W-:-:S03]  /*16340*/  F2FP.F16.F32.PACK_AB R14, R16, R9 ;  /* 0x00000009100e723e */ /* 0x000fc600000000ff */
[C---:B------:R-:W-:Y:S01]  /*16350*/  FMUL.FTZ R9, R97.reuse, R126 ;  /* 0x0000007e61097220 */ /* 0x040fe20000410000 */
[----:B------:R-:W-:Y:S01]  /*16360*/  F2FP.F16.F32.PACK_AB R15, R142, R13 ;  /* 0x0000000d8e0f723e */ /* 0x000fe200000000ff */
[----:B------:R-:W0:Y:S01]  /*16370*/  @!P0 LDC.64 R126, c[0x0][0x3c8] ;  /* 0x0000f200ff7e8b82 */ /* 0x000e220000000a00 */
[C---:B------:R-:W-:Y:S01]  /*16380*/  FMUL.FTZ R16, R97.reuse, R12 ;  /* 0x0000000c61107220 */ /* 0x040fe20000410000 */
[----:B------:R-:W-:Y:S01]  /*16390*/  FMUL.FTZ R13, R97, R132 ;  /* 0x00000084610d7220 */ /* 0x000fe20000410000 */
[----:B------:R-:W-:Y:S01]  /*163a0*/  FFMA.FTZ R9, R9, R84, R52 ;  /* 0x0000005409097223 */ /* 0x000fe20000010034 */
[----:B------:R-:W-:Y:S01]  /*163b0*/  FFMA.FTZ R12, R130, R85, R53 ;  /* 0x00000055820c7223 */ /* 0x000fe20000010035 */
[----:B------:R-:W-:Y:S01]  /*163c0*/  F2FP.F16.F32.PACK_AB R18, R21, R18 ;  /* 0x000000121512723e */ /* 0x000fe200000000ff */
[----:B------:R-:W-:Y:S01]  /*163d0*/  FMUL.FTZ R21, R97, R108 ;  /* 0x0000006c61157220 */ /* 0x000fe20000410000 */
        /* <DEDUP_REMOVED lines=8> */
[----:B------:R-:W1:Y:S01]  /*16460*/  LDC.64 R104, c[0x0][0x380] ;  /* 0x0000e000ff687b82 */ /* 0x000e620000000a00 */
[----:B------:R-:W-:Y:S01]  /*16470*/  FFMA.FTZ R20, R21, R68, R36 ;  /* 0x0000004415147223 */ /* 0x000fe20000010024 */
        /* <DEDUP_REMOVED lines=16> */
[----:B------:R-:W-:Y:S01]  /*16580*/  FMUL.FTZ R136, R97, R136 ;  /* 0x0000008861887220 */ /* 0x000fe20000410000 */
        /* <DEDUP_REMOVED lines=22> */
[----:B------:R-:W-:Y:S01]  /*166f0*/  F2FP.F16.F32.PACK_AB R17, R146, R17 ;  /* 0x000000119211723e */ /* 0x000fe200000000ff */
[----:B-1----:R-:W-:Y:S01]  /*16700*/  IMAD R5, R104, 0x4, R5 ;  /* 0x0000000468057824 */ /* 0x002fe200078e0205 */
[----:B------:R-:W-:Y:S01]  /*16710*/  F2FP.F16.F32.PACK_AB R23, R138, R23 ;  /* 0x000000178a17723e */ /* 0x000fe200000000ff */
[----:B------:R0:W-:Y:S01]  /*16720*/  @!P0 STG.E desc[UR8][R126.64], R97 ;  /* 0x000000617e008986 */ /* 0x0001e2000c101908 */
[----:B------:R-:W-:Y:S02]  /*16730*/  F2FP.F16.F32.PACK_AB R21, R106, R21 ;  /* 0x000000156a15723e */ /* 0x000fe400000000ff */
[----:B------:R-:W-:Y:S01]  /*16740*/  F2FP.F16.F32.PACK_AB R103, R136, R101 ;  /* 0x000000658867723e */ /* 0x000fe200000000ff */
[----:B------:R0:W-:Y:S01]  /*16750*/  STG.E.128 desc[UR8][R10.64], R12 ;  /* 0x0000000c0a007986 */ /* 0x0001e2000c101d08 */
[----:B------:R-:W-:Y:S02]  /*16760*/  F2FP.F16.F32.PACK_AB R102, R94, R99 ;  /* 0x000000635e66723e */ /* 0x000fe400000000ff */
[----:B------:R-:W-:Y:S01]  /*16770*/  F2FP.F16.F32.PACK_AB R101, R128, R95 ;  /* 0x0000005f8065723e */ /* 0x000fe200000000ff */
[----:B------:R0:W-:Y:S01]  /*16780*/  STG.E.128 desc[UR8][R90.64], R16 ;  /* 0x000000105a007986 */ /* 0x0001e2000c101d08 */
[----:B------:R-:W-:-:S02]  /*16790*/  F2FP.F16.F32.PACK_AB R100, R100, R9 ;  /* 0x000000096464723e */ /* 0x000fc400000000ff */
[----:B------:R-:W-:Y:S01]  /*167a0*/  ISETP.GE.AND P0, PT, R5, R105, PT ;  /* 0x000000690500720c */ /* 0x000fe20003f06270 */
[----:B------:R0:W-:Y:S04]  /*167b0*/  STG.E.128 desc[UR8][R88.64], R20 ;  /* 0x0000001458007986 */ /* 0x0001e8000c101d08 */
[----:B------:R0:W-:Y:S08]  /*167c0*/  STG.E.128 desc[UR8][R92.64], R100 ;  /* 0x000000645c007986 */ /* 0x0001f0000c101d08 */
[----:B------:R-:W-:Y:S05]  /*167d0*/  @!P0 BRA `(.L_x_19392) ;  /* 0xfffffea000bc8947 */ /* 0x000fea000383ffff */
[----:B------:R-:W-:Y:S05]  /*167e0*/  BSYNC B0 ;  /* 0x0000000000007941 */ /* 0x000fea0003800000 */
.L_x_19063:
[----:B------:R-:W-:Y:S05]  /*167f0*/  EXIT ;  /* 0x000000000000794d */ /* 0x000fea0003800000 */
.L_x_19391:
        /* <DEDUP_REMOVED lines=8> */
.L_x_19394:
[----:B------:R-:W-:Y:S05]  /*16880*/  BSYNC B1 ;  /* 0x0000000000017941 */ /* 0x000fea0003800000 */
.L_x_19393:
        /* <DEDUP_REMOVED lines=9> */
.L_x_19395:
[----:B------:R-:W-:Y:S02]  /*16920*/  IMAD.MOV.U32 R105, RZ, RZ, 0x4 ;  /* 0x00000004ff697424 */ /* 0x000fe400078e00ff */
[----:B------:R-:W-:-:S04]  /*16930*/  IMAD.MOV.U32 R14, RZ, RZ, R102 ;  /* 0x000000ffff0e7224 */ /* 0x000fc800078e0066 */
[----:B------:R-:W-:-:S05]  /*16940*/  FADD.FTZ R88, R15, R14 ;  /* 0x0000000e0f587221 */ /* 0x000fca0000010000 */
[----:B------:R-:W-:-:S07]  /*16950*/  MOV R104, R88 ;  /* 0x0000005800687202 */ /* 0x000fce0000000f00 */
[----:B------:R-:W-:Y:S05]  /*16960*/  WARPSYNC.COLLECTIVE R103, `(.L_x_19396) ;  /* 0x0000000067087348 */ /* 0x000fea0003c00000 */
[----:B------:R0:W1:Y:S02]  /*16970*/  SHFL.BFLY P1, R102, R104, R105, R110 ;  /* 0x0c00006968667389 */ /* 0x000064000002006e */
[----:B01----:R-:W-:Y:S05]  /*16980*/  ENDCOLLECTIVE ;  /* 0x000000000000791b */ /* 0x003fea0003800000 */
.L_x_19396:
[----:B------:R-:W-:Y:S01]  /*16990*/  HFMA2 R105, -RZ, RZ, 0, 4.76837158203125e-07 ;  /* 0x00000008ff697431 */ /* 0x000fe200000001ff */
[----:B------:R-:W-:-:S05]  /*169a0*/  MOV R89, R102 ;  /* 0x0000006600597202 */ /* 0x000fca0000000f00 */
[----:B------:R-:W-:-:S04]  /*169b0*/  FADD.FTZ R89, R88, R89 ;  /* 0x0000005958597221 */ /* 0x000fc80000010000 */
[----:B------:R-:W-:-:S07]  /*169c0*/  IMAD.MOV.U32 R104, RZ, RZ, R89 ;  /* 0x000000ffff687224 */ /* 0x000fce00078e0059 */
[----:B------:R-:W-:Y:S05]  /*169d0*/  WARPSYNC.COLLECTIVE R103, `(.L_x_19397) ;  /* 0x0000000067087348 */ /* 0x000fea0003c00000 */
[----:B------:R0:W1:Y:S02]  /*169e0*/  SHFL.BFLY P1, R102, R104, R105, R110 ;  /* 0x0c00006968667389 */ /* 0x000064000002006e */
[----:B01----:R-:W-:Y:S05]  /*169f0*/  ENDCOLLECTIVE ;  /* 0x000000000000791b */ /* 0x003fea0003800000 */
.L_x_19397:
        /* <DEDUP_REMOVED lines=8> */
.L_x_19398:
        /* <DEDUP_REMOVED lines=72> */
.L_x_19399:
[----:B------:R-:W-:Y:S02]  /*16f00*/  IMAD.MOV.U32 R105, RZ, RZ, 0x2 ;  /* 0x00000002ff697424 */ /* 0x000fe400078e00ff */
[----:B------:R-:W-:-:S04]  /*16f10*/  IMAD.MOV.U32 R88, RZ, RZ, R102 ;  /* 0x000000ffff587224 */ /* 0x000fc800078e0066 */
[----:B------:R-:W-:-:S05]  /*16f20*/  FADD.FTZ R88, R13, R88 ;  /* 0x000000580d587221 */ /* 0x000fca0000010000 */
[----:B------:R-:W-:-:S07]  /*16f30*/  MOV R104, R88 ;  /* 0x0000005800687202 */ /* 0x000fce0000000f00 */
[----:B------:R-:W-:Y:S05]  /*16f40*/  WARPSYNC.COLLECTIVE R103, `(.L_x_19400) ;  /* 0x0000000067087348 */ /* 0x000fea0003c00000 */
[----:B------:R0:W1:Y:S02]  /*16f50*/  SHFL.BFLY P1, R102, R104, R105, R110 ;  /* 0x0c00006968667389 */ /* 0x000064000002006e */
[----:B01----:R-:W-:Y:S05]  /*16f60*/  ENDCOLLECTIVE ;  /* 0x000000000000791b */ /* 0x003fea0003800000 */
.L_x_19400:
[----:B------:R-:W-:Y:S01]  /*16f70*/  HFMA2 R105, -RZ, RZ, 0, 2.384185791015625e-07 ;  /* 0x00000004ff697431 */ /* 0x000fe200000001ff */
[----:B------:R-:W-:-:S05]  /*16f80*/  MOV R15, R102 ;  /* 0x00000066000f7202 */ /* 0x000fca0000000f00 */
[----:B------:R-:W-:-:S04]  /*16f90*/  FADD.FTZ R15, R88, R15 ;  /* 0x0000000f580f7221 */ /* 0x000fc80000010000 */
[----:B------:R-:W-:-:S07]  /*16fa0*/  IMAD.MOV.U32 R104, RZ, RZ, R15 ;  /* 0x000000ffff687224 */ /* 0x000fce00078e000f */
[----:B------:R-:W-:Y:S05]  /*16fb0*/  WARPSYNC.COLLECTIVE R103, `(.L_x_19401) ;  /* 0x0000000067087348 */ /* 0x000fea0003c00000 */
[----:B------:R0:W1:Y:S02]  /*16fc0*/  SHFL.BFLY P1, R102, R104, R105, R110 ;  /* 0x0c00006968667389 */ /* 0x000064000002006e */
[----:B01----:R-:W-:Y:S05]  /*16fd0*/  ENDCOLLECTIVE ;  /* 0x000000000000791b */ /* 0x003fea0003800000 */
.L_x_19401:
[----:B------:R-:W-:Y:S02]  /*16fe0*/  IMAD.MOV.U32 R105, RZ, RZ, 0x8 ;  /* 0x00000008ff697424 */ /* 0x000fe400078e00ff */
[----:B------:R-:W-:-:S04]  /*16ff0*/  IMAD.MOV.U32 R90, RZ, RZ, R102 ;  /* 0x000000ffff5a7224 */ /* 0x000fc800078e0066 */
[----:B------:R-:W-:-:S05]  /*17000*/  FADD.FTZ R90, R15, R90 ;  /* 0x0000005a0f5a7221 */ /* 0x000fca0000010000 */
[----:B------:R-:W-:-:S07]  /*17010*/  MOV R104, R90 ;  /* 0x0000005a00687202 */ /* 0x000fce0000000f00 */
[----:B------:R-:W-:Y:S05]  /*17020*/  WARPSYNC.COLLECTIVE R103, `(.L_x_19402) ;  /* 0x0000000067087348 */ /* 0x000fea0003c00000 */
[----:B------:R0:W1:Y:S02]  /*17030*/  SHFL.BFLY P1, R102, R104, R105, R110 ;  /* 0x0c00006968667389 */ /* 0x000064000002006e */
[----:B01----:R-:W-:Y:S05]  /*17040*/  ENDCOLLECTIVE ;  /* 0x000000000000791b */ /* 0x003fea0003800000 */
.L_x_19402:
[----:B------:R-:W-:Y:S01]  /*17050*/  HFMA2 R105, -RZ, RZ, 0, 9.5367431640625e-07 ;  /* 0x00000010ff697431 */ /* 0x000fe200000001ff */
[----:B------:R-:W-:-:S05]  /*17060*/  MOV R89, R102 ;  /* 0x0000006600597202 */ /* 0x000fca0000000f00 */
[----:B------:R-:W-:-:S04]  /*17070*/  FADD.FTZ R91, R90, R89 ;  /* 0x000000595a5b7221 */ /* 0x000fc80000010000 */
[----:B------:R-:W-:-:S07]  /*17080*/  IMAD.MOV.U32 R104, RZ, RZ, R91 ;  /* 0x000000ffff687224 */ /* 0x000fce00078e005b */
[----:B------:R-:W-:Y:S05]  /*17090*/  WARPSYNC.COLLECTIVE R103, `(.L_x_19403) ;  /* 0x0000000067087348 */ /* 0x000fea0003c00000 */
[----:B------:R0:W1:Y:S02]  /*170a0*/  SHFL.BFLY P1, R102, R104, R105, R110 ;  /* 0x0c00006968667389 */ /* 0x000064000002006e */
[----:B01----:R-:W-:Y:S05]  /*170b0*/  ENDCOLLECTIVE ;  /* 0x000000000000791b */ /* 0x003fea0003800000 */
.L_x_19403:
[----:B------:R-:W-:Y:S05]  /*170c0*/  BRA `(.L_x_19404) ;  /* 0xffffffec00947947 */ /* 0x000fea000383ffff */
.L_x_19405:
        /* <DEDUP_REMOVED lines=11> */
.L_x_37317:


//--------------------- .text._ZN10layer_norm13ln_fwd_kernelINS_13Kernel_traitsIf6__halfS2_S2_fjLj1024ELj1ELj4ELj1ELj16ENS_18Kernel_traits_baseILj1024EfS2_S2_S2_fjLj128EEEEELb1ELb0ELb1ELb0EEEvNS_9FwdParamsE --------------------------
	.section	.text._ZN10layer_norm13ln_fwd_kernelINS_13Kernel_traitsIf6__halfS2_S2_fjLj1024ELj1ELj4ELj1ELj16ENS_18Kernel_traits_baseILj1024EfS2_S2_S2_fjLj128EEEEELb1ELb0ELb1ELb0EEEvNS_9FwdParamsE,"ax",@progbits
	.align	128
        .global         _ZN10layer_norm13ln_fwd_kernelINS_13Kernel_traitsIf6__halfS2_S2_fjLj1024ELj1ELj4ELj1ELj16ENS_18Kernel_traits_baseILj1024EfS2_S2_S2_fjLj128EEEEELb1ELb0ELb1ELb0EEEvNS_9FwdParamsE
        .type           _ZN10layer_norm13ln_fwd_kernelINS_13Kernel_traitsIf6__halfS2_S2_fjLj1024ELj1ELj4ELj1ELj16ENS_18Kernel_traits_baseILj1024EfS2_S2_S2_fjLj128EEEEELb1ELb0ELb1ELb0EEEvNS_9FwdParamsE,@function
        .size           _ZN10layer_norm13ln_fwd_kernelINS_13Kernel_traitsIf6__halfS2_S2_fjLj1024ELj1ELj4ELj1ELj16ENS_18Kernel_traits_baseILj1024EfS2_S2_S2_fjLj128EEEEELb1ELb0ELb1ELb0EEEvNS_9FwdParamsE,(.L_x_37318 - _ZN10layer_norm13ln_fwd_kernelINS_13Kernel_traitsIf6__halfS2_S2_fjLj1024ELj1ELj4ELj1ELj16ENS_18Kernel_traits_baseILj1024EfS2_S2_S2_fjLj128EEEEELb1ELb0ELb1ELb0EEEvNS_9FwdParamsE)
        .other          _ZN10layer_norm13ln_fwd_kernelINS_13Kernel_traitsIf6__halfS2_S2_fjLj1024ELj1ELj4ELj1ELj16ENS_18Kernel_traits_baseILj1024EfS2_S2_S2_fjLj128EEEEELb1ELb0ELb1ELb0EEEvNS_9FwdParamsE,@"STO_CUDA_ENTRY STV_DEFAULT"
_ZN10layer_norm13ln_fwd_kernelINS_13Kernel_traitsIf6__halfS2_S2_fjLj1024ELj1ELj4ELj1ELj16ENS_18Kernel_traits_baseILj1024EfS2_S2_S2_fjLj128EEEEELb1ELb0ELb1ELb0EEEvNS_9FwdParamsE:
.text._ZN10layer_norm13ln_fwd_kernelINS_13Kernel_traitsIf6__halfS2_S2_fjLj1024ELj1ELj4ELj1ELj16ENS_18Kernel_traits_baseILj1024EfS2_S2_S2_fjLj128EEEEELb1ELb0ELb1ELb0EEEvNS_9FwdParamsE:
        /* <DEDUP_REMOVED lines=98> */
.L_x_19407:
        /* <DEDUP_REMOVED lines=40> */
.L_x_19408:
[----:B------:R-:W-:Y:S05]  /*08a0*/  BSYNC.RECONVERGENT B0 ;  /* 0x0000000000007941 */ /* 0x000fea0003800200 */
.L_x_19406:
        /* <DEDUP_REMOVED lines=71> */
.L_x_19897:
        /* <DEDUP_REMOVED lines=26> */
.L_x_19413:
[----:B------:R-:W-:Y:S05]  /*0ec0*/  BSYNC.RECONVERGENT B2 ;  /* 0x0000000000027941 */ /* 0x000fea0003800200 */
.L_x_19412:
        /* <DEDUP_REMOVED lines=28> */
.L_x_19419:
        /* <DEDUP_REMOVED lines=13> */
.L_x_19421:
[----:B------:R-:W-:Y:S05]  /*1160*/  BSYNC.RECONVERGENT B4 ;  /* 0x0000000000047941 */ /* 0x000fea0003800200 */
.L_x_19420:
        /* <DEDUP_REMOVED lines=41> */
.L_x_19418:
[----:B------:R-:W-:Y:S05]  /*1400*/  BSYNC.RECONVERGENT B3 ;  /* 0x0000000000037941 */ /* 0x000fea0003800200 */
.L_x_19417:
        /* <DEDUP_REMOVED lines=11> */
.L_x_19416:
[----:B------:R-:W-:Y:S05]  /*14c0*/  BSYNC.RECONVERGENT B2 ;  /* 0x0000000000027941 */ /* 0x000fea0003800200 */
.L_x_19415:
        /* <DEDUP_REMOVED lines=22> */
.L_x_19426:
        /* <DEDUP_REMOVED lines=13> */
.L_x_19428:
[----:B------:R-:W-:Y:S05]  /*1700*/  BSYNC.RECONVERGENT B4 ;  /* 0x0000000000047941 */ /* 0x000fea0003800200 */
.L_x_19427:
        /* <DEDUP_REMOVED lines=42> */
.L_x_19425:
[----:B------:R-:W-:Y:S05]  /*19b0*/  BSYNC.RECONVERGENT B3 ;  /* 0x0000000000037941 */ /* 0x000fea0003800200 */
.L_x_19424:
        /* <DEDUP_REMOVED lines=11> */
.L_x_19423:
[----:B------:R-:W-:Y:S05]  /*1a70*/  BSYNC.RECONVERGENT B2 ;  /* 0x0000000000027941 */ /* 0x000fea0003800200 */
.L_x_19422:
        /* <DEDUP_REMOVED lines=22> */
.L_x_19433:
        /* <DEDUP_REMOVED lines=13> */
.L_x_19435:
[----:B------:R-:W-:Y:S05]  /*1cb0*/  BSYNC.RECONVERGENT B4 ;  /* 0x0000000000047941 */ /* 0x000fea0003800200 */
.L_x_19434:
        /* <DEDUP_REMOVED lines=42> */
.L_x_19432:
[----:B------:R-:W-:Y:S05]  /*1f60*/  BSYNC.RECONVERGENT B3 ;  /* 0x0000000000037941 */ /* 0x000fea0003800200 */
.L_x_19431:
        /* <DEDUP_REMOVED lines=11> */
.L_x_19430:
[----:B------:R-:W-:Y:S05]  /*2020*/  BSYNC.RECONVERGENT B2 ;  /* 0x0000000000027941 */ /* 0x000fea0003800200 */
.L_x_19429:
        /* <DEDUP_REMOVED lines=22> */
.L_x_19440:
        /* <DEDUP_REMOVED lines=13> */
.L_x_19442:
[----:B------:R-:W-:Y:S05]  /*2260*/  BSYNC.RECONVERGENT B4 ;  /* 0x0000000000047941 */ /* 0x000fea0003800200 */
.L_x_19441:
        /* <DEDUP_REMOVED lines=41> */
.L_x_19439:
[----:B------:R-:W-:Y:S05]  /*2500*/  BSYNC.RECONVERGENT B3 ;  /* 0x0000000000037941 */ /* 0x000fea0003800200 */
.L_x_19438:
        /* <DEDUP_REMOVED lines=11> */
.L_x_19437:
[----:B------:R-:W-:Y:S05]  /*25c0*/  BSYNC.RECONVERGENT B2 ;  /* 0x0000000000027941 */ /* 0x000fea0003800200 */
.L_x_19436:
        /* <DEDUP_REMOVED lines=22> */
.L_x_19447:
        /* <DEDUP_REMOVED lines=13> */
.L_x_19449:
[----:B------:R-:W-:Y:S05]  /*2800*/  BSYNC.RECONVERGENT B4 ;  /* 0x0000000000047941 */ /* 0x000fea0003800200 */
.L_x_19448:
        /* <DEDUP_REMOVED lines=42> */
.L_x_19446:
[----:B------:R-:W-:Y:S05]  /*2ab0*/  BSYNC.RECONVERGENT B3 ;  /* 0x0000000000037941 */ /* 0x000fea0003800200 */
.L_x_19445:
        /* <DEDUP_REMOVED lines=11> */
.L_x_19444:
[----:B------:R-:W-:Y:S05]  /*2b70*/  BSYNC.RECONVERGENT B2 ;  /* 0x0000000000027941 */ /* 0x000fea0003800200 */
.L_x_19443:
        /* <DEDUP_REMOVED lines=22> */
.L_x_19454:
        /* <DEDUP_REMOVED lines=13> */
.L_x_19456:
[----:B------:R-:W-:Y:S05]  /*2db0*/  BSYNC.RECONVERGENT B4 ;  /* 0x0000000000047941 */ /* 0x000fea0003800200 */
.L_x_19455:
        /* <DEDUP_REMOVED lines=42> */
.L_x_19453:
[----:B------:R-:W-:Y:S05]  /*3060*/  BSYNC.RECONVERGENT B3 ;  /* 0x0000000000037941 */ /* 0x000fea0003800200 */
.L_x_19452:
        /* <DEDUP_REMOVED lines=11> */
.L_x_19451:
[----:B------:R-:W-:Y:S05]  /*3120*/  BSYNC.RECONVERGENT B2 ;  /* 0x0000000000027941 */ /* 0x000fea0003800200 */
.L_x_19450:
        /* <DEDUP_REMOVED lines=22> */
.L_x_19461:
        /* <DEDUP_REMOVED lines=13> */
.L_x_19463:
[----:B------:R-:W-:Y:S05]  /*3360*/  BSYNC.RECONVERGENT B4 ;  /* 0x0000000000047941 */ /* 0x000fea0003800200 */
.L_x_19462:
        /* <DEDUP_REMOVED lines=41> */
.L_x_19460:
[----:B------:R-:W-:Y:S05]  /*3600*/  BSYNC.RECONVERGENT B3 ;  /* 0x0000000000037941 */ /* 0x000fea0003800200 */
.L_x_19459:
        /* <DEDUP_REMOVED lines=11> */
.L_x_19458:
[----:B------:R-:W-:Y:S05]  /*36c0*/  BSYNC.RECONVERGENT B2 ;  /* 0x0000000000027941 */ /* 0x000fea0003800200 */
.L_x_19457:
        /* <DEDUP_REMOVED lines=22> */
.L_x_19468:
        /* <DEDUP_REMOVED lines=13> */
.L_x_19470:
[----:B------:R-:W-:Y:S05]  /*3900*/  BSYNC.RECONVERGENT B4 ;  /* 0x0000000000047941 */ /* 0x000fea0003800200 */
.L_x_19469:
        /* <DEDUP_REMOVED lines=42> */
.L_x_19467:
[----:B------:R-:W-:Y:S05]  /*3bb0*/  BSYNC.RECONVERGENT B3 ;  /* 0x0000000000037941 */ /* 0x000fea0003800200 */
.L_x_19466:
        /* <DEDUP_REMOVED lines=11> */
.L_x_19465:
[----:B------:R-:W-:Y:S05]  /*3c70*/  BSYNC.RECONVERGENT B2 ;  /* 0x0000000000027941 */ /* 0x000fea0003800200 */
.L_x_19464:
[----:B------:R-:W-:Y:S02]  /*3c80*/  F2FP.F16.F32.PACK_AB R95, RZ, R121 ;  /* 0x00000079ff5f723e */ /* 0x000fe400000000ff */
[----:B------:R-:W-:Y:S02]  /*3c90*/  PRMT R94, R136, 0x5410, R94 ;  /* 0x00005410885e7816 */ /* 0x000fe4000000005e */
[----:B------:R-:W-:Y:S02]  /*3ca0*/  PRMT R93, R133, 0x5410, R135 ;  /* 0x00005410855d7816 */ /* 0x000fe40000000087 */
[----:B------:R-:W-:Y:S02]  /*3cb0*/  PRMT R92, R131, 0x5410, R132 ;  /* 0x00005410835c7816 */ /* 0x000fe40000000084 */
[----:B------:R-:W-:Y:S01]  /*3cc0*/  PRMT R95, R134, 0x5410, R95 ;  /* 0x00005410865f7816 */ /* 0x000fe2000000005f */
[----:B------:R-:W-:Y:S06]  /*3cd0*/  BRA `(.L_x_19471) ;  /* 0x0000002800bc7947 */ /* 0x000fec0003800000 */
.L_x_19414:
        /* <DEDUP_REMOVED lines=21> */
.L_x_19476:
        /* <DEDUP_REMOVED lines=13> */
.L_x_19478:
[----:B------:R-:W-:Y:S05]  /*3f00*/  BSYNC.RECONVERGENT B4 ;  /* 0x0000000000047941 */ /* 0x000fea0003800200 */
.L_x_19477:
        /* <DEDUP_REMOVED lines=41> */
.L_x_19475:
[----:B------:R-:W-:Y:S05]  /*41a0*/  BSYNC.RECONVERGENT B3 ;  /* 0x0000000000037941 */ /* 0x000fea0003800200 */
.L_x_19474:
        /* <DEDUP_REMOVED lines=9> */
.L_x_19473:
[----:B------:R-:W-:Y:S05]  /*4240*/  BSYNC.RECONVERGENT B2 ;  /* 0x0000000000027941 */ /* 0x000fea0003800200 */
.L_x_19472:
        /* <DEDUP_REMOVED lines=18> */
.L_x_19483:
        /* <DEDUP_REMOVED lines=13> */
.L_x_19485:
[----:B------:R-:W-:Y:S05]  /*4440*/  BSYNC.RECONVERGENT B4 ;  /* 0x0000000000047941 */ /* 0x000fea0003800200 */
.L_x_19484:
        /* <DEDUP_REMOVED lines=42> */
.L_x_19482:
[----:B------:R-:W-:Y:S05]  /*46f0*/  BSYNC.RECONVERGENT B3 ;  /* 0x0000000000037941 */ /* 0x000fea0003800200 */
.L_x_19481:
        /* <DEDUP_REMOVED lines=9> */
.L_x_19480:
[----:B------:R-:W-:Y:S05]  /*4790*/  BSYNC.RECONVERGENT B2 ;  /* 0x0000000000027941 */ /* 0x000fea0003800200 */
.L_x_19479:
        /* <DEDUP_REMOVED lines=18> */
.L_x_19490:
        /* <DEDUP_REMOVED lines=13> */
.L_x_19492:
[----:B------:R-:W-:Y:S05]  /*4990*/  BSYNC.RECONVERGENT B4 ;  /* 0x0000000000047941 */ /* 0x000fea0003800200 */
.L_x_19491:
        /* <DEDUP_REMOVED lines=42> */
.L_x_19489:
[----:B------:R-:W-:Y:S05]  /*4c40*/  BSYNC.RECONVERGENT B3 ;  /* 0x0000000000037941 */ /* 0x000fea0003800200 */
.L_x_19488:
        /* <DEDUP_REMOVED lines=9> */
.L_x_19487:
[----:B------:R-:W-:Y:S05]  /*4ce0*/  BSYNC.RECONVERGENT B2 ;  /* 0x0000000000027941 */ /* 0x000fea0003800200 */
.L_x_19486:
        /* <DEDUP_REMOVED lines=18> */
.L_x_19497:
        /* <DEDUP_REMOVED lines=13> */
.L_x_19499:
[----:B------:R-:W-:Y:S05]  /*4ee0*/  BSYNC.RECONVERGENT B4 ;  /* 0x0000000000047941 */ /* 0x000fea0003800200 */
.L_x_19498:
        /* <DEDUP_REMOVED lines=42> */
.L_x_19496:
[----:B------:R-:W-:Y:S05]  /*5190*/  BSYNC.RECONVERGENT B3 ;  /* 0x0000000000037941 */ /* 0x000fea0003800200 */
.L_x_19495:
        /* <DEDUP_REMOVED lines=9> */
.L_x_19494:
[----:B------:R-:W-:Y:S05]  /*5230*/  BSYNC.RECONVERGENT B2 ;  /* 0x0000000000027941 */ /* 0x000fea0003800200 */
.L_x_19493:
        /* <DEDUP_REMOVED lines=18> */
.L_x_19504:
        /* <DEDUP_REMOVED lines=13> */
.L_x_19506:
[----:B------:R-:W-:Y:S05]  /*5430*/  BSYNC.RECONVERGENT B4 ;  /* 0x0000000000047941 */ /* 0x000fea0003800200 */
.L_x_19505:
        /* <DEDUP_REMOVED lines=42> */
.L_x_19503:
[----:B------:R-:W-:Y:S05]  /*56e0*/  BSYNC.RECONVERGENT B3 ;  /* 0x0000000000037941 */ /* 0x000fea0003800200 */
.L_x_19502:
        /* <DEDUP_REMOVED lines=9> */
.L_x_19501:
[----:B------:R-:W-:Y:S05]  /*5780*/  BSYNC.RECONVERGENT B2 ;  /* 0x0000000000027941 */ /* 0x000fea0003800200 */
.L_x_19500:
        /* <DEDUP_REMOVED lines=18> */
.L_x_19511:
        /* <DEDUP_REMOVED lines=13> */
.L_x_19513:
[----:B------:R-:W-:Y:S05]  /*5980*/  BSYNC.RECONVERGENT B4 ;  /* 0x0000000000047941 */ /* 0x000fea0003800200 */
.L_x_19512:
        /* <DEDUP_REMOVED lines=42> */
.L_x_19510:
[----:B------:R-:W-:Y:S05]  /*5c30*/  BSYNC.RECONVERGENT B3 ;  /* 0x0000000000037941 */ /* 0x000fea0003800200 */
.L_x_19509:
        /* <DEDUP_REMOVED lines=9> */
.L_x_19508:
[----:B------:R-:W-:Y:S05]  /*5cd0*/  BSYNC.RECONVERGENT B2 ;  /* 0x0000000000027941 */ /* 0x000fea0003800200 */
.L_x_19507:
        /* <DEDUP_REMOVED lines=18> */
.L_x_19518:
        /* <DEDUP_REMOVED lines=13> */
.L_x_19520:
[----:B------:R-:W-:Y:S05]  /*5ed0*/  BSYNC.RECONVERGENT B4 ;  /* 0x0000000000047941 */ /* 0x000fea0003800200 */
.L_x_19519:
        /* <DEDUP_REMOVED lines=42> */
.L_x_19517:
[----:B------:R-:W-:Y:S05]  /*6180*/  BSYNC.RECONVERGENT B3 ;  /* 0x0000000000037941 */ /* 0x000fea0003800200 */
.L_x_19516:
        /* <DEDUP_REMOVED lines=9> */
.L_x_19515:
[----:B------:R-:W-:Y:S05]  /*6220*/  BSYNC.RECONVERGENT B2 ;  /* 0x0000000000027941 */ /* 0x000fea0003800200 */
.L_x_19514:
        /* <DEDUP_REMOVED lines=18> */
.L_x_19525:
        /* <DEDUP_REMOVED lines=13> */
.L_x_19527:
[----:B------:R-:W-:Y:S05]  /*6420*/  BSYNC.RECONVERGENT B4 ;  /* 0x0000000000047941 */ /* 0x000fea0003800200 */
.L_x_19526:
        /* <DEDUP_REMOVED lines=42> */
.L_x_19524:
[----:B------:R-:W-:Y:S05]  /*66d0*/  BSYNC.RECONVERGENT B3 ;  /* 0x0000000000037941 */ /* 0x000fea0003800200 */
.L_x_19523:
        /* <DEDUP_REMOVED lines=9> */
.L_x_19522:
[----:B------:R-:W-:Y:S05]  /*6770*/  BSYNC.RECONVERGENT B2 ;  /* 0x0000000000027941 */ /* 0x000fea0003800200 */
.L_x_19521:
[----:B------:R-:W-:Y:S02]  /*6780*/  F2FP.F16.F32.PACK_AB R95, RZ, R121 ;  /* 0x00000079ff5f723e */ /* 0x000fe400000000ff */
[----:B------:R-:W-:Y:S02]  /*6790*/  PRMT R94, R134, 0x5410, R135 ;  /* 0x00005410865e7816 */ /* 0x000fe40000000087 */
[----:B------:R-:W-:Y:S02]  /*67a0*/  PRMT R93, R132, 0x5410, R133 ;  /* 0x00005410845d7816 */ /* 0x000fe40000000085 */
[----:B------:R-:W-:Y:S02]  /*67b0*/  PRMT R92, R131, 0x5410, R125 ;  /* 0x00005410835c7816 */ /* 0x000fe4000000007d */
[----:B------:R-:W-:-:S07]  /*67c0*/  PRMT R95, R124, 0x5410, R95 ;  /* 0x000054107c5f7816 */ /* 0x000fce000000005f */
.L_x_19471:
        /* <DEDUP_REMOVED lines=26> */
.L_x_19529:
[----:B------:R-:W-:Y:S05]  /*6970*/  BSYNC.RECONVERGENT B2 ;  /* 0x0000000000027941 */ /* 0x000fea0003800200 */
.L_x_19528:
[----:B------:R-:W-:Y:S01]  /*6980*/  IADD3 R129, PT, PT, R129, 0x20, RZ ;  /* 0x0000002081817810 */ /* 0x000fe20007ffe0ff */
[----:B------:R-:W-:-:S07]  /*6990*/  VIADD R128, R128, 0x20 ;  /* 0x0000002080807836 */ /* 0x000fce0000000000 */
.L_x_19411:
[----:B------:R-:W-:Y:S05]  /*69a0*/  BSYNC.RECONVERGENT B1 ;  /* 0x0000000000017941 */ /* 0x000fea0003800200 */
.L_x_19410:
        /* <DEDUP_REMOVED lines=9> */
.L_x_19533:
[----:B------:R-:W-:Y:S05]  /*6a40*/  BSYNC.RECONVERGENT B2 ;  /* 0x0000000000027941 */ /* 0x000fea0003800200 */
.L_x_19532:
        /* <DEDUP_REMOVED lines=28> */
.L_x_19539:
        /* <DEDUP_REMOVED lines=13> */
.L_x_19541:
[----:B------:R-:W-:Y:S05]  /*6ce0*/  BSYNC.RECONVERGENT B4 ;  /* 0x0000000000047941 */ /* 0x000fea0003800200 */
.L_x_19540:
        /* <DEDUP_REMOVED lines=41> */
.L_x_19538:
[----:B------:R-:W-:Y:S05]  /*6f80*/  BSYNC.RECONVERGENT B3 ;  /* 0x0000000000037941 */ /* 0x000fea0003800200 */
.L_x_19537:
        /* <DEDUP_REMOVED lines=11> */
.L_x_19536:
[----:B------:R-:W-:Y:S05]  /*7040*/  BSYNC.RECONVERGENT B2 ;  /* 0x0000000000027941 */ /* 0x000fea0003800200 */
.L_x_19535:
        /* <DEDUP_REMOVED lines=22> */
.L_x_19546:
        /* <DEDUP_REMOVED lines=13> */
.L_x_19548:
[----:B------:R-:W-:Y:S05]  /*7280*/  BSYNC.RECONVERGENT B4 ;  /* 0x0000000000047941 */ /* 0x000fea0003800200 */
.L_x_19547:
        /* <DEDUP_REMOVED lines=42> */
.L_x_19545:
[----:B------:R-:W-:Y:S05]  /*7530*/  BSYNC.RECONVERGENT B3 ;  /* 0x0000000000037941 */ /* 0x000fea0003800200 */
.L_x_19544:
        /* <DEDUP_REMOVED lines=11> */
.L_x_19543:
[----:B------:R-:W-:Y:S05]  /*75f0*/  BSYNC.RECONVERGENT B2 ;  /* 0x0000000000027941 */ /* 0x000fea0003800200 */
.L_x_19542:
        /* <DEDUP_REMOVED lines=22> */
.L_x_19553:
        /* <DEDUP_REMOVED lines=13> */
.L_x_19555:
[----:B------:R-:W-:Y:S05]  /*7830*/  BSYNC.RECONVERGENT B4 ;  /* 0x0000000000047941 */ /* 0x000fea0003800200 */
.L_x_19554:
        /* <DEDUP_REMOVED lines=42> */
.L_x_19552:
[----:B------:R-:W-:Y:S05]  /*7ae0*/  BSYNC.RECONVERGENT B3 ;  /* 0x0000000000037941 */ /* 0x000fea0003800200 */
.L_x_19551:
        /* <DEDUP_REMOVED lines=11> */
.L_x_19550:
[----:B------:R-:W-:Y:S05]  /*7ba0*/  BSYNC.RECONVERGENT B2 ;  /* 0x0000000000027941 */ /* 0x000fea0003800200 */
.L_x_19549:
        /* <DEDUP_REMOVED lines=22> */
.L_x_19560:
        /* <DEDUP_REMOVED lines=13> */
.L_x_19562:
[----:B------:R-:W-:Y:S05]  /*7de0*/  BSYNC.RECONVERGENT B4 ;  /* 0x0000000000047941 */ /* 0x000fea0003800200 */
.L_x_19561:
        /* <DEDUP_REMOVED lines=41> */
.L_x_19559:
[----:B------:R-:W-:Y:S05]  /*8080*/  BSYNC.RECONVERGENT B3 ;  /* 0x0000000000037941 */ /* 0x000fea0003800200 */
.L_x_19558:
        /* <DEDUP_REMOVED lines=11> */
.L_x_19557:
[----:B------:R-:W-:Y:S05]  /*8140*/  BSYNC.RECONVERGENT B2 ;  /* 0x0000000000027941 */ /* 0x000fea0003800200 */
.L_x_19556:
        /* <DEDUP_REMOVED lines=22> */
.L_x_19567:
        /* <DEDUP_REMOVED lines=13> */
.L_x_19569:
[----:B------:R-:W-:Y:S05]  /*8380*/  BSYNC.RECONVERGENT B4 ;  /* 0x0000000000047941 */ /* 0x000fea0003800200 */
.L_x_19568:
        /* <DEDUP_REMOVED lines=42> */
.L_x_19566:
[----:B------:R-:W-:Y:S05]  /*8630*/  BSYNC.RECONVERGENT B3 ;  /* 0x0000000000037941 */ /* 0x000fea0003800200 */
.L_x_19565:
        /* <DEDUP_REMOVED lines=11> */
.L_x_19564:
[----:B------:R-:W-:Y:S05]  /*86f0*/  BSYNC.RECONVERGENT B2 ;  /* 0x0000000000027941 */ /* 0x000fea0003800200 */
.L_x_19563:
        /* <DEDUP_REMOVED lines=22> */
.L_x_19574:
        /* <DEDUP_REMOVED lines=13> */
.L_x_19576:
[----:B------:R-:W-:Y:S05]  /*8930*/  BSYNC.RECONVERGENT B4 ;  /* 0x0000000000047941 */ /* 0x000fea0003800200 */
.L_x_19575:
        /* <DEDUP_REMOVED lines=42> */
.L_x_19573:
[----:B------:R-:W-:Y:S05]  /*8be0*/  BSYNC.RECONVERGENT B3 ;  /* 0x0000000000037941 */ /* 0x000fea0003800200 */
.L_x_19572:
        /* <DEDUP_REMOVED lines=11> */
.L_x_19571:
[----:B------:R-:W-:Y:S05]  /*8ca0*/  BSYNC.RECONVERGENT B2 ;  /* 0x0000000000027941 */ /* 0x000fea0003800200 */
.L_x_19570:
        /* <DEDUP_REMOVED lines=22> */
.L_x_19581:
        /* <DEDUP_REMOVED lines=13> */
.L_x_19583:
[----:B------:R-:W-:Y:S05]  /*8ee0*/  BSYNC.RECONVERGENT B4 ;  /* 0x0000000000047941 */ /* 0x000fea0003800200 */
.L_x_19582:
        /* <DEDUP_REMOVED lines=41> */
.L_x_19580:
[----:B------:R-:W-:Y:S05]  /*9180*/  BSYNC.RECONVERGENT B3 ;  /* 0x0000000000037941 */ /* 0x000fea0003800200 */
.L_x_19579:
        /* <DEDUP_REMOVED lines=11> */
.L_x_19578:
[----:B------:R-:W-:Y:S05]  /*9240*/  BSYNC.RECONVERGENT B2 ;  /* 0x0000000000027941 */ /* 0x000fea0003800200 */
.L_x_19577:
        /* <DEDUP_REMOVED lines=22> */
.L_x_19588:
        /* <DEDUP_REMOVED lines=13> */
.L_x_19590:
[----:B------:R-:W-:Y:S05]  /*9480*/  BSYNC.RECONVERGENT B4 ;  /* 0x0000000000047941 */ /* 0x000fea0003800200 */
.L_x_19589:
        /* <DEDUP_REMOVED lines=42> */
.L_x_19587:
[----:B------:R-:W-:Y:S05]  /*9730*/  BSYNC.RECONVERGENT B3 ;  /* 0x0000000000037941 */ /* 0x000fea0003800200 */
.L_x_19586:
        /* <DEDUP_REMOVED lines=11> */
.L_x_19585:
[----:B------:R-:W-:Y:S05]  /*97f0*/  BSYNC.RECONVERGENT B2 ;  /* 0x0000000000027941 */ /* 0x000fea0003800200 */
.L_x_19584:
[----:B------:R-:W-:Y:S02]  /*9800*/  F2FP.F16.F32.PACK_AB R95, RZ, R119 ;  /* 0x00000077ff5f723e */ /* 0x000fe400000000ff */
[----:B------:R-:W-:Y:S02]  /*9810*/  PRMT R94, R136, 0x5410, R94 ;  /* 0x00005410885e7816 */ /* 0x000fe4000000005e */
[----:B------:R-:W-:Y:S02]  /*9820*/  PRMT R93, R133, 0x5410, R135 ;  /* 0x00005410855d7816 */ /* 0x000fe40000000087 */
[----:B------:R-:W-:Y:S02]  /*9830*/  PRMT R92, R131, 0x5410, R132 ;  /* 0x00005410835c7816 */ /* 0x000fe40000000084 */
[----:B------:R-:W-:Y:S01]  /*9840*/  PRMT R95, R134, 0x5410, R95 ;  /* 0x00005410865f7816 */ /* 0x000fe2000000005f */
[----:B------:R-:W-:Y:S06]  /*9850*/  BRA `(.L_x_19591) ;  /* 0x0000002800bc7947 */ /* 0x000fec0003800000 */
.L_x_19534:
        /* <DEDUP_REMOVED lines=21> */
.L_x_19596:
        /* <DEDUP_REMOVED lines=13> */
.L_x_19598:
[----:B------:R-:W-:Y:S05]  /*9a80*/  BSYNC.RECONVERGENT B4 ;  /* 0x0000000000047941 */ /* 0x000fea0003800200 */
.L_x_19597:
        /* <DEDUP_REMOVED lines=41> */
.L_x_19595:
[----:B------:R-:W-:Y:S05]  /*9d20*/  BSYNC.RECONVERGENT B3 ;  /* 0x0000000000037941 */ /* 0x000fea0003800200 */
.L_x_19594:
        /* <DEDUP_REMOVED lines=9> */
.L_x_19593:
[----:B------:R-:W-:Y:S05]  /*9dc0*/  BSYNC.RECONVERGENT B2 ;  /* 0x0000000000027941 */ /* 0x000fea0003800200 */
.L_x_19592:
        /* <DEDUP_REMOVED lines=18> */
.L_x_19603:
        /* <DEDUP_REMOVED lines=13> */
.L_x_19605:
[----:B------:R-:W-:Y:S05]  /*9fc0*/  BSYNC.RECONVERGENT B4 ;  /* 0x0000000000047941 */ /* 0x000fea0003800200 */
.L_x_19604:
        /* <DEDUP_REMOVED lines=42> */
.L_x_19602:
[----:B------:R-:W-:Y:S05]  /*a270*/  BSYNC.RECONVERGENT B3 ;  /* 0x0000000000037941 */ /* 0x000fea0003800200 */
.L_x_19601:
        /* <DEDUP_REMOVED lines=9> */
.L_x_19600:
[----:B------:R-:W-:Y:S05]  /*a310*/  BSYNC.RECONVERGENT B2 ;  /* 0x0000000000027941 */ /* 0x000fea0003800200 */
.L_x_19599:
        /* <DEDUP_REMOVED lines=18> */
.L_x_19610:
        /* <DEDUP_REMOVED lines=13> */
.L_x_19612:
[----:B------:R-:W-:Y:S05]  /*a510*/  BSYNC.RECONVERGENT B4 ;  /* 0x0000000000047941 */ /* 0x000fea0003800200 */
.L_x_19611:
        /* <DEDUP_REMOVED lines=42> */
.L_x_19609:
[----:B------:R-:W-:Y:S05]  /*a7c0*/  BSYNC.RECONVERGENT B3 ;  /* 0x0000000000037941 */ /* 0x000fea0003800200 */
.L_x_19608:
        /* <DEDUP_REMOVED lines=9> */
.L_x_19607:
[----:B------:R-:W-:Y:S05]  /*a860*/  BSYNC.RECONVERGENT B2 ;  /* 0x0000000000027941 */ /* 0x000fea0003800200 */
.L_x_19606:
        /* <DEDUP_REMOVED lines=18> */
.L_x_19617:
        /* <DEDUP_REMOVED lines=13> */
.L_x_19619:
[----:B------:R-:W-:Y:S05]  /*aa60*/  BSYNC.RECONVERGENT B4 ;  /* 0x0000000000047941 */ /* 0x000fea0003800200 */
.L_x_19618:
        /* <DEDUP_REMOVED lines=42> */
.L_x_19616:
[----:B------:R-:W-:Y:S05]  /*ad10*/  BSYNC.RECONVERGENT B3 ;  /* 0x0000000000037941 */ /* 0x000fea0003800200 */
.L_x_19615:
        /* <DEDUP_REMOVED lines=9> */
.L_x_19614:
[----:B------:R-:W-:Y:S05]  /*adb0*/  BSYNC.RECONVERGENT B2 ;  /* 0x0000000000027941 */ /* 0x000fea0003800200 */
.L_x_19613:
        /* <DEDUP_REMOVED lines=18> */
.L_x_19624:
        /* <DEDUP_REMOVED lines=13> */
.L_x_19626:
[----:B------:R-:W-:Y:S05]  /*afb0*/  BSYNC.RECONVERGENT B4 ;  /* 0x0000000000047941 */ /* 0x000fea0003800200 */
.L_x_19625:
        /* <DEDUP_REMOVED lines=42> */
.L_x_19623:
[----:B------:R-:W-:Y:S05]  /*b260*/  BSYNC.RECONVERGENT B3 ;  /* 0x0000000000037941 */ /* 0x000fea0003800200 */
.L_x_19622:
        /* <DEDUP_REMOVED lines=9> */
.L_x_19621:
[----:B------:R-:W-:Y:S05]  /*b300*/  BSYNC.RECONVERGENT B2 ;  /* 0x0000000000027941 */ /* 0x000fea0003800200 */
.L_x_19620:
        /* <DEDUP_REMOVED lines=18> */
.L_x_19631:
        /* <DEDUP_REMOVED lines=13> */
.L_x_19633:
[----:B------:R-:W-:Y:S05]  /*b500*/  BSYNC.RECONVERGENT B4 ;  /* 0x0000000000047941 */ /* 0x000fea0003800200 */
.L_x_19632:
        /* <DEDUP_REMOVED lines=42> */
.L_x_19630:
[----:B------:R-:W-:Y:S05]  /*b7b0*/  BSYNC.RECONVERGENT B3 ;  /* 0x0000000000037941 */ /* 0x000fea0003800200 */
.L_x_19629:
        /* <DEDUP_REMOVED lines=9> */
.L_x_19628:
[----:B------:R-:W-:Y:S05]  /*b850*/  BSYNC.RECONVERGENT B2 ;  /* 0x0000000000027941 */ /* 0x000fea0003800200 */
.L_x_19627:
        /* <DEDUP_REMOVED lines=18> */
.L_x_19638:
        /* <DEDUP_REMOVED lines=13> */
.L_x_19640:
[----:B------:R-:W-:Y:S05]  /*ba50*/  BSYNC.RECONVERGENT B4 ;  /* 0x0000000000047941 */ /* 0x000fea0003800200 */
.L_x_19639:
        /* <DEDUP_REMOVED lines=42> */
.L_x_19637:
[----:B------:R-:W-:Y:S05]  /*bd00*/  BSYNC.RECONVERGENT B3 ;  /* 0x0000000000037941 */ /* 0x000fea0003800200 */
.L_x_19636:
        /* <DEDUP_REMOVED lines=9> */
.L_x_19635:
[----:B------:R-:W-:Y:S05]  /*bda0*/  BSYNC.RECONVERGENT B2 ;  /* 0x0000000000027941 */ /* 0x000fea0003800200 */
.L_x_19634:
        /* <DEDUP_REMOVED lines=18> */
.L_x_19645:
        /* <DEDUP_REMOVED lines=13> */
.L_x_19647:
[----:B------:R-:W-:Y:S05]  /*bfa0*/  BSYNC.RECONVERGENT B4 ;  /* 0x0000000000047941 */ /* 0x000fea0003800200 */
.L_x_19646:
        /* <DEDUP_REMOVED lines=42> */
.L_x_19644:
[----:B------:R-:W-:Y:S05]  /*c250*/  BSYNC.RECONVERGENT B3 ;  /* 0x0000000000037941 */ /* 0x000fea0003800200 */
.L_x_19643:
        /* <DEDUP_REMOVED lines=9> */
.L_x_19642:
[----:B------:R-:W-:Y:S05]  /*c2f0*/  BSYNC.RECONVERGENT B2 ;  /* 0x0000000000027941 */ /* 0x000fea0003800200 */
.L_x_19641:
[----:B------:R-:W-:Y:S02]  /*c300*/  F2FP.F16.F32.PACK_AB R95, RZ, R119 ;  /* 0x00000077ff5f723e */ /* 0x000fe400000000ff */
[----:B------:R-:W-:Y:S02]  /*c310*/  PRMT R94, R134, 0x5410, R135 ;  /* 0x00005410865e7816 */ /* 0x000fe40000000087 */
[----:B------:R-:W-:Y:S02]  /*c320*/  PRMT R93, R132, 0x5410, R133 ;  /* 0x00005410845d7816 */ /* 0x000fe40000000085 */
[----:B------:R-:W-:Y:S02]  /*c330*/  PRMT R92, R131, 0x5410, R125 ;  /* 0x00005410835c7816 */ /* 0x000fe4000000007d */
[----:B------:R-:W-:-:S07]  /*c340*/  PRMT R95, R124, 0x5410, R95 ;  /* 0x000054107c5f7816 */ /* 0x000fce000000005f */
.L_x_19591:
        /* <DEDUP_REMOVED lines=26> */
.L_x_19649:
[----:B------:R-:W-:Y:S05]  /*c4f0*/  BSYNC.RECONVERGENT B2 ;  /* 0x0000000000027941 */ /* 0x000fea0003800200 */
.L_x_19648:
[----:B------:R-:W-:Y:S01]  /*c500*/  VIADD R129, R129, 0x20 ;  /* 0x0000002081817836 */ /* 0x000fe20000000000 */
[----:B------:R-:W-:-:S07]  /*c510*/  IADD3 R128, PT, PT, R128, 0x20, RZ ;  /* 0x0000002080807810 */ /* 0x000fce0007ffe0ff */
.L_x_19531:
[----:B------:R-:W-:Y:S05]  /*c520*/  BSYNC.RECONVERGENT B1 ;  /* 0x0000000000017941 */ /* 0x000fea0003800200 */
.L_x_19530:
        /* <DEDUP_REMOVED lines=9> */
.L_x_19653:
[----:B------:R-:W-:Y:S05]  /*c5c0*/  BSYNC.RECONVERGENT B2 ;  /* 0x0000000000027941 */ /* 0x000fea0003800200 */
.L_x_19652:
        /* <DEDUP_REMOVED lines=28> */
.L_x_19659:
        /* <DEDUP_REMOVED lines=13> */
.L_x_19661:
[----:B------:R-:W-:Y:S05]  /*c860*/  BSYNC.RECONVERGENT B4 ;  /* 0x0000000000047941 */ /* 0x000fea0003800200 */
.L_x_19660:
        /* <DEDUP_REMOVED lines=40> */
[----:B------:R-:W-:-:S07]  /*caf0*/  LOP3.LUT R17, R96, UR32, R133, 0x96, !PT ;  /* 0x0000002060117c12 */ /* 0x000fce000f8e9685 */
.L_x_19658:
[----:B------:R-:W-:Y:S05]  /*cb00*/  BSYNC.RECONVERGENT B3 ;  /* 0x0000000000037941 */ /* 0x000fea0003800200 */
.L_x_19657:
        /* <DEDUP_REMOVED lines=11> */
.L_x_19656:
[----:B------:R-:W-:Y:S05]  /*cbc0*/  BSYNC.RECONVERGENT B2 ;  /* 0x0000000000027941 */ /* 0x000fea0003800200 */
.L_x_19655:
        /* <DEDUP_REMOVED lines=22> */
.L_x_19666:
        /* <DEDUP_REMOVED lines=13> */
.L_x_19668:
[----:B------:R-:W-:Y:S05]  /*ce00*/  BSYNC.RECONVERGENT B4 ;  /* 0x0000000000047941 */ /* 0x000fea0003800200 */
.L_x_19667:
        /* <DEDUP_REMOVED lines=42> */
.L_x_19665:
[----:B------:R-:W-:Y:S05]  /*d0b0*/  BSYNC.RECONVERGENT B3 ;  /* 0x0000000000037941 */ /* 0x000fea0003800200 */
.L_x_19664:
        /* <DEDUP_REMOVED lines=11> */
.L_x_19663:
[----:B------:R-:W-:Y:S05]  /*d170*/  BSYNC.RECONVERGENT B2 ;  /* 0x0000000000027941 */ /* 0x000fea0003800200 */
.L_x_19662:
        /* <DEDUP_REMOVED lines=22> */
.L_x_19673:
        /* <DEDUP_REMOVED lines=13> */
.L_x_19675:
[----:B------:R-:W-:Y:S05]  /*d3b0*/  BSYNC.RECONVERGENT B4 ;  /* 0x0000000000047941 */ /* 0x000fea0003800200 */
.L_x_19674:
        /* <DEDUP_REMOVED lines=42> */
.L_x_19672:
[----:B------:R-:W-:Y:S05]  /*d660*/  BSYNC.RECONVERGENT B3 ;  /* 0x0000000000037941 */ /* 0x000fea0003800200 */
.L_x_19671:
        /* <DEDUP_REMOVED lines=11> */
.L_x_19670:
[----:B------:R-:W-:Y:S05]  /*d720*/  BSYNC.RECONVERGENT B2 ;  /* 0x0000000000027941 */ /* 0x000fea0003800200 */
.L_x_19669:
        /* <DEDUP_REMOVED lines=22> */
.L_x_19680:
        /* <DEDUP_REMOVED lines=13> */
.L_x_19682:
[----:B------:R-:W-:Y:S05]  /*d960*/  BSYNC.RECONVERGENT B4 ;  /* 0x0000000000047941 */ /* 0x000fea0003800200 */
.L_x_19681:
        /* <DEDUP_REMOVED lines=41> */
.L_x_19679:
[----:B------:R-:W-:Y:S05]  /*dc00*/  BSYNC.RECONVERGENT B3 ;  /* 0x0000000000037941 */ /* 0x000fea0003800200 */
.L_x_19678:
        /* <DEDUP_REMOVED lines=11> */
.L_x_19677:
[----:B------:R-:W-:Y:S05]  /*dcc0*/  BSYNC.RECONVERGENT B2 ;  /* 0x0000000000027941 */ /* 0x000fea0003800200 */
.L_x_19676:
        /* <DEDUP_REMOVED lines=22> */
.L_x_19687:
        /* <DEDUP_REMOVED lines=13> */
.L_x_19689:
[----:B------:R-:W-:Y:S05]  /*df00*/  BSYNC.RECONVERGENT B4 ;  /* 0x0000000000047941 */ /* 0x000fea0003800200 */
.L_x_19688:
        /* <DEDUP_REMOVED lines=42> */
.L_x_19686:
[----:B------:R-:W-:Y:S05]  /*e1b0*/  BSYNC.RECONVERGENT B3 ;  /* 0x0000000000037941 */ /* 0x000fea0003800200 */
.L_x_19685:
        /* <DEDUP_REMOVED lines=11> */
.L_x_19684:
[----:B------:R-:W-:Y:S05]  /*e270*/  BSYNC.RECONVERGENT B2 ;  /* 0x0000000000027941 */ /* 0x000fea0003800200 */
.L_x_19683:
        /* <DEDUP_REMOVED lines=22> */
.L_x_19694:
        /* <DEDUP_REMOVED lines=13> */
.L_x_19696:
[----:B------:R-:W-:Y:S05]  /*e4b0*/  BSYNC.RECONVERGENT B4 ;  /* 0x0000000000047941 */ /* 0x000fea0003800200 */
.L_x_19695:
        /* <DEDUP_REMOVED lines=42> */
.L_x_19693:
[----:B------:R-:W-:Y:S05]  /*e760*/  BSYNC.RECONVERGENT B3 ;  /* 0x0000000000037941 */ /* 0x000fea0003800200 */
.L_x_19692:
        /* <DEDUP_REMOVED lines=11> */
.L_x_19691:
[----:B------:R-:W-:Y:S05]  /*e820*/  BSYNC.RECONVERGENT B2 ;  /* 0x0000000000027941 */ /* 0x000fea0003800200 */
.L_x_19690:
        /* <DEDUP_REMOVED lines=22> */
.L_x_19701:
        /* <DEDUP_REMOVED lines=13> */
.L_x_19703:
[----:B------:R-:W-:Y:S05]  /*ea60*/  BSYNC.RECONVERGENT B4 ;  /* 0x0000000000047941 */ /* 0x000fea0003800200 */
.L_x_19702:
        /* <DEDUP_REMOVED lines=41> */
.L_x_19700:
[----:B------:R-:W-:Y:S05]  /*ed00*/  BSYNC.RECONVERGENT B3 ;  /* 0x0000000000037941 */ /* 0x000fea0003800200 */
.L_x_19699:
        /* <DEDUP_REMOVED lines=11> */
.L_x_19698:
[----:B------:R-:W-:Y:S05]  /*edc0*/  BSYNC.RECONVERGENT B2 ;  /* 0x0000000000027941 */ /* 0x000fea0003800200 */
.L_x_19697:
        /* <DEDUP_REMOVED lines=22> */
.L_x_19708:
        /* <DEDUP_REMOVED lines=13> */
.L_x_19710:
[----:B------:R-:W-:Y:S05]  /*f000*/  BSYNC.RECONVERGENT B4 ;  /* 0x0000000000047941 */ /* 0x000fea0003800200 */
.L_x_19709:
        /* <DEDUP_REMOVED lines=42> */
.L_x_19707:
[----:B------:R-:W-:Y:S05]  /*f2b0*/  BSYNC.RECONVERGENT B3 ;  /* 0x0000000000037941 */ /* 0x000fea0003800200 */
.L_x_19706:
        /* <DEDUP_REMOVED lines=11> */
.L_x_19705:
[----:B------:R-:W-:Y:S05]  /*f370*/  BSYNC.RECONVERGENT B2 ;  /* 0x0000000000027941 */ /* 0x000fea0003800200 */
.L_x_19704:
[----:B------:R-:W-:Y:S02]  /*f380*/  F2FP.F16.F32.PACK_AB R95, RZ, R117 ;  /* 0x00000075ff5f723e */ /* 0x000fe400000000ff */
[----:B------:R-:W-:Y:S02]  /*f390*/  PRMT R94, R136, 0x5410, R94 ;  /* 0x00005410885e7816 */ /* 0x000fe4000000005e */
[----:B------:R-:W-:Y:S02]  /*f3a0*/  PRMT R93, R133, 0x5410, R135 ;  /* 0x00005410855d7816 */ /* 0x000fe40000000087 */
[----:B------:R-:W-:Y:S02]  /*f3b0*/  PRMT R92, R131, 0x5410, R132 ;  /* 0x00005410835c7816 */ /* 0x000fe40000000084 */
[----:B------:R-:W-:Y:S01]  /*f3c0*/  PRMT R95, R134, 0x5410, R95 ;  /* 0x00005410865f7816 */ /* 0x000fe2000000005f */
[----:B------:R-:W-:Y:S06]  /*f3d0*/  BRA `(.L_x_19711) ;  /* 0x0000002800bc7947 */ /* 0x000fec0003800000 */
.L_x_19654:
        /* <DEDUP_REMOVED lines=21> */
.L_x_19716:
        /* <DEDUP_REMOVED lines=13> */
.L_x_19718:
[----:B------:R-:W-:Y:S05]  /*f600*/  BSYNC.RECONVERGENT B4 ;  /* 0x0000000000047941 */ /* 0x000fea0003800200 */
.L_x_19717:
        /* <DEDUP_REMOVED lines=41> */
.L_x_19715:
[----:B------:R-:W-:Y:S05]  /*f8a0*/  BSYNC.RECONVERGENT B3 ;  /* 0x0000000000037941 */ /* 0x000fea0003800200 */
.L_x_19714:
        /* <DEDUP_REMOVED lines=9> */
.L_x_19713:
[----:B------:R-:W-:Y:S05]  /*f940*/  BSYNC.RECONVERGENT B2 ;  /* 0x0000000000027941 */ /* 0x000fea0003800200 */
.L_x_19712:
        /* <DEDUP_REMOVED lines=18> */
.L_x_19723:
        /* <DEDUP_REMOVED lines=13> */
.L_x_19725:
[----:B------:R-:W-:Y:S05]  /*fb40*/  BSYNC.RECONVERGENT B4 ;  /* 0x0000000000047941 */ /* 0x000fea0003800200 */
.L_x_19724:
        /* <DEDUP_REMOVED lines=42> */
.L_x_19722:
[----:B------:R-:W-:Y:S05]  /*fdf0*/  BSYNC.RECONVERGENT B3 ;  /* 0x0000000000037941 */ /* 0x000fea0003800200 */
.L_x_19721:
        /* <DEDUP_REMOVED lines=9> */
.L_x_19720:
[----:B------:R-:W-:Y:S05]  /*fe90*/  BSYNC.RECONVERGENT B2 ;  /* 0x0000000000027941 */ /* 0x000fea0003800200 */
.L_x_19719:
        /* <DEDUP_REMOVED lines=18> */
.L_x_19730:
        /* <DEDUP_REMOVED lines=13> */
.L_x_19732:
[----:B------:R-:W-:Y:S05]  /*10090*/  BSYNC.RECONVERGENT B4 ;  /* 0x0000000000047941 */ /* 0x000fea0003800200 */
.L_x_19731:
        /* <DEDUP_REMOVED lines=42> */
.L_x_19729:
[----:B------:R-:W-:Y:S05]  /*10340*/  BSYNC.RECONVERGENT B3 ;  /* 0x0000000000037941 */ /* 0x000fea0003800200 */
.L_x_19728:
        /* <DEDUP_REMOVED lines=9> */
.L_x_19727:
[----:B------:R-:W-:Y:S05]  /*103e0*/  BSYNC.RECONVERGENT B2 ;  /* 0x0000000000027941 */ /* 0x000fea0003800200 */
.L_x_19726:
        /* <DEDUP_REMOVED lines=18> */
.L_x_19737:
        /* <DEDUP_REMOVED lines=13> */
.L_x_19739:
[----:B------:R-:W-:Y:S05]  /*105e0*/  BSYNC.RECONVERGENT B4 ;  /* 0x0000000000047941 */ /* 0x000fea0003800200 */
.L_x_19738:
        /* <DEDUP_REMOVED lines=42> */
.L_x_19736:
[----:B------:R-:W-:Y:S05]  /*10890*/  BSYNC.RECONVERGENT B3 ;  /* 0x0000000000037941 */ /* 0x000fea0003800200 */
.L_x_19735:
        /* <DEDUP_REMOVED lines=9> */
.L_x_19734:
[----:B------:R-:W-:Y:S05]  /*10930*/  BSYNC.RECONVERGENT B2 ;  /* 0x0000000000027941 */ /* 0x000fea0003800200 */
.L_x_19733:
        /* <DEDUP_REMOVED lines=18> */
.L_x_19744:
        /* <DEDUP_REMOVED lines=13> */
.L_x_19746:
[----:B------:R-:W-:Y:S05]  /*10b30*/  BSYNC.RECONVERGENT B4 ;  /* 0x0000000000047941 */ /* 0x000fea0003800200 */
.L_x_19745:
        /* <DEDUP_REMOVED lines=42> */
.L_x_19743:
[----:B------:R-:W-:Y:S05]  /*10de0*/  BSYNC.RECONVERGENT B3 ;  /* 0x0000000000037941 */ /* 0x000fea0003800200 */
.L_x_19742:
        /* <DEDUP_REMOVED lines=9> */
.L_x_19741:
[----:B------:R-:W-:Y:S05]  /*10e80*/  BSYNC.RECONVERGENT B2 ;  /* 0x0000000000027941 */ /* 0x000fea0003800200 */
.L_x_19740:
        /* <DEDUP_REMOVED lines=18> */
.L_x_19751:
        /* <DEDUP_REMOVED lines=13> */
.L_x_19753:
[----:B------:R-:W-:Y:S05]  /*11080*/  BSYNC.RECONVERGENT B4 ;  /* 0x0000000000047941 */ /* 0x000fea0003800200 */
.L_x_19752:
        /* <DEDUP_REMOVED lines=42> */
.L_x_19750:
[----:B------:R-:W-:Y:S05]  /*11330*/  BSYNC.RECONVERGENT B3 ;  /* 0x0000000000037941 */ /* 0x000fea0003800200 */
.L_x_19749:
        /* <DEDUP_REMOVED lines=9> */
.L_x_19748:
[----:B------:R-:W-:Y:S05]  /*113d0*/  BSYNC.RECONVERGENT B2 ;  /* 0x0000000000027941 */ /* 0x000fea0003800200 */
.L_x_19747:
        /* <DEDUP_REMOVED lines=18> */
.L_x_19758:
        /* <DEDUP_REMOVED lines=13> */
.L_x_19760:
[----:B------:R-:W-:Y:S05]  /*115d0*/  BSYNC.RECONVERGENT B4 ;  /* 0x0000000000047941 */ /* 0x000fea0003800200 */
.L_x_19759:
        /* <DEDUP_REMOVED lines=42> */
.L_x_19757:
[----:B------:R-:W-:Y:S05]  /*11880*/  BSYNC.RECONVERGENT B3 ;  /* 0x0000000000037941 */ /* 0x000fea0003800200 */
.L_x_19756:
        /* <DEDUP_REMOVED lines=9> */
.L_x_19755:
[----:B------:R-:W-:Y:S05]  /*11920*/  BSYNC.RECONVERGENT B2 ;  /* 0x0000000000027941 */ /* 0x000fea0003800200 */
.L_x_19754:
        /* <DEDUP_REMOVED lines=18> */
.L_x_19765:
        /* <DEDUP_REMOVED lines=13> */
.L_x_19767:
[----:B------:R-:W-:Y:S05]  /*11b20*/  BSYNC.RECONVERGENT B4 ;  /* 0x0000000000047941 */ /* 0x000fea0003800200 */
.L_x_19766:
        /* <DEDUP_REMOVED lines=42> */
.L_x_19764:
[----:B------:R-:W-:Y:S05]  /*11dd0*/  BSYNC.RECONVERGENT B3 ;  /* 0x0000000000037941 */ /* 0x000fea0003800200 */
.L_x_19763:
        /* <DEDUP_REMOVED lines=9> */
.L_x_19762:
[----:B------:R-:W-:Y:S05]  /*11e70*/  BSYNC.RECONVERGENT B2 ;  /* 0x0000000000027941 */ /* 0x000fea0003800200 */
.L_x_19761:
[----:B------:R-:W-:Y:S02]  /*11e80*/  F2FP.F16.F32.PACK_AB R95, RZ, R117 ;  /* 0x00000075ff5f723e */ /* 0x000fe400000000ff */
[----:B------:R-:W-:Y:S02]  /*11e90*/  PRMT R94, R134, 0x5410, R135 ;  /* 0x00005410865e7816 */ /* 0x000fe40000000087 */
[----:B------:R-:W-:Y:S02]  /*11ea0*/  PRMT R93, R132, 0x5410, R133 ;  /* 0x00005410845d7816 */ /* 0x000fe40000000085 */
[----:B------:R-:W-:Y:S02]  /*11eb0*/  PRMT R92, R131, 0x5410, R125 ;  /* 0x00005410835c7816 */ /* 0x000fe4000000007d */
[----:B------:R-:W-:-:S07]  /*11ec0*/  PRMT R95, R124, 0x5410, R95 ;  /* 0x000054107c5f7816 */ /* 0x000fce000000005f */
.L_x_19711:
        /* <DEDUP_REMOVED lines=26> */
.L_x_19769:
[----:B------:R-:W-:Y:S05]  /*12070*/  BSYNC.RECONVERGENT B2 ;  /* 0x0000000000027941 */ /* 0x000fea0003800200 */
.L_x_19768:
[----:B------:R-:W-:Y:S01]  /*12080*/  VIADD R129, R129, 0x20 ;  /* 0x0000002081817836 */ /* 0x000fe20000000000 */
[----:B------:R-:W-:-:S07]  /*12090*/  IADD3 R128, PT, PT, R128, 0x20, RZ ;  /* 0x0000002080807810 */ /* 0x000fce0007ffe0ff */
.L_x_19651:
[----:B------:R-:W-:Y:S05]  /*120a0*/  BSYNC.RECONVERGENT B1 ;  /* 0x0000000000017941 */ /* 0x000fea0003800200 */
.L_x_19650:
        /* <DEDUP_REMOVED lines=8> */
.L_x_19773:
[----:B------:R-:W-:Y:S05]  /*12130*/  BSYNC.RECONVERGENT B2 ;  /* 0x0000000000027941 */ /* 0x000fea0003800200 */
.L_x_19772:
        /* <DEDUP_REMOVED lines=28> */
.L_x_19779:
        /* <DEDUP_REMOVED lines=13> */
.L_x_19781:
[----:B------:R-:W-:Y:S05]  /*123d0*/  BSYNC.RECONVERGENT B4 ;  /* 0x0000000000047941 */ /* 0x000fea0003800200 */
.L_x_19780:
        /* <DEDUP_REMOVED lines=42> */
.L_x_19778:
[----:B------:R-:W-:Y:S05]  /*12680*/  BSYNC.RECONVERGENT B3 ;  /* 0x0000000000037941 */ /* 0x000fea0003800200 */
.L_x_19777:
        /* <DEDUP_REMOVED lines=11> */
.L_x_19776:
[----:B------:R-:W-:Y:S05]  /*12740*/  BSYNC.RECONVERGENT B2 ;  /* 0x0000000000027941 */ /* 0x000fea0003800200 */
.L_x_19775:
        /* <DEDUP_REMOVED lines=22> */
.L_x_19786:
        /* <DEDUP_REMOVED lines=13> */
.L_x_19788:
[----:B------:R-:W-:Y:S05]  /*12980*/  BSYNC.RECONVERGENT B4 ;  /* 0x0000000000047941 */ /* 0x000fea0003800200 */
.L_x_19787:
        /* <DEDUP_REMOVED lines=42> */
.L_x_19785:
[----:B------:R-:W-:Y:S05]  /*12c30*/  BSYNC.RECONVERGENT B3 ;  /* 0x0000000000037941 */ /* 0x000fea0003800200 */
.L_x_19784:
        /* <DEDUP_REMOVED lines=11> */
.L_x_19783:
[----:B------:R-:W-:Y:S05]  /*12cf0*/  BSYNC.RECONVERGENT B2 ;  /* 0x0000000000027941 */ /* 0x000fea0003800200 */
.L_x_19782:
        /* <DEDUP_REMOVED lines=22> */
.L_x_19793:
        /* <DEDUP_REMOVED lines=13> */
.L_x_19795:
[----:B------:R-:W-:Y:S05]  /*12f30*/  BSYNC.RECONVERGENT B4 ;  /* 0x0000000000047941 */ /* 0x000fea0003800200 */
.L_x_19794:
        /* <DEDUP_REMOVED lines=42> */
.L_x_19792:
[----:B------:R-:W-:Y:S05]  /*131e0*/  BSYNC.RECONVERGENT B3 ;  /* 0x0000000000037941 */ /* 0x000fea0003800200 */
.L_x_19791:
        /* <DEDUP_REMOVED lines=11> */
.L_x_19790:
[----:B------:R-:W-:Y:S05]  /*132a0*/  BSYNC.RECONVERGENT B2 ;  /* 0x0000000000027941 */ /* 0x000fea0003800200 */
.L_x_19789:
        /* <DEDUP_REMOVED lines=22> */
.L_x_19800:
        /* <DEDUP_REMOVED lines=13> */
.L_x_19802:
[----:B------:R-:W-:Y:S05]  /*134e0*/  BSYNC.RECONVERGENT B4 ;  /* 0x0000000000047941 */ /* 0x000fea0003800200 */
.L_x_19801:
        /* <DEDUP_REMOVED lines=41> */
.L_x_19799:
[----:B------:R-:W-:Y:S05]  /*13780*/  BSYNC.RECONVERGENT B3 ;  /* 0x0000000000037941 */ /* 0x000fea0003800200 */
.L_x_19798:
        /* <DEDUP_REMOVED lines=11> */
.L_x_19797:
[----:B------:R-:W-:Y:S05]  /*13840*/  BSYNC.RECONVERGENT B2 ;  /* 0x0000000000027941 */ /* 0x000fea0003800200 */
.L_x_19796:
        /* <DEDUP_REMOVED lines=22> */
.L_x_19807:
        /* <DEDUP_REMOVED lines=13> */
.L_x_19809:
[----:B------:R-:W-:Y:S05]  /*13a80*/  BSYNC.RECONVERGENT B4 ;  /* 0x0000000000047941 */ /* 0x000fea0003800200 */
.L_x_19808:
        /* <DEDUP_REMOVED lines=42> */
.L_x_19806:
[----:B------:R-:W-:Y:S05]  /*13d30*/  BSYNC.RECONVERGENT B3 ;  /* 0x0000000000037941 */ /* 0x000fea0003800200 */
.L_x_19805:
        /* <DEDUP_REMOVED lines=11> */
.L_x_19804:
[----:B------:R-:W-:Y:S05]  /*13df0*/  BSYNC.RECONVERGENT B2 ;  /* 0x0000000000027941 */ /* 0x000fea0003800200 */
.L_x_19803:
        /* <DEDUP_REMOVED lines=22> */
.L_x_19814:
        /* <DEDUP_REMOVED lines=13> */
.L_x_19816:
[----:B------:R-:W-:Y:S05]  /*14030*/  BSYNC.RECONVERGENT B4 ;  /* 0x0000000000047941 */ /* 0x000fea0003800200 */
.L_x_19815:
        /* <DEDUP_REMOVED lines=41> */
.L_x_19813:
[----:B------:R-:W-:Y:S05]  /*142d0*/  BSYNC.RECONVERGENT B3 ;  /* 0x0000000000037941 */ /* 0x000fea0003800200 */
.L_x_19812:
        /* <DEDUP_REMOVED lines=11> */
.L_x_19811:
[----:B------:R-:W-:Y:S05]  /*14390*/  BSYNC.RECONVERGENT B2 ;  /* 0x0000000000027941 */ /* 0x000fea0003800200 */
.L_x_19810:
        /* <DEDUP_REMOVED lines=22> */
.L_x_19821:
        /* <DEDUP_REMOVED lines=13> */
.L_x_19823:
[----:B------:R-:W-:Y:S05]  /*145d0*/  BSYNC.RECONVERGENT B4 ;  /* 0x0000000000047941 */ /* 0x000fea0003800200 */
.L_x_19822:
        /* <DEDUP_REMOVED lines=42> */
.L_x_19820:
[----:B------:R-:W-:Y:S05]  /*14880*/  BSYNC.RECONVERGENT B3 ;  /* 0x0000000000037941 */ /* 0x000fea0003800200 */
.L_x_19819:
        /* <DEDUP_REMOVED lines=11> */
.L_x_19818:
[----:B------:R-:W-:Y:S05]  /*14940*/  BSYNC.RECONVERGENT B2 ;  /* 0x0000000000027941 */ /* 0x000fea0003800200 */
.L_x_19817:
        /* <DEDUP_REMOVED lines=22> */
.L_x_19828:
        /* <DEDUP_REMOVED lines=13> */
.L_x_19830:
[----:B------:R-:W-:Y:S05]  /*14b80*/  BSYNC.RECONVERGENT B4 ;  /* 0x0000000000047941 */ /* 0x000fea0003800200 */
.L_x_19829:
        /* <DEDUP_REMOVED lines=42> */
.L_x_19827:
[----:B------:R-:W-:Y:S05]  /*14e30*/  BSYNC.RECONVERGENT B3 ;  /* 0x0000000000037941 */ /* 0x000fea0003800200 */
.L_x_19826:
        /* <DEDUP_REMOVED lines=11> */
.L_x_19825:
[----:B------:R-:W-:Y:S05]  /*14ef0*/  BSYNC.RECONVERGENT B2 ;  /* 0x0000000000027941 */ /* 0x000fea0003800200 */
.L_x_19824:
[----:B------:R-:W-:Y:S02]  /*14f00*/  F2FP.F16.F32.PACK_AB R95, RZ, R123 ;  /* 0x0000007bff5f723e */ /* 0x000fe400000000ff */
[----:B------:R-:W-:Y:S02]  /*14f10*/  PRMT R94, R135, 0x5410, R136 ;  /* 0x00005410875e7816 */ /* 0x000fe40000000088 */
[----:B------:R-:W-:Y:S02]  /*14f20*/  PRMT R93, R132, 0x5410, R134 ;  /* 0x00005410845d7816 */ /* 0x000fe40000000086 */
[----:B------:R-:W-:Y:S02]  /*14f30*/  PRMT R92, R130, 0x5410, R131 ;  /* 0x00005410825c7816 */ /* 0x000fe40000000083 */
[----:B------:R-:W-:Y:S01]  /*14f40*/  PRMT R95, R133, 0x5410, R95 ;  /* 0x00005410855f7816 */ /* 0x000fe2000000005f */
[----:B------:R-:W-:Y:S06]  /*14f50*/  BRA `(.L_x_19831) ;  /* 0x0000002800c07947 */ /* 0x000fec0003800000 */
.L_x_19774:
        /* <DEDUP_REMOVED lines=21> */
.L_x_19836:
        /* <DEDUP_REMOVED lines=13> */
.L_x_19838:
[----:B------:R-:W-:Y:S05]  /*15180*/  BSYNC.RECONVERGENT B4 ;  /* 0x0000000000047941 */ /* 0x000fea0003800200 */
.L_x_19837:
        /* <DEDUP_REMOVED lines=41> */
.L_x_19835:
[----:B------:R-:W-:Y:S05]  /*15420*/  BSYNC.RECONVERGENT B3 ;  /* 0x0000000000037941 */ /* 0x000fea0003800200 */
.L_x_19834:
        /* <DEDUP_REMOVED lines=9> */
.L_x_19833:
[----:B------:R-:W-:Y:S05]  /*154c0*/  BSYNC.RECONVERGENT B2 ;  /* 0x0000000000027941 */ /* 0x000fea0003800200 */
.L_x_19832:
        /* <DEDUP_REMOVED lines=18> */
.L_x_19843:
        /* <DEDUP_REMOVED lines=13> */
.L_x_19845:
[----:B------:R-:W-:Y:S05]  /*156c0*/  BSYNC.RECONVERGENT B4 ;  /* 0x0000000000047941 */ /* 0x000fea0003800200 */
.L_x_19844:
        /* <DEDUP_REMOVED lines=42> */
.L_x_19842:
[----:B------:R-:W-:Y:S05]  /*15970*/  BSYNC.RECONVERGENT B3 ;  /* 0x0000000000037941 */ /* 0x000fea0003800200 */
.L_x_19841:
        /* <DEDUP_REMOVED lines=9> */
.L_x_19840:
[----:B------:R-:W-:Y:S05]  /*15a10*/  BSYNC.RECONVERGENT B2 ;  /* 0x0000000000027941 */ /* 0x000fea0003800200 */
.L_x_19839:
        /* <DEDUP_REMOVED lines=18> */
.L_x_19850:
        /* <DEDUP_REMOVED lines=13> */
.L_x_19852:
[----:B------:R-:W-:Y:S05]  /*15c10*/  BSYNC.RECONVERGENT B4 ;  /* 0x0000000000047941 */ /* 0x000fea0003800200 */
.L_x_19851:
        /* <DEDUP_REMOVED lines=42> */
.L_x_19849:
[----:B------:R-:W-:Y:S05]  /*15ec0*/  BSYNC.RECONVERGENT B3 ;  /* 0x0000000000037941 */ /* 0x000fea0003800200 */
.L_x_19848:
        /* <DEDUP_REMOVED lines=9> */
.L_x_19847:
[----:B------:R-:W-:Y:S05]  /*15f60*/  BSYNC.RECONVERGENT B2 ;  /* 0x0000000000027941 */ /* 0x000fea0003800200 */
.L_x_19846:
        /* <DEDUP_REMOVED lines=18> */
.L_x_19857:
        /* <DEDUP_REMOVED lines=13> */
.L_x_19859:
[----:B------:R-:W-:Y:S05]  /*16160*/  BSYNC.RECONVERGENT B4 ;  /* 0x0000000000047941 */ /* 0x000fea0003800200 */
.L_x_19858:
        /* <DEDUP_REMOVED lines=42> */
.L_x_19856:
[----:B------:R-:W-:Y:S05]  /*16410*/  BSYNC.RECONVERGENT B3 ;  /* 0x0000000000037941 */ /* 0x000fea0003800200 */
.L_x_19855:
        /* <DEDUP_REMOVED lines=9> */
.L_x_19854:
[----:B------:R-:W-:Y:S05]  /*164b0*/  BSYNC.RECONVERGENT B2 ;  /* 0x0000000000027941 */ /* 0x000fea0003800200 */
.L_x_19853:
        /* <DEDUP_REMOVED lines=18> */
.L_x_19864:
        /* <DEDUP_REMOVED lines=13> */
.L_x_19866:
[----:B------:R-:W-:Y:S05]  /*166b0*/  BSYNC.RECONVERGENT B4 ;  /* 0x0000000000047941 */ /* 0x000fea0003800200 */
.L_x_19865:
        /* <DEDUP_REMOVED lines=42> */
.L_x_19863:
[----:B------:R-:W-:Y:S05]  /*16960*/  BSYNC.RECONVERGENT B3 ;  /* 0x0000000000037941 */ /* 0x000fea0003800200 */
.L_x_19862:
        /* <DEDUP_REMOVED lines=9> */
.L_x_19861:
[----:B------:R-:W-:Y:S05]  /*16a00*/  BSYNC.RECONVERGENT B2 ;  /* 0x0000000000027941 */ /* 0x000fea0003800200 */
.L_x_19860:
        /* <DEDUP_REMOVED lines=18> */
.L_x_19871:
        /* <DEDUP_REMOVED lines=13> */
.L_x_19873:
[----:B------:R-:W-:Y:S05]  /*16c00*/  BSYNC.RECONVERGENT B4 ;  /* 0x0000000000047941 */ /* 0x000fea0003800200 */
.L_x_19872:
        /* <DEDUP_REMOVED lines=42> */
.L_x_19870:
[----:B------:R-:W-:Y:S05]  /*16eb0*/  BSYNC.RECONVERGENT B3 ;  /* 0x0000000000037941 */ /* 0x000fea0003800200 */
.L_x_19869:
        /* <DEDUP_REMOVED lines=9> */
.L_x_19868:
[----:B------:R-:W-:Y:S05]  /*16f50*/  BSYNC.RECONVERGENT B2 ;  /* 0x0000000000027941 */ /* 0x000fea0003800200 */
.L_x_19867:
        /* <DEDUP_REMOVED lines=18> */
.L_x_19878:
        /* <DEDUP_REMOVED lines=13> */
.L_x_19880:
[----:B------:R-:W-:Y:S05]  /*17150*/  BSYNC.RECONVERGENT B4 ;  /* 0x0000000000047941 */ /* 0x000fea0003800200 */
.L_x_19879:
        /* <DEDUP_REMOVED lines=42> */
.L_x_19877:
[----:B------:R-:W-:Y:S05]  /*17400*/  BSYNC.RECONVERGENT B3 ;  /* 0x0000000000037941 */ /* 0x000fea0003800200 */
.L_x_19876:
        /* <DEDUP_REMOVED lines=9> */
.L_x_19875:
[----:B------:R-:W-:Y:S05]  /*174a0*/  BSYNC.RECONVERGENT B2 ;  /* 0x0000000000027941 */ /* 0x000fea0003800200 */
.L_x_19874:
        /* <DEDUP_REMOVED lines=18> */
.L_x_19885:
        /* <DEDUP_REMOVED lines=13> */
.L_x_19887:
[----:B------:R-:W-:Y:S05]  /*176a0*/  BSYNC.RECONVERGENT B4 ;  /* 0x0000000000047941 */ /* 0x000fea0003800200 */
.L_x_19886:
        /* <DEDUP_REMOVED lines=42> */
.L_x_19884:
[----:B------:R-:W-:Y:S05]  /*17950*/  BSYNC.RECONVERGENT B3 ;  /* 0x0000000000037941 */ /* 0x000fea0003800200 */
.L_x_19883:
        /* <DEDUP_REMOVED lines=9> */
.L_x_19882:
[----:B------:R-:W-:Y:S05]  /*179f0*/  BSYNC.RECONVERGENT B2 ;  /* 0x0000000000027941 */ /* 0x000fea0003800200 */
.L_x_19881:
[----:B------:R-:W-:Y:S02]  /*17a00*/  F2FP.F16.F32.PACK_AB R95, RZ, R123 ;  /* 0x0000007bff5f723e */ /* 0x000fe400000000ff */
[----:B------:R-:W-:Y:S02]  /*17a10*/  MOV R124, R134 ;  /* 0x00000086007c7202 */ /* 0x000fe40000000f00 */
[----:B------:R-:W-:Y:S02]  /*17a20*/  PRMT R94, R135, 0x5410, R136 ;  /* 0x00005410875e7816 */ /* 0x000fe40000000088 */
[----:B------:R-:W-:Y:S02]  /*17a30*/  PRMT R93, R132, 0x5410, R133 ;  /* 0x00005410845d7816 */ /* 0x000fe40000000085 */
[----:B------:R-:W-:Y:S02]  /*17a40*/  PRMT R92, R131, 0x5410, R130 ;  /* 0x00005410835c7816 */ /* 0x000fe40000000082 */
[----:B------:R-:W-:-:S07]  /*17a50*/  PRMT R95, R125, 0x5410, R95 ;  /* 0x000054107d5f7816 */ /* 0x000fce000000005f */
.L_x_19831:
        /* <DEDUP_REMOVED lines=24> */
.L_x_19771:
[----:B------:R-:W-:Y:S05]  /*17be0*/  BSYNC.RECONVERGENT B1 ;  /* 0x0000000000017941 */ /* 0x000fea0003800200 */
.L_x_19770:
        /* <DEDUP_REMOVED lines=125> */
.L_x_19909:
        /* <DEDUP_REMOVED lines=50> */
[----:B-1----:R-:W-:Y:S01]  /*186e0*/  IMAD.WIDE.U32 R126, R131, 0x10, R126 ;  /* 0x00000010837e7825 */ /* 0x002fe200078e007e */
[----:B------:R-:W-:-:S02]  /*186f0*/  F2FP.F16.F32.PACK_AB R93, R130, R95 ;  /* 0x0000005f825d723e */ /* 0x000fc400000000ff */
[----:B------:R-:W-:Y:S01]  /*18700*/  F2FP.F16.F32.PACK_AB R94, R133, R94 ;  /* 0x0000005e855e723e */ /* 0x000fe200000000ff */
[----:B------:R-:W-:Y:S01]  /*18710*/  VIADD R131, R131, 0x20 ;  /* 0x0000002083837836 */ /* 0x000fe20000000000 */
[----:B------:R-:W-:-:S05]  /*18720*/  F2FP.F16.F32.PACK_AB R95, R138, R135 ;  /* 0x000000878a5f723e */ /* 0x000fca00000000ff */
[----:B------:R1:W-:Y:S02]  /*18730*/  STG.E.128 desc[UR8][R126.64], R92 ;  /* 0x0000005c7e007986 */ /* 0x0003e4000c101d08 */
.L_x_19892:
[----:B------:R-:W-:Y:S05]  /*18740*/  BSYNC.RECONVERGENT B2 ;  /* 0x0000000000027941 */ /* 0x000fea0003800200 */
.L_x_19891:
        /* <DEDUP_REMOVED lines=31> */
[----:B------:R-:W-:Y:S02]  /*18940*/  F2FP.F16.F32.PACK_AB R94, R133, R94 ;  /* 0x0000005e855e723e */ /* 0x000fe400000000ff */
[----:B------:R-:W-:Y:S02]  /*18950*/  F2FP.F16.F32.PACK_AB R95, R138, R135 ;  /* 0x000000878a5f723e */ /* 0x000fe400000000ff */
[----:B------:R-:W-:-:S03]  /*18960*/  IADD3 R131, PT, PT, R131, 0x20, RZ ;  /* 0x0000002083837810 */ /* 0x000fc60007ffe0ff */
[----:B------:R2:W-:Y:S04]  /*18970*/  STG.E.128 desc[UR8][R126.64], R92 ;  /* 0x0000005c7e007986 */ /* 0x0005e8000c101d08 */
.L_x_19894:
[----:B------:R-:W-:Y:S05]  /*18980*/  BSYNC.RECONVERGENT B2 ;  /* 0x0000000000027941 */ /* 0x000fea0003800200 */
.L_x_19893:
        /* <DEDUP_REMOVED lines=35> */
.L_x_19896:
[----:B------:R-:W-:Y:S05]  /*18bc0*/  BSYNC.RECONVERGENT B2 ;  /* 0x0000000000027941 */ /* 0x000fea0003800200 */
.L_x_19895:
        /* <DEDUP_REMOVED lines=32> */
.L_x_19890:
[----:B------:R-:W-:Y:S05]  /*18dd0*/  BSYNC.RECONVERGENT B1 ;  /* 0x0000000000017941 */ /* 0x000fea0003800200 */
.L_x_19889:
[----:B-1234-:R-:W1:Y:S02]  /*18de0*/  LDC.64 R92, c[0x0][0x380] ;  /* 0x0000e000ff5c7b82 */ /* 0x01ee640000000a00 */
[----:B-1----:R-:W-:-:S04]  /*18df0*/  LEA R20, R92, R20, 0x2 ;  /* 0x000000145c147211 */ /* 0x002fc800078e10ff */
[----:B------:R-:W-:-:S13]  /*18e00*/  ISETP.GE.AND P0, PT, R20, R93, PT ;  /* 0x0000005d1400720c */ /* 0x000fda0003f06270 */
[----:B------:R-:W-:Y:S05]  /*18e10*/  @!P0 BRA `(.L_x_19897) ;  /* 0xfffffe7c00c08947 */ /* 0x000fea000383ffff */
[----:B------:R-:W-:Y:S05]  /*18e20*/  BSYNC B0 ;  /* 0x0000000000007941 */ /* 0x000fea0003800000 */
.L_x_19409:
[----:B------:R-:W-:Y:S05]  /*18e30*/  EXIT ;  /* 0x000000000000794d */ /* 0x000fea0003800000 */
.L_x_19888:
        /* <DEDUP_REMOVED lines=8> */
.L_x_19899:
[----:B------:R-:W-:Y:S05]  /*18ec0*/  BSYNC B1 ;  /* 0x0000000000017941 */ /* 0x000fea0003800000 */
.L_x_19898:
        /* <DEDUP_REMOVED lines=10> */
.L_x_19900:
[----:B------:R-:W-:Y:S01]  /*18f70*/  HFMA2 R133, -RZ, RZ, 0, 2.384185791015625e-07 ;  /* 0x00000004ff857431 */ /* 0x000fe200000001ff */
[----:B------:R-:W-:-:S05]  /*18f80*/  MOV R95, R132 ;  /* 0x00000084005f7202 */ /* 0x000fca0000000f00 */
[----:B------:R-:W-:-:S04]  /*18f90*/  FADD.FTZ R95, R94, R95 ;  /* 0x0000005f5e5f7221 */ /* 0x000fc80000010000 */
[----:B------:R-:W-:-:S07]  /*18fa0*/  IMAD.MOV.U32 R134, RZ, RZ, R95 ;  /* 0x000000ffff867224 */ /* 0x000fce00078e005f */
[----:B------:R-:W-:Y:S05]  /*18fb0*/  WARPSYNC.COLLECTIVE R131, `(.L_x_19901) ;  /* 0x0000000083087348 */ /* 0x000fea0003c00000 */
[----:B------:R0:W1:Y:S02]  /*18fc0*/  SHFL.BFLY P6, R132, R134, R133, R136 ;  /* 0x0c00008586847389 */ /* 0x00006400000c0088 */
[----:B01----:R-:W-:Y:S05]  /*18fd0*/  ENDCOLLECTIVE ;  /* 0x000000000000791b */ /* 0x003fea0003800000 */
.L_x_19901:
[----:B------:R-:W-:Y:S02]  /*18fe0*/  IMAD.MOV.U32 R133, RZ, RZ, 0x8 ;  /* 0x00000008ff857424 */ /* 0x000fe400078e00ff */
[----:B------:R-:W-:-:S04]  /*18ff0*/  IMAD.MOV.U32 R92, RZ, RZ, R132 ;  /* 0x000000ffff5c7224 */ /* 0x000fc800078e0084 */
[----:B------:R-:W-:-:S05]  /*19000*/  FADD.FTZ R129, R95, R92 ;  /* 0x0000005c5f817221 */ /* 0x000fca0000010000 */
[----:B------:R-:W-:-:S07]  /*19010*/  MOV R134, R129 ;  /* 0x0000008100867202 */ /* 0x000fce0000000f00 */
[----:B------:R-:W-:Y:S05]  /*19020*/  WARPSYNC.COLLECTIVE R131, `(.L_x_19902) ;  /* 0x0000000083087348 */ /* 0x000fea0003c00000 */
[----:B------:R0:W1:Y:S02]  /*19030*/  SHFL.BFLY P6, R132, R134, R133, R136 ;  /* 0x0c00008586847389 */ /* 0x00006400000c0088 */
[----:B01----:R-:W-:Y:S05]  /*19040*/  ENDCOLLECTIVE ;  /* 0x000000000000791b */ /* 0x003fea0003800000 */
.L_x_19902:
[----:B------:R-:W-:Y:S01]  /*19050*/  HFMA2 R133, -RZ, RZ, 0, 9.5367431640625e-07 ;  /* 0x00000010ff857431 */ /* 0x000fe200000001ff */
[----:B------:R-:W-:-:S05]  /*19060*/  MOV R92, R132 ;  /* 0x00000084005c7202 */ /* 0x000fca0000000f00 */
[----:B------:R-:W-:-:S04]  /*19070*/  FADD.FTZ R130, R129, R92 ;  /* 0x0000005c81827221 */ /* 0x000fc80000010000 */
[----:B------:R-:W-:-:S07]  /*19080*/  IMAD.MOV.U32 R134, RZ, RZ, R130 ;  /* 0x000000ffff867224 */ /* 0x000fce00078e0082 */
[----:B------:R-:W-:Y:S05]  /*19090*/  WARPSYNC.COLLECTIVE R131, `(.L_x_19903) ;  /* 0x0000000083087348 */ /* 0x000fea0003c00000 */
[----:B------:R0:W1:Y:S02]  /*190a0*/  SHFL.BFLY P6, R132, R134, R133, R136 ;  /* 0x0c00008586847389 */ /* 0x00006400000c0088 */
[----:B01----:R-:W-:Y:S05]  /*190b0*/  ENDCOLLECTIVE ;  /* 0x000000000000791b */ /* 0x003fea0003800000 */
.L_x_19903:
        /* <DEDUP_REMOVED lines=73> */
.L_x_19904:
[----:B------:R-:W-:Y:S01]  /*19550*/  HFMA2 R133, -RZ, RZ, 0, 1.1920928955078125e-07 ;  /* 0x00000002ff857431 */ /* 0x000fe200000001ff */
[----:B------:R-:W-:-:S05]  /*19560*/  MOV R93, R132 ;  /* 0x00000084005d7202 */ /* 0x000fca0000000f00 */
[----:B------:R-:W-:-:S04]  /*19570*/  FADD.FTZ R93, R92, R93 ;  /* 0x0000005d5c5d7221 */ /* 0x000fc80000010000 */
[----:B------:R-:W-:-:S07]  /*19580*/  IMAD.MOV.U32 R134, RZ, RZ, R93 ;  /* 0x000000ffff867224 */ /* 0x000fce00078e005d */
[----:B------:R-:W-:Y:S05]  /*19590*/  WARPSYNC.COLLECTIVE R131, `(.L_x_19905) ;  /* 0x0000000083087348 */ /* 0x000fea0003c00000 */
[----:B------:R0:W1:Y:S02]  /*195a0*/  SHFL.BFLY P6, R132, R134, R133, R136 ;  /* 0x0c00008586847389 */ /* 0x00006400000c0088 */
[----:B01----:R-:W-:Y:S05]  /*195b0*/  ENDCOLLECTIVE ;  /* 0x000000000000791b */ /* 0x003fea0003800000 */
.L_x_19905:
[----:B------:R-:W-:Y:S02]  /*195c0*/  IMAD.MOV.U32 R133, RZ, RZ, 0x4 ;  /* 0x00000004ff857424 */ /* 0x000fe400078e00ff */
[----:B------:R-:W-:-:S04]  /*195d0*/  IMAD.MOV.U32 R94, RZ, RZ, R132 ;  /* 0x000000ffff5e7224 */ /* 0x000fc800078e0084 */
[----:B------:R-:W-:-:S05]  /*195e0*/  FADD.FTZ R94, R93, R94 ;  /* 0x0000005e5d5e7221 */ /* 0x000fca0000010000 */
[----:B------:R-:W-:-:S07]  /*195f0*/  MOV R134, R94 ;  /* 0x0000005e00867202 */ /* 0x000fce0000000f00 */
[----:B------:R-:W-:Y:S05]  /*19600*/  WARPSYNC.COLLECTIVE R131, `(.L_x_19906) ;  /* 0x0000000083087348 */ /* 0x000fea0003c00000 */
[----:B------:R0:W1:Y:S02]  /*19610*/  SHFL.BFLY P6, R132, R134, R133, R136 ;  /* 0x0c00008586847389 */ /* 0x00006400000c0088 */
[----:B01----:R-:W-:Y:S05]  /*19620*/  ENDCOLLECTIVE ;  /* 0x000000000000791b */ /* 0x003fea0003800000 */
.L_x_19906:
[----:B------:R-:W-:Y:S01]  /*19630*/  HFMA2 R133, -RZ, RZ, 0, 4.76837158203125e-07 ;  /* 0x00000008ff857431 */ /* 0x000fe200000001ff */
[----:B------:R-:W-:-:S05]  /*19640*/  MOV R95, R132 ;  /* 0x00000084005f7202 */ /* 0x000fca0000000f00 */
[----:B------:R-:W-:-:S04]  /*19650*/  FADD.FTZ R95, R94, R95 ;  /* 0x0000005f5e5f7221 */ /* 0x000fc80000010000 */
[----:B------:R-:W-:-:S07]  /*19660*/  IMAD.MOV.U32 R134, RZ, RZ, R95 ;  /* 0x000000ffff867224 */ /* 0x000fce00078e005f */
[----:B------:R-:W-:Y:S05]  /*19670*/  WARPSYNC.COLLECTIVE R131, `(.L_x_19907) ;  /* 0x0000000083087348 */ /* 0x000fea0003c00000 */
[----:B------:R0:W1:Y:S02]  /*19680*/  SHFL.BFLY P6, R132, R134, R133, R136 ;  /* 0x0c00008586847389 */ /* 0x00006400000c0088 */
[----:B01----:R-:W-:Y:S05]  /*19690*/  ENDCOLLECTIVE ;  /* 0x000000000000791b */ /* 0x003fea0003800000 */
.L_x_19907:
[----:B------:R-:W-:Y:S02]  /*196a0*/  IMAD.MOV.U32 R133, RZ, RZ, 0x10 ;  /* 0x00000010ff857424 */ /* 0x000fe400078e00ff */
[----:B------:R-:W-:-:S04]  /*196b0*/  IMAD.MOV.U32 R130, RZ, RZ, R132 ;  /* 0x000000ffff827224 */ /* 0x000fc800078e0084 */
[----:B------:R-:W-:-:S05]  /*196c0*/  FADD.FTZ R130, R95, R130 ;  /* 0x000000825f827221 */ /* 0x000fca0000010000 */
[----:B------:R-:W-:-:S07]  /*196d0*/  MOV R134, R130 ;  /* 0x0000008200867202 */ /* 0x000fce0000000f00 */
[----:B------:R-:W-:Y:S05]  /*196e0*/  WARPSYNC.COLLECTIVE R131, `(.L_x_19908) ;  /* 0x0000000083087348 */ /* 0x000fea0003c00000 */
[----:B------:R0:W1:Y:S02]  /*196f0*/  SHFL.BFLY P6, R132, R134, R133, R136 ;  /* 0x0c00008586847389 */ /* 0x00006400000c0088 */
[----:B01----:R-:W-:Y:S05]  /*19700*/  ENDCOLLECTIVE ;  /* 0x000000000000791b */ /* 0x003fea0003800000 */
.L_x_19908:
[----:B------:R-:W-:Y:S01]  /*19710*/  MOV R129, R132 ;  /* 0x0000008400817202 */ /* 0x000fe20000000f00 */
[----:B------:R-:W-:Y:S06]  /*19720*/  BRA `(.L_x_19909) ;  /* 0xffffffec00247947 */ /* 0x000fec000383ffff */
.L_x_19910:
        /* <DEDUP_REMOVED lines=13> */
.L_x_37318:


//--------------------- .text._ZN10layer_norm13ln_fwd_kernelINS_13Kernel_traitsIf6__halfS2_S2_fjLj1024ELj1ELj4ELj1ELj16ENS_18Kernel_traits_baseILj1024EfS2_S2_S2_fjLj128EEEEELb1ELb0ELb1ELb1EEEvNS_9FwdParamsE --------------------------
	.section	.text._ZN10layer_norm13ln_fwd_kernelINS_13Kernel_traitsIf6__halfS2_S2_fjLj1024ELj1ELj4ELj1ELj16ENS_18Kernel_traits_baseILj1024EfS2_S2_S2_fjLj128EEEEELb1ELb0ELb1ELb1EEEvNS_9FwdParamsE,"ax",@progbits
	.align	128
        .global         _ZN10layer_norm13ln_fwd_kernelINS_13Kernel_traitsIf6__halfS2_S2_fjLj1024ELj1ELj4ELj1ELj16ENS_18Kernel_traits_baseILj1024EfS2_S2_S2_fjLj128EEEEELb1ELb0ELb1ELb1EEEvNS_9FwdParamsE
        .type           _ZN10layer_norm13ln_fwd_kernelINS_13Kernel_traitsIf6__halfS2_S2_fjLj1024ELj1ELj4ELj1ELj16ENS_18Kernel_traits_baseILj1024EfS2_S2_S2_fjLj128EEEEELb1ELb0ELb1ELb1EEEvNS_9FwdParamsE,@function
        .size           _ZN10layer_norm13ln_fwd_kernelINS_13Kernel_traitsIf6__halfS2_S2_fjLj1024ELj1ELj4ELj1ELj16ENS_18Kernel_traits_baseILj1024EfS2_S2_S2_fjLj128EEEEELb1ELb0ELb1ELb1EEEvNS_9FwdParamsE,(.L_x_37319 - _ZN10layer_norm13ln_fwd_kernelINS_13Kernel_traitsIf6__halfS2_S2_fjLj1024ELj1ELj4ELj1ELj16ENS_18Kernel_traits_baseILj1024EfS2_S2_S2_fjLj128EEEEELb1ELb0ELb1ELb1EEEvNS_9FwdParamsE)
        .other          _ZN10layer_norm13ln_fwd_kernelINS_13Kernel_traitsIf6__halfS2_S2_fjLj1024ELj1ELj4ELj1ELj16ENS_18Kernel_traits_baseILj1024EfS2_S2_S2_fjLj128EEEEELb1ELb0ELb1ELb1EEEvNS_9FwdParamsE,@"STO_CUDA_ENTRY STV_DEFAULT"
_ZN10layer_norm13ln_fwd_kernelINS_13Kernel_traitsIf6__halfS2_S2_fjLj1024ELj1ELj4ELj1ELj16ENS_18Kernel_traits_baseILj1024EfS2_S2_S2_fjLj128EEEEELb1ELb0ELb1ELb1EEEvNS_9FwdParamsE:
.text._ZN10layer_norm13ln_fwd_kernelINS_13Kernel_traitsIf6__halfS2_S2_fjLj1024ELj1ELj4ELj1ELj16ENS_18Kernel_traits_baseILj1024EfS2_S2_S2_fjLj128EEEEELb1ELb0ELb1ELb1EEEvNS_9FwdParamsE:
        /* <DEDUP_REMOVED lines=71> */
.L_x_19911:
        /* <DEDUP_REMOVED lines=26> */
.L_x_19912:
        /* <DEDUP_REMOVED lines=72> */
.L_x_20387:
        /* <DEDUP_REMOVED lines=49> */
.L_x_19919:
        /* <DEDUP_REMOVED lines=13> */
.L_x_19921:
[----:B------:R-:W-:Y:S05]  /*0e70*/  BSYNC.RECONVERGENT B3 ;  /* 0x0000000000037941 */ /* 0x000fea0003800200 */
.L_x_19920:
        /* <DEDUP_REMOVED lines=41> */
.L_x_19918:
[----:B------:R-:W-:Y:S05]  /*1110*/  BSYNC.RECONVERGENT B2 ;  /* 0x0000000000027941 */ /* 0x000fea0003800200 */
.L_x_19917:
        /* <DEDUP_REMOVED lines=11> */
.L_x_19916:
[----:B------:R-:W-:Y:S05]  /*11d0*/  BSYNC.RECONVERGENT B1 ;  /* 0x0000000000017941 */ /* 0x000fea0003800200 */
.L_x_19915:
        /* <DEDUP_REMOVED lines=22> */
.L_x_19926:
        /* <DEDUP_REMOVED lines=13> */
.L_x_19928:
[----:B------:R-:W-:Y:S05]  /*1410*/  BSYNC.RECONVERGENT B3 ;  /* 0x0000000000037941 */ /* 0x000fea0003800200 */
.L_x_19927:
        /* <DEDUP_REMOVED lines=41> */
.L_x_19925:
[----:B------:R-:W-:Y:S05]  /*16b0*/  BSYNC.RECONVERGENT B2 ;  /* 0x0000000000027941 */ /* 0x000fea0003800200 */
.L_x_19924:
        /* <DEDUP_REMOVED lines=11> */
.L_x_19923:
[----:B------:R-:W-:Y:S05]  /*1770*/  BSYNC.RECONVERGENT B1 ;  /* 0x0000000000017941 */ /* 0x000fea0003800200 */
.L_x_19922:
        /* <DEDUP_REMOVED lines=22> */
.L_x_19933:
        /* <DEDUP_REMOVED lines=13> */
.L_x_19935:
[----:B------:R-:W-:Y:S05]  /*19b0*/  BSYNC.RECONVERGENT B3 ;  /* 0x0000000000037941 */ /* 0x000fea0003800200 */
.L_x_19934:
        /* <DEDUP_REMOVED lines=42> */
.L_x_19932:
[----:B------:R-:W-:Y:S05]  /*1c60*/  BSYNC.RECONVERGENT B2 ;  /* 0x0000000000027941 */ /* 0x000fea0003800200 */
.L_x_19931:
        /* <DEDUP_REMOVED lines=11> */
.L_x_19930:
[----:B------:R-:W-:Y:S05]  /*1d20*/  BSYNC.RECONVERGENT B1 ;  /* 0x0000000000017941 */ /* 0x000fea0003800200 */
.L_x_19929:
        /* <DEDUP_REMOVED lines=22> */
.L_x_19940:
        /* <DEDUP_REMOVED lines=13> */
.L_x_19942:
[----:B------:R-:W-:Y:S05]  /*1f60*/  BSYNC.RECONVERGENT B3 ;  /* 0x0000000000037941 */ /* 0x000fea0003800200 */
.L_x_19941:
        /* <DEDUP_REMOVED lines=42> */
.L_x_19939:
[----:B------:R-:W-:Y:S05]  /*2210*/  BSYNC.RECONVERGENT B2 ;  /* 0x0000000000027941 */ /* 0x000fea0003800200 */
.L_x_19938:
        /* <DEDUP_REMOVED lines=11> */
.L_x_19937:
[----:B------:R-:W-:Y:S05]  /*22d0*/  BSYNC.RECONVERGENT B1 ;  /* 0x0000000000017941 */ /* 0x000fea0003800200 */
.L_x_19936:
        /* <DEDUP_REMOVED lines=22> */
.L_x_19947:
        /* <DEDUP_REMOVED lines=13> */
.L_x_19949:
[----:B------:R-:W-:Y:S05]  /*2510*/  BSYNC.RECONVERGENT B3 ;  /* 0x0000000000037941 */ /* 0x000fea0003800200 */
.L_x_19948:
        /* <DEDUP_REMOVED lines=42> */
.L_x_19946:
[----:B------:R-:W-:Y:S05]  /*27c0*/  BSYNC.RECONVERGENT B2 ;  /* 0x0000000000027941 */ /* 0x000fea0003800200 */
.L_x_19945:
        /* <DEDUP_REMOVED lines=11> */
.L_x_19944:
[----:B------:R-:W-:Y:S05]  /*2880*/  BSYNC.RECONVERGENT B1 ;  /* 0x0000000000017941 */ /* 0x000fea0003800200 */
.L_x_19943:
        /* <DEDUP_REMOVED lines=22> */
.L_x_19954:
        /* <DEDUP_REMOVED lines=13> */
.L_x_19956:
[----:B------:R-:W-:Y:S05]  /*2ac0*/  BSYNC.RECONVERGENT B3 ;  /* 0x0000000000037941 */ /* 0x000fea0003800200 */
.L_x_19955:
        /* <DEDUP_REMOVED lines=41> */
.L_x_19953:
[----:B------:R-:W-:Y:S05]  /*2d60*/  BSYNC.RECONVERGENT B2 ;  /* 0x0000000000027941 */ /* 0x000fea0003800200 */
.L_x_19952:
        /* <DEDUP_REMOVED lines=11> */
.L_x_19951:
[----:B------:R-:W-:Y:S05]  /*2e20*/  BSYNC.RECONVERGENT B1 ;  /* 0x0000000000017941 */ /* 0x000fea0003800200 */
.L_x_19950:
        /* <DEDUP_REMOVED lines=22> */
.L_x_19961:
        /* <DEDUP_REMOVED lines=13> */
.L_x_19963:
[----:B------:R-:W-:Y:S05]  /*3060*/  BSYNC.RECONVERGENT B3 ;  /* 0x0000000000037941 */ /* 0x000fea0003800200 */
.L_x_19962:
        /* <DEDUP_REMOVED lines=41> */
.L_x_19960:
[----:B------:R-:W-:Y:S05]  /*3300*/  BSYNC.RECONVERGENT B2 ;  /* 0x0000000000027941 */ /* 0x000fea0003800200 */
.L_x_19959:
        /* <DEDUP_REMOVED lines=11> */
.L_x_19958:
[----:B------:R-:W-:Y:S05]  /*33c0*/  BSYNC.RECONVERGENT B1 ;  /* 0x0000000000017941 */ /* 0x000fea0003800200 */
.L_x_19957:
        /* <DEDUP_REMOVED lines=22> */
.L_x_19968:
        /* <DEDUP_REMOVED lines=13> */
.L_x_19970:
[----:B------:R-:W-:Y:S05]  /*3600*/  BSYNC.RECONVERGENT B3 ;  /* 0x0000000000037941 */ /* 0x000fea0003800200 */
.L_x_19969:
        /* <DEDUP_REMOVED lines=42> */
.L_x_19967:
[----:B------:R-:W-:Y:S05]  /*38b0*/  BSYNC.RECONVERGENT B2 ;  /* 0x0000000000027941 */ /* 0x000fea0003800200 */
.L_x_19966:
        /* <DEDUP_REMOVED lines=11> */
.L_x_19965:
[----:B------:R-:W-:Y:S05]  /*3970*/  BSYNC.RECONVERGENT B1 ;  /* 0x0000000000017941 */ /* 0x000fea0003800200 */
.L_x_19964:
[----:B------:R-:W-:Y:S02]  /*3980*/  F2FP.F16.F32.PACK_AB R23, RZ, R96 ;  /* 0x00000060ff17723e */ /* 0x000fe400000000ff */
[----:B------:R-:W-:Y:S02]  /*3990*/  PRMT R92, R92, 0x5410, R95 ;  /* 0x000054105c5c7816 */ /* 0x000fe4000000005f */
[----:B------:R-:W-:Y:S02]  /*39a0*/  PRMT R94, R94, 0x5410, R98 ;  /* 0x000054105e5e7816 */ /* 0x000fe40000000062 */
[----:B------:R-:W-:Y:S02]  /*39b0*/  PRMT R93, R93, 0x5410, R97 ;  /* 0x000054105d5d7816 */ /* 0x000fe40000000061 */
[----:B------:R-:W-:Y:S01]  /*39c0*/  PRMT R95, R101, 0x5410, R23 ;  /* 0x00005410655f7816 */ /* 0x000fe20000000017 */
[----:B------:R-:W-:Y:S06]  /*39d0*/  BRA `(.L_x_19971) ;  /* 0x0000002800bc7947 */ /* 0x000fec0003800000 */
.L_x_19914:
        /* <DEDUP_REMOVED lines=21> */
.L_x_19976:
        /* <DEDUP_REMOVED lines=13> */
.L_x_19978:
[----:B------:R-:W-:Y:S05]  /*3c00*/  BSYNC.RECONVERGENT B3 ;  /* 0x0000000000037941 */ /* 0x000fea0003800200 */
.L_x_19977:
        /* <DEDUP_REMOVED lines=41> */
.L_x_19975:
[----:B------:R-:W-:Y:S05]  /*3ea0*/  BSYNC.RECONVERGENT B2 ;  /* 0x0000000000027941 */ /* 0x000fea0003800200 */
.L_x_19974:
        /* <DEDUP_REMOVED lines=9> */
.L_x_19973:
[----:B------:R-:W-:Y:S05]  /*3f40*/  BSYNC.RECONVERGENT B1 ;  /* 0x0000000000017941 */ /* 0x000fea0003800200 */
.L_x_19972:
        /* <DEDUP_REMOVED lines=18> */
.L_x_19983:
        /* <DEDUP_REMOVED lines=13> */
.L_x_19985:
[----:B------:R-:W-:Y:S05]  /*4140*/  BSYNC.RECONVERGENT B3 ;  /* 0x0000000000037941 */ /* 0x000fea0003800200 */
.L_x_19984:
        /* <DEDUP_REMOVED lines=42> */
.L_x_19982:
[----:B------:R-:W-:Y:S05]  /*43f0*/  BSYNC.RECONVERGENT B2 ;  /* 0x0000000000027941 */ /* 0x000fea0003800200 */
.L_x_19981:
        /* <DEDUP_REMOVED lines=9> */
.L_x_19980:
[----:B------:R-:W-:Y:S05]  /*4490*/  BSYNC.RECONVERGENT B1 ;  /* 0x0000000000017941 */ /* 0x000fea0003800200 */
.L_x_19979:
        /* <DEDUP_REMOVED lines=18> */
.L_x_19990:
        /* <DEDUP_REMOVED lines=13> */
.L_x_19992:
[----:B------:R-:W-:Y:S05]  /*4690*/  BSYNC.RECONVERGENT B3 ;  /* 0x0000000000037941 */ /* 0x000fea0003800200 */
.L_x_19991:
        /* <DEDUP_REMOVED lines=42> */
.L_x_19989:
[----:B------:R-:W-:Y:S05]  /*4940*/  BSYNC.RECONVERGENT B2 ;  /* 0x0000000000027941 */ /* 0x000fea0003800200 */
.L_x_19988:
        /* <DEDUP_REMOVED lines=9> */
.L_x_19987:
[----:B------:R-:W-:Y:S05]  /*49e0*/  BSYNC.RECONVERGENT B1 ;  /* 0x0000000000017941 */ /* 0x000fea0003800200 */
.L_x_19986:
        /* <DEDUP_REMOVED lines=18> */
.L_x_19997:
        /* <DEDUP_REMOVED lines=13> */
.L_x_19999:
[----:B------:R-:W-:Y:S05]  /*4be0*/  BSYNC.RECONVERGENT B3 ;  /* 0x0000000000037941 */ /* 0x000fea0003800200 */
.L_x_19998:
        /* <DEDUP_REMOVED lines=42> */
.L_x_19996:
[----:B------:R-:W-:Y:S05]  /*4e90*/  BSYNC.RECONVERGENT B2 ;  /* 0x0000000000027941 */ /* 0x000fea0003800200 */
.L_x_19995:
        /* <DEDUP_REMOVED lines=9> */
.L_x_19994:
[----:B------:R-:W-:Y:S05]  /*4f30*/  BSYNC.RECONVERGENT B1 ;  /* 0x0000000000017941 */ /* 0x000fea0003800200 */
.L_x_19993:
        /* <DEDUP_REMOVED lines=18> */
.L_x_20004:
        /* <DEDUP_REMOVED lines=13> */
.L_x_20006:
[----:B------:R-:W-:Y:S05]  /*5130*/  BSYNC.RECONVERGENT B3 ;  /* 0x0000000000037941 */ /* 0x000fea0003800200 */
.L_x_20005:
        /* <DEDUP_REMOVED lines=42> */
.L_x_20003:
[----:B------:R-:W-:Y:S05]  /*53e0*/  BSYNC.RECONVERGENT B2 ;  /* 0x0000000000027941 */ /* 0x000fea0003800200 */
.L_x_20002:
        /* <DEDUP_REMOVED lines=9> */
.L_x_20001:
[----:B------:R-:W-:Y:S05]  /*5480*/  BSYNC.RECONVERGENT B1 ;  /* 0x0000000000017941 */ /* 0x000fea0003800200 */
.L_x_20000:
        /* <DEDUP_REMOVED lines=18> */
.L_x_20011:
        /* <DEDUP_REMOVED lines=13> */
.L_x_20013:
[----:B------:R-:W-:Y:S05]  /*5680*/  BSYNC.RECONVERGENT B3 ;  /* 0x0000000000037941 */ /* 0x000fea0003800200 */
.L_x_20012:
        /* <DEDUP_REMOVED lines=42> */
.L_x_20010:
[----:B------:R-:W-:Y:S05]  /*5930*/  BSYNC.RECONVERGENT B2 ;  /* 0x0000000000027941 */ /* 0x000fea0003800200 */
.L_x_20009:
        /* <DEDUP_REMOVED lines=9> */
.L_x_20008:
[----:B------:R-:W-:Y:S05]  /*59d0*/  BSYNC.RECONVERGENT B1 ;  /* 0x0000000000017941 */ /* 0x000fea0003800200 */
.L_x_20007:
        /* <DEDUP_REMOVED lines=18> */
.L_x_20018:
        /* <DEDUP_REMOVED lines=13> */
.L_x_20020:
[----:B------:R-:W-:Y:S05]  /*5bd0*/  BSYNC.RECONVERGENT B3 ;  /* 0x0000000000037941 */ /* 0x000fea0003800200 */
.L_x_20019:
        /* <DEDUP_REMOVED lines=42> */
.L_x_20017:
[----:B------:R-:W-:Y:S05]  /*5e80*/  BSYNC.RECONVERGENT B2 ;  /* 0x0000000000027941 */ /* 0x000fea0003800200 */
.L_x_20016:
        /* <DEDUP_REMOVED lines=9> */
.L_x_20015:
[----:B------:R-:W-:Y:S05]  /*5f20*/  BSYNC.RECONVERGENT B1 ;  /* 0x0000000000017941 */ /* 0x000fea0003800200 */
.L_x_20014:
        /* <DEDUP_REMOVED lines=18> */
.L_x_20025:
        /* <DEDUP_REMOVED lines=13> */
.L_x_20027:
[----:B------:R-:W-:Y:S05]  /*6120*/  BSYNC.RECONVERGENT B3 ;  /* 0x0000000000037941 */ /* 0x000fea0003800200 */
.L_x_20026:
        /* <DEDUP_REMOVED lines=42> */
.L_x_20024:
[----:B------:R-:W-:Y:S05]  /*63d0*/  BSYNC.RECONVERGENT B2 ;  /* 0x0000000000027941 */ /* 0x000fea0003800200 */
.L_x_20023:
        /* <DEDUP_REMOVED lines=9> */
.L_x_20022:
[----:B------:R-:W-:Y:S05]  /*6470*/  BSYNC.RECONVERGENT B1 ;  /* 0x0000000000017941 */ /* 0x000fea0003800200 */
.L_x_20021:
[----:B------:R-:W-:Y:S02]  /*6480*/  F2FP.F16.F32.PACK_AB R101, RZ, R96 ;  /* 0x00000060ff65723e */ /* 0x000fe400000000ff */
[----:B------:R-:W-:Y:S02]  /*6490*/  PRMT R93, R93, 0x5410, R95 ;  /* 0x000054105d5d7816 */ /* 0x000fe4000000005f */
[----:B------:R-:W-:Y:S02]  /*64a0*/  PRMT R94, R94, 0x5410, R97 ;  /* 0x000054105e5e7816 */ /* 0x000fe40000000061 */
[----:B------:R-:W-:Y:S02]  /*64b0*/  PRMT R92, R92, 0x5410, R23 ;  /* 0x000054105c5c7816 */ /* 0x000fe40000000017 */
[----:B------:R-:W-:-:S07]  /*64c0*/  PRMT R95, R98, 0x5410, R101 ;  /* 0x00005410625f7816 */ /* 0x000fce0000000065 */
.L_x_19971:
[----:B------:R-:W0:Y:S01]  /*64d0*/  LDC.64 R106, c[0x0][0x3a8] ;  /* 0x0000ea00ff6a7b82 */ /* 0x000e220000000a00 */
[----:B------:R-:W-:Y:S01]  /*64e0*/  BSSY.RECONVERGENT B1, `(.L_x_20028) ;  /* 0x0000019000017945 */ /* 0x000fe20003800200 */
[----:B------:R-:W-:Y:S01]  /*64f0*/  IADD3 R112, PT, PT, R116, 0x20, RZ ;  /* 0x0000002074707810 */ /* 0x000fe20007ffe0ff */
        /* <DEDUP_REMOVED lines=23> */
.L_x_20029:
[----:B------:R-:W-:Y:S05]  /*6670*/  BSYNC.RECONVERGENT B1 ;  /* 0x0000000000017941 */ /* 0x000fea0003800200 */
.L_x_20028:
[----:B------:R-:W-:Y:S04]  /*6680*/  BSSY.RECONVERGENT B1, `(.L_x_20030) ;  /* 0x0000005000017945 */ /* 0x000fe80003800200 */
[----:B------:R-:W-:Y:S05]  /*6690*/  @!P1 BRA `(.L_x_20031) ;  /* 0x00000000000c9947 */ /* 0x000fea0003800000 */
[----:B-----5:R-:W2:Y:S02]  /*66a0*/  LDC.64 R24, c[0x0][0x390] ;  /* 0x0000e400ff187b82 */ /* 0x020ea40000000a00 */
[----:B--2---:R-:W-:-:S06]  /*66b0*/  IMAD.WIDE.U32 R24, R112, 0x10, R24 ;  /* 0x0000001070187825 */ /* 0x004fcc00078e0018 */
[----:B------:R-:W5:Y:S02]  /*66c0*/  LDG.E.128 R24, desc[UR8][R24.64] ;  /* 0x0000000818187981 */ /* 0x000f64000c1e1d00 */
.L_x_20031:
[----:B------:R-:W-:Y:S05]  /*66d0*/  BSYNC.RECONVERGENT B1 ;  /* 0x0000000000017941 */ /* 0x000fea0003800200 */
.L_x_20030:
        /* <DEDUP_REMOVED lines=27> */
.L_x_20037:
        /* <DEDUP_REMOVED lines=13> */
.L_x_20039:
[----:B------:R-:W-:Y:S05]  /*6960*/  BSYNC.RECONVERGENT B3 ;  /* 0x0000000000037941 */ /* 0x000fea0003800200 */
.L_x_20038:
        /* <DEDUP_REMOVED lines=41> */
.L_x_20036:
[----:B------:R-:W-:Y:S05]  /*6c00*/  BSYNC.RECONVERGENT B2 ;  /* 0x0000000000027941 */ /* 0x000fea0003800200 */
.L_x_20035:
        /* <DEDUP_REMOVED lines=11> */
.L_x_20034:
[----:B------:R-:W-:Y:S05]  /*6cc0*/  BSYNC.RECONVERGENT B1 ;  /* 0x0000000000017941 */ /* 0x000fea0003800200 */
.L_x_20033:
        /* <DEDUP_REMOVED lines=22> */
.L_x_20044:
        /* <DEDUP_REMOVED lines=13> */
.L_x_20046:
[----:B------:R-:W-:Y:S05]  /*6f00*/  BSYNC.RECONVERGENT B3 ;  /* 0x0000000000037941 */ /* 0x000fea0003800200 */
.L_x_20045:
        /* <DEDUP_REMOVED lines=41> */
.L_x_20043:
[----:B------:R-:W-:Y:S05]  /*71a0*/  BSYNC.RECONVERGENT B2 ;  /* 0x0000000000027941 */ /* 0x000fea0003800200 */
.L_x_20042:
        /* <DEDUP_REMOVED lines=11> */
.L_x_20041:
[----:B------:R-:W-:Y:S05]  /*7260*/  BSYNC.RECONVERGENT B1 ;  /* 0x0000000000017941 */ /* 0x000fea0003800200 */
.L_x_20040:
        /* <DEDUP_REMOVED lines=22> */
.L_x_20051:
        /* <DEDUP_REMOVED lines=13> */
.L_x_20053:
[----:B------:R-:W-:Y:S05]  /*74a0*/  BSYNC.RECONVERGENT B3 ;  /* 0x0000000000037941 */ /* 0x000fea0003800200 */
.L_x_20052:
        /* <DEDUP_REMOVED lines=41> */
.L_x_20050:
[----:B------:R-:W-:Y:S05]  /*7740*/  BSYNC.RECONVERGENT B2 ;  /* 0x0000000000027941 */ /* 0x000fea0003800200 */
.L_x_20049:
        /* <DEDUP_REMOVED lines=11> */
.L_x_20048:
[----:B------:R-:W-:Y:S05]  /*7800*/  BSYNC.RECONVERGENT B1 ;  /* 0x0000000000017941 */ /* 0x000fea0003800200 */
.L_x_20047:
        /* <DEDUP_REMOVED lines=22> */
.L_x_20058:
        /* <DEDUP_REMOVED lines=13> */
.L_x_20060:
[----:B------:R-:W-:Y:S05]  /*7a40*/  BSYNC.RECONVERGENT B3 ;  /* 0x0000000000037941 */ /* 0x000fea0003800200 */
.L_x_20059:
        /* <DEDUP_REMOVED lines=42> */
.L_x_20057:
[----:B------:R-:W-:Y:S05]  /*7cf0*/  BSYNC.RECONVERGENT B2 ;  /* 0x0000000000027941 */ /* 0x000fea0003800200 */
.L_x_20056:
        /* <DEDUP_REMOVED lines=11> */
.L_x_20055:
[----:B------:R-:W-:Y:S05]  /*7db0*/  BSYNC.RECONVERGENT B1 ;  /* 0x0000000000017941 */ /* 0x000fea0003800200 */
.L_x_20054:
        /* <DEDUP_REMOVED lines=22> */
.L_x_20065:
        /* <DEDUP_REMOVED lines=13> */
.L_x_20067:
[----:B------:R-:W-:Y:S05]  /*7ff0*/  BSYNC.RECONVERGENT B3 ;  /* 0x0000000000037941 */ /* 0x000fea0003800200 */
.L_x_20066:
        /* <DEDUP_REMOVED lines=42> */
.L_x_20064:
[----:B------:R-:W-:Y:S05]  /*82a0*/  BSYNC.RECONVERGENT B2 ;  /* 0x0000000000027941 */ /* 0x000fea0003800200 */
.L_x_20063:
        /* <DEDUP_REMOVED lines=11> */
.L_x_20062:
[----:B------:R-:W-:Y:S05]  /*8360*/  BSYNC.RECONVERGENT B1 ;  /* 0x0000000000017941 */ /* 0x000fea0003800200 */
.L_x_20061:
        /* <DEDUP_REMOVED lines=22> */
.L_x_20072:
        /* <DEDUP_REMOVED lines=13> */
.L_x_20074:
[----:B------:R-:W-:Y:S05]  /*85a0*/  BSYNC.RECONVERGENT B3 ;  /* 0x0000000000037941 */ /* 0x000fea0003800200 */
.L_x_20073:
        /* <DEDUP_REMOVED lines=40> */
[----:B------:R-:W-:-:S07]  /*8830*/  LOP3.LUT R122, R122, UR32, R111, 0x96, !PT ;  /* 0x000000207a7a7c12 */ /* 0x000fce000f8e966f */
.L_x_20071:
[----:B------:R-:W-:Y:S05]  /*8840*/  BSYNC.RECONVERGENT B2 ;  /* 0x0000000000027941 */ /* 0x000fea0003800200 */
.L_x_20070:
        /* <DEDUP_REMOVED lines=11> */
.L_x_20069:
[----:B------:R-:W-:Y:S05]  /*8900*/  BSYNC.RECONVERGENT B1 ;  /* 0x0000000000017941 */ /* 0x000fea0003800200 */
.L_x_20068:
        /* <DEDUP_REMOVED lines=22> */
.L_x_20079:
        /* <DEDUP_REMOVED lines=13> */
.L_x_20081:
[----:B------:R-:W-:Y:S05]  /*8b40*/  BSYNC.RECONVERGENT B3 ;  /* 0x0000000000037941 */ /* 0x000fea0003800200 */
.L_x_20080:
        /* <DEDUP_REMOVED lines=42> */
.L_x_20078:
[----:B------:R-:W-:Y:S05]  /*8df0*/  BSYNC.RECONVERGENT B2 ;  /* 0x0000000000027941 */ /* 0x000fea0003800200 */
.L_x_20077:
        /* <DEDUP_REMOVED lines=11> */
.L_x_20076:
[----:B------:R-:W-:Y:S05]  /*8eb0*/  BSYNC.RECONVERGENT B1 ;  /* 0x0000000000017941 */ /* 0x000fea0003800200 */
.L_x_20075:
        /* <DEDUP_REMOVED lines=22> */
.L_x_20086:
        /* <DEDUP_REMOVED lines=13> */
.L_x_20088:
[----:B------:R-:W-:Y:S05]  /*90f0*/  BSYNC.RECONVERGENT B3 ;  /* 0x0000000000037941 */ /* 0x000fea0003800200 */
.L_x_20087:
        /* <DEDUP_REMOVED lines=42> */
.L_x_20085:
[----:B------:R-:W-:Y:S05]  /*93a0*/  BSYNC.RECONVERGENT B2 ;  /* 0x0000000000027941 */ /* 0x000fea0003800200 */
.L_x_20084:
        /* <DEDUP_REMOVED lines=11> */
.L_x_20083:
[----:B------:R-:W-:Y:S05]  /*9460*/  BSYNC.RECONVERGENT B1 ;  /* 0x0000000000017941 */ /* 0x000fea0003800200 */
.L_x_20082:
[----:B------:R-:W-:Y:S02]  /*9470*/  F2FP.F16.F32.PACK_AB R95, RZ, R103 ;  /* 0x00000067ff5f723e */ /* 0x000fe400000000ff */
[----:B------:R-:W-:Y:S02]  /*9480*/  PRMT R94, R125, 0x5410, R94 ;  /* 0x000054107d5e7816 */ /* 0x000fe4000000005e */
[----:B------:R-:W-:Y:S02]  /*9490*/  PRMT R93, R121, 0x5410, R124 ;  /* 0x00005410795d7816 */ /* 0x000fe4000000007c */
[----:B------:R-:W-:Y:S02]  /*94a0*/  PRMT R92, R115, 0x5410, R119 ;  /* 0x00005410735c7816 */ /* 0x000fe40000000077 */
[----:B------:R-:W-:Y:S01]  /*94b0*/  PRMT R95, R127, 0x5410, R95 ;  /* 0x000054107f5f7816 */ /* 0x000fe2000000005f */
[----:B------:R-:W-:Y:S06]  /*94c0*/  BRA `(.L_x_20089) ;  /* 0x0000002800bc7947 */ /* 0x000fec0003800000 */
.L_x_20032:
        /* <DEDUP_REMOVED lines=21> */
.L_x_20094:
        /* <DEDUP_REMOVED lines=13> */
.L_x_20096:
[----:B------:R-:W-:Y:S05]  /*96f0*/  BSYNC.RECONVERGENT B3 ;  /* 0x0000000000037941 */ /* 0x000fea0003800200 */
.L_x_20095:
        /* <DEDUP_REMOVED lines=41> */
.L_x_20093:
[----:B------:R-:W-:Y:S05]  /*9990*/  BSYNC.RECONVERGENT B2 ;  /* 0x0000000000027941 */ /* 0x000fea0003800200 */
.L_x_20092:
        /* <DEDUP_REMOVED lines=9> */
.L_x_20091:
[----:B------:R-:W-:Y:S05]  /*9a30*/  BSYNC.RECONVERGENT B1 ;  /* 0x0000000000017941 */ /* 0x000fea0003800200 */
.L_x_20090:
        /* <DEDUP_REMOVED lines=18> */
.L_x_20101:
        /* <DEDUP_REMOVED lines=13> */
.L_x_20103:
[----:B------:R-:W-:Y:S05]  /*9c30*/  BSYNC.RECONVERGENT B3 ;  /* 0x0000000000037941 */ /* 0x000fea0003800200 */
.L_x_20102:
        /* <DEDUP_REMOVED lines=42> */
.L_x_20100:
[----:B------:R-:W-:Y:S05]  /*9ee0*/  BSYNC.RECONVERGENT B2 ;  /* 0x0000000000027941 */ /* 0x000fea0003800200 */
.L_x_20099:
        /* <DEDUP_REMOVED lines=9> */
.L_x_20098:
[----:B------:R-:W-:Y:S05]  /*9f80*/  BSYNC.RECONVERGENT B1 ;  /* 0x0000000000017941 */ /* 0x000fea0003800200 */
.L_x_20097:
        /* <DEDUP_REMOVED lines=18> */
.L_x_20108:
        /* <DEDUP_REMOVED lines=13> */
.L_x_20110:
[----:B------:R-:W-:Y:S05]  /*a180*/  BSYNC.RECONVERGENT B3 ;  /* 0x0000000000037941 */ /* 0x000fea0003800200 */
.L_x_20109:
        /* <DEDUP_REMOVED lines=42> */
.L_x_20107:
[----:B------:R-:W-:Y:S05]  /*a430*/  BSYNC.RECONVERGENT B2 ;  /* 0x0000000000027941 */ /* 0x000fea0003800200 */
.L_x_20106:
        /* <DEDUP_REMOVED lines=9> */
.L_x_20105:
[----:B------:R-:W-:Y:S05]  /*a4d0*/  BSYNC.RECONVERGENT B1 ;  /* 0x0000000000017941 */ /* 0x000fea0003800200 */
.L_x_20104:
        /* <DEDUP_REMOVED lines=18> */
.L_x_20115:
        /* <DEDUP_REMOVED lines=13> */
.L_x_20117:
[----:B------:R-:W-:Y:S05]  /*a6d0*/  BSYNC.RECONVERGENT B3 ;  /* 0x0000000000037941 */ /* 0x000fea0003800200 */
.L_x_20116:
        /* <DEDUP_REMOVED lines=42> */
.L_x_20114:
[----:B------:R-:W-:Y:S05]  /*a980*/  BSYNC.RECONVERGENT B2 ;  /* 0x0000000000027941 */ /* 0x000fea0003800200 */
.L_x_20113:
        /* <DEDUP_REMOVED lines=9> */
.L_x_20112:
[----:B------:R-:W-:Y:S05]  /*aa20*/  BSYNC.RECONVERGENT B1 ;  /* 0x0000000000017941 */ /* 0x000fea0003800200 */
.L_x_20111:
        /* <DEDUP_REMOVED lines=18> */
.L_x_20122:
        /* <DEDUP_REMOVED lines=13> */
.L_x_20124:
[----:B------:R-:W-:Y:S05]  /*ac20*/  BSYNC.RECONVERGENT B3 ;  /* 0x0000000000037941 */ /* 0x000fea0003800200 */
.L_x_20123:
        /* <DEDUP_REMOVED lines=42> */
.L_x_20121:
[----:B------:R-:W-:Y:S05]  /*aed0*/  BSYNC.RECONVERGENT B2 ;  /* 0x0000000000027941 */ /* 0x000fea0003800200 */
.L_x_20120:
        /* <DEDUP_REMOVED lines=9> */
.L_x_20119:
[----:B------:R-:W-:Y:S05]  /*af70*/  BSYNC.RECONVERGENT B1 ;  /* 0x0000000000017941 */ /* 0x000fea0003800200 */
.L_x_20118:
        /* <DEDUP_REMOVED lines=18> */
.L_x_20129:
        /* <DEDUP_REMOVED lines=13> */
.L_x_20131:
[----:B------:R-:W-:Y:S05]  /*b170*/  BSYNC.RECONVERGENT B3 ;  /* 0x0000000000037941 */ /* 0x000fea0003800200 */
.L_x_20130:
        /* <DEDUP_REMOVED lines=42> */
.L_x_20128:
[----:B------:R-:W-:Y:S05]  /*b420*/  BSYNC.RECONVERGENT B2 ;  /* 0x0000000000027941 */ /* 0x000fea0003800200 */
.L_x_20127:
        /* <DEDUP_REMOVED lines=9> */
.L_x_20126:
[----:B------:R-:W-:Y:S05]  /*b4c0*/  BSYNC.RECONVERGENT B1 ;  /* 0x0000000000017941 */ /* 0x000fea0003800200 */
.L_x_20125:
        /* <DEDUP_REMOVED lines=18> */
.L_x_20136:
        /* <DEDUP_REMOVED lines=13> */
.L_x_20138:
[----:B------:R-:W-:Y:S05]  /*b6c0*/  BSYNC.RECONVERGENT B3 ;  /* 0x0000000000037941 */ /* 0x000fea0003800200 */
.L_x_20137:
        /* <DEDUP_REMOVED lines=42> */
.L_x_20135:
[----:B------:R-:W-:Y:S05]  /*b970*/  BSYNC.RECONVERGENT B2 ;  /* 0x0000000000027941 */ /* 0x000fea0003800200 */
.L_x_20134:
        /* <DEDUP_REMOVED lines=9> */
.L_x_20133:
[----:B------:R-:W-:Y:S05]  /*ba10*/  BSYNC.RECONVERGENT B1 ;  /* 0x0000000000017941 */ /* 0x000fea0003800200 */
.L_x_20132:
        /* <DEDUP_REMOVED lines=18> */
.L_x_20143:
        /* <DEDUP_REMOVED lines=13> */
.L_x_20145:
[----:B------:R-:W-:Y:S05]  /*bc10*/  BSYNC.RECONVERGENT B3 ;  /* 0x0000000000037941 */ /* 0x000fea0003800200 */
.L_x_20144:
        /* <DEDUP_REMOVED lines=42> */
.L_x_20142:
[----:B------:R-:W-:Y:S05]  /*bec0*/  BSYNC.RECONVERGENT B2 ;  /* 0x0000000000027941 */ /* 0x000fea0003800200 */
.L_x_20141:
        /* <DEDUP_REMOVED lines=9> */
.L_x_20140:
[----:B------:R-:W-:Y:S05]  /*bf60*/  BSYNC.RECONVERGENT B1 ;  /* 0x0000000000017941 */ /* 0x000fea0003800200 */
.L_x_20139:
[----:B------:R-:W-:Y:S02]  /*bf70*/  F2FP.F16.F32.PACK_AB R95, RZ, R103 ;  /* 0x00000067ff5f723e */ /* 0x000fe400000000ff */
[----:B------:R-:W-:Y:S02]  /*bf80*/  PRMT R94, R125, 0x5410, R126 ;  /* 0x000054107d5e7816 */ /* 0x000fe4000000007e */
[----:B------:R-:W-:Y:S02]  /*bf90*/  PRMT R93, R119, 0x5410, R124 ;  /* 0x00005410775d7816 */ /* 0x000fe4000000007c */
[----:B------:R-:W-:Y:S02]  /*bfa0*/  PRMT R92, R109, 0x5410, R115 ;  /* 0x000054106d5c7816 */ /* 0x000fe40000000073 */
[----:B------:R-:W-:-:S07]  /*bfb0*/  PRMT R95, R127, 0x5410, R95 ;  /* 0x000054107f5f7816 */ /* 0x000fce000000005f */
.L_x_20089:
        /* <DEDUP_REMOVED lines=25> */
.L_x_20147:
[----:B------:R-:W-:Y:S05]  /*c150*/  BSYNC.RECONVERGENT B1 ;  /* 0x0000000000017941 */ /* 0x000fea0003800200 */
.L_x_20146:
[----:B------:R-:W-:Y:S04]  /*c160*/  BSSY.RECONVERGENT B1, `(.L_x_20148) ;  /* 0x0000005000017945 */ /* 0x000fe80003800200 */
[----:B------:R-:W-:Y:S05]  /*c170*/  @!P1 BRA `(.L_x_20149) ;  /* 0x00000000000c9947 */ /* 0x000fea0003800000 */
[----:B-----5:R-:W2:Y:S02]  /*c180*/  LDC.64 R24, c[0x0][0x390] ;  /* 0x0000e400ff187b82 */ /* 0x020ea40000000a00 */
[----:B--2---:R-:W-:-:S06]  /*c190*/  IMAD.WIDE.U32 R24, R115, 0x10, R24 ;  /* 0x0000001073187825 */ /* 0x004fcc00078e0018 */
[----:B------:R-:W5:Y:S02]  /*c1a0*/  LDG.E.128 R24, desc[UR8][R24.64] ;  /* 0x0000000818187981 */ /* 0x000f64000c1e1d00 */
.L_x_20149:
[----:B------:R-:W-:Y:S05]  /*c1b0*/  BSYNC.RECONVERGENT B1 ;  /* 0x0000000000017941 */ /* 0x000fea0003800200 */
.L_x_20148:
        /* <DEDUP_REMOVED lines=27> */
.L_x_20155:
        /* <DEDUP_REMOVED lines=13> */
.L_x_20157:
[----:B------:R-:W-:Y:S05]  /*c440*/  BSYNC.RECONVERGENT B3 ;  /* 0x0000000000037941 */ /* 0x000fea0003800200 */
.L_x_20156:
        /* <DEDUP_REMOVED lines=42> */
.L_x_20154:
[----:B------:R-:W-:Y:S05]  /*c6f0*/  BSYNC.RECONVERGENT B2 ;  /* 0x0000000000027941 */ /* 0x000fea0003800200 */
.L_x_20153:
        /* <DEDUP_REMOVED lines=11> */
.L_x_20152:
[----:B------:R-:W-:Y:S05]  /*c7b0*/  BSYNC.RECONVERGENT B1 ;  /* 0x0000000000017941 */ /* 0x000fea0003800200 */
.L_x_20151:
        /* <DEDUP_REMOVED lines=22> */
.L_x_20162:
        /* <DEDUP_REMOVED lines=13> */
.L_x_20164:
[----:B------:R-:W-:Y:S05]  /*c9f0*/  BSYNC.RECONVERGENT B3 ;  /* 0x0000000000037941 */ /* 0x000fea0003800200 */
.L_x_20163:
        /* <DEDUP_REMOVED lines=42> */
.L_x_20161:
[----:B------:R-:W-:Y:S05]  /*cca0*/  BSYNC.RECONVERGENT B2 ;  /* 0x0000000000027941 */ /* 0x000fea0003800200 */
.L_x_20160:
        /* <DEDUP_REMOVED lines=11> */
.L_x_20159:
[----:B------:R-:W-:Y:S05]  /*cd60*/  BSYNC.RECONVERGENT B1 ;  /* 0x0000000000017941 */ /* 0x000fea0003800200 */
.L_x_20158:
        /* <DEDUP_REMOVED lines=22> */
.L_x_20169:
        /* <DEDUP_REMOVED lines=13> */
.L_x_20171:
[----:B------:R-:W-:Y:S05]  /*cfa0*/  BSYNC.RECONVERGENT B3 ;  /* 0x0000000000037941 */ /* 0x000fea0003800200 */
.L_x_20170:
        /* <DEDUP_REMOVED lines=42> */
.L_x_20168:
[----:B------:R-:W-:Y:S05]  /*d250*/  BSYNC.RECONVERGENT B2 ;  /* 0x0000000000027941 */ /* 0x000fea0003800200 */
.L_x_20167:
        /* <DEDUP_REMOVED lines=11> */
.L_x_20166:
[----:B------:R-:W-:Y:S05]  /*d310*/  BSYNC.RECONVERGENT B1 ;  /* 0x0000000000017941 */ /* 0x000fea0003800200 */
.L_x_20165:
        /* <DEDUP_REMOVED lines=22> */
.L_x_20176:
        /* <DEDUP_REMOVED lines=13> */
.L_x_20178:
[----:B------:R-:W-:Y:S05]  /*d550*/  BSYNC.RECONVERGENT B3 ;  /* 0x0000000000037941 */ /* 0x000fea0003800200 */
.L_x_20177:
        /* <DEDUP_REMOVED lines=42> */
.L_x_20175:
[----:B------:R-:W-:Y:S05]  /*d800*/  BSYNC.RECONVERGENT B2 ;  /* 0x0000000000027941 */ /* 0x000fea0003800200 */
.L_x_20174:
        /* <DEDUP_REMOVED lines=11> */
.L_x_20173:
[----:B------:R-:W-:Y:S05]  /*d8c0*/  BSYNC.RECONVERGENT B1 ;  /* 0x0000000000017941 */ /* 0x000fea0003800200 */
.L_x_20172:
        /* <DEDUP_REMOVED lines=22> */
.L_x_20183:
        /* <DEDUP_REMOVED lines=13> */
.L_x_20185:
[----:B------:R-:W-:Y:S05]  /*db00*/  BSYNC.RECONVERGENT B3 ;  /* 0x0000000000037941 */ /* 0x000fea0003800200 */
.L_x_20184:
        /* <DEDUP_REMOVED lines=42> */
.L_x_20182:
[----:B------:R-:W-:Y:S05]  /*ddb0*/  BSYNC.RECONVERGENT B2 ;  /* 0x0000000000027941 */ /* 0x000fea0003800200 */
.L_x_20181:
        /* <DEDUP_REMOVED lines=11> */
.L_x_20180:
[----:B------:R-:W-:Y:S05]  /*de70*/  BSYNC.RECONVERGENT B1 ;  /* 0x0000000000017941 */ /* 0x000fea0003800200 */
.L_x_20179:
        /* <DEDUP_REMOVED lines=22> */
.L_x_20190:
        /* <DEDUP_REMOVED lines=13> */
.L_x_20192:
[----:B------:R-:W-:Y:S05]  /*e0b0*/  BSYNC.RECONVERGENT B3 ;  /* 0x0000000000037941 */ /* 0x000fea0003800200 */
.L_x_20191:
        /* <DEDUP_REMOVED lines=42> */
.L_x_20189:
[----:B------:R-:W-:Y:S05]  /*e360*/  BSYNC.RECONVERGENT B2 ;  /* 0x0000000000027941 */ /* 0x000fea0003800200 */
.L_x_20188:
        /* <DEDUP_REMOVED lines=11> */
.L_x_20187:
[----:B------:R-:W-:Y:S05]  /*e420*/  BSYNC.RECONVERGENT B1 ;  /* 0x0000000000017941 */ /* 0x000fea0003800200 */
.L_x_20186:
        /* <DEDUP_REMOVED lines=22> */
.L_x_20197:
        /* <DEDUP_REMOVED lines=13> */
.L_x_20199:
[----:B------:R-:W-:Y:S05]  /*e660*/  BSYNC.RECONVERGENT B3 ;  /* 0x0000000000037941 */ /* 0x000fea0003800200 */
.L_x_20198:
        /* <DEDUP_REMOVED lines=42> */
.L_x_20196:
[----:B------:R-:W-:Y:S05]  /*e910*/  BSYNC.RECONVERGENT B2 ;  /* 0x0000000000027941 */ /* 0x000fea0003800200 */
.L_x_20195:
        /* <DEDUP_REMOVED lines=11> */
.L_x_20194:
[----:B------:R-:W-:Y:S05]  /*e9d0*/  BSYNC.RECONVERGENT B1 ;  /* 0x0000000000017941 */ /* 0x000fea0003800200 */
.L_x_20193:
        /* <DEDUP_REMOVED lines=22> */
.L_x_20204:
        /* <DEDUP_REMOVED lines=13> */
.L_x_20206:
[----:B------:R-:W-:Y:S05]  /*ec10*/  BSYNC.RECONVERGENT B3 ;  /* 0x0000000000037941 */ /* 0x000fea0003800200 */
.L_x_20205:
        /* <DEDUP_REMOVED lines=42> */
.L_x_20203:
[----:B------:R-:W-:Y:S05]  /*eec0*/  BSYNC.RECONVERGENT B2 ;  /* 0x0000000000027941 */ /* 0x000fea0003800200 */
.L_x_20202:
        /* <DEDUP_REMOVED lines=11> */
.L_x_20201:
[----:B------:R-:W-:Y:S05]  /*ef80*/  BSYNC.RECONVERGENT B1 ;  /* 0x0000000000017941 */ /* 0x000fea0003800200 */
.L_x_20200:
[----:B------:R-:W-:Y:S02]  /*ef90*/  F2FP.F16.F32.PACK_AB R95, RZ, R112 ;  /* 0x00000070ff5f723e */ /* 0x000fe400000000ff */
[----:B------:R-:W-:Y:S02]  /*efa0*/  PRMT R94, R130, 0x5410, R131 ;  /* 0x00005410825e7816 */ /* 0x000fe40000000083 */
[----:B------:R-:W-:Y:S02]  /*efb0*/  PRMT R93, R127, 0x5410, R129 ;  /* 0x000054107f5d7816 */ /* 0x000fe40000000081 */
[----:B------:R-:W-:Y:S02]  /*efc0*/  PRMT R92, R124, 0x5410, R126 ;  /* 0x000054107c5c7816 */ /* 0x000fe4000000007e */
[----:B------:R-:W-:Y:S01]  /*efd0*/  PRMT R95, R128, 0x5410, R95 ;  /* 0x00005410805f7816 */ /* 0x000fe2000000005f */
[----:B------:R-:W-:Y:S06]  /*efe0*/  BRA `(.L_x_20207) ;  /* 0x0000002800bc7947 */ /* 0x000fec0003800000 */
.L_x_20150:
        /* <DEDUP_REMOVED lines=21> */
.L_x_20212:
        /* <DEDUP_REMOVED lines=13> */
.L_x_20214:
[----:B------:R-:W-:Y:S05]  /*f210*/  BSYNC.RECONVERGENT B3 ;  /* 0x0000000000037941 */ /* 0x000fea0003800200 */
.L_x_20213:
        /* <DEDUP_REMOVED lines=41> */
.L_x_20211:
[----:B------:R-:W-:Y:S05]  /*f4b0*/  BSYNC.RECONVERGENT B2 ;  /* 0x0000000000027941 */ /* 0x000fea0003800200 */
.L_x_20210:
        /* <DEDUP_REMOVED lines=9> */
.L_x_20209:
[----:B------:R-:W-:Y:S05]  /*f550*/  BSYNC.RECONVERGENT B1 ;  /* 0x0000000000017941 */ /* 0x000fea0003800200 */
.L_x_20208:
        /* <DEDUP_REMOVED lines=18> */
.L_x_20219:
        /* <DEDUP_REMOVED lines=13> */
.L_x_20221:
[----:B------:R-:W-:Y:S05]  /*f750*/  BSYNC.RECONVERGENT B3 ;  /* 0x0000000000037941 */ /* 0x000fea0003800200 */
.L_x_20220:
        /* <DEDUP_REMOVED lines=42> */
.L_x_20218:
[----:B------:R-:W-:Y:S05]  /*fa00*/  BSYNC.RECONVERGENT B2 ;  /* 0x0000000000027941 */ /* 0x000fea0003800200 */
.L_x_20217:
        /* <DEDUP_REMOVED lines=9> */
.L_x_20216:
[----:B------:R-:W-:Y:S05]  /*faa0*/  BSYNC.RECONVERGENT B1 ;  /* 0x0000000000017941 */ /* 0x000fea0003800200 */
.L_x_20215:
        /* <DEDUP_REMOVED lines=18> */
.L_x_20226:
        /* <DEDUP_REMOVED lines=13> */
.L_x_20228:
[----:B------:R-:W-:Y:S05]  /*fca0*/  BSYNC.RECONVERGENT B3 ;  /* 0x0000000000037941 */ /* 0x000fea0003800200 */
.L_x_20227:
        /* <DEDUP_REMOVED lines=42> */
.L_x_20225:
[----:B------:R-:W-:Y:S05]  /*ff50*/  BSYNC.RECONVERGENT B2 ;  /* 0x0000000000027941 */ /* 0x000fea0003800200 */
.L_x_20224:
        /* <DEDUP_REMOVED lines=9> */
.L_x_20223:
[----:B------:R-:W-:Y:S05]  /*fff0*/  BSYNC.RECONVERGENT B1 ;  /* 0x0000000000017941 */ /* 0x000fea0003800200 */
.L_x_20222:
        /* <DEDUP_REMOVED lines=18> */
.L_x_20233:
        /* <DEDUP_REMOVED lines=13> */
.L_x_20235:
[----:B------:R-:W-:Y:S05]  /*101f0*/  BSYNC.RECONVERGENT B3 ;  /* 0x0000000000037941 */ /* 0x000fea0003800200 */
.L_x_20234:
        /* <DEDUP_REMOVED lines=42> */
.L_x_20232:
[----:B------:R-:W-:Y:S05]  /*104a0*/  BSYNC.RECONVERGENT B2 ;  /* 0x0000000000027941 */ /* 0x000fea0003800200 */
.L_x_20231:
        /* <DEDUP_REMOVED lines=9> */
.L_x_20230:
[----:B------:R-:W-:Y:S05]  /*10540*/  BSYNC.RECONVERGENT B1 ;  /* 0x0000000000017941 */ /* 0x000fea0003800200 */
.L_x_20229:
        /* <DEDUP_REMOVED lines=18> */
.L_x_20240:
        /* <DEDUP_REMOVED lines=13> */
.L_x_20242:
[----:B------:R-:W-:Y:S05]  /*10740*/  BSYNC.RECONVERGENT B3 ;  /* 0x0000000000037941 */ /* 0x000fea0003800200 */
.L_x_20241:
        /* <DEDUP_REMOVED lines=42> */
.L_x_20239:
[----:B------:R-:W-:Y:S05]  /*109f0*/  BSYNC.RECONVERGENT B2 ;  /* 0x0000000000027941 */ /* 0x000fea0003800200 */
.L_x_20238:
        /* <DEDUP_REMOVED lines=9> */
.L_x_20237:
[----:B------:R-:W-:Y:S05]  /*10a90*/  BSYNC.RECONVERGENT B1 ;  /* 0x0000000000017941 */ /* 0x000fea0003800200 */
.L_x_20236:
        /* <DEDUP_REMOVED lines=18> */
.L_x_20247:
        /* <DEDUP_REMOVED lines=13> */
.L_x_20249:
[----:B------:R-:W-:Y:S05]  /*10c90*/  BSYNC.RECONVERGENT B3 ;  /* 0x0000000000037941 */ /* 0x000fea0003800200 */
.L_x_20248:
        /* <DEDUP_REMOVED lines=42> */
.L_x_20246:
[----:B------:R-:W-:Y:S05]  /*10f40*/  BSYNC.RECONVERGENT B2 ;  /* 0x0000000000027941 */ /* 0x000fea0003800200 */
.L_x_20245:
        /* <DEDUP_REMOVED lines=9> */
.L_x_20244:
[----:B------:R-:W-:Y:S05]  /*10fe0*/  BSYNC.RECONVERGENT B1 ;  /* 0x0000000000017941 */ /* 0x000fea0003800200 */
.L_x_20243:
        /* <DEDUP_REMOVED lines=18> */
.L_x_20254:
        /* <DEDUP_REMOVED lines=13> */
.L_x_20256:
[----:B------:R-:W-:Y:S05]  /*111e0*/  BSYNC.RECONVERGENT B3 ;  /* 0x0000000000037941 */ /* 0x000fea0003800200 */
.L_x_20255:
        /* <DEDUP_REMOVED lines=42> */
.L_x_20253:
[----:B------:R-:W-:Y:S05]  /*11490*/  BSYNC.RECONVERGENT B2 ;  /* 0x0000000000027941 */ /* 0x000fea0003800200 */
.L_x_20252:
        /* <DEDUP_REMOVED lines=9> */
.L_x_20251:
[----:B------:R-:W-:Y:S05]  /*11530*/  BSYNC.RECONVERGENT B1 ;  /* 0x0000000000017941 */ /* 0x000fea0003800200 */
.L_x_20250:
        /* <DEDUP_REMOVED lines=18> */
.L_x_20261:
        /* <DEDUP_REMOVED lines=13> */
.L_x_20263:
[----:B------:R-:W-:Y:S05]  /*11730*/  BSYNC.RECONVERGENT B3 ;  /* 0x0000000000037941 */ /* 0x000fea0003800200 */
.L_x_20262:
        /* <DEDUP_REMOVED lines=42> */
.L_x_20260:
[----:B------:R-:W-:Y:S05]  /*119e0*/  BSYNC.RECONVERGENT B2 ;  /* 0x0000000000027941 */ /* 0x000fea0003800200 */
.L_x_20259:
        /* <DEDUP_REMOVED lines=9> */
.L_x_20258:
[----:B------:R-:W-:Y:S05]  /*11a80*/  BSYNC.RECONVERGENT B1 ;  /* 0x0000000000017941 */ /* 0x000fea0003800200 */
.L_x_20257:
[----:B------:R-:W-:Y:S02]  /*11a90*/  F2FP.F16.F32.PACK_AB R95, RZ, R112 ;  /* 0x00000070ff5f723e */ /* 0x000fe400000000ff */
[----:B------:R-:W-:Y:S02]  /*11aa0*/  PRMT R94, R131, 0x5410, R130 ;  /* 0x00005410835e7816 */ /* 0x000fe40000000082 */
[----:B------:R-:W-:Y:S02]  /*11ab0*/  PRMT R93, R129, 0x5410, R128 ;  /* 0x00005410815d7816 */ /* 0x000fe40000000080 */
[----:B------:R-:W-:Y:S02]  /*11ac0*/  PRMT R92, R127, 0x5410, R126 ;  /* 0x000054107f5c7816 */ /* 0x000fe4000000007e */
[----:B------:R-:W-:-:S07]  /*11ad0*/  PRMT R95, R124, 0x5410, R95 ;  /* 0x000054107c5f7816 */ /* 0x000fce000000005f */
.L_x_20207:
        /* <DEDUP_REMOVED lines=25> */
.L_x_20265:
[----:B------:R-:W-:Y:S05]  /*11c70*/  BSYNC.RECONVERGENT B1 ;  /* 0x0000000000017941 */ /* 0x000fea0003800200 */
.L_x_20264:
[----:B------:R-:W-:Y:S04]  /*11c80*/  BSSY.RECONVERGENT B1, `(.L_x_20266) ;  /* 0x0000005000017945 */ /* 0x000fe80003800200 */
[----:B------:R-:W-:Y:S05]  /*11c90*/  @!P1 BRA `(.L_x_20267) ;  /* 0x00000000000c9947 */ /* 0x000fea0003800000 */
[----:B-----5:R-:W2:Y:S02]  /*11ca0*/  LDC.64 R24, c[0x0][0x390] ;  /* 0x0000e400ff187b82 */ /* 0x020ea40000000a00 */
[----:B--2---:R-:W-:-:S06]  /*11cb0*/  IMAD.WIDE.U32 R24, R116, 0x10, R24 ;  /* 0x0000001074187825 */ /* 0x004fcc00078e0018 */
[----:B------:R-:W5:Y:S02]  /*11cc0*/  LDG.E.128 R24, desc[UR8][R24.64] ;  /* 0x0000000818187981 */ /* 0x000f64000c1e1d00 */
.L_x_20267:
[----:B------:R-:W-:Y:S05]  /*11cd0*/  BSYNC.RECONVERGENT B1 ;  /* 0x0000000000017941 */ /* 0x000fea0003800200 */
.L_x_20266:
        /* <DEDUP_REMOVED lines=27> */
.L_x_20273:
        /* <DEDUP_REMOVED lines=13> */
.L_x_20275:
[----:B------:R-:W-:Y:S05]  /*11f60*/  BSYNC.RECONVERGENT B3 ;  /* 0x0000000000037941 */ /* 0x000fea0003800200 */
.L_x_20274:
        /* <DEDUP_REMOVED lines=41> */
.L_x_20272:
[----:B------:R-:W-:Y:S05]  /*12200*/  BSYNC.RECONVERGENT B2 ;  /* 0x0000000000027941 */ /* 0x000fea0003800200 */
.L_x_20271:
        /* <DEDUP_REMOVED lines=11> */
.L_x_20270:
[----:B------:R-:W-:Y:S05]  /*122c0*/  BSYNC.RECONVERGENT B1 ;  /* 0x0000000000017941 */ /* 0x000fea0003800200 */
.L_x_20269:
        /* <DEDUP_REMOVED lines=22> */
.L_x_20280:
        /* <DEDUP_REMOVED lines=13> */
.L_x_20282:
[----:B------:R-:W-:Y:S05]  /*12500*/  BSYNC.RECONVERGENT B3 ;  /* 0x0000000000037941 */ /* 0x000fea0003800200 */
.L_x_20281:
        /* <DEDUP_REMOVED lines=41> */
.L_x_20279:
[----:B------:R-:W-:Y:S05]  /*127a0*/  BSYNC.RECONVERGENT B2 ;  /* 0x0000000000027941 */ /* 0x000fea0003800200 */
.L_x_20278:
        /* <DEDUP_REMOVED lines=11> */
.L_x_20277:
[----:B------:R-:W-:Y:S05]  /*12860*/  BSYNC.RECONVERGENT B1 ;  /* 0x0000000000017941 */ /* 0x000fea0003800200 */
.L_x_20276:
        /* <DEDUP_REMOVED lines=22> */
.L_x_20287:
        /* <DEDUP_REMOVED lines=13> */
.L_x_20289:
[----:B------:R-:W-:Y:S05]  /*12aa0*/  BSYNC.RECONVERGENT B3 ;  /* 0x0000000000037941 */ /* 0x000fea0003800200 */
.L_x_20288:
        /* <DEDUP_REMOVED lines=42> */
.L_x_20286:
[----:B------:R-:W-:Y:S05]  /*12d50*/  BSYNC.RECONVERGENT B2 ;  /* 0x0000000000027941 */ /* 0x000fea0003800200 */
.L_x_20285:
        /* <DEDUP_REMOVED lines=11> */
.L_x_20284:
[----:B------:R-:W-:Y:S05]  /*12e10*/  BSYNC.RECONVERGENT B1 ;  /* 0x0000000000017941 */ /* 0x000fea0003800200 */
.L_x_20283:
        /* <DEDUP_REMOVED lines=22> */
.L_x_20294:
        /* <DEDUP_REMOVED lines=13> */
.L_x_20296:
[----:B------:R-:W-:Y:S05]  /*13050*/  BSYNC.RECONVERGENT B3 ;  /* 0x0000000000037941 */ /* 0x000fea0003800200 */
.L_x_20295:
        /* <DEDUP_REMOVED lines=41> */
.L_x_20293:
[----:B------:R-:W-:Y:S05]  /*132f0*/  BSYNC.RECONVERGENT B2 ;  /* 0x0000000000027941 */ /* 0x000fea0003800200 */
.L_x_20292:
        /* <DEDUP_REMOVED lines=11> */
.L_x_20291:
[----:B------:R-:W-:Y:S05]  /*133b0*/  BSYNC.RECONVERGENT B1 ;  /* 0x0000000000017941 */ /* 0x000fea0003800200 */
.L_x_20290:
        /* <DEDUP_REMOVED lines=22> */
.L_x_20301:
        /* <DEDUP_REMOVED lines=13> */
.L_x_20303:
[----:B------:R-:W-:Y:S05]  /*135f0*/  BSYNC.RECONVERGENT B3 ;  /* 0x0000000000037941 */ /* 0x000fea0003800200 */
.L_x_20302:
        /* <DEDUP_REMOVED lines=42> */
.L_x_20300:
[----:B------:R-:W-:Y:S05]  /*138a0*/  BSYNC.RECONVERGENT B2 ;  /* 0x0000000000027941 */ /* 0x000fea0003800200 */
.L_x_20299:
        /* <DEDUP_REMOVED lines=11> */
.L_x_20298:
[----:B------:R-:W-:Y:S05]  /*13960*/  BSYNC.RECONVERGENT B1 ;  /* 0x0000000000017941 */ /* 0x000fea0003800200 */
.L_x_20297:
        /* <DEDUP_REMOVED lines=22> */
.L_x_20308:
        /* <DEDUP_REMOVED lines=13> */
.L_x_20310:
[----:B------:R-:W-:Y:S05]  /*13ba0*/  BSYNC.RECONVERGENT B3 ;  /* 0x0000000000037941 */ /* 0x000fea0003800200 */
.L_x_20309:
        /* <DEDUP_REMOVED lines=42> */
.L_x_20307:
[----:B------:R-:W-:Y:S05]  /*13e50*/  BSYNC.RECONVERGENT B2 ;  /* 0x0000000000027941 */ /* 0x000fea0003800200 */
.L_x_20306:
        /* <DEDUP_REMOVED lines=11> */
.L_x_20305:
[----:B------:R-:W-:Y:S05]  /*13f10*/  BSYNC.RECONVERGENT B1 ;  /* 0x0000000000017941 */ /* 0x000fea0003800200 */
.L_x_20304:
        /* <DEDUP_REMOVED lines=22> */
.L_x_20315:
        /* <DEDUP_REMOVED lines=13> */
.L_x_20317:
[----:B------:R-:W-:Y:S05]  /*14150*/  BSYNC.RECONVERGENT B3 ;  /* 0x0000000000037941 */ /* 0x000fea0003800200 */
.L_x_20316:
        /* <DEDUP_REMOVED lines=42> */
.L_x_20314:
[----:B------:R-:W-:Y:S05]  /*14400*/  BSYNC.RECONVERGENT B2 ;  /* 0x0000000000027941 */ /* 0x000fea0003800200 */
.L_x_20313:
        /* <DEDUP_REMOVED lines=11> */
.L_x_20312:
[----:B------:R-:W-:Y:S05]  /*144c0*/  BSYNC.RECONVERGENT B1 ;  /* 0x0000000000017941 */ /* 0x000fea0003800200 */
.L_x_20311:
        /* <DEDUP_REMOVED lines=22> */
.L_x_20322:
        /* <DEDUP_REMOVED lines=13> */
.L_x_20324:
[----:B------:R-:W-:Y:S05]  /*14700*/  BSYNC.RECONVERGENT B3 ;  /* 0x0000000000037941 */ /* 0x000fea0003800200 */
.L_x_20323:
        /* <DEDUP_REMOVED lines=43> */
.L_x_20321:
[----:B------:R-:W-:Y:S05]  /*149c0*/  BSYNC.RECONVERGENT B2 ;  /* 0x0000000000027941 */ /* 0x000fea0003800200 */
.L_x_20320:
        /* <DEDUP_REMOVED lines=11> */
.L_x_20319:
[----:B------:R-:W-:Y:S05]  /*14a80*/  BSYNC.RECONVERGENT B1 ;  /* 0x0000000000017941 */ /* 0x000fea0003800200 */
.L_x_20318:
[----:B------:R-:W-:Y:S02]  /*14a90*/  F2FP.F16.F32.PACK_AB R95, RZ, R121 ;  /* 0x00000079ff5f723e */ /* 0x000fe400000000ff */
[----:B------:R-:W-:Y:S02]  /*14aa0*/  PRMT R94, R134, 0x5410, R135 ;  /* 0x00005410865e7816 */ /* 0x000fe40000000087 */
[----:B------:R-:W-:Y:S02]  /*14ab0*/  PRMT R93, R131, 0x5410, R133 ;  /* 0x00005410835d7816 */ /* 0x000fe40000000085 */
[----:B------:R-:W-:Y:S02]  /*14ac0*/  PRMT R92, R128, 0x5410, R129 ;  /* 0x00005410805c7816 */ /* 0x000fe40000000081 */
[----:B------:R-:W-:Y:S01]  /*14ad0*/  PRMT R95, R132, 0x5410, R95 ;  /* 0x00005410845f7816 */ /* 0x000fe2000000005f */
[----:B------:R-:W-:Y:S06]  /*14ae0*/  BRA `(.L_x_20325) ;  /* 0x0000002800bc7947 */ /* 0x000fec0003800000 */
.L_x_20268:
        /* <DEDUP_REMOVED lines=21> */
.L_x_20330:
        /* <DEDUP_REMOVED lines=13> */
.L_x_20332:
[----:B------:R-:W-:Y:S05]  /*14d10*/  BSYNC.RECONVERGENT B3 ;  /* 0x0000000000037941 */ /* 0x000fea0003800200 */
.L_x_20331:
        /* <DEDUP_REMOVED lines=41> */
.L_x_20329:
[----:B------:R-:W-:Y:S05]  /*14fb0*/  BSYNC.RECONVERGENT B2 ;  /* 0x0000000000027941 */ /* 0x000fea0003800200 */
.L_x_20328:
        /* <DEDUP_REMOVED lines=9> */
.L_x_20327:
[----:B------:R-:W-:Y:S05]  /*15050*/  BSYNC.RECONVERGENT B1 ;  /* 0x0000000000017941 */ /* 0x000fea0003800200 */
.L_x_20326:
        /* <DEDUP_REMOVED lines=18> */
.L_x_20337:
        /* <DEDUP_REMOVED lines=13> */
.L_x_20339:
[----:B------:R-:W-:Y:S05]  /*15250*/  BSYNC.RECONVERGENT B3 ;  /* 0x0000000000037941 */ /* 0x000fea0003800200 */
.L_x_20338:
        /* <DEDUP_REMOVED lines=42> */
.L_x_20336:
[----:B------:R-:W-:Y:S05]  /*15500*/  BSYNC.RECONVERGENT B2 ;  /* 0x0000000000027941 */ /* 0x000fea0003800200 */
.L_x_20335:
        /* <DEDUP_REMOVED lines=9> */
.L_x_20334:
[----:B------:R-:W-:Y:S05]  /*155a0*/  BSYNC.RECONVERGENT B1 ;  /* 0x0000000000017941 */ /* 0x000fea0003800200 */
.L_x_20333:
        /* <DEDUP_REMOVED lines=18> */
.L_x_20344:
        /* <DEDUP_REMOVED lines=13> */
.L_x_20346:
[----:B------:R-:W-:Y:S05]  /*157a0*/  BSYNC.RECONVERGENT B3 ;  /* 0x0000000000037941 */ /* 0x000fea0003800200 */
.L_x_20345:
        /* <DEDUP_REMOVED lines=42> */
.L_x_20343:
[----:B------:R-:W-:Y:S05]  /*15a50*/  BSYNC.RECONVERGENT B2 ;  /* 0x0000000000027941 */ /* 0x000fea0003800200 */
.L_x_20342:
        /* <DEDUP_REMOVED lines=9> */
.L_x_20341:
[----:B------:R-:W-:Y:S05]  /*15af0*/  BSYNC.RECONVERGENT B1 ;  /* 0x0000000000017941 */ /* 0x000fea0003800200 */
.L_x_20340:
        /* <DEDUP_REMOVED lines=18> */
.L_x_20351:
        /* <DEDUP_REMOVED lines=13> */
.L_x_20353:
[----:B------:R-:W-:Y:S05]  /*15cf0*/  BSYNC.RECONVERGENT B3 ;  /* 0x0000000000037941 */ /* 0x000fea0003800200 */
.L_x_20352:
        /* <DEDUP_REMOVED lines=42> */
.L_x_20350:
[----:B------:R-:W-:Y:S05]  /*15fa0*/  BSYNC.RECONVERGENT B2 ;  /* 0x0000000000027941 */ /* 0x000fea0003800200 */
.L_x_20349:
        /* <DEDUP_REMOVED lines=9> */
.L_x_20348:
[----:B------:R-:W-:Y:S05]  /*16040*/  BSYNC.RECONVERGENT B1 ;  /* 0x0000000000017941 */ /* 0x000fea0003800200 */
.L_x_20347:
        /* <DEDUP_REMOVED lines=18> */
.L_x_20358:
        /* <DEDUP_REMOVED lines=13> */
.L_x_20360:
[----:B------:R-:W-:Y:S05]  /*16240*/  BSYNC.RECONVERGENT B3 ;  /* 0x0000000000037941 */ /* 0x000fea0003800200 */
.L_x_20359:
        /* <DEDUP_REMOVED lines=42> */
.L_x_20357:
[----:B------:R-:W-:Y:S05]  /*164f0*/  BSYNC.RECONVERGENT B2 ;  /* 0x0000000000027941 */ /* 0x000fea0003800200 */
.L_x_20356:
        /* <DEDUP_REMOVED lines=9> */
.L_x_20355:
[----:B------:R-:W-:Y:S05]  /*16590*/  BSYNC.RECONVERGENT B1 ;  /* 0x0000000000017941 */ /* 0x000fea0003800200 */
.L_x_20354:
        /* <DEDUP_REMOVED lines=18> */
.L_x_20365:
        /* <DEDUP_REMOVED lines=13> */
.L_x_20367:
[----:B------:R-:W-:Y:S05]  /*16790*/  BSYNC.RECONVERGENT B3 ;  /* 0x0000000000037941 */ /* 0x000fea0003800200 */
.L_x_20366:
        /* <DEDUP_REMOVED lines=42> */
.L_x_20364:
[----:B------:R-:W-:Y:S05]  /*16a40*/  BSYNC.RECONVERGENT B2 ;  /* 0x0000000000027941 */ /* 0x000fea0003800200 */
.L_x_20363:
        /* <DEDUP_REMOVED lines=9> */
.L_x_20362:
[----:B------:R-:W-:Y:S05]  /*16ae0*/  BSYNC.RECONVERGENT B1 ;  /* 0x0000000000017941 */ /* 0x000fea0003800200 */
.L_x_20361:
        /* <DEDUP_REMOVED lines=18> */
.L_x_20372:
        /* <DEDUP_REMOVED lines=13> */
.L_x_20374:
[----:B------:R-:W-:Y:S05]  /*16ce0*/  BSYNC.RECONVERGENT B3 ;  /* 0x0000000000037941 */ /* 0x000fea0003800200 */
.L_x_20373:
        /* <DEDUP_REMOVED lines=42> */
.L_x_20371:
[----:B------:R-:W-:Y:S05]  /*16f90*/  BSYNC.RECONVERGENT B2 ;  /* 0x0000000000027941 */ /* 0x000fea0003800200 */
.L_x_20370:
        /* <DEDUP_REMOVED lines=9> */
.L_x_20369:
[----:B------:R-:W-:Y:S05]  /*17030*/  BSYNC.RECONVERGENT B1 ;  /* 0x0000000000017941 */ /* 0x000fea0003800200 */
.L_x_20368:
        /* <DEDUP_REMOVED lines=18> */
.L_x_20379:
        /* <DEDUP_REMOVED lines=13> */
.L_x_20381:
[----:B------:R-:W-:Y:S05]  /*17230*/  BSYNC.RECONVERGENT B3 ;  /* 0x0000000000037941 */ /* 0x000fea0003800200 */
.L_x_20380:
        /* <DEDUP_REMOVED lines=42> */
.L_x_20378:
[----:B------:R-:W-:Y:S05]  /*174e0*/  BSYNC.RECONVERGENT B2 ;  /* 0x0000000000027941 */ /* 0x000fea0003800200 */
.L_x_20377:
        /* <DEDUP_REMOVED lines=9> */
.L_x_20376:
[----:B------:R-:W-:Y:S05]  /*17580*/  BSYNC.RECONVERGENT B1 ;  /* 0x0000000000017941 */ /* 0x000fea0003800200 */
.L_x_20375:
[----:B------:R-:W-:Y:S02]  /*17590*/  F2FP.F16.F32.PACK_AB R95, RZ, R121 ;  /* 0x00000079ff5f723e */ /* 0x000fe400000000ff */
[----:B------:R-:W-:Y:S02]  /*175a0*/  PRMT R94, R133, 0x5410, R134 ;  /* 0x00005410855e7816 */ /* 0x000fe40000000086 */
[----:B------:R-:W-:Y:S02]  /*175b0*/  PRMT R93, R131, 0x5410, R132 ;  /* 0x00005410835d7816 */ /* 0x000fe40000000084 */
[----:B------:R-:W-:Y:S02]  /*175c0*/  PRMT R92, R129, 0x5410, R128 ;  /* 0x00005410815c7816 */ /* 0x000fe40000000080 */
[----:B------:R-:W-:-:S07]  /*175d0*/  PRMT R95, R123, 0x5410, R95 ;  /* 0x000054107b5f7816 */ /* 0x000fce000000005f */
.L_x_20325:
        /* <DEDUP_REMOVED lines=56> */
.L_x_20383:
[----:B------:R-:W-:Y:S05]  /*17960*/  BSYNC.RECONVERGENT B1 ;  /* 0x0000000000017941 */ /* 0x000fea0003800200 */
.L_x_20382:
        /* <DEDUP_REMOVED lines=88> */
.L_x_20399:
        /* <DEDUP_REMOVED lines=13> */
[----:B-----5:R-:W-:-:S13]  /*17fc0*/  ISETP.GE.AND P0, PT, R7, 0x1, PT ;  /* 0x000000010700780c */ /* 0x020fda0003f06270 */
        /* <DEDUP_REMOVED lines=117> */
[----:B------:R-:W-:Y:S02]  /*18720*/  F2FP.F16.F32.PACK_AB R20, R20, R117 ;  /* 0x000000751414723e */ /* 0x000fe400000000ff */
[----:B------:R-:W-:Y:S02]  /*18730*/  F2FP.F16.F32.PACK_AB R95, R148, R123 ;  /* 0x0000007b945f723e */ /* 0x000fe400000000ff */
[----:B------:R-:W-:Y:S01]  /*18740*/  F2FP.F16.F32.PACK_AB R93, R98, R93 ;  /* 0x0000005d625d723e */ /* 0x000fe200000000ff */
[----:B------:R0:W-:Y:S01]  /*18750*/  STG.E.128 desc[UR8][R8.64], R20 ;  /* 0x0000001408007986 */ /* 0x0001e2000c101d08 */
        /* <DEDUP_REMOVED lines=10> */
.L_x_20386:
[----:B------:R-:W-:Y:S05]  /*18800*/  BSYNC.RECONVERGENT B1 ;  /* 0x0000000000017941 */ /* 0x000fea0003800200 */
.L_x_20385:
[----:B0-----:R-:W0:Y:S02]  /*18810*/  LDC.64 R8, c[0x0][0x380] ;  /* 0x0000e000ff087b82 */ /* 0x001e240000000a00 */
[----:B0-----:R-:W-:-:S05]  /*18820*/  IMAD R3, R8, 0x4, R3 ;  /* 0x0000000408037824 */ /* 0x001fca00078e0203 */
[----:B------:R-:W-:-:S13]  /*18830*/  ISETP.GE.AND P0, PT, R3, R9, PT ;  /* 0x000000090300720c */ /* 0x000fda0003f06270 */
[----:B------:R-:W-:Y:S05]  /*18840*/  @!P0 BRA `(.L_x_20387) ;  /* 0xfffffe8000908947 */ /* 0x000fea000383ffff */
[----:B------:R-:W-:Y:S05]  /*18850*/  BSYNC B0 ;  /* 0x0000000000007941 */ /* 0x000fea0003800000 */
.L_x_19913:
[----:B------:R-:W-:Y:S05]  /*18860*/  EXIT ;  /* 0x000000000000794d */ /* 0x000fea0003800000 */
.L_x_20384:
[----:B------:R-:W-:Y:S01]  /*18870*/  HFMA2 R128, -RZ, RZ, 0, 5.9604644775390625e-08 ;  /* 0x00000001ff807431 */ /* 0x000fe200000001ff */
[----:B------:R-:W-:Y:S01]  /*18880*/  BSSY B1, `(.L_x_20388) ;  /* 0x0000006000017945 */ /* 0x000fe20003800000 */
[----:B------:R-:W-:Y:S01]  /*18890*/  IMAD.MOV.U32 R129, RZ, RZ, 0x1f ;  /* 0x0000001fff817424 */ /* 0x000fe200078e00ff */
[----:B------:R-:W-:-:S07]  /*188a0*/  MOV R123, 0xffffffff ;  /* 0xffffffff007b7802 */ /* 0x000fce0000000f00 */
[----:B0----5:R-:W-:Y:S05]  /*188b0*/  WARPSYNC.COLLECTIVE R123, `(.L_x_20389) ;  /* 0x000000007b087348 */ /* 0x021fea0003c00000 */
[----:B------:R1:W2:Y:S02]  /*188c0*/  SHFL.BFLY P1, R117, R132, R128, R129 ;  /* 0x0c00008084757389 */ /* 0x0002a40000020081 */
[----:B012--5:R-:W-:Y:S05]  /*188d0*/  ENDCOLLECTIVE ;  /* 0x000000000000791b */ /* 0x027fea0003800000 */
.L_x_20389:
[----:B------:R-:W-:Y:S05]  /*188e0*/  BSYNC B1 ;  /* 0x0000000000017941 */ /* 0x000fea0003800000 */
.L_x_20388:
        /* <DEDUP_REMOVED lines=10> */
.L_x_20390:
[----:B------:R-:W-:Y:S01]  /*18990*/  HFMA2 R128, -RZ, RZ, 0, 2.384185791015625e-07 ;  /* 0x00000004ff807431 */ /* 0x000fe200000001ff */
[----:B------:R-:W-:-:S05]  /*189a0*/  MOV R92, R117 ;  /* 0x00000075005c7202 */ /* 0x000fca0000000f00 */
[----:B------:R-:W-:-:S04]  /*189b0*/  FADD.FTZ R94, R93, R92 ;  /* 0x0000005c5d5e7221 */ /* 0x000fc80000010000 */
[----:B------:R-:W-:-:S07]  /*189c0*/  IMAD.MOV.U32 R132, RZ, RZ, R94 ;  /* 0x000000ffff847224 */ /* 0x000fce00078e005e */
[----:B------:R-:W-:Y:S05]  /*189d0*/  WARPSYNC.COLLECTIVE R123, `(.L_x_20391) ;  /* 0x000000007b087348 */ /* 0x000fea0003c00000 */
[----:B------:R0:W1:Y:S02]  /*189e0*/  SHFL.BFLY P1, R117, R132, R128, R129 ;  /* 0x0c00008084757389 */ /* 0x0000640000020081 */
[----:B01----:R-:W-:Y:S05]  /*189f0*/  ENDCOLLECTIVE ;  /* 0x000000000000791b */ /* 0x003fea0003800000 */
.L_x_20391:
[----:B------:R-:W-:Y:S02]  /*18a00*/  IMAD.MOV.U32 R128, RZ, RZ, 0x8 ;  /* 0x00000008ff807424 */ /* 0x000fe400078e00ff */
[----:B------:R-:W-:-:S04]  /*18a10*/  IMAD.MOV.U32 R95, RZ, RZ, R117 ;  /* 0x000000ffff5f7224 */ /* 0x000fc800078e0075 */
[----:B------:R-:W-:-:S05]  /*18a20*/  FADD.FTZ R95, R94, R95 ;  /* 0x0000005f5e5f7221 */ /* 0x000fca0000010000 */
[----:B------:R-:W-:-:S07]  /*18a30*/  MOV R132, R95 ;  /* 0x0000005f00847202 */ /* 0x000fce0000000f00 */
[----:B------:R-:W-:Y:S05]  /*18a40*/  WARPSYNC.COLLECTIVE R123, `(.L_x_20392) ;  /* 0x000000007b087348 */ /* 0x000fea0003c00000 */
[----:B------:R0:W1:Y:S02]  /*18a50*/  SHFL.BFLY P1, R117, R132, R128, R129 ;  /* 0x0c00008084757389 */ /* 0x0000640000020081 */
[----:B01----:R-:W-:Y:S05]  /*18a60*/  ENDCOLLECTIVE ;  /* 0x000000000000791b */ /* 0x003fea0003800000 */
.L_x_20392:
[----:B------:R-:W-:Y:S01]  /*18a70*/  HFMA2 R128, -RZ, RZ, 0, 9.5367431640625e-07 ;  /* 0x00000010ff807431 */ /* 0x000fe200000001ff */
[----:B------:R-:W-:-:S05]  /*18a80*/  MOV R92, R117 ;  /* 0x00000075005c7202 */ /* 0x000fca0000000f00 */
[----:B------:R-:W-:-:S04]  /*18a90*/  FADD.FTZ R116, R95, R92 ;  /* 0x0000005c5f747221 */ /* 0x000fc80000010000 */
[----:B------:R-:W-:-:S07]  /*18aa0*/  IMAD.MOV.U32 R132, RZ, RZ, R116 ;  /* 0x000000ffff847224 */ /* 0x000fce00078e0074 */
[----:B------:R-:W-:Y:S05]  /*18ab0*/  WARPSYNC.COLLECTIVE R123, `(.L_x_20393) ;  /* 0x000000007b087348 */ /* 0x000fea0003c00000 */
[----:B------:R0:W1:Y:S02]  /*18ac0*/  SHFL.BFLY P1, R117, R132, R128, R129 ;  /* 0x0c00008084757389 */ /* 0x0000640000020081 */
[----:B01----:R-:W-:Y:S05]  /*18ad0*/  ENDCOLLECTIVE ;  /* 0x000000000000791b */ /* 0x003fea0003800000 */
.L_x_20393:
        /* <DEDUP_REMOVED lines=71> */
.L_x_20394:
[----:B------:R-:W-:Y:S02]  /*18f50*/  IMAD.MOV.U32 R128, RZ, RZ, 0x2 ;  /* 0x00000002ff807424 */ /* 0x000fe400078e00ff */
[----:B------:R-:W-:-:S04]  /*18f60*/  IMAD.MOV.U32 R93, RZ, RZ, R117 ;  /* 0x000000ffff5d7224 */ /* 0x000fc800078e0075 */
[----:B------:R-:W-:-:S05]  /*18f70*/  FADD.FTZ R93, R92, R93 ;  /* 0x0000005d5c5d7221 */ /* 0x000fca0000010000 */
[----:B------:R-:W-:-:S07]  /*18f80*/  MOV R132, R93 ;  /* 0x0000005d00847202 */ /* 0x000fce0000000f00 */
[----:B------:R-:W-:Y:S05]  /*18f90*/  WARPSYNC.COLLECTIVE R123, `(.L_x_20395) ;  /* 0x000000007b087348 */ /* 0x000fea0003c00000 */
[----:B------:R0:W1:Y:S02]  /*18fa0*/  SHFL.BFLY P1, R117, R132, R128, R129 ;  /* 0x0c00008084757389 */ /* 0x0000640000020081 */
[----:B01----:R-:W-:Y:S05]  /*18fb0*/  ENDCOLLECTIVE ;  /* 0x000000000000791b */ /* 0x003fea0003800000 */
.L_x_20395:
[----:B------:R-:W-:Y:S01]  /*18fc0*/  HFMA2 R128, -RZ, RZ, 0, 2.384185791015625e-07 ;  /* 0x00000004ff807431 */ /* 0x000fe200000001ff */
[----:B------:R-:W-:-:S05]  /*18fd0*/  MOV R94, R117 ;  /* 0x00000075005e7202 */ /* 0x000fca0000000f00 */
[----:B------:R-:W-:-:S04]  /*18fe0*/  FADD.FTZ R94, R93, R94 ;  /* 0x0000005e5d5e7221 */ /* 0x000fc80000010000 */
[----:B------:R-:W-:-:S07]  /*18ff0*/  IMAD.MOV.U32 R132, RZ, RZ, R94 ;  /* 0x000000ffff847224 */ /* 0x000fce00078e005e */
[----:B------:R-:W-:Y:S05]  /*19000*/  WARPSYNC.COLLECTIVE R123, `(.L_x_20396) ;  /* 0x000000007b087348 */ /* 0x000fea0003c00000 */
[----:B------:R0:W1:Y:S02]  /*19010*/  SHFL.BFLY P1, R117, R132, R128, R129 ;  /* 0x0c00008084757389 */ /* 0x0000640000020081 */
[----:B01----:R-:W-:Y:S05]  /*19020*/  ENDCOLLECTIVE ;  /* 0x000000000000791b */ /* 0x003fea0003800000 */
.L_x_20396:
[----:B------:R-:W-:Y:S02]  /*19030*/  IMAD.MOV.U32 R128, RZ, RZ, 0x8 ;  /* 0x00000008ff807424 */ /* 0x000fe400078e00ff */
[----:B------:R-:W-:-:S04]  /*19040*/  IMAD.MOV.U32 R95, RZ, RZ, R117 ;  /* 0x000000ffff5f7224 */ /* 0x000fc800078e0075 */
[----:B------:R-:W-:-:S05]  /*19050*/  FADD.FTZ R95, R94, R95 ;  /* 0x0000005f5e5f7221 */ /* 0x000fca0000010000 */
[----:B------:R-:W-:-:S07]  /*19060*/  MOV R132, R95 ;  /* 0x0000005f00847202 */ /* 0x000fce0000000f00 */
[----:B------:R-:W-:Y:S05]  /*19070*/  WARPSYNC.COLLECTIVE R123, `(.L_x_20397) ;  /* 0x000000007b087348 */ /* 0x000fea0003c00000 */
[----:B------:R0:W1:Y:S02]  /*19080*/  SHFL.BFLY P1, R117, R132, R128, R129 ;  /* 0x0c00008084757389 */ /* 0x0000640000020081 */
[----:B01----:R-:W-:Y:S05]  /*19090*/  ENDCOLLECTIVE ;  /* 0x000000000000791b */ /* 0x003fea0003800000 */
.L_x_20397:
[----:B------:R-:W-:Y:S01]  /*190a0*/  HFMA2 R128, -RZ, RZ, 0, 9.5367431640625e-07 ;  /* 0x00000010ff807431 */ /* 0x000fe200000001ff */
[----:B------:R-:W-:-:S05]  /*190b0*/  MOV R116, R117 ;  /* 0x0000007500747202 */ /* 0x000fca0000000f00 */
[----:B------:R-:W-:-:S04]  /*190c0*/  FADD.FTZ R116, R95, R116 ;  /* 0x000000745f747221 */ /* 0x000fc80000010000 */
[----:B------:R-:W-:-:S07]  /*190d0*/  IMAD.MOV.U32 R132, RZ, RZ, R116 ;  /* 0x000000ffff847224 */ /* 0x000fce00078e0074 */
[----:B------:R-:W-:Y:S05]  /*190e0*/  WARPSYNC.COLLECTIVE R123, `(.L_x_20398) ;  /* 0x000000007b087348 */ /* 0x000fea0003c00000 */
[----:B------:R0:W1:Y:S02]  /*190f0*/  SHFL.BFLY P1, R117, R132, R128, R129 ;  /* 0x0c00008084757389 */ /* 0x0000640000020081 */
[----:B01----:R-:W-:Y:S05]  /*19100*/  ENDCOLLECTIVE ;  /* 0x000000000000791b */ /* 0x003fea0003800000 */
.L_x_20398:
[----:B------:R-:W-:Y:S05]  /*19110*/  BRA `(.L_x_20399) ;  /* 0xffffffec00747947 */ /* 0x000fea000383ffff */
.L_x_20400:
        /* <DEDUP_REMOVED lines=14> */
.L_x_37319:


//--------------------- .text._ZN10layer_norm13ln_fwd_kernelINS_13Kernel_traitsIf6__halfS2_S2_fjLj1024ELj1ELj4ELj1ELj16ENS_18Kernel_traits_baseILj1024EfS2_S2_S2_fjLj128EEEEELb1ELb1ELb0ELb0EEEvNS_9FwdParamsE --------------------------
	.section	.text._ZN10layer_norm13ln_fwd_kernelINS_13Kernel_traitsIf6__halfS2_S2_fjLj1024ELj1ELj4ELj1ELj16ENS_18Kernel_traits_baseILj1024EfS2_S2_S2_fjLj128EEEEELb1ELb1ELb0ELb0EEEvNS_9FwdParamsE,"ax",@progbits
	.align	128
        .global         _ZN10layer_norm13ln_fwd_kernelINS_13Kernel_traitsIf6__halfS2_S2_fjLj1024ELj1ELj4ELj1ELj16ENS_18Kernel_traits_baseILj1024EfS2_S2_S2_fjLj128EEEEELb1ELb1ELb0ELb0EEEvNS_9FwdParamsE
        .type           _ZN10layer_norm13ln_fwd_kernelINS_13Kernel_traitsIf6__halfS2_S2_fjLj1024ELj1ELj4ELj1ELj16ENS_18Kernel_traits_baseILj1024EfS2_S2_S2_fjLj128EEEEELb1ELb1ELb0ELb0EEEvNS_9FwdParamsE,@function
        .size           _ZN10layer_norm13ln_fwd_kernelINS_13Kernel_traitsIf6__halfS2_S2_fjLj1024ELj1ELj4ELj1ELj16ENS_18Kernel_traits_baseILj1024EfS2_S2_S2_fjLj128EEEEELb1ELb1ELb0ELb0EEEvNS_9FwdParamsE,(.L_x_37320 - _ZN10layer_norm13ln_fwd_kernelINS_13Kernel_traitsIf6__halfS2_S2_fjLj1024ELj1ELj4ELj1ELj16ENS_18Kernel_traits_baseILj1024EfS2_S2_S2_fjLj128EEEEELb1ELb1ELb0ELb0EEEvNS_9FwdParamsE)
        .other          _ZN10layer_norm13ln_fwd_kernelINS_13Kernel_traitsIf6__halfS2_S2_fjLj1024ELj1ELj4ELj1ELj16ENS_18Kernel_traits_baseILj1024EfS2_S2_S2_fjLj128EEEEELb1ELb1ELb0ELb0EEEvNS_9FwdParamsE,@"STO_CUDA_ENTRY STV_DEFAULT"
_ZN10layer_norm13ln_fwd_kernelINS_13Kernel_traitsIf6__halfS2_S2_fjLj1024ELj1ELj4ELj1ELj16ENS_18Kernel_traits_baseILj1024EfS2_S2_S2_fjLj128EEEEELb1ELb1ELb0ELb0EEEvNS_9FwdParamsE:
.text._ZN10layer_norm13ln_fwd_kernelINS_13Kernel_traitsIf6__halfS2_S2_fjLj1024ELj1ELj4ELj1ELj16ENS_18Kernel_traits_baseILj1024EfS2_S2_S2_fjLj128EEEEELb1ELb1ELb0ELb0EEEvNS_9FwdParamsE:
[----:B------:R-:W-:Y:S01]  /*0000*/  LDC R1, c[0x0][0x37c] ;  /* 0x0000df00ff017b82 */ /* 0x000fe20000000800 */
[----:B------:R-:W0:Y:S01]  /*0010*/  LDCU.U8 UR8, c[0x0][0x464] ;  /* 0x00008c80ff0877ac */ /* 0x000e220008000000 */
[----:B------:R-:W1:Y:S01]  /*0020*/  LDCU.64 UR4, c[0x0][0x450] ;  /* 0x00008a00ff0477ac */ /* 0x000e620008000a00 */
[----:B------:R-:W2:Y:S05]  /*0030*/  LDCU.64 UR6, c[0x0][0x358] ;  /* 0x00006b00ff0677ac */ /* 0x000eaa0008000a00 */
[----:B------:R-:W3:Y:S08]  /*0040*/  LDC R0, c[0x0][0x458] ;  /* 0x00011600ff007b82 */ /* 0x000ef00000000800 */
[----:B------:R-:W4:Y:S01]  /*0050*/  LDC R7, c[0x0][0x45c] ;  /* 0x00011700ff077b82 */ /* 0x000f220000000800 */
[----:B0-----:R-:W-:Y:S01]  /*0060*/  ISETP.NE.AND P0, PT, RZ, UR8, PT ;  /* 0x00000008ff007c0c */ /* 0x001fe2000bf05270 */
[----:B------:R-:W0:Y:S01]  /*0070*/  LDCU.64 UR18, c[0x0][0x438] ;  /* 0x00008700ff1277ac */ /* 0x000e220008000a00 */
[----:B-1----:R-:W-:-:S02]  /*0080*/  IMAD.U32 R2, RZ, RZ, UR4 ;  /* 0x00000004ff027e24 */ /* 0x002fc4000f8e00ff */
[----:B------:R-:W-:Y:S01]  /*0090*/  IMAD.U32 R3, RZ, RZ, UR5 ;  /* 0x00000005ff037e24 */ /* 0x000fe2000f8e00ff */
[----:B------:R-:W1:Y:S02]  /*00a0*/  S2R R10, SR_TID.X ;  /* 0x00000000000a7919 */ /* 0x000e640000002100 */
[----:B------:R-:W5:Y:S06]  /*00b0*/  LDC R11, c[0x0][0x388] ;  /* 0x0000e200ff0b7b82 */ /* 0x000f6c0000000800 */
[----:B--2---:R-:W2:Y:S01]  /*00c0*/  @P0 LDG.E.64 R2, desc[UR6][R2.64] ;  /* 0x0000000602020981 */ /* 0x004ea2000c1e1b00 */
[----:B---3--:R-:W-:Y:S01]  /*00d0*/  @P0 MOV R4, R0 ;  /* 0x0000000000040202 */ /* 0x008fe20000000f00 */
[----:B------:R-:W3:Y:S01]  /*00e0*/  @P0 LDC R9, c[0x0][0x460] ;  /* 0x00011800ff090b82 */ /* 0x000ee20000000800 */
[----:B----4-:R-:W-:-:S06]  /*00f0*/  @P0 IMAD.MOV.U32 R5, RZ, RZ, R7 ;  /* 0x000000ffff050224 */ /* 0x010fcc00078e0007 */
[----:B------:R-:W3:Y:S01]  /*0100*/  @P0 LDG.E.64 R4, desc[UR6][R4.64] ;  /* 0x0000000604040981 */ /* 0x000ee2000c1e1b00 */
[----:B------:R-:W4:Y:S01]  /*0110*/  S2UR UR9, SR_CTAID.X ;  /* 0x00000000000979c3 */ /* 0x000f220000002500 */
[----:B0-----:R-:W-:Y:S01]  /*0120*/  UISETP.NE.U32.AND UP0, UPT, UR18, URZ, UPT ;  /* 0x000000ff1200728c */ /* 0x001fe2000bf05070 */
[----:B------:R-:W-:Y:S03]  /*0130*/  BSSY.RECONVERGENT B0, `(.L_x_20401) ;  /* 0x0000095000007945 */ /* 0x000fe60003800200 */
[----:B------:R-:W-:Y:S02]  /*0140*/  UISETP.NE.AND.EX UP0, UPT, UR19, URZ, UPT, UP0 ;  /* 0x000000ff1300728c */ /* 0x000fe4000bf05300 */
[----:B----4-:R-:W-:Y:S01]  /*0150*/  USHF.L.U32 UR8, UR9, 0x2, URZ ;  /* 0x0000000209087899 */ /* 0x010fe200080006ff */
[----:B--2---:R-:W-:Y:S02]  /*0160*/  @P0 R2UR UR5, R3 ;  /* 0x00000000030502ca */ /* 0x004fe400000e0000 */
[----:B------:R-:W0:Y:S01]  /*0170*/  LDC R3, c[0x0][0x360] ;  /* 0x0000d800ff037b82 */ /* 0x000e220000000800 */
[----:B------:R-:W-:-:S02]  /*0180*/  @P0 R2UR UR4, R2 ;  /* 0x00000000020402ca */ /* 0x000fc400000e0000 */
[----:B-----5:R-:W-:-:S04]  /*0190*/  SHF.R.S32.HI R2, RZ, 0x1f, R11 ;  /* 0x0000001fff027819 */ /* 0x020fc8000001140b */
[----:B------:R-:W-:Y:S02]  /*01a0*/  LEA.HI R11, R2, R11, RZ, 0x3 ;  /* 0x0000000b020b7211 */ /* 0x000fe400078f18ff */
[----:B-1----:R-:W-:Y:S02]  /*01b0*/  LOP3.LUT R2, R10, 0x1f, RZ, 0xc0, !PT ;  /* 0x0000001f0a027812 */ /* 0x002fe400078ec0ff */
[----:B------:R-:W-:Y:S02]  /*01c0*/  UIADD3 UR11, UPT, UPT, UR5, -0x4498517b, URZ ;  /* 0xbb67ae85050b7890 */ /* 0x000fe4000fffe0ff */
[----:B------:R-:W-:Y:S01]  /*01d0*/  UIADD3 UR12, UPT, UPT, UR5, 0x76cf5d0a, URZ ;  /* 0x76cf5d0a050c7890 */ /* 0x000fe2000fffe0ff */
[----:B---3--:R-:W-:Y:S01]  /*01e0*/  @P0 IADD3 R0, P1, PT, R4, R9, RZ ;  /* 0x0000000904000210 */ /* 0x008fe20007f3e0ff */
[----:B------:R-:W-:Y:S01]  /*01f0*/  UIADD3 UR10, UPT, UPT, UR4, -0x61c88647, URZ ;  /* 0x9e3779b9040a7890 */ /* 0x000fe2000fffe0ff */
[----:B------:R-:W-:Y:S01]  /*0200*/  LOP3.LUT R4, R2, 0x1f, RZ, 0x3c, !PT ;  /* 0x0000001f02047812 */ /* 0x000fe200078e3cff */
[----:B------:R-:W-:-:S02]  /*0210*/  UIADD3 UR18, UPT, UPT, UR4, 0x3c6ef372, URZ ;  /* 0x3c6ef37204127890 */ /* 0x000fc4000fffe0ff */
[----:B------:R-:W-:Y:S01]  /*0220*/  @P0 IMAD.X R7, RZ, RZ, R5, P1 ;  /* 0x000000ffff070224 */ /* 0x000fe200008e0605 */
[----:B------:R-:W-:Y:S01]  /*0230*/  LEA.HI.SX32 R11, R11, R4, 0x1d ;  /* 0x000000040b0b7211 */ /* 0x000fe200078feaff */
[----:B------:R-:W-:Y:S02]  /*0240*/  UIADD3 UR13, UPT, UPT, UR4, -0x255992d5, URZ ;  /* 0xdaa66d2b040d7890 */ /* 0x000fe4000fffe0ff */
[----:B------:R-:W-:Y:S01]  /*0250*/  UIADD3 UR20, UPT, UPT, UR5, 0x32370b8f, URZ ;  /* 0x32370b8f05147890 */ /* 0x000fe2000fffe0ff */
[--C-:B0-----:R-:W-:Y:S01]  /*0260*/  IMAD R12, R3, UR9, R10.reuse ;  /* 0x00000009030c7c24 */ /* 0x101fe2000f8e020a */
[----:B------:R-:W-:Y:S01]  /*0270*/  SHF.R.U32.HI R10, RZ, 0x5, R10 ;  /* 0x00000005ff0a7819 */ /* 0x000fe2000001160a */
[----:B------:R-:W-:Y:S01]  /*0280*/  UIADD3 UR14, UPT, UPT, UR4, 0x78dde6e4, URZ ;  /* 0x78dde6e4040e7890 */ /* 0x000fe2000fffe0ff */
[--C-:B------:R-:W-:Y:S01]  /*0290*/  SHF.R.U64 R9, R0, 0x2, R7.reuse ;  /* 0x0000000200097819 */ /* 0x100fe20000001207 */
[----:B------:R-:W-:Y:S01]  /*02a0*/  UIADD3 UR21, UPT, UPT, UR5, -0x126145ec, URZ ;  /* 0xed9eba1405157890 */ /* 0x000fe2000fffe0ff */
[----:B------:R-:W-:Y:S01]  /*02b0*/  LOP3.LUT R10, R10, UR8, RZ, 0xfc, !PT ;  /* 0x000000080a0a7c12 */ /* 0x000fe2000f8efcff */
[----:B------:R-:W-:Y:S01]  /*02c0*/  UIADD3 UR22, UPT, UPT, UR4, 0x1715609d, URZ ;  /* 0x1715609d04167890 */ /* 0x000fe2000fffe0ff */
[----:B------:R-:W-:Y:S01]  /*02d0*/  SHF.R.U32.HI R8, RZ, 0x2, R7 ;  /* 0x00000002ff087819 */ /* 0x000fe20000011607 */
        /* <DEDUP_REMOVED lines=42> */
[C---:B------:R-:W-:Y:S01]  /*0580*/  @P2 IMAD.WIDE.U32 R26, R2.reuse, 0x20, R26 ;  /* 0x00000020021a2825 */ /* 0x040fe200078e001a */
        /* <DEDUP_REMOVED lines=24> */
.L_x_20402:
        /* <DEDUP_REMOVED lines=20> */
[C---:B---3--:R-:W-:Y:S02]  /*0850*/  @P1 IMAD.WIDE.U32 R18, R2.reuse, 0x20, R18 ;  /* 0x0000002002121825 */ /* 0x048fe400078e0012 */
[----:B------:R-:W5:Y:S02]  /*0860*/  @P1 LDG.E.128 R84, desc[UR6][R16.64+0x10] ;  /* 0x0000100610541981 */ /* 0x000f64000c1e1d00 */
[----:B------:R-:W-:-:S02]  /*0870*/  @P1 VIADD R2, R2, 0x20 ;  /* 0x0000002002021836 */ /* 0x000fc40000000000 */
[----:B------:R-:W5:Y:S01]  /*0880*/  @P1 LDG.E.128 R72, desc[UR6][R18.64] ;  /* 0x0000000612481981 */ /* 0x000f62000c1e1d00 */
[----:B------:R-:W3:Y:S01]  /*0890*/  @P3 LDC.64 R78, c[0x0][0x3e8] ;  /* 0x0000fa00ff4e3b82 */ /* 0x000ee20000000a00 */
[C---:B0-----:R-:W-:Y:S02]  /*08a0*/  @P2 IMAD.WIDE.U32 R56, R2.reuse, 0x20, R52 ;  /* 0x0000002002382825 */ /* 0x041fe400078e0034 */
[----:B------:R-:W5:Y:S02]  /*08b0*/  @P1 LDG.E.128 R68, desc[UR6][R18.64+0x10] ;  /* 0x0000100612441981 */ /* 0x000f64000c1e1d00 */
[C---:B-1----:R-:W-:Y:S01]  /*08c0*/  @P2 IMAD.WIDE.U32 R76, R2.reuse, 0x20, R54 ;  /* 0x00000020024c2825 */ /* 0x042fe200078e0036 */
[----:B------:R-:W-:Y:S01]  /*08d0*/  @P2 IADD3 R2, PT, PT, R2, 0x20, RZ ;  /* 0x0000002002022810 */ /* 0x000fe20007ffe0ff */
[----:B------:R-:W5:Y:S01]  /*08e0*/  @P2 LDG.E.128 R64, desc[UR6][R56.64] ;  /* 0x0000000638402981 */ /* 0x000f62000c1e1d00 */
[----:B------:R-:W-:Y:S02]  /*08f0*/  CS2R R54, SRZ ;  /* 0x0000000000367805 */ /* 0x000fe4000001ff00 */
[----:B------:R-:W-:-:S02]  /*0900*/  CS2R R52, SRZ ;  /* 0x0000000000347805 */ /* 0x000fc4000001ff00 */
[----:B------:R-:W-:Y:S01]  /*0910*/  CS2R R82, SRZ ;  /* 0x0000000000527805 */ /* 0x000fe2000001ff00 */
[----:B------:R0:W5:Y:S01]  /*0920*/  @P2 LDG.E.128 R60, desc[UR6][R56.64+0x10] ;  /* 0x00001006383c2981 */ /* 0x000162000c1e1d00 */
[C---:B--2---:R-:W-:Y:S01]  /*0930*/  @P3 IMAD.WIDE.U32 R4, R2.reuse, 0x20, R58 ;  /* 0x0000002002043825 */ /* 0x044fe200078e003a */
[----:B------:R-:W-:Y:S02]  /*0940*/  CS2R R80, SRZ ;  /* 0x0000000000507805 */ /* 0x000fe4000001ff00 */
        /* <DEDUP_REMOVED lines=10> */
[----:B------:R-:W-:Y:S02]  /*09f0*/  CS2R R102, SRZ ;  /* 0x0000000000667805 */ /* 0x000fe4000001ff00 */
        /* <DEDUP_REMOVED lines=8> */
.L_x_20403:
[----:B------:R-:W-:Y:S05]  /*0a80*/  BSYNC.RECONVERGENT B0 ;  /* 0x0000000000007941 */ /* 0x000fea0003800200 */
.L_x_20401:
        /* <DEDUP_REMOVED lines=20> */
[----:B------:R-:W1:Y:S02]  /*0bd0*/  LDCU UR18, c[0x0][0x388] ;  /* 0x00007100ff1277ac */ /* 0x000e640008000800 */
        /* <DEDUP_REMOVED lines=32> */
[----:B---3--:R-:W-:-:S03]  /*0de0*/  UISETP.NE.U32.AND UP0, UPT, UR22, URZ, UPT ;  /* 0x000000ff1600728c */ /* 0x008fc6000bf05070 */
        /* <DEDUP_REMOVED lines=9> */
[----:B------:R-:W-:Y:S01]  /*0e80*/  IMAD.HI.U32 R7, R2, -0x2daee0ad, RZ ;  /* 0xd2511f5302077827 */ /* 0x000fe200078e00ff */
[----:B------:R-:W3:Y:S03]  /*0e90*/  LDCU.64 UR8, c[0x0][0x3a0] ;  /* 0x00007400ff0877ac */ /* 0x000ee60008000a00 */
[----:B------:R-:W-:Y:S01]  /*0ea0*/  IMAD R14, R5, -0x326172a9, RZ ;  /* 0xcd9e8d57050e7824 */ /* 0x000fe200078e02ff */
[----:B------:R-:W-:Y:S01]  /*0eb0*/  LOP3.LUT R7, R6, UR17, R7, 0x96, !PT ;  /* 0x0000001106077c12 */ /* 0x000fe2000f8e9607 */
[----:B------:R-:W-:Y:S01]  /*0ec0*/  IMAD.HI.U32 R3, R4, -0x326172a9, RZ ;  /* 0xcd9e8d5704037827 */ /* 0x000fe200078e00ff */
[----:B------:R-:W-:-:S03]  /*0ed0*/  LOP3.LUT R5, R0, 0x3, RZ, 0xc0, !PT ;  /* 0x0000000300057812 */ /* 0x000fc600078ec0ff */
[----:B------:R-:W-:Y:S01]  /*0ee0*/  IMAD R148, R2, -0x2daee0ad, RZ ;  /* 0xd2511f5302947824 */ /* 0x000fe200078e02ff */
[----:B------:R-:W-:Y:S01]  /*0ef0*/  LOP3.LUT R6, R14, UR27, R3, 0x96, !PT ;  /* 0x0000001b0e067c12 */ /* 0x000fe2000f8e9603 */
[----:B------:R-:W-:Y:S02]  /*0f00*/  IMAD.MOV.U32 R3, RZ, RZ, RZ ;  /* 0x000000ffff037224 */ /* 0x000fe400078e00ff */
[----:B012---:R-:W-:-:S07]  /*0f10*/  IMAD R4, R4, -0x326172a9, RZ ;  /* 0xcd9e8d5704047824 */ /* 0x007fce00078e02ff */
.L_x_20749:
        /* <DEDUP_REMOVED lines=11> */
[----:B------:R-:W-:Y:S01]  /*0fd0*/  HFMA2 R151, -RZ, RZ, 1.875, 0 ;  /* 0x3f800000ff977431 */ /* 0x000fe200000001ff */
[----:B------:R-:W-:Y:S02]  /*0fe0*/  SHF.R.S32.HI R119, RZ, 0x1f, R2 ;  /* 0x0000001fff777819 */ /* 0x000fe40000011402 */
[----:B------:R-:W-:Y:S02]  /*0ff0*/  P2R R150, PR, RZ, 0x4 ;  /* 0x00000004ff967803 */ /* 0x000fe40000000000 */
[----:B------:R-:W-:-:S02]  /*1000*/  LEA.HI R2, R119, R2, RZ, 0x3 ;  /* 0x0000000277027211 */ /* 0x000fc400078f18ff */
        /* <DEDUP_REMOVED lines=25> */
.L_x_37156:
[----:B------:R-:W-:Y:S05]  /*11a0*/  BRX R128 -0x11b0                                       (*"BRANCH_TARGETS .L_x_37157,.L_x_37158,.L_x_37159"*) ;  /* 0xffffffec80947949 */ /* 0x000fea000383ffff */
.L_x_37159:
[----:B------:R-:W-:Y:S01]  /*11b0*/  VIADD R121, R5, 0x1 ;  /* 0x0000000105797836 */ /* 0x000fe20000000000 */
[----:B------:R-:W-:Y:S01]  /*11c0*/  MOV R0, R6 ;  /* 0x0000000600007202 */ /* 0x000fe20000000f00 */
[----:B------:R-:W-:Y:S01]  /*11d0*/  IMAD.MOV.U32 R154, RZ, RZ, R148 ;  /* 0x000000ffff9a7224 */ /* 0x000fe200078e0094 */
[----:B------:R-:W-:Y:S06]  /*11e0*/  BRA `(.L_x_20409) ;  /* 0x0000000400147947 */ /* 0x000fec0003800000 */
.L_x_37157:
[----:B------:R-:W-:Y:S01]  /*11f0*/  IMAD.MOV.U32 R154, RZ, RZ, R148 ;  /* 0x000000ffff9a7224 */ /* 0x000fe200078e0094 */
[----:B------:R-:W-:Y:S01]  /*1200*/  MOV R0, R7 ;  /* 0x0000000700007202 */ /* 0x000fe20000000f00 */
[----:B------:R-:W-:Y:S01]  /*1210*/  IMAD.MOV.U32 R121, RZ, RZ, 0x3 ;  /* 0x00000003ff797424 */ /* 0x000fe200078e00ff */
[----:B------:R-:W-:Y:S06]  /*1220*/  BRA `(.L_x_20409) ;  /* 0x0000000400047947 */ /* 0x000fec0003800000 */
.L_x_37158:
        /* <DEDUP_REMOVED lines=13> */
.L_x_20411:
[----:B------:R-:W-:Y:S05]  /*1300*/  BSYNC.RECONVERGENT B3 ;  /* 0x0000000000037941 */ /* 0x000fea0003800200 */
.L_x_20410:
        /* <DEDUP_REMOVED lines=49> */
[----:B------:R-:W-:-:S04]  /*1620*/  LOP3.LUT R6, R6, UR21, R5, 0x96, !PT ;  /* 0x0000001506067c12 */ /* 0x000fc8000f8e9605 */
[----:B------:R-:W-:-:S07]  /*1630*/  LOP3.LUT R7, R128, UR17, R155, 0x96, !PT ;  /* 0x0000001180077c12 */ /* 0x000fce000f8e969b */
.L_x_20409:
[----:B------:R-:W-:Y:S05]  /*1640*/  BSYNC.RECONVERGENT B2 ;  /* 0x0000000000027941 */ /* 0x000fea0003800200 */
.L_x_20408:
[----:B------:R-:W0:Y:S01]  /*1650*/  LDC R156, c[0x0][0x408] ;  /* 0x00010200ff9c7b82 */ /* 0x000e220000000800 */
[----:B------:R-:W-:Y:S01]  /*1660*/  I2FP.F32.U32 R5, R0 ;  /* 0x0000000000057245 */ /* 0x000fe20000201000 */
[----:B------:R-:W-:Y:S01]  /*1670*/  IMAD.MOV.U32 R144, RZ, RZ, 0x2f800000 ;  /* 0x2f800000ff907424 */ /* 0x000fe200078e00ff */
[----:B------:R-:W-:Y:S01]  /*1680*/  ISETP.NE.AND P1, PT, R121, 0x1, PT ;  /* 0x000000017900780c */ /* 0x000fe20003f25270 */
[----:B-----5:R-:W-:Y:S01]  /*1690*/  HADD2.F32 R122, -RZ, R116.H0_H0 ;  /* 0x20000074ff7a7230 */ /* 0x020fe20000004100 */
[----:B------:R-:W-:Y:S01]  /*16a0*/  BSSY.RECONVERGENT B2, `(.L_x_20412) ;  /* 0x0000058000027945 */ /* 0x000fe20003800200 */
[----:B------:R-:W-:Y:S01]  /*16b0*/  FFMA.FTZ R0, R5, R144, 1.1641532182693481445e-10 ;  /* 0x2f00000005007423 */ /* 0x000fe20000010090 */
[----:B------:R-:W-:Y:S01]  /*16c0*/  IMAD.MOV.U32 R128, RZ, RZ, 0x2 ;  /* 0x00000002ff807424 */ /* 0x000fe200078e00ff */
[----:B------:R-:W1:Y:S01]  /*16d0*/  LDC R155, c[0x0][0x404] ;  /* 0x00010100ff9b7b82 */ /* 0x000e620000000800 */
[----:B------:R-:W-:-:S04]  /*16e0*/  FMUL.FTZ R5, R122, R151 ;  /* 0x000000977a057220 */ /* 0x000fc80000410000 */
[----:B0-----:R-:W-:Y:S01]  /*16f0*/  FMUL.FTZ R5, R5, R156 ;  /* 0x0000009c05057220 */ /* 0x001fe20000410000 */
[----:B-1----:R-:W-:Y:S01]  /*1700*/  FSETP.GTU.FTZ.AND P0, PT, R0, R155, PT ;  /* 0x0000009b0000720b */ /* 0x002fe20003f1c000 */
        /* <DEDUP_REMOVED lines=15> */
.L_x_20414:
        /* <DEDUP_REMOVED lines=13> */
.L_x_20416:
[----:B------:R-:W-:Y:S05]  /*18d0*/  BSYNC.RECONVERGENT B3 ;  /* 0x0000000000037941 */ /* 0x000fea0003800200 */
.L_x_20415:
        /* <DEDUP_REMOVED lines=52> */
.L_x_20413:
[----:B------:R-:W-:Y:S05]  /*1c20*/  BSYNC.RECONVERGENT B2 ;  /* 0x0000000000027941 */ /* 0x000fea0003800200 */
.L_x_20412:
        /* <DEDUP_REMOVED lines=23> */
.L_x_20419:
        /* <DEDUP_REMOVED lines=13> */
.L_x_20421:
[----:B------:R-:W-:Y:S05]  /*1e70*/  BSYNC.RECONVERGENT B3 ;  /* 0x0000000000037941 */ /* 0x000fea0003800200 */
.L_x_20420:
        /* <DEDUP_REMOVED lines=38> */
[----:B------:R-:W-:-:S03]  /*20e0*/  UIADD3 UR21, UPT, UPT, UR5, -0x24c28bd8, URZ ;  /* 0xdb3d742805157890 */ /* 0x000fc6000fffe0ff */
[----:B------:R-:W-:Y:S01]  /*20f0*/  IMAD.WIDE.U32 R136, R136, -0x2daee0ad, RZ ;  /* 0xd2511f5388887825 */ /* 0x000fe200078e00ff */
[----:B------:R-:W-:-:S04]  /*2100*/  LOP3.LUT R7, R128, UR15, R7, 0x96, !PT ;  /* 0x0000000f80077c12 */ /* 0x000fc8000f8e9607 */
[----:B------:R-:W-:Y:S01]  /*2110*/  LOP3.LUT R5, R6, UR21, R137, 0x96, !PT ;  /* 0x0000001506057c12 */ /* 0x000fe2000f8e9689 */
[----:B------:R-:W-:Y:S01]  /*2120*/  IMAD.WIDE.U32 R6, R7, -0x326172a9, RZ ;  /* 0xcd9e8d5707067825 */ /* 0x000fe200078e00ff */
[----:B------:R-:W-:-:S04]  /*2130*/  UIADD3 UR21, UPT, UPT, UR4, -0x700cb87f, URZ ;  /* 0x8ff3478104157890 */ /* 0x000fc8000fffe0ff */
        /* <DEDUP_REMOVED lines=8> */
.L_x_20418:
[----:B------:R-:W-:Y:S05]  /*21c0*/  BSYNC.RECONVERGENT B2 ;  /* 0x0000000000027941 */ /* 0x000fea0003800200 */
.L_x_20417:
        /* <DEDUP_REMOVED lines=23> */
.L_x_20424:
        /* <DEDUP_REMOVED lines=13> */
.L_x_20426:
[----:B------:R-:W-:Y:S05]  /*2410*/  BSYNC.RECONVERGENT B3 ;  /* 0x0000000000037941 */ /* 0x000fea0003800200 */
.L_x_20425:
        /* <DEDUP_REMOVED lines=52> */
.L_x_20423:
[----:B------:R-:W-:Y:S05]  /*2760*/  BSYNC.RECONVERGENT B2 ;  /* 0x0000000000027941 */ /* 0x000fea0003800200 */
.L_x_20422:
        /* <DEDUP_REMOVED lines=9> */
[----:B------:R-:W-:Y:S01]  /*2800*/  FSEL R128, R5, RZ, !P2 ;  /* 0x000000ff05807208 */ /* 0x000fe20005000000 */
[----:B------:R-:W-:Y:S01]  /*2810*/  HADD2.F32 R5, -RZ, R17.H1_H1 ;  /* 0x30000011ff057230 */ /* 0x000fe20000004100 */
[----:B------:R-:W-:-:S04]  /*2820*/  PLOP3.LUT P2, PT, P2, PT, PT, 0x8, 0x80 ;  /* 0x000000000080781c */ /* 0x000fc8000174e170 */
[----:B------:R-:W-:Y:S01]  /*2830*/  FFMA.FTZ R128, R128, R99, R5 ;  /* 0x0000006380807223 */ /* 0x000fe20000010005 */
[----:B------:R-:W-:Y:S01]  /*2840*/  MOV R5, R4 ;  /* 0x0000000400057202 */ /* 0x000fe20000000f00 */
        /* <DEDUP_REMOVED lines=9> */
.L_x_20429:
        /* <DEDUP_REMOVED lines=13> */
.L_x_20431:
[----:B------:R-:W-:Y:S05]  /*29b0*/  BSYNC.RECONVERGENT B3 ;  /* 0x0000000000037941 */ /* 0x000fea0003800200 */
.L_x_20430:
        /* <DEDUP_REMOVED lines=52> */
.L_x_20428:
[----:B------:R-:W-:Y:S05]  /*2d00*/  BSYNC.RECONVERGENT B2 ;  /* 0x0000000000027941 */ /* 0x000fea0003800200 */
.L_x_20427:
        /* <DEDUP_REMOVED lines=23> */
.L_x_20434:
        /* <DEDUP_REMOVED lines=13> */
.L_x_20436:
[----:B------:R-:W-:Y:S05]  /*2f50*/  BSYNC.RECONVERGENT B3 ;  /* 0x0000000000037941 */ /* 0x000fea0003800200 */
.L_x_20435:
        /* <DEDUP_REMOVED lines=52> */
.L_x_20433:
[----:B------:R-:W-:Y:S05]  /*32a0*/  BSYNC.RECONVERGENT B2 ;  /* 0x0000000000027941 */ /* 0x000fea0003800200 */
.L_x_20432:
        /* <DEDUP_REMOVED lines=23> */
.L_x_20439:
        /* <DEDUP_REMOVED lines=13> */
.L_x_20441:
[----:B------:R-:W-:Y:S05]  /*34f0*/  BSYNC.RECONVERGENT B3 ;  /* 0x0000000000037941 */ /* 0x000fea0003800200 */
.L_x_20440:
        /* <DEDUP_REMOVED lines=52> */
.L_x_20438:
[----:B------:R-:W-:Y:S05]  /*3840*/  BSYNC.RECONVERGENT B2 ;  /* 0x0000000000027941 */ /* 0x000fea0003800200 */
.L_x_20437:
[----:B------:R-:W-:Y:S01]  /*3850*/  I2FP.F32.U32 R5, R5 ;  /* 0x0000000500057245 */ /* 0x000fe20000201000 */
[----:B------:R-:W-:Y:S01]  /*3860*/  HADD2.F32 R118, -RZ, R119.H0_H0 ;  /* 0x20000077ff767230 */ /* 0x000fe20000004100 */
[----:B------:R-:W-:Y:S01]  /*3870*/  ISETP.NE.AND P6, PT, R152, 0x1, PT ;  /* 0x000000019800780c */ /* 0x000fe20003fc5270 */
[----:B------:R-:W-:Y:S01]  /*3880*/  BSSY.RECONVERGENT B2, `(.L_x_20442) ;  /* 0x0000058000027945 */ /* 0x000fe20003800200 */
[----:B------:R-:W-:Y:S01]  /*3890*/  MOV R117, R4 ;  /* 0x0000000400757202 */ /* 0x000fe20000000f00 */
        /* <DEDUP_REMOVED lines=18> */
.L_x_20444:
        /* <DEDUP_REMOVED lines=15> */
.L_x_20446:
[----:B------:R-:W-:Y:S05]  /*3ab0*/  BSYNC.RECONVERGENT B3 ;  /* 0x0000000000037941 */ /* 0x000fea0003800200 */
.L_x_20445:
        /* <DEDUP_REMOVED lines=52> */
.L_x_20443:
[----:B------:R-:W-:Y:S05]  /*3e00*/  BSYNC.RECONVERGENT B2 ;  /* 0x0000000000027941 */ /* 0x000fea0003800200 */
.L_x_20442:
[----:B------:R-:W-:Y:S01]  /*3e10*/  I2FP.F32.U32 R117, R117 ;  /* 0x0000007500757245 */ /* 0x000fe20000201000 */
[----:B------:R-:W-:Y:S01]  /*3e20*/  HADD2.F32 R116, -RZ, R119.H1_H1 ;  /* 0x30000077ff747230 */ /* 0x000fe20000004100 */
[----:B------:R-:W-:-:S03]  /*3e30*/  F2FP.F16.F32.PACK_AB R118, R136, R129 ;  /* 0x000000818876723e */ /* 0x000fc600000000ff */
[----:B------:R-:W-:Y:S01]  /*3e40*/  FFMA.FTZ R144, R117, R144, 1.1641532182693481445e-10 ;  /* 0x2f00000075907423 */ /* 0x000fe20000010090 */
[----:B------:R-:W-:Y:S01]  /*3e50*/  FMUL.FTZ R117, R116, R151 ;  /* 0x0000009774757220 */ /* 0x000fe20000410000 */
[----:B------:R-:W-:-:S03]  /*3e60*/  F2FP.F16.F32.PACK_AB R116, R122, R0 ;  /* 0x000000007a74723e */ /* 0x000fc600000000ff */
[----:B------:R-:W-:Y:S01]  /*3e70*/  FMUL.FTZ R117, R117, R156 ;  /* 0x0000009c75757220 */ /* 0x000fe20000410000 */
[----:B------:R-:W-:-:S04]  /*3e80*/  FSETP.GTU.FTZ.AND P6, PT, R144, R155, PT ;  /* 0x0000009b9000720b */ /* 0x000fc80003fdc000 */
[----:B------:R-:W-:Y:S01]  /*3e90*/  FSEL R144, R117, RZ, !P6 ;  /* 0x000000ff75907208 */ /* 0x000fe20007000000 */
[----:B------:R-:W-:Y:S01]  /*3ea0*/  HADD2.F32 R117, -RZ, R19.H1_H1 ;  /* 0x30000013ff757230 */ /* 0x000fe20000004100 */
[----:B------:R-:W-:-:S04]  /*3eb0*/  PLOP3.LUT P6, PT, P6, PT, PT, 0x8, 0x80 ;  /* 0x000000000080781c */ /* 0x000fc800037ce170 */
[----:B------:R-:W-:Y:S01]  /*3ec0*/  FFMA.FTZ R144, R144, R95, R117 ;  /* 0x0000005f90907223 */ /* 0x000fe20000010075 */
[----:B------:R-:W-:-:S04]  /*3ed0*/  F2FP.F16.F32.PACK_AB R117, R128, R121 ;  /* 0x000000798075723e */ /* 0x000fc800000000ff */
[----:B------:R-:W-:Y:S01]  /*3ee0*/  F2FP.F16.F32.PACK_AB R119, R144, R137 ;  /* 0x000000899077723e */ /* 0x000fe200000000ff */
[----:B------:R-:W-:Y:S06]  /*3ef0*/  BRA `(.L_x_20447) ;  /* 0x0000002c00507947 */ /* 0x000fec0003800000 */
.L_x_20407:
        /* <DEDUP_REMOVED lines=16> */
.L_x_20450:
        /* <DEDUP_REMOVED lines=13> */
.L_x_20452:
[----:B------:R-:W-:Y:S05]  /*40d0*/  BSYNC.RECONVERGENT B3 ;  /* 0x0000000000037941 */ /* 0x000fea0003800200 */
.L_x_20451:
        /* <DEDUP_REMOVED lines=51> */
.L_x_20449:
[----:B------:R-:W-:Y:S05]  /*4410*/  BSYNC.RECONVERGENT B2 ;  /* 0x0000000000027941 */ /* 0x000fea0003800200 */
.L_x_20448:
        /* <DEDUP_REMOVED lines=26> */
.L_x_20455:
        /* <DEDUP_REMOVED lines=13> */
.L_x_20457:
[----:B------:R-:W-:Y:S05]  /*4690*/  BSYNC.RECONVERGENT B3 ;  /* 0x0000000000037941 */ /* 0x000fea0003800200 */
.L_x_20456:
        /* <DEDUP_REMOVED lines=52> */
.L_x_20454:
[----:B------:R-:W-:Y:S05]  /*49e0*/  BSYNC.RECONVERGENT B2 ;  /* 0x0000000000027941 */ /* 0x000fea0003800200 */
.L_x_20453:
        /* <DEDUP_REMOVED lines=22> */
.L_x_20460:
        /* <DEDUP_REMOVED lines=13> */
.L_x_20462:
[----:B------:R-:W-:Y:S05]  /*4c20*/  BSYNC.RECONVERGENT B3 ;  /* 0x0000000000037941 */ /* 0x000fea0003800200 */
.L_x_20461:
        /* <DEDUP_REMOVED lines=52> */
.L_x_20459:
[----:B------:R-:W-:Y:S05]  /*4f70*/  BSYNC.RECONVERGENT B2 ;  /* 0x0000000000027941 */ /* 0x000fea0003800200 */
.L_x_20458:
        /* <DEDUP_REMOVED lines=22> */
.L_x_20465:
        /* <DEDUP_REMOVED lines=13> */
.L_x_20467:
[----:B------:R-:W-:Y:S05]  /*51b0*/  BSYNC.RECONVERGENT B3 ;  /* 0x0000000000037941 */ /* 0x000fea0003800200 */
.L_x_20466:
        /* <DEDUP_REMOVED lines=52> */
.L_x_20464:
[----:B------:R-:W-:Y:S05]  /*5500*/  BSYNC.RECONVERGENT B2 ;  /* 0x0000000000027941 */ /* 0x000fea0003800200 */
.L_x_20463:
        /* <DEDUP_REMOVED lines=22> */
.L_x_20470:
        /* <DEDUP_REMOVED lines=13> */
.L_x_20472:
[----:B------:R-:W-:Y:S05]  /*5740*/  BSYNC.RECONVERGENT B3 ;  /* 0x0000000000037941 */ /* 0x000fea0003800200 */
.L_x_20471:
        /* <DEDUP_REMOVED lines=52> */
.L_x_20469:
[----:B------:R-:W-:Y:S05]  /*5a90*/  BSYNC.RECONVERGENT B2 ;  /* 0x0000000000027941 */ /* 0x000fea0003800200 */
.L_x_20468:
        /* <DEDUP_REMOVED lines=22> */
.L_x_20475:
        /* <DEDUP_REMOVED lines=13> */
.L_x_20477:
[----:B------:R-:W-:Y:S05]  /*5cd0*/  BSYNC.RECONVERGENT B3 ;  /* 0x0000000000037941 */ /* 0x000fea0003800200 */
.L_x_20476:
        /* <DEDUP_REMOVED lines=52> */
.L_x_20474:
[----:B------:R-:W-:Y:S05]  /*6020*/  BSYNC.RECONVERGENT B2 ;  /* 0x0000000000027941 */ /* 0x000fea0003800200 */
.L_x_20473:
        /* <DEDUP_REMOVED lines=22> */
.L_x_20480:
        /* <DEDUP_REMOVED lines=13> */
.L_x_20482:
[----:B------:R-:W-:Y:S05]  /*6260*/  BSYNC.RECONVERGENT B3 ;  /* 0x0000000000037941 */ /* 0x000fea0003800200 */
.L_x_20481:
        /* <DEDUP_REMOVED lines=51> */
[----:B------:R-:W-:-:S07]  /*65a0*/  IMAD.MOV.U32 R154, RZ, RZ, R116 ;  /* 0x000000ffff9a7224 */ /* 0x000fce00078e0074 */
.L_x_20479:
[----:B------:R-:W-:Y:S05]  /*65b0*/  BSYNC.RECONVERGENT B2 ;  /* 0x0000000000027941 */ /* 0x000fea0003800200 */
.L_x_20478:
[----:B------:R-:W-:Y:S01]  /*65c0*/  I2FP.F32.U32 R5, R5 ;  /* 0x0000000500057245 */ /* 0x000fe20000201000 */
[----:B------:R-:W-:Y:S01]  /*65d0*/  HADD2.F32 R152, -RZ, R119.H0_H0 ;  /* 0x20000077ff987230 */ /* 0x000fe20000004100 */
        /* <DEDUP_REMOVED lines=20> */
.L_x_20485:
        /* <DEDUP_REMOVED lines=15> */
.L_x_20487:
[----:B------:R-:W-:Y:S05]  /*6810*/  BSYNC.RECONVERGENT B3 ;  /* 0x0000000000037941 */ /* 0x000fea0003800200 */
.L_x_20486:
        /* <DEDUP_REMOVED lines=52> */
.L_x_20484:
[----:B------:R-:W-:Y:S05]  /*6b60*/  BSYNC.RECONVERGENT B2 ;  /* 0x0000000000027941 */ /* 0x000fea0003800200 */
.L_x_20483:
[----:B------:R-:W-:Y:S01]  /*6b70*/  I2FP.F32.U32 R117, R117 ;  /* 0x0000007500757245 */ /* 0x000fe20000201000 */
[----:B------:R-:W-:Y:S01]  /*6b80*/  HADD2.F32 R116, -RZ, R119.H1_H1 ;  /* 0x30000077ff747230 */ /* 0x000fe20000004100 */
[----:B------:R-:W-:-:S03]  /*6b90*/  F2FP.F16.F32.PACK_AB R118, R136, R129 ;  /* 0x000000818876723e */ /* 0x000fc600000000ff */
        /* <DEDUP_REMOVED lines=8> */
[----:B------:R-:W-:-:S05]  /*6c20*/  FMUL.FTZ R144, R144, R95 ;  /* 0x0000005f90907220 */ /* 0x000fca0000410000 */
[----:B------:R-:W-:-:S07]  /*6c30*/  F2FP.F16.F32.PACK_AB R119, R144, R137 ;  /* 0x000000899077723e */ /* 0x000fce00000000ff */
.L_x_20447:
        /* <DEDUP_REMOVED lines=18> */
[----:B-1----:R-:W-:-:S05]  /*6d60*/  IMAD.WIDE.U32 R156, R2, 0x8, R156 ;  /* 0x00000008029c7825 */ /* 0x002fca00078e009c */
[----:B------:R1:W-:Y:S01]  /*6d70*/  STG.E.64 desc[UR6][R156.64], R158 ;  /* 0x0000009e9c007986 */ /* 0x0003e2000c101b06 */
[----:B0-----:R-:W-:-:S07]  /*6d80*/  IADD3 R153, PT, PT, R2, 0x20, RZ ;  /* 0x0000002002997810 */ /* 0x001fce0007ffe0ff */
.L_x_20406:
[----:B---3--:R-:W-:Y:S05]  /*6d90*/  BSYNC.RECONVERGENT B1 ;  /* 0x0000000000017941 */ /* 0x008fea0003800200 */
.L_x_20405:
        /* <DEDUP_REMOVED lines=11> */
[----:B------:R0:W5:Y:S01]  /*6e50*/  @P0 LDG.E.128 R16, desc[UR6][R130.64] ;  /* 0x0000000682100981 */ /* 0x000162000c1e1d00 */
        /* <DEDUP_REMOVED lines=17> */
.L_x_20493:
        /* <DEDUP_REMOVED lines=13> */
.L_x_20495:
[----:B------:R-:W-:Y:S05]  /*7040*/  BSYNC.RECONVERGENT B3 ;  /* 0x0000000000037941 */ /* 0x000fea0003800200 */
.L_x_20494:
        /* <DEDUP_REMOVED lines=51> */
.L_x_20492:
[----:B------:R-:W-:Y:S05]  /*7380*/  BSYNC.RECONVERGENT B2 ;  /* 0x0000000000027941 */ /* 0x000fea0003800200 */
.L_x_20491:
[----:B-1----:R-:W1:Y:S01]  /*7390*/  LDC R156, c[0x0][0x408] ;  /* 0x00010200ff9c7b82 */ /* 0x002e620000000800 */
[----:B------:R-:W-:Y:S01]  /*73a0*/  I2FP.F32.U32 R120, R13 ;  /* 0x0000000d00787245 */ /* 0x000fe20000201000 */
[----:B0----5:R-:W-:Y:S01]  /*73b0*/  HADD2.F32 R130, -RZ, R116.H0_H0 ;  /* 0x20000074ff827230 */ /* 0x021fe20000004100 */
[----:B------:R-:W-:Y:S01]  /*73c0*/  ISETP.NE.AND P1, PT, R123, 0x1, PT ;  /* 0x000000017b00780c */ /* 0x000fe20003f25270 */
[----:B------:R-:W-:Y:S01]  /*73d0*/  IMAD.MOV.U32 R145, RZ, RZ, 0x2f800000 ;  /* 0x2f800000ff917424 */ /* 0x000fe200078e00ff */
[----:B------:R-:W-:Y:S02]  /*73e0*/  BSSY.RECONVERGENT B2, `(.L_x_20496) ;  /* 0x0000058000027945 */ /* 0x000fe40003800200 */
[----:B------:R-:W-:Y:S01]  /*73f0*/  FMUL.FTZ R5, R130, R151 ;  /* 0x0000009782057220 */ /* 0x000fe20000410000 */
[----:B------:R-:W0:Y:S01]  /*7400*/  LDC R155, c[0x0][0x404] ;  /* 0x00010100ff9b7b82 */ /* 0x000e220000000800 */
[----:B------:R-:W-:Y:S01]  /*7410*/  FFMA.FTZ R120, R120, R145, 1.1641532182693481445e-10 ;  /* 0x2f00000078787423 */ /* 0x000fe20000010091 */
[----:B------:R-:W-:-:S02]  /*7420*/  IMAD.MOV.U32 R130, RZ, RZ, 0x2 ;  /* 0x00000002ff827424 */ /* 0x000fc400078e00ff */
[----:B-1----:R-:W-:Y:S02]  /*7430*/  FMUL.FTZ R5, R5, R156 ;  /* 0x0000009c05057220 */ /* 0x002fe40000410000 */
[----:B0-----:R-:W-:Y:S01]  /*7440*/  FSETP.GTU.FTZ.AND P0, PT, R120, R155, PT ;  /* 0x0000009b7800720b */ /* 0x001fe20003f1c000 */
        /* <DEDUP_REMOVED lines=15> */
.L_x_20498:
        /* <DEDUP_REMOVED lines=13> */
.L_x_20500:
[----:B------:R-:W-:Y:S05]  /*7610*/  BSYNC.RECONVERGENT B3 ;  /* 0x0000000000037941 */ /* 0x000fea0003800200 */
.L_x_20499:
        /* <DEDUP_REMOVED lines=52> */
.L_x_20497:
[----:B------:R-:W-:Y:S05]  /*7960*/  BSYNC.RECONVERGENT B2 ;  /* 0x0000000000027941 */ /* 0x000fea0003800200 */
.L_x_20496:
        /* <DEDUP_REMOVED lines=23> */
.L_x_20503:
        /* <DEDUP_REMOVED lines=13> */
.L_x_20505:
[----:B------:R-:W-:Y:S05]  /*7bb0*/  BSYNC.RECONVERGENT B3 ;  /* 0x0000000000037941 */ /* 0x000fea0003800200 */
.L_x_20504:
        /* <DEDUP_REMOVED lines=52> */
.L_x_20502:
[----:B------:R-:W-:Y:S05]  /*7f00*/  BSYNC.RECONVERGENT B2 ;  /* 0x0000000000027941 */ /* 0x000fea0003800200 */
.L_x_20501:
        /* <DEDUP_REMOVED lines=23> */
.L_x_20508:
        /* <DEDUP_REMOVED lines=13> */
.L_x_20510:
[----:B------:R-:W-:Y:S05]  /*8150*/  BSYNC.RECONVERGENT B3 ;  /* 0x0000000000037941 */ /* 0x000fea0003800200 */
.L_x_20509:
        /* <DEDUP_REMOVED lines=52> */
.L_x_20507:
[----:B------:R-:W-:Y:S05]  /*84a0*/  BSYNC.RECONVERGENT B2 ;  /* 0x0000000000027941 */ /* 0x000fea0003800200 */
.L_x_20506:
        /* <DEDUP_REMOVED lines=23> */
.L_x_20513:
        /* <DEDUP_REMOVED lines=13> */
.L_x_20515:
[----:B------:R-:W-:Y:S05]  /*86f0*/  BSYNC.RECONVERGENT B3 ;  /* 0x0000000000037941 */ /* 0x000fea0003800200 */
.L_x_20514:
        /* <DEDUP_REMOVED lines=52> */
.L_x_20512:
[----:B------:R-:W-:Y:S05]  /*8a40*/  BSYNC.RECONVERGENT B2 ;  /* 0x0000000000027941 */ /* 0x000fea0003800200 */
.L_x_20511:
        /* <DEDUP_REMOVED lines=23> */
.L_x_20518:
        /* <DEDUP_REMOVED lines=13> */
.L_x_20520:
[----:B------:R-:W-:Y:S05]  /*8c90*/  BSYNC.RECONVERGENT B3 ;  /* 0x0000000000037941 */ /* 0x000fea0003800200 */
.L_x_20519:
        /* <DEDUP_REMOVED lines=52> */
.L_x_20517:
[----:B------:R-:W-:Y:S05]  /*8fe0*/  BSYNC.RECONVERGENT B2 ;  /* 0x0000000000027941 */ /* 0x000fea0003800200 */
.L_x_20516:
        /* <DEDUP_REMOVED lines=23> */
.L_x_20523:
        /* <DEDUP_REMOVED lines=13> */
.L_x_20525:
[----:B------:R-:W-:Y:S05]  /*9230*/  BSYNC.RECONVERGENT B3 ;  /* 0x0000000000037941 */ /* 0x000fea0003800200 */
.L_x_20524:
        /* <DEDUP_REMOVED lines=52> */
.L_x_20522:
[----:B------:R-:W-:Y:S05]  /*9580*/  BSYNC.RECONVERGENT B2 ;  /* 0x0000000000027941 */ /* 0x000fea0003800200 */
.L_x_20521:
        /* <DEDUP_REMOVED lines=23> */
.L_x_20528:
        /* <DEDUP_REMOVED lines=15> */
.L_x_20530:
[----:B------:R-:W-:Y:S05]  /*97f0*/  BSYNC.RECONVERGENT B3 ;  /* 0x0000000000037941 */ /* 0x000fea0003800200 */
.L_x_20529:
        /* <DEDUP_REMOVED lines=46> */
[----:B------:R-:W-:-:S04]  /*9ae0*/  IMAD.WIDE.U32 R116, R116, -0x2daee0ad, RZ ;  /* 0xd2511f5374747825 */ /* 0x000fc800078e00ff */
[----:B------:R-:W-:Y:S01]  /*9af0*/  IMAD.MOV.U32 R154, RZ, RZ, R116 ;  /* 0x000000ffff9a7224 */ /* 0x000fe200078e0074 */
[----:B------:R-:W-:Y:S01]  /*9b00*/  LOP3.LUT R7, R4, UR17, R117, 0x96, !PT ;  /* 0x0000001104077c12 */ /* 0x000fe2000f8e9675 */
[----:B------:R-:W-:-:S05]  /*9b10*/  IMAD.WIDE.U32 R4, R5, -0x326172a9, RZ ;  /* 0xcd9e8d5705047825 */ /* 0x000fca00078e00ff */
[----:B------:R-:W-:Y:S01]  /*9b20*/  LOP3.LUT R6, R6, UR21, R5, 0x96, !PT ;  /* 0x0000001506067c12 */ /* 0x000fe2000f8e9605 */
[----:B------:R-:W-:-:S07]  /*9b30*/  IMAD.MOV.U32 R5, RZ, RZ, RZ ;  /* 0x000000ffff057224 */ /* 0x000fce00078e00ff */
.L_x_20527:
[----:B------:R-:W-:Y:S05]  /*9b40*/  BSYNC.RECONVERGENT B2 ;  /* 0x0000000000027941 */ /* 0x000fea0003800200 */
.L_x_20526:
[----:B------:R-:W-:Y:S01]  /*9b50*/  I2FP.F32.U32 R116, R118 ;  /* 0x0000007600747245 */ /* 0x000fe20000201000 */
[----:B------:R-:W-:-:S04]  /*9b60*/  HADD2.F32 R118, -RZ, R119.H1_H1 ;  /* 0x30000077ff767230 */ /* 0x000fc80000004100 */
[----:B------:R-:W-:Y:S01]  /*9b70*/  FFMA.FTZ R116, R116, R145, 1.1641532182693481445e-10 ;  /* 0x2f00000074747423 */ /* 0x000fe20000010091 */
[----:B------:R-:W-:Y:S01]  /*9b80*/  FMUL.FTZ R117, R118, R151 ;  /* 0x0000009776757220 */ /* 0x000fe20000410000 */
[----:B------:R-:W-:Y:S01]  /*9b90*/  HADD2.F32 R145, -RZ, R19.H1_H1 ;  /* 0x30000013ff917230 */ /* 0x000fe20000004100 */
[----:B------:R-:W-:Y:S02]  /*9ba0*/  F2FP.F16.F32.PACK_AB R118, R138, R131 ;  /* 0x000000838a76723e */ /* 0x000fe400000000ff */
[----:B------:R-:W-:Y:S01]  /*9bb0*/  FMUL.FTZ R117, R117, R156 ;  /* 0x0000009c75757220 */ /* 0x000fe20000410000 */
[----:B------:R-:W-:-:S04]  /*9bc0*/  FSETP.GTU.FTZ.AND P6, PT, R116, R155, PT ;  /* 0x0000009b7400720b */ /* 0x000fc80003fdc000 */
[----:B------:R-:W-:Y:S02]  /*9bd0*/  FSEL R116, R117, RZ, !P6 ;  /* 0x000000ff75747208 */ /* 0x000fe40007000000 */
[----:B------:R-:W-:Y:S02]  /*9be0*/  PLOP3.LUT P6, PT, P6, PT, PT, 0x8, 0x80 ;  /* 0x000000000080781c */ /* 0x000fe400037ce170 */
[----:B------:R-:W-:Y:S01]  /*9bf0*/  F2FP.F16.F32.PACK_AB R117, R130, R123 ;  /* 0x0000007b8275723e */ /* 0x000fe200000000ff */
[----:B------:R-:W-:Y:S01]  /*9c00*/  FFMA.FTZ R145, R116, R71, R145 ;  /* 0x0000004774917223 */ /* 0x000fe20000010091 */
[----:B------:R-:W-:-:S04]  /*9c10*/  F2FP.F16.F32.PACK_AB R116, R120, R13 ;  /* 0x0000000d7874723e */ /* 0x000fc800000000ff */
[----:B------:R-:W-:Y:S01]  /*9c20*/  F2FP.F16.F32.PACK_AB R119, R145, R139 ;  /* 0x0000008b9177723e */ /* 0x000fe200000000ff */
[----:B------:R-:W-:Y:S06]  /*9c30*/  BRA `(.L_x_20531) ;  /* 0x0000002c00507947 */ /* 0x000fec0003800000 */
.L_x_20490:
        /* <DEDUP_REMOVED lines=16> */
.L_x_20534:
        /* <DEDUP_REMOVED lines=13> */
.L_x_20536:
[----:B------:R-:W-:Y:S05]  /*9e10*/  BSYNC.RECONVERGENT B3 ;  /* 0x0000000000037941 */ /* 0x000fea0003800200 */
.L_x_20535:
        /* <DEDUP_REMOVED lines=51> */
.L_x_20533:
[----:B------:R-:W-:Y:S05]  /*a150*/  BSYNC.RECONVERGENT B2 ;  /* 0x0000000000027941 */ /* 0x000fea0003800200 */
.L_x_20532:
[----:B------:R-:W2:Y:S01]  /*a160*/  LDC R145, c[0x0][0x408] ;  /* 0x00010200ff917b82 */ /* 0x000ea20000000800 */
[----:B------:R-:W-:Y:S01]  /*a170*/  I2FP.F32.U32 R5, R13 ;  /* 0x0000000d00057245 */ /* 0x000fe20000201000 */
[----:B-1----:R-:W-:Y:S02]  /*a180*/  HFMA2 R156, -RZ, RZ, 0.1171875, 0 ;  /* 0x2f800000ff9c7431 */ /* 0x002fe400000001ff */
[----:B0----5:R-:W-:Y:S01]  /*a190*/  HADD2.F32 R130, -RZ, R116.H0_H0 ;  /* 0x20000074ff827230 */ /* 0x021fe20000004100 */
[----:B------:R-:W-:Y:S01]  /*a1a0*/  ISETP.NE.AND P1, PT, R123, 0x1, PT ;  /* 0x000000017b00780c */ /* 0x000fe20003f25270 */
[----:B------:R-:W-:Y:S01]  /*a1b0*/  BSSY.RECONVERGENT B2, `(.L_x_20537) ;  /* 0x0000057000027945 */ /* 0x000fe20003800200 */
[----:B------:R-:W-:Y:S01]  /*a1c0*/  FFMA.FTZ R120, R5, R156, 1.1641532182693481445e-10 ;  /* 0x2f00000005787423 */ /* 0x000fe2000001009c */
[----:B------:R-:W0:Y:S01]  /*a1d0*/  LDC R155, c[0x0][0x404] ;  /* 0x00010100ff9b7b82 */ /* 0x000e220000000800 */
[----:B------:R-:W-:Y:S01]  /*a1e0*/  FMUL.FTZ R130, R130, R151 ;  /* 0x0000009782827220 */ /* 0x000fe20000410000 */
[----:B------:R-:W-:-:S03]  /*a1f0*/  MOV R5, R4 ;  /* 0x0000000400057202 */ /* 0x000fc60000000f00 */
[----:B--2---:R-:W-:Y:S01]  /*a200*/  FMUL.FTZ R13, R130, R145 ;  /* 0x00000091820d7220 */ /* 0x004fe20000410000 */
[----:B------:R-:W-:Y:S01]  /*a210*/  IMAD.MOV.U32 R130, RZ, RZ, 0x2 ;  /* 0x00000002ff827424 */ /* 0x000fe200078e00ff */
[----:B0-----:R-:W-:-:S04]  /*a220*/  FSETP.GTU.FTZ.AND P0, PT, R120, R155, PT ;  /* 0x0000009b7800720b */ /* 0x001fc80003f1c000 */
        /* <DEDUP_REMOVED lines=13> */
.L_x_20539:
        /* <DEDUP_REMOVED lines=13> */
.L_x_20541:
[----:B------:R-:W-:Y:S05]  /*a3d0*/  BSYNC.RECONVERGENT B3 ;  /* 0x0000000000037941 */ /* 0x000fea0003800200 */
.L_x_20540:
        /* <DEDUP_REMOVED lines=52> */
.L_x_20538:
[----:B------:R-:W-:Y:S05]  /*a720*/  BSYNC.RECONVERGENT B2 ;  /* 0x0000000000027941 */ /* 0x000fea0003800200 */
.L_x_20537:
        /* <DEDUP_REMOVED lines=22> */
.L_x_20544:
        /* <DEDUP_REMOVED lines=13> */
.L_x_20546:
[----:B------:R-:W-:Y:S05]  /*a960*/  BSYNC.RECONVERGENT B3 ;  /* 0x0000000000037941 */ /* 0x000fea0003800200 */
.L_x_20545:
        /* <DEDUP_REMOVED lines=52> */
.L_x_20543:
[----:B------:R-:W-:Y:S05]  /*acb0*/  BSYNC.RECONVERGENT B2 ;  /* 0x0000000000027941 */ /* 0x000fea0003800200 */
.L_x_20542:
        /* <DEDUP_REMOVED lines=22> */
.L_x_20549:
        /* <DEDUP_REMOVED lines=13> */
.L_x_20551:
[----:B------:R-:W-:Y:S05]  /*aef0*/  BSYNC.RECONVERGENT B3 ;  /* 0x0000000000037941 */ /* 0x000fea0003800200 */
.L_x_20550:
        /* <DEDUP_REMOVED lines=52> */
.L_x_20548:
[----:B------:R-:W-:Y:S05]  /*b240*/  BSYNC.RECONVERGENT B2 ;  /* 0x0000000000027941 */ /* 0x000fea0003800200 */
.L_x_20547:
        /* <DEDUP_REMOVED lines=22> */
.L_x_20554:
        /* <DEDUP_REMOVED lines=13> */
.L_x_20556:
[----:B------:R-:W-:Y:S05]  /*b480*/  BSYNC.RECONVERGENT B3 ;  /* 0x0000000000037941 */ /* 0x000fea0003800200 */
.L_x_20555:
        /* <DEDUP_REMOVED lines=52> */
.L_x_20553:
[----:B------:R-:W-:Y:S05]  /*b7d0*/  BSYNC.RECONVERGENT B2 ;  /* 0x0000000000027941 */ /* 0x000fea0003800200 */
.L_x_20552:
        /* <DEDUP_REMOVED lines=22> */
.L_x_20559:
        /* <DEDUP_REMOVED lines=13> */
.L_x_20561:
[----:B------:R-:W-:Y:S05]  /*ba10*/  BSYNC.RECONVERGENT B3 ;  /* 0x0000000000037941 */ /* 0x000fea0003800200 */
.L_x_20560:
        /* <DEDUP_REMOVED lines=52> */
.L_x_20558:
[----:B------:R-:W-:Y:S05]  /*bd60*/  BSYNC.RECONVERGENT B2 ;  /* 0x0000000000027941 */ /* 0x000fea0003800200 */
.L_x_20557:
        /* <DEDUP_REMOVED lines=22> */
.L_x_20564:
        /* <DEDUP_REMOVED lines=13> */
.L_x_20566:
[----:B------:R-:W-:Y:S05]  /*bfa0*/  BSYNC.RECONVERGENT B3 ;  /* 0x0000000000037941 */ /* 0x000fea0003800200 */
.L_x_20565:
        /* <DEDUP_REMOVED lines=52> */
.L_x_20563:
[----:B------:R-:W-:Y:S05]  /*c2f0*/  BSYNC.RECONVERGENT B2 ;  /* 0x0000000000027941 */ /* 0x000fea0003800200 */
.L_x_20562:
        /* <DEDUP_REMOVED lines=22> */
.L_x_20569:
        /* <DEDUP_REMOVED lines=15> */
.L_x_20571:
[----:B------:R-:W-:Y:S05]  /*c550*/  BSYNC.RECONVERGENT B3 ;  /* 0x0000000000037941 */ /* 0x000fea0003800200 */
.L_x_20570:
        /* <DEDUP_REMOVED lines=51> */
[----:B------:R-:W-:-:S07]  /*c890*/  HFMA2 R5, -RZ, RZ, 0, 0 ;  /* 0x00000000ff057431 */ /* 0x000fce00000001ff */
.L_x_20568:
[----:B------:R-:W-:Y:S05]  /*c8a0*/  BSYNC.RECONVERGENT B2 ;  /* 0x0000000000027941 */ /* 0x000fea0003800200 */
.L_x_20567:
        /* <DEDUP_REMOVED lines=8> */
[----:B------:R-:W-:Y:S02]  /*c930*/  FSEL R116, R116, RZ, !P6 ;  /* 0x000000ff74747208 */ /* 0x000fe40007000000 */
[----:B------:R-:W-:-:S03]  /*c940*/  PLOP3.LUT P6, PT, P6, PT, PT, 0x8, 0x80 ;  /* 0x000000000080781c */ /* 0x000fc600037ce170 */
[----:B------:R-:W-:Y:S01]  /*c950*/  FMUL.FTZ R145, R116, R71 ;  /* 0x0000004774917220 */ /* 0x000fe20000410000 */
[----:B------:R-:W-:-:S04]  /*c960*/  F2FP.F16.F32.PACK_AB R116, R120, R13 ;  /* 0x0000000d7874723e */ /* 0x000fc800000000ff */
[----:B------:R-:W-:-:S07]  /*c970*/  F2FP.F16.F32.PACK_AB R119, R145, R139 ;  /* 0x0000008b9177723e */ /* 0x000fce00000000ff */
.L_x_20531:
        /* <DEDUP_REMOVED lines=18> */
[C---:B-1----:R-:W-:Y:S01]  /*caa0*/  IMAD.WIDE.U32 R158, R153.reuse, 0x8, R158 ;  /* 0x00000008999e7825 */ /* 0x042fe200078e009e */
[----:B------:R-:W-:-:S04]  /*cab0*/  IADD3 R153, PT, PT, R153, 0x20, RZ ;  /* 0x0000002099997810 */ /* 0x000fc80007ffe0ff */
[----:B------:R0:W-:Y:S03]  /*cac0*/  STG.E.64 desc[UR6][R158.64], R160 ;  /* 0x000000a09e007986 */ /* 0x0001e6000c101b06 */
.L_x_20489:
[----:B------:R-:W-:Y:S05]  /*cad0*/  BSYNC.RECONVERGENT B1 ;  /* 0x0000000000017941 */ /* 0x000fea0003800200 */
.L_x_20488:
[----:B------:R-:W-:Y:S01]  /*cae0*/  ISETP.GE.U32.AND P0, PT, R11, 0x60, PT ;  /* 0x000000600b00780c */ /* 0x000fe20003f06070 */
[----:B------:R-:W-:Y:S03]  /*caf0*/  BSSY.RECONVERGENT B1, `(.L_x_20572) ;  /* 0x00005d2000017945 */ /* 0x000fe60003800200 */
[----:B------:R-:W-:-:S09]  /*cb00*/  P2R R154, PR, RZ, 0x1 ;  /* 0x00000001ff9a7803 */ /* 0x000fd20000000000 */
[----:B------:R-:W-:Y:S05]  /*cb10*/  @!P0 BRA `(.L_x_20573) ;  /* 0x0000005c003c8947 */ /* 0x000fea0003800000 */
[----:B------:R-:W-:Y:S01]  /*cb20*/  ISETP.NE.U32.AND P0, PT, RZ, UR8, PT ;  /* 0x00000008ff007c0c */ /* 0x000fe2000bf05070 */
[----:B0-----:R-:W0:Y:S03]  /*cb30*/  LDC.64 R116, c[0x0][0x390] ;  /* 0x0000e400ff747b82 */ /* 0x001e260000000a00 */
        /* <DEDUP_REMOVED lines=9> */
[----:B0-----:R-:W-:Y:S01]  /*cbd0*/  IMAD.MOV.U32 R125, RZ, RZ, 0x2 ;  /* 0x00000002ff7d7424 */ /* 0x001fe200078e00ff */
        /* <DEDUP_REMOVED lines=13> */
.L_x_20577:
        /* <DEDUP_REMOVED lines=13> */
.L_x_20579:
[----:B------:R-:W-:Y:S05]  /*cd80*/  BSYNC.RECONVERGENT B3 ;  /* 0x0000000000037941 */ /* 0x000fea0003800200 */
.L_x_20578:
        /* <DEDUP_REMOVED lines=44> */
[----:B------:R-:W-:Y:S02]  /*d050*/  UIADD3 UR21, UPT, UPT, UR4, -0x700cb87f, URZ ;  /* 0x8ff3478104157890 */ /* 0x000fe4000fffe0ff */
[----:B------:R-:W-:Y:S01]  /*d060*/  HFMA2 R125, -RZ, RZ, 0, 0 ;  /* 0x00000000ff7d7431 */ /* 0x000fe200000001ff */
[----:B------:R-:W-:Y:S01]  /*d070*/  LOP3.LUT R156, R4, UR16, R7, 0x96, !PT ;  /* 0x00000010049c7c12 */ /* 0x000fe2000f8e9607 */
[----:B------:R-:W-:-:S04]  /*d080*/  IMAD.WIDE.U32 R4, R5, -0x326172a9, RZ ;  /* 0xcd9e8d5705047825 */ /* 0x000fc800078e00ff */
[----:B------:R-:W-:Y:S01]  /*d090*/  IMAD.WIDE.U32 R156, R156, -0x2daee0ad, RZ ;  /* 0xd2511f539c9c7825 */ /* 0x000fe200078e00ff */
[----:B------:R-:W-:-:S04]  /*d0a0*/  LOP3.LUT R6, R6, UR21, R5, 0x96, !PT ;  /* 0x0000001506067c12 */ /* 0x000fc8000f8e9605 */
[----:B------:R-:W-:-:S07]  /*d0b0*/  LOP3.LUT R7, R124, UR17, R157, 0x96, !PT ;  /* 0x000000117c077c12 */ /* 0x000fce000f8e969d */
.L_x_20576:
[----:B------:R-:W-:Y:S05]  /*d0c0*/  BSYNC.RECONVERGENT B2 ;  /* 0x0000000000027941 */ /* 0x000fea0003800200 */
.L_x_20575:
        /* <DEDUP_REMOVED lines=27> */
.L_x_20582:
        /* <DEDUP_REMOVED lines=13> */
.L_x_20584:
[----:B------:R-:W-:Y:S05]  /*d350*/  BSYNC.RECONVERGENT B3 ;  /* 0x0000000000037941 */ /* 0x000fea0003800200 */
.L_x_20583:
        /* <DEDUP_REMOVED lines=52> */
.L_x_20581:
[----:B------:R-:W-:Y:S05]  /*d6a0*/  BSYNC.RECONVERGENT B2 ;  /* 0x0000000000027941 */ /* 0x000fea0003800200 */
.L_x_20580:
        /* <DEDUP_REMOVED lines=23> */
.L_x_20587:
        /* <DEDUP_REMOVED lines=13> */
.L_x_20589:
[----:B------:R-:W-:Y:S05]  /*d8f0*/  BSYNC.RECONVERGENT B3 ;  /* 0x0000000000037941 */ /* 0x000fea0003800200 */
.L_x_20588:
        /* <DEDUP_REMOVED lines=52> */
.L_x_20586:
[----:B------:R-:W-:Y:S05]  /*dc40*/  BSYNC.RECONVERGENT B2 ;  /* 0x0000000000027941 */ /* 0x000fea0003800200 */
.L_x_20585:
[----:B------:R-:W-:Y:S01]  /*dc50*/  I2FP.F32.U32 R5, R5 ;  /* 0x0000000500057245 */ /* 0x000fe20000201000 */
[----:B------:R-:W-:Y:S01]  /*dc60*/  HADD2.F32 R132, -RZ, R117.H0_H0 ;  /* 0x20000075ff847230 */ /* 0x000fe20000004100 */
        /* <DEDUP_REMOVED lines=21> */
.L_x_20592:
        /* <DEDUP_REMOVED lines=13> */
.L_x_20594:
[----:B------:R-:W-:Y:S05]  /*de90*/  BSYNC.RECONVERGENT B3 ;  /* 0x0000000000037941 */ /* 0x000fea0003800200 */
.L_x_20593:
        /* <DEDUP_REMOVED lines=52> */
.L_x_20591:
[----:B------:R-:W-:Y:S05]  /*e1e0*/  BSYNC.RECONVERGENT B2 ;  /* 0x0000000000027941 */ /* 0x000fea0003800200 */
.L_x_20590:
        /* <DEDUP_REMOVED lines=23> */
.L_x_20597:
        /* <DEDUP_REMOVED lines=13> */
.L_x_20599:
[----:B------:R-:W-:Y:S05]  /*e430*/  BSYNC.RECONVERGENT B3 ;  /* 0x0000000000037941 */ /* 0x000fea0003800200 */
.L_x_20598:
        /* <DEDUP_REMOVED lines=52> */
.L_x_20596:
[----:B------:R-:W-:Y:S05]  /*e780*/  BSYNC.RECONVERGENT B2 ;  /* 0x0000000000027941 */ /* 0x000fea0003800200 */
.L_x_20595:
        /* <DEDUP_REMOVED lines=23> */
.L_x_20602:
        /* <DEDUP_REMOVED lines=13> */
.L_x_20604:
[----:B------:R-:W-:Y:S05]  /*e9d0*/  BSYNC.RECONVERGENT B3 ;  /* 0x0000000000037941 */ /* 0x000fea0003800200 */
.L_x_20603:
        /* <DEDUP_REMOVED lines=52> */
.L_x_20601:
[----:B------:R-:W-:Y:S05]  /*ed20*/  BSYNC.RECONVERGENT B2 ;  /* 0x0000000000027941 */ /* 0x000fea0003800200 */
.L_x_20600:
        /* <DEDUP_REMOVED lines=23> */
.L_x_20607:
        /* <DEDUP_REMOVED lines=13> */
.L_x_20609:
[----:B------:R-:W-:Y:S05]  /*ef70*/  BSYNC.RECONVERGENT B3 ;  /* 0x0000000000037941 */ /* 0x000fea0003800200 */
.L_x_20608:
        /* <DEDUP_REMOVED lines=52> */
.L_x_20606:
[----:B------:R-:W-:Y:S05]  /*f2c0*/  BSYNC.RECONVERGENT B2 ;  /* 0x0000000000027941 */ /* 0x000fea0003800200 */
.L_x_20605:
        /* <DEDUP_REMOVED lines=23> */
.L_x_20612:
        /* <DEDUP_REMOVED lines=15> */
.L_x_20614:
[----:B------:R-:W-:Y:S05]  /*f530*/  BSYNC.RECONVERGENT B3 ;  /* 0x0000000000037941 */ /* 0x000fea0003800200 */
.L_x_20613:
        /* <DEDUP_REMOVED lines=50> */
[----:B------:R-:W-:Y:S01]  /*f860*/  IMAD.MOV.U32 R5, RZ, RZ, RZ ;  /* 0x000000ffff057224 */ /* 0x000fe200078e00ff */
[----:B------:R-:W-:-:S07]  /*f870*/  MOV R156, R116 ;  /* 0x00000074009c7202 */ /* 0x000fce0000000f00 */
.L_x_20611:
[----:B------:R-:W-:Y:S05]  /*f880*/  BSYNC.RECONVERGENT B2 ;  /* 0x0000000000027941 */ /* 0x000fea0003800200 */
.L_x_20610:
[----:B------:R-:W-:Y:S01]  /*f890*/  I2FP.F32.U32 R117, R117 ;  /* 0x0000007500757245 */ /* 0x000fe20000201000 */
[----:B------:R-:W-:Y:S01]  /*f8a0*/  HADD2.F32 R116, -RZ, R119.H1_H1 ;  /* 0x30000077ff747230 */ /* 0x000fe20000004100 */
[----:B------:R-:W-:-:S03]  /*f8b0*/  F2FP.F16.F32.PACK_AB R118, R140, R133 ;  /* 0x000000858c76723e */ /* 0x000fc600000000ff */
        /* <DEDUP_REMOVED lines=12> */
.L_x_20574:
        /* <DEDUP_REMOVED lines=16> */
.L_x_20618:
        /* <DEDUP_REMOVED lines=13> */
.L_x_20620:
[----:B------:R-:W-:Y:S05]  /*fb50*/  BSYNC.RECONVERGENT B3 ;  /* 0x0000000000037941 */ /* 0x000fea0003800200 */
.L_x_20619:
        /* <DEDUP_REMOVED lines=45> */
[----:B------:R-:W-:Y:S01]  /*fe30*/  IMAD.MOV.U32 R125, RZ, RZ, RZ ;  /* 0x000000ffff7d7224 */ /* 0x000fe200078e00ff */
[----:B------:R-:W-:Y:S01]  /*fe40*/  LOP3.LUT R156, R4, UR16, R7, 0x96, !PT ;  /* 0x00000010049c7c12 */ /* 0x000fe2000f8e9607 */
[----:B------:R-:W-:-:S04]  /*fe50*/  IMAD.WIDE.U32 R4, R5, -0x326172a9, RZ ;  /* 0xcd9e8d5705047825 */ /* 0x000fc800078e00ff */
[----:B------:R-:W-:Y:S01]  /*fe60*/  IMAD.WIDE.U32 R156, R156, -0x2daee0ad, RZ ;  /* 0xd2511f539c9c7825 */ /* 0x000fe200078e00ff */
[----:B------:R-:W-:-:S04]  /*fe70*/  LOP3.LUT R6, R6, UR21, R5, 0x96, !PT ;  /* 0x0000001506067c12 */ /* 0x000fc8000f8e9605 */
[----:B------:R-:W-:-:S07]  /*fe80*/  LOP3.LUT R7, R124, UR17, R157, 0x96, !PT ;  /* 0x000000117c077c12 */ /* 0x000fce000f8e969d */
.L_x_20617:
[----:B------:R-:W-:Y:S05]  /*fe90*/  BSYNC.RECONVERGENT B2 ;  /* 0x0000000000027941 */ /* 0x000fea0003800200 */
.L_x_20616:
        /* <DEDUP_REMOVED lines=26> */
.L_x_20623:
        /* <DEDUP_REMOVED lines=13> */
.L_x_20625:
[----:B------:R-:W-:Y:S05]  /*10110*/  BSYNC.RECONVERGENT B3 ;  /* 0x0000000000037941 */ /* 0x000fea0003800200 */
.L_x_20624:
        /* <DEDUP_REMOVED lines=52> */
.L_x_20622:
[----:B------:R-:W-:Y:S05]  /*10460*/  BSYNC.RECONVERGENT B2 ;  /* 0x0000000000027941 */ /* 0x000fea0003800200 */
.L_x_20621:
        /* <DEDUP_REMOVED lines=22> */
.L_x_20628:
        /* <DEDUP_REMOVED lines=13> */
.L_x_20630:
[----:B------:R-:W-:Y:S05]  /*106a0*/  BSYNC.RECONVERGENT B3 ;  /* 0x0000000000037941 */ /* 0x000fea0003800200 */
.L_x_20629:
        /* <DEDUP_REMOVED lines=52> */
.L_x_20627:
[----:B------:R-:W-:Y:S05]  /*109f0*/  BSYNC.RECONVERGENT B2 ;  /* 0x0000000000027941 */ /* 0x000fea0003800200 */
.L_x_20626:
        /* <DEDUP_REMOVED lines=22> */
.L_x_20633:
        /* <DEDUP_REMOVED lines=13> */
.L_x_20635:
[----:B------:R-:W-:Y:S05]  /*10c30*/  BSYNC.RECONVERGENT B3 ;  /* 0x0000000000037941 */ /* 0x000fea0003800200 */
.L_x_20634:
        /* <DEDUP_REMOVED lines=52> */
.L_x_20632:
[----:B------:R-:W-:Y:S05]  /*10f80*/  BSYNC.RECONVERGENT B2 ;  /* 0x0000000000027941 */ /* 0x000fea0003800200 */
.L_x_20631:
        /* <DEDUP_REMOVED lines=22> */
.L_x_20638:
        /* <DEDUP_REMOVED lines=13> */
.L_x_20640:
[----:B------:R-:W-:Y:S05]  /*111c0*/  BSYNC.RECONVERGENT B3 ;  /* 0x0000000000037941 */ /* 0x000fea0003800200 */
.L_x_20639:
        /* <DEDUP_REMOVED lines=52> */
.L_x_20637:
[----:B------:R-:W-:Y:S05]  /*11510*/  BSYNC.RECONVERGENT B2 ;  /* 0x0000000000027941 */ /* 0x000fea0003800200 */
.L_x_20636:
        /* <DEDUP_REMOVED lines=22> */
.L_x_20643:
        /* <DEDUP_REMOVED lines=13> */
.L_x_20645:
[----:B------:R-:W-:Y:S05]  /*11750*/  BSYNC.RECONVERGENT B3 ;  /* 0x0000000000037941 */ /* 0x000fea0003800200 */
.L_x_20644:
        /* <DEDUP_REMOVED lines=52> */
.L_x_20642:
[----:B------:R-:W-:Y:S05]  /*11aa0*/  BSYNC.RECONVERGENT B2 ;  /* 0x0000000000027941 */ /* 0x000fea0003800200 */
.L_x_20641:
        /* <DEDUP_REMOVED lines=22> */
.L_x_20648:
        /* <DEDUP_REMOVED lines=13> */
.L_x_20650:
[----:B------:R-:W-:Y:S05]  /*11ce0*/  BSYNC.RECONVERGENT B3 ;  /* 0x0000000000037941 */ /* 0x000fea0003800200 */
.L_x_20649:
        /* <DEDUP_REMOVED lines=52> */
.L_x_20647:
[----:B------:R-:W-:Y:S05]  /*12030*/  BSYNC.RECONVERGENT B2 ;  /* 0x0000000000027941 */ /* 0x000fea0003800200 */
.L_x_20646:
[----:B------:R-:W-:Y:S01]  /*12040*/  I2FP.F32.U32 R5, R5 ;  /* 0x0000000500057245 */ /* 0x000fe20000201000 */
[----:B------:R-:W-:Y:S01]  /*12050*/  HADD2.F32 R158, -RZ, R119.H0_H0 ;  /* 0x20000077ff9e7230 */ /* 0x000fe20000004100 */
[----:B------:R-:W-:Y:S01]  /*12060*/  ISETP.NE.AND P6, PT, R116, 0x1, PT ;  /* 0x000000017400780c */ /* 0x000fe20003fc5270 */
[----:B------:R-:W-:Y:S01]  /*12070*/  BSSY.RECONVERGENT B2, `(.L_x_20651) ;  /* 0x0000057000027945 */ /* 0x000fe20003800200 */
[----:B------:R-:W-:Y:S01]  /*12080*/  MOV R117, R4 ;  /* 0x0000000400757202 */ /* 0x000fe20000000f00 */
        /* <DEDUP_REMOVED lines=17> */
.L_x_20653:
        /* <DEDUP_REMOVED lines=15> */
.L_x_20655:
[----:B------:R-:W-:Y:S05]  /*12290*/  BSYNC.RECONVERGENT B3 ;  /* 0x0000000000037941 */ /* 0x000fea0003800200 */
.L_x_20654:
        /* <DEDUP_REMOVED lines=48> */
[----:B------:R-:W-:-:S03]  /*125a0*/  MOV R117, R156 ;  /* 0x0000009c00757202 */ /* 0x000fc60000000f00 */
[----:B------:R-:W-:Y:S01]  /*125b0*/  IMAD.MOV.U32 R156, RZ, RZ, R116 ;  /* 0x000000ffff9c7224 */ /* 0x000fe200078e0074 */
[----:B------:R-:W-:Y:S01]  /*125c0*/  LOP3.LUT R6, R6, UR21, R5, 0x96, !PT ;  /* 0x0000001506067c12 */ /* 0x000fe2000f8e9605 */
[----:B------:R-:W-:-:S07]  /*125d0*/  HFMA2 R5, -RZ, RZ, 0, 0 ;  /* 0x00000000ff057431 */ /* 0x000fce00000001ff */
.L_x_20652:
[----:B------:R-:W-:Y:S05]  /*125e0*/  BSYNC.RECONVERGENT B2 ;  /* 0x0000000000027941 */ /* 0x000fea0003800200 */
.L_x_20651:
        /* <DEDUP_REMOVED lines=13> */
.L_x_20615:
        /* <DEDUP_REMOVED lines=21> */
.L_x_20573:
[----:B------:R-:W-:Y:S05]  /*12810*/  BSYNC.RECONVERGENT B1 ;  /* 0x0000000000017941 */ /* 0x000fea0003800200 */
.L_x_20572:
[----:B------:R-:W-:Y:S01]  /*12820*/  ISETP.GE.U32.AND P0, PT, R11, 0x80, PT ;  /* 0x000000800b00780c */ /* 0x000fe20003f06070 */
[----:B------:R-:W-:-:S12]  /*12830*/  BSSY.RECONVERGENT B1, `(.L_x_20656) ;  /* 0x00005d3000017945 */ /* 0x000fd80003800200 */
[----:B------:R-:W-:Y:S05]  /*12840*/  @!P0 BRA `(.L_x_20657) ;  /* 0x0000005c00448947 */ /* 0x000fea0003800000 */
[----:B------:R-:W-:Y:S01]  /*12850*/  ISETP.NE.U32.AND P1, PT, RZ, UR8, PT ;  /* 0x00000008ff007c0c */ /* 0x000fe2000bf25070 */
[----:B0-2---:R-:W0:Y:S03]  /*12860*/  LDC.64 R116, c[0x0][0x390] ;  /* 0x0000e400ff747b82 */ /* 0x005e260000000a00 */
        /* <DEDUP_REMOVED lines=23> */
.L_x_20661:
        /* <DEDUP_REMOVED lines=13> */
.L_x_20663:
[----:B------:R-:W-:Y:S05]  /*12ab0*/  BSYNC.RECONVERGENT B3 ;  /* 0x0000000000037941 */ /* 0x000fea0003800200 */
.L_x_20662:
        /* <DEDUP_REMOVED lines=51> */
.L_x_20660:
[----:B------:R-:W-:Y:S05]  /*12df0*/  BSYNC.RECONVERGENT B2 ;  /* 0x0000000000027941 */ /* 0x000fea0003800200 */
.L_x_20659:
        /* <DEDUP_REMOVED lines=9> */
[----:B------:R-:W-:-:S02]  /*12e90*/  HFMA2 R134, -RZ, RZ, 0, 1.1920928955078125e-07 ;  /* 0x00000002ff867431 */ /* 0x000fc400000001ff */
[----:B0-----:R-:W-:Y:S02]  /*12ea0*/  FMUL.FTZ R5, R5, R158 ;  /* 0x0000009e05057220 */ /* 0x001fe40000410000 */
        /* <DEDUP_REMOVED lines=16> */
.L_x_20666:
        /* <DEDUP_REMOVED lines=13> */
.L_x_20668:
[----:B------:R-:W-:Y:S05]  /*13080*/  BSYNC.RECONVERGENT B3 ;  /* 0x0000000000037941 */ /* 0x000fea0003800200 */
.L_x_20667:
        /* <DEDUP_REMOVED lines=52> */
.L_x_20665:
[----:B------:R-:W-:Y:S05]  /*133d0*/  BSYNC.RECONVERGENT B2 ;  /* 0x0000000000027941 */ /* 0x000fea0003800200 */
.L_x_20664:
        /* <DEDUP_REMOVED lines=24> */
.L_x_20671:
        /* <DEDUP_REMOVED lines=13> */
.L_x_20673:
[----:B------:R-:W-:Y:S05]  /*13630*/  BSYNC.RECONVERGENT B3 ;  /* 0x0000000000037941 */ /* 0x000fea0003800200 */
.L_x_20672:
        /* <DEDUP_REMOVED lines=52> */
.L_x_20670:
[----:B------:R-:W-:Y:S05]  /*13980*/  BSYNC.RECONVERGENT B2 ;  /* 0x0000000000027941 */ /* 0x000fea0003800200 */
.L_x_20669:
        /* <DEDUP_REMOVED lines=23> */
.L_x_20676:
        /* <DEDUP_REMOVED lines=13> */
.L_x_20678:
[----:B------:R-:W-:Y:S05]  /*13bd0*/  BSYNC.RECONVERGENT B3 ;  /* 0x0000000000037941 */ /* 0x000fea0003800200 */
.L_x_20677:
        /* <DEDUP_REMOVED lines=52> */
.L_x_20675:
[----:B------:R-:W-:Y:S05]  /*13f20*/  BSYNC.RECONVERGENT B2 ;  /* 0x0000000000027941 */ /* 0x000fea0003800200 */
.L_x_20674:
        /* <DEDUP_REMOVED lines=23> */
.L_x_20681:
        /* <DEDUP_REMOVED lines=13> */
.L_x_20683:
[----:B------:R-:W-:Y:S05]  /*14170*/  BSYNC.RECONVERGENT B3 ;  /* 0x0000000000037941 */ /* 0x000fea0003800200 */
.L_x_20682:
        /* <DEDUP_REMOVED lines=52> */
.L_x_20680:
[----:B------:R-:W-:Y:S05]  /*144c0*/  BSYNC.RECONVERGENT B2 ;  /* 0x0000000000027941 */ /* 0x000fea0003800200 */
.L_x_20679:
        /* <DEDUP_REMOVED lines=23> */
.L_x_20686:
        /* <DEDUP_REMOVED lines=13> */
.L_x_20688:
[----:B------:R-:W-:Y:S05]  /*14710*/  BSYNC.RECONVERGENT B3 ;  /* 0x0000000000037941 */ /* 0x000fea0003800200 */
.L_x_20687:
        /* <DEDUP_REMOVED lines=52> */
.L_x_20685:
[----:B------:R-:W-:Y:S05]  /*14a60*/  BSYNC.RECONVERGENT B2 ;  /* 0x0000000000027941 */ /* 0x000fea0003800200 */
.L_x_20684:
        /* <DEDUP_REMOVED lines=23> */
.L_x_20691:
        /* <DEDUP_REMOVED lines=13> */
.L_x_20693:
[----:B------:R-:W-:Y:S05]  /*14cb0*/  BSYNC.RECONVERGENT B3 ;  /* 0x0000000000037941 */ /* 0x000fea0003800200 */
.L_x_20692:
        /* <DEDUP_REMOVED lines=52> */
.L_x_20690:
[----:B------:R-:W-:Y:S05]  /*15000*/  BSYNC.RECONVERGENT B2 ;  /* 0x0000000000027941 */ /* 0x000fea0003800200 */
.L_x_20689:
        /* <DEDUP_REMOVED lines=23> */
.L_x_20696:
        /* <DEDUP_REMOVED lines=15> */
.L_x_20698:
[----:B------:R-:W-:Y:S05]  /*15270*/  BSYNC.RECONVERGENT B3 ;  /* 0x0000000000037941 */ /* 0x000fea0003800200 */
.L_x_20697:
        /* <DEDUP_REMOVED lines=52> */
.L_x_20695:
[----:B------:R-:W-:Y:S05]  /*155c0*/  BSYNC.RECONVERGENT B2 ;  /* 0x0000000000027941 */ /* 0x000fea0003800200 */
.L_x_20694:
        /* <DEDUP_REMOVED lines=11> */
[----:B------:R-:W-:Y:S01]  /*15680*/  FFMA.FTZ R147, R116, R23, R147 ;  /* 0x0000001774937223 */ /* 0x000fe20000010093 */
[----:B------:R-:W-:-:S04]  /*15690*/  F2FP.F16.F32.PACK_AB R116, R126, R15 ;  /* 0x0000000f7e74723e */ /* 0x000fc800000000ff */
[----:B------:R-:W-:Y:S01]  /*156a0*/  F2FP.F16.F32.PACK_AB R119, R147, R143 ;  /* 0x0000008f9377723e */ /* 0x000fe200000000ff */
[----:B------:R-:W-:Y:S06]  /*156b0*/  BRA `(.L_x_20699) ;  /* 0x0000002c00547947 */ /* 0x000fec0003800000 */
.L_x_20658:
        /* <DEDUP_REMOVED lines=16> */
.L_x_20702:
        /* <DEDUP_REMOVED lines=13> */
.L_x_20704:
[----:B------:R-:W-:Y:S05]  /*15890*/  BSYNC.RECONVERGENT B3 ;  /* 0x0000000000037941 */ /* 0x000fea0003800200 */
.L_x_20703:
        /* <DEDUP_REMOVED lines=51> */
.L_x_20701:
[----:B------:R-:W-:Y:S05]  /*15bd0*/  BSYNC.RECONVERGENT B2 ;  /* 0x0000000000027941 */ /* 0x000fea0003800200 */
.L_x_20700:
[----:B------:R-:W0:Y:S01]  /*15be0*/  LDC R147, c[0x0][0x408] ;  /* 0x00010200ff937b82 */ /* 0x000e220000000800 */
[----:B------:R-:W-:Y:S01]  /*15bf0*/  I2FP.F32.U32 R5, R15 ;  /* 0x0000000f00057245 */ /* 0x000fe20000201000 */
[----:B------:R-:W-:Y:S02]  /*15c00*/  HFMA2 R158, -RZ, RZ, 0.1171875, 0 ;  /* 0x2f800000ff9e7431 */ /* 0x000fe400000001ff */
[----:B-----5:R-:W-:Y:S01]  /*15c10*/  HADD2.F32 R134, -RZ, R116.H0_H0 ;  /* 0x20000074ff867230 */ /* 0x020fe20000004100 */
[----:B------:R-:W-:Y:S01]  /*15c20*/  ISETP.NE.AND P2, PT, R127, 0x1, PT ;  /* 0x000000017f00780c */ /* 0x000fe20003f45270 */
[----:B------:R-:W-:Y:S01]  /*15c30*/  BSSY.RECONVERGENT B2, `(.L_x_20705) ;  /* 0x0000057000027945 */ /* 0x000fe20003800200 */
[----:B------:R-:W-:Y:S01]  /*15c40*/  FFMA.FTZ R126, R5, R158, 1.1641532182693481445e-10 ;  /* 0x2f000000057e7423 */ /* 0x000fe2000001009e */
[----:B------:R-:W1:Y:S01]  /*15c50*/  LDC R157, c[0x0][0x404] ;  /* 0x00010100ff9d7b82 */ /* 0x000e620000000800 */
[----:B------:R-:W-:Y:S01]  /*15c60*/  FMUL.FTZ R134, R134, R151 ;  /* 0x0000009786867220 */ /* 0x000fe20000410000 */
[----:B------:R-:W-:-:S03]  /*15c70*/  MOV R5, R4 ;  /* 0x0000000400057202 */ /* 0x000fc60000000f00 */
[----:B0-----:R-:W-:Y:S01]  /*15c80*/  FMUL.FTZ R15, R134, R147 ;  /* 0x00000093860f7220 */ /* 0x001fe20000410000 */
[----:B------:R-:W-:Y:S01]  /*15c90*/  IMAD.MOV.U32 R134, RZ, RZ, 0x2 ;  /* 0x00000002ff867424 */ /* 0x000fe200078e00ff */
[----:B-1----:R-:W-:-:S04]  /*15ca0*/  FSETP.GTU.FTZ.AND P1, PT, R126, R157, PT ;  /* 0x0000009d7e00720b */ /* 0x002fc80003f3c000 */
        /* <DEDUP_REMOVED lines=13> */
.L_x_20707:
        /* <DEDUP_REMOVED lines=13> */
.L_x_20709:
[----:B------:R-:W-:Y:S05]  /*15e50*/  BSYNC.RECONVERGENT B3 ;  /* 0x0000000000037941 */ /* 0x000fea0003800200 */
.L_x_20708:
        /* <DEDUP_REMOVED lines=52> */
.L_x_20706:
[----:B------:R-:W-:Y:S05]  /*161a0*/  BSYNC.RECONVERGENT B2 ;  /* 0x0000000000027941 */ /* 0x000fea0003800200 */
.L_x_20705:
        /* <DEDUP_REMOVED lines=23> */
.L_x_20712:
        /* <DEDUP_REMOVED lines=13> */
.L_x_20714:
[----:B------:R-:W-:Y:S05]  /*163f0*/  BSYNC.RECONVERGENT B3 ;  /* 0x0000000000037941 */ /* 0x000fea0003800200 */
.L_x_20713:
        /* <DEDUP_REMOVED lines=52> */
.L_x_20711:
[----:B------:R-:W-:Y:S05]  /*16740*/  BSYNC.RECONVERGENT B2 ;  /* 0x0000000000027941 */ /* 0x000fea0003800200 */
.L_x_20710:
        /* <DEDUP_REMOVED lines=22> */
.L_x_20717:
        /* <DEDUP_REMOVED lines=13> */
.L_x_20719:
[----:B------:R-:W-:Y:S05]  /*16980*/  BSYNC.RECONVERGENT B3 ;  /* 0x0000000000037941 */ /* 0x000fea0003800200 */
.L_x_20718:
        /* <DEDUP_REMOVED lines=52> */
.L_x_20716:
[----:B------:R-:W-:Y:S05]  /*16cd0*/  BSYNC.RECONVERGENT B2 ;  /* 0x0000000000027941 */ /* 0x000fea0003800200 */
.L_x_20715:
        /* <DEDUP_REMOVED lines=22> */
.L_x_20722:
        /* <DEDUP_REMOVED lines=13> */
.L_x_20724:
[----:B------:R-:W-:Y:S05]  /*16f10*/  BSYNC.RECONVERGENT B3 ;  /* 0x0000000000037941 */ /* 0x000fea0003800200 */
.L_x_20723:
        /* <DEDUP_REMOVED lines=52> */
.L_x_20721:
[----:B------:R-:W-:Y:S05]  /*17260*/  BSYNC.RECONVERGENT B2 ;  /* 0x0000000000027941 */ /* 0x000fea0003800200 */
.L_x_20720:
        /* <DEDUP_REMOVED lines=22> */
.L_x_20727:
        /* <DEDUP_REMOVED lines=13> */
.L_x_20729:
[----:B------:R-:W-:Y:S05]  /*174a0*/  BSYNC.RECONVERGENT B3 ;  /* 0x0000000000037941 */ /* 0x000fea0003800200 */
.L_x_20728:
        /* <DEDUP_REMOVED lines=52> */
.L_x_20726:
[----:B------:R-:W-:Y:S05]  /*177f0*/  BSYNC.RECONVERGENT B2 ;  /* 0x0000000000027941 */ /* 0x000fea0003800200 */
.L_x_20725:
        /* <DEDUP_REMOVED lines=22> */
.L_x_20732:
        /* <DEDUP_REMOVED lines=13> */
.L_x_20734:
[----:B------:R-:W-:Y:S05]  /*17a30*/  BSYNC.RECONVERGENT B3 ;  /* 0x0000000000037941 */ /* 0x000fea0003800200 */
.L_x_20733:
        /* <DEDUP_REMOVED lines=52> */
.L_x_20731:
[----:B------:R-:W-:Y:S05]  /*17d80*/  BSYNC.RECONVERGENT B2 ;  /* 0x0000000000027941 */ /* 0x000fea0003800200 */
.L_x_20730:
        /* <DEDUP_REMOVED lines=22> */
.L_x_20737:
        /* <DEDUP_REMOVED lines=15> */
.L_x_20739:
[----:B------:R-:W-:Y:S05]  /*17fe0*/  BSYNC.RECONVERGENT B3 ;  /* 0x0000000000037941 */ /* 0x000fea0003800200 */
.L_x_20738:
        /* <DEDUP_REMOVED lines=49> */
[----:B------:R-:W-:Y:S02]  /*18300*/  LOP3.LUT R7, R160, UR17, R117, 0x96, !PT ;  /* 0x00000011a0077c12 */ /* 0x000fe4000f8e9675 */
[----:B------:R-:W-:Y:S01]  /*18310*/  MOV R117, R156 ;  /* 0x0000009c00757202 */ /* 0x000fe20000000f00 */
[----:B------:R-:W-:-:S07]  /*18320*/  IMAD.MOV.U32 R156, RZ, RZ, R116 ;  /* 0x000000ffff9c7224 */ /* 0x000fce00078e0074 */
.L_x_20736:
[----:B------:R-:W-:Y:S05]  /*18330*/  BSYNC.RECONVERGENT B2 ;  /* 0x0000000000027941 */ /* 0x000fea0003800200 */
.L_x_20735:
        /* <DEDUP_REMOVED lines=13> */
.L_x_20699:
        /* <DEDUP_REMOVED lines=16> */
[----:B------:R-:W-:Y:S01]  /*18510*/  LOP3.LUT R162, R148, R151, RZ, 0xfc, !PT ;  /* 0x0000009794a27212 */ /* 0x000fe200078efcff */
[----:B------:R-:W-:Y:S01]  /*18520*/  IMAD.MOV.U32 R148, RZ, RZ, R156 ;  /* 0x000000ffff947224 */ /* 0x000fe200078e009c */
[----:B------:R3:W-:Y:S01]  /*18530*/  STG.E.128 desc[UR6][R158.64], R116 ;  /* 0x000000749e007986 */ /* 0x0007e2000c101d06 */
[----:B-1----:R-:W-:-:S05]  /*18540*/  IMAD.WIDE.U32 R160, R153, 0x8, R160 ;  /* 0x0000000899a07825 */ /* 0x002fca00078e00a0 */
[----:B------:R3:W-:Y:S02]  /*18550*/  STG.E.64 desc[UR6][R160.64], R162 ;  /* 0x000000a2a0007986 */ /* 0x0007e4000c101b06 */
.L_x_20657:
[----:B------:R-:W-:Y:S05]  /*18560*/  BSYNC.RECONVERGENT B1 ;  /* 0x0000000000017941 */ /* 0x000fea0003800200 */
.L_x_20656:
        /* <DEDUP_REMOVED lines=49> */
[----:B-1----:R-:W1:Y:S02]  /*18880*/  SHFL.BFLY PT, R156, R149, 0x10, 0x1f ;  /* 0x0e001f00959c7f89 */ /* 0x002e6400000e0000 */
        /* <DEDUP_REMOVED lines=19> */
[----:B------:R-:W-:-:S05]  /*189c0*/  FFMA.FTZ R116, R149, R149, R116 ;  /* 0x0000009595747223 */ /* 0x000fca0000010074 */
        /* <DEDUP_REMOVED lines=56> */
.L_x_20761:
[----:B01----:R-:W-:Y:S01]  /*18d50*/  FADD.FTZ R150, R150, R153 ;  /* 0x0000009996967221 */ /* 0x003fe20000010000 */
[C---:B------:R-:W-:Y:S01]  /*18d60*/  FMUL.FTZ R116, R151.reuse, R151 ;  /* 0x0000009797747220 */ /* 0x040fe20000410000 */
[----:B------:R-:W-:Y:S01]  /*18d70*/  ISETP.NE.AND P1, PT, RZ, UR19, PT ;  /* 0x00000013ff007c0c */ /* 0x000fe2000bf25270 */
[----:B------:R-:W0:Y:S01]  /*18d80*/  @!P4 LDC.64 R118, c[0x0][0x3c0] ;  /* 0x0000f000ff76cb82 */ /* 0x000e220000000a00 */
[----:B------:R-:W-:Y:S01]  /*18d90*/  FFMA.FTZ R149, R150, R117, UR20 ;  /* 0x0000001496957e23 */ /* 0x000fe20008010075 */
[----:B------:R-:W-:Y:S01]  /*18da0*/  BSSY.RECONVERGENT B1, `(.L_x_20741) ;  /* 0x000002b000017945 */ /* 0x000fe20003800200 */
[----:B------:R-:W-:Y:S02]  /*18db0*/  FSEL R150, R116, RZ, P1 ;  /* 0x000000ff74967208 */ /* 0x000fe40000800000 */
[----:B------:R-:W-:-:S03]  /*18dc0*/  FSEL R153, R151, RZ, !P1 ;  /* 0x000000ff97997208 */ /* 0x000fc60004800000 */
        /* <DEDUP_REMOVED lines=31> */
[----:B------:R-:W-:Y:S01]  /*18fc0*/  F2FP.F16.F32.PACK_AB R117, R156, R117 ;  /* 0x000000759c75723e */ /* 0x000fe200000000ff */
[----:B------:R-:W-:Y:S01]  /*18fd0*/  FMUL.FTZ R158, R149, R118 ;  /* 0x00000076959e7220 */ /* 0x000fe20000410000 */
[----:B------:R-:W-:Y:S01]  /*18fe0*/  FFMA.FTZ R118, R119, R108, R100 ;  /* 0x0000006c77767223 */ /* 0x000fe20000010064 */
[C---:B0-----:R-:W-:Y:S01]  /*18ff0*/  IMAD.WIDE.U32 R150, R2.reuse, 0x10, R150 ;  /* 0x0000001002967825 */ /* 0x041fe200078e0096 */
[----:B------:R-:W-:-:S03]  /*19000*/  IADD3 R2, PT, PT, R2, 0x20, RZ ;  /* 0x0000002002027810 */ /* 0x000fc60007ffe0ff */
[----:B------:R-:W-:-:S05]  /*19010*/  FFMA.FTZ R119, R158, R109, R101 ;  /* 0x0000006d9e777223 */ /* 0x000fca0000010065 */
[----:B------:R-:W-:Y:S02]  /*19020*/  F2FP.F16.F32.PACK_AB R118, R119, R118 ;  /* 0x000000767776723e */ /* 0x000fe400000000ff */
[----:B------:R-:W-:-:S05]  /*19030*/  F2FP.F16.F32.PACK_AB R119, R162, R155 ;  /* 0x0000009ba277723e */ /* 0x000fca00000000ff */
[----:B------:R1:W-:Y:S02]  /*19040*/  STG.E.128 desc[UR6][R150.64], R116 ;  /* 0x0000007496007986 */ /* 0x0003e4000c101d06 */
.L_x_20742:
[----:B------:R-:W-:Y:S05]  /*19050*/  BSYNC.RECONVERGENT B1 ;  /* 0x0000000000017941 */ /* 0x000fea0003800200 */
.L_x_20741:
[----:B------:R-:W-:Y:S01]  /*19060*/  ISETP.NE.AND P1, PT, R152, RZ, PT ;  /* 0x000000ff9800720c */ /* 0x000fe20003f25270 */
        /* <DEDUP_REMOVED lines=28> */
[----:B0-----:R-:W-:-:S04]  /*19230*/  IMAD.WIDE.U32 R150, R2, 0x10, R150 ;  /* 0x0000001002967825 */ /* 0x001fc800078e0096 */
[----:B------:R-:W-:Y:S01]  /*19240*/  FFMA.FTZ R119, R156, R85, R77 ;  /* 0x000000559c777223 */ /* 0x000fe2000001004d */
[----:B------:R-:W-:-:S04]  /*19250*/  VIADD R2, R2, 0x20 ;  /* 0x0000002002027836 */ /* 0x000fc80000000000 */
[----:B------:R-:W-:Y:S02]  /*19260*/  F2FP.F16.F32.PACK_AB R118, R119, R118 ;  /* 0x000000767776723e */ /* 0x000fe400000000ff */
[----:B------:R-:W-:-:S05]  /*19270*/  F2FP.F16.F32.PACK_AB R119, R160, R155 ;  /* 0x0000009ba077723e */ /* 0x000fca00000000ff */
[----:B------:R2:W-:Y:S02]  /*19280*/  STG.E.128 desc[UR6][R150.64], R116 ;  /* 0x0000007496007986 */ /* 0x0005e4000c101d06 */
.L_x_20744:
[----:B------:R-:W-:Y:S05]  /*19290*/  BSYNC.RECONVERGENT B1 ;  /* 0x0000000000017941 */ /* 0x000fea0003800200 */
.L_x_20743:
[----:B------:R-:W-:Y:S01]  /*192a0*/  ISETP.NE.AND P1, PT, R154, RZ, PT ;  /* 0x000000ff9a00720c */ /* 0x000fe20003f25270 */
        /* <DEDUP_REMOVED lines=34> */
.L_x_20746:
[----:B------:R-:W-:Y:S05]  /*194d0*/  BSYNC.RECONVERGENT B1 ;  /* 0x0000000000017941 */ /* 0x000fea0003800200 */
.L_x_20745:
[----:B------:R-:W-:Y:S04]  /*194e0*/  BSSY.RECONVERGENT B1, `(.L_x_20747) ;  /* 0x0000021000017945 */ /* 0x000fe80003800200 */
[----:B------:R-:W-:Y:S05]  /*194f0*/  @!P0 BRA `(.L_x_20748) ;  /* 0x00000000007c8947 */ /* 0x000fea0003800000 */
[--C-:B-123--:R-:W-:Y:S01]  /*19500*/  FADD.FTZ R150, R143, -R153.reuse ;  /* 0x800000998f967221 */ /* 0x10efe20000010000 */
[--C-:B0-----:R-:W-:Y:S01]  /*19510*/  FADD.FTZ R116, R15, -R153.reuse ;  /* 0x800000990f747221 */ /* 0x101fe20000010000 */
[--C-:B------:R-:W-:Y:S01]  /*19520*/  FADD.FTZ R152, R127, -R153.reuse ;  /* 0x800000997f987221 */ /* 0x100fe20000010000 */
[--C-:B------:R-:W-:Y:S01]  /*19530*/  FADD.FTZ R118, R126, -R153.reuse ;  /* 0x800000997e767221 */ /* 0x100fe20000010000 */
[----:B------:R-:W-:Y:S01]  /*19540*/  FMUL.FTZ R119, R149, R150 ;  /* 0x0000009695777220 */ /* 0x000fe20000410000 */
[--C-:B------:R-:W-:Y:S01]  /*19550*/  FADD.FTZ R154, R134, -R153.reuse ;  /* 0x80000099869a7221 */ /* 0x100fe20000010000 */
[----:B------:R-:W0:Y:S01]  /*19560*/  LDC.64 R150, c[0x0][0x428] ;  /* 0x00010a00ff967b82 */ /* 0x000e220000000a00 */
        /* <DEDUP_REMOVED lines=21> */
[----:B0-----:R-:W-:Y:S01]  /*196c0*/  IMAD.WIDE.U32 R150, R2, 0x10, R150 ;  /* 0x0000001002967825 */ /* 0x001fe200078e0096 */
[----:B------:R-:W-:-:S05]  /*196d0*/  F2FP.F16.F32.PACK_AB R116, R116, R149 ;  /* 0x000000957474723e */ /* 0x000fca00000000ff */
[----:B------:R4:W-:Y:S02]  /*196e0*/  STG.E.128 desc[UR6][R150.64], R116 ;  /* 0x0000007496007986 */ /* 0x0009e4000c101d06 */
.L_x_20748:
[----:B------:R-:W-:Y:S05]  /*196f0*/  BSYNC.RECONVERGENT B1 ;  /* 0x0000000000017941 */ /* 0x000fea0003800200 */
.L_x_20747:
[----:B01234-:R-:W0:Y:S02]  /*19700*/  LDC.64 R116, c[0x0][0x380] ;  /* 0x0000e000ff747b82 */ /* 0x01fe240000000a00 */
[----:B0-----:R-:W-:-:S05]  /*19710*/  IMAD R10, R116, 0x4, R10 ;  /* 0x00000004740a7824 */ /* 0x001fca00078e020a */
[----:B------:R-:W-:-:S13]  /*19720*/  ISETP.GE.AND P0, PT, R10, R117, PT ;  /* 0x000000750a00720c */ /* 0x000fda0003f06270 */
[----:B------:R-:W-:Y:S05]  /*19730*/  @!P0 BRA `(.L_x_20749) ;  /* 0xfffffe7400f88947 */ /* 0x000fea000383ffff */
[----:B------:R-:W-:Y:S05]  /*19740*/  BSYNC B0 ;  /* 0x0000000000007941 */ /* 0x000fea0003800000 */
.L_x_20404:
[----:B------:R-:W-:Y:S05]  /*19750*/  EXIT ;  /* 0x000000000000794d */ /* 0x000fea0003800000 */
.L_x_20740:
[----:B------:R-:W-:Y:S01]  /*19760*/  HFMA2 R160, -RZ, RZ, 0, 1.847743988037109375e-06 ;  /* 0x0000001fffa07431 */ /* 0x000fe200000001ff */
[----:B------:R-:W-:Y:S01]  /*19770*/  BSSY B1, `(.L_x_20750) ;  /* 0x0000007000017945 */ /* 0x000fe20003800000 */
[----:B-1----:R-:W-:Y:S01]  /*19780*/  MOV R158, R116 ;  /* 0x00000074009e7202 */ /* 0x002fe20000000f00 */
[----:B------:R-:W-:Y:S02]  /*19790*/  IMAD.MOV.U32 R157, RZ, RZ, 0x1 ;  /* 0x00000001ff9d7424 */ /* 0x000fe400078e00ff */
[----:B------:R-:W-:-:S07]  /*197a0*/  IMAD.MOV.U32 R155, RZ, RZ, -0x1 ;  /* 0xffffffffff9b7424 */ /* 0x000fce00078e00ff */
[----:B-----5:R-:W-:Y:S05]  /*197b0*/  WARPSYNC.COLLECTIVE R155, `(.L_x_20751) ;  /* 0x000000009b087348 */ /* 0x020fea0003c00000 */
[----:B------:R0:W1:Y:S02]  /*197c0*/  SHFL.BFLY P5, R153, R158, R157, R160 ;  /* 0x0c00009d9e997389 */ /* 0x00006400000a00a0 */
[----:B01---5:R-:W-:Y:S05]  /*197d0*/  ENDCOLLECTIVE ;  /* 0x000000000000791b */ /* 0x023fea0003800000 */
.L_x_20751:
[----:B------:R-:W-:Y:S05]  /*197e0*/  BSYNC B1 ;  /* 0x0000000000017941 */ /* 0x000fea0003800000 */
.L_x_20750:
        /* <DEDUP_REMOVED lines=9> */
.L_x_20752:
[----:B------:R-:W-:Y:S02]  /*19880*/  IMAD.MOV.U32 R157, RZ, RZ, 0x4 ;  /* 0x00000004ff9d7424 */ /* 0x000fe400078e00ff */
[----:B------:R-:W-:-:S04]  /*19890*/  IMAD.MOV.U32 R117, RZ, RZ, R153 ;  /* 0x000000ffff757224 */ /* 0x000fc800078e0099 */
[----:B------:R-:W-:-:S05]  /*198a0*/  FADD.FTZ R119, R118, R117 ;  /* 0x0000007576777221 */ /* 0x000fca0000010000 */
[----:B------:R-:W-:-:S07]  /*198b0*/  MOV R158, R119 ;  /* 0x00000077009e7202 */ /* 0x000fce0000000f00 */
[----:B------:R-:W-:Y:S05]  /*198c0*/  WARPSYNC.COLLECTIVE R155, `(.L_x_20753) ;  /* 0x000000009b087348 */ /* 0x000fea0003c00000 */
[----:B------:R0:W1:Y:S02]  /*198d0*/  SHFL.BFLY P5, R153, R158, R157, R160 ;  /* 0x0c00009d9e997389 */ /* 0x00006400000a00a0 */
[----:B01----:R-:W-:Y:S05]  /*198e0*/  ENDCOLLECTIVE ;  /* 0x000000000000791b */ /* 0x003fea0003800000 */
.L_x_20753:
[----:B------:R-:W-:Y:S01]  /*198f0*/  HFMA2 R157, -RZ, RZ, 0, 4.76837158203125e-07 ;  /* 0x00000008ff9d7431 */ /* 0x000fe200000001ff */
[----:B------:R-:W-:-:S05]  /*19900*/  MOV R150, R153 ;  /* 0x0000009900967202 */ /* 0x000fca0000000f00 */
[----:B------:R-:W-:-:S04]  /*19910*/  FADD.FTZ R150, R119, R150 ;  /* 0x0000009677967221 */ /* 0x000fc80000010000 */
[----:B------:R-:W-:-:S07]  /*19920*/  IMAD.MOV.U32 R158, RZ, RZ, R150 ;  /* 0x000000ffff9e7224 */ /* 0x000fce00078e0096 */
[----:B------:R-:W-:Y:S05]  /*19930*/  WARPSYNC.COLLECTIVE R155, `(.L_x_20754) ;  /* 0x000000009b087348 */ /* 0x000fea0003c00000 */
[----:B------:R0:W1:Y:S02]  /*19940*/  SHFL.BFLY P5, R153, R158, R157, R160 ;  /* 0x0c00009d9e997389 */ /* 0x00006400000a00a0 */
[----:B01----:R-:W-:Y:S05]  /*19950*/  ENDCOLLECTIVE ;  /* 0x000000000000791b */ /* 0x003fea0003800000 */
.L_x_20754:
        /* <DEDUP_REMOVED lines=8> */
.L_x_20755:
        /* <DEDUP_REMOVED lines=73> */
.L_x_20756:
[----:B------:R-:W-:Y:S02]  /*19e70*/  IMAD.MOV.U32 R157, RZ, RZ, 0x2 ;  /* 0x00000002ff9d7424 */ /* 0x000fe400078e00ff */
[----:B------:R-:W-:-:S04]  /*19e80*/  IMAD.MOV.U32 R119, RZ, RZ, R153 ;  /* 0x000000ffff777224 */ /* 0x000fc800078e0099 */
[----:B------:R-:W-:-:S05]  /*19e90*/  FADD.FTZ R119, R116, R119 ;  /* 0x0000007774777221 */ /* 0x000fca0000010000 */
[----:B------:R-:W-:-:S07]  /*19ea0*/  MOV R158, R119 ;  /* 0x00000077009e7202 */ /* 0x000fce0000000f00 */
[----:B------:R-:W-:Y:S05]  /*19eb0*/  WARPSYNC.COLLECTIVE R155, `(.L_x_20757) ;  /* 0x000000009b087348 */ /* 0x000fea0003c00000 */
[----:B------:R0:W1:Y:S02]  /*19ec0*/  SHFL.BFLY P5, R153, R158, R157, R160 ;  /* 0x0c00009d9e997389 */ /* 0x00006400000a00a0 */
[----:B01----:R-:W-:Y:S05]  /*19ed0*/  ENDCOLLECTIVE ;  /* 0x000000000000791b */ /* 0x003fea0003800000 */
.L_x_20757:
[----:B------:R-:W-:Y:S01]  /*19ee0*/  HFMA2 R157, -RZ, RZ, 0, 2.384185791015625e-07 ;  /* 0x00000004ff9d7431 */ /* 0x000fe200000001ff */
[----:B------:R-:W-:-:S05]  /*19ef0*/  MOV R118, R153 ;  /* 0x0000009900767202 */ /* 0x000fca0000000f00 */
[----:B------:R-:W-:-:S04]  /*19f00*/  FADD.FTZ R118, R119, R118 ;  /* 0x0000007677767221 */ /* 0x000fc80000010000 */
[----:B------:R-:W-:-:S07]  /*19f10*/  IMAD.MOV.U32 R158, RZ, RZ, R118 ;  /* 0x000000ffff9e7224 */ /* 0x000fce00078e0076 */
[----:B------:R-:W-:Y:S05]  /*19f20*/  WARPSYNC.COLLECTIVE R155, `(.L_x_20758) ;  /* 0x000000009b087348 */ /* 0x000fea0003c00000 */
[----:B------:R0:W1:Y:S02]  /*19f30*/  SHFL.BFLY P5, R153, R158, R157, R160 ;  /* 0x0c00009d9e997389 */ /* 0x00006400000a00a0 */
[----:B01----:R-:W-:Y:S05]  /*19f40*/  ENDCOLLECTIVE ;  /* 0x000000000000791b */ /* 0x003fea0003800000 */
.L_x_20758:
[----:B------:R-:W-:Y:S02]  /*19f50*/  IMAD.MOV.U32 R157, RZ, RZ, 0x8 ;  /* 0x00000008ff9d7424 */ /* 0x000fe400078e00ff */
[----:B------:R-:W-:-:S04]  /*19f60*/  IMAD.MOV.U32 R149, RZ, RZ, R153 ;  /* 0x000000ffff957224 */ /* 0x000fc800078e0099 */
[----:B------:R-:W-:-:S05]  /*19f70*/  FADD.FTZ R149, R118, R149 ;  /* 0x0000009576957221 */ /* 0x000fca0000010000 */
[----:B------:R-:W-:-:S07]  /*19f80*/  MOV R158, R149 ;  /* 0x00000095009e7202 */ /* 0x000fce0000000f00 */
[----:B------:R-:W-:Y:S05]  /*19f90*/  WARPSYNC.COLLECTIVE R155, `(.L_x_20759) ;  /* 0x000000009b087348 */ /* 0x000fea0003c00000 */
[----:B------:R0:W1:Y:S02]  /*19fa0*/  SHFL.BFLY P5, R153, R158, R157, R160 ;  /* 0x0c00009d9e997389 */ /* 0x00006400000a00a0 */
[----:B01----:R-:W-:Y:S05]  /*19fb0*/  ENDCOLLECTIVE ;  /* 0x000000000000791b */ /* 0x003fea0003800000 */
.L_x_20759:
[----:B------:R-:W-:Y:S01]  /*19fc0*/  HFMA2 R157, -RZ, RZ, 0, 9.5367431640625e-07 ;  /* 0x00000010ff9d7431 */ /* 0x000fe200000001ff */
[----:B------:R-:W-:-:S05]  /*19fd0*/  MOV R150, R153 ;  /* 0x0000009900967202 */ /* 0x000fca0000000f00 */
[----:B------:R-:W-:-:S04]  /*19fe0*/  FADD.FTZ R150, R149, R150 ;  /* 0x0000009695967221 */ /* 0x000fc80000010000 */
[----:B------:R-:W-:-:S07]  /*19ff0*/  IMAD.MOV.U32 R158, RZ, RZ, R150 ;  /* 0x000000ffff9e7224 */ /* 0x000fce00078e0096 */
[----:B------:R-:W-:Y:S05]  /*1a000*/  WARPSYNC.COLLECTIVE R155, `(.L_x_20760) ;  /* 0x000000009b087348 */ /* 0x000fea0003c00000 */
[----:B------:R0:W1:Y:S02]  /*1a010*/  SHFL.BFLY P5, R153, R158, R157, R160 ;  /* 0x0c00009d9e997389 */ /* 0x00006400000a00a0 */
[----:B01----:R-:W-:Y:S05]  /*1a020*/  ENDCOLLECTIVE ;  /* 0x000000000000791b */ /* 0x003fea0003800000 */
.L_x_20760:
[----:B------:R-:W-:Y:S05]  /*1a030*/  BRA `(.L_x_20761) ;  /* 0xffffffec00447947 */ /* 0x000fea000383ffff */
.L_x_20762:
        /* <DEDUP_REMOVED lines=12> */
.L_x_37320:


//--------------------- .text._ZN10layer_norm13ln_fwd_kernelINS_13Kernel_traitsIf6__halfS2_S2_fjLj1024ELj1ELj4ELj1ELj16ENS_18Kernel_traits_baseILj1024EfS2_S2_S2_fjLj128EEEEELb1ELb1ELb0ELb1EEEvNS_9FwdParamsE --------------------------
	.section	.text._ZN10layer_norm13ln_fwd_kernelINS_13Kernel_traitsIf6__halfS2_S2_fjLj1024ELj1ELj4ELj1ELj16ENS_18Kernel_traits_baseILj1024EfS2_S2_S2_fjLj128EEEEELb1ELb1ELb0ELb1EEEvNS_9FwdParamsE,"ax",@progbits
	.align	128
        .global         _ZN10layer_norm13ln_fwd_kernelINS_13Kernel_traitsIf6__halfS2_S2_fjLj1024ELj1ELj4ELj1ELj16ENS_18Kernel_traits_baseILj1024EfS2_S2_S2_fjLj128EEEEELb1ELb1ELb0ELb1EEEvNS_9FwdParamsE
        .type           _ZN10layer_norm13ln_fwd_kernelINS_13Kernel_traitsIf6__halfS2_S2_fjLj1024ELj1ELj4ELj1ELj16ENS_18Kernel_traits_baseILj1024EfS2_S2_S2_fjLj128EEEEELb1ELb1ELb0ELb1EEEvNS_9FwdParamsE,@function
        .size           _ZN10layer_norm13ln_fwd_kernelINS_13Kernel_traitsIf6__halfS2_S2_fjLj1024ELj1ELj4ELj1ELj16ENS_18Kernel_traits_baseILj1024EfS2_S2_S2_fjLj128EEEEELb1ELb1ELb0ELb1EEEvNS_9FwdParamsE,(.L_x_37321 - _ZN10layer_norm13ln_fwd_kernelINS_13Kernel_traitsIf6__halfS2_S2_fjLj1024ELj1ELj4ELj1ELj16ENS_18Kernel_traits_baseILj1024EfS2_S2_S2_fjLj128EEEEELb1ELb1ELb0ELb1EEEvNS_9FwdParamsE)
        .other          _ZN10layer_norm13ln_fwd_kernelINS_13Kernel_traitsIf6__halfS2_S2_fjLj1024ELj1ELj4ELj1ELj16ENS_18Kernel_traits_baseILj1024EfS2_S2_S2_fjLj128EEEEELb1ELb1ELb0ELb1EEEvNS_9FwdParamsE,@"STO_CUDA_ENTRY STV_DEFAULT"
_ZN10layer_norm13ln_fwd_kernelINS_13Kernel_traitsIf6__halfS2_S2_fjLj1024ELj1ELj4ELj1ELj16ENS_18Kernel_traits_baseILj1024EfS2_S2_S2_fjLj128EEEEELb1ELb1ELb0ELb1EEEvNS_9FwdParamsE:
.text._ZN10layer_norm13ln_fwd_kernelINS_13Kernel_traitsIf6__halfS2_S2_fjLj1024ELj1ELj4ELj1ELj16ENS_18Kernel_traits_baseILj1024EfS2_S2_S2_fjLj128EEEEELb1ELb1ELb0ELb1EEEvNS_9FwdParamsE:
        /* <DEDUP_REMOVED lines=79> */
.L_x_20763:
        /* <DEDUP_REMOVED lines=36> */
.L_x_20764:
[----:B------:R-:W1:Y:S02]  /*0730*/  LDCU UR4, c[0x0][0x384] ;  /* 0x00007080ff0477ac */ /* 0x000e640008000800 */
[----:B-1----:R-:W-:-:S13]  /*0740*/  ISETP.GE.AND P0, PT, R2, UR4, PT ;  /* 0x0000000402007c0c */ /* 0x002fda000bf06270 */
[----:B------:R-:W-:Y:S05]  /*0750*/  @P0 EXIT ;  /* 0x000000000000094d */ /* 0x000fea0003800000 */
[----:B------:R-:W-:Y:S01]  /*0760*/  IMAD.HI.U32 R15, R0, -0x326172a9, RZ ;  /* 0xcd9e8d57000f7827 */ /* 0x000fe200078e00ff */
[----:B------:R-:W1:Y:S01]  /*0770*/  LDCU.64 UR4, c[0x0][0x3e0] ;  /* 0x00007c00ff0477ac */ /* 0x000e620008000a00 */
[----:B0-----:R-:W-:Y:S02]  /*0780*/  LOP3.LUT R16, R16, 0xfffffff7, RZ, 0xc0, !PT ;  /* 0xfffffff710107812 */ /* 0x001fe400078ec0ff */
[----:B------:R-:W-:Y:S01]  /*0790*/  IMAD.HI.U32 R17, R13, -0x2daee0ad, RZ ;  /* 0xd2511f530d117827 */ /* 0x000fe200078e00ff */
        /* <DEDUP_REMOVED lines=69> */
.L_x_21093:
        /* <DEDUP_REMOVED lines=15> */
[C---:B------:R-:W-:Y:S01]  /*0ce0*/  IADD3 R26, PT, PT, R166.reuse, 0x5384540f, RZ ;  /* 0x5384540fa61a7810 */ /* 0x040fe20007ffe0ff */
[C---:B------:R-:W-:Y:S01]  /*0cf0*/  VIADD R25, R166.reuse, 0xf1bbcdc8 ;  /* 0xf1bbcdc8a6197836 */ /* 0x040fe20000000000 */
[----:B------:R-:W-:Y:S01]  /*0d00*/  ISETP.NE.AND.EX P0, PT, RZ, UR9, PT, P0 ;  /* 0x00000009ff007c0c */ /* 0x000fe2000bf05300 */
[C---:B------:R-:W-:Y:S01]  /*0d10*/  VIADD R27, R167.reuse, 0x646e171e ;  /* 0x646e171ea71b7836 */ /* 0x040fe20000000000 */
[C---:B------:R-:W-:Y:S01]  /*0d20*/  IADD3 R29, PT, PT, R166.reuse, 0x1715609d, RZ ;  /* 0x1715609da61d7810 */ /* 0x040fe20007ffe0ff */
[----:B------:R-:W-:Y:S01]  /*0d30*/  VIADD R28, R166, 0xb54cda56 ;  /* 0xb54cda56a61c7836 */ /* 0x000fe20000000000 */
[C---:B------:R-:W-:Y:S01]  /*0d40*/  IADD3 R32, PT, PT, R167.reuse, -0x24c28bd8, RZ ;  /* 0xdb3d7428a7207810 */ /* 0x040fe20007ffe0ff */
[----:B------:R-:W-:-:S02]  /*0d50*/  VIADD R30, R167, 0x76cf5d0a ;  /* 0x76cf5d0aa71e7836 */ /* 0x000fc40000000000 */
[----:B------:R-:W-:Y:S02]  /*0d60*/  VIADD R31, R166, 0xdaa66d2b ;  /* 0xdaa66d2ba61f7836 */ /* 0x000fe40000000000 */
[----:B------:R-:W-:Y:S02]  /*0d70*/  IMAD.MOV.U32 R33, RZ, RZ, 0x2f800000 ;  /* 0x2f800000ff217424 */ /* 0x000fe400078e00ff */
        /* <DEDUP_REMOVED lines=16> */
.L_x_37160:
[----:B------:R-:W-:Y:S05]  /*0e80*/  BRX R20 -0xe90                                         (*"BRANCH_TARGETS .L_x_37161,.L_x_37162,.L_x_37163"*) ;  /* 0xfffffff0145c7949 */ /* 0x000fea000383ffff */
.L_x_37163:
[----:B------:R-:W-:Y:S01]  /*0e90*/  VIADD R20, R174, 0x1 ;  /* 0x00000001ae147836 */ /* 0x000fe20000000000 */
[----:B------:R-:W-:Y:S01]  /*0ea0*/  MOV R19, R177 ;  /* 0x000000b100137202 */ /* 0x000fe20000000f00 */
[----:B------:R-:W-:Y:S01]  /*0eb0*/  IMAD.MOV.U32 R148, RZ, RZ, R140 ;  /* 0x000000ffff947224 */ /* 0x000fe200078e008c */
[----:B------:R-:W-:Y:S06]  /*0ec0*/  BRA `(.L_x_20767) ;  /* 0x0000000000ec7947 */ /* 0x000fec0003800000 */
.L_x_37161:
[----:B------:R-:W-:Y:S01]  /*0ed0*/  IMAD.MOV.U32 R148, RZ, RZ, R140 ;  /* 0x000000ffff947224 */ /* 0x000fe200078e008c */
[----:B------:R-:W-:Y:S01]  /*0ee0*/  MOV R19, R175 ;  /* 0x000000af00137202 */ /* 0x000fe20000000f00 */
[----:B------:R-:W-:Y:S01]  /*0ef0*/  IMAD.MOV.U32 R20, RZ, RZ, 0x3 ;  /* 0x00000003ff147424 */ /* 0x000fe200078e00ff */
[----:B------:R-:W-:Y:S06]  /*0f00*/  BRA `(.L_x_20767) ;  /* 0x0000000000dc7947 */ /* 0x000fec0003800000 */
.L_x_37162:
        /* <DEDUP_REMOVED lines=13> */
.L_x_20769:
[----:B------:R-:W-:Y:S05]  /*0fe0*/  BSYNC.RECONVERGENT B1 ;  /* 0x0000000000017941 */ /* 0x000fea0003800200 */
.L_x_20768:
        /* <DEDUP_REMOVED lines=41> */
.L_x_20767:
[----:B------:R-:W-:Y:S05]  /*1280*/  BSYNC.RECONVERGENT B0 ;  /* 0x0000000000007941 */ /* 0x000fea0003800200 */
.L_x_20766:
[----:B------:R-:W-:Y:S01]  /*1290*/  I2FP.F32.U32 R22, R19 ;  /* 0x0000001300167245 */ /* 0x000fe20000201000 */
[----:B-----5:R-:W-:Y:S01]  /*12a0*/  HADD2.F32 R19, -RZ, R36.H0_H0 ;  /* 0x20000024ff137230 */ /* 0x020fe20000004100 */
[----:B------:R-:W-:Y:S01]  /*12b0*/  ISETP.NE.AND P2, PT, R20, 0x1, PT ;  /* 0x000000011400780c */ /* 0x000fe20003f45270 */
[----:B------:R-:W-:Y:S01]  /*12c0*/  IMAD.U32 R34, RZ, RZ, UR14 ;  /* 0x0000000eff227e24 */ /* 0x000fe2000f8e00ff */
[----:B------:R-:W-:Y:S01]  /*12d0*/  LOP3.LUT R16, R16, 0xfffffffb, RZ, 0xc0, !PT ;  /* 0xfffffffb10107812 */ /* 0x000fe200078ec0ff */
[----:B------:R-:W-:Y:S01]  /*12e0*/  FFMA.FTZ R22, R22, R33, 1.1641532182693481445e-10 ;  /* 0x2f00000016167423 */ /* 0x000fe20000010021 */
[----:B------:R-:W-:Y:S01]  /*12f0*/  FMUL.FTZ R19, R19, R24 ;  /* 0x0000001813137220 */ /* 0x000fe20000410000 */
[----:B------:R-:W-:Y:S01]  /*1300*/  IMAD.U32 R35, RZ, RZ, UR13 ;  /* 0x0000000dff237e24 */ /* 0x000fe2000f8e00ff */
[----:B------:R-:W-:Y:S01]  /*1310*/  BSSY.RECONVERGENT B0, `(.L_x_20770) ;  /* 0x000004b000007945 */ /* 0x000fe20003800200 */
[----:B------:R-:W-:Y:S02]  /*1320*/  IMAD.MOV.U32 R21, RZ, RZ, R176 ;  /* 0x000000ffff157224 */ /* 0x000fe400078e00b0 */
[----:B------:R-:W-:Y:S01]  /*1330*/  FMUL.FTZ R19, R19, R34 ;  /* 0x0000002213137220 */ /* 0x000fe20000410000 */
[----:B------:R-:W-:Y:S01]  /*1340*/  FSETP.GTU.FTZ.AND P1, PT, R22, R35, PT ;  /* 0x000000231600720b */ /* 0x000fe20003f3c000 */
[----:B------:R-:W-:-:S03]  /*1350*/  HADD2.F32 R22, -RZ, R40.H0_H0 ;  /* 0x20000028ff167230 */ /* 0x000fc60000004100 */
[----:B------:R-:W-:Y:S02]  /*1360*/  FSEL R19, R19, RZ, !P1 ;  /* 0x000000ff13137208 */ /* 0x000fe40004800000 */
[----:B------:R-:W-:-:S03]  /*1370*/  PLOP3.LUT P1, PT, P1, PT, PT, 0x8, 0x80 ;  /* 0x000000000080781c */ /* 0x000fc60000f2e170 */
[----:B------:R-:W-:Y:S01]  /*1380*/  FFMA.FTZ R19, R19, R72, R22 ;  /* 0x0000004813137223 */ /* 0x000fe20000010016 */
[----:B------:R-:W-:-:S09]  /*1390*/  HFMA2 R22, -RZ, RZ, 0, 1.1920928955078125e-07 ;  /* 0x00000002ff167431 */ /* 0x000fd200000001ff */
        /* <DEDUP_REMOVED lines=10> */
.L_x_20772:
        /* <DEDUP_REMOVED lines=13> */
.L_x_20774:
[----:B------:R-:W-:Y:S05]  /*1510*/  BSYNC.RECONVERGENT B1 ;  /* 0x0000000000017941 */ /* 0x000fea0003800200 */
.L_x_20773:
        /* <DEDUP_REMOVED lines=39> */
[----:B------:R-:W-:Y:S02]  /*1790*/  HFMA2 R22, -RZ, RZ, 0, 0 ;  /* 0x00000000ff167431 */ /* 0x000fe400000001ff */
[----:B------:R-:W-:Y:S01]  /*17a0*/  IMAD.MOV.U32 R148, RZ, RZ, R140 ;  /* 0x000000ffff947224 */ /* 0x000fe200078e008c */
[----:B------:R-:W-:-:S07]  /*17b0*/  LOP3.LUT R175, R12, R20, R141, 0x96, !PT ;  /* 0x000000140caf7212 */ /* 0x000fce00078e968d */
.L_x_20771:
[----:B------:R-:W-:Y:S05]  /*17c0*/  BSYNC.RECONVERGENT B0 ;  /* 0x0000000000007941 */ /* 0x000fea0003800200 */
.L_x_20770:
[----:B------:R-:W-:Y:S01]  /*17d0*/  I2FP.F32.U32 R20, R21 ;  /* 0x0000001500147245 */ /* 0x000fe20000201000 */
[----:B------:R-:W-:Y:S01]  /*17e0*/  HADD2.F32 R21, -RZ, R36.H1_H1 ;  /* 0x30000024ff157230 */ /* 0x000fe20000004100 */
[----:B------:R-:W-:Y:S01]  /*17f0*/  ISETP.NE.AND P2, PT, R22, 0x1, PT ;  /* 0x000000011600780c */ /* 0x000fe20003f45270 */
[----:B------:R-:W-:Y:S01]  /*1800*/  HADD2.F32 R23, -RZ, R40.H1_H1 ;  /* 0x30000028ff177230 */ /* 0x000fe20000004100 */
[----:B------:R-:W-:Y:S01]  /*1810*/  LOP3.LUT R16, R16, 0xfffffffd, RZ, 0xc0, !PT ;  /* 0xfffffffd10107812 */ /* 0x000fe200078ec0ff */
[----:B------:R-:W-:Y:S01]  /*1820*/  FFMA.FTZ R20, R20, R33, 1.1641532182693481445e-10 ;  /* 0x2f00000014147423 */ /* 0x000fe20000010021 */
[----:B------:R-:W-:Y:S01]  /*1830*/  FMUL.FTZ R21, R21, R24 ;  /* 0x0000001815157220 */ /* 0x000fe20000410000 */
[----:B------:R-:W-:Y:S03]  /*1840*/  BSSY.RECONVERGENT B0, `(.L_x_20775) ;  /* 0x000004a000007945 */ /* 0x000fe60003800200 */
[----:B------:R-:W-:Y:S01]  /*1850*/  FMUL.FTZ R21, R21, R34 ;  /* 0x0000002215157220 */ /* 0x000fe20000410000 */
[----:B------:R-:W-:-:S04]  /*1860*/  FSETP.GTU.FTZ.AND P1, PT, R20, R35, PT ;  /* 0x000000231400720b */ /* 0x000fc80003f3c000 */
[----:B------:R-:W-:Y:S01]  /*1870*/  FSEL R20, R21, RZ, !P1 ;  /* 0x000000ff15147208 */ /* 0x000fe20004800000 */
[----:B------:R-:W-:Y:S01]  /*1880*/  IMAD.MOV.U32 R21, RZ, RZ, R176 ;  /* 0x000000ffff157224 */ /* 0x000fe200078e00b0 */
        /* <DEDUP_REMOVED lines=13> */
.L_x_20777:
        /* <DEDUP_REMOVED lines=13> */
.L_x_20779:
[----:B------:R-:W-:Y:S05]  /*1a30*/  BSYNC.RECONVERGENT B1 ;  /* 0x0000000000017941 */ /* 0x000fea0003800200 */
.L_x_20778:
        /* <DEDUP_REMOVED lines=42> */
.L_x_20776:
[----:B------:R-:W-:Y:S05]  /*1ce0*/  BSYNC.RECONVERGENT B0 ;  /* 0x0000000000007941 */ /* 0x000fea0003800200 */
.L_x_20775:
        /* <DEDUP_REMOVED lines=23> */
.L_x_20782:
        /* <DEDUP_REMOVED lines=13> */
.L_x_20784:
[----:B------:R-:W-:Y:S05]  /*1f30*/  BSYNC.RECONVERGENT B1 ;  /* 0x0000000000017941 */ /* 0x000fea0003800200 */
.L_x_20783:
        /* <DEDUP_REMOVED lines=42> */
.L_x_20781:
[----:B------:R-:W-:Y:S05]  /*21e0*/  BSYNC.RECONVERGENT B0 ;  /* 0x0000000000007941 */ /* 0x000fea0003800200 */
.L_x_20780:
        /* <DEDUP_REMOVED lines=23> */
.L_x_20787:
        /* <DEDUP_REMOVED lines=13> */
.L_x_20789:
[----:B------:R-:W-:Y:S05]  /*2430*/  BSYNC.RECONVERGENT B1 ;  /* 0x0000000000017941 */ /* 0x000fea0003800200 */
.L_x_20788:
        /* <DEDUP_REMOVED lines=42> */
.L_x_20786:
[----:B------:R-:W-:Y:S05]  /*26e0*/  BSYNC.RECONVERGENT B0 ;  /* 0x0000000000007941 */ /* 0x000fea0003800200 */
.L_x_20785:
        /* <DEDUP_REMOVED lines=23> */
.L_x_20792:
        /* <DEDUP_REMOVED lines=13> */
.L_x_20794:
[----:B------:R-:W-:Y:S05]  /*2930*/  BSYNC.RECONVERGENT B1 ;  /* 0x0000000000017941 */ /* 0x000fea0003800200 */
.L_x_20793:
        /* <DEDUP_REMOVED lines=42> */
.L_x_20791:
[----:B------:R-:W-:Y:S05]  /*2be0*/  BSYNC.RECONVERGENT B0 ;  /* 0x0000000000007941 */ /* 0x000fea0003800200 */
.L_x_20790:
        /* <DEDUP_REMOVED lines=23> */
.L_x_20797:
        /* <DEDUP_REMOVED lines=13> */
.L_x_20799:
[----:B------:R-:W-:Y:S05]  /*2e30*/  BSYNC.RECONVERGENT B1 ;  /* 0x0000000000017941 */ /* 0x000fea0003800200 */
.L_x_20798:
        /* <DEDUP_REMOVED lines=42> */
.L_x_20796:
[----:B------:R-:W-:Y:S05]  /*30e0*/  BSYNC.RECONVERGENT B0 ;  /* 0x0000000000007941 */ /* 0x000fea0003800200 */
.L_x_20795:
        /* <DEDUP_REMOVED lines=23> */
.L_x_20802:
        /* <DEDUP_REMOVED lines=15> */
.L_x_20804:
[----:B------:R-:W-:Y:S05]  /*3350*/  BSYNC.RECONVERGENT B1 ;  /* 0x0000000000017941 */ /* 0x000fea0003800200 */
.L_x_20803:
        /* <DEDUP_REMOVED lines=42> */
.L_x_20801:
[----:B------:R-:W-:Y:S05]  /*3600*/  BSYNC.RECONVERGENT B0 ;  /* 0x0000000000007941 */ /* 0x000fea0003800200 */
.L_x_20800:
[----:B------:R-:W-:Y:S01]  /*3610*/  I2FP.F32.U32 R38, R38 ;  /* 0x0000002600267245 */ /* 0x000fe20000201000 */
[----:B------:R-:W-:Y:S01]  /*3620*/  HADD2.F32 R39, -RZ, R39.H1_H1 ;  /* 0x30000027ff277230 */ /* 0x000fe20000004100 */
[----:B------:R-:W-:Y:S01]  /*3630*/  F2FP.F16.F32.PACK_AB R142, R36, R23 ;  /* 0x00000017248e723e */ /* 0x000fe200000000ff */
[----:B------:R-:W-:Y:S01]  /*3640*/  HADD2.F32 R141, -RZ, R43.H1_H1 ;  /* 0x3000002bff8d7230 */ /* 0x000fe20000004100 */
[----:B------:R-:W-:Y:S01]  /*3650*/  F2FP.F16.F32.PACK_AB R140, R20, R19 ;  /* 0x00000013148c723e */ /* 0x000fe200000000ff */
[----:B------:R-:W-:Y:S01]  /*3660*/  FFMA.FTZ R38, R38, R33, 1.1641532182693481445e-10 ;  /* 0x2f00000026267423 */ /* 0x000fe20000010021 */
[----:B------:R-:W-:-:S04]  /*3670*/  FMUL.FTZ R39, R39, R24 ;  /* 0x0000001827277220 */ /* 0x000fc80000410000 */
        /* <DEDUP_REMOVED lines=8> */
.L_x_20765:
        /* <DEDUP_REMOVED lines=16> */
.L_x_20808:
        /* <DEDUP_REMOVED lines=13> */
.L_x_20810:
[----:B------:R-:W-:Y:S05]  /*38d0*/  BSYNC.RECONVERGENT B1 ;  /* 0x0000000000017941 */ /* 0x000fea0003800200 */
.L_x_20809:
        /* <DEDUP_REMOVED lines=41> */
.L_x_20807:
[----:B------:R-:W-:Y:S05]  /*3b70*/  BSYNC.RECONVERGENT B0 ;  /* 0x0000000000007941 */ /* 0x000fea0003800200 */
.L_x_20806:
        /* <DEDUP_REMOVED lines=9> */
[----:B------:R-:W-:Y:S02]  /*3c10*/  HFMA2 R22, -RZ, RZ, 0, 1.1920928955078125e-07 ;  /* 0x00000002ff167431 */ /* 0x000fe400000001ff */
[----:B------:R-:W-:Y:S01]  /*3c20*/  FMUL.FTZ R19, R19, R34 ;  /* 0x0000002213137220 */ /* 0x000fe20000410000 */
[----:B------:R-:W-:Y:S01]  /*3c30*/  FSETP.GTU.FTZ.AND P1, PT, R20, R35, PT ;  /* 0x000000231400720b */ /* 0x000fe20003f3c000 */
[----:B------:R-:W-:-:S03]  /*3c40*/  IMAD.MOV.U32 R20, RZ, RZ, R176 ;  /* 0x000000ffff147224 */ /* 0x000fc600078e00b0 */
        /* <DEDUP_REMOVED lines=13> */
.L_x_20813:
        /* <DEDUP_REMOVED lines=13> */
.L_x_20815:
[----:B------:R-:W-:Y:S05]  /*3df0*/  BSYNC.RECONVERGENT B1 ;  /* 0x0000000000017941 */ /* 0x000fea0003800200 */
.L_x_20814:
        /* <DEDUP_REMOVED lines=42> */
.L_x_20812:
[----:B------:R-:W-:Y:S05]  /*40a0*/  BSYNC.RECONVERGENT B0 ;  /* 0x0000000000007941 */ /* 0x000fea0003800200 */
.L_x_20811:
[----:B------:R-:W-:Y:S01]  /*40b0*/  I2FP.F32.U32 R20, R20 ;  /* 0x0000001400147245 */ /* 0x000fe20000201000 */
[----:B------:R-:W-:Y:S01]  /*40c0*/  HADD2.F32 R21, -RZ, R36.H1_H1 ;  /* 0x30000024ff157230 */ /* 0x000fe20000004100 */
[----:B------:R-:W-:Y:S01]  /*40d0*/  ISETP.NE.AND P2, PT, R22, 0x1, PT ;  /* 0x000000011600780c */ /* 0x000fe20003f45270 */
[----:B------:R-:W-:Y:S01]  /*40e0*/  BSSY.RECONVERGENT B0, `(.L_x_20816) ;  /* 0x000004d000007945 */ /* 0x000fe20003800200 */
[----:B------:R-:W-:Y:S01]  /*40f0*/  LOP3.LUT R16, R16, 0xfffffffd, RZ, 0xc0, !PT ;  /* 0xfffffffd10107812 */ /* 0x000fe200078ec0ff */
        /* <DEDUP_REMOVED lines=19> */
.L_x_20818:
        /* <DEDUP_REMOVED lines=13> */
.L_x_20820:
[----:B------:R-:W-:Y:S05]  /*4300*/  BSYNC.RECONVERGENT B1 ;  /* 0x0000000000017941 */ /* 0x000fea0003800200 */
.L_x_20819:
        /* <DEDUP_REMOVED lines=42> */
.L_x_20817:
[----:B------:R-:W-:Y:S05]  /*45b0*/  BSYNC.RECONVERGENT B0 ;  /* 0x0000000000007941 */ /* 0x000fea0003800200 */
.L_x_20816:
        /* <DEDUP_REMOVED lines=22> */
.L_x_20823:
        /* <DEDUP_REMOVED lines=13> */
.L_x_20825:
[----:B------:R-:W-:Y:S05]  /*47f0*/  BSYNC.RECONVERGENT B1 ;  /* 0x0000000000017941 */ /* 0x000fea0003800200 */
.L_x_20824:
        /* <DEDUP_REMOVED lines=42> */
.L_x_20822:
[----:B------:R-:W-:Y:S05]  /*4aa0*/  BSYNC.RECONVERGENT B0 ;  /* 0x0000000000007941 */ /* 0x000fea0003800200 */
.L_x_20821:
        /* <DEDUP_REMOVED lines=22> */
.L_x_20828:
        /* <DEDUP_REMOVED lines=13> */
.L_x_20830:
[----:B------:R-:W-:Y:S05]  /*4ce0*/  BSYNC.RECONVERGENT B1 ;  /* 0x0000000000017941 */ /* 0x000fea0003800200 */
.L_x_20829:
        /* <DEDUP_REMOVED lines=42> */
.L_x_20827:
[----:B------:R-:W-:Y:S05]  /*4f90*/  BSYNC.RECONVERGENT B0 ;  /* 0x0000000000007941 */ /* 0x000fea0003800200 */
.L_x_20826:
        /* <DEDUP_REMOVED lines=22> */
.L_x_20833:
        /* <DEDUP_REMOVED lines=13> */
.L_x_20835:
[----:B------:R-:W-:Y:S05]  /*51d0*/  BSYNC.RECONVERGENT B1 ;  /* 0x0000000000017941 */ /* 0x000fea0003800200 */
.L_x_20834:
        /* <DEDUP_REMOVED lines=42> */
.L_x_20832:
[----:B------:R-:W-:Y:S05]  /*5480*/  BSYNC.RECONVERGENT B0 ;  /* 0x0000000000007941 */ /* 0x000fea0003800200 */
.L_x_20831:
        /* <DEDUP_REMOVED lines=22> */
.L_x_20838:
        /* <DEDUP_REMOVED lines=13> */
.L_x_20840:
[----:B------:R-:W-:Y:S05]  /*56c0*/  BSYNC.RECONVERGENT B1 ;  /* 0x0000000000017941 */ /* 0x000fea0003800200 */
.L_x_20839:
        /* <DEDUP_REMOVED lines=42> */
.L_x_20837:
[----:B------:R-:W-:Y:S05]  /*5970*/  BSYNC.RECONVERGENT B0 ;  /* 0x0000000000007941 */ /* 0x000fea0003800200 */
.L_x_20836:
        /* <DEDUP_REMOVED lines=22> */
.L_x_20843:
        /* <DEDUP_REMOVED lines=15> */
.L_x_20845:
[----:B------:R-:W-:Y:S05]  /*5bd0*/  BSYNC.RECONVERGENT B1 ;  /* 0x0000000000017941 */ /* 0x000fea0003800200 */
.L_x_20844:
        /* <DEDUP_REMOVED lines=42> */
.L_x_20842:
[----:B------:R-:W-:Y:S05]  /*5e80*/  BSYNC.RECONVERGENT B0 ;  /* 0x0000000000007941 */ /* 0x000fea0003800200 */
.L_x_20841:
        /* <DEDUP_REMOVED lines=11> */
[----:B------:R-:W-:-:S05]  /*5f40*/  FMUL.FTZ R38, R38, R71 ;  /* 0x0000004726267220 */ /* 0x000fca0000410000 */
[----:B------:R-:W-:-:S07]  /*5f50*/  F2FP.F16.F32.PACK_AB R143, R38, R37 ;  /* 0x00000025268f723e */ /* 0x000fce00000000ff */
.L_x_20805:
        /* <DEDUP_REMOVED lines=43> */
.L_x_20849:
        /* <DEDUP_REMOVED lines=13> */
.L_x_20851:
[----:B------:R-:W-:Y:S05]  /*62e0*/  BSYNC.RECONVERGENT B1 ;  /* 0x0000000000017941 */ /* 0x000fea0003800200 */
.L_x_20850:
        /* <DEDUP_REMOVED lines=41> */
.L_x_20848:
[----:B------:R-:W-:Y:S05]  /*6580*/  BSYNC.RECONVERGENT B0 ;  /* 0x0000000000007941 */ /* 0x000fea0003800200 */
.L_x_20847:
[----:B------:R-:W-:Y:S01]  /*6590*/  I2FP.F32.U32 R140, R140 ;  /* 0x0000008c008c7245 */ /* 0x000fe20000201000 */
[----:B-----5:R-:W-:Y:S01]  /*65a0*/  HADD2.F32 R141, -RZ, R144.H0_H0 ;  /* 0x20000090ff8d7230 */ /* 0x020fe20000004100 */
[----:B------:R-:W-:Y:S01]  /*65b0*/  ISETP.NE.AND P2, PT, R142, 0x1, PT ;  /* 0x000000018e00780c */ /* 0x000fe20003f45270 */
[----:B------:R-:W-:Y:S01]  /*65c0*/  HADD2.F32 R148, -RZ, R40.H0_H0 ;  /* 0x20000028ff947230 */ /* 0x000fe20000004100 */
[----:B------:R-:W-:Y:S01]  /*65d0*/  LOP3.LUT R16, R16, 0xfffffffb, RZ, 0xc0, !PT ;  /* 0xfffffffb10107812 */ /* 0x000fe200078ec0ff */
[----:B------:R-:W-:Y:S01]  /*65e0*/  FFMA.FTZ R140, R140, R33, 1.1641532182693481445e-10 ;  /* 0x2f0000008c8c7423 */ /* 0x000fe20000010021 */
[----:B------:R-:W-:Y:S01]  /*65f0*/  FMUL.FTZ R141, R141, R24 ;  /* 0x000000188d8d7220 */ /* 0x000fe20000410000 */
[----:B------:R-:W-:Y:S01]  /*6600*/  BSSY.RECONVERGENT B0, `(.L_x_20852) ;  /* 0x000004a000007945 */ /* 0x000fe20003800200 */
[----:B------:R-:W-:Y:S02]  /*6610*/  IMAD.MOV.U32 R149, RZ, RZ, 0x2 ;  /* 0x00000002ff957424 */ /* 0x000fe400078e00ff */
[----:B------:R-:W-:Y:S01]  /*6620*/  FMUL.FTZ R141, R141, R34 ;  /* 0x000000228d8d7220 */ /* 0x000fe20000410000 */
[----:B------:R-:W-:-:S02]  /*6630*/  FSETP.GTU.FTZ.AND P1, PT, R140, R35, PT ;  /* 0x000000238c00720b */ /* 0x000fc40003f3c000 */
[----:B------:R-:W-:Y:S02]  /*6640*/  MOV R140, R176 ;  /* 0x000000b0008c7202 */ /* 0x000fe40000000f00 */
        /* <DEDUP_REMOVED lines=13> */
.L_x_20854:
        /* <DEDUP_REMOVED lines=13> */
.L_x_20856:
[----:B------:R-:W-:Y:S05]  /*67f0*/  BSYNC.RECONVERGENT B1 ;  /* 0x0000000000017941 */ /* 0x000fea0003800200 */
.L_x_20855:
        /* <DEDUP_REMOVED lines=42> */
.L_x_20853:
[----:B------:R-:W-:Y:S05]  /*6aa0*/  BSYNC.RECONVERGENT B0 ;  /* 0x0000000000007941 */ /* 0x000fea0003800200 */
.L_x_20852:
[----:B------:R-:W-:Y:S01]  /*6ab0*/  I2FP.F32.U32 R140, R140 ;  /* 0x0000008c008c7245 */ /* 0x000fe20000201000 */
[----:B------:R-:W-:Y:S01]  /*6ac0*/  HADD2.F32 R141, -RZ, R144.H1_H1 ;  /* 0x30000090ff8d7230 */ /* 0x000fe20000004100 */
[----:B------:R-:W-:Y:S01]  /*6ad0*/  ISETP.NE.AND P2, PT, R149, 0x1, PT ;  /* 0x000000019500780c */ /* 0x000fe20003f45270 */
[----:B------:R-:W-:Y:S01]  /*6ae0*/  HADD2.F32 R143, -RZ, R40.H1_H1 ;  /* 0x30000028ff8f7230 */ /* 0x000fe20000004100 */
[----:B------:R-:W-:Y:S01]  /*6af0*/  LOP3.LUT R16, R16, 0xfffffffd, RZ, 0xc0, !PT ;  /* 0xfffffffd10107812 */ /* 0x000fe200078ec0ff */
[----:B------:R-:W-:Y:S01]  /*6b00*/  FFMA.FTZ R140, R140, R33, 1.1641532182693481445e-10 ;  /* 0x2f0000008c8c7423 */ /* 0x000fe20000010021 */
[----:B------:R-:W-:Y:S01]  /*6b10*/  FMUL.FTZ R141, R141, R24 ;  /* 0x000000188d8d7220 */ /* 0x000fe20000410000 */
[----:B------:R-:W-:Y:S01]  /*6b20*/  BSSY.RECONVERGENT B0, `(.L_x_20857) ;  /* 0x000004a000007945 */ /* 0x000fe20003800200 */
[----:B------:R-:W-:Y:S02]  /*6b30*/  HFMA2 R142, -RZ, RZ, 0, 1.1920928955078125e-07 ;  /* 0x00000002ff8e7431 */ /* 0x000fe400000001ff */
[----:B------:R-:W-:Y:S01]  /*6b40*/  FMUL.FTZ R141, R141, R34 ;  /* 0x000000228d8d7220 */ /* 0x000fe20000410000 */
[----:B------:R-:W-:Y:S01]  /*6b50*/  FSETP.GTU.FTZ.AND P1, PT, R140, R35, PT ;  /* 0x000000238c00720b */ /* 0x000fe20003f3c000 */
[----:B------:R-:W-:-:S03]  /*6b60*/  IMAD.MOV.U32 R140, RZ, RZ, R176 ;  /* 0x000000ffff8c7224 */ /* 0x000fc600078e00b0 */
        /* <DEDUP_REMOVED lines=13> */
.L_x_20859:
        /* <DEDUP_REMOVED lines=13> */
.L_x_20861:
[----:B------:R-:W-:Y:S05]  /*6d10*/  BSYNC.RECONVERGENT B1 ;  /* 0x0000000000017941 */ /* 0x000fea0003800200 */
.L_x_20860:
        /* <DEDUP_REMOVED lines=42> */
.L_x_20858:
[----:B------:R-:W-:Y:S05]  /*6fc0*/  BSYNC.RECONVERGENT B0 ;  /* 0x0000000000007941 */ /* 0x000fea0003800200 */
.L_x_20857:
        /* <DEDUP_REMOVED lines=23> */
.L_x_20864:
        /* <DEDUP_REMOVED lines=13> */
.L_x_20866:
[----:B------:R-:W-:Y:S05]  /*7210*/  BSYNC.RECONVERGENT B1 ;  /* 0x0000000000017941 */ /* 0x000fea0003800200 */
.L_x_20865:
        /* <DEDUP_REMOVED lines=42> */
.L_x_20863:
[----:B------:R-:W-:Y:S05]  /*74c0*/  BSYNC.RECONVERGENT B0 ;  /* 0x0000000000007941 */ /* 0x000fea0003800200 */
.L_x_20862:
        /* <DEDUP_REMOVED lines=23> */
.L_x_20869:
        /* <DEDUP_REMOVED lines=13> */
.L_x_20871:
[----:B------:R-:W-:Y:S05]  /*7710*/  BSYNC.RECONVERGENT B1 ;  /* 0x0000000000017941 */ /* 0x000fea0003800200 */
.L_x_20870:
        /* <DEDUP_REMOVED lines=40> */
[----:B------:R-:W-:Y:S02]  /*79a0*/  IMAD.MOV.U32 R158, RZ, RZ, R142 ;  /* 0x000000ffff9e7224 */ /* 0x000fe400078e008e */
[----:B------:R-:W-:-:S07]  /*79b0*/  IMAD.MOV.U32 R142, RZ, RZ, RZ ;  /* 0x000000ffff8e7224 */ /* 0x000fce00078e00ff */
.L_x_20868:
[----:B------:R-:W-:Y:S05]  /*79c0*/  BSYNC.RECONVERGENT B0 ;  /* 0x0000000000007941 */ /* 0x000fea0003800200 */
.L_x_20867:
        /* <DEDUP_REMOVED lines=23> */
.L_x_20874:
        /* <DEDUP_REMOVED lines=13> */
.L_x_20876:
[----:B------:R-:W-:Y:S05]  /*7c10*/  BSYNC.RECONVERGENT B1 ;  /* 0x0000000000017941 */ /* 0x000fea0003800200 */
.L_x_20875:
        /* <DEDUP_REMOVED lines=40> */
[----:B------:R-:W-:Y:S02]  /*7ea0*/  IMAD.MOV.U32 R141, RZ, RZ, R158 ;  /* 0x000000ffff8d7224 */ /* 0x000fe400078e009e */
[----:B------:R-:W-:-:S07]  /*7eb0*/  IMAD.MOV.U32 R158, RZ, RZ, R140 ;  /* 0x000000ffff9e7224 */ /* 0x000fce00078e008c */
.L_x_20873:
[----:B------:R-:W-:Y:S05]  /*7ec0*/  BSYNC.RECONVERGENT B0 ;  /* 0x0000000000007941 */ /* 0x000fea0003800200 */
.L_x_20872:
        /* <DEDUP_REMOVED lines=23> */
.L_x_20879:
        /* <DEDUP_REMOVED lines=13> */
.L_x_20881:
[----:B------:R-:W-:Y:S05]  /*8110*/  BSYNC.RECONVERGENT B1 ;  /* 0x0000000000017941 */ /* 0x000fea0003800200 */
.L_x_20880:
        /* <DEDUP_REMOVED lines=42> */
.L_x_20878:
[----:B------:R-:W-:Y:S05]  /*83c0*/  BSYNC.RECONVERGENT B0 ;  /* 0x0000000000007941 */ /* 0x000fea0003800200 */
.L_x_20877:
        /* <DEDUP_REMOVED lines=23> */
.L_x_20884:
        /* <DEDUP_REMOVED lines=15> */
.L_x_20886:
[----:B------:R-:W-:Y:S05]  /*8630*/  BSYNC.RECONVERGENT B1 ;  /* 0x0000000000017941 */ /* 0x000fea0003800200 */
.L_x_20885:
        /* <DEDUP_REMOVED lines=42> */
.L_x_20883:
[----:B------:R-:W-:Y:S05]  /*88e0*/  BSYNC.RECONVERGENT B0 ;  /* 0x0000000000007941 */ /* 0x000fea0003800200 */
.L_x_20882:
        /* <DEDUP_REMOVED lines=15> */
.L_x_20846:
        /* <DEDUP_REMOVED lines=16> */
.L_x_20890:
        /* <DEDUP_REMOVED lines=13> */
.L_x_20892:
[----:B------:R-:W-:Y:S05]  /*8bb0*/  BSYNC.RECONVERGENT B1 ;  /* 0x0000000000017941 */ /* 0x000fea0003800200 */
.L_x_20891:
        /* <DEDUP_REMOVED lines=40> */
[----:B------:R-:W-:-:S07]  /*8e40*/  IMAD.MOV.U32 R140, RZ, RZ, R148 ;  /* 0x000000ffff8c7224 */ /* 0x000fce00078e0094 */
.L_x_20889:
[----:B------:R-:W-:Y:S05]  /*8e50*/  BSYNC.RECONVERGENT B0 ;  /* 0x0000000000007941 */ /* 0x000fea0003800200 */
.L_x_20888:
[----:B------:R-:W-:Y:S01]  /*8e60*/  I2FP.F32.U32 R140, R140 ;  /* 0x0000008c008c7245 */ /* 0x000fe20000201000 */
[----:B-----5:R-:W-:Y:S01]  /*8e70*/  HADD2.F32 R141, -RZ, R144.H0_H0 ;  /* 0x20000090ff8d7230 */ /* 0x020fe20000004100 */
[----:B------:R-:W-:Y:S01]  /*8e80*/  ISETP.NE.AND P2, PT, R142, 0x1, PT ;  /* 0x000000018e00780c */ /* 0x000fe20003f45270 */
[----:B------:R-:W-:Y:S01]  /*8e90*/  BSSY.RECONVERGENT B0, `(.L_x_20893) ;  /* 0x000004d000007945 */ /* 0x000fe20003800200 */
[----:B------:R-:W-:Y:S01]  /*8ea0*/  LOP3.LUT R16, R16, 0xfffffffb, RZ, 0xc0, !PT ;  /* 0xfffffffb10107812 */ /* 0x000fe200078ec0ff */
        /* <DEDUP_REMOVED lines=19> */
.L_x_20895:
        /* <DEDUP_REMOVED lines=13> */
.L_x_20897:
[----:B------:R-:W-:Y:S05]  /*90b0*/  BSYNC.RECONVERGENT B1 ;  /* 0x0000000000017941 */ /* 0x000fea0003800200 */
.L_x_20896:
        /* <DEDUP_REMOVED lines=42> */
.L_x_20894:
[----:B------:R-:W-:Y:S05]  /*9360*/  BSYNC.RECONVERGENT B0 ;  /* 0x0000000000007941 */ /* 0x000fea0003800200 */
.L_x_20893:
        /* <DEDUP_REMOVED lines=24> */
.L_x_20900:
        /* <DEDUP_REMOVED lines=13> */
.L_x_20902:
[----:B------:R-:W-:Y:S05]  /*95c0*/  BSYNC.RECONVERGENT B1 ;  /* 0x0000000000017941 */ /* 0x000fea0003800200 */
.L_x_20901:
        /* <DEDUP_REMOVED lines=42> */
.L_x_20899:
[----:B------:R-:W-:Y:S05]  /*9870*/  BSYNC.RECONVERGENT B0 ;  /* 0x0000000000007941 */ /* 0x000fea0003800200 */
.L_x_20898:
        /* <DEDUP_REMOVED lines=22> */
.L_x_20905:
        /* <DEDUP_REMOVED lines=13> */
.L_x_20907:
[----:B------:R-:W-:Y:S05]  /*9ab0*/  BSYNC.RECONVERGENT B1 ;  /* 0x0000000000017941 */ /* 0x000fea0003800200 */
.L_x_20906:
        /* <DEDUP_REMOVED lines=39> */
[----:B------:R-:W-:Y:S02]  /*9d30*/  LOP3.LUT R175, R12, R140, R153, 0x96, !PT ;  /* 0x0000008c0caf7212 */ /* 0x000fe400078e9699 */
[----:B------:R-:W-:Y:S01]  /*9d40*/  MOV R140, R158 ;  /* 0x0000009e008c7202 */ /* 0x000fe20000000f00 */
[----:B------:R-:W-:-:S07]  /*9d50*/  IMAD.MOV.U32 R158, RZ, RZ, R152 ;  /* 0x000000ffff9e7224 */ /* 0x000fce00078e0098 */
.L_x_20904:
[----:B------:R-:W-:Y:S05]  /*9d60*/  BSYNC.RECONVERGENT B0 ;  /* 0x0000000000007941 */ /* 0x000fea0003800200 */
.L_x_20903:
        /* <DEDUP_REMOVED lines=22> */
.L_x_20910:
        /* <DEDUP_REMOVED lines=13> */
.L_x_20912:
[----:B------:R-:W-:Y:S05]  /*9fa0*/  BSYNC.RECONVERGENT B1 ;  /* 0x0000000000017941 */ /* 0x000fea0003800200 */
.L_x_20911:
        /* <DEDUP_REMOVED lines=42> */
.L_x_20909:
[----:B------:R-:W-:Y:S05]  /*a250*/  BSYNC.RECONVERGENT B0 ;  /* 0x0000000000007941 */ /* 0x000fea0003800200 */
.L_x_20908:
        /* <DEDUP_REMOVED lines=22> */
.L_x_20915:
        /* <DEDUP_REMOVED lines=13> */
.L_x_20917:
[----:B------:R-:W-:Y:S05]  /*a490*/  BSYNC.RECONVERGENT B1 ;  /* 0x0000000000017941 */ /* 0x000fea0003800200 */
.L_x_20916:
        /* <DEDUP_REMOVED lines=42> */
.L_x_20914:
[----:B------:R-:W-:Y:S05]  /*a740*/  BSYNC.RECONVERGENT B0 ;  /* 0x0000000000007941 */ /* 0x000fea0003800200 */
.L_x_20913:
        /* <DEDUP_REMOVED lines=22> */
.L_x_20920:
        /* <DEDUP_REMOVED lines=13> */
.L_x_20922:
[----:B------:R-:W-:Y:S05]  /*a980*/  BSYNC.RECONVERGENT B1 ;  /* 0x0000000000017941 */ /* 0x000fea0003800200 */
.L_x_20921:
        /* <DEDUP_REMOVED lines=42> */
.L_x_20919:
[----:B------:R-:W-:Y:S05]  /*ac30*/  BSYNC.RECONVERGENT B0 ;  /* 0x0000000000007941 */ /* 0x000fea0003800200 */
.L_x_20918:
        /* <DEDUP_REMOVED lines=22> */
.L_x_20925:
        /* <DEDUP_REMOVED lines=15> */
.L_x_20927:
[----:B------:R-:W-:Y:S05]  /*ae90*/  BSYNC.RECONVERGENT B1 ;  /* 0x0000000000017941 */ /* 0x000fea0003800200 */
.L_x_20926:
        /* <DEDUP_REMOVED lines=42> */
.L_x_20924:
[----:B------:R-:W-:Y:S05]  /*b140*/  BSYNC.RECONVERGENT B0 ;  /* 0x0000000000007941 */ /* 0x000fea0003800200 */
.L_x_20923:
[----:B------:R-:W-:Y:S01]  /*b150*/  I2FP.F32.U32 R140, R140 ;  /* 0x0000008c008c7245 */ /* 0x000fe20000201000 */
[----:B------:R-:W-:Y:S01]  /*b160*/  HADD2.F32 R147, -RZ, R147.H1_H1 ;  /* 0x30000093ff937230 */ /* 0x000fe20000004100 */
[----:B------:R-:W-:Y:S02]  /*b170*/  F2FP.F16.F32.PACK_AB R142, R153, R151 ;  /* 0x00000097998e723e */ /* 0x000fe400000000ff */
[----:B------:R-:W-:Y:S01]  /*b180*/  F2FP.F16.F32.PACK_AB R141, R152, R149 ;  /* 0x00000095988d723e */ /* 0x000fe200000000ff */
[----:B------:R-:W-:Y:S01]  /*b190*/  FFMA.FTZ R140, R140, R33, 1.1641532182693481445e-10 ;  /* 0x2f0000008c8c7423 */ /* 0x000fe20000010021 */
[----:B------:R-:W-:-:S04]  /*b1a0*/  FMUL.FTZ R147, R147, R24 ;  /* 0x0000001893937220 */ /* 0x000fc80000410000 */
[----:B------:R-:W-:Y:S01]  /*b1b0*/  FMUL.FTZ R147, R147, R34 ;  /* 0x0000002293937220 */ /* 0x000fe20000410000 */
[----:B------:R-:W-:-:S04]  /*b1c0*/  FSETP.GTU.FTZ.AND P6, PT, R140, R35, PT ;  /* 0x000000238c00720b */ /* 0x000fc80003fdc000 */
[----:B------:R-:W-:Y:S02]  /*b1d0*/  FSEL R140, R147, RZ, !P6 ;  /* 0x000000ff938c7208 */ /* 0x000fe40007000000 */
[----:B------:R-:W-:-:S03]  /*b1e0*/  PLOP3.LUT P6, PT, P6, PT, PT, 0x8, 0x80 ;  /* 0x000000000080781c */ /* 0x000fc600037ce170 */
[----:B------:R-:W-:Y:S01]  /*b1f0*/  FMUL.FTZ R155, R140, R63 ;  /* 0x0000003f8c9b7220 */ /* 0x000fe20000410000 */
[----:B------:R-:W-:-:S04]  /*b200*/  F2FP.F16.F32.PACK_AB R140, R150, R148 ;  /* 0x00000094968c723e */ /* 0x000fc800000000ff */
[----:B------:R-:W-:-:S07]  /*b210*/  F2FP.F16.F32.PACK_AB R143, R155, R154 ;  /* 0x0000009a9b8f723e */ /* 0x000fce00000000ff */
.L_x_20887:
        /* <DEDUP_REMOVED lines=41> */
.L_x_20931:
        /* <DEDUP_REMOVED lines=13> */
.L_x_20933:
[----:B------:R-:W-:Y:S05]  /*b580*/  BSYNC.RECONVERGENT B1 ;  /* 0x0000000000017941 */ /* 0x000fea0003800200 */
.L_x_20932:
        /* <DEDUP_REMOVED lines=41> */
.L_x_20930:
[----:B------:R-:W-:Y:S05]  /*b820*/  BSYNC.RECONVERGENT B0 ;  /* 0x0000000000007941 */ /* 0x000fea0003800200 */
.L_x_20929:
[----:B------:R-:W-:Y:S01]  /*b830*/  I2FP.F32.U32 R140, R140 ;  /* 0x0000008c008c7245 */ /* 0x000fe20000201000 */
[----:B-----5:R-:W-:Y:S01]  /*b840*/  HADD2.F32 R141, -RZ, R144.H0_H0 ;  /* 0x20000090ff8d7230 */ /* 0x020fe20000004100 */
[----:B------:R-:W-:Y:S01]  /*b850*/  ISETP.NE.AND P2, PT, R142, 0x1, PT ;  /* 0x000000018e00780c */ /* 0x000fe20003f45270 */
[----:B------:R-:W-:Y:S01]  /*b860*/  BSSY.RECONVERGENT B0, `(.L_x_20934) ;  /* 0x000004e000007945 */ /* 0x000fe20003800200 */
[----:B------:R-:W-:Y:S01]  /*b870*/  LOP3.LUT R16, R16, 0xfffffffb, RZ, 0xc0, !PT ;  /* 0xfffffffb10107812 */ /* 0x000fe200078ec0ff */
        /* <DEDUP_REMOVED lines=20> */
.L_x_20936:
        /* <DEDUP_REMOVED lines=13> */
.L_x_20938:
[----:B------:R-:W-:Y:S05]  /*ba90*/  BSYNC.RECONVERGENT B1 ;  /* 0x0000000000017941 */ /* 0x000fea0003800200 */
.L_x_20937:
        /* <DEDUP_REMOVED lines=42> */
.L_x_20935:
[----:B------:R-:W-:Y:S05]  /*bd40*/  BSYNC.RECONVERGENT B0 ;  /* 0x0000000000007941 */ /* 0x000fea0003800200 */
.L_x_20934:
        /* <DEDUP_REMOVED lines=25> */
.L_x_20941:
        /* <DEDUP_REMOVED lines=13> */
.L_x_20943:
[----:B------:R-:W-:Y:S05]  /*bfb0*/  BSYNC.RECONVERGENT B1 ;  /* 0x0000000000017941 */ /* 0x000fea0003800200 */
.L_x_20942:
        /* <DEDUP_REMOVED lines=42> */
.L_x_20940:
[----:B------:R-:W-:Y:S05]  /*c260*/  BSYNC.RECONVERGENT B0 ;  /* 0x0000000000007941 */ /* 0x000fea0003800200 */
.L_x_20939:
        /* <DEDUP_REMOVED lines=23> */
.L_x_20946:
        /* <DEDUP_REMOVED lines=13> */
.L_x_20948:
[----:B------:R-:W-:Y:S05]  /*c4b0*/  BSYNC.RECONVERGENT B1 ;  /* 0x0000000000017941 */ /* 0x000fea0003800200 */
.L_x_20947:
        /* <DEDUP_REMOVED lines=42> */
.L_x_20945:
[----:B------:R-:W-:Y:S05]  /*c760*/  BSYNC.RECONVERGENT B0 ;  /* 0x0000000000007941 */ /* 0x000fea0003800200 */
.L_x_20944:
        /* <DEDUP_REMOVED lines=23> */
.L_x_20951:
        /* <DEDUP_REMOVED lines=13> */
.L_x_20953:
[----:B------:R-:W-:Y:S05]  /*c9b0*/  BSYNC.RECONVERGENT B1 ;  /* 0x0000000000017941 */ /* 0x000fea0003800200 */
.L_x_20952:
        /* <DEDUP_REMOVED lines=42> */
.L_x_20950:
[----:B------:R-:W-:Y:S05]  /*cc60*/  BSYNC.RECONVERGENT B0 ;  /* 0x0000000000007941 */ /* 0x000fea0003800200 */
.L_x_20949:
        /* <DEDUP_REMOVED lines=23> */
.L_x_20956:
        /* <DEDUP_REMOVED lines=13> */
.L_x_20958:
[----:B------:R-:W-:Y:S05]  /*ceb0*/  BSYNC.RECONVERGENT B1 ;  /* 0x0000000000017941 */ /* 0x000fea0003800200 */
.L_x_20957:
        /* <DEDUP_REMOVED lines=42> */
.L_x_20955:
[----:B------:R-:W-:Y:S05]  /*d160*/  BSYNC.RECONVERGENT B0 ;  /* 0x0000000000007941 */ /* 0x000fea0003800200 */
.L_x_20954:
        /* <DEDUP_REMOVED lines=23> */
.L_x_20961:
        /* <DEDUP_REMOVED lines=13> */
.L_x_20963:
[----:B------:R-:W-:Y:S05]  /*d3b0*/  BSYNC.RECONVERGENT B1 ;  /* 0x0000000000017941 */ /* 0x000fea0003800200 */
.L_x_20962:
        /* <DEDUP_REMOVED lines=42> */
.L_x_20960:
[----:B------:R-:W-:Y:S05]  /*d660*/  BSYNC.RECONVERGENT B0 ;  /* 0x0000000000007941 */ /* 0x000fea0003800200 */
.L_x_20959:
        /* <DEDUP_REMOVED lines=23> */
.L_x_20966:
        /* <DEDUP_REMOVED lines=15> */
.L_x_20968:
[----:B------:R-:W-:Y:S05]  /*d8d0*/  BSYNC.RECONVERGENT B1 ;  /* 0x0000000000017941 */ /* 0x000fea0003800200 */
.L_x_20967:
        /* <DEDUP_REMOVED lines=42> */
.L_x_20965:
[----:B------:R-:W-:Y:S05]  /*db80*/  BSYNC.RECONVERGENT B0 ;  /* 0x0000000000007941 */ /* 0x000fea0003800200 */
.L_x_20964:
        /* <DEDUP_REMOVED lines=15> */
.L_x_20928:
        /* <DEDUP_REMOVED lines=16> */
.L_x_20972:
        /* <DEDUP_REMOVED lines=13> */
.L_x_20974:
[----:B------:R-:W-:Y:S05]  /*de50*/  BSYNC.RECONVERGENT B1 ;  /* 0x0000000000017941 */ /* 0x000fea0003800200 */
.L_x_20973:
        /* <DEDUP_REMOVED lines=41> */
.L_x_20971:
[----:B------:R-:W-:Y:S05]  /*e0f0*/  BSYNC.RECONVERGENT B0 ;  /* 0x0000000000007941 */ /* 0x000fea0003800200 */
.L_x_20970:
        /* <DEDUP_REMOVED lines=24> */
.L_x_20977:
        /* <DEDUP_REMOVED lines=13> */
.L_x_20979:
[----:B------:R-:W-:Y:S05]  /*e350*/  BSYNC.RECONVERGENT B1 ;  /* 0x0000000000017941 */ /* 0x000fea0003800200 */
.L_x_20978:
        /* <DEDUP_REMOVED lines=42> */
.L_x_20976:
[----:B------:R-:W-:Y:S05]  /*e600*/  BSYNC.RECONVERGENT B0 ;  /* 0x0000000000007941 */ /* 0x000fea0003800200 */
.L_x_20975:
[----:B------:R-:W-:Y:S01]  /*e610*/  I2FP.F32.U32 R140, R140 ;  /* 0x0000008c008c7245 */ /* 0x000fe20000201000 */
[----:B------:R-:W-:Y:S01]  /*e620*/  HADD2.F32 R141, -RZ, R144.H1_H1 ;  /* 0x30000090ff8d7230 */ /* 0x000fe20000004100 */
        /* <DEDUP_REMOVED lines=22> */
.L_x_20982:
        /* <DEDUP_REMOVED lines=13> */
.L_x_20984:
[----:B------:R-:W-:Y:S05]  /*e860*/  BSYNC.RECONVERGENT B1 ;  /* 0x0000000000017941 */ /* 0x000fea0003800200 */
.L_x_20983:
        /* <DEDUP_REMOVED lines=42> */
.L_x_20981:
[----:B------:R-:W-:Y:S05]  /*eb10*/  BSYNC.RECONVERGENT B0 ;  /* 0x0000000000007941 */ /* 0x000fea0003800200 */
.L_x_20980:
        /* <DEDUP_REMOVED lines=22> */
.L_x_20987:
        /* <DEDUP_REMOVED lines=13> */
.L_x_20989:
[----:B------:R-:W-:Y:S05]  /*ed50*/  BSYNC.RECONVERGENT B1 ;  /* 0x0000000000017941 */ /* 0x000fea0003800200 */
.L_x_20988:
        /* <DEDUP_REMOVED lines=42> */
.L_x_20986:
[----:B------:R-:W-:Y:S05]  /*f000*/  BSYNC.RECONVERGENT B0 ;  /* 0x0000000000007941 */ /* 0x000fea0003800200 */
.L_x_20985:
        /* <DEDUP_REMOVED lines=22> */
.L_x_20992:
        /* <DEDUP_REMOVED lines=13> */
.L_x_20994:
[----:B------:R-:W-:Y:S05]  /*f240*/  BSYNC.RECONVERGENT B1 ;  /* 0x0000000000017941 */ /* 0x000fea0003800200 */
.L_x_20993:
        /* <DEDUP_REMOVED lines=42> */
.L_x_20991:
[----:B------:R-:W-:Y:S05]  /*f4f0*/  BSYNC.RECONVERGENT B0 ;  /* 0x0000000000007941 */ /* 0x000fea0003800200 */
.L_x_20990:
        /* <DEDUP_REMOVED lines=22> */
.L_x_20997:
        /* <DEDUP_REMOVED lines=13> */
.L_x_20999:
[----:B------:R-:W-:Y:S05]  /*f730*/  BSYNC.RECONVERGENT B1 ;  /* 0x0000000000017941 */ /* 0x000fea0003800200 */
.L_x_20998:
        /* <DEDUP_REMOVED lines=42> */
.L_x_20996:
[----:B------:R-:W-:Y:S05]  /*f9e0*/  BSYNC.RECONVERGENT B0 ;  /* 0x0000000000007941 */ /* 0x000fea0003800200 */
.L_x_20995:
        /* <DEDUP_REMOVED lines=22> */
.L_x_21002:
        /* <DEDUP_REMOVED lines=13> */
.L_x_21004:
[----:B------:R-:W-:Y:S05]  /*fc20*/  BSYNC.RECONVERGENT B1 ;  /* 0x0000000000017941 */ /* 0x000fea0003800200 */
.L_x_21003:
        /* <DEDUP_REMOVED lines=42> */
.L_x_21001:
[----:B------:R-:W-:Y:S05]  /*fed0*/  BSYNC.RECONVERGENT B0 ;  /* 0x0000000000007941 */ /* 0x000fea0003800200 */
.L_x_21000:
        /* <DEDUP_REMOVED lines=22> */
.L_x_21007:
        /* <DEDUP_REMOVED lines=15> */
.L_x_21009:
[----:B------:R-:W-:Y:S05]  /*10130*/  BSYNC.RECONVERGENT B1 ;  /* 0x0000000000017941 */ /* 0x000fea0003800200 */
.L_x_21008:
        /* <DEDUP_REMOVED lines=42> */
.L_x_21006:
[----:B------:R-:W-:Y:S05]  /*103e0*/  BSYNC.RECONVERGENT B0 ;  /* 0x0000000000007941 */ /* 0x000fea0003800200 */
.L_x_21005:
        /* <DEDUP_REMOVED lines=10> */
[----:B------:R-:W-:-:S03]  /*10490*/  PLOP3.LUT P6, PT, P6, PT, PT, 0x8, 0x80 ;  /* 0x000000000080781c */ /* 0x000fc600037ce170 */
[----:B------:R-:W-:-:S05]  /*104a0*/  FMUL.FTZ R164, R164, R55 ;  /* 0x00000037a4a47220 */ /* 0x000fca0000410000 */
[----:B------:R-:W-:-:S07]  /*104b0*/  F2FP.F16.F32.PACK_AB R143, R164, R163 ;  /* 0x000000a3a48f723e */ /* 0x000fce00000000ff */
.L_x_20969:
[----:B------:R-:W0:Y:S01]  /*104c0*/  @P0 LDC.64 R144, c[0x0][0x3a0] ;  /* 0x0000e800ff900b82 */ /* 0x000e220000000a00 */
[----:B------:R-:W-:Y:S01]  /*104d0*/  SEL R178, RZ, 0x10000, !P5 ;  /* 0x00010000ffb27807 */ /* 0x000fe20006800000 */
[----:B------:R-:W-:Y:S01]  /*104e0*/  IMAD.WIDE.U32 R182, R156, 0x8, R168 ;  /* 0x000000089cb67825 */ /* 0x000fe200078e00a8 */
[----:B------:R-:W-:Y:S02]  /*104f0*/  LOP3.LUT P5, RZ, R16, 0x2, RZ, 0xc0, !PT ;  /* 0x0000000210ff7812 */ /* 0x000fe400078ac0ff */
[----:B------:R-:W-:Y:S02]  /*10500*/  SEL R165, RZ, 0x1000000, !P2 ;  /* 0x01000000ffa57807 */ /* 0x000fe40005000000 */
[----:B------:R-:W-:Y:S02]  /*10510*/  SEL R147, RZ, 0x10000, !P1 ;  /* 0x00010000ff937807 */ /* 0x000fe40004800000 */
[----:B------:R-:W-:Y:S02]  /*10520*/  SEL R146, RZ, 0x100, !P5 ;  /* 0x00000100ff927807 */ /* 0x000fe40006800000 */
[----:B------:R-:W-:-:S02]  /*10530*/  SEL R180, RZ, 0x1000000, !P6 ;  /* 0x01000000ffb47807 */ /* 0x000fc40007000000 */
[----:B------:R-:W-:Y:S02]  /*10540*/  SEL R179, RZ, 0x100, !P4 ;  /* 0x00000100ffb37807 */ /* 0x000fe40006000000 */
[----:B------:R-:W-:Y:S02]  /*10550*/  LOP3.LUT P6, RZ, R16, 0x4, RZ, 0xc0, !PT ;  /* 0x0000000410ff7812 */ /* 0x000fe400078cc0ff */
[----:B------:R-:W-:Y:S02]  /*10560*/  LOP3.LUT R146, R146, R165, R147, 0xfe, !PT ;  /* 0x000000a592927212 */ /* 0x000fe400078efe93 */
[----:B------:R-:W-:Y:S01]  /*10570*/  LOP3.LUT R179, R179, R180, R178, 0xfe, !PT ;  /* 0x000000b4b3b37212 */ /* 0x000fe200078efeb2 */
[----:B------:R-:W-:Y:S01]  /*10580*/  IMAD.WIDE.U32 R180, R156, 0x10, R170 ;  /* 0x000000109cb47825 */ /* 0x000fe200078e00aa */
[----:B------:R-:W-:Y:S02]  /*10590*/  IADD3 R165, PT, PT, R18, 0x60, RZ ;  /* 0x0000006012a57810 */ /* 0x000fe40007ffe0ff */
[----:B------:R-:W-:-:S02]  /*105a0*/  SEL R178, RZ, 0x1, !P3 ;  /* 0x00000001ffb27807 */ /* 0x000fc40005800000 */
        /* <DEDUP_REMOVED lines=26> */
.L_x_21013:
        /* <DEDUP_REMOVED lines=13> */
.L_x_21015:
[----:B------:R-:W-:Y:S05]  /*10820*/  BSYNC.RECONVERGENT B1 ;  /* 0x0000000000017941 */ /* 0x000fea0003800200 */
.L_x_21014:
        /* <DEDUP_REMOVED lines=39> */
[----:B------:R-:W-:Y:S01]  /*10aa0*/  IMAD.MOV.U32 R143, RZ, RZ, RZ ;  /* 0x000000ffff8f7224 */ /* 0x000fe200078e00ff */
[----:B------:R-:W-:Y:S01]  /*10ab0*/  LOP3.LUT R175, R12, R140, R173, 0x96, !PT ;  /* 0x0000008c0caf7212 */ /* 0x000fe200078e96ad */
[----:B------:R-:W-:-:S07]  /*10ac0*/  IMAD.MOV.U32 R140, RZ, RZ, R172 ;  /* 0x000000ffff8c7224 */ /* 0x000fce00078e00ac */
.L_x_21012:
[----:B------:R-:W-:Y:S05]  /*10ad0*/  BSYNC.RECONVERGENT B0 ;  /* 0x0000000000007941 */ /* 0x000fea0003800200 */
.L_x_21011:
        /* <DEDUP_REMOVED lines=25> */
.L_x_21018:
        /* <DEDUP_REMOVED lines=13> */
.L_x_21020:
[----:B------:R-:W-:Y:S05]  /*10d40*/  BSYNC.RECONVERGENT B1 ;  /* 0x0000000000017941 */ /* 0x000fea0003800200 */
.L_x_21019:
        /* <DEDUP_REMOVED lines=42> */
.L_x_21017:
[----:B------:R-:W-:Y:S05]  /*10ff0*/  BSYNC.RECONVERGENT B0 ;  /* 0x0000000000007941 */ /* 0x000fea0003800200 */
.L_x_21016:
        /* <DEDUP_REMOVED lines=23> */
.L_x_21023:
        /* <DEDUP_REMOVED lines=13> */
.L_x_21025:
[----:B------:R-:W-:Y:S05]  /*11240*/  BSYNC.RECONVERGENT B1 ;  /* 0x0000000000017941 */ /* 0x000fea0003800200 */
.L_x_21024:
        /* <DEDUP_REMOVED lines=43> */
.L_x_21022:
[----:B------:R-:W-:Y:S05]  /*11500*/  BSYNC.RECONVERGENT B0 ;  /* 0x0000000000007941 */ /* 0x000fea0003800200 */
.L_x_21021:
        /* <DEDUP_REMOVED lines=23> */
.L_x_21028:
        /* <DEDUP_REMOVED lines=13> */
.L_x_21030:
[----:B------:R-:W-:Y:S05]  /*11750*/  BSYNC.RECONVERGENT B1 ;  /* 0x0000000000017941 */ /* 0x000fea0003800200 */
.L_x_21029:
        /* <DEDUP_REMOVED lines=43> */
.L_x_21027:
[----:B------:R-:W-:Y:S05]  /*11a10*/  BSYNC.RECONVERGENT B0 ;  /* 0x0000000000007941 */ /* 0x000fea0003800200 */
.L_x_21026:
        /* <DEDUP_REMOVED lines=23> */
.L_x_21033:
        /* <DEDUP_REMOVED lines=13> */
.L_x_21035:
[----:B------:R-:W-:Y:S05]  /*11c60*/  BSYNC.RECONVERGENT B1 ;  /* 0x0000000000017941 */ /* 0x000fea0003800200 */
.L_x_21034:
        /* <DEDUP_REMOVED lines=42> */
.L_x_21032:
[----:B------:R-:W-:Y:S05]  /*11f10*/  BSYNC.RECONVERGENT B0 ;  /* 0x0000000000007941 */ /* 0x000fea0003800200 */
.L_x_21031:
        /* <DEDUP_REMOVED lines=23> */
.L_x_21038:
        /* <DEDUP_REMOVED lines=13> */
.L_x_21040:
[----:B------:R-:W-:Y:S05]  /*12160*/  BSYNC.RECONVERGENT B1 ;  /* 0x0000000000017941 */ /* 0x000fea0003800200 */
.L_x_21039:
        /* <DEDUP_REMOVED lines=43> */
.L_x_21037:
[----:B------:R-:W-:Y:S05]  /*12420*/  BSYNC.RECONVERGENT B0 ;  /* 0x0000000000007941 */ /* 0x000fea0003800200 */
.L_x_21036:
        /* <DEDUP_REMOVED lines=23> */
.L_x_21043:
        /* <DEDUP_REMOVED lines=13> */
.L_x_21045:
[----:B------:R-:W-:Y:S05]  /*12670*/  BSYNC.RECONVERGENT B1 ;  /* 0x0000000000017941 */ /* 0x000fea0003800200 */
.L_x_21044:
        /* <DEDUP_REMOVED lines=42> */
.L_x_21042:
[----:B------:R-:W-:Y:S05]  /*12920*/  BSYNC.RECONVERGENT B0 ;  /* 0x0000000000007941 */ /* 0x000fea0003800200 */
.L_x_21041:
        /* <DEDUP_REMOVED lines=23> */
.L_x_21048:
        /* <DEDUP_REMOVED lines=15> */
.L_x_21050:
[----:B------:R-:W-:Y:S05]  /*12b90*/  BSYNC.RECONVERGENT B1 ;  /* 0x0000000000017941 */ /* 0x000fea0003800200 */
.L_x_21049:
        /* <DEDUP_REMOVED lines=42> */
.L_x_21047:
[----:B------:R-:W-:Y:S05]  /*12e40*/  BSYNC.RECONVERGENT B0 ;  /* 0x0000000000007941 */ /* 0x000fea0003800200 */
.L_x_21046:
[----:B------:R-:W-:Y:S01]  /*12e50*/  I2FP.F32.U32 R26, R172 ;  /* 0x000000ac001a7245 */ /* 0x000fe20000201000 */
[----:B------:R-:W-:Y:S02]  /*12e60*/  HADD2.F32 R147, -RZ, R147.H1_H1 ;  /* 0x30000093ff937230 */ /* 0x000fe40000004100 */
        /* <DEDUP_REMOVED lines=13> */
.L_x_21010:
        /* <DEDUP_REMOVED lines=16> */
.L_x_21054:
        /* <DEDUP_REMOVED lines=13> */
.L_x_21056:
[----:B------:R-:W-:Y:S05]  /*13110*/  BSYNC.RECONVERGENT B1 ;  /* 0x0000000000017941 */ /* 0x000fea0003800200 */
.L_x_21055:
        /* <DEDUP_REMOVED lines=42> */
.L_x_21053:
[----:B------:R-:W-:Y:S05]  /*133c0*/  BSYNC.RECONVERGENT B0 ;  /* 0x0000000000007941 */ /* 0x000fea0003800200 */
.L_x_21052:
        /* <DEDUP_REMOVED lines=24> */
.L_x_21059:
        /* <DEDUP_REMOVED lines=13> */
.L_x_21061:
[----:B------:R-:W-:Y:S05]  /*13620*/  BSYNC.RECONVERGENT B1 ;  /* 0x0000000000017941 */ /* 0x000fea0003800200 */
.L_x_21060:
        /* <DEDUP_REMOVED lines=42> */
.L_x_21058:
[----:B------:R-:W-:Y:S05]  /*138d0*/  BSYNC.RECONVERGENT B0 ;  /* 0x0000000000007941 */ /* 0x000fea0003800200 */
.L_x_21057:
        /* <DEDUP_REMOVED lines=22> */
.L_x_21064:
        /* <DEDUP_REMOVED lines=13> */
.L_x_21066:
[----:B------:R-:W-:Y:S05]  /*13b10*/  BSYNC.RECONVERGENT B1 ;  /* 0x0000000000017941 */ /* 0x000fea0003800200 */
.L_x_21065:
        /* <DEDUP_REMOVED lines=43> */
.L_x_21063:
[----:B------:R-:W-:Y:S05]  /*13dd0*/  BSYNC.RECONVERGENT B0 ;  /* 0x0000000000007941 */ /* 0x000fea0003800200 */
.L_x_21062:
        /* <DEDUP_REMOVED lines=22> */
.L_x_21069:
        /* <DEDUP_REMOVED lines=13> */
.L_x_21071:
[----:B------:R-:W-:Y:S05]  /*14010*/  BSYNC.RECONVERGENT B1 ;  /* 0x0000000000017941 */ /* 0x000fea0003800200 */
.L_x_21070:
        /* <DEDUP_REMOVED lines=43> */
.L_x_21068:
[----:B------:R-:W-:Y:S05]  /*142d0*/  BSYNC.RECONVERGENT B0 ;  /* 0x0000000000007941 */ /* 0x000fea0003800200 */
.L_x_21067:
        /* <DEDUP_REMOVED lines=22> */
.L_x_21074:
        /* <DEDUP_REMOVED lines=13> */
.L_x_21076:
[----:B------:R-:W-:Y:S05]  /*14510*/  BSYNC.RECONVERGENT B1 ;  /* 0x0000000000017941 */ /* 0x000fea0003800200 */
.L_x_21075:
        /* <DEDUP_REMOVED lines=42> */
.L_x_21073:
[----:B------:R-:W-:Y:S05]  /*147c0*/  BSYNC.RECONVERGENT B0 ;  /* 0x0000000000007941 */ /* 0x000fea0003800200 */
.L_x_21072:
        /* <DEDUP_REMOVED lines=22> */
.L_x_21079:
        /* <DEDUP_REMOVED lines=13> */
.L_x_21081:
[----:B------:R-:W-:Y:S05]  /*14a00*/  BSYNC.RECONVERGENT B1 ;  /* 0x0000000000017941 */ /* 0x000fea0003800200 */
.L_x_21080:
        /* <DEDUP_REMOVED lines=42> */
.L_x_21078:
[----:B------:R-:W-:Y:S05]  /*14cb0*/  BSYNC.RECONVERGENT B0 ;  /* 0x0000000000007941 */ /* 0x000fea0003800200 */
.L_x_21077:
        /* <DEDUP_REMOVED lines=22> */
.L_x_21084:
        /* <DEDUP_REMOVED lines=13> */
.L_x_21086:
[----:B------:R-:W-:Y:S05]  /*14ef0*/  BSYNC.RECONVERGENT B1 ;  /* 0x0000000000017941 */ /* 0x000fea0003800200 */
.L_x_21085:
        /* <DEDUP_REMOVED lines=42> */
.L_x_21083:
[----:B------:R-:W-:Y:S05]  /*151a0*/  BSYNC.RECONVERGENT B0 ;  /* 0x0000000000007941 */ /* 0x000fea0003800200 */
.L_x_21082:
        /* <DEDUP_REMOVED lines=22> */
.L_x_21089:
        /* <DEDUP_REMOVED lines=15> */
.L_x_21091:
[----:B------:R-:W-:Y:S05]  /*15400*/  BSYNC.RECONVERGENT B1 ;  /* 0x0000000000017941 */ /* 0x000fea0003800200 */
.L_x_21090:
        /* <DEDUP_REMOVED lines=41> */
[----:B------:R-:W-:-:S07]  /*156a0*/  MOV R140, R28 ;  /* 0x0000001c008c7202 */ /* 0x000fce0000000f00 */
.L_x_21088:
[----:B------:R-:W-:Y:S05]  /*156b0*/  BSYNC.RECONVERGENT B0 ;  /* 0x0000000000007941 */ /* 0x000fea0003800200 */
.L_x_21087:
        /* <DEDUP_REMOVED lines=13> */
.L_x_21051:
        /* <DEDUP_REMOVED lines=17> */
[----:B------:R-:W-:Y:S02]  /*158a0*/  SEL R34, RZ, 0x1, !P3 ;  /* 0x00000001ff227807 */ /* 0x000fe40005800000 */
[----:B------:R-:W-:Y:S01]  /*158b0*/  LOP3.LUT R33, R33, R31, R32, 0xfe, !PT ;  /* 0x0000001f21217212 */ /* 0x000fe200078efe20 */
[----:B------:R-:W-:Y:S01]  /*158c0*/  FADD.FTZ R30, R29, R36 ;  /* 0x000000241d1e7221 */ /* 0x000fe20000010000 */
[----:B------:R-:W-:-:S02]  /*158d0*/  LOP3.LUT R31, R35, R34, RZ, 0xfc, !PT ;  /* 0x00000022231f7212 */ /* 0x000fc400078efcff */
        /* <DEDUP_REMOVED lines=116> */
.L_x_21105:
[----:B------:R-:W-:Y:S01]  /*16020*/  FMUL.FTZ R17, R27, R27 ;  /* 0x0000001b1b117220 */ /* 0x000fe20000410000 */
        /* <DEDUP_REMOVED lines=47> */
[----:B-1----:R-:W-:Y:S01]  /*16320*/  IMAD.WIDE.U32 R18, R18, 0x10, R24 ;  /* 0x0000001012127825 */ /* 0x002fe200078e0018 */
[----:B------:R-:W-:-:S03]  /*16330*/  F2FP.F16.F32.PACK_AB R22, R22, R21 ;  /* 0x000000151616723e */ /* 0x000fc600000000ff */
[C---:B------:R-:W-:Y:S01]  /*16340*/  FMUL.FTZ R21, R17.reuse, R26 ;  /* 0x0000001a11157220 */ /* 0x040fe20000410000 */
[----:B------:R-:W-:Y:S01]  /*16350*/  FMUL.FTZ R33, R17, R170 ;  /* 0x000000aa11217220 */ /* 0x000fe20000410000 */
[----:B------:R-:W-:-:S04]  /*16360*/  IMAD.WIDE.U32 R28, R39, 0x10, R24 ;  /* 0x00000010271c7825 */ /* 0x000fc800078e0018 */
[C---:B------:R-:W-:Y:S01]  /*16370*/  FMUL.FTZ R152, R17.reuse, R152 ;  /* 0x0000009811987220 */ /* 0x040fe20000410000 */
[C---:B------:R-:W-:Y:S01]  /*16380*/  FMUL.FTZ R37, R17.reuse, R154 ;  /* 0x0000009a11257220 */ /* 0x040fe20000410000 */
[----:B------:R-:W-:Y:S01]  /*16390*/  FMUL.FTZ R35, R17, R172 ;  /* 0x000000ac11237220 */ /* 0x000fe20000410000 */
[----:B------:R-:W-:-:S04]  /*163a0*/  IMAD.WIDE.U32 R156, R156, 0x10, R24 ;  /* 0x000000109c9c7825 */ /* 0x000fc800078e0018 */
[----:B------:R-:W-:Y:S01]  /*163b0*/  FMUL.FTZ R178, R17, R178 ;  /* 0x000000b211b27220 */ /* 0x000fe20000410000 */
[----:B------:R-:W-:Y:S01]  /*163c0*/  FFMA.FTZ R33, R33, R130, R98 ;  /* 0x0000008221217223 */ /* 0x000fe20000010062 */
[----:B0-----:R-:W-:Y:S01]  /*163d0*/  FMUL.FTZ R27, R17, R32 ;  /* 0x00000020111b7220 */ /* 0x001fe20000410000 */
[----:B------:R-:W-:-:S04]  /*163e0*/  IMAD.WIDE.U32 R30, R165, 0x10, R24 ;  /* 0x00000010a51e7825 */ /* 0x000fc800078e0018 */
[----:B------:R-:W-:Y:S01]  /*163f0*/  FMUL.FTZ R24, R17, R20 ;  /* 0x0000001411187220 */ /* 0x000fe20000410000 */
[----:B------:R-:W-:Y:S01]  /*16400*/  FFMA.FTZ R20, R21, R136, R104 ;  /* 0x0000008815147223 */ /* 0x000fe20000010068 */
[----:B------:R-:W-:Y:S01]  /*16410*/  FFMA.FTZ R21, R27, R138, R106 ;  /* 0x0000008a1b157223 */ /* 0x000fe2000001006a */
[----:B------:R-:W-:Y:S01]  /*16420*/  FFMA.FTZ R152, R152, R131, R99 ;  /* 0x0000008398987223 */ /* 0x000fe20000010063 */
[----:B------:R-:W-:Y:S01]  /*16430*/  FFMA.FTZ R25, R24, R137, R105 ;  /* 0x0000008918197223 */ /* 0x000fe20000010069 */
[----:B------:R-:W-:Y:S01]  /*16440*/  FFMA.FTZ R27, R37, R126, R94 ;  /* 0x0000007e251b7223 */ /* 0x000fe2000001005e */
[----:B------:R-:W-:Y:S01]  /*16450*/  FFMA.FTZ R26, R35, R124, R92 ;  /* 0x0000007c231a7223 */ /* 0x000fe2000001005c */
[----:B------:R-:W0:Y:S01]  /*16460*/  @!P0 LDC.64 R36, c[0x0][0x3c8] ;  /* 0x0000f200ff248b82 */ /* 0x000e220000000a00 */
[C---:B------:R-:W-:Y:S01]  /*16470*/  FMUL.FTZ R23, R17.reuse, R168 ;  /* 0x000000a811177220 */ /* 0x040fe20000410000 */
[----:B------:R-:W-:Y:S01]  /*16480*/  FMUL.FTZ R38, R17, R38 ;  /* 0x0000002611267220 */ /* 0x000fe20000410000 */
[----:B------:R-:W-:Y:S01]  /*16490*/  FFMA.FTZ R35, R178, R125, R93 ;  /* 0x0000007db2237223 */ /* 0x000fe2000001005d */
[----:B------:R-:W-:Y:S01]  /*164a0*/  F2FP.F16.F32.PACK_AB R20, R25, R20 ;  /* 0x000000141914723e */ /* 0x000fe200000000ff */
[C---:B------:R-:W-:Y:S01]  /*164b0*/  FMUL.FTZ R34, R17.reuse, R34 ;  /* 0x0000002211227220 */ /* 0x040fe20000410000 */
[----:B------:R-:W-:Y:S01]  /*164c0*/  F2FP.F16.F32.PACK_AB R25, R152, R33 ;  /* 0x000000219819723e */ /* 0x000fe200000000ff */
[C---:B------:R-:W-:Y:S01]  /*164d0*/  FMUL.FTZ R33, R17.reuse, R148 ;  /* 0x0000009411217220 */ /* 0x040fe20000410000 */
[----:B------:R-:W-:Y:S01]  /*164e0*/  FMUL.FTZ R150, R17, R150 ;  /* 0x0000009611967220 */ /* 0x000fe20000410000 */
[----:B------:R-:W-:Y:S01]  /*164f0*/  FFMA.FTZ R23, R23, R134, R102 ;  /* 0x0000008617177223 */ /* 0x000fe20000010066 */
[----:B------:R-:W-:Y:S01]  /*16500*/  FFMA.FTZ R38, R38, R135, R103 ;  /* 0x0000008726267223 */ /* 0x000fe20000010067 */
[----:B------:R-:W-:Y:S01]  /*16510*/  F2FP.F16.F32.PACK_AB R26, R35, R26 ;  /* 0x0000001a231a723e */ /* 0x000fe200000000ff */
[----:B------:R-:W-:Y:S01]  /*16520*/  FFMA.FTZ R34, R34, R139, R107 ;  /* 0x0000008b22227223 */ /* 0x000fe2000001006b */
[C---:B------:R-:W-:Y:S01]  /*16530*/  FMUL.FTZ R35, R17.reuse, R184 ;  /* 0x000000b811237220 */ /* 0x040fe20000410000 */
[C---:B------:R-:W-:Y:S01]  /*16540*/  FMUL.FTZ R39, R17.reuse, R186 ;  /* 0x000000ba11277220 */ /* 0x040fe20000410000 */
[C---:B------:R-:W-:Y:S01]  /*16550*/  FMUL.FTZ R158, R17.reuse, R158 ;  /* 0x0000009e119e7220 */ /* 0x040fe20000410000 */
[----:B------:R-:W-:Y:S01]  /*16560*/  FMUL.FTZ R143, R17, R190 ;  /* 0x000000be118f7220 */ /* 0x000fe20000410000 */
[----:B------:R-:W-:Y:S01]  /*16570*/  FFMA.FTZ R24, R33, R128, R96 ;  /* 0x0000008021187223 */ /* 0x000fe20000010060 */
[C---:B------:R-:W-:Y:S01]  /*16580*/  FMUL.FTZ R141, R17.reuse, R188 ;  /* 0x000000bc118d7220 */ /* 0x040fe20000410000 */
[----:B------:R-:W-:Y:S01]  /*16590*/  FMUL.FTZ R162, R17, R162 ;  /* 0x000000a211a27220 */ /* 0x000fe20000410000 */
[----:B------:R-:W-:Y:S01]  /*165a0*/  FFMA.FTZ R33, R150, R129, R97 ;  /* 0x0000008196217223 */ /* 0x000fe20000010061 */
[----:B------:R-:W-:Y:S01]  /*165b0*/  F2FP.F16.F32.PACK_AB R23, R38, R23 ;  /* 0x000000172617723e */ /* 0x000fe200000000ff */
[----:B------:R-:W1:Y:S01]  /*165c0*/  LDC.64 R150, c[0x0][0x380] ;  /* 0x0000e000ff967b82 */ /* 0x000e620000000a00 */
[----:B------:R-:W-:Y:S01]  /*165d0*/  FFMA.FTZ R32, R35, R120, R88 ;  /* 0x0000007823207223 */ /* 0x000fe20000010058 */
[----:B------:R-:W-:Y:S01]  /*165e0*/  FFMA.FTZ R38, R39, R122, R90 ;  /* 0x0000007a27267223 */ /* 0x000fe2000001005a */
[----:B------:R-:W-:Y:S01]  /*165f0*/  F2FP.F16.F32.PACK_AB R21, R34, R21 ;  /* 0x000000152215723e */ /* 0x000fe200000000ff */
[----:B------:R-:W-:Y:S01]  /*16600*/  FMUL.FTZ R160, R17, R160 ;  /* 0x000000a011a07220 */ /* 0x000fe20000410000 */
[----:B------:R-:W-:Y:S01]  /*16610*/  FFMA.FTZ R35, R143, R118, R86 ;  /* 0x000000768f237223 */ /* 0x000fe20000010056 */
        /* <DEDUP_REMOVED lines=44> */
.L_x_21092:
        /* <DEDUP_REMOVED lines=8> */
.L_x_21095:
[----:B------:R-:W-:Y:S05]  /*16960*/  BSYNC B0 ;  /* 0x0000000000007941 */ /* 0x000fea0003800000 */
.L_x_21094:
        /* <DEDUP_REMOVED lines=9> */
.L_x_21096:
        /* <DEDUP_REMOVED lines=8> */
.L_x_21097:
[----:B------:R-:W-:Y:S02]  /*16a80*/  IMAD.MOV.U32 R35, RZ, RZ, 0x8 ;  /* 0x00000008ff237424 */ /* 0x000fe400078e00ff */
[----:B------:R-:W-:-:S04]  /*16a90*/  IMAD.MOV.U32 R17, RZ, RZ, R32 ;  /* 0x000000ffff117224 */ /* 0x000fc800078e0020 */
[----:B------:R-:W-:-:S05]  /*16aa0*/  FADD.FTZ R30, R26, R17 ;  /* 0x000000111a1e7221 */ /* 0x000fca0000010000 */
[----:B------:R-:W-:-:S07]  /*16ab0*/  MOV R34, R30 ;  /* 0x0000001e00227202 */ /* 0x000fce0000000f00 */
[----:B------:R-:W-:Y:S05]  /*16ac0*/  WARPSYNC.COLLECTIVE R33, `(.L_x_21098) ;  /* 0x0000000021087348 */ /* 0x000fea0003c00000 */
[----:B------:R0:W1:Y:S02]  /*16ad0*/  SHFL.BFLY P1, R32, R34, R35, R168 ;  /* 0x0c00002322207389 */ /* 0x00006400000200a8 */
[----:B01----:R-:W-:Y:S05]  /*16ae0*/  ENDCOLLECTIVE ;  /* 0x000000000000791b */ /* 0x003fea0003800000 */
.L_x_21098:
[----:B------:R-:W-:Y:S01]  /*16af0*/  HFMA2 R35, -RZ, RZ, 0, 9.5367431640625e-07 ;  /* 0x00000010ff237431 */ /* 0x000fe200000001ff */
[----:B------:R-:W-:-:S05]  /*16b00*/  MOV R17, R32 ;  /* 0x0000002000117202 */ /* 0x000fca0000000f00 */
[----:B------:R-:W-:-:S04]  /*16b10*/  FADD.FTZ R31, R30, R17 ;  /* 0x000000111e1f7221 */ /* 0x000fc80000010000 */
[----:B------:R-:W-:-:S07]  /*16b20*/  IMAD.MOV.U32 R34, RZ, RZ, R31 ;  /* 0x000000ffff227224 */ /* 0x000fce00078e001f */
[----:B------:R-:W-:Y:S05]  /*16b30*/  WARPSYNC.COLLECTIVE R33, `(.L_x_21099) ;  /* 0x0000000021087348 */ /* 0x000fea0003c00000 */
[----:B------:R0:W1:Y:S02]  /*16b40*/  SHFL.BFLY P1, R32, R34, R35, R168 ;  /* 0x0c00002322207389 */ /* 0x00006400000200a8 */
[----:B01----:R-:W-:Y:S05]  /*16b50*/  ENDCOLLECTIVE ;  /* 0x000000000000791b */ /* 0x003fea0003800000 */
.L_x_21099:
        /* <DEDUP_REMOVED lines=71> */
.L_x_21100:
[----:B------:R-:W-:Y:S02]  /*16fd0*/  IMAD.MOV.U32 R35, RZ, RZ, 0x2 ;  /* 0x00000002ff237424 */ /* 0x000fe400078e00ff */
[----:B------:R-:W-:-:S04]  /*16fe0*/  IMAD.MOV.U32 R26, RZ, RZ, R32 ;  /* 0x000000ffff1a7224 */ /* 0x000fc800078e0020 */
[----:B------:R-:W-:-:S05]  /*16ff0*/  FADD.FTZ R26, R17, R26 ;  /* 0x0000001a111a7221 */ /* 0x000fca0000010000 */
[----:B------:R-:W-:-:S07]  /*17000*/  MOV R34, R26 ;  /* 0x0000001a00227202 */ /* 0x000fce0000000f00 */
[----:B------:R-:W-:Y:S05]  /*17010*/  WARPSYNC.COLLECTIVE R33, `(.L_x_21101) ;  /* 0x0000000021087348 */ /* 0x000fea0003c00000 */
[----:B------:R0:W1:Y:S02]  /*17020*/  SHFL.BFLY P1, R32, R34, R35, R168 ;  /* 0x0c00002322207389 */ /* 0x00006400000200a8 */
[----:B01----:R-:W-:Y:S05]  /*17030*/  ENDCOLLECTIVE ;  /* 0x000000000000791b */ /* 0x003fea0003800000 */
.L_x_21101:
[----:B------:R-:W-:Y:S01]  /*17040*/  HFMA2 R35, -RZ, RZ, 0, 2.384185791015625e-07 ;  /* 0x00000004ff237431 */ /* 0x000fe200000001ff */
[----:B------:R-:W-:-:S05]  /*17050*/  MOV R25, R32 ;  /* 0x0000002000197202 */ /* 0x000fca0000000f00 */
[----:B------:R-:W-:-:S04]  /*17060*/  FADD.FTZ R25, R26, R25 ;  /* 0x000000191a197221 */ /* 0x000fc80000010000 */
[----:B------:R-:W-:-:S07]  /*17070*/  IMAD.MOV.U32 R34, RZ, RZ, R25 ;  /* 0x000000ffff227224 */ /* 0x000fce00078e0019 */
[----:B------:R-:W-:Y:S05]  /*17080*/  WARPSYNC.COLLECTIVE R33, `(.L_x_21102) ;  /* 0x0000000021087348 */ /* 0x000fea0003c00000 */
[----:B------:R0:W1:Y:S02]  /*17090*/  SHFL.BFLY P1, R32, R34, R35, R168 ;  /* 0x0c00002322207389 */ /* 0x00006400000200a8 */
[----:B01----:R-:W-:Y:S05]  /*170a0*/  ENDCOLLECTIVE ;  /* 0x000000000000791b */ /* 0x003fea0003800000 */
.L_x_21102:
[----:B------:R-:W-:Y:S02]  /*170b0*/  IMAD.MOV.U32 R35, RZ, RZ, 0x8 ;  /* 0x00000008ff237424 */ /* 0x000fe400078e00ff */
[----:B------:R-:W-:-:S04]  /*170c0*/  IMAD.MOV.U32 R30, RZ, RZ, R32 ;  /* 0x000000ffff1e7224 */ /* 0x000fc800078e0020 */
[----:B------:R-:W-:-:S05]  /*170d0*/  FADD.FTZ R30, R25, R30 ;  /* 0x0000001e191e7221 */ /* 0x000fca0000010000 */
[----:B------:R-:W-:-:S07]  /*170e0*/  MOV R34, R30 ;  /* 0x0000001e00227202 */ /* 0x000fce0000000f00 */
[----:B------:R-:W-:Y:S05]  /*170f0*/  WARPSYNC.COLLECTIVE R33, `(.L_x_21103) ;  /* 0x0000000021087348 */ /* 0x000fea0003c00000 */
[----:B------:R0:W1:Y:S02]  /*17100*/  SHFL.BFLY P1, R32, R34, R35, R168 ;  /* 0x0c00002322207389 */ /* 0x00006400000200a8 */
[----:B01----:R-:W-:Y:S05]  /*17110*/  ENDCOLLECTIVE ;  /* 0x000000000000791b */ /* 0x003fea0003800000 */
.L_x_21103:
[----:B------:R-:W-:Y:S01]  /*17120*/  HFMA2 R35, -RZ, RZ, 0, 9.5367431640625e-07 ;  /* 0x00000010ff237431 */ /* 0x000fe200000001ff */
[----:B------:R-:W-:-:S05]  /*17130*/  MOV R29, R32 ;  /* 0x00000020001d7202 */ /* 0x000fca0000000f00 */
[----:B------:R-:W-:-:S04]  /*17140*/  FADD.FTZ R29, R30, R29 ;  /* 0x0000001d1e1d7221 */ /* 0x000fc80000010000 */
[----:B------:R-:W-:-:S07]  /*17150*/  IMAD.MOV.U32 R34, RZ, RZ, R29 ;  /* 0x000000ffff227224 */ /* 0x000fce00078e001d */
[----:B------:R-:W-:Y:S05]  /*17160*/  WARPSYNC.COLLECTIVE R33, `(.L_x_21104) ;  /* 0x0000000021087348 */ /* 0x000fea0003c00000 */
[----:B------:R0:W1:Y:S02]  /*17170*/  SHFL.BFLY P1, R32, R34, R35, R168 ;  /* 0x0c00002322207389 */ /* 0x00006400000200a8 */
[----:B01----:R-:W-:Y:S05]  /*17180*/  ENDCOLLECTIVE ;  /* 0x000000000000791b */ /* 0x003fea0003800000 */
.L_x_21104:
[----:B------:R-:W-:Y:S05]  /*17190*/  BRA `(.L_x_21105) ;  /* 0xffffffec00a07947 */ /* 0x000fea000383ffff */
.L_x_21106:
        /* <DEDUP_REMOVED lines=14> */
.L_x_37321:


//--------------------- .text._ZN10layer_norm13ln_fwd_kernelINS_13Kernel_traitsIf6__halfS2_S2_fjLj1024ELj1ELj4ELj1ELj16ENS_18Kernel_traits_baseILj1024EfS2_S2_S2_fjLj128EEEEELb1ELb1ELb1ELb0EEEvNS_9FwdParamsE --------------------------
	.section	.text._ZN10layer_norm13ln_fwd_kernelINS_13Kernel_traitsIf6__halfS2_S2_fjLj1024ELj1ELj4ELj1ELj16ENS_18Kernel_traits_baseILj1024EfS2_S2_S2_fjLj128EEEEELb1ELb1ELb1ELb0EEEvNS_9FwdParamsE,"ax",@progbits
	.align	128
        .global         _ZN10layer_norm13ln_fwd_kernelINS_13Kernel_traitsIf6__halfS2_S2_fjLj1024ELj1ELj4ELj1ELj16ENS_18Kernel_traits_baseILj1024EfS2_S2_S2_fjLj128EEEEELb1ELb1ELb1ELb0EEEvNS_9FwdParamsE
        .type           _ZN10layer_norm13ln_fwd_kernelINS_13Kernel_traitsIf6__halfS2_S2_fjLj1024ELj1ELj4ELj1ELj16ENS_18Kernel_traits_baseILj1024EfS2_S2_S2_fjLj128EEEEELb1ELb1ELb1ELb0EEEvNS_9FwdParamsE,@function
        .size           _ZN10layer_norm13ln_fwd_kernelINS_13Kernel_traitsIf6__halfS2_S2_fjLj1024ELj1ELj4ELj1ELj16ENS_18Kernel_traits_baseILj1024EfS2_S2_S2_fjLj128EEEEELb1ELb1ELb1ELb0EEEvNS_9FwdParamsE,(.L_x_37322 - _ZN10layer_norm13ln_fwd_kernelINS_13Kernel_traitsIf6__halfS2_S2_fjLj1024ELj1ELj4ELj1ELj16ENS_18Kernel_traits_baseILj1024EfS2_S2_S2_fjLj128EEEEELb1ELb1ELb1ELb0EEEvNS_9FwdParamsE)
        .other          _ZN10layer_norm13ln_fwd_kernelINS_13Kernel_traitsIf6__halfS2_S2_fjLj1024ELj1ELj4ELj1ELj16ENS_18Kernel_traits_baseILj1024EfS2_S2_S2_fjLj128EEEEELb1ELb1ELb1ELb0EEEvNS_9FwdParamsE,@"STO_CUDA_ENTRY STV_DEFAULT"
_ZN10layer_norm13ln_fwd_kernelINS_13Kernel_traitsIf6__halfS2_S2_fjLj1024ELj1ELj4ELj1ELj16ENS_18Kernel_traits_baseILj1024EfS2_S2_S2_fjLj128EEEEELb1ELb1ELb1ELb0EEEvNS_9FwdParamsE:
.text._ZN10layer_norm13ln_fwd_kernelINS_13Kernel_traitsIf6__halfS2_S2_fjLj1024ELj1ELj4ELj1ELj16ENS_18Kernel_traits_baseILj1024EfS2_S2_S2_fjLj128EEEEELb1ELb1ELb1ELb0EEEvNS_9FwdParamsE:
        /* <DEDUP_REMOVED lines=112> */
.L_x_21108:
        /* <DEDUP_REMOVED lines=55> */
.L_x_21109:
[----:B------:R-:W-:Y:S05]  /*0a70*/  BSYNC.RECONVERGENT B0 ;  /* 0x0000000000007941 */ /* 0x000fea0003800200 */
.L_x_21107:
        /* <DEDUP_REMOVED lines=70> */
.L_x_21591:
        /* <DEDUP_REMOVED lines=26> */
.L_x_21113:
[----:B------:R-:W-:Y:S05]  /*1080*/  BSYNC.RECONVERGENT B1 ;  /* 0x0000000000017941 */ /* 0x000fea0003800200 */
.L_x_21112:
        /* <DEDUP_REMOVED lines=28> */
.L_x_21119:
        /* <DEDUP_REMOVED lines=13> */
.L_x_21121:
[----:B------:R-:W-:Y:S05]  /*1320*/  BSYNC.RECONVERGENT B3 ;  /* 0x0000000000037941 */ /* 0x000fea0003800200 */
.L_x_21120:
        /* <DEDUP_REMOVED lines=56> */
[----:B------:R-:W-:-:S04]  /*16b0*/  IMAD.WIDE.U32 R122, R122, -0x2daee0ad, RZ ;  /* 0xd2511f537a7a7825 */ /* 0x000fc800078e00ff */
[----:B------:R-:W-:Y:S01]  /*16c0*/  IMAD.MOV.U32 R110, RZ, RZ, RZ ;  /* 0x000000ffff6e7224 */ /* 0x000fe200078e00ff */
[----:B------:R-:W-:Y:S01]  /*16d0*/  LOP3.LUT R116, R111, R108, R123, 0x96, !PT ;  /* 0x0000006c6f747212 */ /* 0x000fe200078e967b */
[----:B------:R-:W-:Y:S01]  /*16e0*/  IMAD.MOV.U32 R108, RZ, RZ, R166 ;  /* 0x000000ffff6c7224 */ /* 0x000fe200078e00a6 */
[----:B------:R-:W-:-:S07]  /*16f0*/  MOV R109, R122 ;  /* 0x0000007a006d7202 */ /* 0x000fce0000000f00 */
.L_x_21118:
[----:B------:R-:W-:Y:S05]  /*1700*/  BSYNC.RECONVERGENT B2 ;  /* 0x0000000000027941 */ /* 0x000fea0003800200 */
.L_x_21117:
        /* <DEDUP_REMOVED lines=10> */
[----:B------:R-:W-:-:S07]  /*17b0*/  FFMA.FTZ R122, R111, R20, R122 ;  /* 0x000000146f7a7223 */ /* 0x000fce000001007a */
.L_x_21116:
[----:B------:R-:W-:Y:S05]  /*17c0*/  BSYNC.RECONVERGENT B1 ;  /* 0x0000000000017941 */ /* 0x000fea0003800200 */
.L_x_21115:
        /* <DEDUP_REMOVED lines=22> */
.L_x_21126:
        /* <DEDUP_REMOVED lines=13> */
.L_x_21128:
[----:B------:R-:W-:Y:S05]  /*1a00*/  BSYNC.RECONVERGENT B3 ;  /* 0x0000000000037941 */ /* 0x000fea0003800200 */
.L_x_21127:
        /* <DEDUP_REMOVED lines=56> */
[----:B------:R-:W-:Y:S01]  /*1d90*/  MOV R111, R109 ;  /* 0x0000006d006f7202 */ /* 0x000fe20000000f00 */
[----:B------:R-:W-:Y:S01]  /*1da0*/  IMAD.MOV.U32 R120, RZ, RZ, R166 ;  /* 0x000000ffff787224 */ /* 0x000fe200078e00a6 */
[----:B------:R-:W-:Y:S01]  /*1db0*/  LOP3.LUT R116, R119, R110, R125, 0x96, !PT ;  /* 0x0000006e77747212 */ /* 0x000fe200078e967d */
[----:B------:R-:W-:Y:S02]  /*1dc0*/  IMAD.MOV.U32 R128, RZ, RZ, R124 ;  /* 0x000000ffff807224 */ /* 0x000fe400078e007c */
[----:B------:R-:W-:-:S07]  /*1dd0*/  IMAD.MOV.U32 R119, RZ, RZ, RZ ;  /* 0x000000ffff777224 */ /* 0x000fce00078e00ff */
.L_x_21125:
[----:B------:R-:W-:Y:S05]  /*1de0*/  BSYNC.RECONVERGENT B2 ;  /* 0x0000000000027941 */ /* 0x000fea0003800200 */
.L_x_21124:
        /* <DEDUP_REMOVED lines=11> */
.L_x_21123:
[----:B------:R-:W-:Y:S05]  /*1ea0*/  BSYNC.RECONVERGENT B1 ;  /* 0x0000000000017941 */ /* 0x000fea0003800200 */
.L_x_21122:
        /* <DEDUP_REMOVED lines=22> */
.L_x_21133:
        /* <DEDUP_REMOVED lines=13> */
.L_x_21135:
[----:B------:R-:W-:Y:S05]  /*20e0*/  BSYNC.RECONVERGENT B3 ;  /* 0x0000000000037941 */ /* 0x000fea0003800200 */
.L_x_21134:
        /* <DEDUP_REMOVED lines=56> */
[----:B------:R-:W-:Y:S02]  /*2470*/  VIADD R119, R2, 0x8ff34781 ;  /* 0x8ff3478102777836 */ /* 0x000fe40000000000 */
[----:B------:R-:W-:Y:S01]  /*2480*/  IMAD.MOV.U32 R110, RZ, RZ, R166 ;  /* 0x000000ffff6e7224 */ /* 0x000fe200078e00a6 */
[----:B------:R-:W-:Y:S01]  /*2490*/  LOP3.LUT R116, R109, R126, R167, 0x96, !PT ;  /* 0x0000007e6d747212 */ /* 0x000fe200078e96a7 */
[----:B------:R-:W-:Y:S01]  /*24a0*/  IMAD.MOV.U32 R109, RZ, RZ, R128 ;  /* 0x000000ffff6d7224 */ /* 0x000fe200078e0080 */
[----:B------:R-:W-:-:S07]  /*24b0*/  LOP3.LUT R118, R119, R118, R171, 0x96, !PT ;  /* 0x0000007677767212 */ /* 0x000fce00078e96ab */
.L_x_21132:
[----:B------:R-:W-:Y:S05]  /*24c0*/  BSYNC.RECONVERGENT B2 ;  /* 0x0000000000027941 */ /* 0x000fea0003800200 */
.L_x_21131:
        /* <DEDUP_REMOVED lines=10> */
[----:B------:R-:W-:-:S07]  /*2570*/  FFMA.FTZ R126, R119, R22, R126 ;  /* 0x00000016777e7223 */ /* 0x000fce000001007e */
.L_x_21130:
[----:B------:R-:W-:Y:S05]  /*2580*/  BSYNC.RECONVERGENT B1 ;  /* 0x0000000000017941 */ /* 0x000fea0003800200 */
.L_x_21129:
        /* <DEDUP_REMOVED lines=22> */
.L_x_21140:
        /* <DEDUP_REMOVED lines=13> */
.L_x_21142:
[----:B------:R-:W-:Y:S05]  /*27c0*/  BSYNC.RECONVERGENT B3 ;  /* 0x0000000000037941 */ /* 0x000fea0003800200 */
.L_x_21141:
        /* <DEDUP_REMOVED lines=61> */
.L_x_21139:
[----:B------:R-:W-:Y:S05]  /*2ba0*/  BSYNC.RECONVERGENT B2 ;  /* 0x0000000000027941 */ /* 0x000fea0003800200 */
.L_x_21138:
        /* <DEDUP_REMOVED lines=10> */
[----:B------:R-:W-:-:S07]  /*2c50*/  FFMA.FTZ R128, R128, R23, R167 ;  /* 0x0000001780807223 */ /* 0x000fce00000100a7 */
.L_x_21137:
[----:B------:R-:W-:Y:S05]  /*2c60*/  BSYNC.RECONVERGENT B1 ;  /* 0x0000000000017941 */ /* 0x000fea0003800200 */
.L_x_21136:
        /* <DEDUP_REMOVED lines=22> */
.L_x_21147:
        /* <DEDUP_REMOVED lines=13> */
.L_x_21149:
[----:B------:R-:W-:Y:S05]  /*2ea0*/  BSYNC.RECONVERGENT B3 ;  /* 0x0000000000037941 */ /* 0x000fea0003800200 */
.L_x_21148:
        /* <DEDUP_REMOVED lines=59> */
[----:B------:R-:W-:Y:S02]  /*3260*/  IMAD.MOV.U32 R134, RZ, RZ, R170 ;  /* 0x000000ffff867224 */ /* 0x000fe400078e00aa */
[----:B------:R-:W-:-:S07]  /*3270*/  IMAD.MOV.U32 R167, RZ, RZ, RZ ;  /* 0x000000ffffa77224 */ /* 0x000fce00078e00ff */
.L_x_21146:
[----:B------:R-:W-:Y:S05]  /*3280*/  BSYNC.RECONVERGENT B2 ;  /* 0x0000000000027941 */ /* 0x000fea0003800200 */
.L_x_21145:
        /* <DEDUP_REMOVED lines=10> */
[----:B------:R-:W-:-:S07]  /*3330*/  FFMA.FTZ R130, R119, R24, R130 ;  /* 0x0000001877827223 */ /* 0x000fce0000010082 */
.L_x_21144:
[----:B------:R-:W-:Y:S05]  /*3340*/  BSYNC.RECONVERGENT B1 ;  /* 0x0000000000017941 */ /* 0x000fea0003800200 */
.L_x_21143:
        /* <DEDUP_REMOVED lines=22> */
.L_x_21154:
        /* <DEDUP_REMOVED lines=13> */
.L_x_21156:
[----:B------:R-:W-:Y:S05]  /*3580*/  BSYNC.RECONVERGENT B3 ;  /* 0x0000000000037941 */ /* 0x000fea0003800200 */
.L_x_21155:
        /* <DEDUP_REMOVED lines=61> */
.L_x_21153:
[----:B------:R-:W-:Y:S05]  /*3960*/  BSYNC.RECONVERGENT B2 ;  /* 0x0000000000027941 */ /* 0x000fea0003800200 */
.L_x_21152:
        /* <DEDUP_REMOVED lines=10> */
[----:B------:R-:W-:-:S07]  /*3a10*/  FFMA.FTZ R132, R132, R25, R167 ;  /* 0x0000001984847223 */ /* 0x000fce00000100a7 */
.L_x_21151:
[----:B------:R-:W-:Y:S05]  /*3a20*/  BSYNC.RECONVERGENT B1 ;  /* 0x0000000000017941 */ /* 0x000fea0003800200 */
.L_x_21150:
        /* <DEDUP_REMOVED lines=22> */
.L_x_21161:
        /* <DEDUP_REMOVED lines=13> */
.L_x_21163:
[----:B------:R-:W-:Y:S05]  /*3c60*/  BSYNC.RECONVERGENT B3 ;  /* 0x0000000000037941 */ /* 0x000fea0003800200 */
.L_x_21162:
        /* <DEDUP_REMOVED lines=58> */
[----:B------:R-:W-:Y:S01]  /*4010*/  IMAD.MOV.U32 R171, RZ, RZ, RZ ;  /* 0x000000ffffab7224 */ /* 0x000fe200078e00ff */
[----:B------:R-:W-:-:S07]  /*4020*/  MOV R134, R136 ;  /* 0x0000008800867202 */ /* 0x000fce0000000f00 */
.L_x_21160:
[----:B------:R-:W-:Y:S05]  /*4030*/  BSYNC.RECONVERGENT B2 ;  /* 0x0000000000027941 */ /* 0x000fea0003800200 */
.L_x_21159:
        /* <DEDUP_REMOVED lines=11> */
.L_x_21158:
[----:B------:R-:W-:Y:S05]  /*40f0*/  BSYNC.RECONVERGENT B1 ;  /* 0x0000000000017941 */ /* 0x000fea0003800200 */
.L_x_21157:
        /* <DEDUP_REMOVED lines=22> */
.L_x_21168:
        /* <DEDUP_REMOVED lines=13> */
.L_x_21170:
[----:B------:R-:W-:Y:S05]  /*4330*/  BSYNC.RECONVERGENT B3 ;  /* 0x0000000000037941 */ /* 0x000fea0003800200 */
.L_x_21169:
        /* <DEDUP_REMOVED lines=61> */
.L_x_21167:
[----:B------:R-:W-:Y:S05]  /*4710*/  BSYNC.RECONVERGENT B2 ;  /* 0x0000000000027941 */ /* 0x000fea0003800200 */
.L_x_21166:
        /* <DEDUP_REMOVED lines=11> */
.L_x_21165:
[----:B------:R-:W-:Y:S05]  /*47d0*/  BSYNC.RECONVERGENT B1 ;  /* 0x0000000000017941 */ /* 0x000fea0003800200 */
.L_x_21164:
[----:B------:R-:W-:Y:S02]  /*47e0*/  F2FP.F16.F32.PACK_AB R171, RZ, R136 ;  /* 0x00000088ffab723e */ /* 0x000fe400000000ff */
[----:B------:R-:W-:Y:S02]  /*47f0*/  PRMT R108, R108, 0x5410, R111 ;  /* 0x000054106c6c7816 */ /* 0x000fe4000000006f */
[----:B------:R-:W-:Y:S02]  /*4800*/  PRMT R110, R110, 0x5410, R167 ;  /* 0x000054106e6e7816 */ /* 0x000fe400000000a7 */
[----:B------:R-:W-:Y:S02]  /*4810*/  PRMT R109, R109, 0x5410, R166 ;  /* 0x000054106d6d7816 */ /* 0x000fe400000000a6 */
[----:B------:R-:W-:Y:S01]  /*4820*/  PRMT R111, R170, 0x5410, R171 ;  /* 0x00005410aa6f7816 */ /* 0x000fe200000000ab */
[----:B------:R-:W-:Y:S06]  /*4830*/  BRA `(.L_x_21171) ;  /* 0x0000003400407947 */ /* 0x000fec0003800000 */
.L_x_21114:
        /* <DEDUP_REMOVED lines=21> */
.L_x_21176:
        /* <DEDUP_REMOVED lines=13> */
.L_x_21178:
[----:B------:R-:W-:Y:S05]  /*4a60*/  BSYNC.RECONVERGENT B3 ;  /* 0x0000000000037941 */ /* 0x000fea0003800200 */
.L_x_21177:
        /* <DEDUP_REMOVED lines=61> */
.L_x_21175:
[----:B------:R-:W-:Y:S05]  /*4e40*/  BSYNC.RECONVERGENT B2 ;  /* 0x0000000000027941 */ /* 0x000fea0003800200 */
.L_x_21174:
[----:B------:R-:W-:Y:S01]  /*4e50*/  I2FP.F32.U32 R108, R108 ;  /* 0x0000006c006c7245 */ /* 0x000fe20000201000 */
[----:B-----5:R-:W-:Y:S02]  /*4e60*/  HADD2.F32 R110, -RZ, R104.H0_H0 ;  /* 0x20000068ff6e7230 */ /* 0x020fe40000004100 */
[----:B------:R-:W-:-:S03]  /*4e70*/  IMAD.MOV.U32 R111, RZ, RZ, 0x2f800000 ;  /* 0x2f800000ff6f7424 */ /* 0x000fc600078e00ff */
[----:B------:R-:W-:Y:S01]  /*4e80*/  FMUL.FTZ R110, R110, UR11 ;  /* 0x0000000b6e6e7c20 */ /* 0x000fe20008410000 */
[----:B------:R-:W-:-:S03]  /*4e90*/  FFMA.FTZ R108, R108, R111, 1.1641532182693481445e-10 ;  /* 0x2f0000006c6c7423 */ /* 0x000fc6000001006f */
[----:B------:R-:W-:Y:S02]  /*4ea0*/  FMUL.FTZ R110, R110, UR10 ;  /* 0x0000000a6e6e7c20 */ /* 0x000fe40008410000 */
[----:B------:R-:W-:-:S04]  /*4eb0*/  FSETP.GTU.FTZ.AND P1, PT, R108, UR8, PT ;  /* 0x000000086c007c0b */ /* 0x000fc8000bf3c000 */
[----:B------:R-:W-:Y:S02]  /*4ec0*/  FSEL R111, R110, RZ, !P1 ;  /* 0x000000ff6e6f7208 */ /* 0x000fe40004800000 */
[----:B------:R-:W-:-:S03]  /*4ed0*/  SEL R123, RZ, 0x1, P1 ;  /* 0x00000001ff7b7807 */ /* 0x000fc60000800000 */
[----:B------:R-:W-:-:S07]  /*4ee0*/  FMUL.FTZ R122, R111, R20 ;  /* 0x000000146f7a7220 */ /* 0x000fce0000410000 */
.L_x_21173:
[----:B------:R-:W-:Y:S05]  /*4ef0*/  BSYNC.RECONVERGENT B1 ;  /* 0x0000000000017941 */ /* 0x000fea0003800200 */
.L_x_21172:
        /* <DEDUP_REMOVED lines=18> */
.L_x_21183:
        /* <DEDUP_REMOVED lines=13> */
.L_x_21185:
[----:B------:R-:W-:Y:S05]  /*50f0*/  BSYNC.RECONVERGENT B3 ;  /* 0x0000000000037941 */ /* 0x000fea0003800200 */
.L_x_21184:
        /* <DEDUP_REMOVED lines=61> */
.L_x_21182:
[----:B------:R-:W-:Y:S05]  /*54d0*/  BSYNC.RECONVERGENT B2 ;  /* 0x0000000000027941 */ /* 0x000fea0003800200 */
.L_x_21181:
[----:B------:R-:W-:Y:S01]  /*54e0*/  I2FP.F32.U32 R109, R111 ;  /* 0x0000006f006d7245 */ /* 0x000fe20000201000 */
[----:B------:R-:W-:Y:S02]  /*54f0*/  HFMA2 R124, -RZ, RZ, 0.1171875, 0 ;  /* 0x2f800000ff7c7431 */ /* 0x000fe400000001ff */
[----:B-----5:R-:W-:-:S03]  /*5500*/  HADD2.F32 R111, -RZ, R104.H1_H1 ;  /* 0x30000068ff6f7230 */ /* 0x020fc60000004100 */
[----:B------:R-:W-:Y:S02]  /*5510*/  FFMA.FTZ R109, R109, R124, 1.1641532182693481445e-10 ;  /* 0x2f0000006d6d7423 */ /* 0x000fe4000001007c */
[----:B------:R-:W-:-:S04]  /*5520*/  FMUL.FTZ R111, R111, UR11 ;  /* 0x0000000b6f6f7c20 */ /* 0x000fc80008410000 */
[----:B------:R-:W-:Y:S01]  /*5530*/  FMUL.FTZ R111, R111, UR10 ;  /* 0x0000000a6f6f7c20 */ /* 0x000fe20008410000 */
[----:B------:R-:W-:-:S04]  /*5540*/  FSETP.GTU.FTZ.AND P1, PT, R109, UR8, PT ;  /* 0x000000086d007c0b */ /* 0x000fc8000bf3c000 */
[----:B------:R-:W-:Y:S02]  /*5550*/  FSEL R124, R111, RZ, !P1 ;  /* 0x000000ff6f7c7208 */ /* 0x000fe40004800000 */
[----:B------:R-:W-:-:S03]  /*5560*/  SEL R125, RZ, 0x1, P1 ;  /* 0x00000001ff7d7807 */ /* 0x000fc60000800000 */
[----:B------:R-:W-:-:S07]  /*5570*/  FMUL.FTZ R124, R124, R21 ;  /* 0x000000157c7c7220 */ /* 0x000fce0000410000 */
.L_x_21180:
[----:B------:R-:W-:Y:S05]  /*5580*/  BSYNC.RECONVERGENT B1 ;  /* 0x0000000000017941 */ /* 0x000fea0003800200 */
.L_x_21179:
        /* <DEDUP_REMOVED lines=18> */
.L_x_21190:
        /* <DEDUP_REMOVED lines=13> */
.L_x_21192:
[----:B------:R-:W-:Y:S05]  /*5780*/  BSYNC.RECONVERGENT B3 ;  /* 0x0000000000037941 */ /* 0x000fea0003800200 */
.L_x_21191:
        /* <DEDUP_REMOVED lines=61> */
.L_x_21189:
[----:B------:R-:W-:Y:S05]  /*5b60*/  BSYNC.RECONVERGENT B2 ;  /* 0x0000000000027941 */ /* 0x000fea0003800200 */
.L_x_21188:
[----:B------:R-:W-:Y:S01]  /*5b70*/  I2FP.F32.U32 R109, R109 ;  /* 0x0000006d006d7245 */ /* 0x000fe20000201000 */
[----:B------:R-:W-:Y:S02]  /*5b80*/  HFMA2 R110, -RZ, RZ, 0.1171875, 0 ;  /* 0x2f800000ff6e7431 */ /* 0x000fe400000001ff */
[----:B-----5:R-:W-:-:S03]  /*5b90*/  HADD2.F32 R126, -RZ, R105.H0_H0 ;  /* 0x20000069ff7e7230 */ /* 0x020fc60000004100 */
[----:B------:R-:W-:Y:S02]  /*5ba0*/  FFMA.FTZ R109, R109, R110, 1.1641532182693481445e-10 ;  /* 0x2f0000006d6d7423 */ /* 0x000fe4000001006e */
[----:B------:R-:W-:-:S04]  /*5bb0*/  FMUL.FTZ R126, R126, UR11 ;  /* 0x0000000b7e7e7c20 */ /* 0x000fc80008410000 */
[----:B------:R-:W-:Y:S01]  /*5bc0*/  FMUL.FTZ R126, R126, UR10 ;  /* 0x0000000a7e7e7c20 */ /* 0x000fe20008410000 */
[----:B------:R-:W-:-:S04]  /*5bd0*/  FSETP.GTU.FTZ.AND P1, PT, R109, UR8, PT ;  /* 0x000000086d007c0b */ /* 0x000fc8000bf3c000 */
[----:B------:R-:W-:Y:S02]  /*5be0*/  FSEL R109, R126, RZ, !P1 ;  /* 0x000000ff7e6d7208 */ /* 0x000fe40004800000 */
[----:B------:R-:W-:-:S03]  /*5bf0*/  SEL R127, RZ, 0x1, P1 ;  /* 0x00000001ff7f7807 */ /* 0x000fc60000800000 */
[----:B------:R-:W-:-:S07]  /*5c00*/  FMUL.FTZ R126, R109, R22 ;  /* 0x000000166d7e7220 */ /* 0x000fce0000410000 */
.L_x_21187:
[----:B------:R-:W-:Y:S05]  /*5c10*/  BSYNC.RECONVERGENT B1 ;  /* 0x0000000000017941 */ /* 0x000fea0003800200 */
.L_x_21186:
        /* <DEDUP_REMOVED lines=18> */
.L_x_21197:
        /* <DEDUP_REMOVED lines=13> */
.L_x_21199:
[----:B------:R-:W-:Y:S05]  /*5e10*/  BSYNC.RECONVERGENT B3 ;  /* 0x0000000000037941 */ /* 0x000fea0003800200 */
.L_x_21198:
[----:B------:R-:W-:Y:S01]  /*5e20*/  IMAD.WIDE.U32 R128, R113, -0x326172a9, RZ ;  /* 0xcd9e8d5771807825 */ /* 0x000fe200078e00ff */
[----:B------:R-:W-:Y:S02]  /*5e30*/  LOP3.LUT R170, R121, R119, R3, 0x96, !PT ;  /* 0x0000007779aa7212 */ /* 0x000fe400078e9603 */
[----:B------:R-:W-:Y:S01]  /*5e40*/  IADD3 R119, PT, PT, R2, -0x61c88647, RZ ;  /* 0x9e3779b902777810 */ /* 0x000fe20007ffe0ff */
[----:B------:R-:W-:Y:S01]  /*5e50*/  IMAD.MOV.U32 R110, RZ, RZ, RZ ;  /* 0x000000ffff6e7224 */ /* 0x000fe200078e00ff */
        /* <DEDUP_REMOVED lines=53> */
[----:B------:R-:W-:Y:S02]  /*61b0*/  MOV R120, R170 ;  /* 0x000000aa00787202 */ /* 0x000fe40000000f00 */
[----:B------:R-:W-:Y:S01]  /*61c0*/  LOP3.LUT R116, R129, R128, R167, 0x96, !PT ;  /* 0x0000008081747212 */ /* 0x000fe200078e96a7 */
[----:B------:R-:W-:Y:S01]  /*61d0*/  IMAD.MOV.U32 R128, RZ, RZ, R168 ;  /* 0x000000ffff807224 */ /* 0x000fe200078e00a8 */
[----:B------:R-:W-:-:S07]  /*61e0*/  MOV R168, R166 ;  /* 0x000000a600a87202 */ /* 0x000fce0000000f00 */
.L_x_21196:
[----:B------:R-:W-:Y:S05]  /*61f0*/  BSYNC.RECONVERGENT B2 ;  /* 0x0000000000027941 */ /* 0x000fea0003800200 */
.L_x_21195:
        /* <DEDUP_REMOVED lines=10> */
.L_x_21194:
[----:B------:R-:W-:Y:S05]  /*62a0*/  BSYNC.RECONVERGENT B1 ;  /* 0x0000000000017941 */ /* 0x000fea0003800200 */
.L_x_21193:
        /* <DEDUP_REMOVED lines=18> */
.L_x_21204:
        /* <DEDUP_REMOVED lines=13> */
.L_x_21206:
[----:B------:R-:W-:Y:S05]  /*64a0*/  BSYNC.RECONVERGENT B3 ;  /* 0x0000000000037941 */ /* 0x000fea0003800200 */
.L_x_21205:
        /* <DEDUP_REMOVED lines=57> */
[----:B------:R-:W-:Y:S01]  /*6840*/  IMAD.MOV.U32 R119, RZ, RZ, RZ ;  /* 0x000000ffff777224 */ /* 0x000fe200078e00ff */
[----:B------:R-:W-:Y:S01]  /*6850*/  LOP3.LUT R116, R131, R130, R171, 0x96, !PT ;  /* 0x0000008283747212 */ /* 0x000fe200078e96ab */
[----:B------:R-:W-:Y:S01]  /*6860*/  IMAD.MOV.U32 R130, RZ, RZ, R168 ;  /* 0x000000ffff827224 */ /* 0x000fe200078e00a8 */
[----:B------:R-:W-:-:S07]  /*6870*/  MOV R168, R170 ;  /* 0x000000aa00a87202 */ /* 0x000fce0000000f00 */
.L_x_21203:
[----:B------:R-:W-:Y:S05]  /*6880*/  BSYNC.RECONVERGENT B2 ;  /* 0x0000000000027941 */ /* 0x000fea0003800200 */
.L_x_21202:
        /* <DEDUP_REMOVED lines=10> */
.L_x_21201:
[----:B------:R-:W-:Y:S05]  /*6930*/  BSYNC.RECONVERGENT B1 ;  /* 0x0000000000017941 */ /* 0x000fea0003800200 */
.L_x_21200:
        /* <DEDUP_REMOVED lines=18> */
.L_x_21211:
        /* <DEDUP_REMOVED lines=13> */
.L_x_21213:
[----:B------:R-:W-:Y:S05]  /*6b30*/  BSYNC.RECONVERGENT B3 ;  /* 0x0000000000037941 */ /* 0x000fea0003800200 */
.L_x_21212:
        /* <DEDUP_REMOVED lines=61> */
.L_x_21210:
[----:B------:R-:W-:Y:S05]  /*6f10*/  BSYNC.RECONVERGENT B2 ;  /* 0x0000000000027941 */ /* 0x000fea0003800200 */
.L_x_21209:
        /* <DEDUP_REMOVED lines=10> */
.L_x_21208:
[----:B------:R-:W-:Y:S05]  /*6fc0*/  BSYNC.RECONVERGENT B1 ;  /* 0x0000000000017941 */ /* 0x000fea0003800200 */
.L_x_21207:
        /* <DEDUP_REMOVED lines=18> */
.L_x_21218:
        /* <DEDUP_REMOVED lines=13> */
.L_x_21220:
[----:B------:R-:W-:Y:S05]  /*71c0*/  BSYNC.RECONVERGENT B3 ;  /* 0x0000000000037941 */ /* 0x000fea0003800200 */
.L_x_21219:
[----:B------:R-:W-:Y:S01]  /*71d0*/  IMAD.WIDE.U32 R134, R113, -0x326172a9, RZ ;  /* 0xcd9e8d5771867825 */ /* 0x000fe200078e00ff */
[----:B------:R-:W-:Y:S02]  /*71e0*/  LOP3.LUT R172, R121, R119, R3, 0x96, !PT ;  /* 0x0000007779ac7212 */ /* 0x000fe400078e9603 */
[----:B------:R-:W-:Y:S02]  /*71f0*/  IADD3 R119, PT, PT, R2, -0x61c88647, RZ ;  /* 0x9e3779b902777810 */ /* 0x000fe40007ffe0ff */
        /* <DEDUP_REMOVED lines=56> */
[----:B------:R-:W-:Y:S01]  /*7580*/  IMAD.MOV.U32 R171, RZ, RZ, RZ ;  /* 0x000000ffffab7224 */ /* 0x000fe200078e00ff */
[----:B------:R-:W-:-:S07]  /*7590*/  MOV R168, R170 ;  /* 0x000000aa00a87202 */ /* 0x000fce0000000f00 */
.L_x_21217:
[----:B------:R-:W-:Y:S05]  /*75a0*/  BSYNC.RECONVERGENT B2 ;  /* 0x0000000000027941 */ /* 0x000fea0003800200 */
.L_x_21216:
        /* <DEDUP_REMOVED lines=10> */
.L_x_21215:
[----:B------:R-:W-:Y:S05]  /*7650*/  BSYNC.RECONVERGENT B1 ;  /* 0x0000000000017941 */ /* 0x000fea0003800200 */
.L_x_21214:
        /* <DEDUP_REMOVED lines=18> */
.L_x_21225:
        /* <DEDUP_REMOVED lines=13> */
.L_x_21227:
[----:B------:R-:W-:Y:S05]  /*7850*/  BSYNC.RECONVERGENT B3 ;  /* 0x0000000000037941 */ /* 0x000fea0003800200 */
.L_x_21226:
        /* <DEDUP_REMOVED lines=61> */
.L_x_21224:
[----:B------:R-:W-:Y:S05]  /*7c30*/  BSYNC.RECONVERGENT B2 ;  /* 0x0000000000027941 */ /* 0x000fea0003800200 */
.L_x_21223:
        /* <DEDUP_REMOVED lines=10> */
.L_x_21222:
[----:B------:R-:W-:Y:S05]  /*7ce0*/  BSYNC.RECONVERGENT B1 ;  /* 0x0000000000017941 */ /* 0x000fea0003800200 */
.L_x_21221:
[----:B------:R-:W-:Y:S02]  /*7cf0*/  F2FP.F16.F32.PACK_AB R171, RZ, R136 ;  /* 0x00000088ffab723e */ /* 0x000fe400000000ff */
[----:B------:R-:W-:Y:S02]  /*7d00*/  PRMT R108, R108, 0x5410, R111 ;  /* 0x000054106c6c7816 */ /* 0x000fe4000000006f */
[----:B------:R-:W-:Y:S02]  /*7d10*/  PRMT R110, R110, 0x5410, R167 ;  /* 0x000054106e6e7816 */ /* 0x000fe400000000a7 */
[----:B------:R-:W-:Y:S02]  /*7d20*/  PRMT R109, R109, 0x5410, R166 ;  /* 0x000054106d6d7816 */ /* 0x000fe400000000a6 */
[----:B------:R-:W-:-:S07]  /*7d30*/  PRMT R111, R170, 0x5410, R171 ;  /* 0x00005410aa6f7816 */ /* 0x000fce00000000ab */
.L_x_21171:
        /* <DEDUP_REMOVED lines=26> */
.L_x_21229:
[----:B------:R-:W-:Y:S05]  /*7ee0*/  BSYNC.RECONVERGENT B1 ;  /* 0x0000000000017941 */ /* 0x000fea0003800200 */
.L_x_21228:
[----:B------:R-:W-:Y:S01]  /*7ef0*/  VIADD R164, R164, 0x20 ;  /* 0x00000020a4a47836 */ /* 0x000fe20000000000 */
[----:B------:R-:W-:-:S07]  /*7f00*/  IADD3 R0, PT, PT, R0, 0x20, RZ ;  /* 0x0000002000007810 */ /* 0x000fce0007ffe0ff */
.L_x_21111:
[----:B------:R-:W-:Y:S05]  /*7f10*/  BSYNC.RECONVERGENT B0 ;  /* 0x0000000000007941 */ /* 0x000fea0003800200 */
.L_x_21110:
        /* <DEDUP_REMOVED lines=35> */
.L_x_21237:
        /* <DEDUP_REMOVED lines=13> */
.L_x_21239:
[----:B------:R-:W-:Y:S05]  /*8220*/  BSYNC.RECONVERGENT B3 ;  /* 0x0000000000037941 */ /* 0x000fea0003800200 */
.L_x_21238:
        /* <DEDUP_REMOVED lines=61> */
.L_x_21236:
[----:B------:R-:W-:Y:S05]  /*8600*/  BSYNC.RECONVERGENT B2 ;  /* 0x0000000000027941 */ /* 0x000fea0003800200 */
.L_x_21235:
[----:B------:R-:W-:Y:S01]  /*8610*/  I2FP.F32.U32 R108, R108 ;  /* 0x0000006c006c7245 */ /* 0x000fe20000201000 */
[----:B------:R-:W-:Y:S02]  /*8620*/  HADD2.F32 R119, -RZ, R104.H0_H0 ;  /* 0x20000068ff777230 */ /* 0x000fe40000004100 */
        /* <DEDUP_REMOVED lines=9> */
.L_x_21234:
[----:B------:R-:W-:Y:S05]  /*86c0*/  BSYNC.RECONVERGENT B1 ;  /* 0x0000000000017941 */ /* 0x000fea0003800200 */
.L_x_21233:
        /* <DEDUP_REMOVED lines=22> */
.L_x_21244:
        /* <DEDUP_REMOVED lines=13> */
.L_x_21246:
[----:B------:R-:W-:Y:S05]  /*8900*/  BSYNC.RECONVERGENT B3 ;  /* 0x0000000000037941 */ /* 0x000fea0003800200 */
.L_x_21245:
        /* <DEDUP_REMOVED lines=59> */
[----:B------:R-:W-:-:S07]  /*8cc0*/  HFMA2 R119, -RZ, RZ, 0, 0 ;  /* 0x00000000ff777431 */ /* 0x000fce00000001ff */
.L_x_21243:
[----:B------:R-:W-:Y:S05]  /*8cd0*/  BSYNC.RECONVERGENT B2 ;  /* 0x0000000000027941 */ /* 0x000fea0003800200 */
.L_x_21242:
[----:B------:R-:W-:Y:S01]  /*8ce0*/  I2FP.F32.U32 R109, R111 ;  /* 0x0000006f006d7245 */ /* 0x000fe20000201000 */
[----:B------:R-:W-:Y:S02]  /*8cf0*/  HADD2.F32 R111, -RZ, R104.H1_H1 ;  /* 0x30000068ff6f7230 */ /* 0x000fe40000004100 */
        /* <DEDUP_REMOVED lines=8> */
[----:B------:R-:W-:-:S07]  /*8d80*/  FFMA.FTZ R139, R110, R45, R139 ;  /* 0x0000002d6e8b7223 */ /* 0x000fce000001008b */
.L_x_21241:
[----:B------:R-:W-:Y:S05]  /*8d90*/  BSYNC.RECONVERGENT B1 ;  /* 0x0000000000017941 */ /* 0x000fea0003800200 */
.L_x_21240:
        /* <DEDUP_REMOVED lines=22> */
.L_x_21251:
        /* <DEDUP_REMOVED lines=13> */
.L_x_21253:
[----:B------:R-:W-:Y:S05]  /*8fd0*/  BSYNC.RECONVERGENT B3 ;  /* 0x0000000000037941 */ /* 0x000fea0003800200 */
.L_x_21252:
        /* <DEDUP_REMOVED lines=61> */
.L_x_21250:
[----:B------:R-:W-:Y:S05]  /*93b0*/  BSYNC.RECONVERGENT B2 ;  /* 0x0000000000027941 */ /* 0x000fea0003800200 */
.L_x_21249:
[----:B------:R-:W-:Y:S01]  /*93c0*/  I2FP.F32.U32 R109, R109 ;  /* 0x0000006d006d7245 */ /* 0x000fe20000201000 */
[----:B------:R-:W-:Y:S02]  /*93d0*/  HFMA2 R140, -RZ, RZ, 0.1171875, 0 ;  /* 0x2f800000ff8c7431 */ /* 0x000fe400000001ff */
[----:B------:R-:W-:-:S03]  /*93e0*/  HADD2.F32 R119, -RZ, R105.H0_H0 ;  /* 0x20000069ff777230 */ /* 0x000fc60000004100 */
[----:B------:R-:W-:Y:S02]  /*93f0*/  FFMA.FTZ R109, R109, R140, 1.1641532182693481445e-10 ;  /* 0x2f0000006d6d7423 */ /* 0x000fe4000001008c */
[----:B------:R-:W-:Y:S01]  /*9400*/  FMUL.FTZ R119, R119, UR11 ;  /* 0x0000000b77777c20 */ /* 0x000fe20008410000 */
[----:B------:R-:W-:-:S03]  /*9410*/  HADD2.F32 R140, -RZ, R101.H0_H0 ;  /* 0x20000065ff8c7230 */ /* 0x000fc60000004100 */
[----:B------:R-:W-:Y:S01]  /*9420*/  FMUL.FTZ R119, R119, UR10 ;  /* 0x0000000a77777c20 */ /* 0x000fe20008410000 */
[----:B------:R-:W-:-:S04]  /*9430*/  FSETP.GTU.FTZ.AND P2, PT, R109, UR8, PT ;  /* 0x000000086d007c0b */ /* 0x000fc8000bf5c000 */
[----:B------:R-:W-:Y:S02]  /*9440*/  FSEL R109, R119, RZ, !P2 ;  /* 0x000000ff776d7208 */ /* 0x000fe40005000000 */
[----:B------:R-:W-:-:S03]  /*9450*/  SEL R127, RZ, 0x1, P2 ;  /* 0x00000001ff7f7807 */ /* 0x000fc60001000000 */
[----:B------:R-:W-:-:S07]  /*9460*/  FFMA.FTZ R140, R109, R46, R140 ;  /* 0x0000002e6d8c7223 */ /* 0x000fce000001008c */
.L_x_21248:
[----:B------:R-:W-:Y:S05]  /*9470*/  BSYNC.RECONVERGENT B1 ;  /* 0x0000000000017941 */ /* 0x000fea0003800200 */
.L_x_21247:
        /* <DEDUP_REMOVED lines=22> */
.L_x_21258:
        /* <DEDUP_REMOVED lines=13> */
.L_x_21260:
[----:B------:R-:W-:Y:S05]  /*96b0*/  BSYNC.RECONVERGENT B3 ;  /* 0x0000000000037941 */ /* 0x000fea0003800200 */
.L_x_21259:
        /* <DEDUP_REMOVED lines=58> */
[----:B------:R-:W-:Y:S01]  /*9a60*/  IMAD.MOV.U32 R119, RZ, RZ, RZ ;  /* 0x000000ffff777224 */ /* 0x000fe200078e00ff */
[----:B------:R-:W-:-:S07]  /*9a70*/  MOV R129, R110 ;  /* 0x0000006e00817202 */ /* 0x000fce0000000f00 */
.L_x_21257:
[----:B------:R-:W-:Y:S05]  /*9a80*/  BSYNC.RECONVERGENT B2 ;  /* 0x0000000000027941 */ /* 0x000fea0003800200 */
.L_x_21256:
[----:B------:R-:W-:Y:S01]  /*9a90*/  I2FP.F32.U32 R110, R129 ;  /* 0x00000081006e7245 */ /* 0x000fe20000201000 */
[----:B------:R-:W-:Y:S02]  /*9aa0*/  HFMA2 R129, -RZ, RZ, 0.1171875, 0 ;  /* 0x2f800000ff817431 */ /* 0x000fe400000001ff */
[----:B------:R-:W-:Y:S02]  /*9ab0*/  HADD2.F32 R141, -RZ, R105.H1_H1 ;  /* 0x30000069ff8d7230 */ /* 0x000fe40000004100 */
        /* <DEDUP_REMOVED lines=8> */
.L_x_21255:
[----:B------:R-:W-:Y:S05]  /*9b40*/  BSYNC.RECONVERGENT B1 ;  /* 0x0000000000017941 */ /* 0x000fea0003800200 */
.L_x_21254:
        /* <DEDUP_REMOVED lines=22> */
.L_x_21265:
        /* <DEDUP_REMOVED lines=13> */
.L_x_21267:
[----:B------:R-:W-:Y:S05]  /*9d80*/  BSYNC.RECONVERGENT B3 ;  /* 0x0000000000037941 */ /* 0x000fea0003800200 */
.L_x_21266:
        /* <DEDUP_REMOVED lines=15> */
[----:B------:R-:W-:Y:S01]  /*9e80*/  LOP3.LUT R131, R131, R172, R143, 0x96, !PT ;  /* 0x000000ac83837212 */ /* 0x000fe200078e968f */
[----:B------:R-:W-:Y:S02]  /*9e90*/  IMAD.MOV.U32 R110, RZ, RZ, R144 ;  /* 0x000000ffff6e7224 */ /* 0x000fe400078e0090 */
        /* <DEDUP_REMOVED lines=36> */
[----:B------:R-:W-:Y:S02]  /*a0e0*/  HFMA2 R145, -RZ, RZ, 0, 0 ;  /* 0x00000000ff917431 */ /* 0x000fe400000001ff */
[----:B------:R-:W-:Y:S02]  /*a0f0*/  VIADD R119, R2, 0x8ff34781 ;  /* 0x8ff3478102777836 */ /* 0x000fe40000000000 */
[----:B------:R-:W-:Y:S01]  /*a100*/  IMAD.WIDE.U32 R170, R131, -0x2daee0ad, RZ ;  /* 0xd2511f5383aa7825 */ /* 0x000fe200078e00ff */
[----:B------:R-:W-:Y:S02]  /*a110*/  IADD3 R131, PT, PT, R3, -0x695add53, RZ ;  /* 0x96a522ad03837810 */ /* 0x000fe40007ffe0ff */
[----:B------:R-:W-:Y:S01]  /*a120*/  LOP3.LUT R118, R119, R118, R173, 0x96, !PT ;  /* 0x0000007677767212 */ /* 0x000fe200078e96ad */
[----:B------:R-:W-:Y:S01]  /*a130*/  IMAD.MOV.U32 R120, RZ, RZ, R172 ;  /* 0x000000ffff787224 */ /* 0x000fe200078e00ac */
[----:B------:R-:W-:Y:S02]  /*a140*/  LOP3.LUT R116, R131, R142, R171, 0x96, !PT ;  /* 0x0000008e83747212 */ /* 0x000fe400078e96ab */
[----:B------:R-:W-:-:S07]  /*a150*/  MOV R168, R170 ;  /* 0x000000aa00a87202 */ /* 0x000fce0000000f00 */
.L_x_21264:
[----:B------:R-:W-:Y:S05]  /*a160*/  BSYNC.RECONVERGENT B2 ;  /* 0x0000000000027941 */ /* 0x000fea0003800200 */
.L_x_21263:
        /* <DEDUP_REMOVED lines=11> */
.L_x_21262:
[----:B------:R-:W-:Y:S05]  /*a220*/  BSYNC.RECONVERGENT B1 ;  /* 0x0000000000017941 */ /* 0x000fea0003800200 */
.L_x_21261:
        /* <DEDUP_REMOVED lines=22> */
.L_x_21272:
        /* <DEDUP_REMOVED lines=13> */
.L_x_21274:
[----:B------:R-:W-:Y:S05]  /*a460*/  BSYNC.RECONVERGENT B3 ;  /* 0x0000000000037941 */ /* 0x000fea0003800200 */
.L_x_21273:
        /* <DEDUP_REMOVED lines=54> */
[----:B------:R-:W-:-:S03]  /*a7d0*/  LOP3.LUT R118, R119, R118, R173, 0x96, !PT ;  /* 0x0000007677767212 */ /* 0x000fc600078e96ad */
[----:B------:R-:W-:Y:S01]  /*a7e0*/  HFMA2 R119, -RZ, RZ, 0, 0 ;  /* 0x00000000ff777431 */ /* 0x000fe200000001ff */
[----:B------:R-:W-:Y:S01]  /*a7f0*/  MOV R120, R172 ;  /* 0x000000ac00787202 */ /* 0x000fe20000000f00 */
[----:B------:R-:W-:-:S05]  /*a800*/  VIADD R133, R3, 0x96a522ad ;  /* 0x96a522ad03857836 */ /* 0x000fca0000000000 */
[----:B------:R-:W-:Y:S01]  /*a810*/  LOP3.LUT R116, R133, R144, R171, 0x96, !PT ;  /* 0x0000009085747212 */ /* 0x000fe200078e96ab */
[----:B------:R-:W-:-:S07]  /*a820*/  IMAD.MOV.U32 R133, RZ, RZ, R168 ;  /* 0x000000ffff857224 */ /* 0x000fce00078e00a8 */
.L_x_21271:
[----:B------:R-:W-:Y:S05]  /*a830*/  BSYNC.RECONVERGENT B2 ;  /* 0x0000000000027941 */ /* 0x000fea0003800200 */
.L_x_21270:
        /* <DEDUP_REMOVED lines=11> */
.L_x_21269:
[----:B------:R-:W-:Y:S05]  /*a8f0*/  BSYNC.RECONVERGENT B1 ;  /* 0x0000000000017941 */ /* 0x000fea0003800200 */
.L_x_21268:
        /* <DEDUP_REMOVED lines=22> */
.L_x_21279:
        /* <DEDUP_REMOVED lines=13> */
.L_x_21281:
[----:B------:R-:W-:Y:S05]  /*ab30*/  BSYNC.RECONVERGENT B3 ;  /* 0x0000000000037941 */ /* 0x000fea0003800200 */
.L_x_21280:
        /* <DEDUP_REMOVED lines=53> */
[----:B------:R-:W-:Y:S02]  /*ae90*/  HFMA2 R171, -RZ, RZ, 0, 0 ;  /* 0x00000000ffab7431 */ /* 0x000fe400000001ff */
[----:B------:R-:W-:Y:S01]  /*aea0*/  IMAD.WIDE.U32 R172, R135, -0x2daee0ad, RZ ;  /* 0xd2511f5387ac7825 */ /* 0x000fe200078e00ff */
[----:B------:R-:W-:Y:S02]  /*aeb0*/  LOP3.LUT R118, R119, R118, R177, 0x96, !PT ;  /* 0x0000007677767212 */ /* 0x000fe400078e96b1 */
[----:B------:R-:W-:Y:S01]  /*aec0*/  MOV R120, R176 ;  /* 0x000000b000787202 */ /* 0x000fe20000000f00 */
[----:B------:R-:W-:-:S05]  /*aed0*/  VIADD R135, R3, 0x96a522ad ;  /* 0x96a522ad03877836 */ /* 0x000fca0000000000 */
[----:B------:R-:W-:Y:S01]  /*aee0*/  LOP3.LUT R116, R135, R144, R173, 0x96, !PT ;  /* 0x0000009087747212 */ /* 0x000fe200078e96ad */
[----:B------:R-:W-:-:S07]  /*aef0*/  IMAD.MOV.U32 R135, RZ, RZ, R170 ;  /* 0x000000ffff877224 */ /* 0x000fce00078e00aa */
.L_x_21278:
[----:B------:R-:W-:Y:S05]  /*af00*/  BSYNC.RECONVERGENT B2 ;  /* 0x0000000000027941 */ /* 0x000fea0003800200 */
.L_x_21277:
[----:B------:R-:W-:Y:S01]  /*af10*/  I2FP.F32.U32 R119, R135 ;  /* 0x0000008700777245 */ /* 0x000fe20000201000 */
[----:B------:R-:W-:Y:S02]  /*af20*/  HADD2.F32 R135, -RZ, R107.H0_H0 ;  /* 0x2000006bff877230 */ /* 0x000fe40000004100 */
        /* <DEDUP_REMOVED lines=9> */
.L_x_21276:
[----:B------:R-:W-:Y:S05]  /*afc0*/  BSYNC.RECONVERGENT B1 ;  /* 0x0000000000017941 */ /* 0x000fea0003800200 */
.L_x_21275:
        /* <DEDUP_REMOVED lines=22> */
.L_x_21286:
        /* <DEDUP_REMOVED lines=13> */
.L_x_21288:
[----:B------:R-:W-:Y:S05]  /*b200*/  BSYNC.RECONVERGENT B3 ;  /* 0x0000000000037941 */ /* 0x000fea0003800200 */
.L_x_21287:
        /* <DEDUP_REMOVED lines=61> */
.L_x_21285:
[----:B------:R-:W-:Y:S05]  /*b5e0*/  BSYNC.RECONVERGENT B2 ;  /* 0x0000000000027941 */ /* 0x000fea0003800200 */
.L_x_21284:
        /* <DEDUP_REMOVED lines=11> */
.L_x_21283:
[----:B------:R-:W-:Y:S05]  /*b6a0*/  BSYNC.RECONVERGENT B1 ;  /* 0x0000000000017941 */ /* 0x000fea0003800200 */
.L_x_21282:
[----:B------:R-:W-:Y:S02]  /*b6b0*/  F2FP.F16.F32.PACK_AB R170, RZ, R145 ;  /* 0x00000091ffaa723e */ /* 0x000fe400000000ff */
[----:B------:R-:W-:Y:S02]  /*b6c0*/  PRMT R108, R108, 0x5410, R111 ;  /* 0x000054106c6c7816 */ /* 0x000fe4000000006f */
[----:B------:R-:W-:Y:S02]  /*b6d0*/  PRMT R110, R110, 0x5410, R167 ;  /* 0x000054106e6e7816 */ /* 0x000fe400000000a7 */
[----:B------:R-:W-:Y:S02]  /*b6e0*/  PRMT R109, R109, 0x5410, R166 ;  /* 0x000054106d6d7816 */ /* 0x000fe400000000a6 */
[----:B------:R-:W-:Y:S01]  /*b6f0*/  PRMT R111, R173, 0x5410, R170 ;  /* 0x00005410ad6f7816 */ /* 0x000fe200000000aa */
[----:B------:R-:W-:Y:S06]  /*b700*/  BRA `(.L_x_21289) ;  /* 0x0000003400407947 */ /* 0x000fec0003800000 */
.L_x_21232:
        /* <DEDUP_REMOVED lines=21> */
.L_x_21294:
        /* <DEDUP_REMOVED lines=13> */
.L_x_21296:
[----:B------:R-:W-:Y:S05]  /*b930*/  BSYNC.RECONVERGENT B3 ;  /* 0x0000000000037941 */ /* 0x000fea0003800200 */
.L_x_21295:
        /* <DEDUP_REMOVED lines=61> */
.L_x_21293:
[----:B------:R-:W-:Y:S05]  /*bd10*/  BSYNC.RECONVERGENT B2 ;  /* 0x0000000000027941 */ /* 0x000fea0003800200 */
.L_x_21292:
        /* <DEDUP_REMOVED lines=10> */
.L_x_21291:
[----:B------:R-:W-:Y:S05]  /*bdc0*/  BSYNC.RECONVERGENT B1 ;  /* 0x0000000000017941 */ /* 0x000fea0003800200 */
.L_x_21290:
        /* <DEDUP_REMOVED lines=18> */
.L_x_21301:
        /* <DEDUP_REMOVED lines=13> */
.L_x_21303:
[----:B------:R-:W-:Y:S05]  /*bfc0*/  BSYNC.RECONVERGENT B3 ;  /* 0x0000000000037941 */ /* 0x000fea0003800200 */
.L_x_21302:
        /* <DEDUP_REMOVED lines=61> */
.L_x_21300:
[----:B------:R-:W-:Y:S05]  /*c3a0*/  BSYNC.RECONVERGENT B2 ;  /* 0x0000000000027941 */ /* 0x000fea0003800200 */
.L_x_21299:
        /* <DEDUP_REMOVED lines=10> */
.L_x_21298:
[----:B------:R-:W-:Y:S05]  /*c450*/  BSYNC.RECONVERGENT B1 ;  /* 0x0000000000017941 */ /* 0x000fea0003800200 */
.L_x_21297:
        /* <DEDUP_REMOVED lines=18> */
.L_x_21308:
        /* <DEDUP_REMOVED lines=13> */
.L_x_21310:
[----:B------:R-:W-:Y:S05]  /*c650*/  BSYNC.RECONVERGENT B3 ;  /* 0x0000000000037941 */ /* 0x000fea0003800200 */
.L_x_21309:
        /* <DEDUP_REMOVED lines=61> */
.L_x_21307:
[----:B------:R-:W-:Y:S05]  /*ca30*/  BSYNC.RECONVERGENT B2 ;  /* 0x0000000000027941 */ /* 0x000fea0003800200 */
.L_x_21306:
        /* <DEDUP_REMOVED lines=10> */
.L_x_21305:
[----:B------:R-:W-:Y:S05]  /*cae0*/  BSYNC.RECONVERGENT B1 ;  /* 0x0000000000017941 */ /* 0x000fea0003800200 */
.L_x_21304:
        /* <DEDUP_REMOVED lines=18> */
.L_x_21315:
        /* <DEDUP_REMOVED lines=13> */
.L_x_21317:
[----:B------:R-:W-:Y:S05]  /*cce0*/  BSYNC.RECONVERGENT B3 ;  /* 0x0000000000037941 */ /* 0x000fea0003800200 */
.L_x_21316:
        /* <DEDUP_REMOVED lines=61> */
.L_x_21314:
[----:B------:R-:W-:Y:S05]  /*d0c0*/  BSYNC.RECONVERGENT B2 ;  /* 0x0000000000027941 */ /* 0x000fea0003800200 */
.L_x_21313:
        /* <DEDUP_REMOVED lines=10> */
.L_x_21312:
[----:B------:R-:W-:Y:S05]  /*d170*/  BSYNC.RECONVERGENT B1 ;  /* 0x0000000000017941 */ /* 0x000fea0003800200 */
.L_x_21311:
        /* <DEDUP_REMOVED lines=18> */
.L_x_21322:
        /* <DEDUP_REMOVED lines=13> */
.L_x_21324:
[----:B------:R-:W-:Y:S05]  /*d370*/  BSYNC.RECONVERGENT B3 ;  /* 0x0000000000037941 */ /* 0x000fea0003800200 */
.L_x_21323:
        /* <DEDUP_REMOVED lines=61> */
.L_x_21321:
[----:B------:R-:W-:Y:S05]  /*d750*/  BSYNC.RECONVERGENT B2 ;  /* 0x0000000000027941 */ /* 0x000fea0003800200 */
.L_x_21320:
        /* <DEDUP_REMOVED lines=10> */
.L_x_21319:
[----:B------:R-:W-:Y:S05]  /*d800*/  BSYNC.RECONVERGENT B1 ;  /* 0x0000000000017941 */ /* 0x000fea0003800200 */
.L_x_21318:
        /* <DEDUP_REMOVED lines=18> */
.L_x_21329:
        /* <DEDUP_REMOVED lines=13> */
.L_x_21331:
[----:B------:R-:W-:Y:S05]  /*da00*/  BSYNC.RECONVERGENT B3 ;  /* 0x0000000000037941 */ /* 0x000fea0003800200 */
.L_x_21330:
        /* <DEDUP_REMOVED lines=61> */
.L_x_21328:
[----:B------:R-:W-:Y:S05]  /*dde0*/  BSYNC.RECONVERGENT B2 ;  /* 0x0000000000027941 */ /* 0x000fea0003800200 */
.L_x_21327:
        /* <DEDUP_REMOVED lines=10> */
.L_x_21326:
[----:B------:R-:W-:Y:S05]  /*de90*/  BSYNC.RECONVERGENT B1 ;  /* 0x0000000000017941 */ /* 0x000fea0003800200 */
.L_x_21325:
        /* <DEDUP_REMOVED lines=18> */
.L_x_21336:
        /* <DEDUP_REMOVED lines=13> */
.L_x_21338:
[----:B------:R-:W-:Y:S05]  /*e090*/  BSYNC.RECONVERGENT B3 ;  /* 0x0000000000037941 */ /* 0x000fea0003800200 */
.L_x_21337:
        /* <DEDUP_REMOVED lines=61> */
.L_x_21335:
[----:B------:R-:W-:Y:S05]  /*e470*/  BSYNC.RECONVERGENT B2 ;  /* 0x0000000000027941 */ /* 0x000fea0003800200 */
.L_x_21334:
        /* <DEDUP_REMOVED lines=10> */
.L_x_21333:
[----:B------:R-:W-:Y:S05]  /*e520*/  BSYNC.RECONVERGENT B1 ;  /* 0x0000000000017941 */ /* 0x000fea0003800200 */
.L_x_21332:
        /* <DEDUP_REMOVED lines=18> */
.L_x_21343:
        /* <DEDUP_REMOVED lines=13> */
.L_x_21345:
[----:B------:R-:W-:Y:S05]  /*e720*/  BSYNC.RECONVERGENT B3 ;  /* 0x0000000000037941 */ /* 0x000fea0003800200 */
.L_x_21344:
        /* <DEDUP_REMOVED lines=61> */
.L_x_21342:
[----:B------:R-:W-:Y:S05]  /*eb00*/  BSYNC.RECONVERGENT B2 ;  /* 0x0000000000027941 */ /* 0x000fea0003800200 */
.L_x_21341:
        /* <DEDUP_REMOVED lines=10> */
.L_x_21340:
[----:B------:R-:W-:Y:S05]  /*ebb0*/  BSYNC.RECONVERGENT B1 ;  /* 0x0000000000017941 */ /* 0x000fea0003800200 */
.L_x_21339:
[----:B------:R-:W-:Y:S02]  /*ebc0*/  F2FP.F16.F32.PACK_AB R170, RZ, R145 ;  /* 0x00000091ffaa723e */ /* 0x000fe400000000ff */
[----:B------:R-:W-:Y:S02]  /*ebd0*/  PRMT R108, R108, 0x5410, R111 ;  /* 0x000054106c6c7816 */ /* 0x000fe4000000006f */
[----:B------:R-:W-:Y:S02]  /*ebe0*/  PRMT R110, R110, 0x5410, R167 ;  /* 0x000054106e6e7816 */ /* 0x000fe400000000a7 */
[----:B------:R-:W-:Y:S02]  /*ebf0*/  PRMT R109, R109, 0x5410, R166 ;  /* 0x000054106d6d7816 */ /* 0x000fe400000000a6 */
[----:B------:R-:W-:-:S07]  /*ec00*/  PRMT R111, R172, 0x5410, R170 ;  /* 0x00005410ac6f7816 */ /* 0x000fce00000000aa */
.L_x_21289:
        /* <DEDUP_REMOVED lines=26> */
.L_x_21347:
[----:B------:R-:W-:Y:S05]  /*edb0*/  BSYNC.RECONVERGENT B1 ;  /* 0x0000000000017941 */ /* 0x000fea0003800200 */
.L_x_21346:
[----:B------:R-:W-:Y:S01]  /*edc0*/  VIADD R164, R164, 0x20 ;  /* 0x00000020a4a47836 */ /* 0x000fe20000000000 */
[----:B------:R-:W-:-:S07]  /*edd0*/  IADD3 R0, PT, PT, R0, 0x20, RZ ;  /* 0x0000002000007810 */ /* 0x000fce0007ffe0ff */
.L_x_21231:
[----:B------:R-:W-:Y:S05]  /*ede0*/  BSYNC.RECONVERGENT B0 ;  /* 0x0000000000007941 */ /* 0x000fea0003800200 */
.L_x_21230:
        /* <DEDUP_REMOVED lines=34> */
.L_x_21355:
        /* <DEDUP_REMOVED lines=13> */
.L_x_21357:
[----:B------:R-:W-:Y:S05]  /*f0e0*/  BSYNC.RECONVERGENT B3 ;  /* 0x0000000000037941 */ /* 0x000fea0003800200 */
.L_x_21356:
        /* <DEDUP_REMOVED lines=61> */
.L_x_21354:
[----:B------:R-:W-:Y:S05]  /*f4c0*/  BSYNC.RECONVERGENT B2 ;  /* 0x0000000000027941 */ /* 0x000fea0003800200 */
.L_x_21353:
        /* <DEDUP_REMOVED lines=11> */
.L_x_21352:
[----:B------:R-:W-:Y:S05]  /*f580*/  BSYNC.RECONVERGENT B1 ;  /* 0x0000000000017941 */ /* 0x000fea0003800200 */
.L_x_21351:
        /* <DEDUP_REMOVED lines=22> */
.L_x_21362:
        /* <DEDUP_REMOVED lines=13> */
.L_x_21364:
[----:B------:R-:W-:Y:S05]  /*f7c0*/  BSYNC.RECONVERGENT B3 ;  /* 0x0000000000037941 */ /* 0x000fea0003800200 */
.L_x_21363:
        /* <DEDUP_REMOVED lines=60> */
.L_x_21361:
[----:B------:R-:W-:Y:S05]  /*fb90*/  BSYNC.RECONVERGENT B2 ;  /* 0x0000000000027941 */ /* 0x000fea0003800200 */
.L_x_21360:
        /* <DEDUP_REMOVED lines=11> */
.L_x_21359:
[----:B------:R-:W-:Y:S05]  /*fc50*/  BSYNC.RECONVERGENT B1 ;  /* 0x0000000000017941 */ /* 0x000fea0003800200 */
.L_x_21358:
        /* <DEDUP_REMOVED lines=22> */
.L_x_21369:
        /* <DEDUP_REMOVED lines=13> */
.L_x_21371:
[----:B------:R-:W-:Y:S05]  /*fe90*/  BSYNC.RECONVERGENT B3 ;  /* 0x0000000000037941 */ /* 0x000fea0003800200 */
.L_x_21370:
        /* <DEDUP_REMOVED lines=61> */
.L_x_21368:
[----:B------:R-:W-:Y:S05]  /*10270*/  BSYNC.RECONVERGENT B2 ;  /* 0x0000000000027941 */ /* 0x000fea0003800200 */
.L_x_21367:
        /* <DEDUP_REMOVED lines=11> */
.L_x_21366:
[----:B------:R-:W-:Y:S05]  /*10330*/  BSYNC.RECONVERGENT B1 ;  /* 0x0000000000017941 */ /* 0x000fea0003800200 */
.L_x_21365:
        /* <DEDUP_REMOVED lines=22> */
.L_x_21376:
        /* <DEDUP_REMOVED lines=13> */
.L_x_21378:
[----:B------:R-:W-:Y:S05]  /*10570*/  BSYNC.RECONVERGENT B3 ;  /* 0x0000000000037941 */ /* 0x000fea0003800200 */
.L_x_21377:
        /* <DEDUP_REMOVED lines=60> */
.L_x_21375:
[----:B------:R-:W-:Y:S05]  /*10940*/  BSYNC.RECONVERGENT B2 ;  /* 0x0000000000027941 */ /* 0x000fea0003800200 */
.L_x_21374:
        /* <DEDUP_REMOVED lines=11> */
.L_x_21373:
[----:B------:R-:W-:Y:S05]  /*10a00*/  BSYNC.RECONVERGENT B1 ;  /* 0x0000000000017941 */ /* 0x000fea0003800200 */
.L_x_21372:
        /* <DEDUP_REMOVED lines=22> */
.L_x_21383:
        /* <DEDUP_REMOVED lines=13> */
.L_x_21385:
[----:B------:R-:W-:Y:S05]  /*10c40*/  BSYNC.RECONVERGENT B3 ;  /* 0x0000000000037941 */ /* 0x000fea0003800200 */
.L_x_21384:
        /* <DEDUP_REMOVED lines=61> */
.L_x_21382:
[----:B------:R-:W-:Y:S05]  /*11020*/  BSYNC.RECONVERGENT B2 ;  /* 0x0000000000027941 */ /* 0x000fea0003800200 */
.L_x_21381:
        /* <DEDUP_REMOVED lines=11> */
.L_x_21380:
[----:B------:R-:W-:Y:S05]  /*110e0*/  BSYNC.RECONVERGENT B1 ;  /* 0x0000000000017941 */ /* 0x000fea0003800200 */
.L_x_21379:
        /* <DEDUP_REMOVED lines=22> */
.L_x_21390:
        /* <DEDUP_REMOVED lines=13> */
.L_x_21392:
[----:B------:R-:W-:Y:S05]  /*11320*/  BSYNC.RECONVERGENT B3 ;  /* 0x0000000000037941 */ /* 0x000fea0003800200 */
.L_x_21391:
        /* <DEDUP_REMOVED lines=60> */
.L_x_21389:
[----:B------:R-:W-:Y:S05]  /*116f0*/  BSYNC.RECONVERGENT B2 ;  /* 0x0000000000027941 */ /* 0x000fea0003800200 */
.L_x_21388:
        /* <DEDUP_REMOVED lines=11> */
.L_x_21387:
[----:B------:R-:W-:Y:S05]  /*117b0*/  BSYNC.RECONVERGENT B1 ;  /* 0x0000000000017941 */ /* 0x000fea0003800200 */
.L_x_21386:
        /* <DEDUP_REMOVED lines=22> */
.L_x_21397:
        /* <DEDUP_REMOVED lines=13> */
.L_x_21399:
[----:B------:R-:W-:Y:S05]  /*119f0*/  BSYNC.RECONVERGENT B3 ;  /* 0x0000000000037941 */ /* 0x000fea0003800200 */
.L_x_21398:
        /* <DEDUP_REMOVED lines=60> */
.L_x_21396:
[----:B------:R-:W-:Y:S05]  /*11dc0*/  BSYNC.RECONVERGENT B2 ;  /* 0x0000000000027941 */ /* 0x000fea0003800200 */
.L_x_21395:
        /* <DEDUP_REMOVED lines=11> */
.L_x_21394:
[----:B------:R-:W-:Y:S05]  /*11e80*/  BSYNC.RECONVERGENT B1 ;  /* 0x0000000000017941 */ /* 0x000fea0003800200 */
.L_x_21393:
        /* <DEDUP_REMOVED lines=22> */
.L_x_21404:
        /* <DEDUP_REMOVED lines=13> */
.L_x_21406:
[----:B------:R-:W-:Y:S05]  /*120c0*/  BSYNC.RECONVERGENT B3 ;  /* 0x0000000000037941 */ /* 0x000fea0003800200 */
.L_x_21405:
        /* <DEDUP_REMOVED lines=61> */
.L_x_21403:
[----:B------:R-:W-:Y:S05]  /*124a0*/  BSYNC.RECONVERGENT B2 ;  /* 0x0000000000027941 */ /* 0x000fea0003800200 */
.L_x_21402:
        /* <DEDUP_REMOVED lines=11> */
.L_x_21401:
[----:B------:R-:W-:Y:S05]  /*12560*/  BSYNC.RECONVERGENT B1 ;  /* 0x0000000000017941 */ /* 0x000fea0003800200 */
.L_x_21400:
[----:B------:R-:W-:Y:S02]  /*12570*/  F2FP.F16.F32.PACK_AB R170, RZ, R153 ;  /* 0x00000099ffaa723e */ /* 0x000fe400000000ff */
[----:B------:R-:W-:Y:S02]  /*12580*/  PRMT R108, R108, 0x5410, R111 ;  /* 0x000054106c6c7816 */ /* 0x000fe4000000006f */
[----:B------:R-:W-:Y:S02]  /*12590*/  PRMT R110, R110, 0x5410, R167 ;  /* 0x000054106e6e7816 */ /* 0x000fe400000000a7 */
[----:B------:R-:W-:Y:S02]  /*125a0*/  PRMT R109, R109, 0x5410, R166 ;  /* 0x000054106d6d7816 */ /* 0x000fe400000000a6 */
[----:B------:R-:W-:Y:S01]  /*125b0*/  PRMT R111, R173, 0x5410, R170 ;  /* 0x00005410ad6f7816 */ /* 0x000fe200000000aa */
[----:B------:R-:W-:Y:S06]  /*125c0*/  BRA `(.L_x_21407) ;  /* 0x0000003400407947 */ /* 0x000fec0003800000 */
.L_x_21350:
        /* <DEDUP_REMOVED lines=21> */
.L_x_21412:
        /* <DEDUP_REMOVED lines=13> */
.L_x_21414:
[----:B------:R-:W-:Y:S05]  /*127f0*/  BSYNC.RECONVERGENT B3 ;  /* 0x0000000000037941 */ /* 0x000fea0003800200 */
.L_x_21413:
        /* <DEDUP_REMOVED lines=61> */
.L_x_21411:
[----:B------:R-:W-:Y:S05]  /*12bd0*/  BSYNC.RECONVERGENT B2 ;  /* 0x0000000000027941 */ /* 0x000fea0003800200 */
.L_x_21410:
        /* <DEDUP_REMOVED lines=10> */
.L_x_21409:
[----:B------:R-:W-:Y:S05]  /*12c80*/  BSYNC.RECONVERGENT B1 ;  /* 0x0000000000017941 */ /* 0x000fea0003800200 */
.L_x_21408:
        /* <DEDUP_REMOVED lines=18> */
.L_x_21419:
        /* <DEDUP_REMOVED lines=13> */
.L_x_21421:
[----:B------:R-:W-:Y:S05]  /*12e80*/  BSYNC.RECONVERGENT B3 ;  /* 0x0000000000037941 */ /* 0x000fea0003800200 */
.L_x_21420:
        /* <DEDUP_REMOVED lines=61> */
.L_x_21418:
[----:B------:R-:W-:Y:S05]  /*13260*/  BSYNC.RECONVERGENT B2 ;  /* 0x0000000000027941 */ /* 0x000fea0003800200 */
.L_x_21417:
        /* <DEDUP_REMOVED lines=10> */
.L_x_21416:
[----:B------:R-:W-:Y:S05]  /*13310*/  BSYNC.RECONVERGENT B1 ;  /* 0x0000000000017941 */ /* 0x000fea0003800200 */
.L_x_21415:
        /* <DEDUP_REMOVED lines=18> */
.L_x_21426:
        /* <DEDUP_REMOVED lines=13> */
.L_x_21428:
[----:B------:R-:W-:Y:S05]  /*13510*/  BSYNC.RECONVERGENT B3 ;  /* 0x0000000000037941 */ /* 0x000fea0003800200 */
.L_x_21427:
        /* <DEDUP_REMOVED lines=61> */
.L_x_21425:
[----:B------:R-:W-:Y:S05]  /*138f0*/  BSYNC.RECONVERGENT B2 ;  /* 0x0000000000027941 */ /* 0x000fea0003800200 */
.L_x_21424:
        /* <DEDUP_REMOVED lines=10> */
.L_x_21423:
[----:B------:R-:W-:Y:S05]  /*139a0*/  BSYNC.RECONVERGENT B1 ;  /* 0x0000000000017941 */ /* 0x000fea0003800200 */
.L_x_21422:
        /* <DEDUP_REMOVED lines=18> */
.L_x_21433:
        /* <DEDUP_REMOVED lines=13> */
.L_x_21435:
[----:B------:R-:W-:Y:S05]  /*13ba0*/  BSYNC.RECONVERGENT B3 ;  /* 0x0000000000037941 */ /* 0x000fea0003800200 */
.L_x_21434:
        /* <DEDUP_REMOVED lines=61> */
.L_x_21432:
[----:B------:R-:W-:Y:S05]  /*13f80*/  BSYNC.RECONVERGENT B2 ;  /* 0x0000000000027941 */ /* 0x000fea0003800200 */
.L_x_21431:
        /* <DEDUP_REMOVED lines=10> */
.L_x_21430:
[----:B------:R-:W-:Y:S05]  /*14030*/  BSYNC.RECONVERGENT B1 ;  /* 0x0000000000017941 */ /* 0x000fea0003800200 */
.L_x_21429:
        /* <DEDUP_REMOVED lines=18> */
.L_x_21440:
        /* <DEDUP_REMOVED lines=13> */
.L_x_21442:
[----:B------:R-:W-:Y:S05]  /*14230*/  BSYNC.RECONVERGENT B3 ;  /* 0x0000000000037941 */ /* 0x000fea0003800200 */
.L_x_21441:
        /* <DEDUP_REMOVED lines=61> */
.L_x_21439:
[----:B------:R-:W-:Y:S05]  /*14610*/  BSYNC.RECONVERGENT B2 ;  /* 0x0000000000027941 */ /* 0x000fea0003800200 */
.L_x_21438:
        /* <DEDUP_REMOVED lines=10> */
.L_x_21437:
[----:B------:R-:W-:Y:S05]  /*146c0*/  BSYNC.RECONVERGENT B1 ;  /* 0x0000000000017941 */ /* 0x000fea0003800200 */
.L_x_21436:
        /* <DEDUP_REMOVED lines=18> */
.L_x_21447:
        /* <DEDUP_REMOVED lines=13> */
.L_x_21449:
[----:B------:R-:W-:Y:S05]  /*148c0*/  BSYNC.RECONVERGENT B3 ;  /* 0x0000000000037941 */ /* 0x000fea0003800200 */
.L_x_21448:
        /* <DEDUP_REMOVED lines=61> */
.L_x_21446:
[----:B------:R-:W-:Y:S05]  /*14ca0*/  BSYNC.RECONVERGENT B2 ;  /* 0x0000000000027941 */ /* 0x000fea0003800200 */
.L_x_21445:
        /* <DEDUP_REMOVED lines=10> */
.L_x_21444:
[----:B------:R-:W-:Y:S05]  /*14d50*/  BSYNC.RECONVERGENT B1 ;  /* 0x0000000000017941 */ /* 0x000fea0003800200 */
.L_x_21443:
        /* <DEDUP_REMOVED lines=18> */
.L_x_21454:
        /* <DEDUP_REMOVED lines=13> */
.L_x_21456:
[----:B------:R-:W-:Y:S05]  /*14f50*/  BSYNC.RECONVERGENT B3 ;  /* 0x0000000000037941 */ /* 0x000fea0003800200 */
.L_x_21455:
        /* <DEDUP_REMOVED lines=61> */
.L_x_21453:
[----:B------:R-:W-:Y:S05]  /*15330*/  BSYNC.RECONVERGENT B2 ;  /* 0x0000000000027941 */ /* 0x000fea0003800200 */
.L_x_21452:
        /* <DEDUP_REMOVED lines=10> */
.L_x_21451:
[----:B------:R-:W-:Y:S05]  /*153e0*/  BSYNC.RECONVERGENT B1 ;  /* 0x0000000000017941 */ /* 0x000fea0003800200 */
.L_x_21450:
        /* <DEDUP_REMOVED lines=18> */
.L_x_21461:
        /* <DEDUP_REMOVED lines=13> */
.L_x_21463:
[----:B------:R-:W-:Y:S05]  /*155e0*/  BSYNC.RECONVERGENT B3 ;  /* 0x0000000000037941 */ /* 0x000fea0003800200 */
.L_x_21462:
        /* <DEDUP_REMOVED lines=61> */
.L_x_21460:
[----:B------:R-:W-:Y:S05]  /*159c0*/  BSYNC.RECONVERGENT B2 ;  /* 0x0000000000027941 */ /* 0x000fea0003800200 */
.L_x_21459:
        /* <DEDUP_REMOVED lines=10> */
.L_x_21458:
[----:B------:R-:W-:Y:S05]  /*15a70*/  BSYNC.RECONVERGENT B1 ;  /* 0x0000000000017941 */ /* 0x000fea0003800200 */
.L_x_21457:
[----:B------:R-:W-:Y:S02]  /*15a80*/  F2FP.F16.F32.PACK_AB R170, RZ, R153 ;  /* 0x00000099ffaa723e */ /* 0x000fe400000000ff */
[----:B------:R-:W-:Y:S02]  /*15a90*/  PRMT R108, R108, 0x5410, R111 ;  /* 0x000054106c6c7816 */ /* 0x000fe4000000006f */
[----:B------:R-:W-:Y:S02]  /*15aa0*/  PRMT R110, R110, 0x5410, R167 ;  /* 0x000054106e6e7816 */ /* 0x000fe400000000a7 */
[----:B------:R-:W-:Y:S02]  /*15ab0*/  PRMT R109, R109, 0x5410, R166 ;  /* 0x000054106d6d7816 */ /* 0x000fe400000000a6 */
[----:B------:R-:W-:-:S07]  /*15ac0*/  PRMT R111, R172, 0x5410, R170 ;  /* 0x00005410ac6f7816 */ /* 0x000fce00000000aa */
.L_x_21407:
        /* <DEDUP_REMOVED lines=26> */
.L_x_21465:
[----:B------:R-:W-:Y:S05]  /*15c70*/  BSYNC.RECONVERGENT B1 ;  /* 0x0000000000017941 */ /* 0x000fea0003800200 */
.L_x_21464:
[----:B------:R-:W-:Y:S01]  /*15c80*/  VIADD R164, R164, 0x20 ;  /* 0x00000020a4a47836 */ /* 0x000fe20000000000 */
[----:B------:R-:W-:-:S07]  /*15c90*/  IADD3 R0, PT, PT, R0, 0x20, RZ ;  /* 0x0000002000007810 */ /* 0x000fce0007ffe0ff */
.L_x_21349:
[----:B------:R-:W-:Y:S05]  /*15ca0*/  BSYNC.RECONVERGENT B0 ;  /* 0x0000000000007941 */ /* 0x000fea0003800200 */
.L_x_21348:
        /* <DEDUP_REMOVED lines=34> */
.L_x_21473:
        /* <DEDUP_REMOVED lines=13> */
.L_x_21475:
[----:B------:R-:W-:Y:S05]  /*15fa0*/  BSYNC.RECONVERGENT B3 ;  /* 0x0000000000037941 */ /* 0x000fea0003800200 */
.L_x_21474:
        /* <DEDUP_REMOVED lines=61> */
.L_x_21472:
[----:B------:R-:W-:Y:S05]  /*16380*/  BSYNC.RECONVERGENT B2 ;  /* 0x0000000000027941 */ /* 0x000fea0003800200 */
.L_x_21471:
        /* <DEDUP_REMOVED lines=11> */
.L_x_21470:
[----:B------:R-:W-:Y:S05]  /*16440*/  BSYNC.RECONVERGENT B1 ;  /* 0x0000000000017941 */ /* 0x000fea0003800200 */
.L_x_21469:
        /* <DEDUP_REMOVED lines=22> */
.L_x_21480:
        /* <DEDUP_REMOVED lines=13> */
.L_x_21482:
[----:B------:R-:W-:Y:S05]  /*16680*/  BSYNC.RECONVERGENT B3 ;  /* 0x0000000000037941 */ /* 0x000fea0003800200 */
.L_x_21481:
[----:B------:R-:W-:Y:S01]  /*16690*/  IMAD.WIDE.U32 R118, R113, -0x326172a9, RZ ;  /* 0xcd9e8d5771767825 */ /* 0x000fe200078e00ff */
[----:B------:R-:W-:Y:S02]  /*166a0*/  LOP3.LUT R158, R121, R111, R3, 0x96, !PT ;  /* 0x0000006f799e7212 */ /* 0x000fe400078e9603 */
[C---:B------:R-:W-:Y:S01]  /*166b0*/  IADD3 R111, PT, PT, R2.reuse, -0x61c88647, RZ ;  /* 0x9e3779b9026f7810 */ /* 0x040fe20007ffe0ff */
        /* <DEDUP_REMOVED lines=58> */
.L_x_21479:
[----:B------:R-:W-:Y:S05]  /*16a60*/  BSYNC.RECONVERGENT B2 ;  /* 0x0000000000027941 */ /* 0x000fea0003800200 */
.L_x_21478:
        /* <DEDUP_REMOVED lines=11> */
.L_x_21477:
[----:B------:R-:W-:Y:S05]  /*16b20*/  BSYNC.RECONVERGENT B1 ;  /* 0x0000000000017941 */ /* 0x000fea0003800200 */
.L_x_21476:
        /* <DEDUP_REMOVED lines=22> */
.L_x_21487:
        /* <DEDUP_REMOVED lines=13> */
.L_x_21489:
[----:B------:R-:W-:Y:S05]  /*16d60*/  BSYNC.RECONVERGENT B3 ;  /* 0x0000000000037941 */ /* 0x000fea0003800200 */
.L_x_21488:
        /* <DEDUP_REMOVED lines=55> */
[----:B------:R-:W-:Y:S01]  /*170e0*/  MOV R110, R158 ;  /* 0x0000009e006e7202 */ /* 0x000fe20000000f00 */
[----:B------:R-:W-:Y:S01]  /*170f0*/  HFMA2 R158, -RZ, RZ, 0, 0 ;  /* 0x00000000ff9e7431 */ /* 0x000fe200000001ff */
[----:B------:R-:W-:Y:S01]  /*17100*/  LOP3.LUT R116, R109, R156, R159, 0x96, !PT ;  /* 0x0000009c6d747212 */ /* 0x000fe200078e969f */
[----:B------:R-:W-:Y:S01]  /*17110*/  IMAD.MOV.U32 R120, RZ, RZ, R160 ;  /* 0x000000ffff787224 */ /* 0x000fe200078e00a0 */
[----:B------:R-:W-:Y:S01]  /*17120*/  LOP3.LUT R118, R119, R118, R161, 0x96, !PT ;  /* 0x0000007677767212 */ /* 0x000fe200078e96a1 */
[----:B------:R-:W-:-:S07]  /*17130*/  IMAD.MOV.U32 R109, RZ, RZ, R165 ;  /* 0x000000ffff6d7224 */ /* 0x000fce00078e00a5 */
.L_x_21486:
[----:B------:R-:W-:Y:S05]  /*17140*/  BSYNC.RECONVERGENT B2 ;  /* 0x0000000000027941 */ /* 0x000fea0003800200 */
.L_x_21485:
        /* <DEDUP_REMOVED lines=11> */
.L_x_21484:
[----:B------:R-:W-:Y:S05]  /*17200*/  BSYNC.RECONVERGENT B1 ;  /* 0x0000000000017941 */ /* 0x000fea0003800200 */
.L_x_21483:
        /* <DEDUP_REMOVED lines=22> */
.L_x_21494:
        /* <DEDUP_REMOVED lines=13> */
.L_x_21496:
[----:B------:R-:W-:Y:S05]  /*17440*/  BSYNC.RECONVERGENT B3 ;  /* 0x0000000000037941 */ /* 0x000fea0003800200 */
.L_x_21495:
        /* <DEDUP_REMOVED lines=60> */
.L_x_21493:
[----:B------:R-:W-:Y:S05]  /*17810*/  BSYNC.RECONVERGENT B2 ;  /* 0x0000000000027941 */ /* 0x000fea0003800200 */
.L_x_21492:
        /* <DEDUP_REMOVED lines=11> */
.L_x_21491:
[----:B------:R-:W-:Y:S05]  /*178d0*/  BSYNC.RECONVERGENT B1 ;  /* 0x0000000000017941 */ /* 0x000fea0003800200 */
.L_x_21490:
        /* <DEDUP_REMOVED lines=22> */
.L_x_21501:
        /* <DEDUP_REMOVED lines=13> */
.L_x_21503:
[----:B------:R-:W-:Y:S05]  /*17b10*/  BSYNC.RECONVERGENT B3 ;  /* 0x0000000000037941 */ /* 0x000fea0003800200 */
.L_x_21502:
        /* <DEDUP_REMOVED lines=59> */
[----:B------:R-:W-:-:S07]  /*17ed0*/  LOP3.LUT R116, R131, R158, R167, 0x96, !PT ;  /* 0x0000009e83747212 */ /* 0x000fce00078e96a7 */
.L_x_21500:
[----:B------:R-:W-:Y:S05]  /*17ee0*/  BSYNC.RECONVERGENT B2 ;  /* 0x0000000000027941 */ /* 0x000fea0003800200 */
.L_x_21499:
        /* <DEDUP_REMOVED lines=11> */
.L_x_21498:
[----:B------:R-:W-:Y:S05]  /*17fa0*/  BSYNC.RECONVERGENT B1 ;  /* 0x0000000000017941 */ /* 0x000fea0003800200 */
.L_x_21497:
        /* <DEDUP_REMOVED lines=22> */
.L_x_21508:
        /* <DEDUP_REMOVED lines=13> */
.L_x_21510:
[----:B------:R-:W-:Y:S05]  /*181e0*/  BSYNC.RECONVERGENT B3 ;  /* 0x0000000000037941 */ /* 0x000fea0003800200 */
.L_x_21509:
        /* <DEDUP_REMOVED lines=61> */
.L_x_21507:
[----:B------:R-:W-:Y:S05]  /*185c0*/  BSYNC.RECONVERGENT B2 ;  /* 0x0000000000027941 */ /* 0x000fea0003800200 */
.L_x_21506:
        /* <DEDUP_REMOVED lines=11> */
.L_x_21505:
[----:B------:R-:W-:Y:S05]  /*18680*/  BSYNC.RECONVERGENT B1 ;  /* 0x0000000000017941 */ /* 0x000fea0003800200 */
.L_x_21504:
        /* <DEDUP_REMOVED lines=22> */
.L_x_21515:
        /* <DEDUP_REMOVED lines=13> */
.L_x_21517:
[----:B------:R-:W-:Y:S05]  /*188c0*/  BSYNC.RECONVERGENT B3 ;  /* 0x0000000000037941 */ /* 0x000fea0003800200 */
.L_x_21516:
        /* <DEDUP_REMOVED lines=60> */
.L_x_21514:
[----:B------:R-:W-:Y:S05]  /*18c90*/  BSYNC.RECONVERGENT B2 ;  /* 0x0000000000027941 */ /* 0x000fea0003800200 */
.L_x_21513:
        /* <DEDUP_REMOVED lines=11> */
.L_x_21512:
[----:B------:R-:W-:Y:S05]  /*18d50*/  BSYNC.RECONVERGENT B1 ;  /* 0x0000000000017941 */ /* 0x000fea0003800200 */
.L_x_21511:
        /* <DEDUP_REMOVED lines=22> */
.L_x_21522:
        /* <DEDUP_REMOVED lines=13> */
.L_x_21524:
[----:B------:R-:W-:Y:S05]  /*18f90*/  BSYNC.RECONVERGENT B3 ;  /* 0x0000000000037941 */ /* 0x000fea0003800200 */
.L_x_21523:
        /* <DEDUP_REMOVED lines=61> */
.L_x_21521:
[----:B------:R-:W-:Y:S05]  /*19370*/  BSYNC.RECONVERGENT B2 ;  /* 0x0000000000027941 */ /* 0x000fea0003800200 */
.L_x_21520:
        /* <DEDUP_REMOVED lines=11> */
.L_x_21519:
[----:B------:R-:W-:Y:S05]  /*19430*/  BSYNC.RECONVERGENT B1 ;  /* 0x0000000000017941 */ /* 0x000fea0003800200 */
.L_x_21518:
[----:B------:R-:W-:Y:S02]  /*19440*/  F2FP.F16.F32.PACK_AB R170, RZ, R161 ;  /* 0x000000a1ffaa723e */ /* 0x000fe400000000ff */
[----:B------:R-:W-:Y:S02]  /*19450*/  PRMT R108, R108, 0x5410, R111 ;  /* 0x000054106c6c7816 */ /* 0x000fe4000000006f */
[----:B------:R-:W-:Y:S02]  /*19460*/  PRMT R110, R110, 0x5410, R167 ;  /* 0x000054106e6e7816 */ /* 0x000fe400000000a7 */
[----:B------:R-:W-:Y:S02]  /*19470*/  PRMT R109, R109, 0x5410, R165 ;  /* 0x000054106d6d7816 */ /* 0x000fe400000000a5 */
[----:B------:R-:W-:Y:S01]  /*19480*/  PRMT R111, R168, 0x5410, R170 ;  /* 0x00005410a86f7816 */ /* 0x000fe200000000aa */
[----:B------:R-:W-:Y:S06]  /*19490*/  BRA `(.L_x_21525) ;  /* 0x0000003400447947 */ /* 0x000fec0003800000 */
.L_x_21468:
        /* <DEDUP_REMOVED lines=21> */
.L_x_21530:
        /* <DEDUP_REMOVED lines=13> */
.L_x_21532:
[----:B------:R-:W-:Y:S05]  /*196c0*/  BSYNC.RECONVERGENT B3 ;  /* 0x0000000000037941 */ /* 0x000fea0003800200 */
.L_x_21531:
        /* <DEDUP_REMOVED lines=61> */
.L_x_21529:
[----:B------:R-:W-:Y:S05]  /*19aa0*/  BSYNC.RECONVERGENT B2 ;  /* 0x0000000000027941 */ /* 0x000fea0003800200 */
.L_x_21528:
        /* <DEDUP_REMOVED lines=10> */
.L_x_21527:
[----:B------:R-:W-:Y:S05]  /*19b50*/  BSYNC.RECONVERGENT B1 ;  /* 0x0000000000017941 */ /* 0x000fea0003800200 */
.L_x_21526:
        /* <DEDUP_REMOVED lines=18> */
.L_x_21537:
        /* <DEDUP_REMOVED lines=13> */
.L_x_21539:
[----:B------:R-:W-:Y:S05]  /*19d50*/  BSYNC.RECONVERGENT B3 ;  /* 0x0000000000037941 */ /* 0x000fea0003800200 */
.L_x_21538:
        /* <DEDUP_REMOVED lines=40> */
[C---:B------:R-:W-:Y:S02]  /*19fe0*/  VIADD R111, R2.reuse, 0x5384540f ;  /* 0x5384540f026f7836 */ /* 0x040fe40000000000 */
        /* <DEDUP_REMOVED lines=17> */
[----:B------:R-:W-:Y:S01]  /*1a100*/  MOV R111, R110 ;  /* 0x0000006e006f7202 */ /* 0x000fe20000000f00 */
[----:B------:R-:W-:Y:S01]  /*1a110*/  IMAD.MOV.U32 R110, RZ, RZ, R158 ;  /* 0x000000ffff6e7224 */ /* 0x000fe200078e009e */
[----:B------:R-:W-:-:S07]  /*1a120*/  LOP3.LUT R116, R109, R156, R159, 0x96, !PT ;  /* 0x0000009c6d747212 */ /* 0x000fce00078e969f */
.L_x_21536:
[----:B------:R-:W-:Y:S05]  /*1a130*/  BSYNC.RECONVERGENT B2 ;  /* 0x0000000000027941 */ /* 0x000fea0003800200 */
.L_x_21535:
[----:B------:R-:W-:Y:S01]  /*1a140*/  I2FP.F32.U32 R109, R111 ;  /* 0x0000006f006d7245 */ /* 0x000fe20000201000 */
[----:B-----5:R-:W-:Y:S02]  /*1a150*/  HADD2.F32 R111, -RZ, R104.H1_H1 ;  /* 0x30000068ff6f7230 */ /* 0x020fe40000004100 */
        /* <DEDUP_REMOVED lines=8> */
.L_x_21534:
[----:B------:R-:W-:Y:S05]  /*1a1e0*/  BSYNC.RECONVERGENT B1 ;  /* 0x0000000000017941 */ /* 0x000fea0003800200 */
.L_x_21533:
        /* <DEDUP_REMOVED lines=18> */
.L_x_21544:
        /* <DEDUP_REMOVED lines=13> */
.L_x_21546:
[----:B------:R-:W-:Y:S05]  /*1a3e0*/  BSYNC.RECONVERGENT B3 ;  /* 0x0000000000037941 */ /* 0x000fea0003800200 */
.L_x_21545:
        /* <DEDUP_REMOVED lines=61> */
.L_x_21543:
[----:B------:R-:W-:Y:S05]  /*1a7c0*/  BSYNC.RECONVERGENT B2 ;  /* 0x0000000000027941 */ /* 0x000fea0003800200 */
.L_x_21542:
        /* <DEDUP_REMOVED lines=10> */
.L_x_21541:
[----:B------:R-:W-:Y:S05]  /*1a870*/  BSYNC.RECONVERGENT B1 ;  /* 0x0000000000017941 */ /* 0x000fea0003800200 */
.L_x_21540:
        /* <DEDUP_REMOVED lines=18> */
.L_x_21551:
        /* <DEDUP_REMOVED lines=13> */
.L_x_21553:
[----:B------:R-:W-:Y:S05]  /*1aa70*/  BSYNC.RECONVERGENT B3 ;  /* 0x0000000000037941 */ /* 0x000fea0003800200 */
.L_x_21552:
        /* <DEDUP_REMOVED lines=61> */
.L_x_21550:
[----:B------:R-:W-:Y:S05]  /*1ae50*/  BSYNC.RECONVERGENT B2 ;  /* 0x0000000000027941 */ /* 0x000fea0003800200 */
.L_x_21549:
        /* <DEDUP_REMOVED lines=10> */
.L_x_21548:
[----:B------:R-:W-:Y:S05]  /*1af00*/  BSYNC.RECONVERGENT B1 ;  /* 0x0000000000017941 */ /* 0x000fea0003800200 */
.L_x_21547:
        /* <DEDUP_REMOVED lines=18> */
.L_x_21558:
        /* <DEDUP_REMOVED lines=13> */
.L_x_21560:
[----:B------:R-:W-:Y:S05]  /*1b100*/  BSYNC.RECONVERGENT B3 ;  /* 0x0000000000037941 */ /* 0x000fea0003800200 */
.L_x_21559:
        /* <DEDUP_REMOVED lines=61> */
.L_x_21557:
[----:B------:R-:W-:Y:S05]  /*1b4e0*/  BSYNC.RECONVERGENT B2 ;  /* 0x0000000000027941 */ /* 0x000fea0003800200 */
.L_x_21556:
        /* <DEDUP_REMOVED lines=10> */
.L_x_21555:
[----:B------:R-:W-:Y:S05]  /*1b590*/  BSYNC.RECONVERGENT B1 ;  /* 0x0000000000017941 */ /* 0x000fea0003800200 */
.L_x_21554:
        /* <DEDUP_REMOVED lines=18> */
.L_x_21565:
        /* <DEDUP_REMOVED lines=13> */
.L_x_21567:
[----:B------:R-:W-:Y:S05]  /*1b790*/  BSYNC.RECONVERGENT B3 ;  /* 0x0000000000037941 */ /* 0x000fea0003800200 */
.L_x_21566:
        /* <DEDUP_REMOVED lines=61> */
.L_x_21564:
[----:B------:R-:W-:Y:S05]  /*1bb70*/  BSYNC.RECONVERGENT B2 ;  /* 0x0000000000027941 */ /* 0x000fea0003800200 */
.L_x_21563:
        /* <DEDUP_REMOVED lines=10> */
.L_x_21562:
[----:B------:R-:W-:Y:S05]  /*1bc20*/  BSYNC.RECONVERGENT B1 ;  /* 0x0000000000017941 */ /* 0x000fea0003800200 */
.L_x_21561:
        /* <DEDUP_REMOVED lines=18> */
.L_x_21572:
        /* <DEDUP_REMOVED lines=13> */
.L_x_21574:
[----:B------:R-:W-:Y:S05]  /*1be20*/  BSYNC.RECONVERGENT B3 ;  /* 0x0000000000037941 */ /* 0x000fea0003800200 */
.L_x_21573:
        /* <DEDUP_REMOVED lines=61> */
.L_x_21571:
[----:B------:R-:W-:Y:S05]  /*1c200*/  BSYNC.RECONVERGENT B2 ;  /* 0x0000000000027941 */ /* 0x000fea0003800200 */
.L_x_21570:
        /* <DEDUP_REMOVED lines=10> */
.L_x_21569:
[----:B------:R-:W-:Y:S05]  /*1c2b0*/  BSYNC.RECONVERGENT B1 ;  /* 0x0000000000017941 */ /* 0x000fea0003800200 */
.L_x_21568:
        /* <DEDUP_REMOVED lines=18> */
.L_x_21579:
        /* <DEDUP_REMOVED lines=13> */
.L_x_21581:
[----:B------:R-:W-:Y:S05]  /*1c4b0*/  BSYNC.RECONVERGENT B3 ;  /* 0x0000000000037941 */ /* 0x000fea0003800200 */
.L_x_21580:
        /* <DEDUP_REMOVED lines=61> */
.L_x_21578:
[----:B------:R-:W-:Y:S05]  /*1c890*/  BSYNC.RECONVERGENT B2 ;  /* 0x0000000000027941 */ /* 0x000fea0003800200 */
.L_x_21577:
        /* <DEDUP_REMOVED lines=10> */
.L_x_21576:
[----:B------:R-:W-:Y:S05]  /*1c940*/  BSYNC.RECONVERGENT B1 ;  /* 0x0000000000017941 */ /* 0x000fea0003800200 */
.L_x_21575:
[----:B------:R-:W-:Y:S02]  /*1c950*/  F2FP.F16.F32.PACK_AB R171, RZ, R161 ;  /* 0x000000a1ffab723e */ /* 0x000fe400000000ff */
[----:B------:R-:W-:Y:S02]  /*1c960*/  MOV R166, R110 ;  /* 0x0000006e00a67202 */ /* 0x000fe40000000f00 */
[----:B------:R-:W-:Y:S02]  /*1c970*/  PRMT R108, R108, 0x5410, R111 ;  /* 0x000054106c6c7816 */ /* 0x000fe4000000006f */
[----:B------:R-:W-:Y:S02]  /*1c980*/  PRMT R110, R167, 0x5410, R168 ;  /* 0x00005410a76e7816 */ /* 0x000fe400000000a8 */
[----:B------:R-:W-:Y:S02]  /*1c990*/  PRMT R109, R109, 0x5410, R165 ;  /* 0x000054106d6d7816 */ /* 0x000fe400000000a5 */
[----:B------:R-:W-:-:S07]  /*1c9a0*/  PRMT R111, R170, 0x5410, R171 ;  /* 0x00005410aa6f7816 */ /* 0x000fce00000000ab */
.L_x_21525:
        /* <DEDUP_REMOVED lines=24> */
.L_x_21467:
[----:B------:R-:W-:Y:S05]  /*1cb30*/  BSYNC.RECONVERGENT B0 ;  /* 0x0000000000007941 */ /* 0x000fea0003800200 */
.L_x_21466:
        /* <DEDUP_REMOVED lines=127> */
.L_x_21603:
        /* <DEDUP_REMOVED lines=58> */
.L_x_21586:
[----:B------:R-:W-:Y:S05]  /*1d6d0*/  BSYNC.RECONVERGENT B1 ;  /* 0x0000000000017941 */ /* 0x000fea0003800200 */
.L_x_21585:
        /* <DEDUP_REMOVED lines=35> */
.L_x_21588:
[----:B------:R-:W-:Y:S05]  /*1d910*/  BSYNC.RECONVERGENT B1 ;  /* 0x0000000000017941 */ /* 0x000fea0003800200 */
.L_x_21587:
        /* <DEDUP_REMOVED lines=34> */
.L_x_21590:
[----:B------:R-:W-:Y:S05]  /*1db40*/  BSYNC.RECONVERGENT B1 ;  /* 0x0000000000017941 */ /* 0x000fea0003800200 */
.L_x_21589:
        /* <DEDUP_REMOVED lines=32> */
.L_x_21584:
[----:B------:R-:W-:Y:S05]  /*1dd50*/  BSYNC.RECONVERGENT B0 ;  /* 0x0000000000007941 */ /* 0x000fea0003800200 */
.L_x_21583:
[----:B-1234-:R-:W1:Y:S02]  /*1dd60*/  LDC.64 R108, c[0x0][0x380] ;  /* 0x0000e000ff6c7b82 */ /* 0x01ee640000000a00 */
[----:B-1----:R-:W-:-:S04]  /*1dd70*/  LEA R115, R108, R115, 0x2 ;  /* 0x000000736c737211 */ /* 0x002fc800078e10ff */
[----:B------:R-:W-:-:S13]  /*1dd80*/  ISETP.GE.AND P0, PT, R115, R109, PT ;  /* 0x0000006d7300720c */ /* 0x000fda0003f06270 */
[----:B------:R-:W-:Y:S05]  /*1dd90*/  @!P0 BRA `(.L_x_21591) ;  /* 0xfffffe3000508947 */ /* 0x000fea000383ffff */
[----:B------:R-:W-:Y:S05]  /*1dda0*/  EXIT ;  /* 0x000000000000794d */ /* 0x000fea0003800000 */
.L_x_21582:
        /* <DEDUP_REMOVED lines=8> */
.L_x_21593:
[----:B------:R-:W-:Y:S05]  /*1de30*/  BSYNC B0 ;  /* 0x0000000000007941 */ /* 0x000fea0003800000 */
.L_x_21592:
        /* <DEDUP_REMOVED lines=10> */
.L_x_21594:
[----:B------:R-:W-:Y:S01]  /*1dee0*/  HFMA2 R172, -RZ, RZ, 0, 2.384185791015625e-07 ;  /* 0x00000004ffac7431 */ /* 0x000fe200000001ff */
[----:B------:R-:W-:-:S05]  /*1def0*/  MOV R0, R171 ;  /* 0x000000ab00007202 */ /* 0x000fca0000000f00 */
[----:B------:R-:W-:-:S04]  /*1df00*/  FADD.FTZ R164, R111, R0 ;  /* 0x000000006fa47221 */ /* 0x000fc80000010000 */
[----:B------:R-:W-:-:S07]  /*1df10*/  IMAD.MOV.U32 R173, RZ, RZ, R164 ;  /* 0x000000ffffad7224 */ /* 0x000fce00078e00a4 */
[----:B------:R-:W-:Y:S05]  /*1df20*/  WARPSYNC.COLLECTIVE R170, `(.L_x_21595) ;  /* 0x00000000aa087348 */ /* 0x000fea0003c00000 */
[----:B------:R0:W1:Y:S02]  /*1df30*/  SHFL.BFLY P6, R171, R173, R172, R175 ;  /* 0x0c0000acadab7389 */ /* 0x00006400000c00af */
[----:B01----:R-:W-:Y:S05]  /*1df40*/  ENDCOLLECTIVE ;  /* 0x000000000000791b */ /* 0x003fea0003800000 */
.L_x_21595:
[----:B------:R-:W-:Y:S02]  /*1df50*/  IMAD.MOV.U32 R172, RZ, RZ, 0x8 ;  /* 0x00000008ffac7424 */ /* 0x000fe400078e00ff */
[----:B------:R-:W-:-:S04]  /*1df60*/  IMAD.MOV.U32 R165, RZ, RZ, R171 ;  /* 0x000000ffffa57224 */ /* 0x000fc800078e00ab */
[----:B------:R-:W-:-:S05]  /*1df70*/  FADD.FTZ R165, R164, R165 ;  /* 0x000000a5a4a57221 */ /* 0x000fca0000010000 */
[----:B------:R-:W-:-:S07]  /*1df80*/  MOV R173, R165 ;  /* 0x000000a500ad7202 */ /* 0x000fce0000000f00 */
[----:B------:R-:W-:Y:S05]  /*1df90*/  WARPSYNC.COLLECTIVE R170, `(.L_x_21596) ;  /* 0x00000000aa087348 */ /* 0x000fea0003c00000 */
[----:B------:R0:W1:Y:S02]  /*1dfa0*/  SHFL.BFLY P6, R171, R173, R172, R175 ;  /* 0x0c0000acadab7389 */ /* 0x00006400000c00af */
[----:B01----:R-:W-:Y:S05]  /*1dfb0*/  ENDCOLLECTIVE ;  /* 0x000000000000791b */ /* 0x003fea0003800000 */
.L_x_21596:
[----:B------:R-:W-:Y:S01]  /*1dfc0*/  HFMA2 R172, -RZ, RZ, 0, 9.5367431640625e-07 ;  /* 0x00000010ffac7431 */ /* 0x000fe200000001ff */
[----:B------:R-:W-:-:S05]  /*1dfd0*/  MOV R0, R171 ;  /* 0x000000ab00007202 */ /* 0x000fca0000000f00 */
[----:B------:R-:W-:-:S04]  /*1dfe0*/  FADD.FTZ R167, R165, R0 ;  /* 0x00000000a5a77221 */ /* 0x000fc80000010000 */
[----:B------:R-:W-:-:S07]  /*1dff0*/  IMAD.MOV.U32 R173, RZ, RZ, R167 ;  /* 0x000000ffffad7224 */ /* 0x000fce00078e00a7 */
[----:B------:R-:W-:Y:S05]  /*1e000*/  WARPSYNC.COLLECTIVE R170, `(.L_x_21597) ;  /* 0x00000000aa087348 */ /* 0x000fea0003c00000 */
[----:B------:R0:W1:Y:S02]  /*1e010*/  SHFL.BFLY P6, R171, R173, R172, R175 ;  /* 0x0c0000acadab7389 */ /* 0x00006400000c00af */
[----:B01----:R-:W-:Y:S05]  /*1e020*/  ENDCOLLECTIVE ;  /* 0x000000000000791b */ /* 0x003fea0003800000 */
.L_x_21597:
        /* <DEDUP_REMOVED lines=73> */
.L_x_21598:
[----:B------:R-:W-:Y:S01]  /*1e4c0*/  HFMA2 R172, -RZ, RZ, 0, 1.1920928955078125e-07 ;  /* 0x00000002ffac7431 */ /* 0x000fe200000001ff */
[----:B------:R-:W-:-:S05]  /*1e4d0*/  MOV R111, R171 ;  /* 0x000000ab006f7202 */ /* 0x000fca0000000f00 */
[----:B------:R-:W-:-:S04]  /*1e4e0*/  FADD.FTZ R111, R0, R111 ;  /* 0x0000006f006f7221 */ /* 0x000fc80000010000 */
[----:B------:R-:W-:-:S07]  /*1e4f0*/  IMAD.MOV.U32 R173, RZ, RZ, R111 ;  /* 0x000000ffffad7224 */ /* 0x000fce00078e006f */
[----:B------:R-:W-:Y:S05]  /*1e500*/  WARPSYNC.COLLECTIVE R170, `(.L_x_21599) ;  /* 0x00000000aa087348 */ /* 0x000fea0003c00000 */
[----:B------:R0:W1:Y:S02]  /*1e510*/  SHFL.BFLY P6, R171, R173, R172, R175 ;  /* 0x0c0000acadab7389 */ /* 0x00006400000c00af */
[----:B01----:R-:W-:Y:S05]  /*1e520*/  ENDCOLLECTIVE ;  /* 0x000000000000791b */ /* 0x003fea0003800000 */
.L_x_21599:
[----:B------:R-:W-:Y:S02]  /*1e530*/  IMAD.MOV.U32 R172, RZ, RZ, 0x4 ;  /* 0x00000004ffac7424 */ /* 0x000fe400078e00ff */
[----:B------:R-:W-:-:S04]  /*1e540*/  IMAD.MOV.U32 R164, RZ, RZ, R171 ;  /* 0x000000ffffa47224 */ /* 0x000fc800078e00ab */
[----:B------:R-:W-:-:S05]  /*1e550*/  FADD.FTZ R164, R111, R164 ;  /* 0x000000a46fa47221 */ /* 0x000fca0000010000 */
[----:B------:R-:W-:-:S07]  /*1e560*/  MOV R173, R164 ;  /* 0x000000a400ad7202 */ /* 0x000fce0000000f00 */
[----:B------:R-:W-:Y:S05]  /*1e570*/  WARPSYNC.COLLECTIVE R170, `(.L_x_21600) ;  /* 0x00000000aa087348 */ /* 0x000fea0003c00000 */
[----:B------:R0:W1:Y:S02]  /*1e580*/  SHFL.BFLY P6, R171, R173, R172, R175 ;  /* 0x0c0000acadab7389 */ /* 0x00006400000c00af */
[----:B01----:R-:W-:Y:S05]  /*1e590*/  ENDCOLLECTIVE ;  /* 0x000000000000791b */ /* 0x003fea0003800000 */
.L_x_21600:
[----:B------:R-:W-:Y:S01]  /*1e5a0*/  HFMA2 R172, -RZ, RZ, 0, 4.76837158203125e-07 ;  /* 0x00000008ffac7431 */ /* 0x000fe200000001ff */
[----:B------:R-:W-:-:S05]  /*1e5b0*/  MOV R165, R171 ;  /* 0x000000ab00a57202 */ /* 0x000fca0000000f00 */
[----:B------:R-:W-:-:S04]  /*1e5c0*/  FADD.FTZ R165, R164, R165 ;  /* 0x000000a5a4a57221 */ /* 0x000fc80000010000 */
[----:B------:R-:W-:-:S07]  /*1e5d0*/  IMAD.MOV.U32 R173, RZ, RZ, R165 ;  /* 0x000000ffffad7224 */ /* 0x000fce00078e00a5 */
[----:B------:R-:W-:Y:S05]  /*1e5e0*/  WARPSYNC.COLLECTIVE R170, `(.L_x_21601) ;  /* 0x00000000aa087348 */ /* 0x000fea0003c00000 */
[----:B------:R0:W1:Y:S02]  /*1e5f0*/  SHFL.BFLY P6, R171, R173, R172, R175 ;  /* 0x0c0000acadab7389 */ /* 0x00006400000c00af */
[----:B01----:R-:W-:Y:S05]  /*1e600*/  ENDCOLLECTIVE ;  /* 0x000000000000791b */ /* 0x003fea0003800000 */
.L_x_21601:
[----:B------:R-:W-:Y:S02]  /*1e610*/  IMAD.MOV.U32 R172, RZ, RZ, 0x10 ;  /* 0x00000010ffac7424 */ /* 0x000fe400078e00ff */
[----:B------:R-:W-:-:S04]  /*1e620*/  IMAD.MOV.U32 R168, RZ, RZ, R171 ;  /* 0x000000ffffa87224 */ /* 0x000fc800078e00ab */
[----:B------:R-:W-:-:S05]  /*1e630*/  FADD.FTZ R168, R165, R168 ;  /* 0x000000a8a5a87221 */ /* 0x000fca0000010000 */
[----:B------:R-:W-:-:S07]  /*1e640*/  MOV R173, R168 ;  /* 0x000000a800ad7202 */ /* 0x000fce0000000f00 */
[----:B------:R-:W-:Y:S05]  /*1e650*/  WARPSYNC.COLLECTIVE R170, `(.L_x_21602) ;  /* 0x00000000aa087348 */ /* 0x000fea0003c00000 */
[----:B------:R0:W1:Y:S02]  /*1e660*/  SHFL.BFLY P6, R171, R173, R172, R175 ;  /* 0x0c0000acadab7389 */ /* 0x00006400000c00af */
[----:B01----:R-:W-:Y:S05]  /*1e670*/  ENDCOLLECTIVE ;  /* 0x000000000000791b */ /* 0x003fea0003800000 */
.L_x_21602:
[----:B------:R-:W-:Y:S01]  /*1e680*/  MOV R167, R171 ;  /* 0x000000ab00a77202 */ /* 0x000fe20000000f00 */
[----:B------:R-:W-:Y:S06]  /*1e690*/  BRA `(.L_x_21603) ;  /* 0xffffffec00247947 */ /* 0x000fec000383ffff */
.L_x_21604:
        /* <DEDUP_REMOVED lines=14> */
.L_x_37322:


//--------------------- .text._ZN10layer_norm13ln_fwd_kernelINS_13Kernel_traitsIf6__halfS2_S2_fjLj1024ELj1ELj4ELj1ELj16ENS_18Kernel_traits_baseILj1024EfS2_S2_S2_fjLj128EEEEELb1ELb1ELb1ELb1EEEvNS_9FwdParamsE --------------------------
	.section	.text._ZN10layer_norm13ln_fwd_kernelINS_13Kernel_traitsIf6__halfS2_S2_fjLj1024ELj1ELj4ELj1ELj16ENS_18Kernel_traits_baseILj1024EfS2_S2_S2_fjLj128EEEEELb1ELb1ELb1ELb1EEEvNS_9FwdParamsE,"ax",@progbits
	.align	128
        .global         _ZN10layer_norm13ln_fwd_kernelINS_13Kernel_traitsIf6__halfS2_S2_fjLj1024ELj1ELj4ELj1ELj16ENS_18Kernel_traits_baseILj1024EfS2_S2_S2_fjLj128EEEEELb1ELb1ELb1ELb1EEEvNS_9FwdParamsE
        .type           _ZN10layer_norm13ln_fwd_kernelINS_13Kernel_traitsIf6__halfS2_S2_fjLj1024ELj1ELj4ELj1ELj16ENS_18Kernel_traits_baseILj1024EfS2_S2_S2_fjLj128EEEEELb1ELb1ELb1ELb1EEEvNS_9FwdParamsE,@function
        .size           _ZN10layer_norm13ln_fwd_kernelINS_13Kernel_traitsIf6__halfS2_S2_fjLj1024ELj1ELj4ELj1ELj16ENS_18Kernel_traits_baseILj1024EfS2_S2_S2_fjLj128EEEEELb1ELb1ELb1ELb1EEEvNS_9FwdParamsE,(.L_x_37323 - _ZN10layer_norm13ln_fwd_kernelINS_13Kernel_traitsIf6__halfS2_S2_fjLj1024ELj1ELj4ELj1ELj16ENS_18Kernel_traits_baseILj1024EfS2_S2_S2_fjLj128EEEEELb1ELb1ELb1ELb1EEEvNS_9FwdParamsE)
        .other          _ZN10layer_norm13ln_fwd_kernelINS_13Kernel_traitsIf6__halfS2_S2_fjLj1024ELj1ELj4ELj1ELj16ENS_18Kernel_traits_baseILj1024EfS2_S2_S2_fjLj128EEEEELb1ELb1ELb1ELb1EEEvNS_9FwdParamsE,@"STO_CUDA_ENTRY STV_DEFAULT"
_ZN10layer_norm13ln_fwd_kernelINS_13Kernel_traitsIf6__halfS2_S2_fjLj1024ELj1ELj4ELj1ELj16ENS_18Kernel_traits_baseILj1024EfS2_S2_S2_fjLj128EEEEELb1ELb1ELb1ELb1EEEvNS_9FwdParamsE:
.text._ZN10layer_norm13ln_fwd_kernelINS_13Kernel_traitsIf6__halfS2_S2_fjLj1024ELj1ELj4ELj1ELj16ENS_18Kernel_traits_baseILj1024EfS2_S2_S2_fjLj128EEEEELb1ELb1ELb1ELb1EEEvNS_9FwdParamsE:
        /* <DEDUP_REMOVED lines=79> */
.L_x_21605:
        /* <DEDUP_REMOVED lines=36> */
.L_x_21606:
        /* <DEDUP_REMOVED lines=70> */
.L_x_22074:
        /* <DEDUP_REMOVED lines=67> */
.L_x_21612:
        /* <DEDUP_REMOVED lines=13> */
.L_x_21614:
[----:B------:R-:W-:Y:S05]  /*1090*/  BSYNC.RECONVERGENT B2 ;  /* 0x0000000000027941 */ /* 0x000fea0003800200 */
.L_x_21613:
        /* <DEDUP_REMOVED lines=42> */
.L_x_21611:
[----:B------:R-:W-:Y:S05]  /*1340*/  BSYNC.RECONVERGENT B1 ;  /* 0x0000000000017941 */ /* 0x000fea0003800200 */
.L_x_21610:
        /* <DEDUP_REMOVED lines=11> */
.L_x_21609:
[----:B------:R-:W-:Y:S05]  /*1400*/  BSYNC.RECONVERGENT B0 ;  /* 0x0000000000007941 */ /* 0x000fea0003800200 */
.L_x_21608:
        /* <DEDUP_REMOVED lines=22> */
.L_x_21619:
        /* <DEDUP_REMOVED lines=13> */
.L_x_21621:
[----:B------:R-:W-:Y:S05]  /*1640*/  BSYNC.RECONVERGENT B2 ;  /* 0x0000000000027941 */ /* 0x000fea0003800200 */
.L_x_21620:
        /* <DEDUP_REMOVED lines=41> */
.L_x_21618:
[----:B------:R-:W-:Y:S05]  /*18e0*/  BSYNC.RECONVERGENT B1 ;  /* 0x0000000000017941 */ /* 0x000fea0003800200 */
.L_x_21617:
        /* <DEDUP_REMOVED lines=10> */
[----:B------:R-:W-:-:S07]  /*1990*/  FFMA.FTZ R11, R20, R73, R11 ;  /* 0x00000049140b7223 */ /* 0x000fce000001000b */
.L_x_21616:
[----:B------:R-:W-:Y:S05]  /*19a0*/  BSYNC.RECONVERGENT B0 ;  /* 0x0000000000007941 */ /* 0x000fea0003800200 */
.L_x_21615:
        /* <DEDUP_REMOVED lines=22> */
.L_x_21626:
        /* <DEDUP_REMOVED lines=13> */
.L_x_21628:
[----:B------:R-:W-:Y:S05]  /*1be0*/  BSYNC.RECONVERGENT B2 ;  /* 0x0000000000027941 */ /* 0x000fea0003800200 */
.L_x_21627:
        /* <DEDUP_REMOVED lines=42> */
.L_x_21625:
[----:B------:R-:W-:Y:S05]  /*1e90*/  BSYNC.RECONVERGENT B1 ;  /* 0x0000000000017941 */ /* 0x000fea0003800200 */
.L_x_21624:
        /* <DEDUP_REMOVED lines=11> */
.L_x_21623:
[----:B------:R-:W-:Y:S05]  /*1f50*/  BSYNC.RECONVERGENT B0 ;  /* 0x0000000000007941 */ /* 0x000fea0003800200 */
.L_x_21622:
        /* <DEDUP_REMOVED lines=22> */
.L_x_21633:
        /* <DEDUP_REMOVED lines=13> */
.L_x_21635:
[----:B------:R-:W-:Y:S05]  /*2190*/  BSYNC.RECONVERGENT B2 ;  /* 0x0000000000027941 */ /* 0x000fea0003800200 */
.L_x_21634:
        /* <DEDUP_REMOVED lines=42> */
.L_x_21632:
[----:B------:R-:W-:Y:S05]  /*2440*/  BSYNC.RECONVERGENT B1 ;  /* 0x0000000000017941 */ /* 0x000fea0003800200 */
.L_x_21631:
        /* <DEDUP_REMOVED lines=11> */
.L_x_21630:
[----:B------:R-:W-:Y:S05]  /*2500*/  BSYNC.RECONVERGENT B0 ;  /* 0x0000000000007941 */ /* 0x000fea0003800200 */
.L_x_21629:
        /* <DEDUP_REMOVED lines=22> */
.L_x_21640:
        /* <DEDUP_REMOVED lines=13> */
.L_x_21642:
[----:B------:R-:W-:Y:S05]  /*2740*/  BSYNC.RECONVERGENT B2 ;  /* 0x0000000000027941 */ /* 0x000fea0003800200 */
.L_x_21641:
        /* <DEDUP_REMOVED lines=42> */
.L_x_21639:
[----:B------:R-:W-:Y:S05]  /*29f0*/  BSYNC.RECONVERGENT B1 ;  /* 0x0000000000017941 */ /* 0x000fea0003800200 */
.L_x_21638:
        /* <DEDUP_REMOVED lines=11> */
.L_x_21637:
[----:B------:R-:W-:Y:S05]  /*2ab0*/  BSYNC.RECONVERGENT B0 ;  /* 0x0000000000007941 */ /* 0x000fea0003800200 */
.L_x_21636:
        /* <DEDUP_REMOVED lines=22> */
.L_x_21647:
        /* <DEDUP_REMOVED lines=13> */
.L_x_21649:
[----:B------:R-:W-:Y:S05]  /*2cf0*/  BSYNC.RECONVERGENT B2 ;  /* 0x0000000000027941 */ /* 0x000fea0003800200 */
.L_x_21648:
        /* <DEDUP_REMOVED lines=42> */
.L_x_21646:
[----:B------:R-:W-:Y:S05]  /*2fa0*/  BSYNC.RECONVERGENT B1 ;  /* 0x0000000000017941 */ /* 0x000fea0003800200 */
.L_x_21645:
        /* <DEDUP_REMOVED lines=11> */
.L_x_21644:
[----:B------:R-:W-:Y:S05]  /*3060*/  BSYNC.RECONVERGENT B0 ;  /* 0x0000000000007941 */ /* 0x000fea0003800200 */
.L_x_21643:
        /* <DEDUP_REMOVED lines=22> */
.L_x_21654:
        /* <DEDUP_REMOVED lines=13> */
.L_x_21656:
[----:B------:R-:W-:Y:S05]  /*32a0*/  BSYNC.RECONVERGENT B2 ;  /* 0x0000000000027941 */ /* 0x000fea0003800200 */
.L_x_21655:
        /* <DEDUP_REMOVED lines=42> */
.L_x_21653:
[----:B------:R-:W-:Y:S05]  /*3550*/  BSYNC.RECONVERGENT B1 ;  /* 0x0000000000017941 */ /* 0x000fea0003800200 */
.L_x_21652:
        /* <DEDUP_REMOVED lines=11> */
.L_x_21651:
[----:B------:R-:W-:Y:S05]  /*3610*/  BSYNC.RECONVERGENT B0 ;  /* 0x0000000000007941 */ /* 0x000fea0003800200 */
.L_x_21650:
        /* <DEDUP_REMOVED lines=22> */
.L_x_21661:
        /* <DEDUP_REMOVED lines=13> */
.L_x_21663:
[----:B------:R-:W-:Y:S05]  /*3850*/  BSYNC.RECONVERGENT B2 ;  /* 0x0000000000027941 */ /* 0x000fea0003800200 */
.L_x_21662:
        /* <DEDUP_REMOVED lines=42> */
.L_x_21660:
[----:B------:R-:W-:Y:S05]  /*3b00*/  BSYNC.RECONVERGENT B1 ;  /* 0x0000000000017941 */ /* 0x000fea0003800200 */
.L_x_21659:
        /* <DEDUP_REMOVED lines=11> */
.L_x_21658:
[----:B------:R-:W-:Y:S05]  /*3bc0*/  BSYNC.RECONVERGENT B0 ;  /* 0x0000000000007941 */ /* 0x000fea0003800200 */
.L_x_21657:
[----:B------:R-:W-:Y:S02]  /*3bd0*/  F2FP.F16.F32.PACK_AB R152, RZ, R21 ;  /* 0x00000015ff98723e */ /* 0x000fe400000000ff */
[----:B------:R-:W-:Y:S02]  /*3be0*/  PRMT R140, R140, 0x5410, R143 ;  /* 0x000054108c8c7816 */ /* 0x000fe4000000008f */
[----:B------:R-:W-:Y:S02]  /*3bf0*/  PRMT R142, R142, 0x5410, R151 ;  /* 0x000054108e8e7816 */ /* 0x000fe40000000097 */
[----:B------:R-:W-:Y:S02]  /*3c00*/  PRMT R141, R141, 0x5410, R149 ;  /* 0x000054108d8d7816 */ /* 0x000fe40000000095 */
[----:B------:R-:W-:Y:S01]  /*3c10*/  PRMT R143, R162, 0x5410, R152 ;  /* 0x00005410a28f7816 */ /* 0x000fe20000000098 */
[----:B------:R-:W-:Y:S06]  /*3c20*/  BRA `(.L_x_21664) ;  /* 0x0000002800dc7947 */ /* 0x000fec0003800000 */
.L_x_21607:
        /* <DEDUP_REMOVED lines=21> */
.L_x_21669:
        /* <DEDUP_REMOVED lines=13> */
.L_x_21671:
[----:B------:R-:W-:Y:S05]  /*3e50*/  BSYNC.RECONVERGENT B2 ;  /* 0x0000000000027941 */ /* 0x000fea0003800200 */
.L_x_21670:
        /* <DEDUP_REMOVED lines=41> */
.L_x_21668:
[----:B------:R-:W-:Y:S05]  /*40f0*/  BSYNC.RECONVERGENT B1 ;  /* 0x0000000000017941 */ /* 0x000fea0003800200 */
.L_x_21667:
        /* <DEDUP_REMOVED lines=10> */
.L_x_21666:
[----:B------:R-:W-:Y:S05]  /*41a0*/  BSYNC.RECONVERGENT B0 ;  /* 0x0000000000007941 */ /* 0x000fea0003800200 */
.L_x_21665:
        /* <DEDUP_REMOVED lines=18> */
.L_x_21676:
        /* <DEDUP_REMOVED lines=13> */
.L_x_21678:
[----:B------:R-:W-:Y:S05]  /*43a0*/  BSYNC.RECONVERGENT B2 ;  /* 0x0000000000027941 */ /* 0x000fea0003800200 */
.L_x_21677:
        /* <DEDUP_REMOVED lines=42> */
.L_x_21675:
[----:B------:R-:W-:Y:S05]  /*4650*/  BSYNC.RECONVERGENT B1 ;  /* 0x0000000000017941 */ /* 0x000fea0003800200 */
.L_x_21674:
        /* <DEDUP_REMOVED lines=10> */
.L_x_21673:
[----:B------:R-:W-:Y:S05]  /*4700*/  BSYNC.RECONVERGENT B0 ;  /* 0x0000000000007941 */ /* 0x000fea0003800200 */
.L_x_21672:
        /* <DEDUP_REMOVED lines=18> */
.L_x_21683:
        /* <DEDUP_REMOVED lines=13> */
.L_x_21685:
[----:B------:R-:W-:Y:S05]  /*4900*/  BSYNC.RECONVERGENT B2 ;  /* 0x0000000000027941 */ /* 0x000fea0003800200 */
.L_x_21684:
        /* <DEDUP_REMOVED lines=42> */
.L_x_21682:
[----:B------:R-:W-:Y:S05]  /*4bb0*/  BSYNC.RECONVERGENT B1 ;  /* 0x0000000000017941 */ /* 0x000fea0003800200 */
.L_x_21681:
        /* <DEDUP_REMOVED lines=10> */
.L_x_21680:
[----:B------:R-:W-:Y:S05]  /*4c60*/  BSYNC.RECONVERGENT B0 ;  /* 0x0000000000007941 */ /* 0x000fea0003800200 */
.L_x_21679:
        /* <DEDUP_REMOVED lines=18> */
.L_x_21690:
        /* <DEDUP_REMOVED lines=13> */
.L_x_21692:
[----:B------:R-:W-:Y:S05]  /*4e60*/  BSYNC.RECONVERGENT B2 ;  /* 0x0000000000027941 */ /* 0x000fea0003800200 */
.L_x_21691:
        /* <DEDUP_REMOVED lines=42> */
.L_x_21689:
[----:B------:R-:W-:Y:S05]  /*5110*/  BSYNC.RECONVERGENT B1 ;  /* 0x0000000000017941 */ /* 0x000fea0003800200 */
.L_x_21688:
        /* <DEDUP_REMOVED lines=10> */
.L_x_21687:
[----:B------:R-:W-:Y:S05]  /*51c0*/  BSYNC.RECONVERGENT B0 ;  /* 0x0000000000007941 */ /* 0x000fea0003800200 */
.L_x_21686:
        /* <DEDUP_REMOVED lines=18> */
.L_x_21697:
        /* <DEDUP_REMOVED lines=13> */
.L_x_21699:
[----:B------:R-:W-:Y:S05]  /*53c0*/  BSYNC.RECONVERGENT B2 ;  /* 0x0000000000027941 */ /* 0x000fea0003800200 */
.L_x_21698:
        /* <DEDUP_REMOVED lines=42> */
.L_x_21696:
[----:B------:R-:W-:Y:S05]  /*5670*/  BSYNC.RECONVERGENT B1 ;  /* 0x0000000000017941 */ /* 0x000fea0003800200 */
.L_x_21695:
        /* <DEDUP_REMOVED lines=10> */
.L_x_21694:
[----:B------:R-:W-:Y:S05]  /*5720*/  BSYNC.RECONVERGENT B0 ;  /* 0x0000000000007941 */ /* 0x000fea0003800200 */
.L_x_21693:
        /* <DEDUP_REMOVED lines=18> */
.L_x_21704:
        /* <DEDUP_REMOVED lines=13> */
.L_x_21706:
[----:B------:R-:W-:Y:S05]  /*5920*/  BSYNC.RECONVERGENT B2 ;  /* 0x0000000000027941 */ /* 0x000fea0003800200 */
.L_x_21705:
        /* <DEDUP_REMOVED lines=42> */
.L_x_21703:
[----:B------:R-:W-:Y:S05]  /*5bd0*/  BSYNC.RECONVERGENT B1 ;  /* 0x0000000000017941 */ /* 0x000fea0003800200 */
.L_x_21702:
        /* <DEDUP_REMOVED lines=10> */
.L_x_21701:
[----:B------:R-:W-:Y:S05]  /*5c80*/  BSYNC.RECONVERGENT B0 ;  /* 0x0000000000007941 */ /* 0x000fea0003800200 */
.L_x_21700:
        /* <DEDUP_REMOVED lines=18> */
.L_x_21711:
        /* <DEDUP_REMOVED lines=13> */
.L_x_21713:
[----:B------:R-:W-:Y:S05]  /*5e80*/  BSYNC.RECONVERGENT B2 ;  /* 0x0000000000027941 */ /* 0x000fea0003800200 */
.L_x_21712:
        /* <DEDUP_REMOVED lines=42> */
.L_x_21710:
[----:B------:R-:W-:Y:S05]  /*6130*/  BSYNC.RECONVERGENT B1 ;  /* 0x0000000000017941 */ /* 0x000fea0003800200 */
.L_x_21709:
        /* <DEDUP_REMOVED lines=10> */
.L_x_21708:
[----:B------:R-:W-:Y:S05]  /*61e0*/  BSYNC.RECONVERGENT B0 ;  /* 0x0000000000007941 */ /* 0x000fea0003800200 */
.L_x_21707:
        /* <DEDUP_REMOVED lines=18> */
.L_x_21718:
        /* <DEDUP_REMOVED lines=13> */
.L_x_21720:
[----:B------:R-:W-:Y:S05]  /*63e0*/  BSYNC.RECONVERGENT B2 ;  /* 0x0000000000027941 */ /* 0x000fea0003800200 */
.L_x_21719:
        /* <DEDUP_REMOVED lines=42> */
.L_x_21717:
[----:B------:R-:W-:Y:S05]  /*6690*/  BSYNC.RECONVERGENT B1 ;  /* 0x0000000000017941 */ /* 0x000fea0003800200 */
.L_x_21716:
        /* <DEDUP_REMOVED lines=10> */
.L_x_21715:
[----:B------:R-:W-:Y:S05]  /*6740*/  BSYNC.RECONVERGENT B0 ;  /* 0x0000000000007941 */ /* 0x000fea0003800200 */
.L_x_21714:
[----:B------:R-:W-:Y:S02]  /*6750*/  F2FP.F16.F32.PACK_AB R152, RZ, R21 ;  /* 0x00000015ff98723e */ /* 0x000fe400000000ff */
[----:B------:R-:W-:Y:S02]  /*6760*/  PRMT R140, R140, 0x5410, R143 ;  /* 0x000054108c8c7816 */ /* 0x000fe4000000008f */
[----:B------:R-:W-:Y:S02]  /*6770*/  PRMT R142, R142, 0x5410, R151 ;  /* 0x000054108e8e7816 */ /* 0x000fe40000000097 */
[----:B------:R-:W-:Y:S02]  /*6780*/  PRMT R141, R141, 0x5410, R149 ;  /* 0x000054108d8d7816 */ /* 0x000fe40000000095 */
[----:B------:R-:W-:-:S07]  /*6790*/  PRMT R143, R160, 0x5410, R152 ;  /* 0x00005410a08f7816 */ /* 0x000fce0000000098 */
.L_x_21664:
        /* <DEDUP_REMOVED lines=31> */
.L_x_21722:
[----:B------:R-:W-:Y:S05]  /*6990*/  BSYNC.RECONVERGENT B0 ;  /* 0x0000000000007941 */ /* 0x000fea0003800200 */
.L_x_21721:
[----:B-----5:R2:W5:Y:S04]  /*69a0*/  @P1 LDG.E.128 R40, desc[UR6][R152.64] ;  /* 0x0000000698281981 */ /* 0x020568000c1e1d00 */
[----:B------:R2:W5:Y:S01]  /*69b0*/  @P0 LDG.E.128 R36, desc[UR6][R154.64] ;  /* 0x000000069a240981 */ /* 0x000562000c1e1d00 */
[----:B------:R-:W-:Y:S05]  /*69c0*/  @!P0 BRA `(.L_x_21723) ;  /* 0x0000002c00788947 */ /* 0x000fea0003800000 */
[----:B------:R-:W-:Y:S01]  /*69d0*/  ISETP.GT.AND P2, PT, R167, RZ, PT ;  /* 0x000000ffa700720c */ /* 0x000fe20003f44270 */
[----:B------:R-:W-:-:S12]  /*69e0*/  BSSY.RECONVERGENT B0, `(.L_x_21724) ;  /* 0x0000059000007945 */ /* 0x000fd80003800200 */
[----:B0----5:R-:W-:Y:S01]  /*69f0*/  @!P2 HADD2.F32 R156, -RZ, R36.H0_H0 ;  /* 0x20000024ff9ca230 */ /* 0x021fe20000004100 */
[----:B-1----:R-:W-:Y:S01]  /*6a00*/  @!P2 MOV R141, R150 ;  /* 0x00000096008da202 */ /* 0x002fe20000000f00 */
        /* <DEDUP_REMOVED lines=18> */
.L_x_21728:
        /* <DEDUP_REMOVED lines=13> */
.L_x_21730:
[----:B------:R-:W-:Y:S05]  /*6c00*/  BSYNC.RECONVERGENT B2 ;  /* 0x0000000000027941 */ /* 0x000fea0003800200 */
.L_x_21729:
        /* <DEDUP_REMOVED lines=42> */
.L_x_21727:
[----:B------:R-:W-:Y:S05]  /*6eb0*/  BSYNC.RECONVERGENT B1 ;  /* 0x0000000000017941 */ /* 0x000fea0003800200 */
.L_x_21726:
        /* <DEDUP_REMOVED lines=11> */
.L_x_21725:
[----:B------:R-:W-:Y:S05]  /*6f70*/  BSYNC.RECONVERGENT B0 ;  /* 0x0000000000007941 */ /* 0x000fea0003800200 */
.L_x_21724:
[----:B------:R-:W-:Y:S01]  /*6f80*/  BSSY.RECONVERGENT B0, `(.L_x_21731) ;  /* 0x000005a000007945 */ /* 0x000fe20003800200 */
[----:B------:R-:W-:Y:S01]  /*6f90*/  F2FP.F16.F32.PACK_AB R140, RZ, R156 ;  /* 0x0000009cff8c723e */ /* 0x000fe200000000ff */
[----:B--2---:R-:W-:Y:S01]  /*6fa0*/  @!P2 HADD2.F32 R155, -RZ, R36.H1_H1 ;  /* 0x30000024ff9ba230 */ /* 0x004fe20000004100 */
        /* <DEDUP_REMOVED lines=19> */
.L_x_21735:
        /* <DEDUP_REMOVED lines=13> */
.L_x_21737:
[----:B------:R-:W-:Y:S05]  /*71b0*/  BSYNC.RECONVERGENT B2 ;  /* 0x0000000000027941 */ /* 0x000fea0003800200 */
.L_x_21736:
        /* <DEDUP_REMOVED lines=41> */
[----:B------:R-:W-:-:S07]  /*7450*/  MOV R149, R152 ;  /* 0x0000009800957202 */ /* 0x000fce0000000f00 */
.L_x_21734:
[----:B------:R-:W-:Y:S05]  /*7460*/  BSYNC.RECONVERGENT B1 ;  /* 0x0000000000017941 */ /* 0x000fea0003800200 */
.L_x_21733:
        /* <DEDUP_REMOVED lines=11> */
.L_x_21732:
[----:B------:R-:W-:Y:S05]  /*7520*/  BSYNC.RECONVERGENT B0 ;  /* 0x0000000000007941 */ /* 0x000fea0003800200 */
.L_x_21731:
        /* <DEDUP_REMOVED lines=22> */
.L_x_21742:
        /* <DEDUP_REMOVED lines=13> */
.L_x_21744:
[----:B------:R-:W-:Y:S05]  /*7760*/  BSYNC.RECONVERGENT B2 ;  /* 0x0000000000027941 */ /* 0x000fea0003800200 */
.L_x_21743:
        /* <DEDUP_REMOVED lines=41> */
[----:B------:R-:W-:-:S07]  /*7a00*/  MOV R142, R158 ;  /* 0x0000009e008e7202 */ /* 0x000fce0000000f00 */
.L_x_21741:
[----:B------:R-:W-:Y:S05]  /*7a10*/  BSYNC.RECONVERGENT B1 ;  /* 0x0000000000017941 */ /* 0x000fea0003800200 */
.L_x_21740:
        /* <DEDUP_REMOVED lines=11> */
.L_x_21739:
[----:B------:R-:W-:Y:S05]  /*7ad0*/  BSYNC.RECONVERGENT B0 ;  /* 0x0000000000007941 */ /* 0x000fea0003800200 */
.L_x_21738:
        /* <DEDUP_REMOVED lines=22> */
.L_x_21749:
        /* <DEDUP_REMOVED lines=13> */
.L_x_21751:
[----:B------:R-:W-:Y:S05]  /*7d10*/  BSYNC.RECONVERGENT B2 ;  /* 0x0000000000027941 */ /* 0x000fea0003800200 */
.L_x_21750:
        /* <DEDUP_REMOVED lines=41> */
[----:B------:R-:W-:-:S07]  /*7fb0*/  MOV R149, R158 ;  /* 0x0000009e00957202 */ /* 0x000fce0000000f00 */
.L_x_21748:
[----:B------:R-:W-:Y:S05]  /*7fc0*/  BSYNC.RECONVERGENT B1 ;  /* 0x0000000000017941 */ /* 0x000fea0003800200 */
.L_x_21747:
        /* <DEDUP_REMOVED lines=11> */
.L_x_21746:
[----:B------:R-:W-:Y:S05]  /*8080*/  BSYNC.RECONVERGENT B0 ;  /* 0x0000000000007941 */ /* 0x000fea0003800200 */
.L_x_21745:
        /* <DEDUP_REMOVED lines=22> */
.L_x_21756:
        /* <DEDUP_REMOVED lines=13> */
.L_x_21758:
[----:B------:R-:W-:Y:S05]  /*82c0*/  BSYNC.RECONVERGENT B2 ;  /* 0x0000000000027941 */ /* 0x000fea0003800200 */
.L_x_21757:
        /* <DEDUP_REMOVED lines=42> */
.L_x_21755:
[----:B------:R-:W-:Y:S05]  /*8570*/  BSYNC.RECONVERGENT B1 ;  /* 0x0000000000017941 */ /* 0x000fea0003800200 */
.L_x_21754:
        /* <DEDUP_REMOVED lines=11> */
.L_x_21753:
[----:B------:R-:W-:Y:S05]  /*8630*/  BSYNC.RECONVERGENT B0 ;  /* 0x0000000000007941 */ /* 0x000fea0003800200 */
.L_x_21752:
        /* <DEDUP_REMOVED lines=22> */
.L_x_21763:
        /* <DEDUP_REMOVED lines=13> */
.L_x_21765:
[----:B------:R-:W-:Y:S05]  /*8870*/  BSYNC.RECONVERGENT B2 ;  /* 0x0000000000027941 */ /* 0x000fea0003800200 */
.L_x_21764:
        /* <DEDUP_REMOVED lines=42> */
.L_x_21762:
[----:B------:R-:W-:Y:S05]  /*8b20*/  BSYNC.RECONVERGENT B1 ;  /* 0x0000000000017941 */ /* 0x000fea0003800200 */
.L_x_21761:
[----:B------:R-:W-:Y:S01]  /*8b30*/  I2FP.F32.U32 R150, R150 ;  /* 0x0000009600967245 */ /* 0x000fe20000201000 */
[----:B------:R-:W-:Y:S02]  /*8b40*/  HADD2.F32 R158, -RZ, R42.H1_H1 ;  /* 0x3000002aff9e7230 */ /* 0x000fe40000004100 */
        /* <DEDUP_REMOVED lines=9> */
.L_x_21760:
[----:B------:R-:W-:Y:S05]  /*8be0*/  BSYNC.RECONVERGENT B0 ;  /* 0x0000000000007941 */ /* 0x000fea0003800200 */
.L_x_21759:
        /* <DEDUP_REMOVED lines=22> */
.L_x_21770:
        /* <DEDUP_REMOVED lines=13> */
.L_x_21772:
[----:B------:R-:W-:Y:S05]  /*8e20*/  BSYNC.RECONVERGENT B2 ;  /* 0x0000000000027941 */ /* 0x000fea0003800200 */
.L_x_21771:
        /* <DEDUP_REMOVED lines=42> */
.L_x_21769:
[----:B------:R-:W-:Y:S05]  /*90d0*/  BSYNC.RECONVERGENT B1 ;  /* 0x0000000000017941 */ /* 0x000fea0003800200 */
.L_x_21768:
        /* <DEDUP_REMOVED lines=11> */
.L_x_21767:
[----:B------:R-:W-:Y:S05]  /*9190*/  BSYNC.RECONVERGENT B0 ;  /* 0x0000000000007941 */ /* 0x000fea0003800200 */
.L_x_21766:
        /* <DEDUP_REMOVED lines=22> */
.L_x_21777:
        /* <DEDUP_REMOVED lines=13> */
.L_x_21779:
[----:B------:R-:W-:Y:S05]  /*93d0*/  BSYNC.RECONVERGENT B2 ;  /* 0x0000000000027941 */ /* 0x000fea0003800200 */
.L_x_21778:
        /* <DEDUP_REMOVED lines=42> */
.L_x_21776:
[----:B------:R-:W-:Y:S05]  /*9680*/  BSYNC.RECONVERGENT B1 ;  /* 0x0000000000017941 */ /* 0x000fea0003800200 */
.L_x_21775:
        /* <DEDUP_REMOVED lines=11> */
.L_x_21774:
[----:B------:R-:W-:Y:S05]  /*9740*/  BSYNC.RECONVERGENT B0 ;  /* 0x0000000000007941 */ /* 0x000fea0003800200 */
.L_x_21773:
[----:B------:R-:W-:Y:S02]  /*9750*/  F2FP.F16.F32.PACK_AB R159, RZ, R149 ;  /* 0x00000095ff9f723e */ /* 0x000fe400000000ff */
[----:B------:R-:W-:Y:S02]  /*9760*/  PRMT R140, R140, 0x5410, R143 ;  /* 0x000054108c8c7816 */ /* 0x000fe4000000008f */
[----:B------:R-:W-:Y:S02]  /*9770*/  PRMT R142, R142, 0x5410, R158 ;  /* 0x000054108e8e7816 */ /* 0x000fe4000000009e */
[----:B------:R-:W-:Y:S02]  /*9780*/  PRMT R141, R141, 0x5410, R157 ;  /* 0x000054108d8d7816 */ /* 0x000fe4000000009d */
[----:B------:R-:W-:Y:S01]  /*9790*/  PRMT R143, R174, 0x5410, R159 ;  /* 0x00005410ae8f7816 */ /* 0x000fe2000000009f */
[----:B------:R-:W-:Y:S06]  /*97a0*/  BRA `(.L_x_21780) ;  /* 0x0000002800dc7947 */ /* 0x000fec0003800000 */
.L_x_21723:
        /* <DEDUP_REMOVED lines=21> */
.L_x_21785:
        /* <DEDUP_REMOVED lines=13> */
.L_x_21787:
[----:B------:R-:W-:Y:S05]  /*99d0*/  BSYNC.RECONVERGENT B2 ;  /* 0x0000000000027941 */ /* 0x000fea0003800200 */
.L_x_21786:
        /* <DEDUP_REMOVED lines=41> */
.L_x_21784:
[----:B------:R-:W-:Y:S05]  /*9c70*/  BSYNC.RECONVERGENT B1 ;  /* 0x0000000000017941 */ /* 0x000fea0003800200 */
.L_x_21783:
        /* <DEDUP_REMOVED lines=10> */
.L_x_21782:
[----:B------:R-:W-:Y:S05]  /*9d20*/  BSYNC.RECONVERGENT B0 ;  /* 0x0000000000007941 */ /* 0x000fea0003800200 */
.L_x_21781:
[----:B------:R-:W-:Y:S01]  /*9d30*/  BSSY.RECONVERGENT B0, `(.L_x_21788) ;  /* 0x0000055000007945 */ /* 0x000fe20003800200 */
[----:B------:R-:W-:Y:S01]  /*9d40*/  F2FP.F16.F32.PACK_AB R140, RZ, R156 ;  /* 0x0000009cff8c723e */ /* 0x000fe200000000ff */
[----:B------:R-:W-:Y:S01]  /*9d50*/  IMAD.MOV.U32 R142, RZ, RZ, R141 ;  /* 0x000000ffff8e7224 */ /* 0x000fe200078e008d */
[----:B--2---:R-:W-:Y:S01]  /*9d60*/  MOV R155, RZ ;  /* 0x000000ff009b7202 */ /* 0x004fe20000000f00 */
        /* <DEDUP_REMOVED lines=14> */
.L_x_21792:
        /* <DEDUP_REMOVED lines=13> */
.L_x_21794:
[----:B------:R-:W-:Y:S05]  /*9f20*/  BSYNC.RECONVERGENT B2 ;  /* 0x0000000000027941 */ /* 0x000fea0003800200 */
.L_x_21793:
        /* <DEDUP_REMOVED lines=42> */
.L_x_21791:
[----:B------:R-:W-:Y:S05]  /*a1d0*/  BSYNC.RECONVERGENT B1 ;  /* 0x0000000000017941 */ /* 0x000fea0003800200 */
.L_x_21790:
        /* <DEDUP_REMOVED lines=10> */
.L_x_21789:
[----:B------:R-:W-:Y:S05]  /*a280*/  BSYNC.RECONVERGENT B0 ;  /* 0x0000000000007941 */ /* 0x000fea0003800200 */
.L_x_21788:
        /* <DEDUP_REMOVED lines=18> */
.L_x_21799:
        /* <DEDUP_REMOVED lines=13> */
.L_x_21801:
[----:B------:R-:W-:Y:S05]  /*a480*/  BSYNC.RECONVERGENT B2 ;  /* 0x0000000000027941 */ /* 0x000fea0003800200 */
.L_x_21800:
        /* <DEDUP_REMOVED lines=42> */
.L_x_21798:
[----:B------:R-:W-:Y:S05]  /*a730*/  BSYNC.RECONVERGENT B1 ;  /* 0x0000000000017941 */ /* 0x000fea0003800200 */
.L_x_21797:
        /* <DEDUP_REMOVED lines=10> */
.L_x_21796:
[----:B------:R-:W-:Y:S05]  /*a7e0*/  BSYNC.RECONVERGENT B0 ;  /* 0x0000000000007941 */ /* 0x000fea0003800200 */
.L_x_21795:
        /* <DEDUP_REMOVED lines=18> */
.L_x_21806:
        /* <DEDUP_REMOVED lines=13> */
.L_x_21808:
[----:B------:R-:W-:Y:S05]  /*a9e0*/  BSYNC.RECONVERGENT B2 ;  /* 0x0000000000027941 */ /* 0x000fea0003800200 */
.L_x_21807:
        /* <DEDUP_REMOVED lines=42> */
.L_x_21805:
[----:B------:R-:W-:Y:S05]  /*ac90*/  BSYNC.RECONVERGENT B1 ;  /* 0x0000000000017941 */ /* 0x000fea0003800200 */
.L_x_21804:
        /* <DEDUP_REMOVED lines=10> */
.L_x_21803:
[----:B------:R-:W-:Y:S05]  /*ad40*/  BSYNC.RECONVERGENT B0 ;  /* 0x0000000000007941 */ /* 0x000fea0003800200 */
.L_x_21802:
        /* <DEDUP_REMOVED lines=18> */
.L_x_21813:
        /* <DEDUP_REMOVED lines=13> */
.L_x_21815:
[----:B------:R-:W-:Y:S05]  /*af40*/  BSYNC.RECONVERGENT B2 ;  /* 0x0000000000027941 */ /* 0x000fea0003800200 */
.L_x_21814:
        /* <DEDUP_REMOVED lines=42> */
.L_x_21812:
[----:B------:R-:W-:Y:S05]  /*b1f0*/  BSYNC.RECONVERGENT B1 ;  /* 0x0000000000017941 */ /* 0x000fea0003800200 */
.L_x_21811:
        /* <DEDUP_REMOVED lines=10> */
.L_x_21810:
[----:B------:R-:W-:Y:S05]  /*b2a0*/  BSYNC.RECONVERGENT B0 ;  /* 0x0000000000007941 */ /* 0x000fea0003800200 */
.L_x_21809:
        /* <DEDUP_REMOVED lines=18> */
.L_x_21820:
        /* <DEDUP_REMOVED lines=13> */
.L_x_21822:
[----:B------:R-:W-:Y:S05]  /*b4a0*/  BSYNC.RECONVERGENT B2 ;  /* 0x0000000000027941 */ /* 0x000fea0003800200 */
.L_x_21821:
        /* <DEDUP_REMOVED lines=42> */
.L_x_21819:
[----:B------:R-:W-:Y:S05]  /*b750*/  BSYNC.RECONVERGENT B1 ;  /* 0x0000000000017941 */ /* 0x000fea0003800200 */
.L_x_21818:
        /* <DEDUP_REMOVED lines=10> */
.L_x_21817:
[----:B------:R-:W-:Y:S05]  /*b800*/  BSYNC.RECONVERGENT B0 ;  /* 0x0000000000007941 */ /* 0x000fea0003800200 */
.L_x_21816:
        /* <DEDUP_REMOVED lines=18> */
.L_x_21827:
        /* <DEDUP_REMOVED lines=13> */
.L_x_21829:
[----:B------:R-:W-:Y:S05]  /*ba00*/  BSYNC.RECONVERGENT B2 ;  /* 0x0000000000027941 */ /* 0x000fea0003800200 */
.L_x_21828:
        /* <DEDUP_REMOVED lines=42> */
.L_x_21826:
[----:B------:R-:W-:Y:S05]  /*bcb0*/  BSYNC.RECONVERGENT B1 ;  /* 0x0000000000017941 */ /* 0x000fea0003800200 */
.L_x_21825:
        /* <DEDUP_REMOVED lines=10> */
.L_x_21824:
[----:B------:R-:W-:Y:S05]  /*bd60*/  BSYNC.RECONVERGENT B0 ;  /* 0x0000000000007941 */ /* 0x000fea0003800200 */
.L_x_21823:
        /* <DEDUP_REMOVED lines=18> */
.L_x_21834:
        /* <DEDUP_REMOVED lines=13> */
.L_x_21836:
[----:B------:R-:W-:Y:S05]  /*bf60*/  BSYNC.RECONVERGENT B2 ;  /* 0x0000000000027941 */ /* 0x000fea0003800200 */
.L_x_21835:
        /* <DEDUP_REMOVED lines=42> */
.L_x_21833:
[----:B------:R-:W-:Y:S05]  /*c210*/  BSYNC.RECONVERGENT B1 ;  /* 0x0000000000017941 */ /* 0x000fea0003800200 */
.L_x_21832:
        /* <DEDUP_REMOVED lines=10> */
.L_x_21831:
[----:B------:R-:W-:Y:S05]  /*c2c0*/  BSYNC.RECONVERGENT B0 ;  /* 0x0000000000007941 */ /* 0x000fea0003800200 */
.L_x_21830:
[----:B------:R-:W-:Y:S02]  /*c2d0*/  F2FP.F16.F32.PACK_AB R162, RZ, R149 ;  /* 0x00000095ffa2723e */ /* 0x000fe400000000ff */
[----:B------:R-:W-:Y:S02]  /*c2e0*/  PRMT R140, R140, 0x5410, R143 ;  /* 0x000054108c8c7816 */ /* 0x000fe4000000008f */
[----:B------:R-:W-:Y:S02]  /*c2f0*/  PRMT R142, R142, 0x5410, R158 ;  /* 0x000054108e8e7816 */ /* 0x000fe4000000009e */
[----:B------:R-:W-:Y:S02]  /*c300*/  PRMT R141, R141, 0x5410, R157 ;  /* 0x000054108d8d7816 */ /* 0x000fe4000000009d */
[----:B------:R-:W-:-:S07]  /*c310*/  PRMT R143, R159, 0x5410, R162 ;  /* 0x000054109f8f7816 */ /* 0x000fce00000000a2 */
.L_x_21780:
        /* <DEDUP_REMOVED lines=32> */
.L_x_21838:
[----:B------:R-:W-:Y:S05]  /*c520*/  BSYNC.RECONVERGENT B0 ;  /* 0x0000000000007941 */ /* 0x000fea0003800200 */
.L_x_21837:
[----:B-----5:R1:W5:Y:S04]  /*c530*/  @P1 LDG.E.128 R40, desc[UR6][R158.64] ;  /* 0x000000069e281981 */ /* 0x020368000c1e1d00 */
[----:B------:R1:W5:Y:S01]  /*c540*/  @P0 LDG.E.128 R36, desc[UR6][R162.64] ;  /* 0x00000006a2240981 */ /* 0x000362000c1e1d00 */
[----:B------:R-:W-:Y:S05]  /*c550*/  @!P0 BRA `(.L_x_21839) ;  /* 0x0000002c00788947 */ /* 0x000fea0003800000 */
[----:B------:R-:W-:Y:S01]  /*c560*/  ISETP.GT.AND P2, PT, R167, RZ, PT ;  /* 0x000000ffa700720c */ /* 0x000fe20003f44270 */
[----:B------:R-:W-:-:S12]  /*c570*/  BSSY.RECONVERGENT B0, `(.L_x_21840) ;  /* 0x0000059000007945 */ /* 0x000fd80003800200 */
[----:B-----5:R-:W-:Y:S01]  /*c580*/  @!P2 HADD2.F32 R157, -RZ, R36.H0_H0 ;  /* 0x20000024ff9da230 */ /* 0x020fe20000004100 */
        /* <DEDUP_REMOVED lines=19> */
.L_x_21844:
        /* <DEDUP_REMOVED lines=13> */
.L_x_21846:
[----:B------:R-:W-:Y:S05]  /*c790*/  BSYNC.RECONVERGENT B2 ;  /* 0x0000000000027941 */ /* 0x000fea0003800200 */
.L_x_21845:
        /* <DEDUP_REMOVED lines=42> */
.L_x_21843:
[----:B------:R-:W-:Y:S05]  /*ca40*/  BSYNC.RECONVERGENT B1 ;  /* 0x0000000000017941 */ /* 0x000fea0003800200 */
.L_x_21842:
[----:B------:R-:W-:Y:S01]  /*ca50*/  I2FP.F32.U32 R10, R10 ;  /* 0x0000000a000a7245 */ /* 0x000fe20000201000 */
[----:B------:R-:W-:Y:S02]  /*ca60*/  HADD2.F32 R142, -RZ, R40.H0_H0 ;  /* 0x20000028ff8e7230 */ /* 0x000fe40000004100 */
[----:B------:R-:W-:Y:S02]  /*ca70*/  IMAD.MOV.U32 R141, RZ, RZ, 0x2f800000 ;  /* 0x2f800000ff8d7424 */ /* 0x000fe400078e00ff */
[----:B-1----:R-:W-:Y:S02]  /*ca80*/  HADD2.F32 R158, -RZ, R36.H0_H0 ;  /* 0x20000024ff9e7230 */ /* 0x002fe40000004100 */
[----:B------:R-:W-:Y:S01]  /*ca90*/  FMUL.FTZ R142, R142, UR11 ;  /* 0x0000000b8e8e7c20 */ /* 0x000fe20008410000 */
[----:B------:R-:W-:-:S03]  /*caa0*/  FFMA.FTZ R10, R10, R141, 1.1641532182693481445e-10 ;  /* 0x2f0000000a0a7423 */ /* 0x000fc6000001008d */
[----:B------:R-:W-:Y:S02]  /*cab0*/  FMUL.FTZ R142, R142, UR10 ;  /* 0x0000000a8e8e7c20 */ /* 0x000fe40008410000 */
[----:B------:R-:W-:-:S04]  /*cac0*/  FSETP.GTU.FTZ.AND P3, PT, R10, UR8, PT ;  /* 0x000000080a007c0b */ /* 0x000fc8000bf7c000 */
[----:B------:R-:W-:Y:S02]  /*cad0*/  FSEL R157, R142, RZ, !P3 ;  /* 0x000000ff8e9d7208 */ /* 0x000fe40005800000 */
[----:B------:R-:W-:-:S03]  /*cae0*/  SEL R10, RZ, 0x1, P3 ;  /* 0x00000001ff0a7807 */ /* 0x000fc60001800000 */
[----:B------:R-:W-:-:S07]  /*caf0*/  FFMA.FTZ R157, R157, R56, R158 ;  /* 0x000000389d9d7223 */ /* 0x000fce000001009e */
.L_x_21841:
[----:B------:R-:W-:Y:S05]  /*cb00*/  BSYNC.RECONVERGENT B0 ;  /* 0x0000000000007941 */ /* 0x000fea0003800200 */
.L_x_21840:
        /* <DEDUP_REMOVED lines=22> */
.L_x_21851:
        /* <DEDUP_REMOVED lines=13> */
.L_x_21853:
[----:B------:R-:W-:Y:S05]  /*cd40*/  BSYNC.RECONVERGENT B2 ;  /* 0x0000000000027941 */ /* 0x000fea0003800200 */
.L_x_21852:
        /* <DEDUP_REMOVED lines=42> */
.L_x_21850:
[----:B------:R-:W-:Y:S05]  /*cff0*/  BSYNC.RECONVERGENT B1 ;  /* 0x0000000000017941 */ /* 0x000fea0003800200 */
.L_x_21849:
        /* <DEDUP_REMOVED lines=11> */
.L_x_21848:
[----:B------:R-:W-:Y:S05]  /*d0b0*/  BSYNC.RECONVERGENT B0 ;  /* 0x0000000000007941 */ /* 0x000fea0003800200 */
.L_x_21847:
        /* <DEDUP_REMOVED lines=22> */
.L_x_21858:
        /* <DEDUP_REMOVED lines=13> */
.L_x_21860:
[----:B------:R-:W-:Y:S05]  /*d2f0*/  BSYNC.RECONVERGENT B2 ;  /* 0x0000000000027941 */ /* 0x000fea0003800200 */
.L_x_21859:
        /* <DEDUP_REMOVED lines=42> */
.L_x_21857:
[----:B------:R-:W-:Y:S05]  /*d5a0*/  BSYNC.RECONVERGENT B1 ;  /* 0x0000000000017941 */ /* 0x000fea0003800200 */
.L_x_21856:
        /* <DEDUP_REMOVED lines=11> */
.L_x_21855:
[----:B------:R-:W-:Y:S05]  /*d660*/  BSYNC.RECONVERGENT B0 ;  /* 0x0000000000007941 */ /* 0x000fea0003800200 */
.L_x_21854:
        /* <DEDUP_REMOVED lines=22> */
.L_x_21865:
        /* <DEDUP_REMOVED lines=13> */
.L_x_21867:
[----:B------:R-:W-:Y:S05]  /*d8a0*/  BSYNC.RECONVERGENT B2 ;  /* 0x0000000000027941 */ /* 0x000fea0003800200 */
.L_x_21866:
        /* <DEDUP_REMOVED lines=42> */
.L_x_21864:
[----:B------:R-:W-:Y:S05]  /*db50*/  BSYNC.RECONVERGENT B1 ;  /* 0x0000000000017941 */ /* 0x000fea0003800200 */
.L_x_21863:
        /* <DEDUP_REMOVED lines=11> */
.L_x_21862:
[----:B------:R-:W-:Y:S05]  /*dc10*/  BSYNC.RECONVERGENT B0 ;  /* 0x0000000000007941 */ /* 0x000fea0003800200 */
.L_x_21861:
        /* <DEDUP_REMOVED lines=22> */
.L_x_21872:
        /* <DEDUP_REMOVED lines=13> */
.L_x_21874:
[----:B------:R-:W-:Y:S05]  /*de50*/  BSYNC.RECONVERGENT B2 ;  /* 0x0000000000027941 */ /* 0x000fea0003800200 */
.L_x_21873:
        /* <DEDUP_REMOVED lines=42> */
.L_x_21871:
[----:B------:R-:W-:Y:S05]  /*e100*/  BSYNC.RECONVERGENT B1 ;  /* 0x0000000000017941 */ /* 0x000fea0003800200 */
.L_x_21870:
        /* <DEDUP_REMOVED lines=11> */
.L_x_21869:
[----:B------:R-:W-:Y:S05]  /*e1c0*/  BSYNC.RECONVERGENT B0 ;  /* 0x0000000000007941 */ /* 0x000fea0003800200 */
.L_x_21868:
        /* <DEDUP_REMOVED lines=22> */
.L_x_21879:
        /* <DEDUP_REMOVED lines=13> */
.L_x_21881:
[----:B------:R-:W-:Y:S05]  /*e400*/  BSYNC.RECONVERGENT B2 ;  /* 0x0000000000027941 */ /* 0x000fea0003800200 */
.L_x_21880:
        /* <DEDUP_REMOVED lines=42> */
.L_x_21878:
[----:B------:R-:W-:Y:S05]  /*e6b0*/  BSYNC.RECONVERGENT B1 ;  /* 0x0000000000017941 */ /* 0x000fea0003800200 */
.L_x_21877:
        /* <DEDUP_REMOVED lines=11> */
.L_x_21876:
[----:B------:R-:W-:Y:S05]  /*e770*/  BSYNC.RECONVERGENT B0 ;  /* 0x0000000000007941 */ /* 0x000fea0003800200 */
.L_x_21875:
        /* <DEDUP_REMOVED lines=22> */
.L_x_21886:
        /* <DEDUP_REMOVED lines=13> */
.L_x_21888:
[----:B------:R-:W-:Y:S05]  /*e9b0*/  BSYNC.RECONVERGENT B2 ;  /* 0x0000000000027941 */ /* 0x000fea0003800200 */
.L_x_21887:
        /* <DEDUP_REMOVED lines=42> */
.L_x_21885:
[----:B------:R-:W-:Y:S05]  /*ec60*/  BSYNC.RECONVERGENT B1 ;  /* 0x0000000000017941 */ /* 0x000fea0003800200 */
.L_x_21884:
        /* <DEDUP_REMOVED lines=11> */
.L_x_21883:
[----:B------:R-:W-:Y:S05]  /*ed20*/  BSYNC.RECONVERGENT B0 ;  /* 0x0000000000007941 */ /* 0x000fea0003800200 */
.L_x_21882:
        /* <DEDUP_REMOVED lines=22> */
.L_x_21893:
        /* <DEDUP_REMOVED lines=13> */
.L_x_21895:
[----:B------:R-:W-:Y:S05]  /*ef60*/  BSYNC.RECONVERGENT B2 ;  /* 0x0000000000027941 */ /* 0x000fea0003800200 */
.L_x_21894:
        /* <DEDUP_REMOVED lines=42> */
.L_x_21892:
[----:B------:R-:W-:Y:S05]  /*f210*/  BSYNC.RECONVERGENT B1 ;  /* 0x0000000000017941 */ /* 0x000fea0003800200 */
.L_x_21891:
        /* <DEDUP_REMOVED lines=11> */
.L_x_21890:
[----:B------:R-:W-:Y:S05]  /*f2d0*/  BSYNC.RECONVERGENT B0 ;  /* 0x0000000000007941 */ /* 0x000fea0003800200 */
.L_x_21889:
[----:B------:R-:W-:Y:S02]  /*f2e0*/  F2FP.F16.F32.PACK_AB R143, RZ, R164 ;  /* 0x000000a4ff8f723e */ /* 0x000fe400000000ff */
[----:B------:R-:W-:Y:S02]  /*f2f0*/  PRMT R142, R174, 0x5410, R175 ;  /* 0x00005410ae8e7816 */ /* 0x000fe400000000af */
[----:B------:R-:W-:Y:S02]  /*f300*/  PRMT R141, R172, 0x5410, R173 ;  /* 0x00005410ac8d7816 */ /* 0x000fe400000000ad */
[----:B------:R-:W-:Y:S02]  /*f310*/  PRMT R140, R165, 0x5410, R166 ;  /* 0x00005410a58c7816 */ /* 0x000fe400000000a6 */
[----:B------:R-:W-:Y:S01]  /*f320*/  PRMT R143, R188, 0x5410, R143 ;  /* 0x00005410bc8f7816 */ /* 0x000fe2000000008f */
[----:B------:R-:W-:Y:S06]  /*f330*/  BRA `(.L_x_21896) ;  /* 0x0000002800dc7947 */ /* 0x000fec0003800000 */
.L_x_21839:
        /* <DEDUP_REMOVED lines=21> */
.L_x_21901:
        /* <DEDUP_REMOVED lines=13> */
.L_x_21903:
[----:B------:R-:W-:Y:S05]  /*f560*/  BSYNC.RECONVERGENT B2 ;  /* 0x0000000000027941 */ /* 0x000fea0003800200 */
.L_x_21902:
        /* <DEDUP_REMOVED lines=41> */
.L_x_21900:
[----:B------:R-:W-:Y:S05]  /*f800*/  BSYNC.RECONVERGENT B1 ;  /* 0x0000000000017941 */ /* 0x000fea0003800200 */
.L_x_21899:
        /* <DEDUP_REMOVED lines=10> */
.L_x_21898:
[----:B------:R-:W-:Y:S05]  /*f8b0*/  BSYNC.RECONVERGENT B0 ;  /* 0x0000000000007941 */ /* 0x000fea0003800200 */
.L_x_21897:
[----:B------:R-:W-:Y:S01]  /*f8c0*/  BSSY.RECONVERGENT B0, `(.L_x_21904) ;  /* 0x0000055000007945 */ /* 0x000fe20003800200 */
[----:B------:R-:W-:Y:S01]  /*f8d0*/  F2FP.F16.F32.PACK_AB R166, RZ, R157 ;  /* 0x0000009dffa6723e */ /* 0x000fe200000000ff */
        /* <DEDUP_REMOVED lines=16> */
.L_x_21908:
        /* <DEDUP_REMOVED lines=13> */
.L_x_21910:
[----:B------:R-:W-:Y:S05]  /*fab0*/  BSYNC.RECONVERGENT B2 ;  /* 0x0000000000027941 */ /* 0x000fea0003800200 */
.L_x_21909:
        /* <DEDUP_REMOVED lines=42> */
.L_x_21907:
[----:B------:R-:W-:Y:S05]  /*fd60*/  BSYNC.RECONVERGENT B1 ;  /* 0x0000000000017941 */ /* 0x000fea0003800200 */
.L_x_21906:
        /* <DEDUP_REMOVED lines=10> */
.L_x_21905:
[----:B------:R-:W-:Y:S05]  /*fe10*/  BSYNC.RECONVERGENT B0 ;  /* 0x0000000000007941 */ /* 0x000fea0003800200 */
.L_x_21904:
        /* <DEDUP_REMOVED lines=18> */
.L_x_21915:
        /* <DEDUP_REMOVED lines=13> */
.L_x_21917:
[----:B------:R-:W-:Y:S05]  /*10010*/  BSYNC.RECONVERGENT B2 ;  /* 0x0000000000027941 */ /* 0x000fea0003800200 */
.L_x_21916:
        /* <DEDUP_REMOVED lines=42> */
.L_x_21914:
[----:B------:R-:W-:Y:S05]  /*102c0*/  BSYNC.RECONVERGENT B1 ;  /* 0x0000000000017941 */ /* 0x000fea0003800200 */
.L_x_21913:
        /* <DEDUP_REMOVED lines=10> */
.L_x_21912:
[----:B------:R-:W-:Y:S05]  /*10370*/  BSYNC.RECONVERGENT B0 ;  /* 0x0000000000007941 */ /* 0x000fea0003800200 */
.L_x_21911:
        /* <DEDUP_REMOVED lines=18> */
.L_x_21922:
        /* <DEDUP_REMOVED lines=13> */
.L_x_21924:
[----:B------:R-:W-:Y:S05]  /*10570*/  BSYNC.RECONVERGENT B2 ;  /* 0x0000000000027941 */ /* 0x000fea0003800200 */
.L_x_21923:
        /* <DEDUP_REMOVED lines=42> */
.L_x_21921:
[----:B------:R-:W-:Y:S05]  /*10820*/  BSYNC.RECONVERGENT B1 ;  /* 0x0000000000017941 */ /* 0x000fea0003800200 */
.L_x_21920:
        /* <DEDUP_REMOVED lines=10> */
.L_x_21919:
[----:B------:R-:W-:Y:S05]  /*108d0*/  BSYNC.RECONVERGENT B0 ;  /* 0x0000000000007941 */ /* 0x000fea0003800200 */
.L_x_21918:
        /* <DEDUP_REMOVED lines=18> */
.L_x_21929:
        /* <DEDUP_REMOVED lines=13> */
.L_x_21931:
[----:B------:R-:W-:Y:S05]  /*10ad0*/  BSYNC.RECONVERGENT B2 ;  /* 0x0000000000027941 */ /* 0x000fea0003800200 */
.L_x_21930:
        /* <DEDUP_REMOVED lines=42> */
.L_x_21928:
[----:B------:R-:W-:Y:S05]  /*10d80*/  BSYNC.RECONVERGENT B1 ;  /* 0x0000000000017941 */ /* 0x000fea0003800200 */
.L_x_21927:
        /* <DEDUP_REMOVED lines=10> */
.L_x_21926:
[----:B------:R-:W-:Y:S05]  /*10e30*/  BSYNC.RECONVERGENT B0 ;  /* 0x0000000000007941 */ /* 0x000fea0003800200 */
.L_x_21925:
        /* <DEDUP_REMOVED lines=18> */
.L_x_21936:
        /* <DEDUP_REMOVED lines=13> */
.L_x_21938:
[----:B------:R-:W-:Y:S05]  /*11030*/  BSYNC.RECONVERGENT B2 ;  /* 0x0000000000027941 */ /* 0x000fea0003800200 */
.L_x_21937:
        /* <DEDUP_REMOVED lines=42> */
.L_x_21935:
[----:B------:R-:W-:Y:S05]  /*112e0*/  BSYNC.RECONVERGENT B1 ;  /* 0x0000000000017941 */ /* 0x000fea0003800200 */
.L_x_21934:
        /* <DEDUP_REMOVED lines=10> */
.L_x_21933:
[----:B------:R-:W-:Y:S05]  /*11390*/  BSYNC.RECONVERGENT B0 ;  /* 0x0000000000007941 */ /* 0x000fea0003800200 */
.L_x_21932:
        /* <DEDUP_REMOVED lines=18> */
.L_x_21943:
        /* <DEDUP_REMOVED lines=13> */
.L_x_21945:
[----:B------:R-:W-:Y:S05]  /*11590*/  BSYNC.RECONVERGENT B2 ;  /* 0x0000000000027941 */ /* 0x000fea0003800200 */
.L_x_21944:
        /* <DEDUP_REMOVED lines=42> */
.L_x_21942:
[----:B------:R-:W-:Y:S05]  /*11840*/  BSYNC.RECONVERGENT B1 ;  /* 0x0000000000017941 */ /* 0x000fea0003800200 */
.L_x_21941:
        /* <DEDUP_REMOVED lines=10> */
.L_x_21940:
[----:B------:R-:W-:Y:S05]  /*118f0*/  BSYNC.RECONVERGENT B0 ;  /* 0x0000000000007941 */ /* 0x000fea0003800200 */
.L_x_21939:
        /* <DEDUP_REMOVED lines=18> */
.L_x_21950:
        /* <DEDUP_REMOVED lines=13> */
.L_x_21952:
[----:B------:R-:W-:Y:S05]  /*11af0*/  BSYNC.RECONVERGENT B2 ;  /* 0x0000000000027941 */ /* 0x000fea0003800200 */
.L_x_21951:
        /* <DEDUP_REMOVED lines=42> */
.L_x_21949:
[----:B------:R-:W-:Y:S05]  /*11da0*/  BSYNC.RECONVERGENT B1 ;  /* 0x0000000000017941 */ /* 0x000fea0003800200 */
.L_x_21948:
        /* <DEDUP_REMOVED lines=10> */
.L_x_21947:
[----:B------:R-:W-:Y:S05]  /*11e50*/  BSYNC.RECONVERGENT B0 ;  /* 0x0000000000007941 */ /* 0x000fea0003800200 */
.L_x_21946:
[----:B------:R-:W-:Y:S02]  /*11e60*/  F2FP.F16.F32.PACK_AB R143, RZ, R164 ;  /* 0x000000a4ff8f723e */ /* 0x000fe400000000ff */
[----:B------:R-:W-:Y:S02]  /*11e70*/  PRMT R142, R184, 0x5410, R185 ;  /* 0x00005410b88e7816 */ /* 0x000fe400000000b9 */
[----:B------:R-:W-:Y:S02]  /*11e80*/  PRMT R141, R180, 0x5410, R181 ;  /* 0x00005410b48d7816 */ /* 0x000fe400000000b5 */
[----:B------:R-:W-:Y:S02]  /*11e90*/  PRMT R140, R166, 0x5410, R178 ;  /* 0x00005410a68c7816 */ /* 0x000fe400000000b2 */
[----:B------:R-:W-:-:S07]  /*11ea0*/  PRMT R143, R188, 0x5410, R143 ;  /* 0x00005410bc8f7816 */ /* 0x000fce000000008f */
.L_x_21896:
        /* <DEDUP_REMOVED lines=32> */
.L_x_21954:
[----:B------:R-:W-:Y:S05]  /*120b0*/  BSYNC.RECONVERGENT B0 ;  /* 0x0000000000007941 */ /* 0x000fea0003800200 */
.L_x_21953:
[----:B-----5:R1:W5:Y:S04]  /*120c0*/  @P1 LDG.E.128 R40, desc[UR6][R172.64] ;  /* 0x00000006ac281981 */ /* 0x020368000c1e1d00 */
[----:B------:R1:W5:Y:S01]  /*120d0*/  @P0 LDG.E.128 R36, desc[UR6][R174.64] ;  /* 0x00000006ae240981 */ /* 0x000362000c1e1d00 */
[----:B------:R-:W-:Y:S05]  /*120e0*/  @!P0 BRA `(.L_x_21955) ;  /* 0x0000002c00888947 */ /* 0x000fea0003800000 */
[----:B------:R-:W-:Y:S01]  /*120f0*/  ISETP.GT.AND P0, PT, R167, RZ, PT ;  /* 0x000000ffa700720c */ /* 0x000fe20003f04270 */
[----:B------:R-:W-:-:S12]  /*12100*/  BSSY.RECONVERGENT B0, `(.L_x_21956) ;  /* 0x0000059000007945 */ /* 0x000fd80003800200 */
[----:B0----5:R-:W-:Y:S01]  /*12110*/  @!P0 HADD2.F32 R141, -RZ, R36.H0_H0 ;  /* 0x20000024ff8d8230 */ /* 0x021fe20000004100 */
        /* <DEDUP_REMOVED lines=19> */
.L_x_21960:
        /* <DEDUP_REMOVED lines=13> */
.L_x_21962:
[----:B------:R-:W-:Y:S05]  /*12320*/  BSYNC.RECONVERGENT B2 ;  /* 0x0000000000027941 */ /* 0x000fea0003800200 */
.L_x_21961:
        /* <DEDUP_REMOVED lines=41> */
[----:B------:R-:W-:-:S07]  /*125c0*/  MOV R140, R172 ;  /* 0x000000ac008c7202 */ /* 0x000fce0000000f00 */
.L_x_21959:
[----:B------:R-:W-:Y:S05]  /*125d0*/  BSYNC.RECONVERGENT B1 ;  /* 0x0000000000017941 */ /* 0x000fea0003800200 */
.L_x_21958:
[----:B------:R-:W-:Y:S01]  /*125e0*/  I2FP.F32.U32 R10, R10 ;  /* 0x0000000a000a7245 */ /* 0x000fe20000201000 */
[----:B------:R-:W-:Y:S02]  /*125f0*/  HADD2.F32 R142, -RZ, R40.H0_H0 ;  /* 0x20000028ff8e7230 */ /* 0x000fe40000004100 */
[----:B------:R-:W-:-:S03]  /*12600*/  IMAD.MOV.U32 R141, RZ, RZ, 0x2f800000 ;  /* 0x2f800000ff8d7424 */ /* 0x000fc600078e00ff */
[----:B------:R-:W-:Y:S01]  /*12610*/  FMUL.FTZ R142, R142, UR11 ;  /* 0x0000000b8e8e7c20 */ /* 0x000fe20008410000 */
[----:B------:R-:W-:-:S03]  /*12620*/  FFMA.FTZ R10, R10, R141, 1.1641532182693481445e-10 ;  /* 0x2f0000000a0a7423 */ /* 0x000fc6000001008d */
[----:B------:R-:W-:Y:S01]  /*12630*/  FMUL.FTZ R141, R142, UR10 ;  /* 0x0000000a8e8d7c20 */ /* 0x000fe20008410000 */
[----:B------:R-:W-:Y:S01]  /*12640*/  HADD2.F32 R142, -RZ, R36.H0_H0 ;  /* 0x20000024ff8e7230 */ /* 0x000fe20000004100 */
[----:B------:R-:W-:-:S04]  /*12650*/  FSETP.GTU.FTZ.AND P2, PT, R10, UR8, PT ;  /* 0x000000080a007c0b */ /* 0x000fc8000bf5c000 */
[----:B------:R-:W-:Y:S02]  /*12660*/  FSEL R141, R141, RZ, !P2 ;  /* 0x000000ff8d8d7208 */ /* 0x000fe40005000000 */
[----:B------:R-:W-:-:S03]  /*12670*/  SEL R10, RZ, 0x1, P2 ;  /* 0x00000001ff0a7807 */ /* 0x000fc60001000000 */
[----:B------:R-:W-:-:S07]  /*12680*/  FFMA.FTZ R141, R141, R48, R142 ;  /* 0x000000308d8d7223 */ /* 0x000fce000001008e */
.L_x_21957:
[----:B------:R-:W-:Y:S05]  /*12690*/  BSYNC.RECONVERGENT B0 ;  /* 0x0000000000007941 */ /* 0x000fea0003800200 */
.L_x_21956:
        /* <DEDUP_REMOVED lines=22> */
.L_x_21967:
        /* <DEDUP_REMOVED lines=13> */
.L_x_21969:
[----:B------:R-:W-:Y:S05]  /*128d0*/  BSYNC.RECONVERGENT B2 ;  /* 0x0000000000027941 */ /* 0x000fea0003800200 */
.L_x_21968:
        /* <DEDUP_REMOVED lines=42> */
.L_x_21966:
[----:B------:R-:W-:Y:S05]  /*12b80*/  BSYNC.RECONVERGENT B1 ;  /* 0x0000000000017941 */ /* 0x000fea0003800200 */
.L_x_21965:
        /* <DEDUP_REMOVED lines=11> */
.L_x_21964:
[----:B------:R-:W-:Y:S05]  /*12c40*/  BSYNC.RECONVERGENT B0 ;  /* 0x0000000000007941 */ /* 0x000fea0003800200 */
.L_x_21963:
        /* <DEDUP_REMOVED lines=22> */
.L_x_21974:
        /* <DEDUP_REMOVED lines=13> */
.L_x_21976:
[----:B------:R-:W-:Y:S05]  /*12e80*/  BSYNC.RECONVERGENT B2 ;  /* 0x0000000000027941 */ /* 0x000fea0003800200 */
.L_x_21975:
        /* <DEDUP_REMOVED lines=42> */
.L_x_21973:
[----:B------:R-:W-:Y:S05]  /*13130*/  BSYNC.RECONVERGENT B1 ;  /* 0x0000000000017941 */ /* 0x000fea0003800200 */
.L_x_21972:
        /* <DEDUP_REMOVED lines=11> */
.L_x_21971:
[----:B------:R-:W-:Y:S05]  /*131f0*/  BSYNC.RECONVERGENT B0 ;  /* 0x0000000000007941 */ /* 0x000fea0003800200 */
.L_x_21970:
        /* <DEDUP_REMOVED lines=22> */
.L_x_21981:
        /* <DEDUP_REMOVED lines=13> */
.L_x_21983:
[----:B------:R-:W-:Y:S05]  /*13430*/  BSYNC.RECONVERGENT B2 ;  /* 0x0000000000027941 */ /* 0x000fea0003800200 */
.L_x_21982:
        /* <DEDUP_REMOVED lines=42> */
.L_x_21980:
[----:B------:R-:W-:Y:S05]  /*136e0*/  BSYNC.RECONVERGENT B1 ;  /* 0x0000000000017941 */ /* 0x000fea0003800200 */
.L_x_21979:
        /* <DEDUP_REMOVED lines=11> */
.L_x_21978:
[----:B------:R-:W-:Y:S05]  /*137a0*/  BSYNC.RECONVERGENT B0 ;  /* 0x0000000000007941 */ /* 0x000fea0003800200 */
.L_x_21977:
        /* <DEDUP_REMOVED lines=22> */
.L_x_21988:
        /* <DEDUP_REMOVED lines=13> */
.L_x_21990:
[----:B------:R-:W-:Y:S05]  /*139e0*/  BSYNC.RECONVERGENT B2 ;  /* 0x0000000000027941 */ /* 0x000fea0003800200 */
.L_x_21989:
        /* <DEDUP_REMOVED lines=43> */
.L_x_21987:
[----:B------:R-:W-:Y:S05]  /*13ca0*/  BSYNC.RECONVERGENT B1 ;  /* 0x0000000000017941 */ /* 0x000fea0003800200 */
.L_x_21986:
[----:B------:R-:W-:Y:S01]  /*13cb0*/  I2FP.F32.U32 R18, R18 ;  /* 0x0000001200127245 */ /* 0x000fe20000201000 */
[----:B------:R-:W-:Y:S02]  /*13cc0*/  HFMA2 R179, -RZ, RZ, 0.1171875, 0 ;  /* 0x2f800000ffb37431 */ /* 0x000fe400000001ff */
[----:B------:R-:W-:Y:S02]  /*13cd0*/  HADD2.F32 R172, -RZ, R42.H0_H0 ;  /* 0x2000002affac7230 */ /* 0x000fe40000004100 */
        /* <DEDUP_REMOVED lines=8> */
.L_x_21985:
[----:B------:R-:W-:Y:S05]  /*13d60*/  BSYNC.RECONVERGENT B0 ;  /* 0x0000000000007941 */ /* 0x000fea0003800200 */
.L_x_21984:
        /* <DEDUP_REMOVED lines=22> */
.L_x_21995:
        /* <DEDUP_REMOVED lines=13> */
.L_x_21997:
[----:B------:R-:W-:Y:S05]  /*13fa0*/  BSYNC.RECONVERGENT B2 ;  /* 0x0000000000027941 */ /* 0x000fea0003800200 */
.L_x_21996:
        /* <DEDUP_REMOVED lines=43> */
.L_x_21994:
[----:B------:R-:W-:Y:S05]  /*14260*/  BSYNC.RECONVERGENT B1 ;  /* 0x0000000000017941 */ /* 0x000fea0003800200 */
.L_x_21993:
        /* <DEDUP_REMOVED lines=11> */
.L_x_21992:
[----:B------:R-:W-:Y:S05]  /*14320*/  BSYNC.RECONVERGENT B0 ;  /* 0x0000000000007941 */ /* 0x000fea0003800200 */
.L_x_21991:
        /* <DEDUP_REMOVED lines=22> */
.L_x_22002:
        /* <DEDUP_REMOVED lines=13> */
.L_x_22004:
[----:B------:R-:W-:Y:S05]  /*14560*/  BSYNC.RECONVERGENT B2 ;  /* 0x0000000000027941 */ /* 0x000fea0003800200 */
.L_x_22003:
        /* <DEDUP_REMOVED lines=42> */
[----:B------:R-:W-:-:S07]  /*14810*/  LOP3.LUT R183, R33, R178, R183, 0x96, !PT ;  /* 0x000000b221b77212 */ /* 0x000fce00078e96b7 */
.L_x_22001:
[----:B------:R-:W-:Y:S05]  /*14820*/  BSYNC.RECONVERGENT B1 ;  /* 0x0000000000017941 */ /* 0x000fea0003800200 */
.L_x_22000:
[----:B------:R-:W-:Y:S01]  /*14830*/  I2FP.F32.U32 R140, R140 ;  /* 0x0000008c008c7245 */ /* 0x000fe20000201000 */
[----:B------:R-:W-:Y:S02]  /*14840*/  HFMA2 R181, -RZ, RZ, 0.1171875, 0 ;  /* 0x2f800000ffb57431 */ /* 0x000fe400000001ff */
[----:B------:R-:W-:-:S03]  /*14850*/  HADD2.F32 R176, -RZ, R43.H0_H0 ;  /* 0x2000002bffb07230 */ /* 0x000fc60000004100 */
[----:B------:R-:W-:Y:S02]  /*14860*/  FFMA.FTZ R140, R140, R181, 1.1641532182693481445e-10 ;  /* 0x2f0000008c8c7423 */ /* 0x000fe400000100b5 */
[----:B------:R-:W-:-:S04]  /*14870*/  FMUL.FTZ R176, R176, UR11 ;  /* 0x0000000bb0b07c20 */ /* 0x000fc80008410000 */
[----:B------:R-:W-:Y:S01]  /*14880*/  FMUL.FTZ R176, R176, UR10 ;  /* 0x0000000ab0b07c20 */ /* 0x000fe20008410000 */
[----:B------:R-:W-:Y:S01]  /*14890*/  FSETP.GTU.FTZ.AND P2, PT, R140, UR8, PT ;  /* 0x000000088c007c0b */ /* 0x000fe2000bf5c000 */
[----:B------:R-:W-:-:S03]  /*148a0*/  HADD2.F32 R140, -RZ, R39.H0_H0 ;  /* 0x20000027ff8c7230 */ /* 0x000fc60000004100 */
[----:B------:R-:W-:Y:S02]  /*148b0*/  FSEL R191, R176, RZ, !P2 ;  /* 0x000000ffb0bf7208 */ /* 0x000fe40005000000 */
[----:B------:R-:W-:-:S03]  /*148c0*/  SEL R187, RZ, 0x1, P2 ;  /* 0x00000001ffbb7807 */ /* 0x000fc60001000000 */
[----:B------:R-:W-:-:S07]  /*148d0*/  FFMA.FTZ R191, R191, R46, R140 ;  /* 0x0000002ebfbf7223 */ /* 0x000fce000001008c */
.L_x_21999:
[----:B------:R-:W-:Y:S05]  /*148e0*/  BSYNC.RECONVERGENT B0 ;  /* 0x0000000000007941 */ /* 0x000fea0003800200 */
.L_x_21998:
        /* <DEDUP_REMOVED lines=22> */
.L_x_22009:
        /* <DEDUP_REMOVED lines=13> */
.L_x_22011:
[----:B------:R-:W-:Y:S05]  /*14b20*/  BSYNC.RECONVERGENT B2 ;  /* 0x0000000000027941 */ /* 0x000fea0003800200 */
.L_x_22010:
        /* <DEDUP_REMOVED lines=43> */
.L_x_22008:
[----:B------:R-:W-:Y:S05]  /*14de0*/  BSYNC.RECONVERGENT B1 ;  /* 0x0000000000017941 */ /* 0x000fea0003800200 */
.L_x_22007:
        /* <DEDUP_REMOVED lines=11> */
.L_x_22006:
[----:B------:R-:W-:Y:S05]  /*14ea0*/  BSYNC.RECONVERGENT B0 ;  /* 0x0000000000007941 */ /* 0x000fea0003800200 */
.L_x_22005:
[----:B------:R-:W-:Y:S02]  /*14eb0*/  F2FP.F16.F32.PACK_AB R27, RZ, R176 ;  /* 0x000000b0ff1b723e */ /* 0x000fe400000000ff */
[----:B------:R-:W-:Y:S02]  /*14ec0*/  PRMT R26, R185, 0x5410, R189 ;  /* 0x00005410b91a7816 */ /* 0x000fe400000000bd */
[----:B------:R-:W-:Y:S02]  /*14ed0*/  PRMT R25, R175, 0x5410, R184 ;  /* 0x00005410af197816 */ /* 0x000fe400000000b8 */
[----:B------:R-:W-:Y:S02]  /*14ee0*/  PRMT R24, R174, 0x5410, R173 ;  /* 0x00005410ae187816 */ /* 0x000fe400000000ad */
[----:B------:R-:W-:Y:S01]  /*14ef0*/  PRMT R27, R192, 0x5410, R27 ;  /* 0x00005410c01b7816 */ /* 0x000fe2000000001b */
[----:B------:R-:W-:Y:S06]  /*14f00*/  BRA `(.L_x_22012) ;  /* 0x0000002800f07947 */ /* 0x000fec0003800000 */
.L_x_21955:
        /* <DEDUP_REMOVED lines=21> */
.L_x_22017:
        /* <DEDUP_REMOVED lines=13> */
.L_x_22019:
[----:B------:R-:W-:Y:S05]  /*15130*/  BSYNC.RECONVERGENT B2 ;  /* 0x0000000000027941 */ /* 0x000fea0003800200 */
.L_x_22018:
        /* <DEDUP_REMOVED lines=42> */
.L_x_22016:
[----:B------:R-:W-:Y:S05]  /*153e0*/  BSYNC.RECONVERGENT B1 ;  /* 0x0000000000017941 */ /* 0x000fea0003800200 */
.L_x_22015:
        /* <DEDUP_REMOVED lines=10> */
.L_x_22014:
[----:B------:R-:W-:Y:S05]  /*15490*/  BSYNC.RECONVERGENT B0 ;  /* 0x0000000000007941 */ /* 0x000fea0003800200 */
.L_x_22013:
[----:B------:R-:W-:Y:S01]  /*154a0*/  BSSY.RECONVERGENT B0, `(.L_x_22020) ;  /* 0x0000055000007945 */ /* 0x000fe20003800200 */
[----:B-1----:R-:W-:Y:S01]  /*154b0*/  F2FP.F16.F32.PACK_AB R173, RZ, R141 ;  /* 0x0000008dffad723e */ /* 0x002fe200000000ff */
        /* <DEDUP_REMOVED lines=16> */
.L_x_22024:
        /* <DEDUP_REMOVED lines=13> */
.L_x_22026:
[----:B------:R-:W-:Y:S05]  /*15690*/  BSYNC.RECONVERGENT B2 ;  /* 0x0000000000027941 */ /* 0x000fea0003800200 */
.L_x_22025:
        /* <DEDUP_REMOVED lines=42> */
.L_x_22023:
[----:B------:R-:W-:Y:S05]  /*15940*/  BSYNC.RECONVERGENT B1 ;  /* 0x0000000000017941 */ /* 0x000fea0003800200 */
.L_x_22022:
        /* <DEDUP_REMOVED lines=10> */
.L_x_22021:
[----:B------:R-:W-:Y:S05]  /*159f0*/  BSYNC.RECONVERGENT B0 ;  /* 0x0000000000007941 */ /* 0x000fea0003800200 */
.L_x_22020:
        /* <DEDUP_REMOVED lines=18> */
.L_x_22031:
        /* <DEDUP_REMOVED lines=13> */
.L_x_22033:
[----:B------:R-:W-:Y:S05]  /*15bf0*/  BSYNC.RECONVERGENT B2 ;  /* 0x0000000000027941 */ /* 0x000fea0003800200 */
.L_x_22032:
        /* <DEDUP_REMOVED lines=42> */
.L_x_22030:
[----:B------:R-:W-:Y:S05]  /*15ea0*/  BSYNC.RECONVERGENT B1 ;  /* 0x0000000000017941 */ /* 0x000fea0003800200 */
.L_x_22029:
        /* <DEDUP_REMOVED lines=10> */
.L_x_22028:
[----:B------:R-:W-:Y:S05]  /*15f50*/  BSYNC.RECONVERGENT B0 ;  /* 0x0000000000007941 */ /* 0x000fea0003800200 */
.L_x_22027:
        /* <DEDUP_REMOVED lines=18> */
.L_x_22038:
        /* <DEDUP_REMOVED lines=13> */
.L_x_22040:
[----:B------:R-:W-:Y:S05]  /*16150*/  BSYNC.RECONVERGENT B2 ;  /* 0x0000000000027941 */ /* 0x000fea0003800200 */
.L_x_22039:
        /* <DEDUP_REMOVED lines=42> */
.L_x_22037:
[----:B------:R-:W-:Y:S05]  /*16400*/  BSYNC.RECONVERGENT B1 ;  /* 0x0000000000017941 */ /* 0x000fea0003800200 */
.L_x_22036:
        /* <DEDUP_REMOVED lines=10> */
.L_x_22035:
[----:B------:R-:W-:Y:S05]  /*164b0*/  BSYNC.RECONVERGENT B0 ;  /* 0x0000000000007941 */ /* 0x000fea0003800200 */
.L_x_22034:
        /* <DEDUP_REMOVED lines=18> */
.L_x_22045:
        /* <DEDUP_REMOVED lines=13> */
.L_x_22047:
[----:B------:R-:W-:Y:S05]  /*166b0*/  BSYNC.RECONVERGENT B2 ;  /* 0x0000000000027941 */ /* 0x000fea0003800200 */
.L_x_22046:
        /* <DEDUP_REMOVED lines=43> */
.L_x_22044:
[----:B------:R-:W-:Y:S05]  /*16970*/  BSYNC.RECONVERGENT B1 ;  /* 0x0000000000017941 */ /* 0x000fea0003800200 */
.L_x_22043:
        /* <DEDUP_REMOVED lines=10> */
.L_x_22042:
[----:B------:R-:W-:Y:S05]  /*16a20*/  BSYNC.RECONVERGENT B0 ;  /* 0x0000000000007941 */ /* 0x000fea0003800200 */
.L_x_22041:
        /* <DEDUP_REMOVED lines=18> */
.L_x_22052:
        /* <DEDUP_REMOVED lines=13> */
.L_x_22054:
[----:B------:R-:W-:Y:S05]  /*16c20*/  BSYNC.RECONVERGENT B2 ;  /* 0x0000000000027941 */ /* 0x000fea0003800200 */
.L_x_22053:
        /* <DEDUP_REMOVED lines=43> */
.L_x_22051:
[----:B------:R-:W-:Y:S05]  /*16ee0*/  BSYNC.RECONVERGENT B1 ;  /* 0x0000000000017941 */ /* 0x000fea0003800200 */
.L_x_22050:
        /* <DEDUP_REMOVED lines=10> */
.L_x_22049:
[----:B------:R-:W-:Y:S05]  /*16f90*/  BSYNC.RECONVERGENT B0 ;  /* 0x0000000000007941 */ /* 0x000fea0003800200 */
.L_x_22048:
        /* <DEDUP_REMOVED lines=18> */
.L_x_22059:
        /* <DEDUP_REMOVED lines=13> */
.L_x_22061:
[----:B------:R-:W-:Y:S05]  /*17190*/  BSYNC.RECONVERGENT B2 ;  /* 0x0000000000027941 */ /* 0x000fea0003800200 */
.L_x_22060:
        /* <DEDUP_REMOVED lines=43> */
.L_x_22058:
[----:B------:R-:W-:Y:S05]  /*17450*/  BSYNC.RECONVERGENT B1 ;  /* 0x0000000000017941 */ /* 0x000fea0003800200 */
.L_x_22057:
        /* <DEDUP_REMOVED lines=10> */
.L_x_22056:
[----:B------:R-:W-:Y:S05]  /*17500*/  BSYNC.RECONVERGENT B0 ;  /* 0x0000000000007941 */ /* 0x000fea0003800200 */
.L_x_22055:
        /* <DEDUP_REMOVED lines=18> */
.L_x_22066:
        /* <DEDUP_REMOVED lines=13> */
.L_x_22068:
[----:B------:R-:W-:Y:S05]  /*17700*/  BSYNC.RECONVERGENT B2 ;  /* 0x0000000000027941 */ /* 0x000fea0003800200 */
.L_x_22067:
        /* <DEDUP_REMOVED lines=43> */
.L_x_22065:
[----:B------:R-:W-:Y:S05]  /*179c0*/  BSYNC.RECONVERGENT B1 ;  /* 0x0000000000017941 */ /* 0x000fea0003800200 */
.L_x_22064:
        /* <DEDUP_REMOVED lines=10> */
.L_x_22063:
[----:B------:R-:W-:Y:S05]  /*17a70*/  BSYNC.RECONVERGENT B0 ;  /* 0x0000000000007941 */ /* 0x000fea0003800200 */
.L_x_22062:
[----:B------:R-:W-:Y:S02]  /*17a80*/  F2FP.F16.F32.PACK_AB R27, RZ, R176 ;  /* 0x000000b0ff1b723e */ /* 0x000fe400000000ff */
[----:B------:R-:W-:Y:S02]  /*17a90*/  PRMT R26, R185, 0x5410, R189 ;  /* 0x00005410b91a7816 */ /* 0x000fe400000000bd */
[----:B------:R-:W-:Y:S02]  /*17aa0*/  PRMT R25, R184, 0x5410, R175 ;  /* 0x00005410b8197816 */ /* 0x000fe400000000af */
[----:B------:R-:W-:Y:S02]  /*17ab0*/  PRMT R24, R173, 0x5410, R174 ;  /* 0x00005410ad187816 */ /* 0x000fe400000000ae */
[----:B------:R-:W-:-:S07]  /*17ac0*/  PRMT R27, R192, 0x5410, R27 ;  /* 0x00005410c01b7816 */ /* 0x000fce000000001b */
.L_x_22012:
        /* <DEDUP_REMOVED lines=57> */
.L_x_22070:
[----:B------:R-:W-:Y:S05]  /*17e60*/  BSYNC.RECONVERGENT B0 ;  /* 0x0000000000007941 */ /* 0x000fea0003800200 */
.L_x_22069:
        /* <DEDUP_REMOVED lines=88> */
.L_x_22086:
        /* <DEDUP_REMOVED lines=135> */
[----:B------:R-:W-:Y:S02]  /*18c60*/  F2FP.F16.F32.PACK_AB R147, R164, R147 ;  /* 0x00000093a493723e */ /* 0x000fe400000000ff */
[----:B------:R-:W-:Y:S01]  /*18c70*/  F2FP.F16.F32.PACK_AB R146, R162, R161 ;  /* 0x000000a1a292723e */ /* 0x000fe200000000ff */
[----:B------:R1:W-:Y:S01]  /*18c80*/  STG.E.128 desc[UR6][R20.64], R28 ;  /* 0x0000001c14007986 */ /* 0x0003e2000c101d06 */
[----:B------:R-:W-:Y:S02]  /*18c90*/  F2FP.F16.F32.PACK_AB R145, R160, R145 ;  /* 0x00000091a091723e */ /* 0x000fe400000000ff */
[----:B------:R-:W-:Y:S02]  /*18ca0*/  F2FP.F16.F32.PACK_AB R144, R7, R144 ;  /* 0x000000900790723e */ /* 0x000fe400000000ff */
[----:B------:R-:W-:Y:S02]  /*18cb0*/  F2FP.F16.F32.PACK_AB R150, R188, R149 ;  /* 0x00000095bc96723e */ /* 0x000fe400000000ff */
[----:B------:R-:W-:Y:S01]  /*18cc0*/  F2FP.F16.F32.PACK_AB R151, R176, R191 ;  /* 0x000000bfb097723e */ /* 0x000fe200000000ff */
[----:B------:R1:W-:Y:S01]  /*18cd0*/  STG.E.128 desc[UR6][R32.64], R144 ;  /* 0x0000009020007986 */ /* 0x0003e2000c101d06 */
[----:B------:R-:W-:-:S02]  /*18ce0*/  F2FP.F16.F32.PACK_AB R149, R154, R143 ;  /* 0x0000008f9a95723e */ /* 0x000fc400000000ff */
[----:B------:R-:W-:-:S05]  /*18cf0*/  F2FP.F16.F32.PACK_AB R148, R152, R141 ;  /* 0x0000008d9894723e */ /* 0x000fca00000000ff */
[----:B------:R1:W-:Y:S02]  /*18d00*/  STG.E.128 desc[UR6][R34.64], R148 ;  /* 0x0000009422007986 */ /* 0x0003e4000c101d06 */
.L_x_22073:
[----:B------:R-:W-:Y:S05]  /*18d10*/  BSYNC.RECONVERGENT B0 ;  /* 0x0000000000007941 */ /* 0x000fea0003800200 */
.L_x_22072:
[----:B-1----:R-:W1:Y:S02]  /*18d20*/  LDC.64 R8, c[0x0][0x380] ;  /* 0x0000e000ff087b82 */ /* 0x002e640000000a00 */
[----:B-1----:R-:W-:-:S05]  /*18d30*/  IMAD R3, R8, 0x4, R3 ;  /* 0x0000000408037824 */ /* 0x002fca00078e0203 */
[----:B------:R-:W-:-:S13]  /*18d40*/  ISETP.GE.AND P0, PT, R3, R9, PT ;  /* 0x000000090300720c */ /* 0x000fda0003f06270 */
[----:B------:R-:W-:Y:S05]  /*18d50*/  @!P0 BRA `(.L_x_22074) ;  /* 0xfffffe7c008c8947 */ /* 0x000fea000383ffff */
[----:B------:R-:W-:Y:S05]  /*18d60*/  EXIT ;  /* 0x000000000000794d */ /* 0x000fea0003800000 */
.L_x_22071:
        /* <DEDUP_REMOVED lines=8> */
.L_x_22076:
[----:B------:R-:W-:Y:S05]  /*18df0*/  BSYNC B0 ;  /* 0x0000000000007941 */ /* 0x000fea0003800000 */
.L_x_22075:
        /* <DEDUP_REMOVED lines=9> */
.L_x_22077:
        /* <DEDUP_REMOVED lines=8> */
.L_x_22078:
[----:B------:R-:W-:Y:S01]  /*18f10*/  HFMA2 R35, -RZ, RZ, 0, 4.76837158203125e-07 ;  /* 0x00000008ff237431 */ /* 0x000fe200000001ff */
[----:B------:R-:W-:-:S05]  /*18f20*/  MOV R24, R31 ;  /* 0x0000001f00187202 */ /* 0x000fca0000000f00 */
[----:B------:R-:W-:-:S04]  /*18f30*/  FADD.FTZ R29, R27, R24 ;  /* 0x000000181b1d7221 */ /* 0x000fc80000010000 */
[----:B------:R-:W-:-:S07]  /*18f40*/  IMAD.MOV.U32 R34, RZ, RZ, R29 ;  /* 0x000000ffff227224 */ /* 0x000fce00078e001d */
[----:B------:R-:W-:Y:S05]  /*18f50*/  WARPSYNC.COLLECTIVE R33, `(.L_x_22079) ;  /* 0x0000000021087348 */ /* 0x000fea0003c00000 */
[----:B------:R0:W1:Y:S02]  /*18f60*/  SHFL.BFLY P1, R31, R34, R35, R144 ;  /* 0x0c000023221f7389 */ /* 0x0000640000020090 */
[----:B01----:R-:W-:Y:S05]  /*18f70*/  ENDCOLLECTIVE ;  /* 0x000000000000791b */ /* 0x003fea0003800000 */
.L_x_22079:
[----:B------:R-:W-:Y:S02]  /*18f80*/  IMAD.MOV.U32 R35, RZ, RZ, 0x10 ;  /* 0x00000010ff237424 */ /* 0x000fe400078e00ff */
[----:B------:R-:W-:-:S04]  /*18f90*/  IMAD.MOV.U32 R24, RZ, RZ, R31 ;  /* 0x000000ffff187224 */ /* 0x000fc800078e001f */
[----:B------:R-:W-:-:S05]  /*18fa0*/  FADD.FTZ R30, R29, R24 ;  /* 0x000000181d1e7221 */ /* 0x000fca0000010000 */
[----:B------:R-:W-:-:S07]  /*18fb0*/  MOV R34, R30 ;  /* 0x0000001e00227202 */ /* 0x000fce0000000f00 */
[----:B------:R-:W-:Y:S05]  /*18fc0*/  WARPSYNC.COLLECTIVE R33, `(.L_x_22080) ;  /* 0x0000000021087348 */ /* 0x000fea0003c00000 */
[----:B------:R0:W1:Y:S02]  /*18fd0*/  SHFL.BFLY P1, R31, R34, R35, R144 ;  /* 0x0c000023221f7389 */ /* 0x0000640000020090 */
[----:B01----:R-:W-:Y:S05]  /*18fe0*/  ENDCOLLECTIVE ;  /* 0x000000000000791b */ /* 0x003fea0003800000 */
.L_x_22080:
        /* <DEDUP_REMOVED lines=71> */
.L_x_22081:
[----:B------:R-:W-:Y:S01]  /*19460*/  HFMA2 R35, -RZ, RZ, 0, 1.1920928955078125e-07 ;  /* 0x00000002ff237431 */ /* 0x000fe200000001ff */
[----:B------:R-:W-:-:S05]  /*19470*/  MOV R26, R31 ;  /* 0x0000001f001a7202 */ /* 0x000fca0000000f00 */
[----:B------:R-:W-:-:S04]  /*19480*/  FADD.FTZ R26, R23, R26 ;  /* 0x0000001a171a7221 */ /* 0x000fc80000010000 */
[----:B------:R-:W-:-:S07]  /*19490*/  IMAD.MOV.U32 R34, RZ, RZ, R26 ;  /* 0x000000ffff227224 */ /* 0x000fce00078e001a */
[----:B------:R-:W-:Y:S05]  /*194a0*/  WARPSYNC.COLLECTIVE R33, `(.L_x_22082) ;  /* 0x0000000021087348 */ /* 0x000fea0003c00000 */
[----:B------:R0:W1:Y:S02]  /*194b0*/  SHFL.BFLY P1, R31, R34, R35, R144 ;  /* 0x0c000023221f7389 */ /* 0x0000640000020090 */
[----:B01----:R-:W-:Y:S05]  /*194c0*/  ENDCOLLECTIVE ;  /* 0x000000000000791b */ /* 0x003fea0003800000 */
.L_x_22082:
[----:B------:R-:W-:Y:S02]  /*194d0*/  IMAD.MOV.U32 R35, RZ, RZ, 0x4 ;  /* 0x00000004ff237424 */ /* 0x000fe400078e00ff */
[----:B------:R-:W-:-:S04]  /*194e0*/  IMAD.MOV.U32 R27, RZ, RZ, R31 ;  /* 0x000000ffff1b7224 */ /* 0x000fc800078e001f */
[----:B------:R-:W-:-:S05]  /*194f0*/  FADD.FTZ R27, R26, R27 ;  /* 0x0000001b1a1b7221 */ /* 0x000fca0000010000 */
[----:B------:R-:W-:-:S07]  /*19500*/  MOV R34, R27 ;  /* 0x0000001b00227202 */ /* 0x000fce0000000f00 */
[----:B------:R-:W-:Y:S05]  /*19510*/  WARPSYNC.COLLECTIVE R33, `(.L_x_22083) ;  /* 0x0000000021087348 */ /* 0x000fea0003c00000 */
[----:B------:R0:W1:Y:S02]  /*19520*/  SHFL.BFLY P1, R31, R34, R35, R144 ;  /* 0x0c000023221f7389 */ /* 0x0000640000020090 */
[----:B01----:R-:W-:Y:S05]  /*19530*/  ENDCOLLECTIVE ;  /* 0x000000000000791b */ /* 0x003fea0003800000 */
.L_x_22083:
[----:B------:R-:W-:Y:S01]  /*19540*/  HFMA2 R35, -RZ, RZ, 0, 4.76837158203125e-07 ;  /* 0x00000008ff237431 */ /* 0x000fe200000001ff */
[----:B------:R-:W-:-:S05]  /*19550*/  MOV R30, R31 ;  /* 0x0000001f001e7202 */ /* 0x000fca0000000f00 */
[----:B------:R-:W-:-:S04]  /*19560*/  FADD.FTZ R30, R27, R30 ;  /* 0x0000001e1b1e7221 */ /* 0x000fc80000010000 */
[----:B------:R-:W-:-:S07]  /*19570*/  IMAD.MOV.U32 R34, RZ, RZ, R30 ;  /* 0x000000ffff227224 */ /* 0x000fce00078e001e */
[----:B------:R-:W-:Y:S05]  /*19580*/  WARPSYNC.COLLECTIVE R33, `(.L_x_22084) ;  /* 0x0000000021087348 */ /* 0x000fea0003c00000 */
[----:B------:R0:W1:Y:S02]  /*19590*/  SHFL.BFLY P1, R31, R34, R35, R144 ;  /* 0x0c000023221f7389 */ /* 0x0000640000020090 */
[----:B01----:R-:W-:Y:S05]  /*195a0*/  ENDCOLLECTIVE ;  /* 0x000000000000791b */ /* 0x003fea0003800000 */
.L_x_22084:
[----:B------:R-:W-:Y:S02]  /*195b0*/  IMAD.MOV.U32 R35, RZ, RZ, 0x10 ;  /* 0x00000010ff237424 */ /* 0x000fe400078e00ff */
[----:B------:R-:W-:-:S04]  /*195c0*/  IMAD.MOV.U32 R29, RZ, RZ, R31 ;  /* 0x000000ffff1d7224 */ /* 0x000fc800078e001f */
[----:B------:R-:W-:-:S05]  /*195d0*/  FADD.FTZ R29, R30, R29 ;  /* 0x0000001d1e1d7221 */ /* 0x000fca0000010000 */
[----:B------:R-:W-:-:S07]  /*195e0*/  MOV R34, R29 ;  /* 0x0000001d00227202 */ /* 0x000fce0000000f00 */
[----:B------:R-:W-:Y:S05]  /*195f0*/  WARPSYNC.COLLECTIVE R33, `(.L_x_22085) ;  /* 0x0000000021087348 */ /* 0x000fea0003c00000 */
[----:B------:R0:W1:Y:S02]  /*19600*/  SHFL.BFLY P1, R31, R34, R35, R144 ;  /* 0x0c000023221f7389 */ /* 0x0000640000020090 */
[----:B01----:R-:W-:Y:S05]  /*19610*/  ENDCOLLECTIVE ;  /* 0x000000000000791b */ /* 0x003fea0003800000 */
.L_x_22085:
[----:B------:R-:W-:Y:S01]  /*19620*/  MOV R32, R31 ;  /* 0x0000001f00207202 */ /* 0x000fe20000000f00 */
[----:B------:R-:W-:Y:S06]  /*19630*/  BRA `(.L_x_22086) ;  /* 0xffffffec006c7947 */ /* 0x000fec000383ffff */
.L_x_22087:
        /* <DEDUP_REMOVED lines=12> */
.L_x_37323:


//--------------------- .text._ZN10layer_norm13ln_fwd_kernelINS_13Kernel_traitsI6__halfS2_fS2_fjLj1024ELj1ELj4ELj1ELj16ENS_18Kernel_traits_baseILj1024ES2_S2_fS2_fjLj128EEEEELb0ELb0ELb0ELb0EEEvNS_9FwdParamsE --------------------------
	.section	.text._ZN10layer_norm13ln_fwd_kernelINS_13Kernel_traitsI6__halfS2_fS2_fjLj1024ELj1ELj4ELj1ELj16ENS_18Kernel_traits_baseILj1024ES2_S2_fS2_fjLj128EEEEELb0ELb0ELb0ELb0EEEvNS_9FwdParamsE,"ax",@progbits
	.align	128
        .global         _ZN10layer_norm13ln_fwd_kernelINS_13Kernel_traitsI6__halfS2_fS2_fjLj1024ELj1ELj4ELj1ELj16ENS_18Kernel_traits_baseILj1024ES2_S2_fS2_fjLj128EEEEELb0ELb0ELb0ELb0EEEvNS_9FwdParamsE
        .type           _ZN10layer_norm13ln_fwd_kernelINS_13Kernel_traitsI6__halfS2_fS2_fjLj1024ELj1ELj4ELj1ELj16ENS_18Kernel_traits_baseILj1024ES2_S2_fS2_fjLj128EEEEELb0ELb0ELb0ELb0EEEvNS_9FwdParamsE,@function
        .size           _ZN10layer_norm13ln_fwd_kernelINS_13Kernel_traitsI6__halfS2_fS2_fjLj1024ELj1ELj4ELj1ELj16ENS_18Kernel_traits_baseILj1024ES2_S2_fS2_fjLj128EEEEELb0ELb0ELb0ELb0EEEvNS_9FwdParamsE,(.L_x_37324 - _ZN10layer_norm13ln_fwd_kernelINS_13Kernel_traitsI6__halfS2_fS2_fjLj1024ELj1ELj4ELj1ELj16ENS_18Kernel_traits_baseILj1024ES2_S2_fS2_fjLj128EEEEELb0ELb0ELb0ELb0EEEvNS_9FwdParamsE)
        .other          _ZN10layer_norm13ln_fwd_kernelINS_13Kernel_traitsI6__halfS2_fS2_fjLj1024ELj1ELj4ELj1ELj16ENS_18Kernel_traits_baseILj1024ES2_S2_fS2_fjLj128EEEEELb0ELb0ELb0ELb0EEEvNS_9FwdParamsE,@"STO_CUDA_ENTRY STV_DEFAULT"
_ZN10layer_norm13ln_fwd_kernelINS_13Kernel_traitsI6__halfS2_fS2_fjLj1024ELj1ELj4ELj1ELj16ENS_18Kernel_traits_baseILj1024ES2_S2_fS2_fjLj128EEEEELb0ELb0ELb0ELb0EEEvNS_9FwdParamsE:
.text._ZN10layer_norm13ln_fwd_kernelINS_13Kernel_traitsI6__halfS2_fS2_fjLj1024ELj1ELj4ELj1ELj16ENS_18Kernel_traits_baseILj1024ES2_S2_fS2_fjLj128EEEEELb0ELb0ELb0ELb0EEEvNS_9FwdParamsE:
        /* <DEDUP_REMOVED lines=52> */
.L_x_22089:
        /* <DEDUP_REMOVED lines=31> */
.L_x_22090:
[----:B------:R-:W-:Y:S05]  /*0530*/  BSYNC.RECONVERGENT B0 ;  /* 0x0000000000007941 */ /* 0x000fea0003800200 */
.L_x_22088:
        /* <DEDUP_REMOVED lines=8> */
[----:B0-----:R-:W-:Y:S02]  /*05c0*/  UISETP.NE.U32.AND UP0, UPT, UR8, URZ, UPT ;  /* 0x000000ff0800728c */ /* 0x001fe4000bf05070 */
[----:B-1----:R-:W-:Y:S02]  /*05d0*/  UISETP.NE.AND UP2, UPT, UR4, URZ, UPT ;  /* 0x000000ff0400728c */ /* 0x002fe4000bf45270 */
[----:B--234-:R-:W-:-:S11]  /*05e0*/  UISETP.NE.AND.EX UP0, UPT, UR9, URZ, UPT, UP0 ;  /* 0x000000ff0900728c */ /* 0x01cfd6000bf05300 */
.L_x_22116:
        /* <DEDUP_REMOVED lines=27> */
[--C-:B-----5:R-:W-:Y:S02]  /*07a0*/  HADD2.F32 R75, -RZ, R5.reuse.H0_H0 ;  /* 0x20000005ff4b7230 */ /* 0x120fe40000004100 */
[----:B------:R-:W-:Y:S02]  /*07b0*/  HADD2.F32 R78, -RZ, R5.H1_H1 ;  /* 0x30000005ff4e7230 */ /* 0x000fe40000004100 */
[----:B------:R-:W-:Y:S02]  /*07c0*/  HADD2.F32 R73, -RZ, R4.H0_H0 ;  /* 0x20000004ff497230 */ /* 0x000fe40000004100 */
[----:B------:R-:W-:-:S02]  /*07d0*/  HADD2.F32 R5, -RZ, R6.H0_H0 ;  /* 0x20000006ff057230 */ /* 0x000fc40000004100 */
[----:B------:R-:W-:Y:S02]  /*07e0*/  HADD2.F32 R4, -RZ, R4.H1_H1 ;  /* 0x30000004ff047230 */ /* 0x000fe40000004100 */
[----:B------:R-:W-:Y:S02]  /*07f0*/  HADD2.F32 R6, -RZ, R6.H1_H1 ;  /* 0x30000006ff067230 */ /* 0x000fe40000004100 */
[--C-:B------:R-:W-:Y:S02]  /*0800*/  HADD2.F32 R79, -RZ, R7.reuse.H0_H0 ;  /* 0x20000007ff4f7230 */ /* 0x100fe40000004100 */
[----:B------:R-:W-:Y:S02]  /*0810*/  HADD2.F32 R80, -RZ, R7.H1_H1 ;  /* 0x30000007ff507230 */ /* 0x000fe40000004100 */
        /* <DEDUP_REMOVED lines=9> */
.L_x_22093:
[--C-:B-----5:R-:W-:Y:S02]  /*08b0*/  HADD2.F32 R48, -RZ, R5.reuse.H1_H1 ;  /* 0x30000005ff307230 */ /* 0x120fe40000004100 */
        /* <DEDUP_REMOVED lines=14> */
[----:B------:R-:W-:-:S07]  /*09a0*/  FMUL.FTZ R51, R78, R3 ;  /* 0x000000034e337220 */ /* 0x000fce0000410000 */
.L_x_22094:
[----:B------:R-:W0:Y:S01]  /*09b0*/  LDC.64 R4, c[0x0][0x3a8] ;  /* 0x0000ea00ff047b82 */ /* 0x000e220000000a00 */
[C---:B------:R-:W-:Y:S01]  /*09c0*/  IADD3 R73, PT, PT, R72.reuse, 0x20, RZ ;  /* 0x0000002048497810 */ /* 0x040fe20007ffe0ff */
[----:B0-----:R-:W-:-:S05]  /*09d0*/  IMAD.WIDE.U32 R4, R72, 0x20, R4 ;  /* 0x0000002048047825 */ /* 0x001fca00078e0004 */
[----:B------:R0:W-:Y:S04]  /*09e0*/  STG.E.128 desc[UR6][R4.64], R44 ;  /* 0x0000002c04007986 */ /* 0x0001e8000c101d06 */
[----:B------:R0:W-:Y:S02]  /*09f0*/  STG.E.128 desc[UR6][R4.64+0x10], R48 ;  /* 0x0000103004007986 */ /* 0x0001e4000c101d06 */
.L_x_22092:
[----:B------:R-:W-:Y:S05]  /*0a00*/  BSYNC.RECONVERGENT B0 ;  /* 0x0000000000007941 */ /* 0x000fea0003800200 */
.L_x_22091:
        /* <DEDUP_REMOVED lines=31> */
.L_x_22097:
        /* <DEDUP_REMOVED lines=16> */
.L_x_22098:
[----:B------:R-:W0:Y:S02]  /*0d00*/  LDC.64 R4, c[0x0][0x3a8] ;  /* 0x0000ea00ff047b82 */ /* 0x000e240000000a00 */
[C---:B0-----:R-:W-:Y:S01]  /*0d10*/  IMAD.WIDE.U32 R4, R73.reuse, 0x20, R4 ;  /* 0x0000002049047825 */ /* 0x041fe200078e0004 */
[----:B------:R-:W-:-:S04]  /*0d20*/  IADD3 R73, PT, PT, R73, 0x20, RZ ;  /* 0x0000002049497810 */ /* 0x000fc80007ffe0ff */
[----:B------:R0:W-:Y:S04]  /*0d30*/  STG.E.128 desc[UR6][R4.64], R8 ;  /* 0x0000000804007986 */ /* 0x0001e8000c101d06 */
[----:B------:R0:W-:Y:S02]  /*0d40*/  STG.E.128 desc[UR6][R4.64+0x10], R68 ;  /* 0x0000104404007986 */ /* 0x0001e4000c101d06 */
.L_x_22096:
[----:B------:R-:W-:Y:S05]  /*0d50*/  BSYNC.RECONVERGENT B0 ;  /* 0x0000000000007941 */ /* 0x000fea0003800200 */
.L_x_22095:
        /* <DEDUP_REMOVED lines=31> */
.L_x_22101:
        /* <DEDUP_REMOVED lines=16> */
.L_x_22102:
[----:B------:R-:W0:Y:S02]  /*1050*/  LDC.64 R4, c[0x0][0x3a8] ;  /* 0x0000ea00ff047b82 */ /* 0x000e240000000a00 */
[C---:B0-----:R-:W-:Y:S01]  /*1060*/  IMAD.WIDE.U32 R4, R73.reuse, 0x20, R4 ;  /* 0x0000002049047825 */ /* 0x041fe200078e0004 */
[----:B------:R-:W-:-:S04]  /*1070*/  IADD3 R73, PT, PT, R73, 0x20, RZ ;  /* 0x0000002049497810 */ /* 0x000fc80007ffe0ff */
[----:B------:R0:W-:Y:S04]  /*1080*/  STG.E.128 desc[UR6][R4.64], R52 ;  /* 0x0000003404007986 */ /* 0x0001e8000c101d06 */
[----:B------:R0:W-:Y:S02]  /*1090*/  STG.E.128 desc[UR6][R4.64+0x10], R56 ;  /* 0x0000103804007986 */ /* 0x0001e4000c101d06 */
.L_x_22100:
[----:B------:R-:W-:Y:S05]  /*10a0*/  BSYNC.RECONVERGENT B0 ;  /* 0x0000000000007941 */ /* 0x000fea0003800200 */
.L_x_22099:
[----:B------:R-:W-:Y:S01]  /*10b0*/  ISETP.GE.U32.AND P1, PT, R0, 0x80, PT ;  /* 0x000000800000780c */ /* 0x000fe20003f26070 */
[----:B------:R-:W-:-:S12]  /*10c0*/  BSSY.RECONVERGENT B0, `(.L_x_22103) ;  /* 0x0000031000007945 */ /* 0x000fd80003800200 */
[----:B------:R-:W-:Y:S05]  /*10d0*/  @!P1 BRA `(.L_x_22104) ;  /* 0x0000000000bc9947 */ /* 0x000fea0003800000 */
[----:B0-----:R-:W0:Y:S02]  /*10e0*/  LDC.64 R4, c[0x0][0x390] ;  /* 0x0000e400ff047b82 */ /* 0x001e240000000a00 */
        /* <DEDUP_REMOVED lines=26> */
.L_x_22105:
        /* <DEDUP_REMOVED lines=16> */
.L_x_22106:
[----:B------:R-:W0:Y:S02]  /*1390*/  LDC.64 R4, c[0x0][0x3a8] ;  /* 0x0000ea00ff047b82 */ /* 0x000e240000000a00 */
[----:B0-----:R-:W-:-:S05]  /*13a0*/  IMAD.WIDE.U32 R4, R73, 0x20, R4 ;  /* 0x0000002049047825 */ /* 0x001fca00078e0004 */
[----:B------:R1:W-:Y:S04]  /*13b0*/  STG.E.128 desc[UR6][R4.64], R60 ;  /* 0x0000003c04007986 */ /* 0x0003e8000c101d06 */
[----:B------:R1:W-:Y:S02]  /*13c0*/  STG.E.128 desc[UR6][R4.64+0x10], R64 ;  /* 0x0000104004007986 */ /* 0x0003e4000c101d06 */
.L_x_22104:
[----:B------:R-:W-:Y:S05]  /*13d0*/  BSYNC.RECONVERGENT B0 ;  /* 0x0000000000007941 */ /* 0x000fea0003800200 */
.L_x_22103:
        /* <DEDUP_REMOVED lines=125> */
.L_x_22128:
        /* <DEDUP_REMOVED lines=9> */
[----:B------:R-:W2:Y:S01]  /*1c40*/  @!P5 LDC.64 R76, c[0x0][0x3c8] ;  /* 0x0000f200ff4cdb82 */ /* 0x000ea20000000a00 */
[----:B0-----:R-:W-:-:S04]  /*1c50*/  FSEL R73, R4, RZ, P2 ;  /* 0x000000ff04497208 */ /* 0x001fc80001000000 */
[----:B------:R-:W0:Y:S01]  /*1c60*/  MUFU.RSQ R3, R3 ;  /* 0x0000000300037308 */ /* 0x000e220000001400 */
[----:B-1----:R-:W-:-:S05]  /*1c70*/  @!P5 IMAD.WIDE R6, R2, 0x4, R6 ;  /* 0x000000040206d825 */ /* 0x002fca00078e0206 */
[----:B------:R1:W-:Y:S01]  /*1c80*/  @!P5 STG.E desc[UR6][R6.64], R4 ;  /* 0x000000040600d986 */ /* 0x0003e2000c101906 */
[----:B--2---:R-:W-:-:S05]  /*1c90*/  @!P5 IMAD.WIDE R76, R2, 0x4, R76 ;  /* 0x00000004024cd825 */ /* 0x004fca00078e024c */
[----:B0-----:R1:W-:Y:S01]  /*1ca0*/  @!P5 STG.E desc[UR6][R76.64], R3 ;  /* 0x000000034c00d986 */ /* 0x0013e2000c101906 */
[----:B------:R-:W-:Y:S05]  /*1cb0*/  @!P0 BRA `(.L_x_22109) ;  /* 0x0000000000c08947 */ /* 0x000fea0003800000 */
[--C-:B-1----:R-:W-:Y:S01]  /*1cc0*/  FADD.FTZ R4, R44, -R73.reuse ;  /* 0x800000492c047221 */ /* 0x102fe20000010000 */
[--C-:B------:R-:W-:Y:S01]  /*1cd0*/  FADD.FTZ R6, R46, -R73.reuse ;  /* 0x800000492e067221 */ /* 0x100fe20000010000 */
[----:B------:R-:W-:Y:S01]  /*1ce0*/  FADD.FTZ R76, R48, -R73 ;  /* 0x80000049304c7221 */ /* 0x000fe20000010000 */
[----:B-----5:R-:W-:Y:S02]  /*1cf0*/  HADD2.F32 R5, -RZ, R12.H0_H0 ;  /* 0x2000000cff057230 */ /* 0x020fe40000004100 */
        /* <DEDUP_REMOVED lines=11> */
[----:B------:R-:W-:Y:S02]  /*1db0*/  HADD2.F32 R80, -RZ, R14.H1_H1 ;  /* 0x3000000eff507230 */ /* 0x000fe40000004100 */
[----:B------:R-:W-:Y:S01]  /*1dc0*/  FADD.FTZ R84, R50, -R73 ;  /* 0x8000004932547221 */ /* 0x000fe20000010000 */
[----:B------:R-:W-:-:S02]  /*1dd0*/  HADD2.F32 R82, -RZ, R18.H1_H1 ;  /* 0x30000012ff527230 */ /* 0x000fc40000004100 */
[----:B------:R-:W-:Y:S01]  /*1de0*/  FFMA.FTZ R6, R76, R79, R81 ;  /* 0x0000004f4c067223 */ /* 0x000fe20000010051 */
[----:B------:R-:W-:Y:S01]  /*1df0*/  FADD.FTZ R86, R51, -R73 ;  /* 0x8000004933567221 */ /* 0x000fe20000010000 */
[----:B------:R-:W0:Y:S01]  /*1e00*/  LDC.64 R76, c[0x0][0x428] ;  /* 0x00010a00ff4c7b82 */ /* 0x000e220000000a00 */
[C---:B------:R-:W-:Y:S01]  /*1e10*/  FMUL.FTZ R75, R3.reuse, R78 ;  /* 0x0000004e034b7220 */ /* 0x040fe20000410000 */
[----:B------:R-:W-:Y:S02]  /*1e20*/  HADD2.F32 R7, -RZ, R15.H0_H0 ;  /* 0x2000000fff077230 */ /* 0x000fe40000004100 */
[C---:B------:R-:W-:Y:S01]  /*1e30*/  FMUL.FTZ R84, R3.reuse, R84 ;  /* 0x0000005403547220 */ /* 0x040fe20000410000 */
[----:B------:R-:W-:Y:S02]  /*1e40*/  HADD2.F32 R79, -RZ, R19.H0_H0 ;  /* 0x20000013ff4f7230 */ /* 0x000fe40000004100 */
[----:B------:R-:W-:Y:S01]  /*1e50*/  FMUL.FTZ R86, R3, R86 ;  /* 0x0000005603567220 */ /* 0x000fe20000410000 */
[----:B------:R-:W-:-:S02]  /*1e60*/  HADD2.F32 R81, -RZ, R15.H1_H1 ;  /* 0x3000000fff517230 */ /* 0x000fc40000004100 */
[----:B------:R-:W-:Y:S01]  /*1e70*/  FFMA.FTZ R75, R75, R80, R82 ;  /* 0x000000504b4b7223 */ /* 0x000fe20000010052 */
[----:B------:R-:W-:Y:S02]  /*1e80*/  HADD2.F32 R83, -RZ, R19.H1_H1 ;  /* 0x30000013ff537230 */ /* 0x000fe40000004100 */
[--C-:B------:R-:W-:Y:S01]  /*1e90*/  FADD.FTZ R78, R45, -R73.reuse ;  /* 0x800000492d4e7221 */ /* 0x100fe20000010000 */
[----:B------:R-:W-:Y:S01]  /*1ea0*/  FADD.FTZ R80, R47, -R73 ;  /* 0x800000492f507221 */ /* 0x000fe20000010000 */
[----:B------:R-:W-:Y:S01]  /*1eb0*/  FFMA.FTZ R84, R84, R7, R79 ;  /* 0x0000000754547223 */ /* 0x000fe2000001004f */
[----:B------:R-:W-:Y:S02]  /*1ec0*/  HADD2.F32 R7, -RZ, R12.H1_H1 ;  /* 0x3000000cff077230 */ /* 0x000fe40000004100 */
[----:B------:R-:W-:Y:S01]  /*1ed0*/  FFMA.FTZ R85, R86, R81, R83 ;  /* 0x0000005156557223 */ /* 0x000fe20000010053 */
[----:B------:R-:W-:Y:S02]  /*1ee0*/  HADD2.F32 R81, -RZ, R13.H1_H1 ;  /* 0x3000000dff517230 */ /* 0x000fe40000004100 */
[----:B------:R-:W-:Y:S01]  /*1ef0*/  FMUL.FTZ R80, R3, R80 ;  /* 0x0000005003507220 */ /* 0x000fe20000410000 */
[----:B------:R-:W-:-:S02]  /*1f00*/  HADD2.F32 R83, -RZ, R17.H1_H1 ;  /* 0x30000011ff537230 */ /* 0x000fc40000004100 */
[----:B------:R-:W-:Y:S01]  /*1f10*/  FMUL.FTZ R78, R3, R78 ;  /* 0x0000004e034e7220 */ /* 0x000fe20000410000 */
[----:B------:R-:W-:Y:S01]  /*1f20*/  HADD2.F32 R79, -RZ, R16.H1_H1 ;  /* 0x30000010ff4f7230 */ /* 0x000fe20000004100 */
[----:B------:R-:W-:Y:S01]  /*1f30*/  F2FP.F16.F32.PACK_AB R6, R75, R6 ;  /* 0x000000064b06723e */ /* 0x000fe200000000ff */
[----:B------:R-:W-:-:S03]  /*1f40*/  FFMA.FTZ R80, R80, R81, R83 ;  /* 0x0000005150507223 */ /* 0x000fc60000010053 */
[----:B------:R-:W-:Y:S01]  /*1f50*/  FFMA.FTZ R79, R78, R7, R79 ;  /* 0x000000074e4f7223 */ /* 0x000fe2000001004f */
[----:B------:R-:W-:Y:S01]  /*1f60*/  F2FP.F16.F32.PACK_AB R7, R85, R84 ;  /* 0x000000545507723e */ /* 0x000fe200000000ff */
[----:B0-----:R-:W-:Y:S01]  /*1f70*/  IMAD.WIDE.U32 R76, R72, 0x10, R76 ;  /* 0x00000010484c7825 */ /* 0x001fe200078e004c */
[----:B------:R-:W-:Y:S02]  /*1f80*/  F2FP.F16.F32.PACK_AB R5, R80, R5 ;  /* 0x000000055005723e */ /* 0x000fe400000000ff */
[----:B------:R-:W-:Y:S02]  /*1f90*/  F2FP.F16.F32.PACK_AB R4, R79, R4 ;  /* 0x000000044f04723e */ /* 0x000fe400000000ff */
[----:B------:R-:W-:-:S03]  /*1fa0*/  IADD3 R72, PT, PT, R72, 0x20, RZ ;  /* 0x0000002048487810 */ /* 0x000fc60007ffe0ff */
[----:B------:R0:W-:Y:S04]  /*1fb0*/  STG.E.128 desc[UR6][R76.64], R4 ;  /* 0x000000044c007986 */ /* 0x0001e8000c101d06 */
.L_x_22109:
[----:B------:R-:W-:Y:S05]  /*1fc0*/  BSYNC.RECONVERGENT B0 ;  /* 0x0000000000007941 */ /* 0x000fea0003800200 */
.L_x_22108:
[----:B------:R-:W-:Y:S01]  /*1fd0*/  ISETP.GE.U32.AND P0, PT, R0, 0x40, PT ;  /* 0x000000400000780c */ /* 0x000fe20003f06070 */
[----:B------:R-:W-:-:S12]  /*1fe0*/  BSSY.RECONVERGENT B0, `(.L_x_22110) ;  /* 0x0000032000007945 */ /* 0x000fd80003800200 */
[----:B------:R-:W-:Y:S05]  /*1ff0*/  @!P0 BRA `(.L_x_22111) ;  /* 0x0000000000c08947 */ /* 0x000fea0003800000 */
[--C-:B01----:R-:W-:Y:S01]  /*2000*/  FADD.FTZ R4, R8, -R73.reuse ;  /* 0x8000004908047221 */ /* 0x103fe20000010000 */
        /* <DEDUP_REMOVED lines=47> */
.L_x_22111:
[----:B------:R-:W-:Y:S05]  /*2300*/  BSYNC.RECONVERGENT B0 ;  /* 0x0000000000007941 */ /* 0x000fea0003800200 */
.L_x_22110:
[----:B------:R-:W-:Y:S01]  /*2310*/  ISETP.GE.U32.AND P0, PT, R0, 0x60, PT ;  /* 0x000000600000780c */ /* 0x000fe20003f06070 */
[----:B------:R-:W-:-:S12]  /*2320*/  BSSY.RECONVERGENT B0, `(.L_x_22112) ;  /* 0x0000032000007945 */ /* 0x000fd80003800200 */
[----:B------:R-:W-:Y:S05]  /*2330*/  @!P0 BRA `(.L_x_22113) ;  /* 0x0000000000c08947 */ /* 0x000fea0003800000 */
[--C-:B012---:R-:W-:Y:S01]  /*2340*/  FADD.FTZ R4, R52, -R73.reuse ;  /* 0x8000004934047221 */ /* 0x107fe20000010000 */
        /* <DEDUP_REMOVED lines=47> */
.L_x_22113:
[----:B------:R-:W-:Y:S05]  /*2640*/  BSYNC.RECONVERGENT B0 ;  /* 0x0000000000007941 */ /* 0x000fea0003800200 */
.L_x_22112:
[----:B------:R-:W-:Y:S04]  /*2650*/  BSSY.RECONVERGENT B0, `(.L_x_22114) ;  /* 0x0000031000007945 */ /* 0x000fe80003800200 */
[----:B------:R-:W-:Y:S05]  /*2660*/  @!P1 BRA `(.L_x_22115) ;  /* 0x0000000000bc9947 */ /* 0x000fea0003800000 */
[--C-:B0123--:R-:W-:Y:S01]  /*2670*/  FADD.FTZ R4, R60, -R73.reuse ;  /* 0x800000493c047221 */ /* 0x10ffe20000010000 */
[----:B-----5:R-:W-:Y:S02]  /*2680*/  HADD2.F32 R75, -RZ, R36.H0_H0 ;  /* 0x20000024ff4b7230 */ /* 0x020fe40000004100 */
[--C-:B------:R-:W-:Y:S01]  /*2690*/  FADD.FTZ R6, R62, -R73.reuse ;  /* 0x800000493e067221 */ /* 0x100fe20000010000 */
[----:B------:R-:W-:Y:S02]  /*26a0*/  HADD2.F32 R5, -RZ, R40.H0_H0 ;  /* 0x20000028ff057230 */ /* 0x000fe40000004100 */
[C---:B------:R-:W-:Y:S01]  /*26b0*/  FMUL.FTZ R4, R3.reuse, R4 ;  /* 0x0000000403047220 */ /* 0x040fe20000410000 */
[----:B------:R-:W-:Y:S01]  /*26c0*/  FADD.FTZ R76, R64, -R73 ;  /* 0x80000049404c7221 */ /* 0x000fe20000010000 */
[----:B------:R-:W-:Y:S02]  /*26d0*/  HADD2.F32 R7, -RZ, R37.H0_H0 ;  /* 0x20000025ff077230 */ /* 0x000fe40000004100 */
[----:B------:R-:W-:Y:S01]  /*26e0*/  FMUL.FTZ R6, R3, R6 ;  /* 0x0000000603067220 */ /* 0x000fe20000410000 */
[----:B------:R-:W-:Y:S01]  /*26f0*/  FFMA.FTZ R75, R4, R75, R5 ;  /* 0x0000004b044b7223 */ /* 0x000fe20000010005 */
[----:B------:R-:W-:Y:S01]  /*2700*/  HADD2.F32 R77, -RZ, R41.H0_H0 ;  /* 0x20000029ff4d7230 */ /* 0x000fe20000004100 */
[----:B------:R-:W0:Y:S01]  /*2710*/  LDC.64 R4, c[0x0][0x428] ;  /* 0x00010a00ff047b82 */ /* 0x000e220000000a00 */
[----:B------:R-:W-:-:S02]  /*2720*/  HADD2.F32 R79, -RZ, R38.H0_H0 ;  /* 0x20000026ff4f7230 */ /* 0x000fc40000004100 */
[----:B------:R-:W-:Y:S01]  /*2730*/  FMUL.FTZ R78, R3, R76 ;  /* 0x0000004c034e7220 */ /* 0x000fe20000410000 */
[----:B------:R-:W-:Y:S02]  /*2740*/  HADD2.F32 R81, -RZ, R42.H0_H0 ;  /* 0x2000002aff517230 */ /* 0x000fe40000004100 */
[----:B------:R-:W-:Y:S01]  /*2750*/  FADD.FTZ R86, R67, -R73 ;  /* 0x8000004943567221 */ /* 0x000fe20000010000 */
[----:B------:R-:W-:Y:S01]  /*2760*/  FFMA.FTZ R76, R6, R7, R77 ;  /* 0x00000007064c7223 */ /* 0x000fe2000001004d */
[----:B------:R-:W-:Y:S01]  /*2770*/  FADD.FTZ R84, R66, -R73 ;  /* 0x8000004942547221 */ /* 0x000fe20000010000 */
[----:B------:R-:W-:Y:S02]  /*2780*/  HADD2.F32 R83, -RZ, R43.H1_H1 ;  /* 0x3000002bff537230 */ /* 0x000fe40000004100 */
[----:B------:R-:W-:Y:S01]  /*2790*/  FFMA.FTZ R6, R78, R79, R81 ;  /* 0x0000004f4e067223 */ /* 0x000fe20000010051 */
[--C-:B------:R-:W-:Y:S02]  /*27a0*/  HADD2.F32 R81, -RZ, R39.reuse.H1_H1 ;  /* 0x30000027ff517230 */ /* 0x100fe40000004100 */
[--C-:B------:R-:W-:Y:S01]  /*27b0*/  FADD.FTZ R78, R61, -R73.reuse ;  /* 0x800000493d4e7221 */ /* 0x100fe20000010000 */
[----:B------:R-:W-:Y:S01]  /*27c0*/  FADD.FTZ R80, R63, -R73 ;  /* 0x800000493f507221 */ /* 0x000fe20000010000 */
[----:B------:R-:W-:-:S02]  /*27d0*/  HADD2.F32 R77, -RZ, R39.H0_H0 ;  /* 0x20000027ff4d7230 */ /* 0x000fc40000004100 */
[----:B------:R-:W-:Y:S01]  /*27e0*/  FMUL.FTZ R86, R3, R86 ;  /* 0x0000005603567220 */ /* 0x000fe20000410000 */
[----:B------:R-:W-:Y:S02]  /*27f0*/  HADD2.F32 R79, -RZ, R43.H0_H0 ;  /* 0x2000002bff4f7230 */ /* 0x000fe40000004100 */
[----:B------:R-:W-:Y:S01]  /*2800*/  FADD.FTZ R82, R65, -R73 ;  /* 0x8000004941527221 */ /* 0x000fe20000010000 */
[C---:B------:R-:W-:Y:S01]  /*2810*/  FMUL.FTZ R84, R3.reuse, R84 ;  /* 0x0000005403547220 */ /* 0x040fe20000410000 */
[C---:B------:R-:W-:Y:S01]  /*2820*/  FMUL.FTZ R7, R3.reuse, R78 ;  /* 0x0000004e03077220 */ /* 0x040fe20000410000 */
[C---:B------:R-:W-:Y:S01]  /*2830*/  FMUL.FTZ R73, R3.reuse, R80 ;  /* 0x0000005003497220 */ /* 0x040fe20000410000 */
[----:B------:R-:W-:Y:S01]  /*2840*/  FFMA.FTZ R90, R86, R81, R83 ;  /* 0x00000051565a7223 */ /* 0x000fe20000010053 */
[----:B------:R-:W-:Y:S01]  /*2850*/  FMUL.FTZ R3, R3, R82 ;  /* 0x0000005203037220 */ /* 0x000fe20000410000 */
[----:B------:R-:W-:Y:S01]  /*2860*/  FFMA.FTZ R79, R84, R77, R79 ;  /* 0x0000004d544f7223 */ /* 0x000fe2000001004f */
[----:B------:R-:W-:-:S02]  /*2870*/  HADD2.F32 R86, -RZ, R38.H1_H1 ;  /* 0x30000026ff567230 */ /* 0x000fc40000004100 */
[----:B------:R-:W-:Y:S02]  /*2880*/  HADD2.F32 R88, -RZ, R42.H1_H1 ;  /* 0x3000002aff587230 */ /* 0x000fe40000004100 */
[----:B------:R-:W-:Y:S02]  /*2890*/  HADD2.F32 R78, -RZ, R36.H1_H1 ;  /* 0x30000024ff4e7230 */ /* 0x000fe40000004100 */
[----:B------:R-:W-:Y:S02]  /*28a0*/  HADD2.F32 R82, -RZ, R37.H1_H1 ;  /* 0x30000025ff527230 */ /* 0x000fe40000004100 */
[----:B------:R-:W-:Y:S01]  /*28b0*/  FFMA.FTZ R77, R3, R86, R88 ;  /* 0x00000056034d7223 */ /* 0x000fe20000010058 */
[----:B------:R-:W-:Y:S02]  /*28c0*/  HADD2.F32 R84, -RZ, R41.H1_H1 ;  /* 0x30000029ff547230 */ /* 0x000fe40000004100 */
[----:B------:R-:W-:Y:S02]  /*28d0*/  HADD2.F32 R80, -RZ, R40.H1_H1 ;  /* 0x30000028ff507230 */ /* 0x000fe40000004100 */
[----:B------:R-:W-:Y:S01]  /*28e0*/  F2FP.F16.F32.PACK_AB R6, R77, R6 ;  /* 0x000000064d06723e */ /* 0x000fe200000000ff */
[----:B------:R-:W-:Y:S01]  /*28f0*/  FFMA.FTZ R3, R73, R82, R84 ;  /* 0x0000005249037223 */ /* 0x000fe20000010054 */
[----:B0-----:R-:W-:-:S04]  /*2900*/  IMAD.WIDE.U32 R72, R72, 0x10, R4 ;  /* 0x0000001048487825 */ /* 0x001fc800078e0004 */
[----:B------:R-:W-:Y:S01]  /*2910*/  FFMA.FTZ R78, R7, R78, R80 ;  /* 0x0000004e074e7223 */ /* 0x000fe20000010050 */
[----:B------:R-:W-:Y:S02]  /*2920*/  F2FP.F16.F32.PACK_AB R7, R90, R79 ;  /* 0x0000004f5a07723e */ /* 0x000fe400000000ff */
[----:B------:R-:W-:Y:S02]  /*2930*/  F2FP.F16.F32.PACK_AB R5, R3, R76 ;  /* 0x0000004c0305723e */ /* 0x000fe400000000ff */
[----:B------:R-:W-:-:S05]  /*2940*/  F2FP.F16.F32.PACK_AB R4, R78, R75 ;  /* 0x0000004b4e04723e */ /* 0x000fca00000000ff */
[----:B------:R4:W-:Y:S02]  /*2950*/  STG.E.128 desc[UR6][R72.64], R4 ;  /* 0x0000000448007986 */ /* 0x0009e4000c101d06 */
.L_x_22115:
[----:B------:R-:W-:Y:S05]  /*2960*/  BSYNC.RECONVERGENT B0 ;  /* 0x0000000000007941 */ /* 0x000fea0003800200 */
.L_x_22114:
[----:B01234-:R-:W0:Y:S02]  /*2970*/  LDC.64 R4, c[0x0][0x380] ;  /* 0x0000e000ff047b82 */ /* 0x01fe240000000a00 */
[----:B0-----:R-:W-:-:S04]  /*2980*/  LEA R2, R4, R2, 0x2 ;  /* 0x0000000204027211 */ /* 0x001fc800078e10ff */
[----:B------:R-:W-:-:S13]  /*2990*/  ISETP.GE.AND P0, PT, R2, R5, PT ;  /* 0x000000050200720c */ /* 0x000fda0003f06270 */
[----:B------:R-:W-:Y:S05]  /*29a0*/  @!P0 BRA `(.L_x_22116) ;  /* 0xffffffdc00108947 */ /* 0x000fea000383ffff */
[----:B------:R-:W-:Y:S05]  /*29b0*/  EXIT ;  /* 0x000000000000794d */ /* 0x000fea0003800000 */
.L_x_22107:
        /* <DEDUP_REMOVED lines=8> */
.L_x_22118:
[----:B------:R-:W-:Y:S05]  /*2a40*/  BSYNC B0 ;  /* 0x0000000000007941 */ /* 0x000fea0003800000 */
.L_x_22117:
        /* <DEDUP_REMOVED lines=9> */
.L_x_22119:
[----:B------:R-:W-:Y:S01]  /*2ae0*/  HFMA2 R79, -RZ, RZ, 0, 2.384185791015625e-07 ;  /* 0x00000004ff4f7431 */ /* 0x000fe200000001ff */
[----:B------:R-:W-:-:S05]  /*2af0*/  MOV R5, R78 ;  /* 0x0000004e00057202 */ /* 0x000fca0000000f00 */
[----:B------:R-:W-:Y:S02]  /*2b00*/  FADD.FTZ R7, R6, R5 ;  /* 0x0000000506077221 */ /* 0x000fe40000010000 */
[----:B------:R-:W0:Y:S03]  /*2b10*/  LDC R5, c[0x0][0x400] ;  /* 0x00010000ff057b82 */ /* 0x000e260000000800 */
[----:B------:R-:W-:-:S07]  /*2b20*/  MOV R80, R7 ;  /* 0x0000000700507202 */ /* 0x000fce0000000f00 */
[----:B0-----:R-:W-:Y:S05]  /*2b30*/  WARPSYNC.COLLECTIVE R77, `(.L_x_22120) ;  /* 0x000000004d087348 */ /* 0x001fea0003c00000 */
[----:B------:R1:W2:Y:S02]  /*2b40*/  SHFL.BFLY P6, R78, R80, R79, R82 ;  /* 0x0c00004f504e7389 */ /* 0x0002a400000c0052 */
[----:B012---:R-:W-:Y:S05]  /*2b50*/  ENDCOLLECTIVE ;  /* 0x000000000000791b */ /* 0x007fea0003800000 */
.L_x_22120:
[----:B------:R-:W-:Y:S01]  /*2b60*/  HFMA2 R79, -RZ, RZ, 0, 4.76837158203125e-07 ;  /* 0x00000008ff4f7431 */ /* 0x000fe200000001ff */
[----:B------:R-:W-:-:S05]  /*2b70*/  MOV R4, R78 ;  /* 0x0000004e00047202 */ /* 0x000fca0000000f00 */
[----:B------:R-:W-:-:S05]  /*2b80*/  FADD.FTZ R73, R7, R4 ;  /* 0x0000000407497221 */ /* 0x000fca0000010000 */
[----:B------:R-:W-:-:S07]  /*2b90*/  MOV R80, R73 ;  /* 0x0000004900507202 */ /* 0x000fce0000000f00 */
[----:B------:R-:W-:Y:S05]  /*2ba0*/  WARPSYNC.COLLECTIVE R77, `(.L_x_22121) ;  /* 0x000000004d087348 */ /* 0x000fea0003c00000 */
[----:B------:R0:W1:Y:S02]  /*2bb0*/  SHFL.BFLY P6, R78, R80, R79, R82 ;  /* 0x0c00004f504e7389 */ /* 0x00006400000c0052 */
[----:B01----:R-:W-:Y:S05]  /*2bc0*/  ENDCOLLECTIVE ;  /* 0x000000000000791b */ /* 0x003fea0003800000 */
.L_x_22121:
[----:B------:R-:W-:Y:S01]  /*2bd0*/  HFMA2 R79, -RZ, RZ, 0, 9.5367431640625e-07 ;  /* 0x00000010ff4f7431 */ /* 0x000fe200000001ff */
[----:B------:R-:W-:-:S05]  /*2be0*/  MOV R4, R78 ;  /* 0x0000004e00047202 */ /* 0x000fca0000000f00 */
[----:B------:R-:W-:-:S05]  /*2bf0*/  FADD.FTZ R75, R73, R4 ;  /* 0x00000004494b7221 */ /* 0x000fca0000010000 */
[----:B------:R-:W-:-:S07]  /*2c00*/  MOV R80, R75 ;  /* 0x0000004b00507202 */ /* 0x000fce0000000f00 */
[----:B------:R-:W-:Y:S05]  /*2c10*/  WARPSYNC.COLLECTIVE R77, `(.L_x_22122) ;  /* 0x000000004d087348 */ /* 0x000fea0003c00000 */
[----:B------:R0:W1:Y:S02]  /*2c20*/  SHFL.BFLY P6, R78, R80, R79, R82 ;  /* 0x0c00004f504e7389 */ /* 0x00006400000c0052 */
[----:B01----:R-:W-:Y:S05]  /*2c30*/  ENDCOLLECTIVE ;  /* 0x000000000000791b */ /* 0x003fea0003800000 */
.L_x_22122:
        /* <DEDUP_REMOVED lines=73> */
.L_x_22123:
[----:B------:R-:W-:Y:S01]  /*30d0*/  HFMA2 R79, -RZ, RZ, 0, 1.1920928955078125e-07 ;  /* 0x00000002ff4f7431 */ /* 0x000fe200000001ff */
[----:B------:R-:W-:-:S05]  /*30e0*/  MOV R6, R78 ;  /* 0x0000004e00067202 */ /* 0x000fca0000000f00 */
[----:B------:R-:W-:-:S05]  /*30f0*/  FADD.FTZ R6, R3, R6 ;  /* 0x0000000603067221 */ /* 0x000fca0000010000 */
[----:B------:R-:W-:-:S07]  /*3100*/  MOV R80, R6 ;  /* 0x0000000600507202 */ /* 0x000fce0000000f00 */
[----:B------:R-:W-:Y:S05]  /*3110*/  WARPSYNC.COLLECTIVE R77, `(.L_x_22124) ;  /* 0x000000004d087348 */ /* 0x000fea0003c00000 */
[----:B------:R0:W1:Y:S02]  /*3120*/  SHFL.BFLY P6, R78, R80, R79, R82 ;  /* 0x0c00004f504e7389 */ /* 0x00006400000c0052 */
[----:B01----:R-:W-:Y:S05]  /*3130*/  ENDCOLLECTIVE ;  /* 0x000000000000791b */ /* 0x003fea0003800000 */
.L_x_22124:
[----:B------:R-:W-:Y:S01]  /*3140*/  HFMA2 R79, -RZ, RZ, 0, 2.384185791015625e-07 ;  /* 0x00000004ff4f7431 */ /* 0x000fe200000001ff */
[----:B------:R-:W-:-:S05]  /*3150*/  MOV R7, R78 ;  /* 0x0000004e00077202 */ /* 0x000fca0000000f00 */
[----:B------:R-:W-:-:S05]  /*3160*/  FADD.FTZ R7, R6, R7 ;  /* 0x0000000706077221 */ /* 0x000fca0000010000 */
[----:B------:R-:W-:-:S07]  /*3170*/  MOV R80, R7 ;  /* 0x0000000700507202 */ /* 0x000fce0000000f00 */
[----:B------:R-:W-:Y:S05]  /*3180*/  WARPSYNC.COLLECTIVE R77, `(.L_x_22125) ;  /* 0x000000004d087348 */ /* 0x000fea0003c00000 */
[----:B------:R0:W1:Y:S02]  /*3190*/  SHFL.BFLY P6, R78, R80, R79, R82 ;  /* 0x0c00004f504e7389 */ /* 0x00006400000c0052 */
[----:B01----:R-:W-:Y:S05]  /*31a0*/  ENDCOLLECTIVE ;  /* 0x000000000000791b */ /* 0x003fea0003800000 */
.L_x_22125:
[----:B------:R-:W-:Y:S01]  /*31b0*/  HFMA2 R79, -RZ, RZ, 0, 4.76837158203125e-07 ;  /* 0x00000008ff4f7431 */ /* 0x000fe200000001ff */
[----:B------:R-:W-:-:S05]  /*31c0*/  MOV R76, R78 ;  /* 0x0000004e004c7202 */ /* 0x000fca0000000f00 */
[----:B------:R-:W-:-:S05]  /*31d0*/  FADD.FTZ R76, R7, R76 ;  /* 0x0000004c074c7221 */ /* 0x000fca0000010000 */
[----:B------:R-:W-:-:S07]  /*31e0*/  MOV R80, R76 ;  /* 0x0000004c00507202 */ /* 0x000fce0000000f00 */
[----:B------:R-:W-:Y:S05]  /*31f0*/  WARPSYNC.COLLECTIVE R77, `(.L_x_22126) ;  /* 0x000000004d087348 */ /* 0x000fea0003c00000 */
[----:B------:R0:W1:Y:S02]  /*3200*/  SHFL.BFLY P6, R78, R80, R79, R82 ;  /* 0x0c00004f504e7389 */ /* 0x00006400000c0052 */
[----:B01----:R-:W-:Y:S05]  /*3210*/  ENDCOLLECTIVE ;  /* 0x000000000000791b */ /* 0x003fea0003800000 */
.L_x_22126:
[----:B------:R-:W-:Y:S01]  /*3220*/  HFMA2 R79, -RZ, RZ, 0, 9.5367431640625e-07 ;  /* 0x00000010ff4f7431 */ /* 0x000fe200000001ff */
[----:B------:R-:W-:-:S05]  /*3230*/  MOV R73, R78 ;  /* 0x0000004e00497202 */ /* 0x000fca0000000f00 */
[----:B------:R-:W-:-:S05]  /*3240*/  FADD.FTZ R73, R76, R73 ;  /* 0x000000494c497221 */ /* 0x000fca0000010000 */
[----:B------:R-:W-:-:S07]  /*3250*/  MOV R80, R73 ;  /* 0x0000004900507202 */ /* 0x000fce0000000f00 */
[----:B------:R-:W-:Y:S05]  /*3260*/  WARPSYNC.COLLECTIVE R77, `(.L_x_22127) ;  /* 0x000000004d087348 */ /* 0x000fea0003c00000 */
[----:B------:R0:W1:Y:S02]  /*3270*/  SHFL.BFLY P6, R78, R80, R79, R82 ;  /* 0x0c00004f504e7389 */ /* 0x00006400000c0052 */
[----:B01----:R-:W-:Y:S05]  /*3280*/  ENDCOLLECTIVE ;  /* 0x000000000000791b */ /* 0x003fea0003800000 */
.L_x_22127:
[----:B------:R-:W-:Y:S05]  /*3290*/  BRA `(.L_x_22128) ;  /* 0xffffffe800447947 */ /* 0x000fea000383ffff */
.L_x_22129:
        /* <DEDUP_REMOVED lines=14> */
.L_x_37324:


//--------------------- .text._ZN10layer_norm13ln_fwd_kernelINS_13Kernel_traitsI6__halfS2_fS2_fjLj1024ELj1ELj4ELj1ELj16ENS_18Kernel_traits_baseILj1024ES2_S2_fS2_fjLj128EEEEELb0ELb0ELb0ELb1EEEvNS_9FwdParamsE --------------------------
	.section	.text._ZN10layer_norm13ln_fwd_kernelINS_13Kernel_traitsI6__halfS2_fS2_fjLj1024ELj1ELj4ELj1ELj16ENS_18Kernel_traits_baseILj1024ES2_S2_fS2_fjLj128EEEEELb0ELb0ELb0ELb1EEEvNS_9FwdParamsE,"ax",@progbits
	.align	128
        .global         _ZN10layer_norm13ln_fwd_kernelINS_13Kernel_traitsI6__halfS2_fS2_fjLj1024ELj1ELj4ELj1ELj16ENS_18Kernel_traits_baseILj1024ES2_S2_fS2_fjLj128EEEEELb0ELb0ELb0ELb1EEEvNS_9FwdParamsE
        .type           _ZN10layer_norm13ln_fwd_kernelINS_13Kernel_traitsI6__halfS2_fS2_fjLj1024ELj1ELj4ELj1ELj16ENS_18Kernel_traits_baseILj1024ES2_S2_fS2_fjLj128EEEEELb0ELb0ELb0ELb1EEEvNS_9FwdParamsE,@function
        .size           _ZN10layer_norm13ln_fwd_kernelINS_13Kernel_traitsI6__halfS2_fS2_fjLj1024ELj1ELj4ELj1ELj16ENS_18Kernel_traits_baseILj1024ES2_S2_fS2_fjLj128EEEEELb0ELb0ELb0ELb1EEEvNS_9FwdParamsE,(.L_x_37325 - _ZN10layer_norm13ln_fwd_kernelINS_13Kernel_traitsI6__halfS2_fS2_fjLj1024ELj1ELj4ELj1ELj16ENS_18Kernel_traits_baseILj1024ES2_S2_fS2_fjLj128EEEEELb0ELb0ELb0ELb1EEEvNS_9FwdParamsE)
        .other          _ZN10layer_norm13ln_fwd_kernelINS_13Kernel_traitsI6__halfS2_fS2_fjLj1024ELj1ELj4ELj1ELj16ENS_18Kernel_traits_baseILj1024ES2_S2_fS2_fjLj128EEEEELb0ELb0ELb0ELb1EEEvNS_9FwdParamsE,@"STO_CUDA_ENTRY STV_DEFAULT"
_ZN10layer_norm13ln_fwd_kernelINS_13Kernel_traitsI6__halfS2_fS2_fjLj1024ELj1ELj4ELj1ELj16ENS_18Kernel_traits_baseILj1024ES2_S2_fS2_fjLj128EEEEELb0ELb0ELb0ELb1EEEvNS_9FwdParamsE:
.text._ZN10layer_norm13ln_fwd_kernelINS_13Kernel_traitsI6__halfS2_fS2_fjLj1024ELj1ELj4ELj1ELj16ENS_18Kernel_traits_baseILj1024ES2_S2_fS2_fjLj128EEEEELb0ELb0ELb0ELb1EEEvNS_9FwdParamsE:
        /* <DEDUP_REMOVED lines=57> */
[----:B------:R-:W-:-:S02]  /*0390*/  @P0 MOV R6, R29 ;  /* 0x0000001d00060202 */ /* 0x000fc40000000f00 */
[----:B------:R-:W-:Y:S01]  /*03a0*/  @P0 MOV R7, R30 ;  /* 0x0000001e00070202 */ /* 0x000fe20000000f00 */
[----:B------:R-:W-:Y:S01]  /*03b0*/  UISETP.NE.AND.EX UP0, UPT, UR5, URZ, UPT, UP0 ;  /* 0x000000ff0500728c */ /* 0x000fe2000bf05300 */
        /* <DEDUP_REMOVED lines=9> */
[----:B------:R-:W-:Y:S01]  /*0450*/  MOV R9, R36 ;  /* 0x0000002400097202 */ /* 0x000fe20000000f00 */
[----:B------:R-:W-:Y:S06]  /*0460*/  BRA.U UP0, `(.L_x_22130) ;  /* 0x0000001d00847547 */ /* 0x000fec000b800000 */
[----:B------:R-:W0:Y:S01]  /*0470*/  LDCU.64 UR4, c[0x0][0x3a0] ;  /* 0x00007400ff0477ac */ /* 0x000e220008000a00 */
[----:B------:R-:W1:Y:S01]  /*0480*/  LDCU UR8, c[0x0][0x388] ;  /* 0x00007100ff0877ac */ /* 0x000e620008000800 */
[----:B------:R-:W2:Y:S01]  /*0490*/  LDCU.U8 UR9, c[0x0][0x410] ;  /* 0x00008200ff0977ac */ /* 0x000ea20008000000 */
[----:B------:R-:W3:Y:S01]  /*04a0*/  LDCU UR10, c[0x0][0x448] ;  /* 0x00008900ff0a77ac */ /* 0x000ee20008000800 */
[----:B0-----:R-:W-:-:S04]  /*04b0*/  UISETP.NE.U32.AND UP0, UPT, UR4, URZ, UPT ;  /* 0x000000ff0400728c */ /* 0x001fc8000bf05070 */
[----:B-123--:R-:W-:-:S11]  /*04c0*/  UISETP.NE.AND.EX UP0, UPT, UR5, URZ, UPT, UP0 ;  /* 0x000000ff0500728c */ /* 0x00efd6000bf05300 */
.L_x_22140:
[----:B------:R-:W0:Y:S01]  /*04d0*/  LDC.64 R56, c[0x0][0x390] ;  /* 0x0000e400ff387b82 */ /* 0x000e220000000a00 */
[----:B-1----:R-:W-:-:S05]  /*04e0*/  IMAD R28, R9, UR8, RZ ;  /* 0x00000008091c7c24 */ /* 0x002fca000f8e02ff */
        /* <DEDUP_REMOVED lines=9> */
[----:B------:R-:W3:Y:S01]  /*0580*/  LDG.E.128 R36, desc[UR6][R40.64+0x10] ;  /* 0x0000100628247981 */ /* 0x000ee2000c1e1d00 */
[--C-:B-----5:R-:W-:Y:S02]  /*0590*/  HADD2.F32 R43, -RZ, R32.reuse.H0_H0 ;  /* 0x20000020ff2b7230 */ /* 0x120fe40000004100 */
[----:B------:R-:W-:Y:S02]  /*05a0*/  HADD2.F32 R32, -RZ, R32.H1_H1 ;  /* 0x30000020ff207230 */ /* 0x000fe40000004100 */
[--C-:B------:R-:W-:Y:S02]  /*05b0*/  HADD2.F32 R45, -RZ, R33.reuse.H0_H0 ;  /* 0x20000021ff2d7230 */ /* 0x100fe40000004100 */
[----:B------:R-:W-:-:S02]  /*05c0*/  HADD2.F32 R42, -RZ, R33.H1_H1 ;  /* 0x30000021ff2a7230 */ /* 0x000fc40000004100 */
[--C-:B------:R-:W-:Y:S02]  /*05d0*/  HADD2.F32 R33, -RZ, R34.reuse.H0_H0 ;  /* 0x20000022ff217230 */ /* 0x100fe40000004100 */
[----:B------:R-:W-:Y:S02]  /*05e0*/  HADD2.F32 R34, -RZ, R34.H1_H1 ;  /* 0x30000022ff227230 */ /* 0x000fe40000004100 */
[--C-:B------:R-:W-:Y:S02]  /*05f0*/  HADD2.F32 R47, -RZ, R35.reuse.H0_H0 ;  /* 0x20000023ff2f7230 */ /* 0x100fe40000004100 */
[----:B------:R-:W-:Y:S02]  /*0600*/  HADD2.F32 R44, -RZ, R35.H1_H1 ;  /* 0x30000023ff2c7230 */ /* 0x000fe40000004100 */
        /* <DEDUP_REMOVED lines=9> */
.L_x_22131:
[--C-:B-----5:R-:W-:Y:S02]  /*06a0*/  HADD2.F32 R28, -RZ, R32.reuse.H0_H0 ;  /* 0x20000020ff1c7230 */ /* 0x120fe40000004100 */
[----:B------:R-:W-:Y:S02]  /*06b0*/  HADD2.F32 R29, -RZ, R32.H1_H1 ;  /* 0x30000020ff1d7230 */ /* 0x000fe40000004100 */
[--C-:B------:R-:W-:Y:S02]  /*06c0*/  HADD2.F32 R30, -RZ, R33.reuse.H0_H0 ;  /* 0x20000021ff1e7230 */ /* 0x100fe40000004100 */
[----:B------:R-:W-:Y:S02]  /*06d0*/  HADD2.F32 R31, -RZ, R33.H1_H1 ;  /* 0x30000021ff1f7230 */ /* 0x000fe40000004100 */
[--C-:B------:R-:W-:Y:S02]  /*06e0*/  HADD2.F32 R32, -RZ, R34.reuse.H0_H0 ;  /* 0x20000022ff207230 */ /* 0x100fe40000004100 */
[----:B------:R-:W-:-:S02]  /*06f0*/  HADD2.F32 R33, -RZ, R34.H1_H1 ;  /* 0x30000022ff217230 */ /* 0x000fc40000004100 */
[--C-:B------:R-:W-:Y:S02]  /*0700*/  HADD2.F32 R34, -RZ, R35.reuse.H0_H0 ;  /* 0x20000023ff227230 */ /* 0x100fe40000004100 */
[----:B------:R-:W-:-:S07]  /*0710*/  HADD2.F32 R35, -RZ, R35.H1_H1 ;  /* 0x30000023ff237230 */ /* 0x000fce0000004100 */
.L_x_22132:
        /* <DEDUP_REMOVED lines=29> */
.L_x_22133:
[--C-:B0----5:R-:W-:Y:S02]  /*08f0*/  HADD2.F32 R36, -RZ, R40.reuse.H0_H0 ;  /* 0x20000028ff247230 */ /* 0x121fe40000004100 */
[----:B------:R-:W-:Y:S02]  /*0900*/  HADD2.F32 R37, -RZ, R40.H1_H1 ;  /* 0x30000028ff257230 */ /* 0x000fe40000004100 */
[--C-:B------:R-:W-:Y:S02]  /*0910*/  HADD2.F32 R38, -RZ, R41.reuse.H0_H0 ;  /* 0x20000029ff267230 */ /* 0x100fe40000004100 */
[----:B------:R-:W-:Y:S02]  /*0920*/  HADD2.F32 R39, -RZ, R41.H1_H1 ;  /* 0x30000029ff277230 */ /* 0x000fe40000004100 */
[--C-:B------:R-:W-:Y:S02]  /*0930*/  HADD2.F32 R40, -RZ, R42.reuse.H0_H0 ;  /* 0x2000002aff287230 */ /* 0x100fe40000004100 */
[----:B------:R-:W-:-:S02]  /*0940*/  HADD2.F32 R41, -RZ, R42.H1_H1 ;  /* 0x3000002aff297230 */ /* 0x000fc40000004100 */
[--C-:B------:R-:W-:Y:S02]  /*0950*/  HADD2.F32 R42, -RZ, R43.reuse.H0_H0 ;  /* 0x2000002bff2a7230 */ /* 0x100fe40000004100 */
[----:B------:R-:W-:-:S07]  /*0960*/  HADD2.F32 R43, -RZ, R43.H1_H1 ;  /* 0x3000002bff2b7230 */ /* 0x000fce0000004100 */
.L_x_22134:
        /* <DEDUP_REMOVED lines=28> */
.L_x_22135:
        /* <DEDUP_REMOVED lines=8> */
.L_x_22136:
        /* <DEDUP_REMOVED lines=28> */
.L_x_22137:
[--C-:B-----5:R-:W-:Y:S02]  /*0d70*/  HADD2.F32 R60, -RZ, R52.reuse.H0_H0 ;  /* 0x20000034ff3c7230 */ /* 0x120fe40000004100 */
[----:B------:R-:W-:Y:S02]  /*0d80*/  HADD2.F32 R61, -RZ, R52.H1_H1 ;  /* 0x30000034ff3d7230 */ /* 0x000fe40000004100 */
[--C-:B------:R-:W-:Y:S02]  /*0d90*/  HADD2.F32 R62, -RZ, R53.reuse.H0_H0 ;  /* 0x20000035ff3e7230 */ /* 0x100fe40000004100 */
[----:B------:R-:W-:Y:S02]  /*0da0*/  HADD2.F32 R63, -RZ, R53.H1_H1 ;  /* 0x30000035ff3f7230 */ /* 0x000fe40000004100 */
[--C-:B------:R-:W-:Y:S02]  /*0db0*/  HADD2.F32 R56, -RZ, R54.reuse.H0_H0 ;  /* 0x20000036ff387230 */ /* 0x100fe40000004100 */
[----:B------:R-:W-:-:S02]  /*0dc0*/  HADD2.F32 R57, -RZ, R54.H1_H1 ;  /* 0x30000036ff397230 */ /* 0x000fc40000004100 */
[--C-:B0-----:R-:W-:Y:S02]  /*0dd0*/  HADD2.F32 R58, -RZ, R55.reuse.H0_H0 ;  /* 0x20000037ff3a7230 */ /* 0x101fe40000004100 */
[----:B------:R-:W-:-:S07]  /*0de0*/  HADD2.F32 R59, -RZ, R55.H1_H1 ;  /* 0x30000037ff3b7230 */ /* 0x000fce0000004100 */
.L_x_22138:
        /* <DEDUP_REMOVED lines=123> */
.L_x_22162:
[----:B------:R-:W2:Y:S01]  /*15a0*/  S2R R55, SR_TID.X ;  /* 0x0000000000377919 */ /* 0x000ea20000002100 */
[----:B------:R-:W-:Y:S01]  /*15b0*/  FMUL.FTZ R52, R76, R76 ;  /* 0x0000004c4c347220 */ /* 0x000fe20000410000 */
[----:B------:R-:W-:Y:S01]  /*15c0*/  ISETP.NE.AND P0, PT, RZ, UR9, PT ;  /* 0x00000009ff007c0c */ /* 0x000fe2000bf05270 */
[----:B-1----:R-:W-:Y:S01]  /*15d0*/  FADD.FTZ R54, R81, R73 ;  /* 0x0000004951367221 */ /* 0x002fe20000010000 */
[----:B------:R-:W-:Y:S02]  /*15e0*/  HADD2.F32 R78, -RZ, R11.H1_H1 ;  /* 0x3000000bff4e7230 */ /* 0x000fe40000004100 */
[----:B------:R-:W-:Y:S01]  /*15f0*/  FSEL R52, R52, RZ, P0 ;  /* 0x000000ff34347208 */ /* 0x000fe20000000000 */
[----:B------:R-:W-:Y:S01]  /*1600*/  FFMA.FTZ R77, R54, R77, UR10 ;  /* 0x0000000a364d7e23 */ /* 0x000fe2000801004d */
[----:B------:R-:W-:Y:S01]  /*1610*/  FSEL R53, R76, RZ, !P0 ;  /* 0x000000ff4c357208 */ /* 0x000fe20004000000 */
[--C-:B------:R-:W-:Y:S02]  /*1620*/  HADD2.F32 R80, -RZ, R18.reuse.H1_H1 ;  /* 0x30000012ff507230 */ /* 0x100fe40000004100 */
[----:B------:R-:W-:Y:S01]  /*1630*/  FADD.FTZ R52, R77, R52 ;  /* 0x000000344d347221 */ /* 0x000fe20000010000 */
[----:B------:R-:W-:-:S02]  /*1640*/  HADD2.F32 R54, -RZ, R18.H0_H0 ;  /* 0x20000012ff367230 */ /* 0x000fc40000004100 */
[C---:B------:R-:W-:Y:S01]  /*1650*/  FADD.FTZ R29, -R53.reuse, R29 ;  /* 0x0000001d351d7221 */ /* 0x040fe20000010100 */
[C---:B------:R-:W-:Y:S01]  /*1660*/  FADD.FTZ R79, -R53.reuse, R34 ;  /* 0x00000022354f7221 */ /* 0x040fe20000010100 */
[C---:B0-----:R-:W-:Y:S01]  /*1670*/  FADD.FTZ R81, -R53.reuse, R36 ;  /* 0x0000002435517221 */ /* 0x041fe20000010100 */
[C---:B------:R-:W-:Y:S01]  /*1680*/  FADD.FTZ R73, -R53.reuse, R30 ;  /* 0x0000001e35497221 */ /* 0x040fe20000010100 */
[----:B------:R-:W0:Y:S01]  /*1690*/  MUFU.RSQ R52, R52 ;  /* 0x0000003400347308 */ /* 0x000e220000001400 */
[C---:B------:R-:W-:Y:S01]  /*16a0*/  FADD.FTZ R77, -R53.reuse, R32 ;  /* 0x00000020354d7221 */ /* 0x040fe20000010100 */
[--C-:B------:R-:W-:Y:S02]  /*16b0*/  HADD2.F32 R34, -RZ, R69.reuse.H1_H1 ;  /* 0x30000045ff227230 */ /* 0x100fe40000004100 */
[C---:B------:R-:W-:Y:S01]  /*16c0*/  FADD.FTZ R31, -R53.reuse, R31 ;  /* 0x0000001f351f7221 */ /* 0x040fe20000010100 */
[----:B------:R-:W-:Y:S02]  /*16d0*/  HADD2.F32 R36, -RZ, R12.H1_H1 ;  /* 0x3000000cff247230 */ /* 0x000fe40000004100 */
[----:B------:R-:W-:Y:S01]  /*16e0*/  FADD.FTZ R85, -R53, R40 ;  /* 0x0000002835557221 */ /* 0x000fe20000010100 */
[----:B------:R-:W-:-:S02]  /*16f0*/  HADD2.F32 R30, -RZ, R69.H0_H0 ;  /* 0x20000045ff1e7230 */ /* 0x000fc40000004100 */
[C---:B------:R-:W-:Y:S01]  /*1700*/  FADD.FTZ R33, -R53.reuse, R33 ;  /* 0x0000002135217221 */ /* 0x040fe20000010100 */
[----:B------:R-:W-:Y:S02]  /*1710*/  HADD2.F32 R32, -RZ, R12.H0_H0 ;  /* 0x2000000cff207230 */ /* 0x000fe40000004100 */
[C---:B------:R-:W-:Y:S01]  /*1720*/  FADD.FTZ R40, -R53.reuse, R63 ;  /* 0x0000003f35287221 */ /* 0x040fe20000010100 */
[----:B------:R-:W-:Y:S02]  /*1730*/  HADD2.F32 R63, -RZ, R13.H0_H0 ;  /* 0x2000000dff3f7230 */ /* 0x000fe40000004100 */
[C---:B------:R-:W-:Y:S01]  /*1740*/  FADD.FTZ R83, -R53.reuse, R38 ;  /* 0x0000002635537221 */ /* 0x040fe20000010100 */
[C---:B------:R-:W-:Y:S01]  /*1750*/  FADD.FTZ R89, -R53.reuse, R44 ;  /* 0x0000002c35597221 */ /* 0x040fe20000010100 */
[C---:B------:R-:W-:Y:S01]  /*1760*/  FADD.FTZ R91, -R53.reuse, R46 ;  /* 0x0000002e355b7221 */ /* 0x040fe20000010100 */
[----:B------:R-:W-:Y:S01]  /*1770*/  FADD.FTZ R87, -R53, R42 ;  /* 0x0000002a35577221 */ /* 0x000fe20000010100 */
[----:B--2---:R-:W-:Y:S01]  /*1780*/  LOP3.LUT P0, RZ, R55, 0x1f, RZ, 0xc0, !PT ;  /* 0x0000001f37ff7812 */ /* 0x004fe2000780c0ff */
[----:B------:R-:W-:Y:S01]  /*1790*/  FADD.FTZ R55, -R53, R28 ;  /* 0x0000001c35377221 */ /* 0x000fe20000010100 */
[----:B------:R-:W-:-:S02]  /*17a0*/  HADD2.F32 R38, -RZ, R14.H0_H0 ;  /* 0x2000000eff267230 */ /* 0x000fc40000004100 */
[C---:B0-----:R-:W-:Y:S01]  /*17b0*/  FMUL.FTZ R29, R52.reuse, R29 ;  /* 0x0000001d341d7220 */ /* 0x041fe20000410000 */
[----:B------:R-:W-:Y:S02]  /*17c0*/  HADD2.F32 R44, -RZ, R67.H1_H1 ;  /* 0x30000043ff2c7230 */ /* 0x000fe40000004100 */
[----:B------:R-:W-:Y:S01]  /*17d0*/  FMUL.FTZ R28, R52, R55 ;  /* 0x00000037341c7220 */ /* 0x000fe20000410000 */
[----:B------:R-:W-:Y:S02]  /*17e0*/  HADD2.F32 R46, -RZ, R14.H1_H1 ;  /* 0x3000000eff2e7230 */ /* 0x000fe40000004100 */
[----:B------:R-:W-:Y:S01]  /*17f0*/  FFMA.FTZ R55, R29, R34, R36 ;  /* 0x000000221d377223 */ /* 0x000fe20000010024 */
[--C-:B------:R-:W-:Y:S02]  /*1800*/  HADD2.F32 R29, -RZ, R68.reuse.H0_H0 ;  /* 0x20000044ff1d7230 */ /* 0x100fe40000004100 */
[----:B------:R-:W-:Y:S01]  /*1810*/  FFMA.FTZ R28, R28, R30, R32 ;  /* 0x0000001e1c1c7223 */ /* 0x000fe20000010020 */
[----:B------:R-:W-:-:S02]  /*1820*/  HADD2.F32 R30, -RZ, R68.H1_H1 ;  /* 0x30000044ff1e7230 */ /* 0x000fc40000004100 */
[C---:B------:R-:W-:Y:S01]  /*1830*/  FMUL.FTZ R34, R52.reuse, R73 ;  /* 0x0000004934227220 */ /* 0x040fe20000410000 */
[----:B------:R-:W-:Y:S02]  /*1840*/  HADD2.F32 R32, -RZ, R13.H1_H1 ;  /* 0x3000000dff207230 */ /* 0x000fe40000004100 */
[C---:B------:R-:W-:Y:S01]  /*1850*/  FMUL.FTZ R31, R52.reuse, R31 ;  /* 0x0000001f341f7220 */ /* 0x040fe20000410000 */
[----:B------:R-:W-:Y:S02]  /*1860*/  HADD2.F32 R36, -RZ, R67.H0_H0 ;  /* 0x20000043ff247230 */ /* 0x000fe40000004100 */
[C---:B------:R-:W-:Y:S01]  /*1870*/  FMUL.FTZ R77, R52.reuse, R77 ;  /* 0x0000004d344d7220 */ /* 0x040fe20000410000 */
[----:B------:R-:W-:Y:S01]  /*1880*/  FMUL.FTZ R42, R52, R33 ;  /* 0x00000021342a7220 */ /* 0x000fe20000410000 */
[C---:B------:R-:W-:Y:S01]  /*1890*/  FADD.FTZ R35, -R53.reuse, R35 ;  /* 0x0000002335237221 */ /* 0x040fe20000010100 */
[----:B------:R-:W-:Y:S01]  /*18a0*/  FFMA.FTZ R34, R34, R29, R63 ;  /* 0x0000001d22227223 */ /* 0x000fe2000001003f */
[----:B------:R-:W-:Y:S01]  /*18b0*/  FADD.FTZ R37, -R53, R37 ;  /* 0x0000002535257221 */ /* 0x000fe20000010100 */
[----:B------:R-:W-:Y:S01]  /*18c0*/  FFMA.FTZ R29, R31, R30, R32 ;  /* 0x0000001e1f1d7223 */ /* 0x000fe20000010020 */
[----:B------:R-:W-:Y:S01]  /*18d0*/  FFMA.FTZ R33, R77, R36, R38 ;  /* 0x000000244d217223 */ /* 0x000fe20000010026 */
[----:B------:R-:W-:Y:S01]  /*18e0*/  FFMA.FTZ R30, R42, R44, R46 ;  /* 0x0000002c2a1e7223 */ /* 0x000fe2000001002e */
[----:B------:R-:W-:-:S02]  /*18f0*/  HADD2.F32 R31, -RZ, R66.H0_H0 ;  /* 0x20000042ff1f7230 */ /* 0x000fc40000004100 */
        /* <DEDUP_REMOVED lines=8> */
[C---:B------:R-:W-:Y:S01]  /*1980*/  FADD.FTZ R39, -R53.reuse, R39 ;  /* 0x0000002735277221 */ /* 0x040fe20000010100 */
[--C-:B------:R-:W-:Y:S02]  /*1990*/  HADD2.F32 R42, -RZ, R16.reuse.H0_H0 ;  /* 0x20000010ff2a7230 */ /* 0x100fe40000004100 */
[----:B------:R-:W-:Y:S01]  /*19a0*/  FADD.FTZ R41, -R53, R41 ;  /* 0x0000002935297221 */ /* 0x000fe20000010100 */
[----:B------:R-:W-:Y:S02]  /*19b0*/  HADD2.F32 R73, -RZ, R65.H1_H1 ;  /* 0x30000041ff497230 */ /* 0x000fe40000004100 */
[----:B------:R-:W-:Y:S01]  /*19c0*/  FFMA.FTZ R46, R46, R31, R63 ;  /* 0x0000001f2e2e7223 */ /* 0x000fe2000001003f */
[----:B------:R-:W-:Y:S02]  /*19d0*/  HADD2.F32 R77, -RZ, R16.H1_H1 ;  /* 0x30000010ff4d7230 */ /* 0x000fe40000004100 */
[----:B------:R-:W-:Y:S01]  /*19e0*/  FFMA.FTZ R31, R35, R32, R36 ;  /* 0x00000020231f7223 */ /* 0x000fe20000010024 */
[----:B------:R-:W-:Y:S01]  /*19f0*/  FFMA.FTZ R37, R81, R38, R42 ;  /* 0x0000002651257223 */ /* 0x000fe2000001002a */
[----:B------:R-:W-:-:S02]  /*1a00*/  HADD2.F32 R36, -RZ, R64.H0_H0 ;  /* 0x20000040ff247230 */ /* 0x000fc40000004100 */
[----:B------:R-:W-:Y:S01]  /*1a10*/  FMUL.FTZ R83, R52, R83 ;  /* 0x0000005334537220 */ /* 0x000fe20000410000 */
[----:B------:R-:W-:Y:S01]  /*1a20*/  FFMA.FTZ R32, R44, R73, R77 ;  /* 0x000000492c207223 */ /* 0x000fe2000001004d */
[--C-:B------:R-:W-:Y:S02]  /*1a30*/  HADD2.F32 R38, -RZ, R17.reuse.H0_H0 ;  /* 0x20000011ff267230 */ /* 0x100fe40000004100 */
[----:B------:R-:W-:Y:S01]  /*1a40*/  FADD.FTZ R93, -R53, R48 ;  /* 0x00000030355d7221 */ /* 0x000fe20000010100 */
[----:B------:R-:W-:Y:S02]  /*1a50*/  HADD2.F32 R42, -RZ, R64.H1_H1 ;  /* 0x30000040ff2a7230 */ /* 0x000fe40000004100 */
[C---:B------:R-:W-:Y:S01]  /*1a60*/  FMUL.FTZ R35, R52.reuse, R39 ;  /* 0x0000002734237220 */ /* 0x040fe20000410000 */
[----:B------:R-:W-:Y:S02]  /*1a70*/  HADD2.F32 R44, -RZ, R17.H1_H1 ;  /* 0x30000011ff2c7230 */ /* 0x000fe40000004100 */
[----:B------:R-:W-:Y:S01]  /*1a80*/  FMUL.FTZ R41, R52, R41 ;  /* 0x0000002934297220 */ /* 0x000fe20000410000 */
[----:B------:R-:W-:-:S02]  /*1a90*/  HADD2.F32 R48, -RZ, R11.H0_H0 ;  /* 0x2000000bff307230 */ /* 0x000fc40000004100 */
[C---:B------:R-:W-:Y:S01]  /*1aa0*/  FMUL.FTZ R85, R52.reuse, R85 ;  /* 0x0000005534557220 */ /* 0x040fe20000410000 */
[----:B------:R-:W-:Y:S01]  /*1ab0*/  FADD.FTZ R43, -R53, R43 ;  /* 0x0000002b352b7221 */ /* 0x000fe20000010100 */
[----:B------:R-:W-:Y:S01]  /*1ac0*/  FFMA.FTZ R39, R83, R36, R38 ;  /* 0x0000002453277223 */ /* 0x000fe20000010026 */
[----:B------:R-:W-:Y:S01]  /*1ad0*/  FADD.FTZ R45, -R53, R45 ;  /* 0x0000002d352d7221 */ /* 0x000fe20000010100 */
        /* <DEDUP_REMOVED lines=9> */
[C---:B------:R-:W-:Y:S01]  /*1b70*/  FMUL.FTZ R89, R52.reuse, R89 ;  /* 0x0000005934597220 */ /* 0x040fe20000410000 */
[----:B------:R-:W-:Y:S02]  /*1b80*/  HADD2.F32 R48, -RZ, R0.H0_H0 ;  /* 0x20000000ff307230 */ /* 0x000fe40000004100 */
[----:B------:R-:W-:Y:S01]  /*1b90*/  FMUL.FTZ R45, R52, R45 ;  /* 0x0000002d342d7220 */ /* 0x000fe20000410000 */
[----:B------:R-:W-:Y:S02]  /*1ba0*/  HADD2.F32 R54, -RZ, R20.H0_H0 ;  /* 0x20000014ff367230 */ /* 0x000fe40000004100 */
[----:B------:R-:W-:Y:S01]  /*1bb0*/  FADD.FTZ R47, -R53, R47 ;  /* 0x0000002f352f7221 */ /* 0x000fe20000010100 */
[----:B------:R-:W-:-:S02]  /*1bc0*/  HADD2.F32 R78, -RZ, R0.H1_H1 ;  /* 0x30000000ff4e7230 */ /* 0x000fc40000004100 */
[----:B------:R-:W-:Y:S01]  /*1bd0*/  FFMA.FTZ R80, R80, R35, R41 ;  /* 0x0000002350507223 */ /* 0x000fe20000010029 */
[----:B------:R-:W-:Y:S02]  /*1be0*/  HADD2.F32 R82, -RZ, R20.H1_H1 ;  /* 0x30000014ff527230 */ /* 0x000fe40000004100 */
[----:B------:R-:W-:Y:S01]  /*1bf0*/  FADD.FTZ R49, -R53, R49 ;  /* 0x0000003135317221 */ /* 0x000fe20000010100 */
[----:B------:R-:W-:Y:S01]  /*1c00*/  FFMA.FTZ R35, R43, R36, R44 ;  /* 0x000000242b237223 */ /* 0x000fe2000001002c */
[----:B------:R-:W-:Y:S01]  /*1c10*/  FFMA.FTZ R36, R89, R48, R54 ;  /* 0x0000003059247223 */ /* 0x000fe20000010036 */
[--C-:B------:R-:W-:Y:S02]  /*1c20*/  HADD2.F32 R54, -RZ, R2.reuse.H1_H1 ;  /* 0x30000002ff367230 */ /* 0x100fe40000004100 */
[----:B------:R-:W-:Y:S01]  /*1c30*/  FFMA.FTZ R43, R45, R78, R82 ;  /* 0x0000004e2d2b7223 */ /* 0x000fe20000010052 */
[----:B------:R-:W-:Y:S02]  /*1c40*/  HADD2.F32 R78, -RZ, R21.H1_H1 ;  /* 0x30000015ff4e7230 */ /* 0x000fe40000004100 */
[----:B------:R-:W-:Y:S01]  /*1c50*/  FMUL.FTZ R47, R52, R47 ;  /* 0x0000002f342f7220 */ /* 0x000fe20000410000 */
[----:B------:R-:W-:-:S02]  /*1c60*/  HADD2.F32 R44, -RZ, R2.H0_H0 ;  /* 0x20000002ff2c7230 */ /* 0x000fc40000004100 */
[C---:B------:R-:W-:Y:S01]  /*1c70*/  FMUL.FTZ R77, R52.reuse, R91 ;  /* 0x0000005b344d7220 */ /* 0x040fe20000410000 */
[----:B------:R-:W-:Y:S02]  /*1c80*/  HADD2.F32 R48, -RZ, R21.H0_H0 ;  /* 0x20000015ff307230 */ /* 0x000fe40000004100 */
[----:B------:R-:W-:Y:S01]  /*1c90*/  FMUL.FTZ R49, R52, R49 ;  /* 0x0000003134317220 */ /* 0x000fe20000410000 */
[----:B------:R-:W-:Y:S02]  /*1ca0*/  HADD2.F32 R86, -RZ, R3.H1_H1 ;  /* 0x30000003ff567230 */ /* 0x000fe40000004100 */
[C---:B------:R-:W-:Y:S01]  /*1cb0*/  FADD.FTZ R50, -R53.reuse, R50 ;  /* 0x0000003235327221 */ /* 0x040fe20000010100 */
[----:B------:R-:W-:Y:S02]  /*1cc0*/  HADD2.F32 R88, -RZ, R22.H1_H1 ;  /* 0x30000016ff587230 */ /* 0x000fe40000004100 */
[----:B------:R-:W-:Y:S01]  /*1cd0*/  FADD.FTZ R51, -R53, R51 ;  /* 0x0000003335337221 */ /* 0x000fe20000010100 */
[----:B------:R-:W-:Y:S01]  /*1ce0*/  FFMA.FTZ R54, R47, R54, R78 ;  /* 0x000000362f367223 */ /* 0x000fe2000001004e */
[----:B------:R-:W-:Y:S01]  /*1cf0*/  FFMA.FTZ R77, R77, R44, R48 ;  /* 0x0000002c4d4d7223 */ /* 0x000fe20000010030 */
[----:B------:R-:W-:-:S02]  /*1d00*/  HADD2.F32 R41, -RZ, R4.H0_H0 ;  /* 0x20000004ff297230 */ /* 0x000fc40000004100 */
[----:B------:R-:W-:Y:S01]  /*1d10*/  FFMA.FTZ R78, R49, R86, R88 ;  /* 0x00000056314e7223 */ /* 0x000fe20000010058 */
[--C-:B------:R-:W-:Y:S02]  /*1d20*/  HADD2.F32 R45, -RZ, R23.reuse.H0_H0 ;  /* 0x20000017ff2d7230 */ /* 0x100fe40000004100 */
[C---:B------:R-:W-:Y:S01]  /*1d30*/  FMUL.FTZ R50, R52.reuse, R50 ;  /* 0x0000003234327220 */ /* 0x040fe20000410000 */
[----:B------:R-:W-:Y:S02]  /*1d40*/  HADD2.F32 R47, -RZ, R4.H1_H1 ;  /* 0x30000004ff2f7230 */ /* 0x000fe40000004100 */
[----:B------:R-:W-:Y:S01]  /*1d50*/  FMUL.FTZ R44, R52, R51 ;  /* 0x00000033342c7220 */ /* 0x000fe20000410000 */
[----:B------:R-:W-:Y:S02]  /*1d60*/  HADD2.F32 R49, -RZ, R23.H1_H1 ;  /* 0x30000017ff317230 */ /* 0x000fe40000004100 */
[----:B------:R-:W-:Y:S01]  /*1d70*/  FFMA.FTZ R51, R50, R41, R45 ;  /* 0x0000002932337223 */ /* 0x000fe2000001002d */
[----:B------:R-:W-:Y:S01]  /*1d80*/  FADD.FTZ R60, -R53, R60 ;  /* 0x0000003c353c7221 */ /* 0x000fe20000010100 */
[----:B------:R-:W-:-:S02]  /*1d90*/  HADD2.F32 R82, -RZ, R3.H0_H0 ;  /* 0x20000003ff527230 */ /* 0x000fc40000004100 */
[----:B------:R-:W-:Y:S01]  /*1da0*/  FMUL.FTZ R79, R52, R93 ;  /* 0x0000005d344f7220 */ /* 0x000fe20000410000 */
[----:B------:R-:W-:Y:S01]  /*1db0*/  FFMA.FTZ R50, R44, R47, R49 ;  /* 0x0000002f2c327223 */ /* 0x000fe20000010031 */
[----:B------:R-:W-:Y:S01]  /*1dc0*/  HADD2.F32 R84, -RZ, R22.H0_H0 ;  /* 0x20000016ff547230 */ /* 0x000fe20000004100 */
[----:B------:R-:W0:Y:S01]  /*1dd0*/  @!P1 LDC.64 R44, c[0x0][0x3c0] ;  /* 0x0000f000ff2c9b82 */ /* 0x000e220000000a00 */
[--C-:B------:R-:W-:Y:S02]  /*1de0*/  HADD2.F32 R73, -RZ, R5.reuse.H0_H0 ;  /* 0x20000005ff497230 */ /* 0x100fe40000004100 */
[----:B------:R-:W-:Y:S01]  /*1df0*/  FADD.FTZ R61, -R53, R61 ;  /* 0x0000003d353d7221 */ /* 0x000fe20000010100 */
[----:B------:R-:W-:Y:S02]  /*1e00*/  HADD2.F32 R81, -RZ, R24.H0_H0 ;  /* 0x20000018ff517230 */ /* 0x000fe40000004100 */
[----:B------:R-:W-:Y:S01]  /*1e10*/  FMUL.FTZ R48, R52, R60 ;  /* 0x0000003c34307220 */ /* 0x000fe20000410000 */
[----:B------:R-:W-:Y:S01]  /*1e20*/  FFMA.FTZ R79, R79, R82, R84 ;  /* 0x000000524f4f7223 */ /* 0x000fe20000010054 */
[----:B------:R-:W-:-:S02]  /*1e30*/  HADD2.F32 R82, -RZ, R5.H1_H1 ;  /* 0x30000005ff527230 */ /* 0x000fc40000004100 */
[----:B------:R-:W-:Y:S01]  /*1e40*/  FMUL.FTZ R61, R52, R61 ;  /* 0x0000003d343d7220 */ /* 0x000fe20000410000 */
[----:B------:R-:W-:Y:S02]  /*1e50*/  HADD2.F32 R84, -RZ, R24.H1_H1 ;  /* 0x30000018ff547230 */ /* 0x000fe40000004100 */
[----:B------:R-:W-:Y:S01]  /*1e60*/  FFMA.FTZ R48, R48, R73, R81 ;  /* 0x0000004930307223 */ /* 0x000fe20000010051 */
[----:B------:R-:W-:Y:S02]  /*1e70*/  HADD2.F32 R81, -RZ, R6.H1_H1 ;  /* 0x30000006ff517230 */ /* 0x000fe40000004100 */
[C---:B------:R-:W-:Y:S01]  /*1e80*/  FADD.FTZ R41, -R53.reuse, R57 ;  /* 0x0000003935297221 */ /* 0x040fe20000010100 */
[----:B------:R-:W-:Y:S02]  /*1e90*/  HADD2.F32 R85, -RZ, R25.H1_H1 ;  /* 0x30000019ff557230 */ /* 0x000fe40000004100 */
[----:B------:R-:W-:Y:S01]  /*1ea0*/  FMUL.FTZ R40, R52, R40 ;  /* 0x0000002834287220 */ /* 0x000fe20000410000 */
[----:B------:R-:W-:Y:S01]  /*1eb0*/  FADD.FTZ R87, -R53, R56 ;  /* 0x0000003835577221 */ /* 0x000fe20000010100 */
[----:B------:R-:W-:Y:S01]  /*1ec0*/  FFMA.FTZ R49, R61, R82, R84 ;  /* 0x000000523d317223 */ /* 0x000fe20000010054 */
[----:B------:R-:W-:Y:S01]  /*1ed0*/  FADD.FTZ R62, -R53, R62 ;  /* 0x0000003e353e7221 */ /* 0x000fe20000010100 */
[----:B------:R-:W-:-:S02]  /*1ee0*/  HADD2.F32 R60, -RZ, R7.H0_H0 ;  /* 0x20000007ff3c7230 */ /* 0x000fc40000004100 */
[C---:B------:R-:W-:Y:S01]  /*1ef0*/  FADD.FTZ R47, -R53.reuse, R58 ;  /* 0x0000003a352f7221 */ /* 0x040fe20000010100 */
[----:B------:R-:W-:Y:S02]  /*1f00*/  HADD2.F32 R84, -RZ, R26.H0_H0 ;  /* 0x2000001aff547230 */ /* 0x000fe40000004100 */
[----:B------:R-:W-:Y:S01]  /*1f10*/  FADD.FTZ R59, -R53, R59 ;  /* 0x0000003b353b7221 */ /* 0x000fe20000010100 */
[----:B------:R-:W-:Y:S01]  /*1f20*/  FMUL.FTZ R57, R52, R87 ;  /* 0x0000005734397220 */ /* 0x000fe20000410000 */
[----:B------:R-:W-:Y:S01]  /*1f30*/  FFMA.FTZ R53, R40, R81, R85 ;  /* 0x0000005128357223 */ /* 0x000fe20000010055 */
[C---:B------:R-:W-:Y:S01]  /*1f40*/  FMUL.FTZ R58, R52.reuse, R41 ;  /* 0x00000029343a7220 */ /* 0x040fe20000410000 */
[----:B------:R-:W1:Y:S01]  /*1f50*/  LDC.64 R82, c[0x0][0x428] ;  /* 0x00010a00ff527b82 */ /* 0x000e620000000a00 */
[----:B------:R-:W-:Y:S01]  /*1f60*/  FMUL.FTZ R56, R52, R62 ;  /* 0x0000003e34387220 */ /* 0x000fe20000410000 */
[----:B------:R-:W-:Y:S01]  /*1f70*/  FFMA.FTZ R57, R57, R60, R84 ;  /* 0x0000003c39397223 */ /* 0x000fe20000010054 */
[----:B------:R-:W-:-:S02]  /*1f80*/  HADD2.F32 R60, -RZ, R8.H0_H0 ;  /* 0x20000008ff3c7230 */ /* 0x000fc40000004100 */
[C---:B------:R-:W-:Y:S01]  /*1f90*/  FMUL.FTZ R47, R52.reuse, R47 ;  /* 0x0000002f342f7220 */ /* 0x040fe20000410000 */
[----:B------:R-:W-:Y:S01]  /*1fa0*/  HADD2.F32 R62, -RZ, R27.H0_H0 ;  /* 0x2000001bff3e7230 */ /* 0x000fe20000004100 */
[----:B------:R-:W-:Y:S01]  /*1fb0*/  F2FP.F16.F32.PACK_AB R31, R31, R46 ;  /* 0x0000002e1f1f723e */ /* 0x000fe200000000ff */
[----:B0-----:R-:W-:Y:S01]  /*1fc0*/  @!P1 IMAD.WIDE R86, R9, 0x4, R44 ;  /* 0x0000000409569825 */ /* 0x001fe200078e022c */
[----:B------:R-:W0:Y:S03]  /*1fd0*/  @!P0 LDC.64 R40, c[0x0][0x3c8] ;  /* 0x0000f200ff288b82 */ /* 0x000e260000000a00 */
[----:B------:R-:W-:Y:S01]  /*1fe0*/  FMUL.FTZ R44, R52, R59 ;  /* 0x0000003b342c7220 */ /* 0x000fe20000410000 */
[----:B------:R-:W-:Y:S01]  /*1ff0*/  FFMA.FTZ R59, R47, R60, R62 ;  /* 0x0000003c2f3b7223 */ /* 0x000fe2000001003e */
[----:B------:R-:W-:Y:S01]  /*2000*/  HADD2.F32 R61, -RZ, R6.H0_H0 ;  /* 0x20000006ff3d7230 */ /* 0x000fe20000004100 */
[----:B------:R-:W-:Y:S01]  /*2010*/  F2FP.F16.F32.PACK_AB R30, R30, R33 ;  /* 0x000000211e1e723e */ /* 0x000fe200000000ff */
[----:B------:R-:W-:Y:S01]  /*2020*/  HADD2.F32 R73, -RZ, R25.H0_H0 ;  /* 0x20000019ff497230 */ /* 0x000fe20000004100 */
[----:B------:R-:W-:Y:S01]  /*2030*/  F2FP.F16.F32.PACK_AB R33, R38, R39 ;  /* 0x000000272621723e */ /* 0x000fe200000000ff */
[----:B------:R-:W-:Y:S01]  /*2040*/  HADD2.F32 R81, -RZ, R8.H1_H1 ;  /* 0x30000008ff517230 */ /* 0x000fe20000004100 */
[----:B------:R-:W2:Y:S01]  /*2050*/  LDC.64 R46, c[0x0][0x380] ;  /* 0x0000e000ff2e7b82 */ /* 0x000ea20000000a00 */
[----:B------:R-:W-:-:S02]  /*2060*/  HADD2.F32 R85, -RZ, R27.H1_H1 ;  /* 0x3000001bff557230 */ /* 0x000fc40000004100 */
[----:B------:R-:W-:Y:S01]  /*2070*/  FFMA.FTZ R56, R56, R61, R73 ;  /* 0x0000003d38387223 */ /* 0x000fe20000010049 */
[----:B------:R-:W-:Y:S01]  /*2080*/  HADD2.F32 R61, -RZ, R7.H1_H1 ;  /* 0x30000007ff3d7230 */ /* 0x000fe20000004100 */
[----:B------:R-:W-:Y:S01]  /*2090*/  F2FP.F16.F32.PACK_AB R39, R50, R51 ;  /* 0x000000333227723e */ /* 0x000fe200000000ff */
[----:B------:R-:W-:Y:S02]  /*20a0*/  HADD2.F32 R73, -RZ, R26.H1_H1 ;  /* 0x3000001aff497230 */ /* 0x000fe40000004100 */
[----:B------:R-:W-:Y:S01]  /*20b0*/  FFMA.FTZ R60, R44, R81, R85 ;  /* 0x000000512c3c7223 */ /* 0x000fe20000010055 */
[----:B------:R-:W-:Y:S01]  /*20c0*/  F2FP.F16.F32.PACK_AB R29, R29, R34 ;  /* 0x000000221d1d723e */ /* 0x000fe200000000ff */
[----:B-1----:R-:W-:Y:S01]  /*20d0*/  IMAD.WIDE.U32 R44, R71, 0x10, R82 ;  /* 0x00000010472c7825 */ /* 0x002fe200078e0052 */
[----:B------:R-:W-:-:S03]  /*20e0*/  F2FP.F16.F32.PACK_AB R28, R55, R28 ;  /* 0x0000001c371c723e */ /* 0x000fc600000000ff */
[----:B------:R-:W-:Y:S01]  /*20f0*/  FFMA.FTZ R58, R58, R61, R73 ;  /* 0x0000003d3a3a7223 */ /* 0x000fe20000010049 */
[----:B------:R-:W-:Y:S01]  /*2100*/  F2FP.F16.F32.PACK_AB R35, R35, R80 ;  /* 0x000000502323723e */ /* 0x000fe200000000ff */
[----:B------:R-:W-:Y:S01]  /*2110*/  IMAD.WIDE.U32 R72, R72, 0x10, R82 ;  /* 0x0000001048487825 */ /* 0x000fe200078e0052 */
[----:B------:R-:W-:Y:S01]  /*2120*/  F2FP.F16.F32.PACK_AB R34, R63, R42 ;  /* 0x0000002a3f22723e */ /* 0x000fe200000000ff */
[----:B------:R1:W-:Y:S01]  /*2130*/  @!P1 STG.E desc[UR6][R86.64], R76 ;  /* 0x0000004c56009986 */ /* 0x0003e2000c101906 */
[----:B------:R-:W-:Y:S01]  /*2140*/  F2FP.F16.F32.PACK_AB R32, R32, R37 ;  /* 0x000000252020723e */ /* 0x000fe200000000ff */
[----:B0-----:R-:W-:Y:S01]  /*2150*/  @!P0 IMAD.WIDE R50, R9, 0x4, R40 ;  /* 0x0000000409328825 */ /* 0x001fe200078e0228 */
        /* <DEDUP_REMOVED lines=12> */
[----:B--2---:R-:W-:-:S03]  /*2220*/  LEA R9, R46, R9, 0x2 ;  /* 0x000000092e097211 */ /* 0x004fc600078e10ff */
[----:B------:R1:W-:Y:S01]  /*2230*/  STG.E.128 desc[UR6][R84.64], R36 ;  /* 0x0000002454007986 */ /* 0x0003e2000c101d06 */
[----:B------:R-:W-:-:S03]  /*2240*/  ISETP.GE.AND P0, PT, R9, R47, PT ;  /* 0x0000002f0900720c */ /* 0x000fc60003f06270 */
[----:B------:R1:W-:Y:S10]  /*2250*/  STG.E.128 desc[UR6][R82.64], R40 ;  /* 0x0000002852007986 */ /* 0x0003f4000c101d06 */
[----:B------:R-:W-:Y:S05]  /*2260*/  @!P0 BRA `(.L_x_22140) ;  /* 0xffffffe000988947 */ /* 0x000fea000383ffff */
[----:B------:R-:W-:Y:S05]  /*2270*/  EXIT ;  /* 0x000000000000794d */ /* 0x000fea0003800000 */
.L_x_22130:
[----:B------:R-:W0:Y:S01]  /*2280*/  LDCU.64 UR4, c[0x0][0x3a0] ;  /* 0x00007400ff0477ac */ /* 0x000e220008000a00 */
[----:B------:R-:W1:Y:S01]  /*2290*/  LDCU UR8, c[0x0][0x388] ;  /* 0x00007100ff0877ac */ /* 0x000e620008000800 */
[----:B------:R-:W2:Y:S01]  /*22a0*/  LDCU.U8 UR9, c[0x0][0x410] ;  /* 0x00008200ff0977ac */ /* 0x000ea20008000000 */
[----:B------:R-:W3:Y:S01]  /*22b0*/  LDCU UR10, c[0x0][0x448] ;  /* 0x00008900ff0a77ac */ /* 0x000ee20008000800 */
[----:B0-----:R-:W-:-:S04]  /*22c0*/  UISETP.NE.U32.AND UP0, UPT, UR4, URZ, UPT ;  /* 0x000000ff0400728c */ /* 0x001fc8000bf05070 */
[----:B-123--:R-:W-:-:S11]  /*22d0*/  UISETP.NE.AND.EX UP0, UPT, UR5, URZ, UPT, UP0 ;  /* 0x000000ff0500728c */ /* 0x00efd6000bf05300 */
.L_x_22150:
        /* <DEDUP_REMOVED lines=11> */
[----:B------:R-:W-:Y:S06]  /*2390*/  BRA.U !UP0, `(.L_x_22141) ;  /* 0x0000000108547547 */ /* 0x000fec000b800000 */
        /* <DEDUP_REMOVED lines=21> */
.L_x_22141:
[--C-:B-----5:R-:W-:Y:S02]  /*24f0*/  HADD2.F32 R32, -RZ, R28.reuse.H0_H0 ;  /* 0x2000001cff207230 */ /* 0x120fe40000004100 */
[----:B------:R-:W-:Y:S02]  /*2500*/  HADD2.F32 R34, -RZ, R28.H1_H1 ;  /* 0x3000001cff227230 */ /* 0x000fe40000004100 */
[--C-:B------:R-:W-:Y:S02]  /*2510*/  HADD2.F32 R36, -RZ, R29.reuse.H0_H0 ;  /* 0x2000001dff247230 */ /* 0x100fe40000004100 */
[C---:B------:R-:W-:Y:S01]  /*2520*/  FMUL.FTZ R28, R73.reuse, R32 ;  /* 0x00000020491c7220 */ /* 0x040fe20000410000 */
[----:B------:R-:W-:Y:S02]  /*2530*/  HADD2.F32 R38, -RZ, R29.H1_H1 ;  /* 0x3000001dff267230 */ /* 0x000fe40000004100 */
[----:B------:R-:W-:Y:S01]  /*2540*/  FMUL.FTZ R29, R73, R34 ;  /* 0x00000022491d7220 */ /* 0x000fe20000410000 */
[----:B------:R-:W-:-:S02]  /*2550*/  HADD2.F32 R40, -RZ, R30.H0_H0 ;  /* 0x2000001eff287230 */ /* 0x000fc40000004100 */
[----:B------:R-:W-:Y:S02]  /*2560*/  HADD2.F32 R42, -RZ, R30.H1_H1 ;  /* 0x3000001eff2a7230 */ /* 0x000fe40000004100 */
[C---:B------:R-:W-:Y:S01]  /*2570*/  FMUL.FTZ R30, R73.reuse, R36 ;  /* 0x00000024491e7220 */ /* 0x040fe20000410000 */
[--C-:B------:R-:W-:Y:S02]  /*2580*/  HADD2.F32 R44, -RZ, R31.reuse.H0_H0 ;  /* 0x2000001fff2c7230 */ /* 0x100fe40000004100 */
[C---:B------:R-:W-:Y:S01]  /*2590*/  FMUL.FTZ R32, R73.reuse, R40 ;  /* 0x0000002849207220 */ /* 0x040fe20000410000 */
[----:B------:R-:W-:Y:S02]  /*25a0*/  HADD2.F32 R46, -RZ, R31.H1_H1 ;  /* 0x3000001fff2e7230 */ /* 0x000fe40000004100 */
[C---:B------:R-:W-:Y:S01]  /*25b0*/  FMUL.FTZ R31, R73.reuse, R38 ;  /* 0x00000026491f7220 */ /* 0x040fe20000410000 */
[C---:B------:R-:W-:Y:S01]  /*25c0*/  FMUL.FTZ R33, R73.reuse, R42 ;  /* 0x0000002a49217220 */ /* 0x040fe20000410000 */
[C---:B------:R-:W-:Y:S01]  /*25d0*/  FMUL.FTZ R34, R73.reuse, R44 ;  /* 0x0000002c49227220 */ /* 0x040fe20000410000 */
[----:B------:R-:W-:-:S07]  /*25e0*/  FMUL.FTZ R35, R73, R46 ;  /* 0x0000002e49237220 */ /* 0x000fce0000410000 */
.L_x_22142:
        /* <DEDUP_REMOVED lines=29> */
.L_x_22143:
[--C-:B0----5:R-:W-:Y:S02]  /*27c0*/  HADD2.F32 R40, -RZ, R36.reuse.H0_H0 ;  /* 0x20000024ff287230 */ /* 0x121fe40000004100 */
        /* <DEDUP_REMOVED lines=15> */
.L_x_22144:
        /* <DEDUP_REMOVED lines=28> */
.L_x_22145:
        /* <DEDUP_REMOVED lines=16> */
.L_x_22146:
        /* <DEDUP_REMOVED lines=28> */
.L_x_22147:
[--C-:B-----5:R-:W-:Y:S02]  /*2d40*/  HADD2.F32 R60, -RZ, R53.reuse.H1_H1 ;  /* 0x30000035ff3c7230 */ /* 0x120fe40000004100 */
[----:B------:R-:W-:Y:S02]  /*2d50*/  HADD2.F32 R56, -RZ, R52.H0_H0 ;  /* 0x20000034ff387230 */ /* 0x000fe40000004100 */
[----:B------:R-:W-:Y:S02]  /*2d60*/  HADD2.F32 R62, -RZ, R54.H0_H0 ;  /* 0x20000036ff3e7230 */ /* 0x000fe40000004100 */
[C---:B0-----:R-:W-:Y:S01]  /*2d70*/  FMUL.FTZ R59, R73.reuse, R60 ;  /* 0x0000003c493b7220 */ /* 0x041fe20000410000 */
        /* <DEDUP_REMOVED lines=10> */
[----:B------:R-:W-:-:S02]  /*2e20*/  FMUL.FTZ R62, R73, R78 ;  /* 0x0000004e493e7220 */ /* 0x000fc40000410000 */
[----:B------:R-:W-:-:S07]  /*2e30*/  FMUL.FTZ R63, R73, R80 ;  /* 0x00000050493f7220 */ /* 0x000fce0000410000 */
.L_x_22148:
        /* <DEDUP_REMOVED lines=124> */
.L_x_22174:
[----:B------:R-:W-:Y:S01]  /*3600*/  FMUL.FTZ R52, R76, R76 ;  /* 0x0000004c4c347220 */ /* 0x000fe20000410000 */
[----:B------:R-:W-:Y:S01]  /*3610*/  ISETP.NE.AND P0, PT, RZ, UR9, PT ;  /* 0x00000009ff007c0c */ /* 0x000fe2000bf05270 */
[----:B-1----:R-:W-:Y:S01]  /*3620*/  FADD.FTZ R54, R81, R73 ;  /* 0x0000004951367221 */ /* 0x002fe20000010000 */
[----:B------:R-:W-:Y:S02]  /*3630*/  HADD2.F32 R78, -RZ, R0.H1_H1 ;  /* 0x30000000ff4e7230 */ /* 0x000fe40000004100 */
[----:B------:R-:W-:Y:S01]  /*3640*/  FSEL R52, R52, RZ, P0 ;  /* 0x000000ff34347208 */ /* 0x000fe20000000000 */
[----:B------:R-:W-:Y:S01]  /*3650*/  FFMA.FTZ R77, R54, R77, UR10 ;  /* 0x0000000a364d7e23 */ /* 0x000fe2000801004d */
        /* <DEDUP_REMOVED lines=9> */
[C---:B------:R-:W-:Y:S01]  /*36f0*/  FADD.FTZ R79, -R53.reuse, R34 ;  /* 0x00000022354f7221 */ /* 0x040fe20000010100 */
[C---:B0-----:R-:W-:Y:S01]  /*3700*/  FADD.FTZ R81, -R53.reuse, R36 ;  /* 0x0000002435517221 */ /* 0x041fe20000010100 */
[----:B------:R-:W-:Y:S02]  /*3710*/  HADD2.F32 R30, -RZ, R69.H0_H0 ;  /* 0x20000045ff1e7230 */ /* 0x000fe40000004100 */
[----:B------:R-:W-:Y:S01]  /*3720*/  FADD.FTZ R31, -R53, R31 ;  /* 0x0000001f351f7221 */ /* 0x000fe20000010100 */
[----:B------:R-:W-:-:S02]  /*3730*/  HADD2.F32 R32, -RZ, R12.H0_H0 ;  /* 0x2000000cff207230 */ /* 0x000fc40000004100 */
[C---:B------:R-:W-:Y:S01]  /*3740*/  FADD.FTZ R33, -R53.reuse, R33 ;  /* 0x0000002135217221 */ /* 0x040fe20000010100 */
        /* <DEDUP_REMOVED lines=8> */
[----:B------:R-:W-:Y:S01]  /*37d0*/  FADD.FTZ R40, -R53, R59 ;  /* 0x0000003b35287221 */ /* 0x000fe20000010100 */
[----:B------:R-:W-:-:S02]  /*37e0*/  HADD2.F32 R59, -RZ, R68.H0_H0 ;  /* 0x20000044ff3b7230 */ /* 0x000fc40000004100 */
[----:B------:R-:W-:Y:S01]  /*37f0*/  FADD.FTZ R37, -R53, R37 ;  /* 0x0000002535257221 */ /* 0x000fe20000010100 */
[C---:B-1----:R-:W-:Y:S01]  /*3800*/  FMUL.FTZ R28, R52.reuse, R55 ;  /* 0x00000037341c7220 */ /* 0x042fe20000410000 */
[C---:B------:R-:W-:Y:S01]  /*3810*/  FMUL.FTZ R29, R52.reuse, R29 ;  /* 0x0000001d341d7220 */ /* 0x040fe20000410000 */
[--C-:B------:R-:W-:Y:S02]  /*3820*/  HADD2.F32 R38, -RZ, R13.reuse.H1_H1 ;  /* 0x3000000dff267230 */ /* 0x100fe40000004100 */
[----:B------:R-:W-:Y:S01]  /*3830*/  FMUL.FTZ R77, R52, R77 ;  /* 0x0000004d344d7220 */ /* 0x000fe20000410000 */
[----:B------:R-:W-:Y:S01]  /*3840*/  FFMA.FTZ R28, R30, R28, R32 ;  /* 0x0000001c1e1c7223 */ /* 0x000fe20000010020 */
[----:B------:R-:W-:Y:S01]  /*3850*/  FFMA.FTZ R55, R34, R29, R36 ;  /* 0x0000001d22377223 */ /* 0x000fe20000010024 */
[----:B------:R-:W-:Y:S02]  /*3860*/  HADD2.F32 R32, -RZ, R13.H0_H0 ;  /* 0x2000000dff207230 */ /* 0x000fe40000004100 */
[----:B------:R-:W-:Y:S01]  /*3870*/  FMUL.FTZ R34, R52, R73 ;  /* 0x0000004934227220 */ /* 0x000fe20000410000 */
[----:B------:R-:W-:-:S02]  /*3880*/  HADD2.F32 R36, -RZ, R68.H1_H1 ;  /* 0x30000044ff247230 */ /* 0x000fc40000004100 */
[C---:B------:R-:W-:Y:S01]  /*3890*/  FMUL.FTZ R29, R52.reuse, R31 ;  /* 0x0000001f341d7220 */ /* 0x040fe20000410000 */
[--C-:B------:R-:W-:Y:S02]  /*38a0*/  HADD2.F32 R42, -RZ, R67.reuse.H0_H0 ;  /* 0x20000043ff2a7230 */ /* 0x100fe40000004100 */
[----:B------:R-:W-:Y:S01]  /*38b0*/  FMUL.FTZ R30, R52, R33 ;  /* 0x00000021341e7220 */ /* 0x000fe20000410000 */
[--C-:B------:R-:W-:Y:S02]  /*38c0*/  HADD2.F32 R44, -RZ, R14.reuse.H0_H0 ;  /* 0x2000000eff2c7230 */ /* 0x100fe40000004100 */
[----:B------:R-:W-:Y:S01]  /*38d0*/  FADD.FTZ R35, -R53, R35 ;  /* 0x0000002335237221 */ /* 0x000fe20000010100 */
[----:B------:R-:W-:Y:S02]  /*38e0*/  HADD2.F32 R46, -RZ, R67.H1_H1 ;  /* 0x30000043ff2e7230 */ /* 0x000fe40000004100 */
[----:B------:R-:W-:Y:S01]  /*38f0*/  FFMA.FTZ R34, R59, R34, R32 ;  /* 0x000000223b227223 */ /* 0x000fe20000010020 */
[----:B------:R-:W-:-:S02]  /*3900*/  HADD2.F32 R48, -RZ, R14.H1_H1 ;  /* 0x3000000eff307230 */ /* 0x000fc40000004100 */
[----:B------:R-:W-:Y:S01]  /*3910*/  FFMA.FTZ R29, R36, R29, R38 ;  /* 0x0000001d241d7223 */ /* 0x000fe20000010026 */
[----:B------:R-:W-:Y:S01]  /*3920*/  FFMA.FTZ R33, R42, R77, R44 ;  /* 0x0000004d2a217223 */ /* 0x000fe2000001002c */
[----:B------:R-:W-:Y:S02]  /*3930*/  HADD2.F32 R59, -RZ, R66.H0_H0 ;  /* 0x20000042ff3b7230 */ /* 0x000fe40000004100 */
[----:B------:R-:W-:Y:S01]  /*3940*/  FMUL.FTZ R32, R52, R37 ;  /* 0x0000002534207220 */ /* 0x000fe20000410000 */
[----:B------:R-:W-:Y:S01]  /*3950*/  FFMA.FTZ R30, R46, R30, R48 ;  /* 0x0000001e2e1e7223 */ /* 0x000fe20000010030 */
[----:B------:R-:W-:Y:S02]  /*3960*/  HADD2.F32 R36, -RZ, R15.H0_H0 ;  /* 0x2000000fff247230 */ /* 0x000fe40000004100 */
[C---:B------:R-:W-:Y:S01]  /*3970*/  FMUL.FTZ R46, R52.reuse, R79 ;  /* 0x0000004f342e7220 */ /* 0x040fe20000410000 */
[----:B------:R-:W-:Y:S02]  /*3980*/  HADD2.F32 R44, -RZ, R65.H1_H1 ;  /* 0x30000041ff2c7230 */ /* 0x000fe40000004100 */
[----:B------:R-:W-:Y:S01]  /*3990*/  FMUL.FTZ R31, R52, R35 ;  /* 0x00000023341f7220 */ /* 0x000fe20000410000 */
[----:B------:R-:W-:-:S02]  /*39a0*/  HADD2.F32 R48, -RZ, R16.H1_H1 ;  /* 0x30000010ff307230 */ /* 0x000fc40000004100 */
[----:B------:R-:W-:Y:S01]  /*39b0*/  FMUL.FTZ R81, R52, R81 ;  /* 0x0000005134517220 */ /* 0x000fe20000410000 */
[----:B------:R-:W-:Y:S02]  /*39c0*/  HADD2.F32 R38, -RZ, R66.H1_H1 ;  /* 0x30000042ff267230 */ /* 0x000fe40000004100 */
[C---:B------:R-:W-:Y:S01]  /*39d0*/  FADD.FTZ R39, -R53.reuse, R39 ;  /* 0x0000002735277221 */ /* 0x040fe20000010100 */
[----:B------:R-:W-:Y:S02]  /*39e0*/  HADD2.F32 R73, -RZ, R15.H1_H1 ;  /* 0x3000000fff497230 */ /* 0x000fe40000004100 */
[----:B------:R-:W-:Y:S01]  /*39f0*/  FADD.FTZ R41, -R53, R41 ;  /* 0x0000002935297221 */ /* 0x000fe20000010100 */
[----:B------:R-:W-:Y:S02]  /*3a00*/  HADD2.F32 R42, -RZ, R65.H0_H0 ;  /* 0x20000041ff2a7230 */ /* 0x000fe40000004100 */
[----:B------:R-:W-:Y:S01]  /*3a10*/  FFMA.FTZ R46, R59, R46, R36 ;  /* 0x0000002e3b2e7223 */ /* 0x000fe20000010024 */
[----:B------:R-:W-:-:S02]  /*3a20*/  HADD2.F32 R77, -RZ, R16.H0_H0 ;  /* 0x20000010ff4d7230 */ /* 0x000fc40000004100 */
[----:B------:R-:W-:Y:S01]  /*3a30*/  FFMA.FTZ R32, R44, R32, R48 ;  /* 0x000000202c207223 */ /* 0x000fe20000010030 */
[----:B------:R-:W-:Y:S01]  /*3a40*/  FFMA.FTZ R31, R38, R31, R73 ;  /* 0x0000001f261f7223 */ /* 0x000fe20000010049 */
[----:B------:R-:W-:Y:S02]  /*3a50*/  HADD2.F32 R59, -RZ, R64.H1_H1 ;  /* 0x30000040ff3b7230 */ /* 0x000fe40000004100 */
[----:B------:R-:W-:Y:S01]  /*3a60*/  FMUL.FTZ R38, R52, R39 ;  /* 0x0000002734267220 */ /* 0x000fe20000410000 */
        /* <DEDUP_REMOVED lines=8> */
[C---:B------:R-:W-:Y:S01]  /*3af0*/  FADD.FTZ R43, -R53.reuse, R43 ;  /* 0x0000002b352b7221 */ /* 0x040fe20000010100 */
[----:B------:R-:W-:Y:S02]  /*3b00*/  HADD2.F32 R73, -RZ, R11.H0_H0 ;  /* 0x2000000bff497230 */ /* 0x000fe40000004100 */
[----:B------:R-:W-:Y:S01]  /*3b10*/  FADD.FTZ R45, -R53, R45 ;  /* 0x0000002d352d7221 */ /* 0x000fe20000010100 */
[----:B------:R-:W-:Y:S02]  /*3b20*/  HADD2.F32 R48, -RZ, R18.H0_H0 ;  /* 0x20000012ff307230 */ /* 0x000fe40000004100 */
[----:B------:R-:W-:Y:S01]  /*3b30*/  FFMA.FTZ R38, R59, R38, R44 ;  /* 0x000000263b267223 */ /* 0x000fe2000001002c */
[----:B------:R-:W-:Y:S01]  /*3b40*/  FFMA.FTZ R59, R54, R41, R77 ;  /* 0x00000029363b7223 */ /* 0x000fe2000001004d */
[----:B------:R-:W-:Y:S01]  /*3b50*/  FFMA.FTZ R39, R36, R83, R35 ;  /* 0x0000005324277223 */ /* 0x000fe20000010023 */
[----:B------:R-:W-:-:S02]  /*3b60*/  HADD2.F32 R41, -RZ, R10.H0_H0 ;  /* 0x2000000aff297230 */ /* 0x000fc40000004100 */
[----:B------:R-:W-:Y:S01]  /*3b70*/  FFMA.FTZ R42, R73, R42, R48 ;  /* 0x0000002a492a7223 */ /* 0x000fe20000010030 */
[----:B------:R-:W-:Y:S02]  /*3b80*/  HADD2.F32 R44, -RZ, R19.H0_H0 ;  /* 0x20000013ff2c7230 */ /* 0x000fe40000004100 */
[C---:B------:R-:W-:Y:S01]  /*3b90*/  FMUL.FTZ R80, R52.reuse, R87 ;  /* 0x0000005734507220 */ /* 0x040fe20000410000 */
[----:B------:R-:W-:Y:S02]  /*3ba0*/  HADD2.F32 R77, -RZ, R0.H0_H0 ;  /* 0x20000000ff4d7230 */ /* 0x000fe40000004100 */
[C---:B------:R-:W-:Y:S01]  /*3bb0*/  FMUL.FTZ R35, R52.reuse, R43 ;  /* 0x0000002b34237220 */ /* 0x040fe20000410000 */
[----:B------:R-:W-:Y:S02]  /*3bc0*/  HADD2.F32 R54, -RZ, R20.H0_H0 ;  /* 0x20000014ff367230 */ /* 0x000fe40000004100 */
[----:B------:R-:W-:Y:S01]  /*3bd0*/  FMUL.FTZ R36, R52, R89 ;  /* 0x0000005934247220 */ /* 0x000fe20000410000 */
[----:B------:R-:W-:-:S02]  /*3be0*/  HADD2.F32 R48, -RZ, R10.H1_H1 ;  /* 0x3000000aff307230 */ /* 0x000fc40000004100 */
[----:B------:R-:W-:Y:S01]  /*3bf0*/  FMUL.FTZ R43, R52, R45 ;  /* 0x0000002d342b7220 */ /* 0x000fe20000410000 */
[----:B------:R-:W-:Y:S02]  /*3c00*/  HADD2.F32 R73, -RZ, R19.H1_H1 ;  /* 0x30000013ff497230 */ /* 0x000fe40000004100 */
[C---:B------:R-:W-:Y:S01]  /*3c10*/  FADD.FTZ R47, -R53.reuse, R47 ;  /* 0x0000002f352f7221 */ /* 0x040fe20000010100 */
[----:B------:R-:W-:Y:S02]  /*3c20*/  HADD2.F32 R79, -RZ, R20.H1_H1 ;  /* 0x30000014ff4f7230 */ /* 0x000fe40000004100 */
[----:B------:R-:W-:Y:S01]  /*3c30*/  FADD.FTZ R49, -R53, R49 ;  /* 0x0000003135317221 */ /* 0x000fe20000010100 */
[----:B------:R-:W-:Y:S01]  /*3c40*/  FFMA.FTZ R80, R41, R80, R44 ;  /* 0x0000005029507223 */ /* 0x000fe2000001002c */
        /* <DEDUP_REMOVED lines=14> */
[C---:B------:R-:W-:Y:S01]  /*3d30*/  FADD.FTZ R51, -R53.reuse, R51 ;  /* 0x0000003335337221 */ /* 0x040fe20000010100 */
        /* <DEDUP_REMOVED lines=22> */
[C---:B------:R-:W-:Y:S01]  /*3ea0*/  FADD.FTZ R58, -R53.reuse, R58 ;  /* 0x0000003a353a7221 */ /* 0x040fe20000010100 */
[----:B------:R-:W-:Y:S02]  /*3eb0*/  HADD2.F32 R73, -RZ, R6.H1_H1 ;  /* 0x30000006ff497230 */ /* 0x000fe40000004100 */
[----:B------:R-:W-:Y:S01]  /*3ec0*/  FADD.FTZ R41, -R53, R62 ;  /* 0x0000003e35297221 */ /* 0x000fe20000010100 */
[----:B------:R-:W-:Y:S01]  /*3ed0*/  FFMA.FTZ R49, R86, R49, R81 ;  /* 0x0000003156317223 */ /* 0x000fe20000010051 */
[----:B------:R-:W-:-:S02]  /*3ee0*/  HADD2.F32 R86, -RZ, R25.H1_H1 ;  /* 0x30000019ff567230 */ /* 0x000fc40000004100 */
[C---:B------:R-:W-:Y:S01]  /*3ef0*/  FMUL.FTZ R40, R52.reuse, R40 ;  /* 0x0000002834287220 */ /* 0x040fe20000410000 */
[C---:B------:R-:W-:Y:S01]  /*3f00*/  FADD.FTZ R47, -R53.reuse, R60 ;  /* 0x0000003c352f7221 */ /* 0x040fe20000010100 */
[----:B------:R-:W-:Y:S02]  /*3f10*/  HADD2.F32 R57, -RZ, R6.H0_H0 ;  /* 0x20000006ff397230 */ /* 0x000fe40000004100 */
[C---:B------:R-:W-:Y:S01]  /*3f20*/  FADD.FTZ R61, -R53.reuse, R61 ;  /* 0x0000003d353d7221 */ /* 0x040fe20000010100 */
[----:B------:R-:W-:Y:S02]  /*3f30*/  HADD2.F32 R84, -RZ, R25.H0_H0 ;  /* 0x20000019ff547230 */ /* 0x000fe40000004100 */
[C---:B------:R-:W-:Y:S01]  /*3f40*/  FMUL.FTZ R56, R52.reuse, R58 ;  /* 0x0000003a34387220 */ /* 0x040fe20000410000 */
[--C-:B------:R-:W-:Y:S02]  /*3f50*/  HADD2.F32 R88, -RZ, R7.reuse.H0_H0 ;  /* 0x20000007ff587230 */ /* 0x100fe40000004100 */
[----:B------:R-:W-:Y:S01]  /*3f60*/  FADD.FTZ R63, -R53, R63 ;  /* 0x0000003f353f7221 */ /* 0x000fe20000010100 */
[----:B------:R-:W-:Y:S01]  /*3f70*/  HADD2.F32 R81, -RZ, R26.H0_H0 ;  /* 0x2000001aff517230 */ /* 0x000fe20000004100 */
[----:B------:R-:W0:Y:S01]  /*3f80*/  @!P1 LDC.64 R44, c[0x0][0x3c0] ;  /* 0x0000f000ff2c9b82 */ /* 0x000e220000000a00 */
[C---:B------:R-:W-:Y:S01]  /*3f90*/  FMUL.FTZ R47, R52.reuse, R47 ;  /* 0x0000002f342f7220 */ /* 0x040fe20000410000 */
[----:B------:R-:W-:Y:S01]  /*3fa0*/  FFMA.FTZ R53, R73, R40, R86 ;  /* 0x0000002849357223 */ /* 0x000fe20000010056 */
[----:B------:R-:W-:Y:S01]  /*3fb0*/  FMUL.FTZ R60, R52, R41 ;  /* 0x00000029343c7220 */ /* 0x000fe20000410000 */
[----:B------:R-:W-:Y:S01]  /*3fc0*/  FFMA.FTZ R56, R57, R56, R84 ;  /* 0x0000003839387223 */ /* 0x000fe20000010054 */
[----:B------:R-:W-:Y:S01]  /*3fd0*/  FFMA.FTZ R57, R88, R47, R81 ;  /* 0x0000002f58397223 */ /* 0x000fe20000010051 */
[----:B------:R-:W-:-:S02]  /*3fe0*/  HADD2.F32 R47, -RZ, R7.H1_H1 ;  /* 0x30000007ff2f7230 */ /* 0x000fc40000004100 */
[C---:B------:R-:W-:Y:S01]  /*3ff0*/  FMUL.FTZ R58, R52.reuse, R61 ;  /* 0x0000003d343a7220 */ /* 0x040fe20000410000 */
[----:B------:R-:W1:Y:S01]  /*4000*/  @!P1 LDC.64 R40, c[0x0][0x3c8] ;  /* 0x0000f200ff289b82 */ /* 0x000e620000000a00 */
[----:B------:R-:W-:Y:S01]  /*4010*/  HADD2.F32 R62, -RZ, R26.H1_H1 ;  /* 0x3000001aff3e7230 */ /* 0x000fe20000004100 */
[----:B------:R-:W-:Y:S01]  /*4020*/  F2FP.F16.F32.PACK_AB R31, R31, R46 ;  /* 0x0000002e1f1f723e */ /* 0x000fe200000000ff */
[--C-:B------:R-:W-:Y:S02]  /*4030*/  HADD2.F32 R73, -RZ, R8.reuse.H0_H0 ;  /* 0x20000008ff497230 */ /* 0x100fe40000004100 */
[----:B------:R-:W-:Y:S01]  /*4040*/  FMUL.FTZ R61, R52, R63 ;  /* 0x0000003f343d7220 */ /* 0x000fe20000410000 */
[--C-:B------:R-:W-:Y:S02]  /*4050*/  HADD2.F32 R86, -RZ, R27.reuse.H0_H0 ;  /* 0x2000001bff567230 */ /* 0x100fe40000004100 */
[----:B------:R-:W-:Y:S01]  /*4060*/  FFMA.FTZ R58, R47, R58, R62 ;  /* 0x0000003a2f3a7223 */ /* 0x000fe2000001003e */
[----:B------:R-:W-:Y:S01]  /*4070*/  HADD2.F32 R88, -RZ, R8.H1_H1 ;  /* 0x30000008ff587230 */ /* 0x000fe20000004100 */
[----:B------:R-:W2:Y:S01]  /*4080*/  LDC.64 R82, c[0x0][0x428] ;  /* 0x00010a00ff527b82 */ /* 0x000ea20000000a00 */
[----:B------:R-:W-:Y:S01]  /*4090*/  HADD2.F32 R81, -RZ, R27.H1_H1 ;  /* 0x3000001bff517230 */ /* 0x000fe20000004100 */
[----:B------:R-:W-:Y:S01]  /*40a0*/  F2FP.F16.F32.PACK_AB R30, R30, R33 ;  /* 0x000000211e1e723e */ /* 0x000fe200000000ff */
[----:B------:R-:W-:Y:S01]  /*40b0*/  FFMA.FTZ R60, R73, R60, R86 ;  /* 0x0000003c493c7223 */ /* 0x000fe20000010056 */
[----:B------:R-:W-:-:S02]  /*40c0*/  F2FP.F16.F32.PACK_AB R33, R38, R39 ;  /* 0x000000272621723e */ /* 0x000fc400000000ff */
[----:B------:R-:W-:Y:S01]  /*40d0*/  FFMA.FTZ R61, R88, R61, R81 ;  /* 0x0000003d583d7223 */ /* 0x000fe20000010051 */
[----:B------:R-:W-:Y:S01]  /*40e0*/  F2FP.F16.F32.PACK_AB R39, R50, R51 ;  /* 0x000000333227723e */ /* 0x000fe200000000ff */
[----:B------:R-:W3:Y:S01]  /*40f0*/  LDC.64 R46, c[0x0][0x380] ;  /* 0x0000e000ff2e7b82 */ /* 0x000ee20000000a00 */
[----:B0-----:R-:W-:Y:S01]  /*4100*/  @!P1 IMAD.WIDE R84, R9, 0x4, R44 ;  /* 0x0000000409549825 */ /* 0x001fe200078e022c */
[----:B------:R-:W-:Y:S02]  /*4110*/  F2FP.F16.F32.PACK_AB R29, R29, R34 ;  /* 0x000000221d1d723e */ /* 0x000fe400000000ff */
[----:B------:R-:W-:Y:S02]  /*4120*/  F2FP.F16.F32.PACK_AB R28, R55, R28 ;  /* 0x0000001c371c723e */ /* 0x000fe400000000ff */
[----:B------:R-:W-:Y:S01]  /*4130*/  F2FP.F16.F32.PACK_AB R35, R35, R80 ;  /* 0x000000502323723e */ /* 0x000fe200000000ff */
[----:B------:R0:W-:Y:S01]  /*4140*/  @!P1 STG.E desc[UR6][R84.64], R76 ;  /* 0x0000004c54009986 */ /* 0x0001e2000c101906 */
[----:B-1----:R-:W-:Y:S01]  /*4150*/  @!P1 IMAD.WIDE R50, R9, 0x4, R40 ;  /* 0x0000000409329825 */ /* 0x002fe200078e0228 */
[----:B------:R-:W-:-:S02]  /*4160*/  F2FP.F16.F32.PACK_AB R34, R59, R42 ;  /* 0x0000002a3b22723e */ /* 0x000fc400000000ff */
[----:B------:R-:W-:Y:S02]  /*4170*/  F2FP.F16.F32.PACK_AB R32, R32, R37 ;  /* 0x000000252020723e */ /* 0x000fe400000000ff */
[----:B------:R-:W-:Y:S01]  /*4180*/  F2FP.F16.F32.PACK_AB R38, R78, R79 ;  /* 0x0000004f4e26723e */ /* 0x000fe200000000ff */
[----:B------:R0:W-:Y:S01]  /*4190*/  @!P1 STG.E desc[UR6][R50.64], R52 ;  /* 0x0000003432009986 */ /* 0x0001e2000c101906 */
[----:B------:R-:W-:Y:S01]  /*41a0*/  F2FP.F16.F32.PACK_AB R37, R54, R77 ;  /* 0x0000004d3625723e */ /* 0x000fe200000000ff */
[--C-:B--2---:R-:W-:Y:S01]  /*41b0*/  IMAD.WIDE.U32 R44, R71, 0x10, R82.reuse ;  /* 0x00000010472c7825 */ /* 0x104fe200078e0052 */
        /* <DEDUP_REMOVED lines=8> */
[----:B------:R0:W-:Y:S01]  /*4240*/  STG.E.128 desc[UR6][R72.64], R32 ;  /* 0x0000002048007986 */ /* 0x0001e2000c101d06 */
[----:B---3--:R-:W-:Y:S01]  /*4250*/  LEA R9, R46, R9, 0x2 ;  /* 0x000000092e097211 */ /* 0x008fe200078e10ff */
[----:B------:R-:W-:-:S02]  /*4260*/  IMAD.WIDE.U32 R82, R75, 0x10, R82 ;  /* 0x000000104b527825 */ /* 0x000fc400078e0052 */
[----:B------:R0:W-:Y:S01]  /*4270*/  STG.E.128 desc[UR6][R62.64], R36 ;  /* 0x000000243e007986 */ /* 0x0001e2000c101d06 */
[----:B------:R-:W-:-:S03]  /*4280*/  ISETP.GE.AND P0, PT, R9, R47, PT ;  /* 0x0000002f0900720c */ /* 0x000fc60003f06270 */
[----:B------:R0:W-:Y:S10]  /*4290*/  STG.E.128 desc[UR6][R82.64], R40 ;  /* 0x0000002852007986 */ /* 0x0001f4000c101d06 */
[----:B------:R-:W-:Y:S05]  /*42a0*/  @!P0 BRA `(.L_x_22150) ;  /* 0xffffffe0000c8947 */ /* 0x000fea000383ffff */
[----:B------:R-:W-:Y:S05]  /*42b0*/  EXIT ;  /* 0x000000000000794d */ /* 0x000fea0003800000 */
.L_x_22139:
[----:B------:R-:W-:Y:S01]  /*42c0*/  HFMA2 R53, -RZ, RZ, 0, 5.9604644775390625e-08 ;  /* 0x00000001ff357431 */ /* 0x000fe200000001ff */
[----:B------:R-:W-:Y:S01]  /*42d0*/  BSSY B0, `(.L_x_22151) ;  /* 0x0000006000007945 */ /* 0x000fe20003800000 */
[----:B------:R-:W-:Y:S02]  /*42e0*/  MOV R52, 0x1f ;  /* 0x0000001f00347802 */ /* 0x000fe40000000f00 */
[----:B------:R-:W-:-:S07]  /*42f0*/  MOV R55, 0xffffffff ;  /* 0xffffffff00377802 */ /* 0x000fce0000000f00 */
[----:B------:R-:W-:Y:S05]  /*4300*/  WARPSYNC.COLLECTIVE R55, `(.L_x_22152) ;  /* 0x0000000037087348 */ /* 0x000fea0003c00000 */
[----:B------:R0:W1:Y:S02]  /*4310*/  SHFL.BFLY P0, R73, R54, R53, R52 ;  /* 0x0c00003536497389 */ /* 0x0000640000000034 */
[----:B01----:R-:W-:Y:S05]  /*4320*/  ENDCOLLECTIVE ;  /* 0x000000000000791b */ /* 0x003fea0003800000 */
.L_x_22152:
[----:B------:R-:W-:Y:S05]  /*4330*/  BSYNC B0 ;  /* 0x0000000000007941 */ /* 0x000fea0003800000 */
.L_x_22151:
        /* <DEDUP_REMOVED lines=8> */
.L_x_22153:
[----:B------:R-:W-:Y:S02]  /*43c0*/  HFMA2 R53, -RZ, RZ, 0, 2.384185791015625e-07 ;  /* 0x00000004ff357431 */ /* 0x000fe400000001ff */
[----:B------:R-:W-:-:S05]  /*43d0*/  FADD.FTZ R78, R54, R73 ;  /* 0x00000049364e7221 */ /* 0x000fca0000010000 */
[----:B------:R-:W-:-:S07]  /*43e0*/  MOV R54, R78 ;  /* 0x0000004e00367202 */ /* 0x000fce0000000f00 */
[----:B------:R-:W-:Y:S05]  /*43f0*/  WARPSYNC.COLLECTIVE R55, `(.L_x_22154) ;  /* 0x0000000037087348 */ /* 0x000fea0003c00000 */
[----:B------:R0:W1:Y:S02]  /*4400*/  SHFL.BFLY P0, R73, R54, R53, R52 ;  /* 0x0c00003536497389 */ /* 0x0000640000000034 */
[----:B01----:R-:W-:Y:S05]  /*4410*/  ENDCOLLECTIVE ;  /* 0x000000000000791b */ /* 0x003fea0003800000 */
.L_x_22154:
[----:B------:R-:W-:Y:S02]  /*4420*/  HFMA2 R53, -RZ, RZ, 0, 4.76837158203125e-07 ;  /* 0x00000008ff357431 */ /* 0x000fe400000001ff */
[----:B------:R-:W-:-:S05]  /*4430*/  FADD.FTZ R79, R78, R73 ;  /* 0x000000494e4f7221 */ /* 0x000fca0000010000 */
[----:B------:R-:W-:-:S07]  /*4440*/  MOV R54, R79 ;  /* 0x0000004f00367202 */ /* 0x000fce0000000f00 */
[----:B------:R-:W-:Y:S05]  /*4450*/  WARPSYNC.COLLECTIVE R55, `(.L_x_22155) ;  /* 0x0000000037087348 */ /* 0x000fea0003c00000 */
[----:B------:R0:W1:Y:S02]  /*4460*/  SHFL.BFLY P0, R73, R54, R53, R52 ;  /* 0x0c00003536497389 */ /* 0x0000640000000034 */
[----:B01----:R-:W-:Y:S05]  /*4470*/  ENDCOLLECTIVE ;  /* 0x000000000000791b */ /* 0x003fea0003800000 */
.L_x_22155:
[----:B------:R-:W-:Y:S02]  /*4480*/  HFMA2 R53, -RZ, RZ, 0, 9.5367431640625e-07 ;  /* 0x00000010ff357431 */ /* 0x000fe400000001ff */
[----:B------:R-:W-:-:S05]  /*4490*/  FADD.FTZ R80, R79, R73 ;  /* 0x000000494f507221 */ /* 0x000fca0000010000 */
[----:B------:R-:W-:-:S07]  /*44a0*/  MOV R54, R80 ;  /* 0x0000005000367202 */ /* 0x000fce0000000f00 */
[----:B------:R-:W-:Y:S05]  /*44b0*/  WARPSYNC.COLLECTIVE R55, `(.L_x_22156) ;  /* 0x0000000037087348 */ /* 0x000fea0003c00000 */
[----:B------:R0:W1:Y:S02]  /*44c0*/  SHFL.BFLY P0, R73, R54, R53, R52 ;  /* 0x0c00003536497389 */ /* 0x0000640000000034 */
[----:B01----:R-:W-:Y:S05]  /*44d0*/  ENDCOLLECTIVE ;  /* 0x000000000000791b */ /* 0x003fea0003800000 */
.L_x_22156:
        /* <DEDUP_REMOVED lines=71> */
.L_x_22157:
[----:B------:R-:W-:Y:S02]  /*4950*/  HFMA2 R53, -RZ, RZ, 0, 1.1920928955078125e-07 ;  /* 0x00000002ff357431 */ /* 0x000fe400000001ff */
[----:B------:R-:W-:-:S05]  /*4960*/  FADD.FTZ R78, R54, R73 ;  /* 0x00000049364e7221 */ /* 0x000fca0000010000 */
[----:B------:R-:W-:-:S07]  /*4970*/  MOV R54, R78 ;  /* 0x0000004e00367202 */ /* 0x000fce0000000f00 */
[----:B------:R-:W-:Y:S05]  /*4980*/  WARPSYNC.COLLECTIVE R55, `(.L_x_22158) ;  /* 0x0000000037087348 */ /* 0x000fea0003c00000 */
[----:B------:R0:W1:Y:S02]  /*4990*/  SHFL.BFLY P0, R73, R54, R53, R52 ;  /* 0x0c00003536497389 */ /* 0x0000640000000034 */
[----:B01----:R-:W-:Y:S05]  /*49a0*/  ENDCOLLECTIVE ;  /* 0x000000000000791b */ /* 0x003fea0003800000 */
.L_x_22158:
[----:B------:R-:W-:Y:S02]  /*49b0*/  HFMA2 R53, -RZ, RZ, 0, 2.384185791015625e-07 ;  /* 0x00000004ff357431 */ /* 0x000fe400000001ff */
[----:B------:R-:W-:-:S05]  /*49c0*/  FADD.FTZ R79, R78, R73 ;  /* 0x000000494e4f7221 */ /* 0x000fca0000010000 */
[----:B------:R-:W-:-:S07]  /*49d0*/  MOV R54, R79 ;  /* 0x0000004f00367202 */ /* 0x000fce0000000f00 */
[----:B------:R-:W-:Y:S05]  /*49e0*/  WARPSYNC.COLLECTIVE R55, `(.L_x_22159) ;  /* 0x0000000037087348 */ /* 0x000fea0003c00000 */
[----:B------:R0:W1:Y:S02]  /*49f0*/  SHFL.BFLY P0, R73, R54, R53, R52 ;  /* 0x0c00003536497389 */ /* 0x0000640000000034 */
[----:B01----:R-:W-:Y:S05]  /*4a00*/  ENDCOLLECTIVE ;  /* 0x000000000000791b */ /* 0x003fea0003800000 */
.L_x_22159:
[----:B------:R-:W-:Y:S02]  /*4a10*/  HFMA2 R53, -RZ, RZ, 0, 4.76837158203125e-07 ;  /* 0x00000008ff357431 */ /* 0x000fe400000001ff */
[----:B------:R-:W-:-:S05]  /*4a20*/  FADD.FTZ R80, R79, R73 ;  /* 0x000000494f507221 */ /* 0x000fca0000010000 */
[----:B------:R-:W-:-:S07]  /*4a30*/  MOV R54, R80 ;  /* 0x0000005000367202 */ /* 0x000fce0000000f00 */
[----:B------:R-:W-:Y:S05]  /*4a40*/  WARPSYNC.COLLECTIVE R55, `(.L_x_22160) ;  /* 0x0000000037087348 */ /* 0x000fea0003c00000 */
[----:B------:R0:W1:Y:S02]  /*4a50*/  SHFL.BFLY P0, R73, R54, R53, R52 ;  /* 0x0c00003536497389 */ /* 0x0000640000000034 */
[----:B01----:R-:W-:Y:S05]  /*4a60*/  ENDCOLLECTIVE ;  /* 0x000000000000791b */ /* 0x003fea0003800000 */
.L_x_22160:
[----:B------:R-:W-:Y:S02]  /*4a70*/  HFMA2 R53, -RZ, RZ, 0, 9.5367431640625e-07 ;  /* 0x00000010ff357431 */ /* 0x000fe400000001ff */
[----:B------:R-:W-:-:S05]  /*4a80*/  FADD.FTZ R81, R80, R73 ;  /* 0x0000004950517221 */ /* 0x000fca0000010000 */
[----:B------:R-:W-:-:S07]  /*4a90*/  MOV R54, R81 ;  /* 0x0000005100367202 */ /* 0x000fce0000000f00 */
[----:B------:R-:W-:Y:S05]  /*4aa0*/  WARPSYNC.COLLECTIVE R55, `(.L_x_22161) ;  /* 0x0000000037087348 */ /* 0x000fea0003c00000 */
[----:B------:R0:W1:Y:S02]  /*4ab0*/  SHFL.BFLY P0, R73, R54, R53, R52 ;  /* 0x0c00003536497389 */ /* 0x0000640000000034 */
[----:B01----:R-:W-:Y:S05]  /*4ac0*/  ENDCOLLECTIVE ;  /* 0x000000000000791b */ /* 0x003fea0003800000 */
.L_x_22161:
[----:B------:R-:W-:Y:S05]  /*4ad0*/  BRA `(.L_x_22162) ;  /* 0xffffffc800b07947 */ /* 0x000fea000383ffff */
.L_x_22149:
[----:B------:R-:W-:Y:S01]  /*4ae0*/  HFMA2 R52, -RZ, RZ, 0, 1.847743988037109375e-06 ;  /* 0x0000001fff347431 */ /* 0x000fe200000001ff */
[----:B------:R-:W-:Y:S01]  /*4af0*/  BSSY B0, `(.L_x_22163) ;  /* 0x0000006000007945 */ /* 0x000fe20003800000 */
[----:B------:R-:W-:Y:S02]  /*4b00*/  MOV R53, 0x1 ;  /* 0x0000000100357802 */ /* 0x000fe40000000f00 */
[----:B------:R-:W-:-:S07]  /*4b10*/  MOV R55, 0xffffffff ;  /* 0xffffffff00377802 */ /* 0x000fce0000000f00 */
[----:B------:R-:W-:Y:S05]  /*4b20*/  WARPSYNC.COLLECTIVE R55, `(.L_x_22164) ;  /* 0x0000000037087348 */ /* 0x000fea0003c00000 */
[----:B------:R0:W1:Y:S02]  /*4b30*/  SHFL.BFLY P0, R73, R54, R53, R52 ;  /* 0x0c00003536497389 */ /* 0x0000640000000034 */
[----:B01----:R-:W-:Y:S05]  /*4b40*/  ENDCOLLECTIVE ;  /* 0x000000000000791b */ /* 0x003fea0003800000 */
.L_x_22164:
[----:B------:R-:W-:Y:S05]  /*4b50*/  BSYNC B0 ;  /* 0x0000000000007941 */ /* 0x000fea0003800000 */
.L_x_22163:
        /* <DEDUP_REMOVED lines=8> */
.L_x_22165:
[----:B------:R-:W-:Y:S02]  /*4be0*/  HFMA2 R53, -RZ, RZ, 0, 2.384185791015625e-07 ;  /* 0x00000004ff357431 */ /* 0x000fe400000001ff */
[----:B------:R-:W-:-:S05]  /*4bf0*/  FADD.FTZ R78, R54, R73 ;  /* 0x00000049364e7221 */ /* 0x000fca0000010000 */
[----:B------:R-:W-:-:S07]  /*4c00*/  MOV R54, R78 ;  /* 0x0000004e00367202 */ /* 0x000fce0000000f00 */
[----:B------:R-:W-:Y:S05]  /*4c10*/  WARPSYNC.COLLECTIVE R55, `(.L_x_22166) ;  /* 0x0000000037087348 */ /* 0x000fea0003c00000 */
[----:B------:R0:W1:Y:S02]  /*4c20*/  SHFL.BFLY P0, R73, R54, R53, R52 ;  /* 0x0c00003536497389 */ /* 0x0000640000000034 */
[----:B01----:R-:W-:Y:S05]  /*4c30*/  ENDCOLLECTIVE ;  /* 0x000000000000791b */ /* 0x003fea0003800000 */
.L_x_22166:
[----:B------:R-:W-:Y:S02]  /*4c40*/  HFMA2 R53, -RZ, RZ, 0, 4.76837158203125e-07 ;  /* 0x00000008ff357431 */ /* 0x000fe400000001ff */
[----:B------:R-:W-:-:S05]  /*4c50*/  FADD.FTZ R79, R78, R73 ;  /* 0x000000494e4f7221 */ /* 0x000fca0000010000 */
[----:B------:R-:W-:-:S07]  /*4c60*/  MOV R54, R79 ;  /* 0x0000004f00367202 */ /* 0x000fce0000000f00 */
[----:B------:R-:W-:Y:S05]  /*4c70*/  WARPSYNC.COLLECTIVE R55, `(.L_x_22167) ;  /* 0x0000000037087348 */ /* 0x000fea0003c00000 */
[----:B------:R0:W1:Y:S02]  /*4c80*/  SHFL.BFLY P0, R73, R54, R53, R52 ;  /* 0x0c00003536497389 */ /* 0x0000640000000034 */
[----:B01----:R-:W-:Y:S05]  /*4c90*/  ENDCOLLECTIVE ;  /* 0x000000000000791b */ /* 0x003fea0003800000 */
.L_x_22167:
[----:B------:R-:W-:Y:S02]  /*4ca0*/  HFMA2 R53, -RZ, RZ, 0, 9.5367431640625e-07 ;  /* 0x00000010ff357431 */ /* 0x000fe400000001ff */
[----:B------:R-:W-:-:S05]  /*4cb0*/  FADD.FTZ R80, R79, R73 ;  /* 0x000000494f507221 */ /* 0x000fca0000010000 */
[----:B------:R-:W-:-:S07]  /*4cc0*/  MOV R54, R80 ;  /* 0x0000005000367202 */ /* 0x000fce0000000f00 */
[----:B------:R-:W-:Y:S05]  /*4cd0*/  WARPSYNC.COLLECTIVE R55, `(.L_x_22168) ;  /* 0x0000000037087348 */ /* 0x000fea0003c00000 */
[----:B------:R0:W1:Y:S02]  /*4ce0*/  SHFL.BFLY P0, R73, R54, R53, R52 ;  /* 0x0c00003536497389 */ /* 0x0000640000000034 */
[----:B01----:R-:W-:Y:S05]  /*4cf0*/  ENDCOLLECTIVE ;  /* 0x000000000000791b */ /* 0x003fea0003800000 */
.L_x_22168:
        /* <DEDUP_REMOVED lines=71> */
.L_x_22169:
[----:B------:R-:W-:Y:S02]  /*5170*/  HFMA2 R53, -RZ, RZ, 0, 1.1920928955078125e-07 ;  /* 0x00000002ff357431 */ /* 0x000fe400000001ff */
[----:B------:R-:W-:-:S05]  /*5180*/  FADD.FTZ R78, R54, R73 ;  /* 0x00000049364e7221 */ /* 0x000fca0000010000 */
[----:B------:R-:W-:-:S07]  /*5190*/  MOV R54, R78 ;  /* 0x0000004e00367202 */ /* 0x000fce0000000f00 */
[----:B------:R-:W-:Y:S05]  /*51a0*/  WARPSYNC.COLLECTIVE R55, `(.L_x_22170) ;  /* 0x0000000037087348 */ /* 0x000fea0003c00000 */
[----:B------:R0:W1:Y:S02]  /*51b0*/  SHFL.BFLY P0, R73, R54, R53, R52 ;  /* 0x0c00003536497389 */ /* 0x0000640000000034 */
[----:B01----:R-:W-:Y:S05]  /*51c0*/  ENDCOLLECTIVE ;  /* 0x000000000000791b */ /* 0x003fea0003800000 */
.L_x_22170:
[----:B------:R-:W-:Y:S02]  /*51d0*/  HFMA2 R53, -RZ, RZ, 0, 2.384185791015625e-07 ;  /* 0x00000004ff357431 */ /* 0x000fe400000001ff */
[----:B------:R-:W-:-:S05]  /*51e0*/  FADD.FTZ R79, R78, R73 ;  /* 0x000000494e4f7221 */ /* 0x000fca0000010000 */
[----:B------:R-:W-:-:S07]  /*51f0*/  MOV R54, R79 ;  /* 0x0000004f00367202 */ /* 0x000fce0000000f00 */
[----:B------:R-:W-:Y:S05]  /*5200*/  WARPSYNC.COLLECTIVE R55, `(.L_x_22171) ;  /* 0x0000000037087348 */ /* 0x000fea0003c00000 */
[----:B------:R0:W1:Y:S02]  /*5210*/  SHFL.BFLY P0, R73, R54, R53, R52 ;  /* 0x0c00003536497389 */ /* 0x0000640000000034 */
[----:B01----:R-:W-:Y:S05]  /*5220*/  ENDCOLLECTIVE ;  /* 0x000000000000791b */ /* 0x003fea0003800000 */
.L_x_22171:
[----:B------:R-:W-:Y:S02]  /*5230*/  HFMA2 R53, -RZ, RZ, 0, 4.76837158203125e-07 ;  /* 0x00000008ff357431 */ /* 0x000fe400000001ff */
[----:B------:R-:W-:-:S05]  /*5240*/  FADD.FTZ R80, R79, R73 ;  /* 0x000000494f507221 */ /* 0x000fca0000010000 */
[----:B------:R-:W-:-:S07]  /*5250*/  MOV R54, R80 ;  /* 0x0000005000367202 */ /* 0x000fce0000000f00 */
[----:B------:R-:W-:Y:S05]  /*5260*/  WARPSYNC.COLLECTIVE R55, `(.L_x_22172) ;  /* 0x0000000037087348 */ /* 0x000fea0003c00000 */
[----:B------:R0:W1:Y:S02]  /*5270*/  SHFL.BFLY P0, R73, R54, R53, R52 ;  /* 0x0c00003536497389 */ /* 0x0000640000000034 */
[----:B01----:R-:W-:Y:S05]  /*5280*/  ENDCOLLECTIVE ;  /* 0x000000000000791b */ /* 0x003fea0003800000 */
.L_x_22172:
[----:B------:R-:W-:Y:S02]  /*5290*/  HFMA2 R53, -RZ, RZ, 0, 9.5367431640625e-07 ;  /* 0x00000010ff357431 */ /* 0x000fe400000001ff */
[----:B------:R-:W-:-:S05]  /*52a0*/  FADD.FTZ R81, R80, R73 ;  /* 0x0000004950517221 */ /* 0x000fca0000010000 */
[----:B------:R-:W-:-:S07]  /*52b0*/  MOV R54, R81 ;  /* 0x0000005100367202 */ /* 0x000fce0000000f00 */
[----:B------:R-:W-:Y:S05]  /*52c0*/  WARPSYNC.COLLECTIVE R55, `(.L_x_22173) ;  /* 0x0000000037087348 */ /* 0x000fea0003c00000 */
[----:B------:R0:W1:Y:S02]  /*52d0*/  SHFL.BFLY P0, R73, R54, R53, R52 ;  /* 0x0c00003536497389 */ /* 0x0000640000000034 */
[----:B01----:R-:W-:Y:S05]  /*52e0*/  ENDCOLLECTIVE ;  /* 0x000000000000791b */ /* 0x003fea0003800000 */
.L_x_22173:
[----:B------:R-:W-:Y:S05]  /*52f0*/  BRA `(.L_x_22174) ;  /* 0xffffffe000c07947 */ /* 0x000fea000383ffff */
.L_x_22175:
        /* <DEDUP_REMOVED lines=16> */
.L_x_37325:


//--------------------- .text._ZN10layer_norm13ln_fwd_kernelINS_13Kernel_traitsI6__halfS2_fS2_fjLj1024ELj1ELj4ELj1ELj16ENS_18Kernel_traits_baseILj1024ES2_S2_fS2_fjLj128EEEEELb0ELb0ELb1ELb0EEEvNS_9FwdParamsE --------------------------
	.section	.text._ZN10layer_norm13ln_fwd_kernelINS_13Kernel_traitsI6__halfS2_fS2_fjLj1024ELj1ELj4ELj1ELj16ENS_18Kernel_traits_baseILj1024ES2_S2_fS2_fjLj128EEEEELb0ELb0ELb1ELb0EEEvNS_9FwdParamsE,"ax",@progbits
	.align	128
        .global         _ZN10layer_norm13ln_fwd_kernelINS_13Kernel_traitsI6__halfS2_fS2_fjLj1024ELj1ELj4ELj1ELj16ENS_18Kernel_traits_baseILj1024ES2_S2_fS2_fjLj128EEEEELb0ELb0ELb1ELb0EEEvNS_9FwdParamsE
        .type           _ZN10layer_norm13ln_fwd_kernelINS_13Kernel_traitsI6__halfS2_fS2_fjLj1024ELj1ELj4ELj1ELj16ENS_18Kernel_traits_baseILj1024ES2_S2_fS2_fjLj128EEEEELb0ELb0ELb1ELb0EEEvNS_9FwdParamsE,@function
        .size           _ZN10layer_norm13ln_fwd_kernelINS_13Kernel_traitsI6__halfS2_fS2_fjLj1024ELj1ELj4ELj1ELj16ENS_18Kernel_traits_baseILj1024ES2_S2_fS2_fjLj128EEEEELb0ELb0ELb1ELb0EEEvNS_9FwdParamsE,(.L_x_37326 - _ZN10layer_norm13ln_fwd_kernelINS_13Kernel_traitsI6__halfS2_fS2_fjLj1024ELj1ELj4ELj1ELj16ENS_18Kernel_traits_baseILj1024ES2_S2_fS2_fjLj128EEEEELb0ELb0ELb1ELb0EEEvNS_9FwdParamsE)
        .other          _ZN10layer_norm13ln_fwd_kernelINS_13Kernel_traitsI6__halfS2_fS2_fjLj1024ELj1ELj4ELj1ELj16ENS_18Kernel_traits_baseILj1024ES2_S2_fS2_fjLj128EEEEELb0ELb0ELb1ELb0EEEvNS_9FwdParamsE,@"STO_CUDA_ENTRY STV_DEFAULT"
_ZN10layer_norm13ln_fwd_kernelINS_13Kernel_traitsI6__halfS2_fS2_fjLj1024ELj1ELj4ELj1ELj16ENS_18Kernel_traits_baseILj1024ES2_S2_fS2_fjLj128EEEEELb0ELb0ELb1ELb0EEEvNS_9FwdParamsE:
.text._ZN10layer_norm13ln_fwd_kernelINS_13Kernel_traitsI6__halfS2_fS2_fjLj1024ELj1ELj4ELj1ELj16ENS_18Kernel_traits_baseILj1024ES2_S2_fS2_fjLj128EEEEELb0ELb0ELb1ELb0EEEvNS_9FwdParamsE:
        /* <DEDUP_REMOVED lines=52> */
.L_x_22177:
        /* <DEDUP_REMOVED lines=31> */
.L_x_22178:
[----:B------:R-:W-:Y:S05]  /*0530*/  BSYNC.RECONVERGENT B0 ;  /* 0x0000000000007941 */ /* 0x000fea0003800200 */
.L_x_22176:
[----:B------:R-:W0:Y:S02]  /*0540*/  LDCU UR4, c[0x0][0x384] ;  /* 0x00007080ff0477ac */ /* 0x000e240008000800 */
[----:B0-----:R-:W-:-:S13]  /*0550*/  ISETP.GE.AND P0, PT, R0, UR4, PT ;  /* 0x0000000400007c0c */ /* 0x001fda000bf06270 */
[----:B------:R-:W-:Y:S05]  /*0560*/  @P0 EXIT ;  /* 0x000000000000094d */ /* 0x000fea0003800000 */
[----:B------:R-:W0:Y:S01]  /*0570*/  LDCU.U8 UR4, c[0x0][0x410] ;  /* 0x00008200ff0477ac */ /* 0x000e220008000000 */
[----:B------:R-:W1:Y:S01]  /*0580*/  LDCU UR5, c[0x0][0x448] ;  /* 0x00008900ff0577ac */ /* 0x000e620008000800 */
[----:B------:R-:W2:Y:S01]  /*0590*/  LDCU.64 UR8, c[0x0][0x3a0] ;  /* 0x00007400ff0877ac */ /* 0x000ea20008000a00 */
[----:B0-----:R-:W-:-:S11]  /*05a0*/  UISETP.NE.AND UP1, UPT, UR4, URZ, UPT ;  /* 0x000000ff0400728c */ /* 0x001fd6000bf25270 */
.L_x_22212:
[----:B-123--:R-:W0:Y:S08]  /*05b0*/  LDC.64 R76, c[0x0][0x3f0] ;  /* 0x0000fc00ff4c7b82 */ /* 0x00ee300000000a00 */
[----:B------:R-:W3:Y:S08]  /*05c0*/  LDC.64 R78, c[0x0][0x3f8] ;  /* 0x0000fe00ff4e7b82 */ /* 0x000ef00000000a00 */
[----:B------:R-:W4:Y:S01]  /*05d0*/  LDC R5, c[0x0][0x388] ;  /* 0x0000e200ff057b82 */ /* 0x000f220000000800 */
[----:B0-----:R-:W-:-:S05]  /*05e0*/  IMAD.WIDE R76, R0, 0x4, R76 ;  /* 0x00000004004c7825 */ /* 0x001fca00078e024c */
[----:B------:R0:W2:Y:S01]  /*05f0*/  LDG.E R2, desc[UR6][R76.64] ;  /* 0x000000064c027981 */ /* 0x0000a2000c1e1900 */
[----:B---3--:R-:W-:-:S05]  /*0600*/  IMAD.WIDE R78, R0, 0x4, R78 ;  /* 0x00000004004e7825 */ /* 0x008fca00078e024e */
[----:B-----5:R3:W5:Y:S01]  /*0610*/  LDG.E R3, desc[UR6][R78.64] ;  /* 0x000000064e037981 */ /* 0x020762000c1e1900 */
[----:B------:R-:W-:Y:S01]  /*0620*/  ISETP.GE.U32.AND P0, PT, R6, 0x20, PT ;  /* 0x000000200600780c */ /* 0x000fe20003f06070 */
[----:B------:R-:W-:Y:S01]  /*0630*/  BSSY.RECONVERGENT B0, `(.L_x_22179) ;  /* 0x0000056000007945 */ /* 0x000fe20003800200 */
[----:B0-----:R-:W-:Y:S01]  /*0640*/  HFMA2 R76, -RZ, RZ, 0, 0 ;  /* 0x00000000ff4c7431 */ /* 0x001fe200000001ff */
[----:B--2---:R-:W-:-:S13]  /*0650*/  ISETP.GE.AND P2, PT, R2, 0x1, PT ;  /* 0x000000010200780c */ /* 0x004fda0003f46270 */
[----:B------:R-:W-:-:S05]  /*0660*/  @P2 IADD3 R4, PT, PT, R2, -0x1, RZ ;  /* 0xffffffff02042810 */ /* 0x000fca0007ffe0ff */
[-C--:B----4-:R-:W-:Y:S02]  /*0670*/  @P2 IMAD R80, R4, R5.reuse, RZ ;  /* 0x0000000504502224 */ /* 0x090fe400078e02ff */
[----:B------:R-:W-:-:S03]  /*0680*/  IMAD R4, R0, R5, RZ ;  /* 0x0000000500047224 */ /* 0x000fc600078e02ff */
[----:B------:R-:W-:Y:S02]  /*0690*/  @P2 SHF.R.S32.HI R83, RZ, 0x1f, R80 ;  /* 0x0000001fff532819 */ /* 0x000fe40000011450 */
[----:B------:R-:W-:Y:S02]  /*06a0*/  SHF.R.S32.HI R81, RZ, 0x1f, R4 ;  /* 0x0000001fff517819 */ /* 0x000fe40000011404 */
[----:B------:R-:W-:Y:S02]  /*06b0*/  @P2 LEA.HI R80, R83, R80, RZ, 0x3 ;  /* 0x0000005053502211 */ /* 0x000fe400078f18ff */
[----:B------:R-:W-:Y:S02]  /*06c0*/  LEA.HI R4, R81, R4, RZ, 0x3 ;  /* 0x0000000451047211 */ /* 0x000fe400078f18ff */
[-C--:B------:R-:W-:Y:S02]  /*06d0*/  @P2 LEA.HI.SX32 R76, R80, R7.reuse, 0x1d ;  /* 0x00000007504c2211 */ /* 0x080fe400078feaff */
[----:B------:R-:W-:Y:S01]  /*06e0*/  LEA.HI.SX32 R4, R4, R7, 0x1d ;  /* 0x0000000704047211 */ /* 0x000fe200078feaff */
[----:B---3--:R-:W-:Y:S06]  /*06f0*/  @!P0 BRA `(.L_x_22180) ;  /* 0x0000000400248947 */ /* 0x008fec0003800000 */
[----:B------:R-:W-:Y:S04]  /*0700*/  BSSY.RECONVERGENT B1, `(.L_x_22181) ;  /* 0x0000005000017945 */ /* 0x000fe80003800200 */
[----:B------:R-:W-:Y:S05]  /*0710*/  @!P2 BRA `(.L_x_22182) ;  /* 0x00000000000ca947 */ /* 0x000fea0003800000 */
[----:B------:R-:W0:Y:S02]  /*0720*/  LDC.64 R44, c[0x0][0x390] ;  /* 0x0000e400ff2c7b82 */ /* 0x000e240000000a00 */
[----:B0-----:R-:W-:-:S06]  /*0730*/  IMAD.WIDE.U32 R44, R76, 0x10, R44 ;  /* 0x000000104c2c7825 */ /* 0x001fcc00078e002c */
[----:B------:R-:W5:Y:S02]  /*0740*/  LDG.E.128 R44, desc[UR6][R44.64] ;  /* 0x000000062c2c7981 */ /* 0x000f64000c1e1d00 */
.L_x_22182:
[----:B-1----:R-:W-:Y:S05]  /*0750*/  BSYNC.RECONVERGENT B1 ;  /* 0x0000000000017941 */ /* 0x002fea0003800200 */
.L_x_22181:
        /* <DEDUP_REMOVED lines=9> */
[----:B-----5:R-:W-:Y:S02]  /*07f0*/  @P1 HADD2.F32 R77, -RZ, R44.H0_H0 ;  /* 0x2000002cff4d1230 */ /* 0x020fe40000004100 */
[----:B0-----:R-:W-:-:S05]  /*0800*/  @P1 HADD2.F32 R78, -RZ, R45.H1_H1 ;  /* 0x3000002dff4e1230 */ /* 0x001fca0000004100 */
[----:B------:R-:W0:Y:S08]  /*0810*/  @P1 LDC R81, c[0x0][0x40c] ;  /* 0x00010300ff511b82 */ /* 0x000e300000000800 */
[----:B------:R-:W1:Y:S08]  /*0820*/  @P1 LDC R82, c[0x0][0x40c] ;  /* 0x00010300ff521b82 */ /* 0x000e700000000800 */
[----:B------:R-:W4:Y:S08]  /*0830*/  @P1 LDC R83, c[0x0][0x40c] ;  /* 0x00010300ff531b82 */ /* 0x000f300000000800 */
[----:B------:R-:W3:Y:S08]  /*0840*/  @P1 LDC R79, c[0x0][0x40c] ;  /* 0x00010300ff4f1b82 */ /* 0x000ef00000000800 */
[----:B------:R-:W3:Y:S01]  /*0850*/  @P1 LDC R84, c[0x0][0x40c] ;  /* 0x00010300ff541b82 */ /* 0x000ee20000000800 */
[----:B--2---:R-:W-:Y:S01]  /*0860*/  @P1 FFMA.FTZ R8, R77, R80, R8 ;  /* 0x000000504d081223 */ /* 0x004fe20000010008 */
[----:B------:R-:W-:-:S02]  /*0870*/  @P1 HADD2.F32 R80, -RZ, R44.H1_H1 ;  /* 0x3000002cff501230 */ /* 0x000fc40000004100 */
[----:B----4-:R-:W-:Y:S01]  /*0880*/  @P1 FFMA.FTZ R11, R78, R83, R11 ;  /* 0x000000534e0b1223 */ /* 0x010fe2000001000b */
[----:B------:R-:W-:Y:S02]  /*0890*/  @P1 HADD2.F32 R77, -RZ, R45.H0_H0 ;  /* 0x2000002dff4d1230 */ /* 0x000fe40000004100 */
[--C-:B------:R-:W-:Y:S02]  /*08a0*/  @P1 HADD2.F32 R78, -RZ, R46.reuse.H1_H1 ;  /* 0x3000002eff4e1230 */ /* 0x100fe40000004100 */
[----:B0-----:R-:W-:Y:S02]  /*08b0*/  @P1 FFMA.FTZ R9, R80, R81, R9 ;  /* 0x0000005150091223 */ /* 0x001fe40000010009 */
[----:B------:R-:W0:Y:S01]  /*08c0*/  @P1 LDC R80, c[0x0][0x40c] ;  /* 0x00010300ff501b82 */ /* 0x000e220000000800 */
[----:B-1----:R-:W-:Y:S01]  /*08d0*/  @P1 FFMA.FTZ R10, R77, R82, R10 ;  /* 0x000000524d0a1223 */ /* 0x002fe2000001000a */
[----:B------:R-:W-:Y:S02]  /*08e0*/  @P1 HADD2.F32 R77, -RZ, R46.H0_H0 ;  /* 0x2000002eff4d1230 */ /* 0x000fe40000004100 */
[----:B---3--:R-:W-:Y:S01]  /*08f0*/  @P1 FFMA.FTZ R73, R78, R84, R73 ;  /* 0x000000544e491223 */ /* 0x008fe20000010049 */
[----:B------:R-:W-:-:S02]  /*0900*/  @P1 HADD2.F32 R78, -RZ, R47.H1_H1 ;  /* 0x3000002fff4e1230 */ /* 0x000fc40000004100 */
[----:B------:R-:W-:Y:S01]  /*0910*/  @P1 FFMA.FTZ R72, R77, R79, R72 ;  /* 0x0000004f4d481223 */ /* 0x000fe20000010048 */
[----:B------:R-:W1:Y:S01]  /*0920*/  @P1 LDC R81, c[0x0][0x40c] ;  /* 0x00010300ff511b82 */ /* 0x000e620000000800 */
[----:B------:R-:W-:-:S05]  /*0930*/  @P1 HADD2.F32 R77, -RZ, R47.H0_H0 ;  /* 0x2000002fff4d1230 */ /* 0x000fca0000004100 */
[----:B0-----:R-:W-:Y:S01]  /*0940*/  @P1 FFMA.FTZ R74, R77, R80, R74 ;  /* 0x000000504d4a1223 */ /* 0x001fe2000001004a */
[----:B-1----:R-:W-:Y:S01]  /*0950*/  @P1 FFMA.FTZ R75, R78, R81, R75 ;  /* 0x000000514e4b1223 */ /* 0x002fe2000001004b */
[----:B------:R-:W-:Y:S06]  /*0960*/  BRA `(.L_x_22184) ;  /* 0x0000000000707947 */ /* 0x000fec0003800000 */
.L_x_22183:
[----:B------:R-:W0:Y:S01]  /*0970*/  @P2 LDC R78, c[0x0][0x40c] ;  /* 0x00010300ff4e2b82 */ /* 0x000e220000000800 */
[--C-:B-----5:R-:W-:Y:S01]  /*0980*/  @P2 HADD2.F32 R77, -RZ, R45.reuse.H0_H0 ;  /* 0x2000002dff4d2230 */ /* 0x120fe20000004100 */
[----:B------:R-:W-:Y:S01]  /*0990*/  CS2R R10, SRZ ;  /* 0x00000000000a7805 */ /* 0x000fe2000001ff00 */
[----:B------:R-:W-:Y:S01]  /*09a0*/  @P2 HADD2.F32 R79, -RZ, R45.H1_H1 ;  /* 0x3000002dff4f2230 */ /* 0x000fe20000004100 */
[----:B------:R-:W-:Y:S01]  /*09b0*/  CS2R R8, SRZ ;  /* 0x0000000000087805 */ /* 0x000fe2000001ff00 */
[--C-:B------:R-:W-:Y:S02]  /*09c0*/  @P2 HADD2.F32 R72, -RZ, R44.reuse.H0_H0 ;  /* 0x2000002cff482230 */ /* 0x100fe40000004100 */
[----:B------:R-:W-:Y:S01]  /*09d0*/  @P2 HADD2.F32 R74, -RZ, R44.H1_H1 ;  /* 0x3000002cff4a2230 */ /* 0x000fe20000004100 */
        /* <DEDUP_REMOVED lines=12> */
[----:B------:R-:W-:-:S06]  /*0aa0*/  CS2R R72, SRZ ;  /* 0x0000000000487805 */ /* 0x000fcc000001ff00 */
[----:B------:R-:W2:Y:S01]  /*0ab0*/  @P2 LDC R84, c[0x0][0x40c] ;  /* 0x00010300ff542b82 */ /* 0x000ea20000000800 */
[----:B---3--:R-:W-:Y:S01]  /*0ac0*/  @P2 FMUL.FTZ R9, R74, R75 ;  /* 0x0000004b4a092220 */ /* 0x008fe20000410000 */
[----:B------:R-:W-:-:S06]  /*0ad0*/  CS2R R74, SRZ ;  /* 0x00000000004a7805 */ /* 0x000fcc000001ff00 */
[----:B------:R-:W3:Y:S01]  /*0ae0*/  @P2 LDC R83, c[0x0][0x40c] ;  /* 0x00010300ff532b82 */ /* 0x000ee20000000800 */
[----:B0-----:R-:W-:Y:S01]  /*0af0*/  @P2 FMUL.FTZ R72, R77, R82 ;  /* 0x000000524d482220 */ /* 0x001fe20000410000 */
[----:B-1----:R-:W-:Y:S01]  /*0b00*/  @P2 FMUL.FTZ R73, R78, R81 ;  /* 0x000000514e492220 */ /* 0x002fe20000410000 */
[----:B--2---:R-:W-:Y:S01]  /*0b10*/  @P2 FMUL.FTZ R74, R79, R84 ;  /* 0x000000544f4a2220 */ /* 0x004fe20000410000 */
[----:B---3--:R-:W-:-:S07]  /*0b20*/  @P2 FMUL.FTZ R75, R80, R83 ;  /* 0x00000053504b2220 */ /* 0x008fce0000410000 */
.L_x_22184:
[----:B------:R-:W0:Y:S01]  /*0b30*/  LDC.64 R78, c[0x0][0x3a8] ;  /* 0x0000ea00ff4e7b82 */ /* 0x000e220000000a00 */
[----:B------:R-:W-:Y:S01]  /*0b40*/  IADD3 R76, PT, PT, R76, 0x20, RZ ;  /* 0x000000204c4c7810 */ /* 0x000fe20007ffe0ff */
[C---:B0-----:R-:W-:Y:S01]  /*0b50*/  IMAD.WIDE.U32 R78, R4.reuse, 0x20, R78 ;  /* 0x00000020044e7825 */ /* 0x041fe200078e004e */
[----:B------:R-:W-:-:S04]  /*0b60*/  IADD3 R4, PT, PT, R4, 0x20, RZ ;  /* 0x0000002004047810 */ /* 0x000fc80007ffe0ff */
[----:B------:R0:W-:Y:S04]  /*0b70*/  STG.E.128 desc[UR6][R78.64], R8 ;  /* 0x000000084e007986 */ /* 0x0001e8000c101d06 */
[----:B------:R0:W-:Y:S02]  /*0b80*/  STG.E.128 desc[UR6][R78.64+0x10], R72 ;  /* 0x000010484e007986 */ /* 0x0001e4000c101d06 */
.L_x_22180:
[----:B-1----:R-:W-:Y:S05]  /*0b90*/  BSYNC.RECONVERGENT B0 ;  /* 0x0000000000007941 */ /* 0x002fea0003800200 */
.L_x_22179:
        /* <DEDUP_REMOVED lines=9> */
.L_x_22188:
[----:B------:R-:W-:Y:S05]  /*0c30*/  BSYNC.RECONVERGENT B1 ;  /* 0x0000000000017941 */ /* 0x000fea0003800200 */
.L_x_22187:
        /* <DEDUP_REMOVED lines=33> */
.L_x_22189:
[----:B0-----:R-:W0:Y:S01]  /*0e50*/  @P2 LDC R78, c[0x0][0x40c] ;  /* 0x00010300ff4e2b82 */ /* 0x001e220000000800 */
        /* <DEDUP_REMOVED lines=27> */
.L_x_22190:
[----:B------:R-:W0:Y:S01]  /*1010*/  LDC.64 R78, c[0x0][0x3a8] ;  /* 0x0000ea00ff4e7b82 */ /* 0x000e220000000a00 */
[----:B------:R-:W-:Y:S01]  /*1020*/  IADD3 R76, PT, PT, R76, 0x20, RZ ;  /* 0x000000204c4c7810 */ /* 0x000fe20007ffe0ff */
[C---:B0-----:R-:W-:Y:S01]  /*1030*/  IMAD.WIDE.U32 R78, R4.reuse, 0x20, R78 ;  /* 0x00000020044e7825 */ /* 0x041fe200078e004e */
[----:B------:R-:W-:-:S04]  /*1040*/  IADD3 R4, PT, PT, R4, 0x20, RZ ;  /* 0x0000002004047810 */ /* 0x000fc80007ffe0ff */
[----:B------:R1:W-:Y:S04]  /*1050*/  STG.E.128 desc[UR6][R78.64], R48 ;  /* 0x000000304e007986 */ /* 0x0003e8000c101d06 */
[----:B------:R1:W-:Y:S02]  /*1060*/  STG.E.128 desc[UR6][R78.64+0x10], R52 ;  /* 0x000010344e007986 */ /* 0x0003e4000c101d06 */
.L_x_22186:
[----:B------:R-:W-:Y:S05]  /*1070*/  BSYNC.RECONVERGENT B0 ;  /* 0x0000000000007941 */ /* 0x000fea0003800200 */
.L_x_22185:
        /* <DEDUP_REMOVED lines=9> */
.L_x_22194:
[----:B------:R-:W-:Y:S05]  /*1110*/  BSYNC.RECONVERGENT B1 ;  /* 0x0000000000017941 */ /* 0x000fea0003800200 */
.L_x_22193:
        /* <DEDUP_REMOVED lines=33> */
.L_x_22195:
[----:B01----:R-:W0:Y:S01]  /*1330*/  @P2 LDC R78, c[0x0][0x40c] ;  /* 0x00010300ff4e2b82 */ /* 0x003e220000000800 */
        /* <DEDUP_REMOVED lines=27> */
.L_x_22196:
[----:B------:R-:W0:Y:S01]  /*14f0*/  LDC.64 R78, c[0x0][0x3a8] ;  /* 0x0000ea00ff4e7b82 */ /* 0x000e220000000a00 */
[----:B------:R-:W-:Y:S01]  /*1500*/  IADD3 R76, PT, PT, R76, 0x20, RZ ;  /* 0x000000204c4c7810 */ /* 0x000fe20007ffe0ff */
[C---:B0-----:R-:W-:Y:S01]  /*1510*/  IMAD.WIDE.U32 R78, R4.reuse, 0x20, R78 ;  /* 0x00000020044e7825 */ /* 0x041fe200078e004e */
[----:B------:R-:W-:-:S04]  /*1520*/  IADD3 R4, PT, PT, R4, 0x20, RZ ;  /* 0x0000002004047810 */ /* 0x000fc80007ffe0ff */
[----:B------:R2:W-:Y:S04]  /*1530*/  STG.E.128 desc[UR6][R78.64], R56 ;  /* 0x000000384e007986 */ /* 0x0005e8000c101d06 */
[----:B------:R2:W-:Y:S02]  /*1540*/  STG.E.128 desc[UR6][R78.64+0x10], R60 ;  /* 0x0000103c4e007986 */ /* 0x0005e4000c101d06 */
.L_x_22192:
[----:B------:R-:W-:Y:S05]  /*1550*/  BSYNC.RECONVERGENT B0 ;  /* 0x0000000000007941 */ /* 0x000fea0003800200 */
.L_x_22191:
        /* <DEDUP_REMOVED lines=8> */
.L_x_22200:
[----:B------:R-:W-:Y:S05]  /*15e0*/  BSYNC.RECONVERGENT B1 ;  /* 0x0000000000017941 */ /* 0x000fea0003800200 */
.L_x_22199:
        /* <DEDUP_REMOVED lines=8> */
[----:B------:R-:W3:Y:S01]  /*1670*/  @P2 LDC R2, c[0x0][0x40c] ;  /* 0x00010300ff022b82 */ /* 0x000ee20000000800 */
[--C-:B012--5:R-:W-:Y:S02]  /*1680*/  @P2 HADD2.F32 R79, -RZ, R44.reuse.H0_H0 ;  /* 0x2000002cff4f2230 */ /* 0x127fe40000004100 */
[----:B------:R-:W-:Y:S02]  /*1690*/  @P2 HADD2.F32 R78, -RZ, R44.H1_H1 ;  /* 0x3000002cff4e2230 */ /* 0x000fe40000004100 */
[----:B----4-:R-:W-:-:S03]  /*16a0*/  @P2 HADD2.F32 R77, -RZ, R45.H0_H0 ;  /* 0x2000002dff4d2230 */ /* 0x010fc60000004100 */
[----:B------:R-:W0:Y:S08]  /*16b0*/  @P2 LDC R80, c[0x0][0x40c] ;  /* 0x00010300ff502b82 */ /* 0x000e300000000800 */
[----:B------:R-:W1:Y:S08]  /*16c0*/  @P2 LDC R81, c[0x0][0x40c] ;  /* 0x00010300ff512b82 */ /* 0x000e700000000800 */
[----:B------:R-:W2:Y:S08]  /*16d0*/  @P2 LDC R82, c[0x0][0x40c] ;  /* 0x00010300ff522b82 */ /* 0x000eb00000000800 */
[----:B------:R-:W4:Y:S08]  /*16e0*/  @P2 LDC R83, c[0x0][0x40c] ;  /* 0x00010300ff532b82 */ /* 0x000f300000000800 */
[----:B------:R-:W4:Y:S01]  /*16f0*/  @P2 LDC R76, c[0x0][0x40c] ;  /* 0x00010300ff4c2b82 */ /* 0x000f220000000800 */
[----:B---3--:R-:W-:Y:S01]  /*1700*/  @P2 FFMA.FTZ R64, R79, R2, R64 ;  /* 0x000000024f402223 */ /* 0x008fe20000010040 */
[----:B0-----:R-:W-:-:S06]  /*1710*/  @P2 FFMA.FTZ R65, R78, R80, R65 ;  /* 0x000000504e412223 */ /* 0x001fcc0000010041 */
[----:B------:R-:W0:Y:S01]  /*1720*/  @P2 LDC R79, c[0x0][0x40c] ;  /* 0x00010300ff4f2b82 */ /* 0x000e220000000800 */
[----:B-1----:R-:W-:Y:S01]  /*1730*/  @P2 FFMA.FTZ R66, R77, R81, R66 ;  /* 0x000000514d422223 */ /* 0x002fe20000010042 */
[----:B------:R-:W-:Y:S02]  /*1740*/  @P2 HADD2.F32 R2, -RZ, R45.H1_H1 ;  /* 0x3000002dff022230 */ /* 0x000fe40000004100 */
[--C-:B------:R-:W-:Y:S02]  /*1750*/  @P2 HADD2.F32 R77, -RZ, R46.reuse.H0_H0 ;  /* 0x2000002eff4d2230 */ /* 0x100fe40000004100 */
[----:B------:R-:W-:Y:S02]  /*1760*/  @P2 HADD2.F32 R80, -RZ, R47.H1_H1 ;  /* 0x3000002fff502230 */ /* 0x000fe40000004100 */
[----:B--2---:R-:W-:Y:S01]  /*1770*/  @P2 FFMA.FTZ R67, R2, R82, R67 ;  /* 0x0000005202432223 */ /* 0x004fe20000010043 */
[----:B------:R-:W1:Y:S01]  /*1780*/  @P2 LDC R78, c[0x0][0x40c] ;  /* 0x00010300ff4e2b82 */ /* 0x000e620000000800 */
[----:B----4-:R-:W-:Y:S01]  /*1790*/  @P2 FFMA.FTZ R68, R77, R83, R68 ;  /* 0x000000534d442223 */ /* 0x010fe20000010044 */
[----:B------:R-:W-:-:S02]  /*17a0*/  @P2 HADD2.F32 R2, -RZ, R46.H1_H1 ;  /* 0x3000002eff022230 */ /* 0x000fc40000004100 */
[----:B------:R-:W-:-:S03]  /*17b0*/  @P2 HADD2.F32 R77, -RZ, R47.H0_H0 ;  /* 0x2000002fff4d2230 */ /* 0x000fc60000004100 */
[----:B------:R-:W-:Y:S01]  /*17c0*/  @P2 FFMA.FTZ R69, R2, R76, R69 ;  /* 0x0000004c02452223 */ /* 0x000fe20000010045 */
[----:B0-----:R-:W-:Y:S01]  /*17d0*/  @P2 FFMA.FTZ R71, R80, R79, R71 ;  /* 0x0000004f50472223 */ /* 0x001fe20000010047 */
[----:B-1----:R-:W-:Y:S01]  /*17e0*/  @P2 FFMA.FTZ R70, R77, R78, R70 ;  /* 0x0000004e4d462223 */ /* 0x002fe20000010046 */
[----:B------:R-:W-:Y:S06]  /*17f0*/  BRA `(.L_x_22202) ;  /* 0x0000000000747947 */ /* 0x000fec0003800000 */
.L_x_22201:
[----:B------:R-:W3:Y:S01]  /*1800*/  @P2 LDC R67, c[0x0][0x40c] ;  /* 0x00010300ff432b82 */ /* 0x000ee20000000800 */
[--C-:B-----5:R-:W-:Y:S01]  /*1810*/  @P2 HADD2.F32 R2, -RZ, R44.reuse.H0_H0 ;  /* 0x2000002cff022230 */ /* 0x120fe20000004100 */
[----:B------:R-:W-:Y:S01]  /*1820*/  CS2R R64, SRZ ;  /* 0x0000000000407805 */ /* 0x000fe2000001ff00 */
[----:B------:R-:W-:Y:S01]  /*1830*/  @P2 HADD2.F32 R68, -RZ, R44.H1_H1 ;  /* 0x3000002cff442230 */ /* 0x000fe20000004100 */
[----:B------:R-:W-:Y:S01]  /*1840*/  MOV R66, RZ ;  /* 0x000000ff00427202 */ /* 0x000fe20000000f00 */
[----:B------:R-:W-:Y:S02]  /*1850*/  @P2 HADD2.F32 R70, -RZ, R45.H0_H0 ;  /* 0x2000002dff462230 */ /* 0x000fe40000004100 */
[--C-:B------:R-:W-:Y:S01]  /*1860*/  @P2 HADD2.F32 R76, -RZ, R46.reuse.H0_H0 ;  /* 0x2000002eff4c2230 */ /* 0x100fe20000004100 */
[----:B------:R-:W4:Y:S01]  /*1870*/  @P2 LDC R69, c[0x0][0x40c] ;  /* 0x00010300ff452b82 */ /* 0x000f220000000800 */
[----:B012---:R-:W-:Y:S02]  /*1880*/  @P2 HADD2.F32 R78, -RZ, R46.H1_H1 ;  /* 0x3000002eff4e2230 */ /* 0x007fe40000004100 */
[----:B------:R-:W-:-:S02]  /*1890*/  @P2 HADD2.F32 R80, -RZ, R47.H0_H0 ;  /* 0x2000002fff502230 */ /* 0x000fc40000004100 */
[----:B------:R-:W-:-:S03]  /*18a0*/  @P2 HADD2.F32 R82, -RZ, R47.H1_H1 ;  /* 0x3000002fff522230 */ /* 0x000fc60000004100 */
[----:B------:R-:W0:Y:S08]  /*18b0*/  @P2 LDC R71, c[0x0][0x40c] ;  /* 0x00010300ff472b82 */ /* 0x000e300000000800 */
[----:B------:R-:W1:Y:S01]  /*18c0*/  @P2 LDC R77, c[0x0][0x40c] ;  /* 0x00010300ff4d2b82 */ /* 0x000e620000000800 */
[----:B---3--:R-:W-:Y:S01]  /*18d0*/  @P2 FMUL.FTZ R64, R2, R67 ;  /* 0x0000004302402220 */ /* 0x008fe20000410000 */
[----:B------:R-:W-:-:S02]  /*18e0*/  @P2 HADD2.F32 R2, -RZ, R45.H1_H1 ;  /* 0x3000002dff022230 */ /* 0x000fc40000004100 */
[----:B------:R-:W-:-:S04]  /*18f0*/  HFMA2 R67, -RZ, RZ, 0, 0 ;  /* 0x00000000ff437431 */ /* 0x000fc800000001ff */
[----:B------:R-:W2:Y:S01]  /*1900*/  @P2 LDC R79, c[0x0][0x40c] ;  /* 0x00010300ff4f2b82 */ /* 0x000ea20000000800 */
[----:B----4-:R-:W-:Y:S01]  /*1910*/  @P2 FMUL.FTZ R65, R68, R69 ;  /* 0x0000004544412220 */ /* 0x010fe20000410000 */
[----:B------:R-:W-:-:S06]  /*1920*/  CS2R R68, SRZ ;  /* 0x0000000000447805 */ /* 0x000fcc000001ff00 */
[----:B------:R-:W3:Y:S01]  /*1930*/  @P2 LDC R81, c[0x0][0x40c] ;  /* 0x00010300ff512b82 */ /* 0x000ee20000000800 */
[----:B0-----:R-:W-:Y:S01]  /*1940*/  @P2 FMUL.FTZ R66, R70, R71 ;  /* 0x0000004746422220 */ /* 0x001fe20000410000 */
[----:B------:R-:W-:-:S06]  /*1950*/  CS2R R70, SRZ ;  /* 0x0000000000467805 */ /* 0x000fcc000001ff00 */
[----:B------:R-:W0:Y:S01]  /*1960*/  @P2 LDC R83, c[0x0][0x40c] ;  /* 0x00010300ff532b82 */ /* 0x000e220000000800 */
[----:B-1----:R-:W-:-:S07]  /*1970*/  @P2 FMUL.FTZ R67, R2, R77 ;  /* 0x0000004d02432220 */ /* 0x002fce0000410000 */
[----:B------:R-:W1:Y:S01]  /*1980*/  @P2 LDC R85, c[0x0][0x40c] ;  /* 0x00010300ff552b82 */ /* 0x000e620000000800 */
[----:B--2---:R-:W-:Y:S01]  /*1990*/  @P2 FMUL.FTZ R68, R76, R79 ;  /* 0x0000004f4c442220 */ /* 0x004fe20000410000 */
[----:B---3--:R-:W-:Y:S01]  /*19a0*/  @P2 FMUL.FTZ R69, R78, R81 ;  /* 0x000000514e452220 */ /* 0x008fe20000410000 */
[----:B0-----:R-:W-:Y:S01]  /*19b0*/  @P2 FMUL.FTZ R70, R80, R83 ;  /* 0x0000005350462220 */ /* 0x001fe20000410000 */
[----:B-1----:R-:W-:-:S07]  /*19c0*/  @P2 FMUL.FTZ R71, R82, R85 ;  /* 0x0000005552472220 */ /* 0x002fce0000410000 */
.L_x_22202:
[----:B------:R-:W0:Y:S02]  /*19d0*/  LDC.64 R76, c[0x0][0x3a8] ;  /* 0x0000ea00ff4c7b82 */ /* 0x000e240000000a00 */
[----:B0-----:R-:W-:-:S05]  /*19e0*/  IMAD.WIDE.U32 R76, R4, 0x20, R76 ;  /* 0x00000020044c7825 */ /* 0x001fca00078e004c */
[----:B------:R3:W-:Y:S04]  /*19f0*/  STG.E.128 desc[UR6][R76.64], R64 ;  /* 0x000000404c007986 */ /* 0x0007e8000c101d06 */
[----:B------:R3:W-:Y:S02]  /*1a00*/  STG.E.128 desc[UR6][R76.64+0x10], R68 ;  /* 0x000010444c007986 */ /* 0x0007e4000c101d06 */
.L_x_22198:
[----:B------:R-:W-:Y:S05]  /*1a10*/  BSYNC.RECONVERGENT B0 ;  /* 0x0000000000007941 */ /* 0x000fea0003800200 */
.L_x_22197:
        /* <DEDUP_REMOVED lines=125> */
.L_x_22224:
        /* <DEDUP_REMOVED lines=26> */
[----:B------:R-:W-:Y:S02]  /*2390*/  HADD2.F32 R76, -RZ, R12.H0_H0 ;  /* 0x2000000cff4c7230 */ /* 0x000fe40000004100 */
[--C-:B------:R-:W-:Y:S01]  /*23a0*/  FADD.FTZ R77, R10, -R3.reuse ;  /* 0x800000030a4d7221 */ /* 0x100fe20000010000 */
[----:B------:R-:W-:Y:S02]  /*23b0*/  HADD2.F32 R78, -RZ, R16.H0_H0 ;  /* 0x20000010ff4e7230 */ /* 0x000fe40000004100 */
[----:B------:R-:W-:Y:S01]  /*23c0*/  FMUL.FTZ R5, R2, R5 ;  /* 0x0000000502057220 */ /* 0x000fe20000410000 */
[--C-:B------:R-:W-:Y:S01]  /*23d0*/  FADD.FTZ R79, R72, -R3.reuse ;  /* 0x80000003484f7221 */ /* 0x100fe20000010000 */
[----:B------:R-:W-:Y:S02]  /*23e0*/  HADD2.F32 R80, -RZ, R13.H0_H0 ;  /* 0x2000000dff507230 */ /* 0x000fe40000004100 */
[----:B------:R-:W-:Y:S01]  /*23f0*/  FMUL.FTZ R77, R2, R77 ;  /* 0x0000004d024d7220 */ /* 0x000fe20000410000 */
[----:B------:R-:W-:Y:S01]  /*2400*/  FFMA.FTZ R76, R5, R76, R78 ;  /* 0x0000004c054c7223 */ /* 0x000fe2000001004e */
[----:B------:R-:W-:Y:S01]  /*2410*/  FADD.FTZ R5, R11, -R3 ;  /* 0x800000030b057221 */ /* 0x000fe20000010000 */
[----:B------:R-:W-:-:S02]  /*2420*/  HADD2.F32 R78, -RZ, R17.H0_H0 ;  /* 0x20000011ff4e7230 */ /* 0x000fc40000004100 */
[C---:B------:R-:W-:Y:S01]  /*2430*/  FMUL.FTZ R79, R2.reuse, R79 ;  /* 0x0000004f024f7220 */ /* 0x040fe20000410000 */
[----:B------:R-:W-:Y:S02]  /*2440*/  HADD2.F32 R86, -RZ, R14.H0_H0 ;  /* 0x2000000eff567230 */ /* 0x000fe40000004100 */
[----:B------:R-:W-:Y:S01]  /*2450*/  FMUL.FTZ R5, R2, R5 ;  /* 0x0000000502057220 */ /* 0x000fe20000410000 */
[----:B------:R-:W-:Y:S02]  /*2460*/  HADD2.F32 R88, -RZ, R18.H0_H0 ;  /* 0x20000012ff587230 */ /* 0x000fe40000004100 */
[----:B------:R-:W-:Y:S01]  /*2470*/  FFMA.FTZ R77, R77, R80, R78 ;  /* 0x000000504d4d7223 */ /* 0x000fe2000001004e */
[----:B------:R-:W-:Y:S02]  /*2480*/  HADD2.F32 R82, -RZ, R13.H1_H1 ;  /* 0x3000000dff527230 */ /* 0x000fe40000004100 */
[----:B------:R-:W-:Y:S01]  /*2490*/  FADD.FTZ R81, R75, -R3 ;  /* 0x800000034b517221 */ /* 0x000fe20000010000 */
[----:B------:R-:W-:-:S02]  /*24a0*/  HADD2.F32 R84, -RZ, R17.H1_H1 ;  /* 0x30000011ff547230 */ /* 0x000fc40000004100 */
[----:B------:R-:W-:Y:S01]  /*24b0*/  FFMA.FTZ R78, R79, R86, R88 ;  /* 0x000000564f4e7223 */ /* 0x000fe20000010058 */
[--C-:B------:R-:W-:Y:S01]  /*24c0*/  FADD.FTZ R79, R74, -R3.reuse ;  /* 0x800000034a4f7221 */ /* 0x100fe20000010000 */
[----:B------:R-:W-:Y:S02]  /*24d0*/  HADD2.F32 R86, -RZ, R15.H0_H0 ;  /* 0x2000000fff567230 */ /* 0x000fe40000004100 */
[----:B------:R-:W-:Y:S01]  /*24e0*/  FFMA.FTZ R82, R5, R82, R84 ;  /* 0x0000005205527223 */ /* 0x000fe20000010054 */
[----:B------:R-:W-:Y:S01]  /*24f0*/  FADD.FTZ R5, R73, -R3 ;  /* 0x8000000349057221 */ /* 0x000fe20000010000 */
[----:B------:R-:W-:Y:S02]  /*2500*/  HADD2.F32 R88, -RZ, R19.H0_H0 ;  /* 0x20000013ff587230 */ /* 0x000fe40000004100 */
[C---:B------:R-:W-:Y:S01]  /*2510*/  FMUL.FTZ R79, R2.reuse, R79 ;  /* 0x0000004f024f7220 */ /* 0x040fe20000410000 */
[----:B------:R-:W-:Y:S02]  /*2520*/  HADD2.F32 R80, -RZ, R14.H1_H1 ;  /* 0x3000000eff507230 */ /* 0x000fe40000004100 */
[----:B------:R-:W-:Y:S01]  /*2530*/  FMUL.FTZ R5, R2, R5 ;  /* 0x0000000502057220 */ /* 0x000fe20000410000 */
[----:B------:R-:W-:-:S02]  /*2540*/  HADD2.F32 R84, -RZ, R18.H1_H1 ;  /* 0x30000012ff547230 */ /* 0x000fc40000004100 */
[----:B------:R-:W-:Y:S01]  /*2550*/  FFMA.FTZ R88, R79, R86, R88 ;  /* 0x000000564f587223 */ /* 0x000fe20000010058 */
[----:B------:R-:W-:Y:S01]  /*2560*/  FMUL.FTZ R79, R2, R81 ;  /* 0x00000051024f7220 */ /* 0x000fe20000410000 */
[----:B------:R-:W-:Y:S01]  /*2570*/  HADD2.F32 R86, -RZ, R19.H1_H1 ;  /* 0x30000013ff567230 */ /* 0x000fe20000004100 */
[----:B------:R-:W-:Y:S01]  /*2580*/  F2FP.F16.F32.PACK_AB R77, R82, R77 ;  /* 0x0000004d524d723e */ /* 0x000fe200000000ff */
[----:B------:R-:W-:Y:S01]  /*2590*/  FFMA.FTZ R5, R5, R80, R84 ;  /* 0x0000005005057223 */ /* 0x000fe20000010054 */
[----:B------:R-:W-:Y:S01]  /*25a0*/  HADD2.F32 R84, -RZ, R15.H1_H1 ;  /* 0x3000000fff547230 */ /* 0x000fe20000004100 */
[----:B------:R-:W0:Y:S03]  /*25b0*/  LDC.64 R80, c[0x0][0x428] ;  /* 0x00010a00ff507b82 */ /* 0x000e260000000a00 */
[----:B------:R-:W-:Y:S01]  /*25c0*/  F2FP.F16.F32.PACK_AB R78, R5, R78 ;  /* 0x0000004e054e723e */ /* 0x000fe200000000ff */
[----:B------:R-:W-:Y:S01]  /*25d0*/  FFMA.FTZ R85, R79, R84, R86 ;  /* 0x000000544f557223 */ /* 0x000fe20000010056 */
[----:B------:R-:W-:Y:S01]  /*25e0*/  FADD.FTZ R79, R9, -R3 ;  /* 0x80000003094f7221 */ /* 0x000fe20000010000 */
[----:B------:R-:W-:-:S02]  /*25f0*/  HADD2.F32 R84, -RZ, R12.H1_H1 ;  /* 0x3000000cff547230 */ /* 0x000fc40000004100 */
        /* <DEDUP_REMOVED lines=8> */
.L_x_22207:
[----:B------:R-:W-:Y:S05]  /*2680*/  BSYNC.RECONVERGENT B1 ;  /* 0x0000000000017941 */ /* 0x000fea0003800200 */
.L_x_22206:
[----:B------:R-:W-:Y:S01]  /*2690*/  ISETP.GE.U32.AND P0, PT, R6, 0x40, PT ;  /* 0x000000400600780c */ /* 0x000fe20003f06070 */
[----:B------:R-:W-:-:S12]  /*26a0*/  BSSY.RECONVERGENT B1, `(.L_x_22208) ;  /* 0x0000032000017945 */ /* 0x000fd80003800200 */
[----:B------:R-:W-:Y:S05]  /*26b0*/  @!P0 BRA `(.L_x_22209) ;  /* 0x0000000000c08947 */ /* 0x000fea0003800000 */
[--C-:B------:R-:W-:Y:S01]  /*26c0*/  FADD.FTZ R5, R48, -R3.reuse ;  /* 0x8000000330057221 */ /* 0x100fe20000010000 */
[----:B0-----:R-:W-:Y:S02]  /*26d0*/  HADD2.F32 R76, -RZ, R20.H0_H0 ;  /* 0x20000014ff4c7230 */ /* 0x001fe40000004100 */
        /* <DEDUP_REMOVED lines=46> */
.L_x_22209:
[----:B------:R-:W-:Y:S05]  /*29c0*/  BSYNC.RECONVERGENT B1 ;  /* 0x0000000000017941 */ /* 0x000fea0003800200 */
.L_x_22208:
[----:B------:R-:W-:Y:S01]  /*29d0*/  ISETP.GE.U32.AND P0, PT, R6, 0x60, PT ;  /* 0x000000600600780c */ /* 0x000fe20003f06070 */
[----:B------:R-:W-:-:S12]  /*29e0*/  BSSY.RECONVERGENT B1, `(.L_x_22210) ;  /* 0x0000032000017945 */ /* 0x000fd80003800200 */
[----:B------:R-:W-:Y:S05]  /*29f0*/  @!P0 BRA `(.L_x_22211) ;  /* 0x0000000000c08947 */ /* 0x000fea0003800000 */
[--C-:B------:R-:W-:Y:S01]  /*2a00*/  FADD.FTZ R5, R56, -R3.reuse ;  /* 0x8000000338057221 */ /* 0x100fe20000010000 */
[----:B01----:R-:W-:Y:S02]  /*2a10*/  HADD2.F32 R76, -RZ, R28.H0_H0 ;  /* 0x2000001cff4c7230 */ /* 0x003fe40000004100 */
        /* <DEDUP_REMOVED lines=46> */
.L_x_22211:
[----:B------:R-:W-:Y:S05]  /*2d00*/  BSYNC.RECONVERGENT B1 ;  /* 0x0000000000017941 */ /* 0x000fea0003800200 */
.L_x_22210:
        /* <DEDUP_REMOVED lines=24> */
[--C-:B------:R-:W-:Y:S01]  /*2e90*/  FADD.FTZ R85, R71, -R3.reuse ;  /* 0x8000000347557221 */ /* 0x100fe20000010000 */
[----:B------:R-:W-:Y:S01]  /*2ea0*/  FFMA.FTZ R78, R5, R78, R76 ;  /* 0x0000004e054e7223 */ /* 0x000fe2000001004c */
[----:B------:R-:W-:Y:S01]  /*2eb0*/  FADD.FTZ R5, R70, -R3 ;  /* 0x8000000346057221 */ /* 0x000fe20000010000 */
[----:B------:R-:W-:Y:S01]  /*2ec0*/  FFMA.FTZ R83, R77, R84, R86 ;  /* 0x000000544d537223 */ /* 0x000fe20000010056 */
[----:B------:R-:W-:Y:S01]  /*2ed0*/  HADD2.F32 R84, -RZ, R39.H0_H0 ;  /* 0x20000027ff547230 */ /* 0x000fe20000004100 */
[----:B------:R-:W0:Y:S01]  /*2ee0*/  LDC.64 R76, c[0x0][0x428] ;  /* 0x00010a00ff4c7b82 */ /* 0x000e220000000a00 */
[----:B------:R-:W-:-:S02]  /*2ef0*/  HADD2.F32 R86, -RZ, R43.H0_H0 ;  /* 0x2000002bff567230 */ /* 0x000fc40000004100 */
[C---:B------:R-:W-:Y:S01]  /*2f00*/  FMUL.FTZ R5, R2.reuse, R5 ;  /* 0x0000000502057220 */ /* 0x040fe20000410000 */
[C---:B------:R-:W-:Y:S01]  /*2f10*/  FMUL.FTZ R85, R2.reuse, R85 ;  /* 0x0000005502557220 */ /* 0x040fe20000410000 */
[----:B------:R-:W-:Y:S01]  /*2f20*/  FADD.FTZ R3, R65, -R3 ;  /* 0x8000000341037221 */ /* 0x000fe20000010000 */
[----:B------:R-:W-:Y:S01]  /*2f30*/  F2FP.F16.F32.PACK_AB R78, R83, R78 ;  /* 0x0000004e534e723e */ /* 0x000fe200000000ff */
[----:B------:R-:W-:Y:S01]  /*2f40*/  FFMA.FTZ R79, R5, R84, R86 ;  /* 0x00000054054f7223 */ /* 0x000fe20000010056 */
[----:B------:R-:W-:Y:S02]  /*2f50*/  HADD2.F32 R84, -RZ, R39.H1_H1 ;  /* 0x30000027ff547230 */ /* 0x000fe40000004100 */
[----:B------:R-:W-:Y:S01]  /*2f60*/  FMUL.FTZ R3, R2, R3 ;  /* 0x0000000302037220 */ /* 0x000fe20000410000 */
[----:B------:R-:W-:Y:S02]  /*2f70*/  HADD2.F32 R86, -RZ, R43.H1_H1 ;  /* 0x3000002bff567230 */ /* 0x000fe40000004100 */
        /* <DEDUP_REMOVED lines=9> */
.L_x_22205:
[----:B------:R-:W-:Y:S05]  /*3010*/  BSYNC.RECONVERGENT B0 ;  /* 0x0000000000007941 */ /* 0x000fea0003800200 */
.L_x_22204:
[----:B0-----:R-:W0:Y:S02]  /*3020*/  LDC.64 R2, c[0x0][0x380] ;  /* 0x0000e000ff027b82 */ /* 0x001e240000000a00 */
[----:B0-----:R-:W-:-:S04]  /*3030*/  LEA R0, R2, R0, 0x2 ;  /* 0x0000000002007211 */ /* 0x001fc800078e10ff */
[----:B------:R-:W-:-:S13]  /*3040*/  ISETP.GE.AND P0, PT, R0, R3, PT ;  /* 0x000000030000720c */ /* 0x000fda0003f06270 */
[----:B------:R-:W-:Y:S05]  /*3050*/  @!P0 BRA `(.L_x_22212) ;  /* 0xffffffd400548947 */ /* 0x000fea000383ffff */
[----:B------:R-:W-:Y:S05]  /*3060*/  EXIT ;  /* 0x000000000000794d */ /* 0x000fea0003800000 */
.L_x_22203:
        /* <DEDUP_REMOVED lines=8> */
.L_x_22214:
[----:B------:R-:W-:Y:S05]  /*30f0*/  BSYNC B0 ;  /* 0x0000000000007941 */ /* 0x000fea0003800000 */
.L_x_22213:
        /* <DEDUP_REMOVED lines=10> */
.L_x_22215:
[----:B------:R-:W-:Y:S01]  /*31a0*/  HFMA2 R84, -RZ, RZ, 0, 2.384185791015625e-07 ;  /* 0x00000004ff547431 */ /* 0x000fe200000001ff */
[----:B------:R-:W-:-:S05]  /*31b0*/  MOV R79, R83 ;  /* 0x00000053004f7202 */ /* 0x000fca0000000f00 */
[----:B------:R-:W-:-:S05]  /*31c0*/  FADD.FTZ R79, R78, R79 ;  /* 0x0000004f4e4f7221 */ /* 0x000fca0000010000 */
[----:B------:R-:W-:-:S07]  /*31d0*/  MOV R85, R79 ;  /* 0x0000004f00557202 */ /* 0x000fce0000000f00 */
[----:B------:R-:W-:Y:S05]  /*31e0*/  WARPSYNC.COLLECTIVE R82, `(.L_x_22216) ;  /* 0x0000000052087348 */ /* 0x000fea0003c00000 */
[----:B------:R0:W1:Y:S02]  /*31f0*/  SHFL.BFLY P6, R83, R85, R84, R87 ;  /* 0x0c00005455537389 */ /* 0x00006400000c0057 */
[----:B01----:R-:W-:Y:S05]  /*3200*/  ENDCOLLECTIVE ;  /* 0x000000000000791b */ /* 0x003fea0003800000 */
.L_x_22216:
[----:B------:R-:W-:Y:S01]  /*3210*/  HFMA2 R84, -RZ, RZ, 0, 4.76837158203125e-07 ;  /* 0x00000008ff547431 */ /* 0x000fe200000001ff */
[----:B------:R-:W-:-:S05]  /*3220*/  MOV R2, R83 ;  /* 0x0000005300027202 */ /* 0x000fca0000000f00 */
[----:B------:R-:W-:-:S05]  /*3230*/  FADD.FTZ R80, R79, R2 ;  /* 0x000000024f507221 */ /* 0x000fca0000010000 */
[----:B------:R-:W-:-:S07]  /*3240*/  MOV R85, R80 ;  /* 0x0000005000557202 */ /* 0x000fce0000000f00 */
[----:B------:R-:W-:Y:S05]  /*3250*/  WARPSYNC.COLLECTIVE R82, `(.L_x_22217) ;  /* 0x0000000052087348 */ /* 0x000fea0003c00000 */
[----:B------:R0:W1:Y:S02]  /*3260*/  SHFL.BFLY P6, R83, R85, R84, R87 ;  /* 0x0c00005455537389 */ /* 0x00006400000c0057 */
[----:B01----:R-:W-:Y:S05]  /*3270*/  ENDCOLLECTIVE ;  /* 0x000000000000791b */ /* 0x003fea0003800000 */
.L_x_22217:
[----:B------:R-:W-:Y:S01]  /*3280*/  HFMA2 R84, -RZ, RZ, 0, 9.5367431640625e-07 ;  /* 0x00000010ff547431 */ /* 0x000fe200000001ff */
[----:B------:R-:W-:-:S05]  /*3290*/  MOV R81, R83 ;  /* 0x0000005300517202 */ /* 0x000fca0000000f00 */
[----:B------:R-:W-:-:S05]  /*32a0*/  FADD.FTZ R81, R80, R81 ;  /* 0x0000005150517221 */ /* 0x000fca0000010000 */
[----:B------:R-:W-:-:S07]  /*32b0*/  MOV R85, R81 ;  /* 0x0000005100557202 */ /* 0x000fce0000000f00 */
[----:B------:R-:W-:Y:S05]  /*32c0*/  WARPSYNC.COLLECTIVE R82, `(.L_x_22218) ;  /* 0x0000000052087348 */ /* 0x000fea0003c00000 */
[----:B------:R0:W1:Y:S02]  /*32d0*/  SHFL.BFLY P6, R83, R85, R84, R87 ;  /* 0x0c00005455537389 */ /* 0x00006400000c0057 */
[----:B01----:R-:W-:Y:S05]  /*32e0*/  ENDCOLLECTIVE ;  /* 0x000000000000791b */ /* 0x003fea0003800000 */
.L_x_22218:
        /* <DEDUP_REMOVED lines=73> */
.L_x_22219:
[----:B------:R-:W-:Y:S01]  /*3780*/  HFMA2 R84, -RZ, RZ, 0, 1.1920928955078125e-07 ;  /* 0x00000002ff547431 */ /* 0x000fe200000001ff */
[----:B------:R-:W-:-:S05]  /*3790*/  MOV R77, R83 ;  /* 0x00000053004d7202 */ /* 0x000fca0000000f00 */
[----:B------:R-:W-:-:S05]  /*37a0*/  FADD.FTZ R77, R2, R77 ;  /* 0x0000004d024d7221 */ /* 0x000fca0000010000 */
[----:B------:R-:W-:-:S07]  /*37b0*/  MOV R85, R77 ;  /* 0x0000004d00557202 */ /* 0x000fce0000000f00 */
[----:B------:R-:W-:Y:S05]  /*37c0*/  WARPSYNC.COLLECTIVE R82, `(.L_x_22220) ;  /* 0x0000000052087348 */ /* 0x000fea0003c00000 */
[----:B------:R0:W1:Y:S02]  /*37d0*/  SHFL.BFLY P6, R83, R85, R84, R87 ;  /* 0x0c00005455537389 */ /* 0x00006400000c0057 */
[----:B01----:R-:W-:Y:S05]  /*37e0*/  ENDCOLLECTIVE ;  /* 0x000000000000791b */ /* 0x003fea0003800000 */
.L_x_22220:
[----:B------:R-:W-:Y:S01]  /*37f0*/  HFMA2 R84, -RZ, RZ, 0, 2.384185791015625e-07 ;  /* 0x00000004ff547431 */ /* 0x000fe200000001ff */
[----:B------:R-:W-:-:S05]  /*3800*/  MOV R78, R83 ;  /* 0x00000053004e7202 */ /* 0x000fca0000000f00 */
[----:B------:R-:W-:-:S05]  /*3810*/  FADD.FTZ R78, R77, R78 ;  /* 0x0000004e4d4e7221 */ /* 0x000fca0000010000 */
[----:B------:R-:W-:-:S07]  /*3820*/  MOV R85, R78 ;  /* 0x0000004e00557202 */ /* 0x000fce0000000f00 */
[----:B------:R-:W-:Y:S05]  /*3830*/  WARPSYNC.COLLECTIVE R82, `(.L_x_22221) ;  /* 0x0000000052087348 */ /* 0x000fea0003c00000 */
[----:B------:R0:W1:Y:S02]  /*3840*/  SHFL.BFLY P6, R83, R85, R84, R87 ;  /* 0x0c00005455537389 */ /* 0x00006400000c0057 */
[----:B01----:R-:W-:Y:S05]  /*3850*/  ENDCOLLECTIVE ;  /* 0x000000000000791b */ /* 0x003fea0003800000 */
.L_x_22221:
[----:B------:R-:W-:Y:S01]  /*3860*/  HFMA2 R84, -RZ, RZ, 0, 4.76837158203125e-07 ;  /* 0x00000008ff547431 */ /* 0x000fe200000001ff */
[----:B------:R-:W-:-:S05]  /*3870*/  MOV R79, R83 ;  /* 0x00000053004f7202 */ /* 0x000fca0000000f00 */
[----:B------:R-:W-:-:S05]  /*3880*/  FADD.FTZ R79, R78, R79 ;  /* 0x0000004f4e4f7221 */ /* 0x000fca0000010000 */
[----:B------:R-:W-:-:S07]  /*3890*/  MOV R85, R79 ;  /* 0x0000004f00557202 */ /* 0x000fce0000000f00 */
[----:B------:R-:W-:Y:S05]  /*38a0*/  WARPSYNC.COLLECTIVE R82, `(.L_x_22222) ;  /* 0x0000000052087348 */ /* 0x000fea0003c00000 */
[----:B------:R0:W1:Y:S02]  /*38b0*/  SHFL.BFLY P6, R83, R85, R84, R87 ;  /* 0x0c00005455537389 */ /* 0x00006400000c0057 */
[----:B01----:R-:W-:Y:S05]  /*38c0*/  ENDCOLLECTIVE ;  /* 0x000000000000791b */ /* 0x003fea0003800000 */
.L_x_22222:
[----:B------:R-:W-:Y:S01]  /*38d0*/  HFMA2 R84, -RZ, RZ, 0, 9.5367431640625e-07 ;  /* 0x00000010ff547431 */ /* 0x000fe200000001ff */
[----:B------:R-:W-:-:S05]  /*38e0*/  MOV R80, R83 ;  /* 0x0000005300507202 */ /* 0x000fca0000000f00 */
[----:B------:R-:W-:-:S05]  /*38f0*/  FADD.FTZ R80, R79, R80 ;  /* 0x000000504f507221 */ /* 0x000fca0000010000 */
[----:B------:R-:W-:-:S07]  /*3900*/  MOV R85, R80 ;  /* 0x0000005000557202 */ /* 0x000fce0000000f00 */
[----:B------:R-:W-:Y:S05]  /*3910*/  WARPSYNC.COLLECTIVE R82, `(.L_x_22223) ;  /* 0x0000000052087348 */ /* 0x000fea0003c00000 */
[----:B------:R0:W1:Y:S02]  /*3920*/  SHFL.BFLY P6, R83, R85, R84, R87 ;  /* 0x0c00005455537389 */ /* 0x00006400000c0057 */
[----:B01----:R-:W-:Y:S05]  /*3930*/  ENDCOLLECTIVE ;  /* 0x000000000000791b */ /* 0x003fea0003800000 */
.L_x_22223:
[----:B------:R-:W-:Y:S01]  /*3940*/  MOV R81, R83 ;  /* 0x0000005300517202 */ /* 0x000fe20000000f00 */
[----:B------:R-:W-:Y:S06]  /*3950*/  BRA `(.L_x_22224) ;  /* 0xffffffe800247947 */ /* 0x000fec000383ffff */
.L_x_22225:
        /* <DEDUP_REMOVED lines=10> */
.L_x_37326:


//--------------------- .text._ZN10layer_norm13ln_fwd_kernelINS_13Kernel_traitsI6__halfS2_fS2_fjLj1024ELj1ELj4ELj1ELj16ENS_18Kernel_traits_baseILj1024ES2_S2_fS2_fjLj128EEEEELb0ELb0ELb1ELb1EEEvNS_9FwdParamsE --------------------------
	.section	.text._ZN10layer_norm13ln_fwd_kernelINS_13Kernel_traitsI6__halfS2_fS2_fjLj1024ELj1ELj4ELj1ELj16ENS_18Kernel_traits_baseILj1024ES2_S2_fS2_fjLj128EEEEELb0ELb0ELb1ELb1EEEvNS_9FwdParamsE,"ax",@progbits
	.align	128
        .global         _ZN10layer_norm13ln_fwd_kernelINS_13Kernel_traitsI6__halfS2_fS2_fjLj1024ELj1ELj4ELj1ELj16ENS_18Kernel_traits_baseILj1024ES2_S2_fS2_fjLj128EEEEELb0ELb0ELb1ELb1EEEvNS_9FwdParamsE
        .type           _ZN10layer_norm13ln_fwd_kernelINS_13Kernel_traitsI6__halfS2_fS2_fjLj1024ELj1ELj4ELj1ELj16ENS_18Kernel_traits_baseILj1024ES2_S2_fS2_fjLj128EEEEELb0ELb0ELb1ELb1EEEvNS_9FwdParamsE,@function
        .size           _ZN10layer_norm13ln_fwd_kernelINS_13Kernel_traitsI6__halfS2_fS2_fjLj1024ELj1ELj4ELj1ELj16ENS_18Kernel_traits_baseILj1024ES2_S2_fS2_fjLj128EEEEELb0ELb0ELb1ELb1EEEvNS_9FwdParamsE,(.L_x_37327 - _ZN10layer_norm13ln_fwd_kernelINS_13Kernel_traitsI6__halfS2_fS2_fjLj1024ELj1ELj4ELj1ELj16ENS_18Kernel_traits_baseILj1024ES2_S2_fS2_fjLj128EEEEELb0ELb0ELb1ELb1EEEvNS_9FwdParamsE)
        .other          _ZN10layer_norm13ln_fwd_kernelINS_13Kernel_traitsI6__halfS2_fS2_fjLj1024ELj1ELj4ELj1ELj16ENS_18Kernel_traits_baseILj1024ES2_S2_fS2_fjLj128EEEEELb0ELb0ELb1ELb1EEEvNS_9FwdParamsE,@"STO_CUDA_ENTRY STV_DEFAULT"
_ZN10layer_norm13ln_fwd_kernelINS_13Kernel_traitsI6__halfS2_fS2_fjLj1024ELj1ELj4ELj1ELj16ENS_18Kernel_traits_baseILj1024ES2_S2_fS2_fjLj128EEEEELb0ELb0ELb1ELb1EEEvNS_9FwdParamsE:
.text._ZN10layer_norm13ln_fwd_kernelINS_13Kernel_traitsI6__halfS2_fS2_fjLj1024ELj1ELj4ELj1ELj16ENS_18Kernel_traits_baseILj1024ES2_S2_fS2_fjLj128EEEEELb0ELb0ELb1ELb1EEEvNS_9FwdParamsE:
        /* <DEDUP_REMOVED lines=10> */
[----:B------:R-:W0:Y:S01]  /*00a0*/  S2UR UR4, SR_CTAID.X ;  /* 0x00000000000479c3 */ /* 0x000e220000002500 */
[----:B------:R-:W-:Y:S01]  /*00b0*/  ISETP.NE.AND.EX P0, PT, RZ, UR5, PT, P0 ;  /* 0x00000005ff007c0c */ /* 0x000fe2000bf05300 */
[----:B------:R-:W1:Y:S01]  /*00c0*/  LDCU UR5, c[0x0][0x384] ;  /* 0x00007080ff0577ac */ /* 0x000e620008000800 */
[----:B------:R-:W4:Y:S04]  /*00d0*/  LDG.E.128 R16, desc[UR6][R2.64+0x400] ;  /* 0x0004000602107981 */ /* 0x000f28000c1e1d00 */
[----:B------:R2:W4:Y:S07]  /*00e0*/  LDG.E.128 R12, desc[UR6][R2.64+0x600] ;  /* 0x00060006020c7981 */ /* 0x00052e000c1e1d00 */
[----:B------:R-:W1:Y:S01]  /*00f0*/  @P0 LDC.64 R4, c[0x0][0x438] ;  /* 0x00010e00ff040b82 */ /* 0x000e620000000a00 */
[----:B------:R-:W-:Y:S01]  /*0100*/  SHF.R.U32.HI R68, RZ, 0x5, R68 ;  /* 0x00000005ff447819 */ /* 0x000fe20000011644 */
        /* <DEDUP_REMOVED lines=9> */
[----:B0-----:R-:W-:Y:S02]  /*01a0*/  @P0 MOV R4, R9 ;  /* 0x0000000900040202 */ /* 0x001fe40000000f00 */
[----:B------:R-:W-:Y:S02]  /*01b0*/  @P0 MOV R5, R10 ;  /* 0x0000000a00050202 */ /* 0x000fe40000000f00 */
[----:B------:R-:W-:Y:S02]  /*01c0*/  @!P0 MOV R3, R8 ;  /* 0x0000000800038202 */ /* 0x000fe40000000f00 */
[----:B------:R-:W-:Y:S02]  /*01d0*/  @P0 MOV R6, R11 ;  /* 0x0000000b00060202 */ /* 0x000fe40000000f00 */
[----:B------:R-:W-:Y:S02]  /*01e0*/  @!P0 MOV R4, R9 ;  /* 0x0000000900048202 */ /* 0x000fe40000000f00 */
[----:B------:R-:W-:-:S02]  /*01f0*/  @!P0 MOV R5, R10 ;  /* 0x0000000a00058202 */ /* 0x000fc40000000f00 */
[----:B---3--:R-:W-:Y:S02]  /*0200*/  @P0 MOV R67, R20 ;  /* 0x0000001400430202 */ /* 0x008fe40000000f00 */
[----:B------:R-:W-:Y:S02]  /*0210*/  @P0 MOV R66, R21 ;  /* 0x0000001500420202 */ /* 0x000fe40000000f00 */
[----:B------:R-:W-:Y:S02]  /*0220*/  @P0 MOV R0, R22 ;  /* 0x0000001600000202 */ /* 0x000fe40000000f00 */
[----:B------:R-:W-:Y:S02]  /*0230*/  @P0 MOV R2, R23 ;  /* 0x0000001700020202 */ /* 0x000fe40000000f00 */
[----:B------:R-:W-:Y:S02]  /*0240*/  @!P0 MOV R6, R11 ;  /* 0x0000000b00068202 */ /* 0x000fe40000000f00 */
[----:B----4-:R-:W-:-:S02]  /*0250*/  @P0 MOV R7, R16 ;  /* 0x0000001000070202 */ /* 0x010fc40000000f00 */
[----:B------:R-:W-:Y:S02]  /*0260*/  @P0 MOV R8, R17 ;  /* 0x0000001100080202 */ /* 0x000fe40000000f00 */
[----:B------:R-:W-:Y:S02]  /*0270*/  @P0 MOV R9, R18 ;  /* 0x0000001200090202 */ /* 0x000fe40000000f00 */
[----:B------:R-:W-:Y:S02]  /*0280*/  @P0 MOV R10, R19 ;  /* 0x00000013000a0202 */ /* 0x000fe40000000f00 */
        /* <DEDUP_REMOVED lines=29> */
.L_x_22243:
[----:B------:R-:W2:Y:S08]  /*0460*/  LDC.64 R14, c[0x0][0x3f0] ;  /* 0x0000fc00ff0e7b82 */ /* 0x000eb00000000a00 */
[----:B------:R-:W3:Y:S08]  /*0470*/  LDC R73, c[0x0][0x388] ;  /* 0x0000e200ff497b82 */ /* 0x000ef00000000800 */
[----:B------:R-:W4:Y:S01]  /*0480*/  LDC.64 R16, c[0x0][0x3f8] ;  /* 0x0000fe00ff107b82 */ /* 0x000f220000000a00 */
[----:B--2---:R-:W-:-:S05]  /*0490*/  IMAD.WIDE R14, R68, 0x4, R14 ;  /* 0x00000004440e7825 */ /* 0x004fca00078e020e */
[----:B------:R4:W2:Y:S02]  /*04a0*/  LDG.E R72, desc[UR6][R14.64] ;  /* 0x000000060e487981 */ /* 0x0008a4000c1e1900 */
[----:B----4-:R-:W-:-:S05]  /*04b0*/  IMAD.WIDE R14, R68, 0x4, R16 ;  /* 0x00000004440e7825 */ /* 0x010fca00078e0210 */
[----:B------:R4:W5:Y:S01]  /*04c0*/  LDG.E R71, desc[UR6][R14.64] ;  /* 0x000000060e477981 */ /* 0x000962000c1e1900 */
[----:B--2---:R-:W-:-:S13]  /*04d0*/  ISETP.GE.AND P2, PT, R72, 0x1, PT ;  /* 0x000000014800780c */ /* 0x004fda0003f46270 */
[----:B------:R-:W2:Y:S01]  /*04e0*/  @P2 LDC.64 R18, c[0x0][0x390] ;  /* 0x0000e400ff122b82 */ /* 0x000ea20000000a00 */
[----:B------:R-:W-:-:S05]  /*04f0*/  @P2 IADD3 R12, PT, PT, R72, -0x1, RZ ;  /* 0xffffffff480c2810 */ /* 0x000fca0007ffe0ff */
[----:B---3--:R-:W-:-:S05]  /*0500*/  @P2 IMAD R12, R12, R73, RZ ;  /* 0x000000490c0c2224 */ /* 0x008fca00078e02ff */
[----:B------:R-:W-:-:S04]  /*0510*/  @P2 SHF.R.S32.HI R13, RZ, 0x1f, R12 ;  /* 0x0000001fff0d2819 */ /* 0x000fc8000001140c */
[----:B------:R-:W-:Y:S01]  /*0520*/  @P2 LEA.HI R20, R13, R12, RZ, 0x3 ;  /* 0x0000000c0d142211 */ /* 0x000fe200078f18ff */
[----:B------:R-:W-:-:S03]  /*0530*/  HFMA2 R12, -RZ, RZ, 0, 0 ;  /* 0x00000000ff0c7431 */ /* 0x000fc600000001ff */
        /* <DEDUP_REMOVED lines=11> */
[----:B0-----:R-:W-:-:S05]  /*05f0*/  IMAD.WIDE.U32 R14, R13, 0x20, R14 ;  /* 0x000000200d0e7825 */ /* 0x001fca00078e000e */
[----:B------:R-:W2:Y:S04]  /*0600*/  LDG.E.128 R36, desc[UR6][R14.64] ;  /* 0x000000060e247981 */ /* 0x000ea8000c1e1d00 */
[----:B------:R0:W3:Y:S01]  /*0610*/  LDG.E.128 R32, desc[UR6][R14.64+0x10] ;  /* 0x000010060e207981 */ /* 0x0000e2000c1e1d00 */
[----:B------:R-:W-:-:S13]  /*0620*/  ISETP.GT.AND P3, PT, R72, RZ, PT ;  /* 0x000000ff4800720c */ /* 0x000fda0003f64270 */
[----:B------:R-:W2:Y:S01]  /*0630*/  @P3 LDC R18, c[0x0][0x40c] ;  /* 0x00010300ff123b82 */ /* 0x000ea20000000800 */
[--C-:B-----5:R-:W-:Y:S02]  /*0640*/  @P3 HADD2.F32 R17, -RZ, R40.reuse.H0_H0 ;  /* 0x20000028ff113230 */ /* 0x120fe40000004100 */
[----:B------:R-:W-:Y:S02]  /*0650*/  @P3 HADD2.F32 R16, -RZ, R40.H1_H1 ;  /* 0x30000028ff103230 */ /* 0x000fe40000004100 */
[--C-:B0-----:R-:W-:Y:S02]  /*0660*/  @P3 HADD2.F32 R15, -RZ, R41.reuse.H0_H0 ;  /* 0x20000029ff0f3230 */ /* 0x101fe40000004100 */
[----:B------:R-:W-:Y:S01]  /*0670*/  @P3 HADD2.F32 R14, -RZ, R41.H1_H1 ;  /* 0x30000029ff0e3230 */ /* 0x000fe20000004100 */
[----:B------:R-:W0:Y:S08]  /*0680*/  @P3 LDC R19, c[0x0][0x40c] ;  /* 0x00010300ff133b82 */ /* 0x000e300000000800 */
[----:B------:R-:W4:Y:S08]  /*0690*/  @P3 LDC R20, c[0x0][0x40c] ;  /* 0x00010300ff143b82 */ /* 0x000f300000000800 */
[----:B------:R-:W1:Y:S08]  /*06a0*/  @P3 LDC R21, c[0x0][0x40c] ;  /* 0x00010300ff153b82 */ /* 0x000e700000000800 */
[----:B------:R-:W3:Y:S08]  /*06b0*/  @P3 LDC R22, c[0x0][0x40c] ;  /* 0x00010300ff163b82 */ /* 0x000ef00000000800 */
[----:B------:R-:W3:Y:S08]  /*06c0*/  @P3 LDC R23, c[0x0][0x40c] ;  /* 0x00010300ff173b82 */ /* 0x000ef00000000800 */
[----:B------:R-:W3:Y:S08]  /*06d0*/  @P3 LDC R24, c[0x0][0x40c] ;  /* 0x00010300ff183b82 */ /* 0x000ef00000000800 */
[----:B------:R-:W3:Y:S01]  /*06e0*/  @P3 LDC R25, c[0x0][0x40c] ;  /* 0x00010300ff193b82 */ /* 0x000ee20000000800 */
[----:B--2---:R-:W-:Y:S01]  /*06f0*/  @P3 FFMA.FTZ R36, R17, R18, R36 ;  /* 0x0000001211243223 */ /* 0x004fe20000010024 */
[----:B0-----:R-:W-:Y:S01]  /*0700*/  @P3 FFMA.FTZ R37, R16, R19, R37 ;  /* 0x0000001310253223 */ /* 0x001fe20000010025 */
[----:B----4-:R-:W-:Y:S01]  /*0710*/  @P3 FFMA.FTZ R38, R15, R20, R38 ;  /* 0x000000140f263223 */ /* 0x010fe20000010026 */
[----:B------:R-:W-:-:S02]  /*0720*/  @P3 HADD2.F32 R15, -RZ, R42.H0_H0 ;  /* 0x2000002aff0f3230 */ /* 0x000fc40000004100 */
[----:B-1----:R-:W-:Y:S01]  /*0730*/  @P3 FFMA.FTZ R39, R14, R21, R39 ;  /* 0x000000150e273223 */ /* 0x002fe20000010027 */
[----:B------:R-:W-:Y:S02]  /*0740*/  @P3 HADD2.F32 R16, -RZ, R42.H1_H1 ;  /* 0x3000002aff103230 */ /* 0x000fe40000004100 */
[--C-:B------:R-:W-:Y:S02]  /*0750*/  @P3 HADD2.F32 R17, -RZ, R43.reuse.H0_H0 ;  /* 0x2000002bff113230 */ /* 0x100fe40000004100 */
[----:B---3--:R-:W-:Y:S01]  /*0760*/  @P3 FFMA.FTZ R32, R15, R22, R32 ;  /* 0x000000160f203223 */ /* 0x008fe20000010020 */
[----:B------:R-:W-:Y:S02]  /*0770*/  @P3 HADD2.F32 R18, -RZ, R43.H1_H1 ;  /* 0x3000002bff123230 */ /* 0x000fe40000004100 */
[----:B------:R-:W-:Y:S01]  /*0780*/  @P3 FFMA.FTZ R33, R16, R23, R33 ;  /* 0x0000001710213223 */ /* 0x000fe20000010021 */
[----:B------:R-:W-:Y:S02]  /*0790*/  @P3 FFMA.FTZ R34, R17, R24, R34 ;  /* 0x0000001811223223 */ /* 0x000fe40000010022 */
[----:B------:R-:W-:Y:S01]  /*07a0*/  @P3 FFMA.FTZ R35, R18, R25, R35 ;  /* 0x0000001912233223 */ /* 0x000fe20000010023 */
[----:B------:R-:W-:Y:S06]  /*07b0*/  BRA `(.L_x_22227) ;  /* 0x0000000000707947 */ /* 0x000fec0003800000 */
.L_x_22226:
[----:B------:R-:W0:Y:S01]  /*07c0*/  @P2 LDC R15, c[0x0][0x40c] ;  /* 0x00010300ff0f2b82 */ /* 0x000e220000000800 */
[--C-:B-----5:R-:W-:Y:S01]  /*07d0*/  @P2 HADD2.F32 R14, -RZ, R40.reuse.H0_H0 ;  /* 0x20000028ff0e2230 */ /* 0x120fe20000004100 */
[----:B------:R-:W-:Y:S01]  /*07e0*/  CS2R R36, SRZ ;  /* 0x0000000000247805 */ /* 0x000fe2000001ff00 */
[----:B------:R-:W-:Y:S01]  /*07f0*/  @P2 HADD2.F32 R16, -RZ, R40.H1_H1 ;  /* 0x30000028ff102230 */ /* 0x000fe20000004100 */
[----:B------:R-:W-:Y:S01]  /*0800*/  CS2R R38, SRZ ;  /* 0x0000000000267805 */ /* 0x000fe2000001ff00 */
[--C-:B------:R-:W-:Y:S01]  /*0810*/  @P2 HADD2.F32 R18, -RZ, R41.reuse.H0_H0 ;  /* 0x20000029ff122230 */ /* 0x100fe20000004100 */
[----:B------:R-:W-:Y:S02]  /*0820*/  CS2R R32, SRZ ;  /* 0x0000000000207805 */ /* 0x000fe4000001ff00 */
        /* <DEDUP_REMOVED lines=13> */
[----:B------:R-:W-:-:S06]  /*0900*/  @P2 HADD2.F32 R18, -RZ, R43.H1_H1 ;  /* 0x3000002bff122230 */ /* 0x000fcc0000004100 */
[----:B------:R-:W3:Y:S01]  /*0910*/  @P2 LDC R22, c[0x0][0x40c] ;  /* 0x00010300ff162b82 */ /* 0x000ee20000000800 */
[----:B----4-:R-:W-:-:S07]  /*0920*/  @P2 FMUL.FTZ R39, R14, R21 ;  /* 0x000000150e272220 */ /* 0x010fce0000410000 */
[----:B------:R-:W4:Y:S01]  /*0930*/  @P2 LDC R25, c[0x0][0x40c] ;  /* 0x00010300ff192b82 */ /* 0x000f220000000800 */
[----:B0-----:R-:W-:Y:S01]  /*0940*/  @P2 FMUL.FTZ R32, R15, R20 ;  /* 0x000000140f202220 */ /* 0x001fe20000410000 */
[----:B--2---:R-:W-:Y:S01]  /*0950*/  @P2 FMUL.FTZ R33, R16, R23 ;  /* 0x0000001710212220 */ /* 0x004fe20000410000 */
[----:B---3--:R-:W-:Y:S01]  /*0960*/  @P2 FMUL.FTZ R34, R17, R22 ;  /* 0x0000001611222220 */ /* 0x008fe20000410000 */
[----:B----4-:R-:W-:-:S07]  /*0970*/  @P2 FMUL.FTZ R35, R18, R25 ;  /* 0x0000001912232220 */ /* 0x010fce0000410000 */
.L_x_22227:
[----:B------:R-:W0:Y:S01]  /*0980*/  LDC.64 R74, c[0x0][0x3a8] ;  /* 0x0000ea00ff4a7b82 */ /* 0x000e220000000a00 */
[----:B------:R-:W-:Y:S01]  /*0990*/  BSSY.RECONVERGENT B0, `(.L_x_22228) ;  /* 0x0000009000007945 */ /* 0x000fe20003800200 */
[----:B0-----:R-:W-:-:S05]  /*09a0*/  IMAD.WIDE.U32 R14, R13, 0x20, R74 ;  /* 0x000000200d0e7825 */ /* 0x001fca00078e004a */
[----:B------:R0:W-:Y:S04]  /*09b0*/  STG.E.128 desc[UR6][R14.64], R36 ;  /* 0x000000240e007986 */ /* 0x0001e8000c101d06 */
[----:B------:R0:W-:Y:S01]  /*09c0*/  STG.E.128 desc[UR6][R14.64+0x10], R32 ;  /* 0x000010200e007986 */ /* 0x0001e2000c101d06 */
[----:B------:R-:W-:Y:S05]  /*09d0*/  @!P2 BRA `(.L_x_22229) ;  /* 0x000000000010a947 */ /* 0x000fea0003800000 */
[----:B------:R-:W2:Y:S01]  /*09e0*/  LDC.64 R40, c[0x0][0x390] ;  /* 0x0000e400ff287b82 */ /* 0x000ea20000000a00 */
[----:B0-----:R-:W-:-:S05]  /*09f0*/  IADD3 R15, PT, PT, R12, 0x20, RZ ;  /* 0x000000200c0f7810 */ /* 0x001fca0007ffe0ff */
[----:B--2---:R-:W-:-:S06]  /*0a00*/  IMAD.WIDE.U32 R40, R15, 0x10, R40 ;  /* 0x000000100f287825 */ /* 0x004fcc00078e0028 */
[----:B------:R-:W5:Y:S02]  /*0a10*/  LDG.E.128 R40, desc[UR6][R40.64] ;  /* 0x0000000628287981 */ /* 0x000f64000c1e1d00 */
.L_x_22229:
[----:B-1----:R-:W-:Y:S05]  /*0a20*/  BSYNC.RECONVERGENT B0 ;  /* 0x0000000000007941 */ /* 0x002fea0003800200 */
.L_x_22228:
[----:B0-----:R-:W-:Y:S01]  /*0a30*/  IADD3 R15, PT, PT, R13, 0x20, RZ ;  /* 0x000000200d0f7810 */ /* 0x001fe20007ffe0ff */
[----:B------:R-:W-:Y:S06]  /*0a40*/  @!P0 BRA `(.L_x_22230) ;  /* 0x0000000000788947 */ /* 0x000fec0003800000 */
        /* <DEDUP_REMOVED lines=11> */
[----:B------:R-:W1:Y:S08]  /*0b00*/  @P3 LDC R21, c[0x0][0x40c] ;  /* 0x00010300ff153b82 */ /* 0x000e700000000800 */
[----:B------:R-:W4:Y:S08]  /*0b10*/  @P3 LDC R22, c[0x0][0x40c] ;  /* 0x00010300ff163b82 */ /* 0x000f300000000800 */
[----:B------:R-:W4:Y:S08]  /*0b20*/  @P3 LDC R23, c[0x0][0x40c] ;  /* 0x00010300ff173b82 */ /* 0x000f300000000800 */
[----:B------:R-:W3:Y:S08]  /*0b30*/  @P3 LDC R60, c[0x0][0x40c] ;  /* 0x00010300ff3c3b82 */ /* 0x000ef00000000800 */
[----:B------:R-:W4:Y:S08]  /*0b40*/  @P3 LDC R61, c[0x0][0x40c] ;  /* 0x00010300ff3d3b82 */ /* 0x000f300000000800 */
[----:B------:R-:W4:Y:S01]  /*0b50*/  @P3 LDC R62, c[0x0][0x40c] ;  /* 0x00010300ff3e3b82 */ /* 0x000f220000000800 */
[----:B--2---:R-:W-:Y:S01]  /*0b60*/  @P3 FFMA.FTZ R28, R19, R14, R28 ;  /* 0x0000000e131c3223 */ /* 0x004fe2000001001c */
[----:B0-----:R-:W-:Y:S01]  /*0b70*/  @P3 FFMA.FTZ R29, R18, R20, R29 ;  /* 0x00000014121d3223 */ /* 0x001fe2000001001d */
[----:B-1----:R-:W-:Y:S01]  /*0b80*/  @P3 FFMA.FTZ R30, R17, R21, R30 ;  /* 0x00000015111e3223 */ /* 0x002fe2000001001e */
[----:B------:R-:W-:-:S02]  /*0b90*/  @P3 HADD2.F32 R14, -RZ, R41.H1_H1 ;  /* 0x30000029ff0e3230 */ /* 0x000fc40000004100 */
[----:B---3--:R-:W-:Y:S01]  /*0ba0*/  @P3 FFMA.FTZ R25, R16, R60, R25 ;  /* 0x0000003c10193223 */ /* 0x008fe20000010019 */
[----:B------:R-:W-:Y:S02]  /*0bb0*/  @P3 HADD2.F32 R17, -RZ, R42.H0_H0 ;  /* 0x2000002aff113230 */ /* 0x000fe40000004100 */
[--C-:B------:R-:W-:Y:S02]  /*0bc0*/  @P3 HADD2.F32 R19, -RZ, R43.reuse.H0_H0 ;  /* 0x2000002bff133230 */ /* 0x100fe40000004100 */
[----:B----4-:R-:W-:Y:S01]  /*0bd0*/  @P3 FFMA.FTZ R31, R14, R22, R31 ;  /* 0x000000160e1f3223 */ /* 0x010fe2000001001f */
[----:B------:R-:W-:Y:S02]  /*0be0*/  @P3 HADD2.F32 R18, -RZ, R43.H1_H1 ;  /* 0x3000002bff123230 */ /* 0x000fe40000004100 */
[----:B------:R-:W-:Y:S01]  /*0bf0*/  @P3 FFMA.FTZ R24, R17, R23, R24 ;  /* 0x0000001711183223 */ /* 0x000fe20000010018 */
[----:B------:R-:W-:Y:S02]  /*0c00*/  @P3 FFMA.FTZ R26, R19, R61, R26 ;  /* 0x0000003d131a3223 */ /* 0x000fe4000001001a */
[----:B------:R-:W-:Y:S01]  /*0c10*/  @P3 FFMA.FTZ R27, R18, R62, R27 ;  /* 0x0000003e121b3223 */ /* 0x000fe2000001001b */
[----:B------:R-:W-:Y:S06]  /*0c20*/  BRA `(.L_x_22231) ;  /* 0x0000000000707947 */ /* 0x000fec0003800000 */
.L_x_22230:
        /* <DEDUP_REMOVED lines=8> */
[----:B------:R-:W1:Y:S08]  /*0cb0*/  @P2 LDC R19, c[0x0][0x40c] ;  /* 0x00010300ff132b82 */ /* 0x000e700000000800 */
[----:B------:R-:W2:Y:S08]  /*0cc0*/  @P2 LDC R21, c[0x0][0x40c] ;  /* 0x00010300ff152b82 */ /* 0x000eb00000000800 */
[----:B------:R-:W3:Y:S01]  /*0cd0*/  @P2 LDC R23, c[0x0][0x40c] ;  /* 0x00010300ff172b82 */ /* 0x000ee20000000800 */
[----:B0-----:R-:W-:Y:S01]  /*0ce0*/  @P2 FMUL.FTZ R28, R14, R17 ;  /* 0x000000110e1c2220 */ /* 0x001fe20000410000 */
[----:B------:R-:W-:-:S02]  /*0cf0*/  @P2 HADD2.F32 R14, -RZ, R41.H1_H1 ;  /* 0x30000029ff0e2230 */ /* 0x000fc40000004100 */
[----:B------:R-:W-:-:S04]  /*0d00*/  @P2 HADD2.F32 R17, -RZ, R42.H1_H1 ;  /* 0x3000002aff112230 */ /* 0x000fc80000004100 */
[----:B------:R-:W0:Y:S01]  /*0d10*/  @P2 LDC R61, c[0x0][0x40c] ;  /* 0x00010300ff3d2b82 */ /* 0x000e220000000800 */
[----:B-1----:R-:W-:Y:S01]  /*0d20*/  @P2 FMUL.FTZ R29, R16, R19 ;  /* 0x00000013101d2220 */ /* 0x002fe20000410000 */
[----:B------:R-:W-:Y:S02]  /*0d30*/  @P2 HADD2.F32 R16, -RZ, R42.H0_H0 ;  /* 0x2000002aff102230 */ /* 0x000fe40000004100 */
[----:B------:R-:W-:-:S04]  /*0d40*/  @P2 HADD2.F32 R19, -RZ, R43.H1_H1 ;  /* 0x3000002bff132230 */ /* 0x000fc80000004100 */
[----:B------:R-:W1:Y:S01]  /*0d50*/  @P2 LDC R20, c[0x0][0x40c] ;  /* 0x00010300ff142b82 */ /* 0x000e620000000800 */
[----:B--2---:R-:W-:Y:S01]  /*0d60*/  @P2 FMUL.FTZ R30, R18, R21 ;  /* 0x00000015121e2220 */ /* 0x004fe20000410000 */
[----:B------:R-:W-:-:S06]  /*0d70*/  @P2 HADD2.F32 R18, -RZ, R43.H0_H0 ;  /* 0x2000002bff122230 */ /* 0x000fcc0000004100 */
[----:B------:R-:W2:Y:S01]  /*0d80*/  @P2 LDC R63, c[0x0][0x40c] ;  /* 0x00010300ff3f2b82 */ /* 0x000ea20000000800 */
[----:B---3--:R-:W-:-:S07]  /*0d90*/  @P2 FMUL.FTZ R31, R14, R23 ;  /* 0x000000170e1f2220 */ /* 0x008fce0000410000 */
[----:B------:R-:W3:Y:S01]  /*0da0*/  @P2 LDC R22, c[0x0][0x40c] ;  /* 0x00010300ff162b82 */ /* 0x000ee20000000800 */
[----:B0-----:R-:W-:Y:S01]  /*0db0*/  @P2 FMUL.FTZ R24, R16, R61 ;  /* 0x0000003d10182220 */ /* 0x001fe20000410000 */
[----:B-1----:R-:W-:Y:S01]  /*0dc0*/  @P2 FMUL.FTZ R25, R17, R20 ;  /* 0x0000001411192220 */ /* 0x002fe20000410000 */
[----:B--2---:R-:W-:Y:S01]  /*0dd0*/  @P2 FMUL.FTZ R26, R18, R63 ;  /* 0x0000003f121a2220 */ /* 0x004fe20000410000 */
[----:B---3--:R-:W-:-:S07]  /*0de0*/  @P2 FMUL.FTZ R27, R19, R22 ;  /* 0x00000016131b2220 */ /* 0x008fce0000410000 */
.L_x_22231:
[----:B------:R-:W-:Y:S01]  /*0df0*/  IMAD.WIDE.U32 R14, R15, 0x20, R74 ;  /* 0x000000200f0e7825 */ /* 0x000fe200078e004a */
[----:B------:R-:W-:Y:S04]  /*0e00*/  BSSY.RECONVERGENT B0, `(.L_x_22232) ;  /* 0x0000008000007945 */ /* 0x000fe80003800200 */
[----:B------:R0:W-:Y:S04]  /*0e10*/  STG.E.128 desc[UR6][R14.64], R28 ;  /* 0x0000001c0e007986 */ /* 0x0001e8000c101d06 */
[----:B------:R0:W-:Y:S01]  /*0e20*/  STG.E.128 desc[UR6][R14.64+0x10], R24 ;  /* 0x000010180e007986 */ /* 0x0001e2000c101d06 */
[----:B------:R-:W-:Y:S05]  /*0e30*/  @!P2 BRA `(.L_x_22233) ;  /* 0x000000000010a947 */ /* 0x000fea0003800000 */
[----:B------:R-:W1:Y:S01]  /*0e40*/  LDC.64 R40, c[0x0][0x390] ;  /* 0x0000e400ff287b82 */ /* 0x000e620000000a00 */
[----:B0-----:R-:W-:-:S05]  /*0e50*/  IADD3 R15, PT, PT, R12, 0x40, RZ ;  /* 0x000000400c0f7810 */ /* 0x001fca0007ffe0ff */
[----:B-1----:R-:W-:-:S06]  /*0e60*/  IMAD.WIDE.U32 R40, R15, 0x10, R40 ;  /* 0x000000100f287825 */ /* 0x002fcc00078e0028 */
[----:B------:R-:W5:Y:S02]  /*0e70*/  LDG.E.128 R40, desc[UR6][R40.64] ;  /* 0x0000000628287981 */ /* 0x000f64000c1e1d00 */
.L_x_22233:
[----:B------:R-:W-:Y:S05]  /*0e80*/  BSYNC.RECONVERGENT B0 ;  /* 0x0000000000007941 */ /* 0x000fea0003800200 */
.L_x_22232:
[----:B------:R-:W-:Y:S05]  /*0e90*/  @!P0 BRA `(.L_x_22234) ;  /* 0x00000000007c8947 */ /* 0x000fea0003800000 */
[----:B0-----:R-:W0:Y:S01]  /*0ea0*/  LDC.64 R14, c[0x0][0x3a0] ;  /* 0x0000e800ff0e7b82 */ /* 0x001e220000000a00 */
[----:B------:R-:W-:-:S05]  /*0eb0*/  IADD3 R17, PT, PT, R13, 0x40, RZ ;  /* 0x000000400d117810 */ /* 0x000fca0007ffe0ff */
[----:B0-----:R-:W-:-:S05]  /*0ec0*/  IMAD.WIDE.U32 R14, R17, 0x20, R14 ;  /* 0x00000020110e7825 */ /* 0x001fca00078e000e */
[----:B------:R-:W2:Y:S04]  /*0ed0*/  LDG.E.128 R20, desc[UR6][R14.64] ;  /* 0x000000060e147981 */ /* 0x000ea8000c1e1d00 */
[----:B------:R0:W3:Y:S01]  /*0ee0*/  LDG.E.128 R16, desc[UR6][R14.64+0x10] ;  /* 0x000010060e107981 */ /* 0x0000e2000c1e1d00 */
[----:B------:R-:W-:-:S13]  /*0ef0*/  ISETP.GT.AND P3, PT, R72, RZ, PT ;  /* 0x000000ff4800720c */ /* 0x000fda0003f64270 */
[----:B------:R-:W2:Y:S01]  /*0f00*/  @P3 LDC R60, c[0x0][0x40c] ;  /* 0x00010300ff3c3b82 */ /* 0x000ea20000000800 */
[--C-:B-----5:R-:W-:Y:S02]  /*0f10*/  @P3 HADD2.F32 R61, -RZ, R40.reuse.H0_H0 ;  /* 0x20000028ff3d3230 */ /* 0x120fe40000004100 */
[----:B0-----:R-:W-:Y:S02]  /*0f20*/  @P3 HADD2.F32 R14, -RZ, R40.H1_H1 ;  /* 0x30000028ff0e3230 */ /* 0x001fe40000004100 */
[----:B------:R-:W-:-:S03]  /*0f30*/  @P3 HADD2.F32 R15, -RZ, R41.H0_H0 ;  /* 0x20000029ff0f3230 */ /* 0x000fc60000004100 */
[----:B------:R-:W0:Y:S08]  /*0f40*/  @P3 LDC R62, c[0x0][0x40c] ;  /* 0x00010300ff3e3b82 */ /* 0x000e300000000800 */
[----:B------:R-:W1:Y:S08]  /*0f50*/  @P3 LDC R63, c[0x0][0x40c] ;  /* 0x00010300ff3f3b82 */ /* 0x000e700000000800 */
[----:B------:R-:W4:Y:S08]  /*0f60*/  @P3 LDC R76, c[0x0][0x40c] ;  /* 0x00010300ff4c3b82 */ /* 0x000f300000000800 */
[----:B------:R-:W3:Y:S08]  /*0f70*/  @P3 LDC R77, c[0x0][0x40c] ;  /* 0x00010300ff4d3b82 */ /* 0x000ef00000000800 */
[----:B------:R-:W3:Y:S08]  /*0f80*/  @P3 LDC R78, c[0x0][0x40c] ;  /* 0x00010300ff4e3b82 */ /* 0x000ef00000000800 */
[----:B------:R-:W3:Y:S01]  /*0f90*/  @P3 LDC R79, c[0x0][0x40c] ;  /* 0x00010300ff4f3b82 */ /* 0x000ee20000000800 */
[----:B--2---:R-:W-:Y:S01]  /*0fa0*/  @P3 FFMA.FTZ R20, R61, R60, R20 ;  /* 0x0000003c3d143223 */ /* 0x004fe20000010014 */
[----:B------:R-:W-:-:S06]  /*0fb0*/  @P3 HADD2.F32 R60, -RZ, R41.H1_H1 ;  /* 0x30000029ff3c3230 */ /* 0x000fcc0000004100 */
[----:B------:R-:W2:Y:S01]  /*0fc0*/  @P3 LDC R61, c[0x0][0x40c] ;  /* 0x00010300ff3d3b82 */ /* 0x000ea20000000800 */
[----:B0-----:R-:W-:Y:S01]  /*0fd0*/  @P3 FFMA.FTZ R21, R14, R62, R21 ;  /* 0x0000003e0e153223 */ /* 0x001fe20000010015 */
[----:B-1----:R-:W-:Y:S01]  /*0fe0*/  @P3 FFMA.FTZ R22, R15, R63, R22 ;  /* 0x0000003f0f163223 */ /* 0x002fe20000010016 */
[--C-:B------:R-:W-:Y:S02]  /*0ff0*/  @P3 HADD2.F32 R15, -RZ, R42.reuse.H0_H0 ;  /* 0x2000002aff0f3230 */ /* 0x100fe40000004100 */
[----:B----4-:R-:W-:Y:S01]  /*1000*/  @P3 FFMA.FTZ R23, R60, R76, R23 ;  /* 0x0000004c3c173223 */ /* 0x010fe20000010017 */
[----:B------:R-:W-:Y:S02]  /*1010*/  @P3 HADD2.F32 R14, -RZ, R42.H1_H1 ;  /* 0x3000002aff0e3230 */ /* 0x000fe40000004100 */
[--C-:B------:R-:W-:Y:S02]  /*1020*/  @P3 HADD2.F32 R63, -RZ, R43.reuse.H0_H0 ;  /* 0x2000002bff3f3230 */ /* 0x100fe40000004100 */
[----:B------:R-:W-:-:S02]  /*1030*/  @P3 HADD2.F32 R60, -RZ, R43.H1_H1 ;  /* 0x3000002bff3c3230 */ /* 0x000fc40000004100 */
[----:B---3--:R-:W-:Y:S01]  /*1040*/  @P3 FFMA.FTZ R17, R14, R77, R17 ;  /* 0x0000004d0e113223 */ /* 0x008fe20000010011 */
[----:B------:R-:W-:Y:S02]  /*1050*/  @P3 FFMA.FTZ R18, R63, R78, R18 ;  /* 0x0000004e3f123223 */ /* 0x000fe40000010012 */
[----:B------:R-:W-:Y:S01]  /*1060*/  @P3 FFMA.FTZ R19, R60, R79, R19 ;  /* 0x0000004f3c133223 */ /* 0x000fe20000010013 */
[----:B--2---:R-:W-:Y:S01]  /*1070*/  @P3 FFMA.FTZ R16, R15, R61, R16 ;  /* 0x0000003d0f103223 */ /* 0x004fe20000010010 */
[----:B------:R-:W-:Y:S06]  /*1080*/  BRA `(.L_x_22235) ;  /* 0x0000000000707947 */ /* 0x000fec0003800000 */
.L_x_22234:
[----:B0-----:R-:W0:Y:S01]  /*1090*/  @P2 LDC R15, c[0x0][0x40c] ;  /* 0x00010300ff0f2b82 */ /* 0x001e220000000800 */
[--C-:B-----5:R-:W-:Y:S01]  /*10a0*/  @P2 HADD2.F32 R14, -RZ, R40.reuse.H0_H0 ;  /* 0x20000028ff0e2230 */ /* 0x120fe20000004100 */
[----:B------:R-:W-:Y:S01]  /*10b0*/  CS2R R20, SRZ ;  /* 0x0000000000147805 */ /* 0x000fe2000001ff00 */
[----:B------:R-:W-:Y:S01]  /*10c0*/  @P2 HADD2.F32 R16, -RZ, R40.H1_H1 ;  /* 0x30000028ff102230 */ /* 0x000fe20000004100 */
[----:B------:R-:W-:Y:S01]  /*10d0*/  CS2R R22, SRZ ;  /* 0x0000000000167805 */ /* 0x000fe2000001ff00 */
[----:B------:R-:W-:Y:S02]  /*10e0*/  @P2 HADD2.F32 R18, -RZ, R41.H0_H0 ;  /* 0x20000029ff122230 */ /* 0x000fe40000004100 */
[----:B------:R-:W-:Y:S01]  /*10f0*/  @P2 HADD2.F32 R62, -RZ, R42.H1_H1 ;  /* 0x3000002aff3e2230 */ /* 0x000fe20000004100 */
[----:B------:R-:W1:Y:S01]  /*1100*/  @P2 LDC R17, c[0x0][0x40c] ;  /* 0x00010300ff112b82 */ /* 0x000e620000000800 */
[--C-:B------:R-:W-:Y:S02]  /*1110*/  @P2 HADD2.F32 R76, -RZ, R43.reuse.H0_H0 ;  /* 0x2000002bff4c2230 */ /* 0x100fe40000004100 */
[----:B------:R-:W-:-:S05]  /*1120*/  @P2 HADD2.F32 R78, -RZ, R43.H1_H1 ;  /* 0x3000002bff4e2230 */ /* 0x000fca0000004100 */
[----:B------:R-:W2:Y:S08]  /*1130*/  @P2 LDC R19, c[0x0][0x40c] ;  /* 0x00010300ff132b82 */ /* 0x000eb00000000800 */
[----:B------:R-:W3:Y:S01]  /*1140*/  @P2 LDC R61, c[0x0][0x40c] ;  /* 0x00010300ff3d2b82 */ /* 0x000ee20000000800 */
[----:B0-----:R-:W-:Y:S01]  /*1150*/  @P2 FMUL.FTZ R20, R14, R15 ;  /* 0x0000000f0e142220 */ /* 0x001fe20000410000 */
[----:B------:R-:W-:-:S02]  /*1160*/  @P2 HADD2.F32 R14, -RZ, R41.H1_H1 ;  /* 0x30000029ff0e2230 */ /* 0x000fc40000004100 */
[----:B------:R-:W-:-:S04]  /*1170*/  @P2 HADD2.F32 R15, -RZ, R42.H0_H0 ;  /* 0x2000002aff0f2230 */ /* 0x000fc80000004100 */
[----:B------:R-:W0:Y:S01]  /*1180*/  @P2 LDC R60, c[0x0][0x40c] ;  /* 0x00010300ff3c2b82 */ /* 0x000e220000000800 */
[----:B-1----:R-:W-:Y:S01]  /*1190*/  @P2 FMUL.FTZ R21, R16, R17 ;  /* 0x0000001110152220 */ /* 0x002fe20000410000 */
[----:B------:R-:W-:-:S06]  /*11a0*/  CS2R R16, SRZ ;  /* 0x0000000000107805 */ /* 0x000fcc000001ff00 */
[----:B------:R-:W1:Y:S01]  /*11b0*/  @P2 LDC R63, c[0x0][0x40c] ;  /* 0x00010300ff3f2b82 */ /* 0x000e620000000800 */
[----:B--2---:R-:W-:Y:S01]  /*11c0*/  @P2 FMUL.FTZ R22, R18, R19 ;  /* 0x0000001312162220 */ /* 0x004fe20000410000 */
[----:B------:R-:W-:-:S06]  /*11d0*/  CS2R R18, SRZ ;  /* 0x0000000000127805 */ /* 0x000fcc000001ff00 */
[----:B------:R-:W2:Y:S01]  /*11e0*/  @P2 LDC R77, c[0x0][0x40c] ;  /* 0x00010300ff4d2b82 */ /* 0x000ea20000000800 */
[----:B---3--:R-:W-:-:S07]  /*11f0*/  @P2 FMUL.FTZ R23, R14, R61 ;  /* 0x0000003d0e172220 */ /* 0x008fce0000410000 */
[----:B------:R-:W3:Y:S01]  /*1200*/  @P2 LDC R79, c[0x0][0x40c] ;  /* 0x00010300ff4f2b82 */ /* 0x000ee20000000800 */
[----:B0-----:R-:W-:Y:S01]  /*1210*/  @P2 FMUL.FTZ R16, R15, R60 ;  /* 0x0000003c0f102220 */ /* 0x001fe20000410000 */
[----:B-1----:R-:W-:Y:S01]  /*1220*/  @P2 FMUL.FTZ R17, R62, R63 ;  /* 0x0000003f3e112220 */ /* 0x002fe20000410000 */
[----:B--2---:R-:W-:Y:S01]  /*1230*/  @P2 FMUL.FTZ R18, R76, R77 ;  /* 0x0000004d4c122220 */ /* 0x004fe20000410000 */
[----:B---3--:R-:W-:-:S07]  /*1240*/  @P2 FMUL.FTZ R19, R78, R79 ;  /* 0x0000004f4e132220 */ /* 0x008fce0000410000 */
.L_x_22235:
[----:B------:R-:W-:Y:S01]  /*1250*/  IADD3 R15, PT, PT, R13, 0x40, RZ ;  /* 0x000000400d0f7810 */ /* 0x000fe20007ffe0ff */
[----:B------:R-:W-:Y:S04]  /*1260*/  BSSY.RECONVERGENT B0, `(.L_x_22236) ;  /* 0x0000009000007945 */ /* 0x000fe80003800200 */
[----:B------:R-:W-:-:S05]  /*1270*/  IMAD.WIDE.U32 R14, R15, 0x20, R74 ;  /* 0x000000200f0e7825 */ /* 0x000fca00078e004a */
[----:B------:R0:W-:Y:S04]  /*1280*/  STG.E.128 desc[UR6][R14.64], R20 ;  /* 0x000000140e007986 */ /* 0x0001e8000c101d06 */
[----:B------:R0:W-:Y:S01]  /*1290*/  STG.E.128 desc[UR6][R14.64+0x10], R16 ;  /* 0x000010100e007986 */ /* 0x0001e2000c101d06 */
[----:B------:R-:W-:Y:S05]  /*12a0*/  @!P2 BRA `(.L_x_22237) ;  /* 0x000000000010a947 */ /* 0x000fea0003800000 */
[----:B------:R-:W1:Y:S01]  /*12b0*/  LDC.64 R40, c[0x0][0x390] ;  /* 0x0000e400ff287b82 */ /* 0x000e620000000a00 */
[----:B0-----:R-:W-:-:S05]  /*12c0*/  IADD3 R15, PT, PT, R12, 0x60, RZ ;  /* 0x000000600c0f7810 */ /* 0x001fca0007ffe0ff */
[----:B-1----:R-:W-:-:S06]  /*12d0*/  IMAD.WIDE.U32 R40, R15, 0x10, R40 ;  /* 0x000000100f287825 */ /* 0x002fcc00078e0028 */
[----:B------:R-:W5:Y:S02]  /*12e0*/  LDG.E.128 R40, desc[UR6][R40.64] ;  /* 0x0000000628287981 */ /* 0x000f64000c1e1d00 */
.L_x_22237:
[----:B------:R-:W-:Y:S05]  /*12f0*/  BSYNC.RECONVERGENT B0 ;  /* 0x0000000000007941 */ /* 0x000fea0003800200 */
.L_x_22236:
        /* <DEDUP_REMOVED lines=8> */
[--C-:B-----5:R-:W-:Y:S02]  /*1380*/  @P0 HADD2.F32 R81, -RZ, R40.reuse.H0_H0 ;  /* 0x20000028ff510230 */ /* 0x120fe40000004100 */
[----:B------:R-:W-:Y:S02]  /*1390*/  @P0 HADD2.F32 R78, -RZ, R40.H1_H1 ;  /* 0x30000028ff4e0230 */ /* 0x000fe40000004100 */
[----:B0-----:R-:W-:-:S03]  /*13a0*/  @P0 HADD2.F32 R77, -RZ, R41.H0_H0 ;  /* 0x20000029ff4d0230 */ /* 0x001fc60000004100 */
[----:B------:R-:W0:Y:S08]  /*13b0*/  @P0 LDC R80, c[0x0][0x40c] ;  /* 0x00010300ff500b82 */ /* 0x000e300000000800 */
[----:B------:R-:W1:Y:S08]  /*13c0*/  @P0 LDC R82, c[0x0][0x40c] ;  /* 0x00010300ff520b82 */ /* 0x000e700000000800 */
[----:B------:R-:W4:Y:S08]  /*13d0*/  @P0 LDC R83, c[0x0][0x40c] ;  /* 0x00010300ff530b82 */ /* 0x000f300000000800 */
[----:B------:R-:W3:Y:S08]  /*13e0*/  @P0 LDC R84, c[0x0][0x40c] ;  /* 0x00010300ff540b82 */ /* 0x000ef00000000800 */
[----:B------:R-:W3:Y:S01]  /*13f0*/  @P0 LDC R76, c[0x0][0x40c] ;  /* 0x00010300ff4c0b82 */ /* 0x000ee20000000800 */
[----:B--2---:R-:W-:Y:S01]  /*1400*/  @P0 FFMA.FTZ R12, R81, R72, R12 ;  /* 0x00000048510c0223 */ /* 0x004fe2000001000c */
[----:B0-----:R-:W-:-:S06]  /*1410*/  @P0 FFMA.FTZ R13, R78, R80, R13 ;  /* 0x000000504e0d0223 */ /* 0x001fcc000001000d */
[----:B------:R-:W0:Y:S01]  /*1420*/  @P0 LDC R81, c[0x0][0x40c] ;  /* 0x00010300ff510b82 */ /* 0x000e220000000800 */
[----:B-1----:R-:W-:Y:S01]  /*1430*/  @P0 FFMA.FTZ R14, R77, R82, R14 ;  /* 0x000000524d0e0223 */ /* 0x002fe2000001000e */
[----:B------:R-:W-:Y:S02]  /*1440*/  @P0 HADD2.F32 R72, -RZ, R41.H1_H1 ;  /* 0x30000029ff480230 */ /* 0x000fe40000004100 */
[--C-:B------:R-:W-:Y:S02]  /*1450*/  @P0 HADD2.F32 R77, -RZ, R42.reuse.H0_H0 ;  /* 0x2000002aff4d0230 */ /* 0x100fe40000004100 */
[----:B------:R-:W-:Y:S02]  /*1460*/  @P0 HADD2.F32 R80, -RZ, R43.H1_H1 ;  /* 0x3000002bff500230 */ /* 0x000fe40000004100 */
[----:B----4-:R-:W-:Y:S01]  /*1470*/  @P0 FFMA.FTZ R15, R72, R83, R15 ;  /* 0x00000053480f0223 */ /* 0x010fe2000001000f */
[----:B------:R-:W1:Y:S01]  /*1480*/  @P0 LDC R78, c[0x0][0x40c] ;  /* 0x00010300ff4e0b82 */ /* 0x000e620000000800 */
[----:B---3--:R-:W-:Y:S01]  /*1490*/  @P0 FFMA.FTZ R60, R77, R84, R60 ;  /* 0x000000544d3c0223 */ /* 0x008fe2000001003c */
[----:B------:R-:W-:-:S02]  /*14a0*/  @P0 HADD2.F32 R72, -RZ, R42.H1_H1 ;  /* 0x3000002aff480230 */ /* 0x000fc40000004100 */
[----:B------:R-:W-:-:S03]  /*14b0*/  @P0 HADD2.F32 R77, -RZ, R43.H0_H0 ;  /* 0x2000002bff4d0230 */ /* 0x000fc60000004100 */
[----:B------:R-:W-:Y:S01]  /*14c0*/  @P0 FFMA.FTZ R61, R72, R76, R61 ;  /* 0x0000004c483d0223 */ /* 0x000fe2000001003d */
[----:B0-----:R-:W-:Y:S01]  /*14d0*/  @P0 FFMA.FTZ R63, R80, R81, R63 ;  /* 0x00000051503f0223 */ /* 0x001fe2000001003f */
[----:B-1----:R-:W-:Y:S01]  /*14e0*/  @P0 FFMA.FTZ R62, R77, R78, R62 ;  /* 0x0000004e4d3e0223 */ /* 0x002fe2000001003e */
[----:B------:R-:W-:Y:S06]  /*14f0*/  BRA `(.L_x_22239) ;  /* 0x0000000000707947 */ /* 0x000fec0003800000 */
.L_x_22238:
[----:B------:R-:W1:Y:S01]  /*1500*/  @P2 LDC R77, c[0x0][0x40c] ;  /* 0x00010300ff4d2b82 */ /* 0x000e620000000800 */
[--C-:B-----5:R-:W-:Y:S01]  /*1510*/  @P2 HADD2.F32 R72, -RZ, R41.reuse.H0_H0 ;  /* 0x20000029ff482230 */ /* 0x120fe20000004100 */
[----:B0-----:R-:W-:Y:S01]  /*1520*/  CS2R R14, SRZ ;  /* 0x00000000000e7805 */ /* 0x001fe2000001ff00 */
[----:B------:R-:W-:Y:S01]  /*1530*/  @P2 HADD2.F32 R76, -RZ, R41.H1_H1 ;  /* 0x30000029ff4c2230 */ /* 0x000fe20000004100 */
[----:B------:R-:W-:Y:S01]  /*1540*/  CS2R R12, SRZ ;  /* 0x00000000000c7805 */ /* 0x000fe2000001ff00 */
[--C-:B------:R-:W-:Y:S02]  /*1550*/  @P2 HADD2.F32 R60, -RZ, R40.reuse.H0_H0 ;  /* 0x20000028ff3c2230 */ /* 0x100fe40000004100 */
[----:B------:R-:W-:Y:S01]  /*1560*/  @P2 HADD2.F32 R62, -RZ, R40.H1_H1 ;  /* 0x30000028ff3e2230 */ /* 0x000fe20000004100 */
[----:B------:R-:W0:Y:S01]  /*1570*/  @P2 LDC R81, c[0x0][0x40c] ;  /* 0x00010300ff512b82 */ /* 0x000e220000000800 */
[----:B------:R-:W-:-:S07]  /*1580*/  @P2 HADD2.F32 R80, -RZ, R43.H1_H1 ;  /* 0x3000002bff502230 */ /* 0x000fce0000004100 */
[----:B------:R-:W2:Y:S08]  /*1590*/  @P2 LDC R61, c[0x0][0x40c] ;  /* 0x00010300ff3d2b82 */ /* 0x000eb00000000800 */
[----:B------:R-:W3:Y:S01]  /*15a0*/  @P2 LDC R63, c[0x0][0x40c] ;  /* 0x00010300ff3f2b82 */ /* 0x000ee20000000800 */
[----:B-1----:R-:W-:Y:S01]  /*15b0*/  @P2 FMUL.FTZ R14, R72, R77 ;  /* 0x0000004d480e2220 */ /* 0x002fe20000410000 */
[----:B------:R-:W-:-:S02]  /*15c0*/  @P2 HADD2.F32 R72, -RZ, R42.H0_H0 ;  /* 0x2000002aff482230 */ /* 0x000fc40000004100 */
[----:B------:R-:W-:-:S04]  /*15d0*/  @P2 HADD2.F32 R77, -RZ, R43.H0_H0 ;  /* 0x2000002bff4d2230 */ /* 0x000fc80000004100 */
[----:B------:R-:W1:Y:S01]  /*15e0*/  @P2 LDC R83, c[0x0][0x40c] ;  /* 0x00010300ff532b82 */ /* 0x000e620000000800 */
[----:B0-----:R-:W-:Y:S01]  /*15f0*/  @P2 FMUL.FTZ R15, R76, R81 ;  /* 0x000000514c0f2220 */ /* 0x001fe20000410000 */
[----:B------:R-:W-:-:S06]  /*1600*/  @P2 HADD2.F32 R76, -RZ, R42.H1_H1 ;  /* 0x3000002aff4c2230 */ /* 0x000fcc0000004100 */
[----:B------:R-:W0:Y:S01]  /*1610*/  @P2 LDC R85, c[0x0][0x40c] ;  /* 0x00010300ff552b82 */ /* 0x000e220000000800 */
[----:B--2---:R-:W-:Y:S01]  /*1620*/  @P2 FMUL.FTZ R12, R60, R61 ;  /* 0x0000003d3c0c2220 */ /* 0x004fe20000410000 */
[----:B------:R-:W-:-:S06]  /*1630*/  CS2R R60, SRZ ;  /* 0x00000000003c7805 */ /* 0x000fcc000001ff00 */
[----:B------:R-:W2:Y:S01]  /*1640*/  @P2 LDC R78, c[0x0][0x40c] ;  /* 0x00010300ff4e2b82 */ /* 0x000ea20000000800 */
[----:B---3--:R-:W-:Y:S01]  /*1650*/  @P2 FMUL.FTZ R13, R62, R63 ;  /* 0x0000003f3e0d2220 */ /* 0x008fe20000410000 */
[----:B------:R-:W-:-:S06]  /*1660*/  CS2R R62, SRZ ;  /* 0x00000000003e7805 */ /* 0x000fcc000001ff00 */
[----:B------:R-:W3:Y:S01]  /*1670*/  @P2 LDC R87, c[0x0][0x40c] ;  /* 0x00010300ff572b82 */ /* 0x000ee20000000800 */
[----:B-1----:R-:W-:Y:S01]  /*1680*/  @P2 FMUL.FTZ R60, R72, R83 ;  /* 0x00000053483c2220 */ /* 0x002fe20000410000 */
[----:B0-----:R-:W-:Y:S01]  /*1690*/  @P2 FMUL.FTZ R61, R76, R85 ;  /* 0x000000554c3d2220 */ /* 0x001fe20000410000 */
[----:B--2---:R-:W-:Y:S01]  /*16a0*/  @P2 FMUL.FTZ R62, R77, R78 ;  /* 0x0000004e4d3e2220 */ /* 0x004fe20000410000 */
[----:B---3--:R-:W-:-:S07]  /*16b0*/  @P2 FMUL.FTZ R63, R80, R87 ;  /* 0x00000057503f2220 */ /* 0x008fce0000410000 */
.L_x_22239:
        /* <DEDUP_REMOVED lines=123> */
.L_x_22255:
        /* <DEDUP_REMOVED lines=15> */
[----:B------:R-:W-:Y:S01]  /*1f60*/  IADD3 R74, PT, PT, R71, -0x1, RZ ;  /* 0xffffffff474a7810 */ /* 0x000fe20007ffe0ff */
[----:B------:R-:W-:Y:S01]  /*1f70*/  HADD2.F32 R76, -RZ, R54.H1_H1 ;  /* 0x30000036ff4c7230 */ /* 0x000fe20000004100 */
[----:B------:R-:W-:Y:S01]  /*1f80*/  FSEL R71, R79, RZ, !P1 ;  /* 0x000000ff4f477208 */ /* 0x000fe20004800000 */
[----:B------:R-:W-:Y:S02]  /*1f90*/  HADD2.F32 R78, -RZ, R6.H0_H0 ;  /* 0x20000006ff4e7230 */ /* 0x000fe40000004100 */
        /* <DEDUP_REMOVED lines=11> */
[--C-:B------:R-:W-:Y:S02]  /*2050*/  HADD2.F32 R22, -RZ, R56.reuse.H0_H0 ;  /* 0x20000038ff167230 */ /* 0x100fe40000004100 */
[C---:B------:R-:W-:Y:S01]  /*2060*/  FADD.FTZ R81, -R71.reuse, R34 ;  /* 0x0000002247517221 */ /* 0x040fe20000010100 */
[C---:B------:R-:W-:Y:S01]  /*2070*/  FMUL.FTZ R75, R72.reuse, R75 ;  /* 0x0000004b484b7220 */ /* 0x040fe20000410000 */
[----:B------:R-:W-:Y:S02]  /*2080*/  HADD2.F32 R24, -RZ, R67.H1_H1 ;  /* 0x30000043ff187230 */ /* 0x000fe40000004100 */
[----:B------:R-:W-:Y:S01]  /*2090*/  FMUL.FTZ R37, R72, R37 ;  /* 0x0000002548257220 */ /* 0x000fe20000410000 */
[----:B------:R-:W-:Y:S02]  /*20a0*/  HADD2.F32 R26, -RZ, R56.H1_H1 ;  /* 0x30000038ff1a7230 */ /* 0x000fe40000004100 */
[----:B------:R-:W-:Y:S01]  /*20b0*/  FADD.FTZ R33, -R71, R33 ;  /* 0x0000002147217221 */ /* 0x000fe20000010100 */
[----:B------:R-:W-:-:S02]  /*20c0*/  HADD2.F32 R32, -RZ, R66.H1_H1 ;  /* 0x30000042ff207230 */ /* 0x000fc40000004100 */
[C---:B------:R-:W-:Y:S01]  /*20d0*/  FADD.FTZ R35, -R71.reuse, R35 ;  /* 0x0000002347237221 */ /* 0x040fe20000010100 */
[----:B------:R-:W-:Y:S02]  /*20e0*/  HADD2.F32 R34, -RZ, R57.H1_H1 ;  /* 0x30000039ff227230 */ /* 0x000fe40000004100 */
[C---:B------:R-:W-:Y:S01]  /*20f0*/  FADD.FTZ R83, -R71.reuse, R28 ;  /* 0x0000001c47537221 */ /* 0x040fe20000010100 */
[----:B------:R-:W-:Y:S02]  /*2100*/  HADD2.F32 R36, -RZ, R0.H0_H0 ;  /* 0x20000000ff247230 */ /* 0x000fe40000004100 */
[C---:B------:R-:W-:Y:S01]  /*2110*/  FADD.FTZ R29, -R71.reuse, R29 ;  /* 0x0000001d471d7221 */ /* 0x040fe20000010100 */
        /* <DEDUP_REMOVED lines=21> */
[----:B------:R-:W-:-:S02]  /*2270*/  HADD2.F32 R28, -RZ, R66.H0_H0 ;  /* 0x20000042ff1c7230 */ /* 0x000fc40000004100 */
[C---:B------:R-:W-:Y:S01]  /*2280*/  FMUL.FTZ R77, R72.reuse, R77 ;  /* 0x0000004d484d7220 */ /* 0x040fe20000410000 */
[----:B------:R-:W-:Y:S02]  /*2290*/  HADD2.F32 R30, -RZ, R57.H0_H0 ;  /* 0x20000039ff1e7230 */ /* 0x000fe40000004100 */
        /* <DEDUP_REMOVED lines=31> */
[----:B------:R-:W-:-:S02]  /*2490*/  HADD2.F32 R26, -RZ, R0.H1_H1 ;  /* 0x30000000ff1a7230 */ /* 0x000fc40000004100 */
[----:B------:R-:W-:Y:S01]  /*24a0*/  FFMA.FTZ R77, R77, R28, R30 ;  /* 0x0000001c4d4d7223 */ /* 0x000fe2000001001e */
[----:B------:R-:W-:Y:S02]  /*24b0*/  HADD2.F32 R24, -RZ, R58.H1_H1 ;  /* 0x3000003aff187230 */ /* 0x000fe40000004100 */
[--C-:B------:R-:W-:Y:S02]  /*24c0*/  HADD2.F32 R34, -RZ, R3.reuse.H0_H0 ;  /* 0x20000003ff227230 */ /* 0x100fe40000004100 */
[--C-:B------:R-:W-:Y:S02]  /*24d0*/  HADD2.F32 R36, -RZ, R52.reuse.H0_H0 ;  /* 0x20000034ff247230 */ /* 0x100fe40000004100 */
[----:B------:R-:W-:Y:S01]  /*24e0*/  FFMA.FTZ R26, R33, R26, R24 ;  /* 0x0000001a211a7223 */ /* 0x000fe20000010018 */
[----:B------:R-:W-:Y:S02]  /*24f0*/  HADD2.F32 R72, -RZ, R3.H1_H1 ;  /* 0x30000003ff487230 */ /* 0x000fe40000004100 */
[----:B------:R-:W-:-:S02]  /*2500*/  HADD2.F32 R74, -RZ, R52.H1_H1 ;  /* 0x30000034ff4a7230 */ /* 0x000fc40000004100 */
[----:B------:R-:W-:Y:S01]  /*2510*/  FFMA.FTZ R83, R83, R34, R36 ;  /* 0x0000002253537223 */ /* 0x000fe20000010024 */
[--C-:B------:R-:W-:Y:S02]  /*2520*/  HADD2.F32 R28, -RZ, R2.reuse.H0_H0 ;  /* 0x20000002ff1c7230 */ /* 0x100fe40000004100 */
[--C-:B------:R-:W-:Y:S02]  /*2530*/  HADD2.F32 R30, -RZ, R59.reuse.H0_H0 ;  /* 0x2000003bff1e7230 */ /* 0x100fe40000004100 */
        /* <DEDUP_REMOVED lines=8> */
[----:B------:R-:W-:Y:S02]  /*25c0*/  HADD2.F32 R28, -RZ, R4.H0_H0 ;  /* 0x20000004ff1c7230 */ /* 0x000fe40000004100 */
[----:B------:R-:W-:Y:S01]  /*25d0*/  FFMA.FTZ R87, R87, R36, R72 ;  /* 0x0000002457577223 */ /* 0x000fe20000010048 */
[----:B------:R-:W-:Y:S02]  /*25e0*/  HADD2.F32 R30, -RZ, R53.H0_H0 ;  /* 0x20000035ff1e7230 */ /* 0x000fe40000004100 */
[----:B------:R-:W-:Y:S01]  /*25f0*/  FFMA.FTZ R72, R25, R74, R76 ;  /* 0x0000004a19487223 */ /* 0x000fe2000001004c */
[----:B------:R-:W-:-:S02]  /*2600*/  HADD2.F32 R80, -RZ, R55.H0_H0 ;  /* 0x20000037ff507230 */ /* 0x000fc40000004100 */
[----:B------:R-:W-:Y:S02]  /*2610*/  HADD2.F32 R34, -RZ, R4.H1_H1 ;  /* 0x30000004ff227230 */ /* 0x000fe40000004100 */
[----:B------:R-:W-:Y:S01]  /*2620*/  FFMA.FTZ R85, R85, R28, R30 ;  /* 0x0000001c55557223 */ /* 0x000fe2000001001e */
        /* <DEDUP_REMOVED lines=11> */
[----:B------:R-:W-:Y:S02]  /*26e0*/  HADD2.F32 R82, -RZ, R8.H1_H1 ;  /* 0x30000008ff527230 */ /* 0x000fe40000004100 */
[----:B------:R-:W-:-:S02]  /*26f0*/  HADD2.F32 R84, -RZ, R49.H1_H1 ;  /* 0x30000031ff547230 */ /* 0x000fc40000004100 */
[----:B------:R-:W-:Y:S01]  /*2700*/  FFMA.FTZ R21, R93, R76, R80 ;  /* 0x0000004c5d157223 */ /* 0x000fe20000010050 */
[----:B------:R-:W-:Y:S02]  /*2710*/  HADD2.F32 R30, -RZ, R7.H0_H0 ;  /* 0x20000007ff1e7230 */ /* 0x000fe40000004100 */
[----:B------:R-:W-:Y:S02]  /*2720*/  HADD2.F32 R32, -RZ, R48.H0_H0 ;  /* 0x20000030ff207230 */ /* 0x000fe40000004100 */
        /* <DEDUP_REMOVED lines=8> */
[----:B------:R-:W-:Y:S02]  /*27b0*/  HADD2.F32 R84, -RZ, R10.H1_H1 ;  /* 0x3000000aff547230 */ /* 0x000fe40000004100 */
[----:B------:R-:W-:Y:S02]  /*27c0*/  HADD2.F32 R30, -RZ, R51.H1_H1 ;  /* 0x30000033ff1e7230 */ /* 0x000fe40000004100 */
[----:B------:R-:W-:Y:S01]  /*27d0*/  FFMA.FTZ R80, R17, R80, R28 ;  /* 0x0000005011507223 */ /* 0x000fe2000001001c */
[----:B------:R-:W-:Y:S01]  /*27e0*/  HADD2.F32 R35, -RZ, R70.H0_H0 ;  /* 0x20000046ff237230 */ /* 0x000fe20000004100 */
[----:B------:R-:W0:Y:S01]  /*27f0*/  LDC.64 R16, c[0x0][0x428] ;  /* 0x00010a00ff107b82 */ /* 0x000e220000000a00 */
[----:B------:R-:W-:Y:S02]  /*2800*/  HADD2.F32 R31, -RZ, R44.H0_H0 ;  /* 0x2000002cff1f7230 */ /* 0x000fe40000004100 */
[----:B------:R-:W-:Y:S01]  /*2810*/  FFMA.FTZ R84, R19, R84, R30 ;  /* 0x0000005413547223 */ /* 0x000fe2000001001e */
[----:B------:R-:W-:-:S02]  /*2820*/  HADD2.F32 R76, -RZ, R70.H1_H1 ;  /* 0x30000046ff4c7230 */ /* 0x000fc40000004100 */
[----:B------:R-:W-:Y:S02]  /*2830*/  HADD2.F32 R37, -RZ, R11.H0_H0 ;  /* 0x2000000bff257230 */ /* 0x000fe40000004100 */
[----:B------:R-:W-:Y:S01]  /*2840*/  FFMA.FTZ R35, R12, R35, R31 ;  /* 0x000000230c237223 */ /* 0x000fe2000001001f */
[----:B------:R-:W-:Y:S02]  /*2850*/  HADD2.F32 R12, -RZ, R44.H1_H1 ;  /* 0x3000002cff0c7230 */ /* 0x000fe40000004100 */
[----:B------:R-:W-:Y:S02]  /*2860*/  HADD2.F32 R19, -RZ, R45.H0_H0 ;  /* 0x2000002dff137230 */ /* 0x000fe40000004100 */
[----:B------:R-:W-:Y:S02]  /*2870*/  HADD2.F32 R27, -RZ, R10.H0_H0 ;  /* 0x2000000aff1b7230 */ /* 0x000fe40000004100 */
[----:B------:R-:W-:Y:S01]  /*2880*/  FFMA.FTZ R76, R13, R76, R12 ;  /* 0x0000004c0d4c7223 */ /* 0x000fe2000001000c */
[----:B------:R-:W-:-:S02]  /*2890*/  HADD2.F32 R29, -RZ, R51.H0_H0 ;  /* 0x20000033ff1d7230 */ /* 0x000fc40000004100 */
[----:B------:R-:W-:Y:S01]  /*28a0*/  FFMA.FTZ R37, R14, R37, R19 ;  /* 0x000000250e257223 */ /* 0x000fe20000010013 */
[----:B------:R-:W-:Y:S01]  /*28b0*/  HADD2.F32 R13, -RZ, R64.H0_H0 ;  /* 0x20000040ff0d7230 */ /* 0x000fe20000004100 */
[----:B------:R-:W-:Y:S01]  /*28c0*/  SHF.R.S32.HI R12, RZ, 0x1f, R73 ;  /* 0x0000001fff0c7819 */ /* 0x000fe20000011449 */
[----:B------:R-:W-:Y:S02]  /*28d0*/  HADD2.F32 R19, -RZ, R46.H0_H0 ;  /* 0x2000002eff137230 */ /* 0x000fe40000004100 */
[----:B------:R-:W-:Y:S01]  /*28e0*/  FFMA.FTZ R23, R18, R27, R29 ;  /* 0x0000001b12177223 */ /* 0x000fe2000001001d */
[----:B------:R-:W-:Y:S01]  /*28f0*/  HADD2.F32 R82, -RZ, R11.H1_H1 ;  /* 0x3000000bff527230 */ /* 0x000fe20000004100 */
[----:B------:R-:W-:Y:S01]  /*2900*/  LEA.HI R12, R12, R73, RZ, 0x3 ;  /* 0x000000490c0c7211 */ /* 0x000fe200078f18ff */
[----:B------:R-:W-:Y:S02]  /*2910*/  HADD2.F32 R18, -RZ, R45.H1_H1 ;  /* 0x3000002dff127230 */ /* 0x000fe40000004100 */
[----:B------:R-:W-:Y:S01]  /*2920*/  FFMA.FTZ R60, R60, R13, R19 ;  /* 0x0000000d3c3c7223 */ /* 0x000fe20000010013 */
[----:B------:R-:W-:Y:S01]  /*2930*/  HADD2.F32 R27, -RZ, R65.H0_H0 ;  /* 0x20000041ff1b7230 */ /* 0x000fe20000004100 */
[----:B------:R-:W-:Y:S01]  /*2940*/  LEA.HI.SX32 R29, R12, R69, 0x1d ;  /* 0x000000450c1d7211 */ /* 0x000fe200078feaff */
[----:B------:R-:W-:-:S02]  /*2950*/  HADD2.F32 R13, -RZ, R47.H0_H0 ;  /* 0x2000002fff0d7230 */ /* 0x000fc40000004100 */
[----:B------:R-:W-:Y:S01]  /*2960*/  FFMA.FTZ R82, R15, R82, R18 ;  /* 0x000000520f527223 */ /* 0x000fe20000010012 */
[----:B------:R-:W-:Y:S01]  /*2970*/  HADD2.F32 R14, -RZ, R64.H1_H1 ;  /* 0x30000040ff0e7230 */ /* 0x000fe20000004100 */
[C---:B------:R-:W-:Y:S01]  /*2980*/  IADD3 R31, PT, PT, R29.reuse, 0x20, RZ ;  /* 0x000000201d1f7810 */ /* 0x040fe20007ffe0ff */
[----:B------:R-:W-:Y:S02]  /*2990*/  HADD2.F32 R18, -RZ, R46.H1_H1 ;  /* 0x3000002eff127230 */ /* 0x000fe40000004100 */
[----:B------:R-:W-:Y:S01]  /*29a0*/  FFMA.FTZ R27, R62, R27, R13 ;  /* 0x0000001b3e1b7223 */ /* 0x000fe2000001000d */
[----:B------:R-:W-:Y:S01]  /*29b0*/  HADD2.F32 R86, -RZ, R65.H1_H1 ;  /* 0x30000041ff567230 */ /* 0x000fe20000004100 */
[C---:B------:R-:W-:Y:S01]  /*29c0*/  IADD3 R13, PT, PT, R29.reuse, 0x60, RZ ;  /* 0x000000601d0d7810 */ /* 0x040fe20007ffe0ff */
[----:B------:R-:W-:Y:S01]  /*29d0*/  HADD2.F32 R12, -RZ, R47.H1_H1 ;  /* 0x3000002fff0c7230 */ /* 0x000fe20000004100 */
[----:B------:R-:W-:Y:S01]  /*29e0*/  IADD3 R33, PT, PT, R29, 0x40, RZ ;  /* 0x000000401d217810 */ /* 0x000fe20007ffe0ff */
[----:B------:R-:W-:Y:S01]  /*29f0*/  FFMA.FTZ R61, R61, R14, R18 ;  /* 0x0000000e3d3d7223 */ /* 0x000fe20000010012 */
[----:B0-----:R-:W-:Y:S01]  /*2a00*/  IMAD.WIDE.U32 R28, R29, 0x10, R16 ;  /* 0x000000101d1c7825 */ /* 0x001fe200078e0010 */
[----:B------:R-:W-:-:S03]  /*2a10*/  F2FP.F16.F32.PACK_AB R15, R38, R81 ;  /* 0x00000051260f723e */ /* 0x000fc600000000ff */
        /* <DEDUP_REMOVED lines=9> */
[----:B------:R-:W-:Y:S01]  /*2ab0*/  F2FP.F16.F32.PACK_AB R17, R34, R85 ;  /* 0x000000552211723e */ /* 0x000fe200000000ff */
[----:B------:R0:W-:Y:S01]  /*2ac0*/  STG.E.128 desc[UR6][R28.64], R12 ;  /* 0x0000000c1c007986 */ /* 0x0001e2000c101d06 */
        /* <DEDUP_REMOVED lines=9> */
[----:B------:R-:W-:-:S05]  /*2b60*/  F2FP.F16.F32.PACK_AB R24, R76, R35 ;  /* 0x000000234c18723e */ /* 0x000fca00000000ff */
[----:B------:R0:W-:Y:S02]  /*2b70*/  STG.E.128 desc[UR6][R62.64], R24 ;  /* 0x000000183e007986 */ /* 0x0001e4000c101d06 */
.L_x_22242:
[----:B------:R-:W-:Y:S05]  /*2b80*/  BSYNC.RECONVERGENT B0 ;  /* 0x0000000000007941 */ /* 0x000fea0003800200 */
.L_x_22241:
[----:B0-----:R-:W0:Y:S02]  /*2b90*/  LDC.64 R12, c[0x0][0x380] ;  /* 0x0000e000ff0c7b82 */ /* 0x001e240000000a00 */
[----:B0-----:R-:W-:-:S04]  /*2ba0*/  LEA R68, R12, R68, 0x2 ;  /* 0x000000440c447211 */ /* 0x001fc800078e10ff */
[----:B------:R-:W-:-:S13]  /*2bb0*/  ISETP.GE.AND P0, PT, R68, R13, PT ;  /* 0x0000000d4400720c */ /* 0x000fda0003f06270 */
[----:B------:R-:W-:Y:S05]  /*2bc0*/  @!P0 BRA `(.L_x_22243) ;  /* 0xffffffd800248947 */ /* 0x000fea000383ffff */
[----:B------:R-:W-:Y:S05]  /*2bd0*/  EXIT ;  /* 0x000000000000794d */ /* 0x000fea0003800000 */
.L_x_22240:
        /* <DEDUP_REMOVED lines=8> */
.L_x_22245:
[----:B------:R-:W-:Y:S05]  /*2c60*/  BSYNC B0 ;  /* 0x0000000000007941 */ /* 0x000fea0003800000 */
.L_x_22244:
        /* <DEDUP_REMOVED lines=10> */
.L_x_22246:
[----:B------:R-:W-:Y:S01]  /*2d10*/  HFMA2 R82, -RZ, RZ, 0, 2.384185791015625e-07 ;  /* 0x00000004ff527431 */ /* 0x000fe200000001ff */
[----:B------:R-:W-:-:S05]  /*2d20*/  MOV R74, R81 ;  /* 0x00000051004a7202 */ /* 0x000fca0000000f00 */
[----:B------:R-:W-:-:S05]  /*2d30*/  FADD.FTZ R74, R75, R74 ;  /* 0x0000004a4b4a7221 */ /* 0x000fca0000010000 */
[----:B------:R-:W-:-:S07]  /*2d40*/  MOV R83, R74 ;  /* 0x0000004a00537202 */ /* 0x000fce0000000f00 */
[----:B------:R-:W-:Y:S05]  /*2d50*/  WARPSYNC.COLLECTIVE R80, `(.L_x_22247) ;  /* 0x0000000050087348 */ /* 0x000fea0003c00000 */
[----:B------:R0:W1:Y:S02]  /*2d60*/  SHFL.BFLY P2, R81, R83, R82, R85 ;  /* 0x0c00005253517389 */ /* 0x0000640000040055 */
[----:B01----:R-:W-:Y:S05]  /*2d70*/  ENDCOLLECTIVE ;  /* 0x000000000000791b */ /* 0x003fea0003800000 */
.L_x_22247:
[----:B------:R-:W-:Y:S01]  /*2d80*/  HFMA2 R82, -RZ, RZ, 0, 4.76837158203125e-07 ;  /* 0x00000008ff527431 */ /* 0x000fe200000001ff */
[----:B------:R-:W-:-:S05]  /*2d90*/  MOV R77, R81 ;  /* 0x00000051004d7202 */ /* 0x000fca0000000f00 */
[----:B------:R-:W-:-:S05]  /*2da0*/  FADD.FTZ R77, R74, R77 ;  /* 0x0000004d4a4d7221 */ /* 0x000fca0000010000 */
[----:B------:R-:W-:-:S07]  /*2db0*/  MOV R83, R77 ;  /* 0x0000004d00537202 */ /* 0x000fce0000000f00 */
[----:B------:R-:W-:Y:S05]  /*2dc0*/  WARPSYNC.COLLECTIVE R80, `(.L_x_22248) ;  /* 0x0000000050087348 */ /* 0x000fea0003c00000 */
[----:B------:R0:W1:Y:S02]  /*2dd0*/  SHFL.BFLY P2, R81, R83, R82, R85 ;  /* 0x0c00005253517389 */ /* 0x0000640000040055 */
[----:B01----:R-:W-:Y:S05]  /*2de0*/  ENDCOLLECTIVE ;  /* 0x000000000000791b */ /* 0x003fea0003800000 */
.L_x_22248:
[----:B------:R-:W-:Y:S01]  /*2df0*/  HFMA2 R82, -RZ, RZ, 0, 9.5367431640625e-07 ;  /* 0x00000010ff527431 */ /* 0x000fe200000001ff */
[----:B------:R-:W-:-:S05]  /*2e00*/  MOV R76, R81 ;  /* 0x00000051004c7202 */ /* 0x000fca0000000f00 */
[----:B------:R-:W-:-:S05]  /*2e10*/  FADD.FTZ R76, R77, R76 ;  /* 0x0000004c4d4c7221 */ /* 0x000fca0000010000 */
[----:B------:R-:W-:-:S07]  /*2e20*/  MOV R83, R76 ;  /* 0x0000004c00537202 */ /* 0x000fce0000000f00 */
[----:B------:R-:W-:Y:S05]  /*2e30*/  WARPSYNC.COLLECTIVE R80, `(.L_x_22249) ;  /* 0x0000000050087348 */ /* 0x000fea0003c00000 */
[----:B------:R0:W1:Y:S02]  /*2e40*/  SHFL.BFLY P2, R81, R83, R82, R85 ;  /* 0x0c00005253517389 */ /* 0x0000640000040055 */
[----:B01----:R-:W-:Y:S05]  /*2e50*/  ENDCOLLECTIVE ;  /* 0x000000000000791b */ /* 0x003fea0003800000 */
.L_x_22249:
        /* <DEDUP_REMOVED lines=72> */
.L_x_22250:
[----:B------:R-:W-:Y:S01]  /*32e0*/  HFMA2 R82, -RZ, RZ, 0, 1.1920928955078125e-07 ;  /* 0x00000002ff527431 */ /* 0x000fe200000001ff */
[----:B------:R-:W-:-:S05]  /*32f0*/  MOV R75, R81 ;  /* 0x00000051004b7202 */ /* 0x000fca0000000f00 */
[----:B------:R-:W-:-:S05]  /*3300*/  FADD.FTZ R75, R72, R75 ;  /* 0x0000004b484b7221 */ /* 0x000fca0000010000 */
[----:B------:R-:W-:-:S07]  /*3310*/  MOV R83, R75 ;  /* 0x0000004b00537202 */ /* 0x000fce0000000f00 */
[----:B------:R-:W-:Y:S05]  /*3320*/  WARPSYNC.COLLECTIVE R80, `(.L_x_22251) ;  /* 0x0000000050087348 */ /* 0x000fea0003c00000 */
[----:B------:R0:W1:Y:S02]  /*3330*/  SHFL.BFLY P2, R81, R83, R82, R85 ;  /* 0x0c00005253517389 */ /* 0x0000640000040055 */
[----:B01----:R-:W-:Y:S05]  /*3340*/  ENDCOLLECTIVE ;  /* 0x000000000000791b */ /* 0x003fea0003800000 */
.L_x_22251:
[----:B------:R-:W-:Y:S01]  /*3350*/  HFMA2 R82, -RZ, RZ, 0, 2.384185791015625e-07 ;  /* 0x00000004ff527431 */ /* 0x000fe200000001ff */
[----:B------:R-:W-:-:S05]  /*3360*/  MOV R74, R81 ;  /* 0x00000051004a7202 */ /* 0x000fca0000000f00 */
[----:B------:R-:W-:-:S05]  /*3370*/  FADD.FTZ R74, R75, R74 ;  /* 0x0000004a4b4a7221 */ /* 0x000fca0000010000 */
[----:B------:R-:W-:-:S07]  /*3380*/  MOV R83, R74 ;  /* 0x0000004a00537202 */ /* 0x000fce0000000f00 */
[----:B------:R-:W-:Y:S05]  /*3390*/  WARPSYNC.COLLECTIVE R80, `(.L_x_22252) ;  /* 0x0000000050087348 */ /* 0x000fea0003c00000 */
[----:B------:R0:W1:Y:S02]  /*33a0*/  SHFL.BFLY P2, R81, R83, R82, R85 ;  /* 0x0c00005253517389 */ /* 0x0000640000040055 */
[----:B01----:R-:W-:Y:S05]  /*33b0*/  ENDCOLLECTIVE ;  /* 0x000000000000791b */ /* 0x003fea0003800000 */
.L_x_22252:
[----:B------:R-:W-:Y:S01]  /*33c0*/  HFMA2 R82, -RZ, RZ, 0, 4.76837158203125e-07 ;  /* 0x00000008ff527431 */ /* 0x000fe200000001ff */
[----:B------:R-:W-:-:S05]  /*33d0*/  MOV R77, R81 ;  /* 0x00000051004d7202 */ /* 0x000fca0000000f00 */
[----:B------:R-:W-:-:S05]  /*33e0*/  FADD.FTZ R77, R74, R77 ;  /* 0x0000004d4a4d7221 */ /* 0x000fca0000010000 */
[----:B------:R-:W-:-:S07]  /*33f0*/  MOV R83, R77 ;  /* 0x0000004d00537202 */ /* 0x000fce0000000f00 */
[----:B------:R-:W-:Y:S05]  /*3400*/  WARPSYNC.COLLECTIVE R80, `(.L_x_22253) ;  /* 0x0000000050087348 */ /* 0x000fea0003c00000 */
[----:B------:R0:W1:Y:S02]  /*3410*/  SHFL.BFLY P2, R81, R83, R82, R85 ;  /* 0x0c00005253517389 */ /* 0x0000640000040055 */
[----:B01----:R-:W-:Y:S05]  /*3420*/  ENDCOLLECTIVE ;  /* 0x000000000000791b */ /* 0x003fea0003800000 */
.L_x_22253:
[----:B------:R-:W-:Y:S01]  /*3430*/  HFMA2 R82, -RZ, RZ, 0, 9.5367431640625e-07 ;  /* 0x00000010ff527431 */ /* 0x000fe200000001ff */
[----:B------:R-:W-:-:S05]  /*3440*/  MOV R76, R81 ;  /* 0x00000051004c7202 */ /* 0x000fca0000000f00 */
[----:B------:R-:W-:-:S05]  /*3450*/  FADD.FTZ R76, R77, R76 ;  /* 0x0000004c4d4c7221 */ /* 0x000fca0000010000 */
[----:B------:R-:W-:-:S07]  /*3460*/  MOV R83, R76 ;  /* 0x0000004c00537202 */ /* 0x000fce0000000f00 */
[----:B------:R-:W-:Y:S05]  /*3470*/  WARPSYNC.COLLECTIVE R80, `(.L_x_22254) ;  /* 0x0000000050087348 */ /* 0x000fea0003c00000 */
[----:B------:R0:W1:Y:S02]  /*3480*/  SHFL.BFLY P2, R81, R83, R82, R85 ;  /* 0x0c00005253517389 */ /* 0x0000640000040055 */
[----:B01----:R-:W-:Y:S05]  /*3490*/  ENDCOLLECTIVE ;  /* 0x000000000000791b */ /* 0x003fea0003800000 */
.L_x_22254:
[----:B------:R-:W-:Y:S05]  /*34a0*/  BRA `(.L_x_22255) ;  /* 0xffffffe800707947 */ /* 0x000fea000383ffff */
.L_x_22256:
        /* <DEDUP_REMOVED lines=13> */
.L_x_37327:


//--------------------- .text._ZN10layer_norm13ln_fwd_kernelINS_13Kernel_traitsI6__halfS2_fS2_fjLj1024ELj1ELj4ELj1ELj16ENS_18Kernel_traits_baseILj1024ES2_S2_fS2_fjLj128EEEEELb0ELb1ELb0ELb0EEEvNS_9FwdParamsE --------------------------
	.section	.text._ZN10layer_norm13ln_fwd_kernelINS_13Kernel_traitsI6__halfS2_fS2_fjLj1024ELj1ELj4ELj1ELj16ENS_18Kernel_traits_baseILj1024ES2_S2_fS2_fjLj128EEEEELb0ELb1ELb0ELb0EEEvNS_9FwdParamsE,"ax",@progbits
	.align	128
        .global         _ZN10layer_norm13ln_fwd_kernelINS_13Kernel_traitsI6__halfS2_fS2_fjLj1024ELj1ELj4ELj1ELj16ENS_18Kernel_traits_baseILj1024ES2_S2_fS2_fjLj128EEEEELb0ELb1ELb0ELb0EEEvNS_9FwdParamsE
        .type           _ZN10layer_norm13ln_fwd_kernelINS_13Kernel_traitsI6__halfS2_fS2_fjLj1024ELj1ELj4ELj1ELj16ENS_18Kernel_traits_baseILj1024ES2_S2_fS2_fjLj128EEEEELb0ELb1ELb0ELb0EEEvNS_9FwdParamsE,@function
        .size           _ZN10layer_norm13ln_fwd_kernelINS_13Kernel_traitsI6__halfS2_fS2_fjLj1024ELj1ELj4ELj1ELj16ENS_18Kernel_traits_baseILj1024ES2_S2_fS2_fjLj128EEEEELb0ELb1ELb0ELb0EEEvNS_9FwdParamsE,(.L_x_37328 - _ZN10layer_norm13ln_fwd_kernelINS_13Kernel_traitsI6__halfS2_fS2_fjLj1024ELj1ELj4ELj1ELj16ENS_18Kernel_traits_baseILj1024ES2_S2_fS2_fjLj128EEEEELb0ELb1ELb0ELb0EEEvNS_9FwdParamsE)
        .other          _ZN10layer_norm13ln_fwd_kernelINS_13Kernel_traitsI6__halfS2_fS2_fjLj1024ELj1ELj4ELj1ELj16ENS_18Kernel_traits_baseILj1024ES2_S2_fS2_fjLj128EEEEELb0ELb1ELb0ELb0EEEvNS_9FwdParamsE,@"STO_CUDA_ENTRY STV_DEFAULT"
_ZN10layer_norm13ln_fwd_kernelINS_13Kernel_traitsI6__halfS2_fS2_fjLj1024ELj1ELj4ELj1ELj16ENS_18Kernel_traits_baseILj1024ES2_S2_fS2_fjLj128EEEEELb0ELb1ELb0ELb0EEEvNS_9FwdParamsE:
.text._ZN10layer_norm13ln_fwd_kernelINS_13Kernel_traitsI6__halfS2_fS2_fjLj1024ELj1ELj4ELj1ELj16ENS_18Kernel_traits_baseILj1024ES2_S2_fS2_fjLj128EEEEELb0ELb1ELb0ELb0EEEvNS_9FwdParamsE:
        /* <DEDUP_REMOVED lines=64> */
.L_x_22258:
        /* <DEDUP_REMOVED lines=10> */
[----:B0-----:R-:W-:-:S07]  /*04a0*/  @P1 IMAD.WIDE.U32 R8, R67, 0x10, R8 ;  /* 0x0000001043081825 */ /* 0x001fce00078e0008 */
[----:B------:R-:W0:Y:S01]  /*04b0*/  @P3 LDC.64 R56, c[0x0][0x3d0] ;  /* 0x0000f400ff383b82 */ /* 0x000e220000000a00 */
[C---:B-1----:R-:W-:Y:S01]  /*04c0*/  @P1 IMAD.WIDE.U32 R20, R67.reuse, 0x10, R20 ;  /* 0x0000001043141825 */ /* 0x042fe200078e0014 */
[----:B------:R-:W-:-:S03]  /*04d0*/  @P1 IADD3 R67, PT, PT, R67, 0x20, RZ ;  /* 0x0000002043431810 */ /* 0x000fc60007ffe0ff */
[----:B------:R-:W-:Y:S01]  /*04e0*/  HFMA2 R34, -RZ, RZ, 0, 0 ;  /* 0x00000000ff227431 */ /* 0x000fe200000001ff */
[----:B------:R-:W5:Y:S02]  /*04f0*/  @P1 LDG.E.128 R16, desc[UR6][R8.64] ;  /* 0x0000000608101981 */ /* 0x000f64000c1e1d00 */
[----:B------:R-:W1:Y:S01]  /*0500*/  @P3 LDC.64 R64, c[0x0][0x3e8] ;  /* 0x0000fa00ff403b82 */ /* 0x000e620000000a00 */
[----:B--2---:R-:W-:-:S04]  /*0510*/  @P2 IMAD.WIDE.U32 R60, R67, 0x10, R52 ;  /* 0x00000010433c2825 */ /* 0x004fc800078e0034 */
[----:B------:R-:W-:Y:S01]  /*0520*/  HFMA2 R10, -RZ, RZ, 0, 0 ;  /* 0x00000000ff0a7431 */ /* 0x000fe200000001ff */
[----:B------:R2:W5:Y:S04]  /*0530*/  @P1 LDG.E.128 R24, desc[UR6][R20.64] ;  /* 0x0000000614181981 */ /* 0x000568000c1e1d00 */
[----:B------:R4:W5:Y:S01]  /*0540*/  @P2 LDG.E.128 R28, desc[UR6][R60.64] ;  /* 0x000000063c1c2981 */ /* 0x000962000c1e1d00 */
[----:B------:R-:W2:Y:S01]  /*0550*/  @P0 LDC.64 R32, c[0x0][0x3d0] ;  /* 0x0000f400ff200b82 */ /* 0x000ea20000000a00 */
[C---:B---3--:R-:W-:Y:S01]  /*0560*/  @P2 IMAD.WIDE.U32 R62, R67.reuse, 0x10, R54 ;  /* 0x00000010433e2825 */ /* 0x048fe200078e0036 */
[----:B------:R-:W-:-:S04]  /*0570*/  @P2 IADD3 R67, PT, PT, R67, 0x20, RZ ;  /* 0x0000002043432810 */ /* 0x000fc80007ffe0ff */
[----:B------:R4:W5:Y:S02]  /*0580*/  @P2 LDG.E.128 R36, desc[UR6][R62.64] ;  /* 0x000000063e242981 */ /* 0x000964000c1e1d00 */
[----:B------:R-:W3:Y:S01]  /*0590*/  @P0 LDC.64 R58, c[0x0][0x3e8] ;  /* 0x0000fa00ff3a0b82 */ /* 0x000ee20000000a00 */
[----:B0-----:R-:W-:-:S05]  /*05a0*/  @P3 IMAD.WIDE.U32 R52, R67, 0x10, R56 ;  /* 0x0000001043343825 */ /* 0x001fca00078e0038 */
[----:B------:R4:W5:Y:S01]  /*05b0*/  @P3 LDG.E.128 R40, desc[UR6][R52.64] ;  /* 0x0000000634283981 */ /* 0x000962000c1e1d00 */
[----:B-1----:R-:W-:-:S05]  /*05c0*/  @P3 IMAD.WIDE.U32 R54, R67, 0x10, R64 ;  /* 0x0000001043363825 */ /* 0x002fca00078e0040 */
[----:B------:R4:W5:Y:S01]  /*05d0*/  @P3 LDG.E.128 R48, desc[UR6][R54.64] ;  /* 0x0000000636303981 */ /* 0x000962000c1e1d00 */
[----:B--2---:R-:W-:-:S05]  /*05e0*/  @P0 IMAD.WIDE.U32 R56, R92, 0x10, R32 ;  /* 0x000000105c380825 */ /* 0x004fca00078e0020 */
[----:B------:R4:W5:Y:S01]  /*05f0*/  @P0 LDG.E.128 R4, desc[UR6][R56.64] ;  /* 0x0000000638040981 */ /* 0x000962000c1e1d00 */
[----:B---3--:R-:W-:-:S05]  /*0600*/  @P0 IMAD.WIDE.U32 R58, R92, 0x10, R58 ;  /* 0x000000105c3a0825 */ /* 0x008fca00078e003a */
[----:B------:R4:W5:Y:S01]  /*0610*/  @P0 LDG.E.128 R12, desc[UR6][R58.64] ;  /* 0x000000063a0c0981 */ /* 0x000962000c1e1d00 */
[----:B------:R-:W-:Y:S02]  /*0620*/  CS2R R32, SRZ ;  /* 0x0000000000207805 */ /* 0x000fe4000001ff00 */
[----:B------:R-:W-:Y:S02]  /*0630*/  MOV R22, RZ ;  /* 0x000000ff00167202 */ /* 0x000fe40000000f00 */
[----:B------:R-:W-:Y:S02]  /*0640*/  CS2R R20, SRZ ;  /* 0x0000000000147805 */ /* 0x000fe4000001ff00 */
[----:B------:R-:W-:Y:S02]  /*0650*/  CS2R R8, SRZ ;  /* 0x0000000000087805 */ /* 0x000fe4000001ff00 */
[----:B------:R-:W-:Y:S02]  /*0660*/  @P3 CS2R R46, SRZ ;  /* 0x00000000002e3805 */ /* 0x000fe4000001ff00 */
[----:B------:R-:W-:-:S02]  /*0670*/  @P3 CS2R R44, SRZ ;  /* 0x00000000002c3805 */ /* 0x000fc4000001ff00 */
[----:B------:R-:W-:Y:S02]  /*0680*/  @P1 MOV R23, RZ ;  /* 0x000000ff00171202 */ /* 0x000fe40000000f00 */
[----:B------:R-:W-:Y:S02]  /*0690*/  @P2 MOV R35, RZ ;  /* 0x000000ff00232202 */ /* 0x000fe40000000f00 */
[----:B----4-:R-:W-:-:S07]  /*06a0*/  @P0 MOV R11, RZ ;  /* 0x000000ff000b0202 */ /* 0x010fce0000000f00 */
.L_x_22259:
[----:B------:R-:W-:Y:S05]  /*06b0*/  BSYNC.RECONVERGENT B0 ;  /* 0x0000000000007941 */ /* 0x000fea0003800200 */
.L_x_22257:
        /* <DEDUP_REMOVED lines=12> */
.L_x_22285:
[----:B------:R-:W0:Y:S02]  /*0780*/  @P1 LDC.64 R96, c[0x0][0x3e0] ;  /* 0x0000f800ff601b82 */ /* 0x000e240000000a00 */
        /* <DEDUP_REMOVED lines=22> */
[--C-:B-----5:R-:W-:Y:S02]  /*08f0*/  HADD2.F32 R97, -RZ, R60.reuse.H1_H1 ;  /* 0x3000003cff617230 */ /* 0x120fe40000004100 */
[--C-:B------:R-:W-:Y:S02]  /*0900*/  HADD2.F32 R99, -RZ, R61.reuse.H0_H0 ;  /* 0x2000003dff637230 */ /* 0x100fe40000004100 */
[----:B------:R-:W-:Y:S02]  /*0910*/  HADD2.F32 R101, -RZ, R61.H1_H1 ;  /* 0x3000003dff657230 */ /* 0x000fe40000004100 */
[----:B------:R-:W-:-:S02]  /*0920*/  HADD2.F32 R67, -RZ, R60.H0_H0 ;  /* 0x2000003cff437230 */ /* 0x000fc40000004100 */
[-C--:B------:R-:W-:Y:S01]  /*0930*/  FMUL.FTZ R99, R99, R0.reuse ;  /* 0x0000000063637220 */ /* 0x080fe20000410000 */
[--C-:B------:R-:W-:Y:S02]  /*0940*/  HADD2.F32 R103, -RZ, R62.reuse.H0_H0 ;  /* 0x2000003eff677230 */ /* 0x100fe40000004100 */
[-C--:B0-----:R-:W-:Y:S01]  /*0950*/  FMUL.FTZ R64, R101, R0.reuse ;  /* 0x0000000065407220 */ /* 0x081fe20000410000 */
[----:B------:R-:W-:Y:S02]  /*0960*/  HADD2.F32 R105, -RZ, R62.H1_H1 ;  /* 0x3000003eff697230 */ /* 0x000fe40000004100 */
[-C--:B------:R-:W-:Y:S01]  /*0970*/  FMUL.FTZ R62, R97, R0.reuse ;  /* 0x00000000613e7220 */ /* 0x080fe20000410000 */
[--C-:B------:R-:W-:Y:S02]  /*0980*/  HADD2.F32 R107, -RZ, R63.reuse.H0_H0 ;  /* 0x2000003fff6b7230 */ /* 0x100fe40000004100 */
[----:B------:R-:W-:Y:S01]  /*0990*/  FMUL.FTZ R67, R67, R0 ;  /* 0x0000000043437220 */ /* 0x000fe20000410000 */
[----:B------:R-:W-:-:S02]  /*09a0*/  HADD2.F32 R109, -RZ, R63.H1_H1 ;  /* 0x3000003fff6d7230 */ /* 0x000fc40000004100 */
[-C--:B------:R-:W-:Y:S01]  /*09b0*/  FMUL.FTZ R66, R105, R0.reuse ;  /* 0x0000000069427220 */ /* 0x080fe20000410000 */
[--C-:B------:R-:W-:Y:S02]  /*09c0*/  HADD2.F32 R61, -RZ, R12.reuse.H1_H1 ;  /* 0x3000000cff3d7230 */ /* 0x100fe40000004100 */
[-C--:B------:R-:W-:Y:S01]  /*09d0*/  FMUL.FTZ R107, R107, R0.reuse ;  /* 0x000000006b6b7220 */ /* 0x080fe20000410000 */
[--C-:B------:R-:W-:Y:S02]  /*09e0*/  HADD2.F32 R63, -RZ, R13.reuse.H0_H0 ;  /* 0x2000000dff3f7230 */ /* 0x100fe40000004100 */
[-C--:B------:R-:W-:Y:S01]  /*09f0*/  FMUL.FTZ R103, R103, R0.reuse ;  /* 0x0000000067677220 */ /* 0x080fe20000410000 */
[----:B------:R-:W-:Y:S02]  /*0a00*/  HADD2.F32 R65, -RZ, R13.H1_H1 ;  /* 0x3000000dff417230 */ /* 0x000fe40000004100 */
[----:B------:R-:W-:Y:S01]  /*0a10*/  FMUL.FTZ R94, R109, R0 ;  /* 0x000000006d5e7220 */ /* 0x000fe20000410000 */
[----:B------:R-:W-:-:S02]  /*0a20*/  HADD2.F32 R60, -RZ, R12.H0_H0 ;  /* 0x2000000cff3c7230 */ /* 0x000fc40000004100 */
[--C-:B------:R-:W-:Y:S02]  /*0a30*/  HADD2.F32 R96, -RZ, R15.reuse.H1_H1 ;  /* 0x3000000fff607230 */ /* 0x100fe40000004100 */
[----:B--2---:R-:W-:Y:S01]  /*0a40*/  FFMA.FTZ R61, R62, R61, R53 ;  /* 0x0000003d3e3d7223 */ /* 0x004fe20000010035 */
[----:B------:R-:W-:Y:S01]  /*0a50*/  FFMA.FTZ R62, R99, R63, R54 ;  /* 0x0000003f633e7223 */ /* 0x000fe20000010036 */
[----:B------:R-:W-:Y:S01]  /*0a60*/  FFMA.FTZ R63, R64, R65, R55 ;  /* 0x00000041403f7223 */ /* 0x000fe20000010037 */
[----:B------:R-:W-:Y:S01]  /*0a70*/  FFMA.FTZ R60, R67, R60, R52 ;  /* 0x0000003c433c7223 */ /* 0x000fe20000010034 */
[--C-:B------:R-:W-:Y:S02]  /*0a80*/  HADD2.F32 R65, -RZ, R14.reuse.H1_H1 ;  /* 0x3000000eff417230 */ /* 0x100fe40000004100 */
[----:B------:R-:W-:Y:S02]  /*0a90*/  HADD2.F32 R67, -RZ, R15.H0_H0 ;  /* 0x2000000fff437230 */ /* 0x000fe40000004100 */
[----:B------:R-:W-:-:S02]  /*0aa0*/  HADD2.F32 R64, -RZ, R14.H0_H0 ;  /* 0x2000000eff407230 */ /* 0x000fc40000004100 */
[----:B---3--:R-:W-:Y:S01]  /*0ab0*/  FFMA.FTZ R65, R66, R65, R57 ;  /* 0x0000004142417223 */ /* 0x008fe20000010039 */
[----:B------:R-:W-:Y:S01]  /*0ac0*/  FFMA.FTZ R66, R107, R67, R58 ;  /* 0x000000436b427223 */ /* 0x000fe2000001003a */
[----:B------:R-:W-:Y:S01]  /*0ad0*/  FFMA.FTZ R67, R94, R96, R59 ;  /* 0x000000605e437223 */ /* 0x000fe2000001003b */
[----:B------:R-:W-:Y:S01]  /*0ae0*/  FFMA.FTZ R64, R103, R64, R56 ;  /* 0x0000004067407223 */ /* 0x000fe20000010038 */
[----:B------:R-:W-:Y:S06]  /*0af0*/  BRA `(.L_x_22263) ;  /* 0x0000000000807947 */ /* 0x000fec0003800000 */
.L_x_22262:
[--C-:B-----5:R-:W-:Y:S02]  /*0b00*/  HADD2.F32 R97, -RZ, R61.reuse.H0_H0 ;  /* 0x2000003dff617230 */ /* 0x120fe40000004100 */
[----:B------:R-:W-:Y:S02]  /*0b10*/  HADD2.F32 R67, -RZ, R60.H1_H1 ;  /* 0x3000003cff437230 */ /* 0x000fe40000004100 */
[----:B------:R-:W-:Y:S02]  /*0b20*/  HADD2.F32 R61, -RZ, R61.H1_H1 ;  /* 0x3000003dff3d7230 */ /* 0x000fe40000004100 */
[-C--:B------:R-:W-:Y:S01]  /*0b30*/  FMUL.FTZ R97, R97, R0.reuse ;  /* 0x0000000061617220 */ /* 0x080fe20000410000 */
[--C-:B------:R-:W-:Y:S02]  /*0b40*/  HADD2.F32 R99, -RZ, R62.reuse.H0_H0 ;  /* 0x2000003eff637230 */ /* 0x100fe40000004100 */
[----:B------:R-:W-:Y:S01]  /*0b50*/  FMUL.FTZ R67, R67, R0 ;  /* 0x0000000043437220 */ /* 0x000fe20000410000 */
[----:B------:R-:W-:-:S02]  /*0b60*/  HADD2.F32 R101, -RZ, R62.H1_H1 ;  /* 0x3000003eff657230 */ /* 0x000fc40000004100 */
[--C-:B------:R-:W-:Y:S02]  /*0b70*/  HADD2.F32 R103, -RZ, R63.reuse.H0_H0 ;  /* 0x2000003fff677230 */ /* 0x100fe40000004100 */
[-C--:B------:R-:W-:Y:S01]  /*0b80*/  FMUL.FTZ R99, R99, R0.reuse ;  /* 0x0000000063637220 */ /* 0x080fe20000410000 */
[----:B------:R-:W-:Y:S02]  /*0b90*/  HADD2.F32 R105, -RZ, R63.H1_H1 ;  /* 0x3000003fff697230 */ /* 0x000fe40000004100 */
[-C--:B------:R-:W-:Y:S01]  /*0ba0*/  FMUL.FTZ R63, R61, R0.reuse ;  /* 0x000000003d3f7220 */ /* 0x080fe20000410000 */
[----:B------:R-:W-:Y:S02]  /*0bb0*/  HADD2.F32 R62, -RZ, R12.H1_H1 ;  /* 0x3000000cff3e7230 */ /* 0x000fe40000004100 */
[-C--:B------:R-:W-:Y:S01]  /*0bc0*/  FMUL.FTZ R101, R101, R0.reuse ;  /* 0x0000000065657220 */ /* 0x080fe20000410000 */
[----:B------:R-:W-:Y:S02]  /*0bd0*/  HADD2.F32 R66, -RZ, R13.H1_H1 ;  /* 0x3000000dff427230 */ /* 0x000fe40000004100 */
[----:B------:R-:W-:Y:S01]  /*0be0*/  FMUL.FTZ R103, R103, R0 ;  /* 0x0000000067677220 */ /* 0x000fe20000410000 */
[----:B------:R-:W-:-:S02]  /*0bf0*/  HADD2.F32 R65, -RZ, R60.H0_H0 ;  /* 0x2000003cff417230 */ /* 0x000fc40000004100 */
[----:B------:R-:W-:Y:S01]  /*0c00*/  FMUL.FTZ R61, R67, R62 ;  /* 0x0000003e433d7220 */ /* 0x000fe20000410000 */
[----:B------:R-:W-:Y:S02]  /*0c10*/  HADD2.F32 R64, -RZ, R13.H0_H0 ;  /* 0x2000000dff407230 */ /* 0x000fe40000004100 */
[----:B------:R-:W-:Y:S01]  /*0c20*/  FMUL.FTZ R63, R63, R66 ;  /* 0x000000423f3f7220 */ /* 0x000fe20000410000 */
[----:B------:R-:W-:Y:S02]  /*0c30*/  HADD2.F32 R60, -RZ, R12.H0_H0 ;  /* 0x2000000cff3c7230 */ /* 0x000fe40000004100 */
[----:B------:R-:W-:Y:S01]  /*0c40*/  FMUL.FTZ R65, R65, R0 ;  /* 0x0000000041417220 */ /* 0x000fe20000410000 */
[--C-:B------:R-:W-:Y:S02]  /*0c50*/  HADD2.F32 R66, -RZ, R14.reuse.H1_H1 ;  /* 0x3000000eff427230 */ /* 0x100fe40000004100 */
[----:B------:R-:W-:Y:S01]  /*0c60*/  FMUL.FTZ R62, R97, R64 ;  /* 0x00000040613e7220 */ /* 0x000fe20000410000 */
[----:B------:R-:W-:-:S02]  /*0c70*/  HADD2.F32 R64, -RZ, R14.H0_H0 ;  /* 0x2000000eff407230 */ /* 0x000fc40000004100 */
[----:B------:R-:W-:Y:S01]  /*0c80*/  FMUL.FTZ R105, R105, R0 ;  /* 0x0000000069697220 */ /* 0x000fe20000410000 */
[--C-:B------:R-:W-:Y:S02]  /*0c90*/  HADD2.F32 R94, -RZ, R15.reuse.H0_H0 ;  /* 0x2000000fff5e7230 */ /* 0x100fe40000004100 */
[----:B------:R-:W-:Y:S01]  /*0ca0*/  FMUL.FTZ R60, R65, R60 ;  /* 0x0000003c413c7220 */ /* 0x000fe20000410000 */
[----:B------:R-:W-:Y:S02]  /*0cb0*/  HADD2.F32 R96, -RZ, R15.H1_H1 ;  /* 0x3000000fff607230 */ /* 0x000fe40000004100 */
[----:B------:R-:W-:Y:S01]  /*0cc0*/  FMUL.FTZ R65, R101, R66 ;  /* 0x0000004265417220 */ /* 0x000fe20000410000 */
[----:B------:R-:W-:Y:S01]  /*0cd0*/  FMUL.FTZ R64, R99, R64 ;  /* 0x0000004063407220 */ /* 0x000fe20000410000 */
[----:B------:R-:W-:Y:S01]  /*0ce0*/  FMUL.FTZ R66, R103, R94 ;  /* 0x0000005e67427220 */ /* 0x000fe20000410000 */
[----:B------:R-:W-:-:S07]  /*0cf0*/  FMUL.FTZ R67, R105, R96 ;  /* 0x0000006069437220 */ /* 0x000fce0000410000 */
.L_x_22263:
[----:B------:R-:W0:Y:S01]  /*0d00*/  LDC.64 R96, c[0x0][0x3a8] ;  /* 0x0000ea00ff607b82 */ /* 0x000e220000000a00 */
[C---:B------:R-:W-:Y:S01]  /*0d10*/  IADD3 R94, PT, PT, R2.reuse, 0x20, RZ ;  /* 0x00000020025e7810 */ /* 0x040fe20007ffe0ff */
[----:B0-----:R-:W-:-:S05]  /*0d20*/  IMAD.WIDE.U32 R96, R2, 0x20, R96 ;  /* 0x0000002002607825 */ /* 0x001fca00078e0060 */
[----:B------:R0:W-:Y:S04]  /*0d30*/  STG.E.128 desc[UR6][R96.64], R60 ;  /* 0x0000003c60007986 */ /* 0x0001e8000c101d06 */
[----:B------:R0:W-:Y:S02]  /*0d40*/  STG.E.128 desc[UR6][R96.64+0x10], R64 ;  /* 0x0000104060007986 */ /* 0x0001e4000c101d06 */
.L_x_22261:
[----:B------:R-:W-:Y:S05]  /*0d50*/  BSYNC.RECONVERGENT B0 ;  /* 0x0000000000007941 */ /* 0x000fea0003800200 */
.L_x_22260:
        /* <DEDUP_REMOVED lines=14> */
[--C-:B-----5:R-:W-:Y:S02]  /*0e40*/  HADD2.F32 R75, -RZ, R68.reuse.H1_H1 ;  /* 0x30000044ff4b7230 */ /* 0x120fe40000004100 */
[----:B0-----:R-:W-:Y:S02]  /*0e50*/  HADD2.F32 R73, -RZ, R68.H0_H0 ;  /* 0x20000044ff497230 */ /* 0x001fe40000004100 */
[--C-:B------:R-:W-:Y:S02]  /*0e60*/  HADD2.F32 R97, -RZ, R69.reuse.H0_H0 ;  /* 0x20000045ff617230 */ /* 0x100fe40000004100 */
        /* <DEDUP_REMOVED lines=10> */
[--C-:B------:R-:W-:Y:S02]  /*0f10*/  HADD2.F32 R69, -RZ, R24.reuse.H1_H1 ;  /* 0x30000018ff457230 */ /* 0x100fe40000004100 */
        /* <DEDUP_REMOVED lines=8> */
[----:B------:R-:W-:Y:S01]  /*0fa0*/  FFMA.FTZ R70, R97, R71, R54 ;  /* 0x0000004761467223 */ /* 0x000fe20000010036 */
[----:B------:R-:W-:-:S02]  /*0fb0*/  HADD2.F32 R75, -RZ, R27.H0_H0 ;  /* 0x2000001bff4b7230 */ /* 0x000fc40000004100 */
[----:B------:R-:W-:Y:S01]  /*0fc0*/  FFMA.FTZ R71, R72, R74, R55 ;  /* 0x0000004a48477223 */ /* 0x000fe20000010037 */
[----:B------:R-:W-:Y:S01]  /*0fd0*/  FMUL.FTZ R74, R103, R0 ;  /* 0x00000000674a7220 */ /* 0x000fe20000410000 */
[----:B------:R-:W-:Y:S02]  /*0fe0*/  HADD2.F32 R72, -RZ, R26.H0_H0 ;  /* 0x2000001aff487230 */ /* 0x000fe40000004100 */
[----:B------:R-:W-:Y:S02]  /*0ff0*/  HADD2.F32 R97, -RZ, R27.H1_H1 ;  /* 0x3000001bff617230 */ /* 0x000fe40000004100 */
[----:B------:R-:W-:Y:S01]  /*1000*/  FFMA.FTZ R73, R74, R73, R57 ;  /* 0x000000494a497223 */ /* 0x000fe20000010039 */
[----:B------:R-:W-:Y:S01]  /*1010*/  FFMA.FTZ R74, R105, R75, R58 ;  /* 0x0000004b694a7223 */ /* 0x000fe2000001003a */
[----:B------:R-:W-:Y:S01]  /*1020*/  FFMA.FTZ R72, R101, R72, R56 ;  /* 0x0000004865487223 */ /* 0x000fe20000010038 */
[----:B------:R-:W-:Y:S01]  /*1030*/  FFMA.FTZ R75, R96, R97, R59 ;  /* 0x00000061604b7223 */ /* 0x000fe2000001003b */
[----:B------:R-:W-:Y:S06]  /*1040*/  BRA `(.L_x_22267) ;  /* 0x0000000000807947 */ /* 0x000fec0003800000 */
.L_x_22266:
        /* <DEDUP_REMOVED lines=15> */
[----:B0-----:R-:W-:-:S02]  /*1140*/  HADD2.F32 R73, -RZ, R68.H0_H0 ;  /* 0x20000044ff497230 */ /* 0x001fc40000004100 */
        /* <DEDUP_REMOVED lines=16> */
.L_x_22267:
[----:B------:R-:W0:Y:S02]  /*1250*/  LDC.64 R96, c[0x0][0x3a8] ;  /* 0x0000ea00ff607b82 */ /* 0x000e240000000a00 */
[C---:B0-----:R-:W-:Y:S01]  /*1260*/  IMAD.WIDE.U32 R96, R94.reuse, 0x20, R96 ;  /* 0x000000205e607825 */ /* 0x041fe200078e0060 */
[----:B------:R-:W-:-:S04]  /*1270*/  IADD3 R94, PT, PT, R94, 0x20, RZ ;  /* 0x000000205e5e7810 */ /* 0x000fc80007ffe0ff */
[----:B------:R0:W-:Y:S04]  /*1280*/  STG.E.128 desc[UR6][R96.64], R68 ;  /* 0x0000004460007986 */ /* 0x0001e8000c101d06 */
[----:B------:R0:W-:Y:S02]  /*1290*/  STG.E.128 desc[UR6][R96.64+0x10], R72 ;  /* 0x0000104860007986 */ /* 0x0001e4000c101d06 */
.L_x_22265:
[----:B------:R-:W-:Y:S05]  /*12a0*/  BSYNC.RECONVERGENT B0 ;  /* 0x0000000000007941 */ /* 0x000fea0003800200 */
.L_x_22264:
        /* <DEDUP_REMOVED lines=10> */
[----:B------:R-:W5:Y:S04]  /*1350*/  LDG.E.128 R76, desc[UR6][R76.64] ;  /* 0x000000064c4c7981 */ /* 0x000f68000c1e1d00 */
        /* <DEDUP_REMOVED lines=36> */
.L_x_22270:
        /* <DEDUP_REMOVED lines=32> */
.L_x_22271:
[----:B------:R-:W0:Y:S02]  /*17a0*/  LDC.64 R96, c[0x0][0x3a8] ;  /* 0x0000ea00ff607b82 */ /* 0x000e240000000a00 */
[C---:B0-----:R-:W-:Y:S01]  /*17b0*/  IMAD.WIDE.U32 R96, R94.reuse, 0x20, R96 ;  /* 0x000000205e607825 */ /* 0x041fe200078e0060 */
[----:B------:R-:W-:-:S04]  /*17c0*/  IADD3 R94, PT, PT, R94, 0x20, RZ ;  /* 0x000000205e5e7810 */ /* 0x000fc80007ffe0ff */
[----:B------:R0:W-:Y:S04]  /*17d0*/  STG.E.128 desc[UR6][R96.64], R76 ;  /* 0x0000004c60007986 */ /* 0x0001e8000c101d06 */
[----:B------:R0:W-:Y:S02]  /*17e0*/  STG.E.128 desc[UR6][R96.64+0x10], R80 ;  /* 0x0000105060007986 */ /* 0x0001e4000c101d06 */
.L_x_22269:
[----:B------:R-:W-:Y:S05]  /*17f0*/  BSYNC.RECONVERGENT B0 ;  /* 0x0000000000007941 */ /* 0x000fea0003800200 */
.L_x_22268:
        /* <DEDUP_REMOVED lines=14> */
[--C-:B0----5:R-:W-:Y:S02]  /*18e0*/  HADD2.F32 R89, -RZ, R84.reuse.H0_H0 ;  /* 0x20000054ff597230 */ /* 0x121fe40000004100 */
        /* <DEDUP_REMOVED lines=12> */
[--C-:B------:R-:W-:Y:S02]  /*19b0*/  HADD2.F32 R84, -RZ, R48.reuse.H0_H0 ;  /* 0x20000030ff547230 */ /* 0x100fe40000004100 */
[----:B------:R-:W-:Y:S01]  /*19c0*/  FMUL.FTZ R90, R103, R0 ;  /* 0x00000000675a7220 */ /* 0x000fe20000410000 */
[----:B------:R-:W-:-:S02]  /*19d0*/  HADD2.F32 R85, -RZ, R48.H1_H1 ;  /* 0x30000030ff557230 */ /* 0x000fc40000004100 */
[----:B------:R-:W-:Y:S01]  /*19e0*/  FMUL.FTZ R105, R105, R0 ;  /* 0x0000000069697220 */ /* 0x000fe20000410000 */
[--C-:B------:R-:W-:Y:S02]  /*19f0*/  HADD2.F32 R87, -RZ, R49.reuse.H0_H0 ;  /* 0x20000031ff577230 */ /* 0x100fe40000004100 */
[----:B------:R-:W-:Y:S01]  /*1a00*/  FFMA.FTZ R84, R89, R84, R52 ;  /* 0x0000005459547223 */ /* 0x000fe20000010034 */
[----:B------:R-:W-:Y:S02]  /*1a10*/  HADD2.F32 R89, -RZ, R50.H1_H1 ;  /* 0x30000032ff597230 */ /* 0x000fe40000004100 */
[----:B------:R-:W-:Y:S01]  /*1a20*/  FFMA.FTZ R85, R86, R85, R53 ;  /* 0x0000005556557223 */ /* 0x000fe20000010035 */
[----:B------:R-:W-:Y:S01]  /*1a30*/  FMUL.FTZ R96, R107, R0 ;  /* 0x000000006b607220 */ /* 0x000fe20000410000 */
[----:B------:R-:W-:Y:S01]  /*1a40*/  FFMA.FTZ R86, R97, R87, R54 ;  /* 0x0000005761567223 */ /* 0x000fe20000010036 */
[----:B------:R-:W-:Y:S02]  /*1a50*/  HADD2.F32 R87, -RZ, R49.H1_H1 ;  /* 0x30000031ff577230 */ /* 0x000fe40000004100 */
[----:B------:R-:W-:Y:S01]  /*1a60*/  FFMA.FTZ R89, R90, R89, R57 ;  /* 0x000000595a597223 */ /* 0x000fe20000010039 */
[----:B------:R-:W-:-:S02]  /*1a70*/  HADD2.F32 R91, -RZ, R51.H0_H0 ;  /* 0x20000033ff5b7230 */ /* 0x000fc40000004100 */
[----:B------:R-:W-:Y:S02]  /*1a80*/  HADD2.F32 R0, -RZ, R50.H0_H0 ;  /* 0x20000032ff007230 */ /* 0x000fe40000004100 */
[----:B------:R-:W-:Y:S01]  /*1a90*/  FFMA.FTZ R87, R88, R87, R55 ;  /* 0x0000005758577223 */ /* 0x000fe20000010037 */
[----:B------:R-:W-:Y:S02]  /*1aa0*/  HADD2.F32 R97, -RZ, R51.H1_H1 ;  /* 0x30000033ff617230 */ /* 0x000fe40000004100 */
[----:B------:R-:W-:Y:S01]  /*1ab0*/  FFMA.FTZ R90, R105, R91, R58 ;  /* 0x0000005b695a7223 */ /* 0x000fe2000001003a */
[----:B------:R-:W-:Y:S02]  /*1ac0*/  FFMA.FTZ R88, R101, R0, R56 ;  /* 0x0000000065587223 */ /* 0x000fe40000010038 */
[----:B------:R-:W-:Y:S01]  /*1ad0*/  FFMA.FTZ R91, R96, R97, R59 ;  /* 0x00000061605b7223 */ /* 0x000fe2000001003b */
[----:B------:R-:W-:Y:S06]  /*1ae0*/  BRA `(.L_x_22275) ;  /* 0x0000000000807947 */ /* 0x000fec0003800000 */
.L_x_22274:
[----:B-----5:R-:W-:Y:S02]  /*1af0*/  HADD2.F32 R91, -RZ, R84.H1_H1 ;  /* 0x30000054ff5b7230 */ /* 0x020fe40000004100 */
[--C-:B------:R-:W-:Y:S02]  /*1b00*/  HADD2.F32 R97, -RZ, R85.reuse.H0_H0 ;  /* 0x20000055ff617230 */ /* 0x100fe40000004100 */
[----:B------:R-:W-:Y:S02]  /*1b10*/  HADD2.F32 R85, -RZ, R85.H1_H1 ;  /* 0x30000055ff557230 */ /* 0x000fe40000004100 */
[-C--:B------:R-:W-:Y:S01]  /*1b20*/  FMUL.FTZ R91, R91, R0.reuse ;  /* 0x000000005b5b7220 */ /* 0x080fe20000410000 */
[--C-:B------:R-:W-:Y:S02]  /*1b30*/  HADD2.F32 R99, -RZ, R86.reuse.H0_H0 ;  /* 0x20000056ff637230 */ /* 0x100fe40000004100 */
[----:B------:R-:W-:Y:S01]  /*1b40*/  FMUL.FTZ R97, R97, R0 ;  /* 0x0000000061617220 */ /* 0x000fe20000410000 */
[----:B------:R-:W-:-:S02]  /*1b50*/  HADD2.F32 R101, -RZ, R86.H1_H1 ;  /* 0x30000056ff657230 */ /* 0x000fc40000004100 */
[----:B------:R-:W-:Y:S02]  /*1b60*/  HADD2.F32 R86, -RZ, R48.H1_H1 ;  /* 0x30000030ff567230 */ /* 0x000fe40000004100 */
[-C--:B------:R-:W-:Y:S01]  /*1b70*/  FMUL.FTZ R99, R99, R0.reuse ;  /* 0x0000000063637220 */ /* 0x080fe20000410000 */
[----:B0-----:R-:W-:Y:S02]  /*1b80*/  HADD2.F32 R89, -RZ, R84.H0_H0 ;  /* 0x20000054ff597230 */ /* 0x001fe40000004100 */
[-C--:B------:R-:W-:Y:S01]  /*1b90*/  FMUL.FTZ R101, R101, R0.reuse ;  /* 0x0000000065657220 */ /* 0x080fe20000410000 */
[--C-:B------:R-:W-:Y:S02]  /*1ba0*/  HADD2.F32 R103, -RZ, R87.reuse.H0_H0 ;  /* 0x20000057ff677230 */ /* 0x100fe40000004100 */
[----:B------:R-:W-:Y:S02]  /*1bb0*/  HADD2.F32 R105, -RZ, R87.H1_H1 ;  /* 0x30000057ff697230 */ /* 0x000fe40000004100 */
[----:B------:R-:W-:Y:S01]  /*1bc0*/  FMUL.FTZ R87, R85, R0 ;  /* 0x0000000055577220 */ /* 0x000fe20000410000 */
[----:B------:R-:W-:-:S02]  /*1bd0*/  HADD2.F32 R88, -RZ, R49.H0_H0 ;  /* 0x20000031ff587230 */ /* 0x000fc40000004100 */
[----:B------:R-:W-:Y:S01]  /*1be0*/  FMUL.FTZ R85, R91, R86 ;  /* 0x000000565b557220 */ /* 0x000fe20000410000 */
[----:B------:R-:W-:Y:S02]  /*1bf0*/  HADD2.F32 R84, -RZ, R48.H0_H0 ;  /* 0x20000030ff547230 */ /* 0x000fe40000004100 */
[-C--:B------:R-:W-:Y:S01]  /*1c00*/  FMUL.FTZ R89, R89, R0.reuse ;  /* 0x0000000059597220 */ /* 0x080fe20000410000 */
[-C--:B------:R-:W-:Y:S01]  /*1c10*/  FMUL.FTZ R103, R103, R0.reuse ;  /* 0x0000000067677220 */ /* 0x080fe20000410000 */
[----:B------:R-:W-:Y:S01]  /*1c20*/  FMUL.FTZ R105, R105, R0 ;  /* 0x0000000069697220 */ /* 0x000fe20000410000 */
[----:B------:R-:W-:Y:S01]  /*1c30*/  FMUL.FTZ R86, R97, R88 ;  /* 0x0000005861567220 */ /* 0x000fe20000410000 */
[----:B------:R-:W-:Y:S02]  /*1c40*/  HADD2.F32 R90, -RZ, R50.H1_H1 ;  /* 0x30000032ff5a7230 */ /* 0x000fe40000004100 */
[----:B------:R-:W-:Y:S01]  /*1c50*/  FMUL.FTZ R84, R89, R84 ;  /* 0x0000005459547220 */ /* 0x000fe20000410000 */
[----:B------:R-:W-:-:S02]  /*1c60*/  HADD2.F32 R0, -RZ, R49.H1_H1 ;  /* 0x30000031ff007230 */ /* 0x000fc40000004100 */
[----:B------:R-:W-:Y:S02]  /*1c70*/  HADD2.F32 R88, -RZ, R50.H0_H0 ;  /* 0x20000032ff587230 */ /* 0x000fe40000004100 */
[----:B------:R-:W-:Y:S01]  /*1c80*/  FMUL.FTZ R89, R101, R90 ;  /* 0x0000005a65597220 */ /* 0x000fe20000410000 */
[--C-:B------:R-:W-:Y:S02]  /*1c90*/  HADD2.F32 R96, -RZ, R51.reuse.H0_H0 ;  /* 0x20000033ff607230 */ /* 0x100fe40000004100 */
[----:B------:R-:W-:Y:S01]  /*1ca0*/  FMUL.FTZ R87, R87, R0 ;  /* 0x0000000057577220 */ /* 0x000fe20000410000 */
[----:B------:R-:W-:Y:S02]  /*1cb0*/  HADD2.F32 R98, -RZ, R51.H1_H1 ;  /* 0x30000033ff627230 */ /* 0x000fe40000004100 */
[----:B------:R-:W-:Y:S01]  /*1cc0*/  FMUL.FTZ R88, R99, R88 ;  /* 0x0000005863587220 */ /* 0x000fe20000410000 */
[----:B------:R-:W-:Y:S02]  /*1cd0*/  FMUL.FTZ R90, R103, R96 ;  /* 0x00000060675a7220 */ /* 0x000fe40000410000 */
[----:B------:R-:W-:-:S07]  /*1ce0*/  FMUL.FTZ R91, R105, R98 ;  /* 0x00000062695b7220 */ /* 0x000fce0000410000 */
.L_x_22275:
[----:B------:R-:W0:Y:S02]  /*1cf0*/  LDC.64 R96, c[0x0][0x3a8] ;  /* 0x0000ea00ff607b82 */ /* 0x000e240000000a00 */
[----:B0-----:R-:W-:-:S05]  /*1d00*/  IMAD.WIDE.U32 R96, R94, 0x20, R96 ;  /* 0x000000205e607825 */ /* 0x001fca00078e0060 */
[----:B------:R0:W-:Y:S04]  /*1d10*/  STG.E.128 desc[UR6][R96.64], R84 ;  /* 0x0000005460007986 */ /* 0x0001e8000c101d06 */
[----:B------:R0:W-:Y:S02]  /*1d20*/  STG.E.128 desc[UR6][R96.64+0x10], R88 ;  /* 0x0000105860007986 */ /* 0x0001e4000c101d06 */
.L_x_22273:
[----:B------:R-:W-:Y:S05]  /*1d30*/  BSYNC.RECONVERGENT B0 ;  /* 0x0000000000007941 */ /* 0x000fea0003800200 */
.L_x_22272:
[----:B------:R-:W-:Y:S01]  /*1d40*/  FADD.FTZ R0, RZ, R60 ;  /* 0x0000003cff007221 */ /* 0x000fe20000010000 */
[C---:B------:R-:W-:Y:S01]  /*1d50*/  ISETP.GT.U32.AND P2, PT, R93.reuse, 0x3f, PT ;  /* 0x0000003f5d00780c */ /* 0x040fe20003f44070 */
[----:B------:R-:W-:Y:S01]  /*1d60*/  UMOV UR4, 0xffffffff ;  /* 0xffffffff00047882 */ /* 0x000fe20000000000 */
[----:B------:R-:W-:Y:S01]  /*1d70*/  ISETP.GT.U32.AND P3, PT, R93, 0x5f, PT ;  /* 0x0000005f5d00780c */ /* 0x000fe20003f64070 */
[----:B0-----:R-:W-:Y:S01]  /*1d80*/  FADD.FTZ R97, R61, R0 ;  /* 0x000000003d617221 */ /* 0x001fe20000010000 */
        /* <DEDUP_REMOVED lines=120> */
.L_x_22297:
        /* <DEDUP_REMOVED lines=16> */
[--C-:B------:R-:W-:Y:S01]  /*2610*/  FADD.FTZ R97, R60, -R94.reuse ;  /* 0x8000005e3c617221 */ /* 0x100fe20000010000 */
[--C-:B------:R-:W-:Y:S01]  /*2620*/  FADD.FTZ R103, R62, -R94.reuse ;  /* 0x8000005e3e677221 */ /* 0x100fe20000010000 */
[----:B-1---5:R-:W-:Y:S02]  /*2630*/  HADD2.F32 R99, -RZ, R4.H0_H0 ;  /* 0x20000004ff637230 */ /* 0x022fe40000004100 */
[----:B------:R-:W-:Y:S01]  /*2640*/  FADD.FTZ R107, R66, -R94 ;  /* 0x8000005e426b7221 */ /* 0x000fe20000010000 */
[----:B------:R-:W-:Y:S02]  /*2650*/  HADD2.F32 R101, -RZ, R8.H0_H0 ;  /* 0x20000008ff657230 */ /* 0x000fe40000004100 */
[C---:B------:R-:W-:Y:S01]  /*2660*/  FMUL.FTZ R96, R0.reuse, R97 ;  /* 0x0000006100607220 */ /* 0x040fe20000410000 */
[----:B------:R-:W-:Y:S02]  /*2670*/  HADD2.F32 R98, -RZ, R5.H0_H0 ;  /* 0x20000005ff627230 */ /* 0x000fe40000004100 */
[----:B------:R-:W-:Y:S01]  /*2680*/  FMUL.FTZ R97, R0, R103 ;  /* 0x0000006700617220 */ /* 0x000fe20000410000 */
[----:B------:R-:W-:-:S02]  /*2690*/  HADD2.F32 R100, -RZ, R9.H0_H0 ;  /* 0x20000009ff647230 */ /* 0x000fc40000004100 */
[----:B------:R-:W-:Y:S01]  /*26a0*/  FFMA.FTZ R96, R96, R99, R101 ;  /* 0x0000006360607223 */ /* 0x000fe20000010065 */
[----:B------:R-:W-:Y:S01]  /*26b0*/  FADD.FTZ R105, R64, -R94 ;  /* 0x8000005e40697221 */ /* 0x000fe20000010000 */
[----:B------:R-:W-:Y:S02]  /*26c0*/  HADD2.F32 R106, -RZ, R7.H0_H0 ;  /* 0x20000007ff6a7230 */ /* 0x000fe40000004100 */
[C---:B------:R-:W-:Y:S01]  /*26d0*/  FMUL.FTZ R107, R0.reuse, R107 ;  /* 0x0000006b006b7220 */ /* 0x040fe20000410000 */
[----:B------:R-:W-:Y:S01]  /*26e0*/  FFMA.FTZ R97, R97, R98, R100 ;  /* 0x0000006261617223 */ /* 0x000fe20000010064 */
[----:B------:R-:W-:Y:S01]  /*26f0*/  HADD2.F32 R108, -RZ, R11.H0_H0 ;  /* 0x2000000bff6c7230 */ /* 0x000fe20000004100 */
[----:B------:R-:W0:Y:S01]  /*2700*/  LDC.64 R100, c[0x0][0x428] ;  /* 0x00010a00ff647b82 */ /* 0x000e220000000a00 */
[----:B------:R-:W-:Y:S02]  /*2710*/  HADD2.F32 R102, -RZ, R6.H0_H0 ;  /* 0x20000006ff667230 */ /* 0x000fe40000004100 */
[----:B------:R-:W-:Y:S01]  /*2720*/  FMUL.FTZ R105, R0, R105 ;  /* 0x0000006900697220 */ /* 0x000fe20000410000 */
[----:B------:R-:W-:-:S02]  /*2730*/  HADD2.F32 R104, -RZ, R10.H0_H0 ;  /* 0x2000000aff687230 */ /* 0x000fc40000004100 */
[----:B------:R-:W-:Y:S01]  /*2740*/  FFMA.FTZ R109, R107, R106, R108 ;  /* 0x0000006a6b6d7223 */ /* 0x000fe2000001006c */
        /* <DEDUP_REMOVED lines=28> */
.L_x_22278:
[----:B------:R-:W-:Y:S05]  /*2910*/  BSYNC.RECONVERGENT B0 ;  /* 0x0000000000007941 */ /* 0x000fea0003800200 */
.L_x_22277:
[----:B------:R-:W-:Y:S01]  /*2920*/  ISETP.GE.U32.AND P0, PT, R93, 0x40, PT ;  /* 0x000000405d00780c */ /* 0x000fe20003f06070 */
[----:B------:R-:W-:-:S12]  /*2930*/  BSSY.RECONVERGENT B0, `(.L_x_22279) ;  /* 0x0000032000007945 */ /* 0x000fd80003800200 */
[----:B------:R-:W-:Y:S05]  /*2940*/  @!P0 BRA `(.L_x_22280) ;  /* 0x0000000000c08947 */ /* 0x000fea0003800000 */
[--C-:B0-----:R-:W-:Y:S01]  /*2950*/  FADD.FTZ R97, R68, -R94.reuse ;  /* 0x8000005e44617221 */ /* 0x101fe20000010000 */
        /* <DEDUP_REMOVED lines=47> */
.L_x_22280:
[----:B------:R-:W-:Y:S05]  /*2c50*/  BSYNC.RECONVERGENT B0 ;  /* 0x0000000000007941 */ /* 0x000fea0003800200 */
.L_x_22279:
[----:B------:R-:W-:Y:S01]  /*2c60*/  ISETP.GE.U32.AND P0, PT, R93, 0x60, PT ;  /* 0x000000605d00780c */ /* 0x000fe20003f06070 */
[----:B------:R-:W-:-:S12]  /*2c70*/  BSSY.RECONVERGENT B0, `(.L_x_22281) ;  /* 0x0000032000007945 */ /* 0x000fd80003800200 */
[----:B------:R-:W-:Y:S05]  /*2c80*/  @!P0 BRA `(.L_x_22282) ;  /* 0x0000000000c08947 */ /* 0x000fea0003800000 */
[--C-:B0-2---:R-:W-:Y:S01]  /*2c90*/  FADD.FTZ R97, R76, -R94.reuse ;  /* 0x8000005e4c617221 */ /* 0x105fe20000010000 */
        /* <DEDUP_REMOVED lines=47> */
.L_x_22282:
[----:B------:R-:W-:Y:S05]  /*2f90*/  BSYNC.RECONVERGENT B0 ;  /* 0x0000000000007941 */ /* 0x000fea0003800200 */
.L_x_22281:
        /* <DEDUP_REMOVED lines=12> */
[----:B-----5:R-:W-:Y:S02]  /*3060*/  HADD2.F32 R101, -RZ, R40.H0_H0 ;  /* 0x20000028ff657230 */ /* 0x020fe40000004100 */
        /* <DEDUP_REMOVED lines=31> */
[----:B------:R-:W-:Y:S01]  /*3260*/  FFMA.FTZ R103, R94, R101, R103 ;  /* 0x000000655e677223 */ /* 0x000fe20000010067 */
[----:B0-----:R-:W-:Y:S01]  /*3270*/  IMAD.WIDE.U32 R100, R2, 0x10, R96 ;  /* 0x0000001002647825 */ /* 0x001fe200078e0060 */
[----:B------:R-:W-:Y:S02]  /*3280*/  F2FP.F16.F32.PACK_AB R98, R109, R106 ;  /* 0x0000006a6d62723e */ /* 0x000fe400000000ff */
[----:B------:R-:W-:-:S02]  /*3290*/  F2FP.F16.F32.PACK_AB R97, R105, R102 ;  /* 0x000000666961723e */ /* 0x000fc400000000ff */
[----:B------:R-:W-:-:S05]  /*32a0*/  F2FP.F16.F32.PACK_AB R96, R103, R0 ;  /* 0x000000006760723e */ /* 0x000fca00000000ff */
[----:B------:R4:W-:Y:S02]  /*32b0*/  STG.E.128 desc[UR6][R100.64], R96 ;  /* 0x0000006064007986 */ /* 0x0009e4000c101d06 */
.L_x_22284:
[----:B------:R-:W-:Y:S05]  /*32c0*/  BSYNC.RECONVERGENT B0 ;  /* 0x0000000000007941 */ /* 0x000fea0003800200 */
.L_x_22283:
[----:B01234-:R-:W0:Y:S02]  /*32d0*/  LDC.64 R96, c[0x0][0x380] ;  /* 0x0000e000ff607b82 */ /* 0x01fe240000000a00 */
[----:B0-----:R-:W-:-:S04]  /*32e0*/  LEA R3, R96, R3, 0x2 ;  /* 0x0000000360037211 */ /* 0x001fc800078e10ff */
[----:B------:R-:W-:-:S13]  /*32f0*/  ISETP.GE.AND P0, PT, R3, R97, PT ;  /* 0x000000610300720c */ /* 0x000fda0003f06270 */
[----:B------:R-:W-:Y:S05]  /*3300*/  @!P0 BRA `(.L_x_22285) ;  /* 0xffffffd4001c8947 */ /* 0x000fea000383ffff */
[----:B------:R-:W-:Y:S05]  /*3310*/  EXIT ;  /* 0x000000000000794d */ /* 0x000fea0003800000 */
.L_x_22276:
        /* <DEDUP_REMOVED lines=8> */
.L_x_22287:
[----:B------:R-:W-:Y:S05]  /*33a0*/  BSYNC B0 ;  /* 0x0000000000007941 */ /* 0x000fea0003800000 */
.L_x_22286:
        /* <DEDUP_REMOVED lines=10> */
.L_x_22288:
[----:B------:R-:W-:Y:S01]  /*3450*/  HFMA2 R104, -RZ, RZ, 0, 2.384185791015625e-07 ;  /* 0x00000004ff687431 */ /* 0x000fe200000001ff */
[----:B------:R-:W-:-:S05]  /*3460*/  MOV R99, R103 ;  /* 0x0000006700637202 */ /* 0x000fca0000000f00 */
[----:B------:R-:W-:-:S05]  /*3470*/  FADD.FTZ R99, R98, R99 ;  /* 0x0000006362637221 */ /* 0x000fca0000010000 */
[----:B------:R-:W-:-:S07]  /*3480*/  MOV R105, R99 ;  /* 0x0000006300697202 */ /* 0x000fce0000000f00 */
[----:B------:R-:W-:Y:S05]  /*3490*/  WARPSYNC.COLLECTIVE R102, `(.L_x_22289) ;  /* 0x0000000066087348 */ /* 0x000fea0003c00000 */
[----:B------:R0:W1:Y:S02]  /*34a0*/  SHFL.BFLY P6, R103, R105, R104, R107 ;  /* 0x0c00006869677389 */ /* 0x00006400000c006b */
[----:B01----:R-:W-:Y:S05]  /*34b0*/  ENDCOLLECTIVE ;  /* 0x000000000000791b */ /* 0x003fea0003800000 */
.L_x_22289:
[----:B------:R-:W-:Y:S01]  /*34c0*/  HFMA2 R104, -RZ, RZ, 0, 4.76837158203125e-07 ;  /* 0x00000008ff687431 */ /* 0x000fe200000001ff */
[----:B------:R-:W-:-:S05]  /*34d0*/  MOV R0, R103 ;  /* 0x0000006700007202 */ /* 0x000fca0000000f00 */
[----:B------:R-:W-:-:S05]  /*34e0*/  FADD.FTZ R100, R99, R0 ;  /* 0x0000000063647221 */ /* 0x000fca0000010000 */
[----:B------:R-:W-:-:S07]  /*34f0*/  MOV R105, R100 ;  /* 0x0000006400697202 */ /* 0x000fce0000000f00 */
[----:B------:R-:W-:Y:S05]  /*3500*/  WARPSYNC.COLLECTIVE R102, `(.L_x_22290) ;  /* 0x0000000066087348 */ /* 0x000fea0003c00000 */
[----:B------:R0:W1:Y:S02]  /*3510*/  SHFL.BFLY P6, R103, R105, R104, R107 ;  /* 0x0c00006869677389 */ /* 0x00006400000c006b */
[----:B01----:R-:W-:Y:S05]  /*3520*/  ENDCOLLECTIVE ;  /* 0x000000000000791b */ /* 0x003fea0003800000 */
.L_x_22290:
[----:B------:R-:W-:Y:S01]  /*3530*/  HFMA2 R104, -RZ, RZ, 0, 9.5367431640625e-07 ;  /* 0x00000010ff687431 */ /* 0x000fe200000001ff */
[----:B------:R-:W-:-:S05]  /*3540*/  MOV R101, R103 ;  /* 0x0000006700657202 */ /* 0x000fca0000000f00 */
[----:B------:R-:W-:-:S05]  /*3550*/  FADD.FTZ R101, R100, R101 ;  /* 0x0000006564657221 */ /* 0x000fca0000010000 */
[----:B------:R-:W-:-:S07]  /*3560*/  MOV R105, R101 ;  /* 0x0000006500697202 */ /* 0x000fce0000000f00 */
[----:B------:R-:W-:Y:S05]  /*3570*/  WARPSYNC.COLLECTIVE R102, `(.L_x_22291) ;  /* 0x0000000066087348 */ /* 0x000fea0003c00000 */
[----:B------:R0:W1:Y:S02]  /*3580*/  SHFL.BFLY P6, R103, R105, R104, R107 ;  /* 0x0c00006869677389 */ /* 0x00006400000c006b */
[----:B01----:R-:W-:Y:S05]  /*3590*/  ENDCOLLECTIVE ;  /* 0x000000000000791b */ /* 0x003fea0003800000 */
.L_x_22291:
        /* <DEDUP_REMOVED lines=73> */
.L_x_22292:
[----:B------:R-:W-:Y:S01]  /*3a30*/  HFMA2 R104, -RZ, RZ, 0, 1.1920928955078125e-07 ;  /* 0x00000002ff687431 */ /* 0x000fe200000001ff */
[----:B------:R-:W-:-:S05]  /*3a40*/  MOV R97, R103 ;  /* 0x0000006700617202 */ /* 0x000fca0000000f00 */
[----:B------:R-:W-:-:S05]  /*3a50*/  FADD.FTZ R97, R0, R97 ;  /* 0x0000006100617221 */ /* 0x000fca0000010000 */
[----:B------:R-:W-:-:S07]  /*3a60*/  MOV R105, R97 ;  /* 0x0000006100697202 */ /* 0x000fce0000000f00 */
[----:B------:R-:W-:Y:S05]  /*3a70*/  WARPSYNC.COLLECTIVE R102, `(.L_x_22293) ;  /* 0x0000000066087348 */ /* 0x000fea0003c00000 */
[----:B------:R0:W1:Y:S02]  /*3a80*/  SHFL.BFLY P6, R103, R105, R104, R107 ;  /* 0x0c00006869677389 */ /* 0x00006400000c006b */
[----:B01----:R-:W-:Y:S05]  /*3a90*/  ENDCOLLECTIVE ;  /* 0x000000000000791b */ /* 0x003fea0003800000 */
.L_x_22293:
[----:B------:R-:W-:Y:S01]  /*3aa0*/  HFMA2 R104, -RZ, RZ, 0, 2.384185791015625e-07 ;  /* 0x00000004ff687431 */ /* 0x000fe200000001ff */
[----:B------:R-:W-:-:S05]  /*3ab0*/  MOV R98, R103 ;  /* 0x0000006700627202 */ /* 0x000fca0000000f00 */
[----:B------:R-:W-:-:S05]  /*3ac0*/  FADD.FTZ R98, R97, R98 ;  /* 0x0000006261627221 */ /* 0x000fca0000010000 */
[----:B------:R-:W-:-:S07]  /*3ad0*/  MOV R105, R98 ;  /* 0x0000006200697202 */ /* 0x000fce0000000f00 */
[----:B------:R-:W-:Y:S05]  /*3ae0*/  WARPSYNC.COLLECTIVE R102, `(.L_x_22294) ;  /* 0x0000000066087348 */ /* 0x000fea0003c00000 */
[----:B------:R0:W1:Y:S02]  /*3af0*/  SHFL.BFLY P6, R103, R105, R104, R107 ;  /* 0x0c00006869677389 */ /* 0x00006400000c006b */
[----:B01----:R-:W-:Y:S05]  /*3b00*/  ENDCOLLECTIVE ;  /* 0x000000000000791b */ /* 0x003fea0003800000 */
.L_x_22294:
[----:B------:R-:W-:Y:S01]  /*3b10*/  HFMA2 R104, -RZ, RZ, 0, 4.76837158203125e-07 ;  /* 0x00000008ff687431 */ /* 0x000fe200000001ff */
[----:B------:R-:W-:-:S05]  /*3b20*/  MOV R99, R103 ;  /* 0x0000006700637202 */ /* 0x000fca0000000f00 */
[----:B------:R-:W-:-:S05]  /*3b30*/  FADD.FTZ R99, R98, R99 ;  /* 0x0000006362637221 */ /* 0x000fca0000010000 */
[----:B------:R-:W-:-:S07]  /*3b40*/  MOV R105, R99 ;  /* 0x0000006300697202 */ /* 0x000fce0000000f00 */
[----:B------:R-:W-:Y:S05]  /*3b50*/  WARPSYNC.COLLECTIVE R102, `(.L_x_22295) ;  /* 0x0000000066087348 */ /* 0x000fea0003c00000 */
[----:B------:R0:W1:Y:S02]  /*3b60*/  SHFL.BFLY P6, R103, R105, R104, R107 ;  /* 0x0c00006869677389 */ /* 0x00006400000c006b */
[----:B01----:R-:W-:Y:S05]  /*3b70*/  ENDCOLLECTIVE ;  /* 0x000000000000791b */ /* 0x003fea0003800000 */
.L_x_22295:
[----:B------:R-:W-:Y:S01]  /*3b80*/  HFMA2 R104, -RZ, RZ, 0, 9.5367431640625e-07 ;  /* 0x00000010ff687431 */ /* 0x000fe200000001ff */
[----:B------:R-:W-:-:S05]  /*3b90*/  MOV R100, R103 ;  /* 0x0000006700647202 */ /* 0x000fca0000000f00 */
[----:B------:R-:W-:-:S05]  /*3ba0*/  FADD.FTZ R100, R99, R100 ;  /* 0x0000006463647221 */ /* 0x000fca0000010000 */
[----:B------:R-:W-:-:S07]  /*3bb0*/  MOV R105, R100 ;  /* 0x0000006400697202 */ /* 0x000fce0000000f00 */
[----:B------:R-:W-:Y:S05]  /*3bc0*/  WARPSYNC.COLLECTIVE R102, `(.L_x_22296) ;  /* 0x0000000066087348 */ /* 0x000fea0003c00000 */
[----:B------:R0:W1:Y:S02]  /*3bd0*/  SHFL.BFLY P6, R103, R105, R104, R107 ;  /* 0x0c00006869677389 */ /* 0x00006400000c006b */
[----:B01----:R-:W-:Y:S05]  /*3be0*/  ENDCOLLECTIVE ;  /* 0x000000000000791b */ /* 0x003fea0003800000 */
.L_x_22296:
[----:B------:R-:W-:Y:S01]  /*3bf0*/  MOV R101, R103 ;  /* 0x0000006700657202 */ /* 0x000fe20000000f00 */
[----:B------:R-:W-:Y:S06]  /*3c00*/  BRA `(.L_x_22297) ;  /* 0xffffffe800407947 */ /* 0x000fec000383ffff */
.L_x_22298:
        /* <DEDUP_REMOVED lines=15> */
.L_x_37328:


//--------------------- .text._ZN10layer_norm13ln_fwd_kernelINS_13Kernel_traitsI6__halfS2_fS2_fjLj1024ELj1ELj4ELj1ELj16ENS_18Kernel_traits_baseILj1024ES2_S2_fS2_fjLj128EEEEELb0ELb1ELb0ELb1EEEvNS_9FwdParamsE --------------------------
	.section	.text._ZN10layer_norm13ln_fwd_kernelINS_13Kernel_traitsI6__halfS2_fS2_fjLj1024ELj1ELj4ELj1ELj16ENS_18Kernel_traits_baseILj1024ES2_S2_fS2_fjLj128EEEEELb0ELb1ELb0ELb1EEEvNS_9FwdParamsE,"ax",@progbits
	.align	128
        .global         _ZN10layer_norm13ln_fwd_kernelINS_13Kernel_traitsI6__halfS2_fS2_fjLj1024ELj1ELj4ELj1ELj16ENS_18Kernel_traits_baseILj1024ES2_S2_fS2_fjLj128EEEEELb0ELb1ELb0ELb1EEEvNS_9FwdParamsE
        .type           _ZN10layer_norm13ln_fwd_kernelINS_13Kernel_traitsI6__halfS2_fS2_fjLj1024ELj1ELj4ELj1ELj16ENS_18Kernel_traits_baseILj1024ES2_S2_fS2_fjLj128EEEEELb0ELb1ELb0ELb1EEEvNS_9FwdParamsE,@function
        .size           _ZN10layer_norm13ln_fwd_kernelINS_13Kernel_traitsI6__halfS2_fS2_fjLj1024ELj1ELj4ELj1ELj16ENS_18Kernel_traits_baseILj1024ES2_S2_fS2_fjLj128EEEEELb0ELb1ELb0ELb1EEEvNS_9FwdParamsE,(.L_x_37329 - _ZN10layer_norm13ln_fwd_kernelINS_13Kernel_traitsI6__halfS2_fS2_fjLj1024ELj1ELj4ELj1ELj16ENS_18Kernel_traits_baseILj1024ES2_S2_fS2_fjLj128EEEEELb0ELb1ELb0ELb1EEEvNS_9FwdParamsE)
        .other          _ZN10layer_norm13ln_fwd_kernelINS_13Kernel_traitsI6__halfS2_fS2_fjLj1024ELj1ELj4ELj1ELj16ENS_18Kernel_traits_baseILj1024ES2_S2_fS2_fjLj128EEEEELb0ELb1ELb0ELb1EEEvNS_9FwdParamsE,@"STO_CUDA_ENTRY STV_DEFAULT"
_ZN10layer_norm13ln_fwd_kernelINS_13Kernel_traitsI6__halfS2_fS2_fjLj1024ELj1ELj4ELj1ELj16ENS_18Kernel_traits_baseILj1024ES2_S2_fS2_fjLj128EEEEELb0ELb1ELb0ELb1EEEvNS_9FwdParamsE:
.text._ZN10layer_norm13ln_fwd_kernelINS_13Kernel_traitsI6__halfS2_fS2_fjLj1024ELj1ELj4ELj1ELj16ENS_18Kernel_traits_baseILj1024ES2_S2_fS2_fjLj128EEEEELb0ELb1ELb0ELb1EEEvNS_9FwdParamsE:
        /* <DEDUP_REMOVED lines=13> */
[----:B------:R-:W4:Y:S01]  /*00d0*/  LDG.E.128 R44, desc[UR6][R2.64+0x400] ;  /* 0x00040006022c7981 */ /* 0x000f22000c1e1d00 */
[----:B---3--:R-:W-:-:S03]  /*00e0*/  ISETP.NE.U32.AND P1, PT, RZ, UR4, PT ;  /* 0x00000004ff007c0c */ /* 0x008fc6000bf25070 */
[----:B------:R-:W3:Y:S01]  /*00f0*/  LDG.E.128 R48, desc[UR6][R6.64+0x400] ;  /* 0x0004000606307981 */ /* 0x000ee2000c1e1d00 */
[----:B------:R-:W0:Y:S01]  /*0100*/  S2UR UR4, SR_CTAID.X ;  /* 0x00000000000479c3 */ /* 0x000e220000002500 */
[----:B------:R-:W-:Y:S01]  /*0110*/  ISETP.NE.AND.EX P1, PT, RZ, UR5, PT, P1 ;  /* 0x00000005ff007c0c */ /* 0x000fe2000bf25310 */
[----:B------:R-:W1:Y:S01]  /*0120*/  LDCU UR5, c[0x0][0x384] ;  /* 0x00007080ff0577ac */ /* 0x000e620008000800 */
[----:B------:R-:W-:Y:S01]  /*0130*/  SHF.R.U32.HI R0, RZ, 0x5, R0 ;  /* 0x00000005ff007819 */ /* 0x000fe20000011600 */
[----:B------:R-:W5:Y:S04]  /*0140*/  LDG.E.128 R40, desc[UR6][R2.64+0x600] ;  /* 0x0006000602287981 */ /* 0x000f68000c1e1d00 */
[----:B------:R4:W5:Y:S06]  /*0150*/  LDG.E.128 R36, desc[UR6][R6.64+0x600] ;  /* 0x0006000606247981 */ /* 0x00096c000c1e1d00 */
        /* <DEDUP_REMOVED lines=24> */
[----:B------:R-:W-:Y:S02]  /*02e0*/  @P1 MOV R6, R59 ;  /* 0x0000003b00061202 */ /* 0x000fe40000000f00 */
[----:B0-----:R-:W-:Y:S02]  /*02f0*/  @P1 MOV R5, R52 ;  /* 0x0000003400051202 */ /* 0x001fe40000000f00 */
        /* <DEDUP_REMOVED lines=29> */
[----:B------:R-:W0:Y:S01]  /*04d0*/  LDCU.64 UR8, c[0x0][0x3e0] ;  /* 0x00007c00ff0877ac */ /* 0x000e220008000a00 */
[----:B-----5:R-:W-:Y:S02]  /*04e0*/  @P1 MOV R80, R40 ;  /* 0x0000002800501202 */ /* 0x020fe40000000f00 */
[----:B------:R-:W-:Y:S02]  /*04f0*/  @!P1 CS2R R34, SRZ ;  /* 0x0000000000229805 */ /* 0x000fe4000001ff00 */
[----:B------:R-:W-:Y:S01]  /*0500*/  @P1 MOV R87, R41 ;  /* 0x0000002900571202 */ /* 0x000fe20000000f00 */
[----:B------:R-:W1:Y:S01]  /*0510*/  LDCU.U8 UR4, c[0x0][0x410] ;  /* 0x00008200ff0477ac */ /* 0x000e620008000000 */
        /* <DEDUP_REMOVED lines=12> */
[----:B------:R-:W-:Y:S02]  /*05e0*/  @!P1 MOV R83, R49 ;  /* 0x0000003100539202 */ /* 0x000fe40000000f00 */
[----:B------:R-:W-:Y:S02]  /*05f0*/  @!P1 CS2R R20, SRZ ;  /* 0x0000000000149805 */ /* 0x000fe4000001ff00 */
[----:B0-----:R-:W-:Y:S01]  /*0600*/  ISETP.NE.U32.AND P0, PT, RZ, UR8, PT ;  /* 0x00000008ff007c0c */ /* 0x001fe2000bf05070 */
[----:B------:R-:W0:Y:S01]  /*0610*/  LDCU UR5, c[0x0][0x388] ;  /* 0x00007100ff0577ac */ /* 0x000e220008000800 */
[----:B------:R-:W-:-:S02]  /*0620*/  @!P1 MOV R82, R50 ;  /* 0x0000003200529202 */ /* 0x000fc40000000f00 */
[----:B------:R-:W-:Y:S01]  /*0630*/  @!P1 MOV R81, R51 ;  /* 0x0000003300519202 */ /* 0x000fe20000000f00 */
[----:B------:R-:W2:Y:S01]  /*0640*/  LDCU UR10, c[0x0][0x448] ;  /* 0x00008900ff0a77ac */ /* 0x000ea20008000800 */
        /* <DEDUP_REMOVED lines=8> */
[----:B-1----:R-:W-:Y:S02]  /*06d0*/  ISETP.NE.AND P2, PT, RZ, UR4, PT ;  /* 0x00000004ff007c0c */ /* 0x002fe4000bf45270 */
[----:B------:R-:W-:Y:S01]  /*06e0*/  ISETP.NE.AND.EX P0, PT, RZ, UR9, PT, P0 ;  /* 0x00000009ff007c0c */ /* 0x000fe2000bf05300 */
[----:B0-2---:R-:W1:-:S12]  /*06f0*/  LDCU.64 UR8, c[0x0][0x3a0] ;  /* 0x00007400ff0877ac */ /* 0x005e580008000a00 */
.L_x_22308:
[----:B--2---:R-:W0:Y:S01]  /*0700*/  @P0 LDC.64 R48, c[0x0][0x3e0] ;  /* 0x0000f800ff300b82 */ /* 0x004e220000000a00 */
[----:B------:R-:W-:-:S05]  /*0710*/  IMAD R44, R0, UR5, RZ ;  /* 0x00000005002c7c24 */ /* 0x000fca000f8e02ff */
[----:B------:R-:W-:Y:S02]  /*0720*/  SHF.R.S32.HI R45, RZ, 0x1f, R44 ;  /* 0x0000001fff2d7819 */ /* 0x000fe4000001142c */
[----:B------:R-:W2:Y:S02]  /*0730*/  LDC.64 R68, c[0x0][0x390] ;  /* 0x0000e400ff447b82 */ /* 0x000ea40000000a00 */
[----:B------:R-:W-:-:S04]  /*0740*/  LEA.HI R45, R45, R44, RZ, 0x3 ;  /* 0x0000002c2d2d7211 */ /* 0x000fc800078f18ff */
[----:B------:R-:W-:Y:S01]  /*0750*/  LEA.HI.SX32 R95, R45, R18, 0x1d ;  /* 0x000000122d5f7211 */ /* 0x000fe200078feaff */
[----:B0-----:R-:W-:-:S06]  /*0760*/  @P0 IMAD.WIDE R48, R0, 0x2, R48 ;  /* 0x0000000200300825 */ /* 0x001fcc00078e0230 */
[----:B------:R-:W3:Y:S01]  /*0770*/  @P0 LDG.E.U16 R48, desc[UR6][R48.64] ;  /* 0x0000000630300981 */ /* 0x000ee2000c1e1500 */
[----:B--2---:R-:W-:-:S06]  /*0780*/  IMAD.WIDE.U32 R44, R95, 0x10, R68 ;  /* 0x000000105f2c7825 */ /* 0x004fcc00078e0044 */
[----:B------:R-:W5:Y:S01]  /*0790*/  LDG.E.128 R44, desc[UR6][R44.64] ;  /* 0x000000062c2c7981 */ /* 0x000f62000c1e1d00 */
[----:B-1----:R-:W-:Y:S01]  /*07a0*/  ISETP.NE.U32.AND P1, PT, RZ, UR8, PT ;  /* 0x00000008ff007c0c */ /* 0x002fe2000bf25070 */
[----:B------:R-:W-:-:S03]  /*07b0*/  HFMA2 R91, -RZ, RZ, 1.875, 0 ;  /* 0x3f800000ff5b7431 */ /* 0x000fc600000001ff */
[----:B------:R-:W-:Y:S01]  /*07c0*/  ISETP.NE.AND.EX P1, PT, RZ, UR9, PT, P1 ;  /* 0x00000009ff007c0c */ /* 0x000fe2000bf25310 */
[----:B---3--:R-:W-:-:S12]  /*07d0*/  @P0 HADD2.F32 R91, -RZ, R48.H0_H0 ;  /* 0x20000030ff5b0230 */ /* 0x008fd80000004100 */
[----:B------:R-:W-:Y:S05]  /*07e0*/  @!P1 BRA `(.L_x_22299) ;  /* 0x0000000000949947 */ /* 0x000fea0003800000 */
[----:B------:R-:W0:Y:S02]  /*07f0*/  LDC.64 R48, c[0x0][0x3a0] ;  /* 0x0000e800ff307b82 */ /* 0x000e240000000a00 */
[----:B0-----:R-:W-:-:S05]  /*0800*/  IMAD.WIDE.U32 R48, R95, 0x20, R48 ;  /* 0x000000205f307825 */ /* 0x001fca00078e0030 */
[----:B------:R-:W2:Y:S04]  /*0810*/  LDG.E.128 R36, desc[UR6][R48.64] ;  /* 0x0000000630247981 */ /* 0x000ea8000c1e1d00 */
[----:B------:R0:W3:Y:S01]  /*0820*/  LDG.E.128 R40, desc[UR6][R48.64+0x10] ;  /* 0x0000100630287981 */ /* 0x0000e2000c1e1d00 */
[--C-:B-----5:R-:W-:Y:S02]  /*0830*/  HADD2.F32 R50, -RZ, R44.reuse.H0_H0 ;  /* 0x2000002cff327230 */ /* 0x120fe40000004100 */
[----:B------:R-:W-:Y:S02]  /*0840*/  HADD2.F32 R52, -RZ, R44.H1_H1 ;  /* 0x3000002cff347230 */ /* 0x000fe40000004100 */
[--C-:B------:R-:W-:Y:S02]  /*0850*/  HADD2.F32 R54, -RZ, R45.reuse.H0_H0 ;  /* 0x2000002dff367230 */ /* 0x100fe40000004100 */
[----:B------:R-:W-:-:S02]  /*0860*/  HADD2.F32 R56, -RZ, R45.H1_H1 ;  /* 0x3000002dff387230 */ /* 0x000fc40000004100 */
[-C--:B------:R-:W-:Y:S01]  /*0870*/  FMUL.FTZ R45, R50, R91.reuse ;  /* 0x0000005b322d7220 */ /* 0x080fe20000410000 */
[--C-:B------:R-:W-:Y:S02]  /*0880*/  HADD2.F32 R58, -RZ, R46.reuse.H0_H0 ;  /* 0x2000002eff3a7230 */ /* 0x100fe40000004100 */
[-C--:B------:R-:W-:Y:S01]  /*0890*/  FMUL.FTZ R52, R52, R91.reuse ;  /* 0x0000005b34347220 */ /* 0x080fe20000410000 */
[----:B------:R-:W-:Y:S02]  /*08a0*/  HADD2.F32 R60, -RZ, R46.H1_H1 ;  /* 0x3000002eff3c7230 */ /* 0x000fe40000004100 */
[-C--:B------:R-:W-:Y:S01]  /*08b0*/  FMUL.FTZ R56, R56, R91.reuse ;  /* 0x0000005b38387220 */ /* 0x080fe20000410000 */
[--C-:B------:R-:W-:Y:S02]  /*08c0*/  HADD2.F32 R44, -RZ, R13.reuse.H0_H0 ;  /* 0x2000000dff2c7230 */ /* 0x100fe40000004100 */
[----:B------:R-:W-:Y:S02]  /*08d0*/  HADD2.F32 R46, -RZ, R13.H1_H1 ;  /* 0x3000000dff2e7230 */ /* 0x000fe40000004100 */
[----:B------:R-:W-:Y:S01]  /*08e0*/  FMUL.FTZ R60, R60, R91 ;  /* 0x0000005b3c3c7220 */ /* 0x000fe20000410000 */
[----:B------:R-:W-:-:S02]  /*08f0*/  HADD2.F32 R62, -RZ, R47.H0_H0 ;  /* 0x2000002fff3e7230 */ /* 0x000fc40000004100 */
[----:B------:R-:W-:Y:S02]  /*0900*/  HADD2.F32 R64, -RZ, R47.H1_H1 ;  /* 0x3000002fff407230 */ /* 0x000fe40000004100 */
[-C--:B------:R-:W-:Y:S01]  /*0910*/  FMUL.FTZ R47, R54, R91.reuse ;  /* 0x0000005b362f7220 */ /* 0x080fe20000410000 */
[--C-:B0-----:R-:W-:Y:S02]  /*0920*/  HADD2.F32 R48, -RZ, R12.reuse.H0_H0 ;  /* 0x2000000cff307230 */ /* 0x101fe40000004100 */
[-C--:B------:R-:W-:Y:S01]  /*0930*/  FMUL.FTZ R51, R62, R91.reuse ;  /* 0x0000005b3e337220 */ /* 0x080fe20000410000 */
[----:B------:R-:W-:Y:S02]  /*0940*/  HADD2.F32 R49, -RZ, R12.H1_H1 ;  /* 0x3000000cff317230 */ /* 0x000fe40000004100 */
[----:B------:R-:W-:Y:S01]  /*0950*/  FMUL.FTZ R64, R64, R91 ;  /* 0x0000005b40407220 */ /* 0x000fe20000410000 */
[----:B------:R-:W-:Y:S02]  /*0960*/  HADD2.F32 R50, -RZ, R11.H1_H1 ;  /* 0x3000000bff327230 */ /* 0x000fe40000004100 */
[----:B------:R-:W-:-:S02]  /*0970*/  HADD2.F32 R53, -RZ, R10.H1_H1 ;  /* 0x3000000aff357230 */ /* 0x000fc40000004100 */
[----:B--2---:R-:W-:Y:S01]  /*0980*/  FFMA.FTZ R44, R45, R44, R36 ;  /* 0x0000002c2d2c7223 */ /* 0x004fe20000010024 */
[----:B------:R-:W-:Y:S01]  /*0990*/  FFMA.FTZ R45, R52, R46, R37 ;  /* 0x0000002e342d7223 */ /* 0x000fe20000010025 */
[----:B------:R-:W-:Y:S01]  /*09a0*/  FFMA.FTZ R46, R47, R48, R38 ;  /* 0x000000302f2e7223 */ /* 0x000fe20000010026 */
[----:B------:R-:W-:Y:S01]  /*09b0*/  FFMA.FTZ R47, R56, R49, R39 ;  /* 0x00000031382f7223 */ /* 0x000fe20000010027 */
[----:B------:R-:W-:Y:S02]  /*09c0*/  HADD2.F32 R48, -RZ, R11.H0_H0 ;  /* 0x2000000bff307230 */ /* 0x000fe40000004100 */
[----:B------:R-:W-:Y:S01]  /*09d0*/  FMUL.FTZ R49, R58, R91 ;  /* 0x0000005b3a317220 */ /* 0x000fe20000410000 */
[----:B------:R-:W-:-:S03]  /*09e0*/  HADD2.F32 R52, -RZ, R10.H0_H0 ;  /* 0x2000000aff347230 */ /* 0x000fc60000004100 */
[----:B---3--:R-:W-:Y:S01]  /*09f0*/  FFMA.FTZ R48, R49, R48, R40 ;  /* 0x0000003031307223 */ /* 0x008fe20000010028 */
[----:B------:R-:W-:Y:S01]  /*0a00*/  FFMA.FTZ R49, R60, R50, R41 ;  /* 0x000000323c317223 */ /* 0x000fe20000010029 */
[----:B------:R-:W-:Y:S01]  /*0a10*/  FFMA.FTZ R50, R51, R52, R42 ;  /* 0x0000003433327223 */ /* 0x000fe2000001002a */
[----:B------:R-:W-:Y:S01]  /*0a20*/  FFMA.FTZ R51, R64, R53, R43 ;  /* 0x0000003540337223 */ /* 0x000fe2000001002b */
[----:B------:R-:W-:Y:S06]  /*0a30*/  BRA `(.L_x_22300) ;  /* 0x0000000000807947 */ /* 0x000fec0003800000 */
.L_x_22299:
[--C-:B-----5:R-:W-:Y:S02]  /*0a40*/  HADD2.F32 R48, -RZ, R44.reuse.H0_H0 ;  /* 0x2000002cff307230 */ /* 0x120fe40000004100 */
        /* <DEDUP_REMOVED lines=10> */
[--C-:B------:R-:W-:Y:S02]  /*0af0*/  HADD2.F32 R54, -RZ, R46.reuse.H0_H0 ;  /* 0x2000002eff367230 */ /* 0x100fe40000004100 */
[-C--:B------:R-:W-:Y:S01]  /*0b00*/  FMUL.FTZ R60, R60, R91.reuse ;  /* 0x0000005b3c3c7220 */ /* 0x080fe20000410000 */
[----:B------:R-:W-:Y:S02]  /*0b10*/  HADD2.F32 R56, -RZ, R46.H1_H1 ;  /* 0x3000002eff387230 */ /* 0x000fe40000004100 */
[----:B------:R-:W-:Y:S01]  /*0b20*/  FMUL.FTZ R46, R44, R91 ;  /* 0x0000005b2c2e7220 */ /* 0x000fe20000410000 */
[----:B------:R-:W-:-:S02]  /*0b30*/  HADD2.F32 R47, -RZ, R13.H1_H1 ;  /* 0x3000000dff2f7230 */ /* 0x000fc40000004100 */
[----:B------:R-:W-:Y:S01]  /*0b40*/  FMUL.FTZ R44, R48, R45 ;  /* 0x0000002d302c7220 */ /* 0x000fe20000410000 */
[--C-:B------:R-:W-:Y:S02]  /*0b50*/  HADD2.F32 R49, -RZ, R12.reuse.H0_H0 ;  /* 0x2000000cff317230 */ /* 0x100fe40000004100 */
[----:B------:R-:W-:Y:S01]  /*0b60*/  FMUL.FTZ R54, R54, R91 ;  /* 0x0000005b36367220 */ /* 0x000fe20000410000 */
[----:B------:R-:W-:Y:S02]  /*0b70*/  HADD2.F32 R51, -RZ, R12.H1_H1 ;  /* 0x3000000cff337230 */ /* 0x000fe40000004100 */
[----:B------:R-:W-:Y:S01]  /*0b80*/  FMUL.FTZ R45, R46, R47 ;  /* 0x0000002f2e2d7220 */ /* 0x000fe20000410000 */
[----:B------:R-:W-:Y:S02]  /*0b90*/  HADD2.F32 R53, -RZ, R10.H0_H0 ;  /* 0x2000000aff357230 */ /* 0x000fe40000004100 */
[----:B------:R-:W-:Y:S01]  /*0ba0*/  FMUL.FTZ R46, R50, R49 ;  /* 0x00000031322e7220 */ /* 0x000fe20000410000 */
[----:B------:R-:W-:-:S02]  /*0bb0*/  HADD2.F32 R49, -RZ, R11.H0_H0 ;  /* 0x2000000bff317230 */ /* 0x000fc40000004100 */
[----:B------:R-:W-:Y:S01]  /*0bc0*/  FMUL.FTZ R47, R52, R51 ;  /* 0x00000033342f7220 */ /* 0x000fe20000410000 */
[----:B------:R-:W-:Y:S02]  /*0bd0*/  HADD2.F32 R51, -RZ, R11.H1_H1 ;  /* 0x3000000bff337230 */ /* 0x000fe40000004100 */
[----:B------:R-:W-:Y:S01]  /*0be0*/  FMUL.FTZ R56, R56, R91 ;  /* 0x0000005b38387220 */ /* 0x000fe20000410000 */
[----:B------:R-:W-:Y:S02]  /*0bf0*/  HADD2.F32 R55, -RZ, R10.H1_H1 ;  /* 0x3000000aff377230 */ /* 0x000fe40000004100 */
[----:B------:R-:W-:Y:S01]  /*0c00*/  FMUL.FTZ R48, R54, R49 ;  /* 0x0000003136307220 */ /* 0x000fe20000410000 */
[----:B------:R-:W-:Y:S01]  /*0c10*/  FMUL.FTZ R50, R58, R53 ;  /* 0x000000353a327220 */ /* 0x000fe20000410000 */
[----:B------:R-:W-:Y:S01]  /*0c20*/  FMUL.FTZ R49, R56, R51 ;  /* 0x0000003338317220 */ /* 0x000fe20000410000 */
[----:B------:R-:W-:-:S07]  /*0c30*/  FMUL.FTZ R51, R60, R55 ;  /* 0x000000373c337220 */ /* 0x000fce0000410000 */
.L_x_22300:
        /* <DEDUP_REMOVED lines=12> */
[--C-:B0----5:R-:W-:Y:S02]  /*0d00*/  HADD2.F32 R56, -RZ, R52.reuse.H0_H0 ;  /* 0x20000034ff387230 */ /* 0x121fe40000004100 */
[----:B------:R-:W-:Y:S02]  /*0d10*/  HADD2.F32 R58, -RZ, R52.H1_H1 ;  /* 0x30000034ff3a7230 */ /* 0x000fe40000004100 */
        /* <DEDUP_REMOVED lines=8> */
[----:B------:R-:W-:Y:S02]  /*0da0*/  HADD2.F32 R54, -RZ, R5.H1_H1 ;  /* 0x30000005ff367230 */ /* 0x000fe40000004100 */
[-C--:B------:R-:W-:Y:S01]  /*0db0*/  FMUL.FTZ R66, R66, R91.reuse ;  /* 0x0000005b42427220 */ /* 0x080fe20000410000 */
[--C-:B------:R-:W-:Y:S02]  /*0dc0*/  HADD2.F32 R70, -RZ, R55.reuse.H0_H0 ;  /* 0x20000037ff467230 */ /* 0x100fe40000004100 */
[----:B------:R-:W-:Y:S01]  /*0dd0*/  FFMA.FTZ R52, R53, R52, R36 ;  /* 0x0000003435347223 */ /* 0x000fe20000010024 */
[----:B------:R-:W-:Y:S02]  /*0de0*/  HADD2.F32 R72, -RZ, R55.H1_H1 ;  /* 0x30000037ff487230 */ /* 0x000fe40000004100 */
[----:B------:R-:W-:Y:S01]  /*0df0*/  FMUL.FTZ R55, R60, R91 ;  /* 0x0000005b3c377220 */ /* 0x000fe20000410000 */
[----:B------:R-:W-:-:S02]  /*0e00*/  HADD2.F32 R57, -RZ, R4.H0_H0 ;  /* 0x20000004ff397230 */ /* 0x000fc40000004100 */
[----:B------:R-:W-:Y:S01]  /*0e10*/  FFMA.FTZ R53, R58, R54, R37 ;  /* 0x000000363a357223 */ /* 0x000fe20000010025 */
[----:B------:R-:W-:Y:S02]  /*0e20*/  HADD2.F32 R59, -RZ, R4.H1_H1 ;  /* 0x30000004ff3b7230 */ /* 0x000fe40000004100 */
[----:B------:R-:W-:Y:S01]  /*0e30*/  FMUL.FTZ R72, R72, R91 ;  /* 0x0000005b48487220 */ /* 0x000fe20000410000 */
[--C-:B------:R-:W-:Y:S02]  /*0e40*/  HADD2.F32 R56, -RZ, R3.reuse.H0_H0 ;  /* 0x20000003ff387230 */ /* 0x100fe40000004100 */
[----:B------:R-:W-:Y:S01]  /*0e50*/  FFMA.FTZ R54, R55, R57, R38 ;  /* 0x0000003937367223 */ /* 0x000fe20000010026 */
[----:B------:R-:W-:Y:S02]  /*0e60*/  HADD2.F32 R58, -RZ, R3.H1_H1 ;  /* 0x30000003ff3a7230 */ /* 0x000fe40000004100 */
[----:B------:R-:W-:Y:S01]  /*0e70*/  FMUL.FTZ R57, R64, R91 ;  /* 0x0000005b40397220 */ /* 0x000fe20000410000 */
[----:B------:R-:W-:Y:S01]  /*0e80*/  FFMA.FTZ R55, R62, R59, R39 ;  /* 0x0000003b3e377223 */ /* 0x000fe20000010027 */
[----:B------:R-:W-:-:S02]  /*0e90*/  HADD2.F32 R60, -RZ, R2.H0_H0 ;  /* 0x20000002ff3c7230 */ /* 0x000fc40000004100 */
[----:B------:R-:W-:Y:S01]  /*0ea0*/  FMUL.FTZ R59, R70, R91 ;  /* 0x0000005b463b7220 */ /* 0x000fe20000410000 */
[----:B------:R-:W-:Y:S02]  /*0eb0*/  HADD2.F32 R61, -RZ, R2.H1_H1 ;  /* 0x30000002ff3d7230 */ /* 0x000fe40000004100 */
[----:B------:R-:W-:Y:S01]  /*0ec0*/  FFMA.FTZ R56, R57, R56, R40 ;  /* 0x0000003839387223 */ /* 0x000fe20000010028 */
[----:B------:R-:W-:Y:S01]  /*0ed0*/  FFMA.FTZ R57, R66, R58, R41 ;  /* 0x0000003a42397223 */ /* 0x000fe20000010029 */
[----:B------:R-:W-:Y:S01]  /*0ee0*/  FFMA.FTZ R58, R59, R60, R42 ;  /* 0x0000003c3b3a7223 */ /* 0x000fe2000001002a */
[----:B------:R-:W-:Y:S01]  /*0ef0*/  FFMA.FTZ R59, R72, R61, R43 ;  /* 0x0000003d483b7223 */ /* 0x000fe2000001002b */
[----:B------:R-:W-:Y:S06]  /*0f00*/  BRA `(.L_x_22302) ;  /* 0x0000000000807947 */ /* 0x000fec0003800000 */
.L_x_22301:
        /* <DEDUP_REMOVED lines=32> */
.L_x_22302:
        /* <DEDUP_REMOVED lines=11> */
[--C-:B-1---5:R-:W-:Y:S02]  /*11c0*/  HADD2.F32 R64, -RZ, R60.reuse.H0_H0 ;  /* 0x2000003cff407230 */ /* 0x122fe40000004100 */
        /* <DEDUP_REMOVED lines=32> */
.L_x_22303:
        /* <DEDUP_REMOVED lines=9> */
[----:B------:R-:W-:Y:S02]  /*1460*/  HADD2.F32 R61, -RZ, R76.H0_H0 ;  /* 0x2000004cff3d7230 */ /* 0x000fe40000004100 */
        /* <DEDUP_REMOVED lines=22> */
.L_x_22304:
        /* <DEDUP_REMOVED lines=23> */
[----:B------:R-:W-:Y:S01]  /*1740*/  FMUL.FTZ R100, R100, R91 ;  /* 0x0000005b64647220 */ /* 0x000fe20000410000 */
[--C-:B------:R-:W-:Y:S02]  /*1750*/  HADD2.F32 R102, -RZ, R71.reuse.H0_H0 ;  /* 0x20000047ff667230 */ /* 0x100fe40000004100 */
[----:B------:R-:W-:Y:S01]  /*1760*/  FFMA.FTZ R68, R69, R68, R36 ;  /* 0x0000004445447223 */ /* 0x000fe20000010024 */
[----:B------:R-:W-:-:S02]  /*1770*/  HADD2.F32 R104, -RZ, R71.H1_H1 ;  /* 0x30000047ff687230 */ /* 0x000fc40000004100 */
[-C--:B------:R-:W-:Y:S01]  /*1780*/  FMUL.FTZ R71, R94, R91.reuse ;  /* 0x0000005b5e477220 */ /* 0x080fe20000410000 */
[--C-:B------:R-:W-:Y:S02]  /*1790*/  HADD2.F32 R73, -RZ, R90.reuse.H0_H0 ;  /* 0x2000005aff497230 */ /* 0x100fe40000004100 */
[----:B------:R-:W-:Y:S01]  /*17a0*/  FFMA.FTZ R69, R74, R70, R37 ;  /* 0x000000464a457223 */ /* 0x000fe20000010025 */
[-C--:B------:R-:W-:Y:S01]  /*17b0*/  FMUL.FTZ R103, R102, R91.reuse ;  /* 0x0000005b66677220 */ /* 0x080fe20000410000 */
[----:B------:R-:W-:Y:S01]  /*17c0*/  FMUL.FTZ R104, R104, R91 ;  /* 0x0000005b68687220 */ /* 0x000fe20000410000 */
[--C-:B------:R-:W-:Y:S02]  /*17d0*/  HADD2.F32 R72, -RZ, R89.reuse.H0_H0 ;  /* 0x20000059ff487230 */ /* 0x100fe40000004100 */
[----:B------:R-:W-:Y:S01]  /*17e0*/  FFMA.FTZ R70, R71, R73, R38 ;  /* 0x0000004947467223 */ /* 0x000fe20000010026 */
[----:B------:R-:W-:Y:S02]  /*17f0*/  HADD2.F32 R71, -RZ, R90.H1_H1 ;  /* 0x3000005aff477230 */ /* 0x000fe40000004100 */
[----:B------:R-:W-:-:S02]  /*1800*/  HADD2.F32 R73, -RZ, R89.H1_H1 ;  /* 0x30000059ff497230 */ /* 0x000fc40000004100 */
[----:B------:R-:W-:Y:S01]  /*1810*/  FFMA.FTZ R72, R75, R72, R40 ;  /* 0x000000484b487223 */ /* 0x000fe20000010028 */
[--C-:B------:R-:W-:Y:S02]  /*1820*/  HADD2.F32 R74, -RZ, R88.reuse.H0_H0 ;  /* 0x20000058ff4a7230 */ /* 0x100fe40000004100 */
[----:B------:R-:W-:Y:S01]  /*1830*/  FFMA.FTZ R71, R96, R71, R39 ;  /* 0x0000004760477223 */ /* 0x000fe20000010027 */
[----:B------:R-:W-:Y:S02]  /*1840*/  HADD2.F32 R91, -RZ, R88.H1_H1 ;  /* 0x30000058ff5b7230 */ /* 0x000fe40000004100 */
[----:B------:R-:W-:Y:S01]  /*1850*/  FFMA.FTZ R73, R100, R73, R41 ;  /* 0x0000004964497223 */ /* 0x000fe20000010029 */
[----:B------:R-:W-:Y:S02]  /*1860*/  FFMA.FTZ R74, R103, R74, R42 ;  /* 0x0000004a674a7223 */ /* 0x000fe4000001002a */
[----:B------:R-:W-:Y:S01]  /*1870*/  FFMA.FTZ R75, R104, R91, R43 ;  /* 0x0000005b684b7223 */ /* 0x000fe2000001002b */
[----:B------:R-:W-:Y:S06]  /*1880*/  BRA `(.L_x_22306) ;  /* 0x0000000000807947 */ /* 0x000fec0003800000 */
.L_x_22305:
        /* <DEDUP_REMOVED lines=18> */
[-C--:B------:R-:W-:Y:S01]  /*19b0*/  FMUL.FTZ R96, R96, R91.reuse ;  /* 0x0000005b60607220 */ /* 0x080fe20000410000 */
[----:B------:R-:W-:Y:S01]  /*19c0*/  FMUL.FTZ R98, R98, R91 ;  /* 0x0000005b62627220 */ /* 0x000fe20000410000 */
[----:B------:R-:W-:Y:S01]  /*19d0*/  FMUL.FTZ R69, R70, R71 ;  /* 0x0000004746457220 */ /* 0x000fe20000410000 */
[--C-:B------:R-:W-:Y:S02]  /*19e0*/  HADD2.F32 R75, -RZ, R89.reuse.H1_H1 ;  /* 0x30000059ff4b7230 */ /* 0x100fe40000004100 */
[----:B------:R-:W-:Y:S01]  /*19f0*/  FMUL.FTZ R70, R74, R73 ;  /* 0x000000494a467220 */ /* 0x000fe20000410000 */
[----:B------:R-:W-:Y:S02]  /*1a00*/  HADD2.F32 R73, -RZ, R89.H0_H0 ;  /* 0x20000059ff497230 */ /* 0x000fe40000004100 */
[----:B------:R-:W-:-:S02]  /*1a10*/  HADD2.F32 R71, -RZ, R90.H1_H1 ;  /* 0x3000005aff477230 */ /* 0x000fc40000004100 */
[--C-:B------:R-:W-:Y:S02]  /*1a20*/  HADD2.F32 R91, -RZ, R88.reuse.H0_H0 ;  /* 0x20000058ff5b7230 */ /* 0x100fe40000004100 */
[----:B------:R-:W-:Y:S01]  /*1a30*/  FMUL.FTZ R72, R96, R73 ;  /* 0x0000004960487220 */ /* 0x000fe20000410000 */
[----:B------:R-:W-:Y:S02]  /*1a40*/  HADD2.F32 R103, -RZ, R88.H1_H1 ;  /* 0x30000058ff677230 */ /* 0x000fe40000004100 */
[----:B------:R-:W-:Y:S01]  /*1a50*/  FMUL.FTZ R73, R98, R75 ;  /* 0x0000004b62497220 */ /* 0x000fe20000410000 */
[----:B------:R-:W-:Y:S01]  /*1a60*/  FMUL.FTZ R71, R94, R71 ;  /* 0x000000475e477220 */ /* 0x000fe20000410000 */
[----:B------:R-:W-:Y:S01]  /*1a70*/  FMUL.FTZ R74, R100, R91 ;  /* 0x0000005b644a7220 */ /* 0x000fe20000410000 */
[----:B------:R-:W-:-:S07]  /*1a80*/  FMUL.FTZ R75, R102, R103 ;  /* 0x00000067664b7220 */ /* 0x000fce0000410000 */
.L_x_22306:
        /* <DEDUP_REMOVED lines=123> */
.L_x_22320:
[----:B------:R-:W-:Y:S01]  /*2240*/  FSEL R94, R93, RZ, !P2 ;  /* 0x000000ff5d5e7208 */ /* 0x000fe20005000000 */
[----:B01----:R-:W-:Y:S01]  /*2250*/  FADD.FTZ R105, R105, R98 ;  /* 0x0000006269697221 */ /* 0x003fe20000010000 */
[----:B------:R-:W-:Y:S02]  /*2260*/  HADD2.F32 R113, -RZ, R15.H1_H1 ;  /* 0x3000000fff717230 */ /* 0x000fe40000004100 */
[----:B------:R-:W-:Y:S02]  /*2270*/  HADD2.F32 R103, -RZ, R86.H1_H1 ;  /* 0x30000056ff677230 */ /* 0x000fe40000004100 */
[C---:B------:R-:W-:Y:S01]  /*2280*/  FADD.FTZ R98, -R94.reuse, R45 ;  /* 0x0000002d5e627221 */ /* 0x040fe20000010100 */
[----:B------:R-:W-:Y:S01]  /*2290*/  FMUL.FTZ R45, R93, R93 ;  /* 0x0000005d5d2d7220 */ /* 0x000fe20000410000 */
[----:B------:R-:W-:Y:S01]  /*22a0*/  FFMA.FTZ R92, R105, R92, UR10 ;  /* 0x0000000a695c7e23 */ /* 0x000fe2000801005c */
[C---:B------:R-:W-:Y:S01]  /*22b0*/  FADD.FTZ R44, -R94.reuse, R44 ;  /* 0x0000002c5e2c7221 */ /* 0x040fe20000010100 */
[C---:B------:R-:W-:Y:S01]  /*22c0*/  FADD.FTZ R102, -R94.reuse, R46 ;  /* 0x0000002e5e667221 */ /* 0x040fe20000010100 */
[C---:B------:R-:W-:Y:S01]  /*22d0*/  FADD.FTZ R122, -R94.reuse, R47 ;  /* 0x0000002f5e7a7221 */ /* 0x040fe20000010100 */
[----:B------:R-:W-:Y:S01]  /*22e0*/  FSEL R45, R45, RZ, P2 ;  /* 0x000000ff2d2d7208 */ /* 0x000fe20001000000 */
[C---:B------:R-:W-:Y:S01]  /*22f0*/  FADD.FTZ R100, -R94.reuse, R49 ;  /* 0x000000315e647221 */ /* 0x040fe20000010100 */
[----:B------:R-:W-:Y:S01]  /*2300*/  FADD.FTZ R96, -R94, R53 ;  /* 0x000000355e607221 */ /* 0x000fe20000010100 */
[----:B------:R-:W-:-:S02]  /*2310*/  HADD2.F32 R47, -RZ, R17.H0_H0 ;  /* 0x20000011ff2f7230 */ /* 0x000fc40000004100 */
[----:B------:R-:W-:Y:S01]  /*2320*/  FADD.FTZ R46, -R94, R48 ;  /* 0x000000305e2e7221 */ /* 0x000fe20000010100 */
[----:B------:R-:W-:Y:S01]  /*2330*/  FADD.FTZ R45, R92, R45 ;  /* 0x0000002d5c2d7221 */ /* 0x000fe20000010000 */
[----:B------:R-:W-:Y:S02]  /*2340*/  HADD2.F32 R49, -RZ, R16.H0_H0 ;  /* 0x20000010ff317230 */ /* 0x000fe40000004100 */
[C---:B------:R-:W-:Y:S01]  /*2350*/  FADD.FTZ R48, -R94.reuse, R56 ;  /* 0x000000385e307221 */ /* 0x040fe20000010100 */
[----:B------:R-:W-:Y:S01]  /*2360*/  HADD2.F32 R53, -RZ, R33.H0_H0 ;  /* 0x20000021ff357230 */ /* 0x000fe20000004100 */
[----:B------:R0:W1:Y:S01]  /*2370*/  MUFU.RSQ R91, R45 ;  /* 0x0000002d005b7308 */ /* 0x0000620000001400 */
[C---:B------:R-:W-:Y:S01]  /*2380*/  FADD.FTZ R120, -R94.reuse, R50 ;  /* 0x000000325e787221 */ /* 0x040fe20000010100 */
[C---:B------:R-:W-:Y:S01]  /*2390*/  FADD.FTZ R56, -R94.reuse, R68 ;  /* 0x000000445e387221 */ /* 0x040fe20000010100 */
[C---:B------:R-:W-:Y:S01]  /*23a0*/  FADD.FTZ R104, -R94.reuse, R70 ;  /* 0x000000465e687221 */ /* 0x040fe20000010100 */
[C---:B------:R-:W-:Y:S01]  /*23b0*/  FADD.FTZ R124, -R94.reuse, R51 ;  /* 0x000000335e7c7221 */ /* 0x040fe20000010100 */
[C---:B------:R-:W-:Y:S01]  /*23c0*/  FADD.FTZ R50, -R94.reuse, R57 ;  /* 0x000000395e327221 */ /* 0x040fe20000010100 */
[----:B------:R-:W-:Y:S01]  /*23d0*/  FADD.FTZ R110, -R94, R61 ;  /* 0x0000003d5e6e7221 */ /* 0x000fe20000010100 */
[----:B------:R-:W-:-:S02]  /*23e0*/  HADD2.F32 R68, -RZ, R17.H1_H1 ;  /* 0x30000011ff447230 */ /* 0x000fc40000004100 */
[C---:B------:R-:W-:Y:S01]  /*23f0*/  FADD.FTZ R52, -R94.reuse, R52 ;  /* 0x000000345e347221 */ /* 0x040fe20000010100 */
[--C-:B0-----:R-:W-:Y:S02]  /*2400*/  HADD2.F32 R45, -RZ, R32.reuse.H0_H0 ;  /* 0x20000020ff2d7230 */ /* 0x101fe40000004100 */
[C---:B------:R-:W-:Y:S01]  /*2410*/  FADD.FTZ R114, -R94.reuse, R58 ;  /* 0x0000003a5e727221 */ /* 0x040fe20000010100 */
[----:B------:R-:W-:Y:S02]  /*2420*/  HADD2.F32 R70, -RZ, R32.H1_H1 ;  /* 0x30000020ff467230 */ /* 0x000fe40000004100 */
[C---:B------:R-:W-:Y:S01]  /*2430*/  FADD.FTZ R58, -R94.reuse, R72 ;  /* 0x000000485e3a7221 */ /* 0x040fe20000010100 */
[----:B------:R-:W-:Y:S02]  /*2440*/  HADD2.F32 R57, -RZ, R16.H1_H1 ;  /* 0x30000010ff397230 */ /* 0x000fe40000004100 */
[----:B------:R-:W-:Y:S01]  /*2450*/  FADD.FTZ R118, -R94, R54 ;  /* 0x000000365e767221 */ /* 0x000fe20000010100 */
[----:B------:R-:W-:-:S02]  /*2460*/  HADD2.F32 R61, -RZ, R33.H1_H1 ;  /* 0x30000021ff3d7230 */ /* 0x000fc40000004100 */
[----:B------:R-:W-:Y:S01]  /*2470*/  FADD.FTZ R55, -R94, R55 ;  /* 0x000000375e377221 */ /* 0x000fe20000010100 */
[----:B------:R-:W-:Y:S02]  /*2480*/  HADD2.F32 R72, -RZ, R28.H1_H1 ;  /* 0x3000001cff487230 */ /* 0x000fe40000004100 */
[C---:B-1----:R-:W-:Y:S01]  /*2490*/  FMUL.FTZ R44, R91.reuse, R44 ;  /* 0x0000002c5b2c7220 */ /* 0x042fe20000410000 */
[C---:B------:R-:W-:Y:S01]  /*24a0*/  FMUL.FTZ R102, R91.reuse, R102 ;  /* 0x000000665b667220 */ /* 0x040fe20000410000 */
[C---:B------:R-:W-:Y:S01]  /*24b0*/  FMUL.FTZ R51, R91.reuse, R98 ;  /* 0x000000625b337220 */ /* 0x040fe20000410000 */
[C---:B------:R-:W-:Y:S01]  /*24c0*/  FMUL.FTZ R46, R91.reuse, R46 ;  /* 0x0000002e5b2e7220 */ /* 0x040fe20000410000 */
[----:B------:R-:W-:Y:S01]  /*24d0*/  FFMA.FTZ R44, R44, R47, R45 ;  /* 0x0000002f2c2c7223 */ /* 0x000fe2000001002d */
[----:B------:R-:W-:Y:S01]  /*24e0*/  FFMA.FTZ R45, R102, R49, R53 ;  /* 0x00000031662d7223 */ /* 0x000fe20000010035 */
[----:B------:R-:W-:Y:S02]  /*24f0*/  HADD2.F32 R47, -RZ, R15.H0_H0 ;  /* 0x2000000fff2f7230 */ /* 0x000fe40000004100 */
[----:B------:R-:W-:Y:S01]  /*2500*/  FMUL.FTZ R100, R91, R100 ;  /* 0x000000645b647220 */ /* 0x000fe20000410000 */
[----:B------:R-:W-:-:S02]  /*2510*/  HADD2.F32 R49, -RZ, R34.H0_H0 ;  /* 0x20000022ff317230 */ /* 0x000fc40000004100 */
[----:B------:R-:W-:Y:S01]  /*2520*/  FMUL.FTZ R122, R91, R122 ;  /* 0x0000007a5b7a7220 */ /* 0x000fe20000410000 */
[----:B------:R-:W-:Y:S02]  /*2530*/  HADD2.F32 R53, -RZ, R34.H1_H1 ;  /* 0x30000022ff357230 */ /* 0x000fe40000004100 */
[----:B------:R-:W-:Y:S01]  /*2540*/  FFMA.FTZ R51, R51, R68, R70 ;  /* 0x0000004433337223 */ /* 0x000fe20000010046 */
[--C-:B------:R-:W-:Y:S02]  /*2550*/  HADD2.F32 R70, -RZ, R9.reuse.H1_H1 ;  /* 0x30000009ff467230 */ /* 0x100fe40000004100 */
[----:B------:R-:W-:Y:S01]  /*2560*/  FFMA.FTZ R46, R46, R47, R49 ;  /* 0x0000002f2e2e7223 */ /* 0x000fe20000010031 */
[----:B------:R-:W-:Y:S01]  /*2570*/  FFMA.FTZ R68, R122, R57, R61 ;  /* 0x000000397a447223 */ /* 0x000fe2000001003d */
[----:B------:R-:W-:Y:S01]  /*2580*/  FFMA.FTZ R113, R100, R113, R53 ;  /* 0x0000007164717223 */ /* 0x000fe20000010035 */
[----:B------:R-:W-:Y:S02]  /*2590*/  HADD2.F32 R49, -RZ, R9.H0_H0 ;  /* 0x20000009ff317230 */ /* 0x000fe40000004100 */
[----:B------:R-:W-:Y:S01]  /*25a0*/  FMUL.FTZ R52, R91, R52 ;  /* 0x000000345b347220 */ /* 0x000fe20000410000 */
[----:B------:R-:W-:-:S02]  /*25b0*/  HADD2.F32 R53, -RZ, R28.H0_H0 ;  /* 0x2000001cff357230 */ /* 0x000fc40000004100 */
[C---:B------:R-:W-:Y:S01]  /*25c0*/  FADD.FTZ R54, -R94.reuse, R60 ;  /* 0x0000003c5e367221 */ /* 0x040fe20000010100 */
[----:B------:R-:W-:Y:S02]  /*25d0*/  HADD2.F32 R57, -RZ, R14.H0_H0 ;  /* 0x2000000eff397230 */ /* 0x000fe40000004100 */
[C---:B------:R-:W-:Y:S01]  /*25e0*/  FADD.FTZ R116, -R94.reuse, R62 ;  /* 0x0000003e5e747221 */ /* 0x040fe20000010100 */
[----:B------:R-:W-:Y:S02]  /*25f0*/  HADD2.F32 R61, -RZ, R35.H0_H0 ;  /* 0x20000023ff3d7230 */ /* 0x000fe40000004100 */
[C---:B------:R-:W-:Y:S01]  /*2600*/  FADD.FTZ R108, -R94.reuse, R64 ;  /* 0x000000405e6c7221 */ /* 0x040fe20000010100 */
        /* <DEDUP_REMOVED lines=13> */
[C---:B------:R-:W-:Y:S01]  /*26e0*/  FMUL.FTZ R55, R91.reuse, R55 ;  /* 0x000000375b377220 */ /* 0x040fe20000410000 */
[----:B------:R-:W-:Y:S02]  /*26f0*/  HADD2.F32 R94, -RZ, R29.H1_H1 ;  /* 0x3000001dff5e7230 */ /* 0x000fe40000004100 */
[----:B------:R-:W-:Y:S01]  /*2700*/  FFMA.FTZ R96, R52, R49, R53 ;  /* 0x0000003134607223 */ /* 0x000fe20000010035 */
[----:B------:R-:W-:Y:S02]  /*2710*/  HADD2.F32 R65, -RZ, R14.H1_H1 ;  /* 0x3000000eff417230 */ /* 0x000fe40000004100 */
[----:B------:R-:W-:Y:S01]  /*2720*/  FMUL.FTZ R102, R91, R124 ;  /* 0x0000007c5b667220 */ /* 0x000fe20000410000 */
[----:B------:R-:W-:Y:S02]  /*2730*/  HADD2.F32 R69, -RZ, R35.H1_H1 ;  /* 0x30000023ff457230 */ /* 0x000fe40000004100 */
[----:B------:R-:W-:Y:S01]  /*2740*/  FFMA.FTZ R47, R120, R57, R61 ;  /* 0x00000039782f7223 */ /* 0x000fe2000001003d */
[----:B------:R-:W-:Y:S01]  /*2750*/  FFMA.FTZ R107, R107, R70, R72 ;  /* 0x000000466b6b7223 */ /* 0x000fe20000010048 */
[----:B------:R-:W-:-:S02]  /*2760*/  HADD2.F32 R49, -RZ, R7.H0_H0 ;  /* 0x20000007ff317230 */ /* 0x000fc40000004100 */
[C---:B------:R-:W-:Y:S01]  /*2770*/  FMUL.FTZ R48, R91.reuse, R48 ;  /* 0x000000305b307220 */ /* 0x040fe20000410000 */
[----:B------:R-:W-:Y:S02]  /*2780*/  HADD2.F32 R53, -RZ, R30.H0_H0 ;  /* 0x2000001eff357230 */ /* 0x000fe40000004100 */
[C---:B------:R-:W-:Y:S01]  /*2790*/  FMUL.FTZ R98, R91.reuse, R118 ;  /* 0x000000765b627220 */ /* 0x040fe20000410000 */
[----:B------:R-:W-:Y:S02]  /*27a0*/  HADD2.F32 R57, -RZ, R8.H0_H0 ;  /* 0x20000008ff397230 */ /* 0x000fe40000004100 */
[----:B------:R-:W-:Y:S01]  /*27b0*/  FMUL.FTZ R111, R91, R50 ;  /* 0x000000325b6f7220 */ /* 0x000fe20000410000 */
[----:B------:R-:W-:Y:S02]  /*27c0*/  HADD2.F32 R61, -RZ, R29.H0_H0 ;  /* 0x2000001dff3d7230 */ /* 0x000fe40000004100 */
[----:B------:R-:W-:Y:S01]  /*27d0*/  FFMA.FTZ R109, R55, R74, R94 ;  /* 0x0000004a376d7223 */ /* 0x000fe2000001005e */
[----:B------:R-:W-:-:S02]  /*27e0*/  HADD2.F32 R52, -RZ, R7.H1_H1 ;  /* 0x30000007ff347230 */ /* 0x000fc40000004100 */
[----:B------:R-:W-:Y:S01]  /*27f0*/  FFMA.FTZ R102, R102, R65, R69 ;  /* 0x0000004166667223 */ /* 0x000fe20000010045 */
[----:B------:R-:W-:Y:S02]  /*2800*/  HADD2.F32 R70, -RZ, R30.H1_H1 ;  /* 0x3000001eff467230 */ /* 0x000fe40000004100 */
[----:B------:R-:W-:Y:S01]  /*2810*/  FMUL.FTZ R69, R91, R114 ;  /* 0x000000725b457220 */ /* 0x000fe20000410000 */
[----:B------:R-:W-:Y:S02]  /*2820*/  HADD2.F32 R72, -RZ, R6.H0_H0 ;  /* 0x20000006ff487230 */ /* 0x000fe40000004100 */
[----:B------:R-:W-:Y:S01]  /*2830*/  FFMA.FTZ R50, R48, R49, R53 ;  /* 0x0000003130327223 */ /* 0x000fe20000010035 */
[----:B------:R-:W-:Y:S02]  /*2840*/  HADD2.F32 R74, -RZ, R31.H0_H0 ;  /* 0x2000001fff4a7230 */ /* 0x000fe40000004100 */
        /* <DEDUP_REMOVED lines=36> */
[--C-:B------:R-:W-:Y:S02]  /*2a90*/  HADD2.F32 R59, -RZ, R20.reuse.H0_H0 ;  /* 0x20000014ff3b7230 */ /* 0x100fe40000004100 */
[----:B------:R-:W-:Y:S01]  /*2aa0*/  FMUL.FTZ R67, R91, R67 ;  /* 0x000000435b437220 */ /* 0x000fe20000410000 */
[----:B------:R-:W-:Y:S02]  /*2ab0*/  HADD2.F32 R94, -RZ, R77.H1_H1 ;  /* 0x3000004dff5e7230 */ /* 0x000fe40000004100 */
[----:B------:R-:W-:Y:S01]  /*2ac0*/  FFMA.FTZ R105, R105, R48, R72 ;  /* 0x0000003069697223 */ /* 0x000fe20000010048 */
[----:B------:R-:W-:Y:S01]  /*2ad0*/  HADD2.F32 R74, -RZ, R27.H1_H1 ;  /* 0x3000001bff4a7230 */ /* 0x000fe20000004100 */
[----:B------:R-:W0:Y:S01]  /*2ae0*/  @!P1 LDC.64 R48, c[0x0][0x3c0] ;  /* 0x0000f000ff309b82 */ /* 0x000e220000000a00 */
[----:B------:R-:W-:Y:S01]  /*2af0*/  FFMA.FTZ R72, R56, R57, R59 ;  /* 0x0000003938487223 */ /* 0x000fe2000001003b */
[----:B------:R-:W-:Y:S01]  /*2b00*/  F2FP.F16.F32.PACK_AB R44, R51, R44 ;  /* 0x0000002c332c723e */ /* 0x000fe200000000ff */
[----:B------:R-:W-:-:S02]  /*2b10*/  HADD2.F32 R108, -RZ, R20.H1_H1 ;  /* 0x30000014ff6c7230 */ /* 0x000fc40000004100 */
[----:B------:R-:W-:Y:S01]  /*2b20*/  FFMA.FTZ R94, R67, R94, R74 ;  /* 0x0000005e435e7223 */ /* 0x000fe2000001004a */
[----:B------:R-:W-:Y:S01]  /*2b30*/  F2FP.F16.F32.PACK_AB R45, R68, R45 ;  /* 0x0000002d442d723e */ /* 0x000fe200000000ff */
[----:B------:R-:W-:Y:S01]  /*2b40*/  HADD2.F32 R74, -RZ, R80.H1_H1 ;  /* 0x30000050ff4a7230 */ /* 0x000fe20000004100 */
[----:B------:R-:W-:Y:S01]  /*2b50*/  F2FP.F16.F32.PACK_AB R51, R100, R69 ;  /* 0x000000456433723e */ /* 0x000fe200000000ff */
[----:B------:R-:W1:Y:S01]  /*2b60*/  @!P1 LDC.64 R56, c[0x0][0x3c8] ;  /* 0x0000f200ff389b82 */ /* 0x000e620000000a00 */
[----:B------:R-:W-:Y:S02]  /*2b70*/  HADD2.F32 R61, -RZ, R87.H0_H0 ;  /* 0x20000057ff3d7230 */ /* 0x000fe40000004100 */
[C---:B------:R-:W-:Y:S01]  /*2b80*/  FMUL.FTZ R73, R91.reuse, R92 ;  /* 0x0000005c5b497220 */ /* 0x040fe20000410000 */
[----:B------:R-:W-:Y:S02]  /*2b90*/  HADD2.F32 R63, -RZ, R21.H0_H0 ;  /* 0x20000015ff3f7230 */ /* 0x000fe40000004100 */
[----:B------:R-:W-:Y:S01]  /*2ba0*/  FMUL.FTZ R104, R91, R104 ;  /* 0x000000685b687220 */ /* 0x000fe20000410000 */
[----:B------:R-:W-:-:S02]  /*2bb0*/  HADD2.F32 R59, -RZ, R86.H0_H0 ;  /* 0x20000056ff3b7230 */ /* 0x000fc40000004100 */
[----:B------:R-:W-:Y:S01]  /*2bc0*/  FFMA.FTZ R73, R73, R74, R108 ;  /* 0x0000004a49497223 */ /* 0x000fe2000001006c */
[----:B------:R-:W-:Y:S01]  /*2bd0*/  HADD2.F32 R110, -RZ, R87.H1_H1 ;  /* 0x30000057ff6e7230 */ /* 0x000fe20000004100 */
[----:B------:R-:W2:Y:S01]  /*2be0*/  LDC.64 R66, c[0x0][0x428] ;  /* 0x00010a00ff427b82 */ /* 0x000ea20000000a00 */
[----:B------:R-:W-:Y:S01]  /*2bf0*/  FFMA.FTZ R74, R104, R61, R63 ;  /* 0x0000003d684a7223 */ /* 0x000fe2000001003f */
[--C-:B------:R-:W-:Y:S02]  /*2c00*/  HADD2.F32 R61, -RZ, R22.reuse.H0_H0 ;  /* 0x20000016ff3d7230 */ /* 0x100fe40000004100 */
[C---:B------:R-:W-:Y:S01]  /*2c10*/  FMUL.FTZ R58, R91.reuse, R58 ;  /* 0x0000003a5b3a7220 */ /* 0x040fe20000410000 */
[----:B------:R-:W-:Y:S02]  /*2c20*/  HADD2.F32 R112, -RZ, R21.H1_H1 ;  /* 0x30000015ff707230 */ /* 0x000fe40000004100 */
[----:B------:R-:W-:Y:S01]  /*2c30*/  FMUL.FTZ R75, R91, R106 ;  /* 0x0000006a5b4b7220 */ /* 0x000fe20000410000 */
[----:B------:R-:W-:-:S02]  /*2c40*/  HADD2.F32 R63, -RZ, R22.H1_H1 ;  /* 0x30000016ff3f7230 */ /* 0x000fc40000004100 */
[C---:B------:R-:W-:Y:S01]  /*2c50*/  FMUL.FTZ R60, R91.reuse, R60 ;  /* 0x0000003c5b3c7220 */ /* 0x040fe20000410000 */
[----:B------:R-:W3:Y:S01]  /*2c60*/  LDC.64 R68, c[0x0][0x380] ;  /* 0x0000e000ff447b82 */ /* 0x000ee20000000a00 */
        /* <DEDUP_REMOVED lines=8> */
[----:B0-----:R-:W-:-:S04]  /*2cf0*/  @!P1 IMAD.WIDE R48, R0, 0x4, R48 ;  /* 0x0000000400309825 */ /* 0x001fc800078e0230 */
[----:B------:R-:W-:Y:S01]  /*2d00*/  FFMA.FTZ R103, R60, R103, R63 ;  /* 0x000000673c677223 */ /* 0x000fe2000001003f */
[----:B------:R-:W-:Y:S01]  /*2d10*/  FFMA.FTZ R59, R62, R65, R115 ;  /* 0x000000413e3b7223 */ /* 0x000fe20000010073 */
[----:B------:R-:W-:Y:S01]  /*2d20*/  FFMA.FTZ R92, R64, R117, R119 ;  /* 0x00000075405c7223 */ /* 0x000fe20000010077 */
[----:B------:R-:W-:Y:S01]  /*2d30*/  F2FP.F16.F32.PACK_AB R53, R70, R53 ;  /* 0x000000354635723e */ /* 0x000fe200000000ff */
[----:B------:R0:W-:Y:S01]  /*2d40*/  @!P1 STG.E desc[UR6][R48.64], R93 ;  /* 0x0000005d30009986 */ /* 0x0001e2000c101906 */
[----:B------:R-:W-:Y:S01]  /*2d50*/  F2FP.F16.F32.PACK_AB R52, R71, R52 ;  /* 0x000000344734723e */ /* 0x000fe200000000ff */
[----:B-1----:R-:W-:Y:S01]  /*2d60*/  @!P1 IMAD.WIDE R70, R0, 0x4, R56 ;  /* 0x0000000400469825 */ /* 0x002fe200078e0238 */
[----:B------:R-:W-:Y:S02]  /*2d70*/  F2FP.F16.F32.PACK_AB R47, R102, R47 ;  /* 0x0000002f662f723e */ /* 0x000fe400000000ff */
[----:B------:R-:W-:Y:S01]  /*2d80*/  F2FP.F16.F32.PACK_AB R46, R113, R46 ;  /* 0x0000002e712e723e */ /* 0x000fe200000000ff */
[--C-:B--2---:R-:W-:Y:S01]  /*2d90*/  IMAD.WIDE.U32 R60, R95, 0x10, R66.reuse ;  /* 0x000000105f3c7825 */ /* 0x104fe200078e0042 */
[----:B------:R-:W-:Y:S01]  /*2da0*/  F2FP.F16.F32.PACK_AB R50, R111, R50 ;  /* 0x000000326f32723e */ /* 0x000fe200000000ff */
[----:B------:R2:W-:Y:S01]  /*2db0*/  @!P1 STG.E desc[UR6][R70.64], R91 ;  /* 0x0000005b46009986 */ /* 0x0005e2000c101906 */
[----:B------:R-:W-:Y:S01]  /*2dc0*/  F2FP.F16.F32.PACK_AB R55, R94, R55 ;  /* 0x000000375e37723e */ /* 0x000fe200000000ff */
[--C-:B------:R-:W-:Y:S01]  /*2dd0*/  IMAD.WIDE.U32 R62, R97, 0x10, R66.reuse ;  /* 0x00000010613e7825 */ /* 0x100fe200078e0042 */
[----:B------:R-:W-:Y:S01]  /*2de0*/  F2FP.F16.F32.PACK_AB R54, R105, R54 ;  /* 0x000000366936723e */ /* 0x000fe200000000ff */
[----:B------:R2:W-:Y:S01]  /*2df0*/  STG.E.128 desc[UR6][R60.64], R44 ;  /* 0x0000002c3c007986 */ /* 0x0005e2000c101d06 */
[----:B0-----:R-:W-:Y:S01]  /*2e00*/  F2FP.F16.F32.PACK_AB R49, R109, R98 ;  /* 0x000000626d31723e */ /* 0x001fe200000000ff */
[----:B------:R-:W-:Y:S01]  /*2e10*/  IMAD.WIDE.U32 R64, R99, 0x10, R66 ;  /* 0x0000001063407825 */ /* 0x000fe200078e0042 */
[----:B------:R-:W-:-:S02]  /*2e20*/  F2FP.F16.F32.PACK_AB R48, R107, R96 ;  /* 0x000000606b30723e */ /* 0x000fc400000000ff */
[----:B------:R-:W-:Y:S01]  /*2e30*/  F2FP.F16.F32.PACK_AB R59, R92, R59 ;  /* 0x0000003b5c3b723e */ /* 0x000fe200000000ff */
[----:B------:R-:W-:Y:S01]  /*2e40*/  IMAD.WIDE.U32 R66, R101, 0x10, R66 ;  /* 0x0000001065427825 */ /* 0x000fe200078e0042 */
[----:B------:R-:W-:Y:S01]  /*2e50*/  F2FP.F16.F32.PACK_AB R58, R103, R58 ;  /* 0x0000003a673a723e */ /* 0x000fe200000000ff */
[----:B------:R2:W-:Y:S01]  /*2e60*/  STG.E.128 desc[UR6][R62.64], R48 ;  /* 0x000000303e007986 */ /* 0x0005e2000c101d06 */
[----:B------:R-:W-:Y:S02]  /*2e70*/  F2FP.F16.F32.PACK_AB R57, R75, R74 ;  /* 0x0000004a4b39723e */ /* 0x000fe400000000ff */
[----:B------:R-:W-:Y:S01]  /*2e80*/  F2FP.F16.F32.PACK_AB R56, R73, R72 ;  /* 0x000000484938723e */ /* 0x000fe200000000ff */
[----:B------:R2:W-:Y:S01]  /*2e90*/  STG.E.128 desc[UR6][R64.64], R52 ;  /* 0x0000003440007986 */ /* 0x0005e2000c101d06 */
[----:B---3--:R-:W-:-:S03]  /*2ea0*/  LEA R0, R68, R0, 0x2 ;  /* 0x0000000044007211 */ /* 0x008fc600078e10ff */
[----:B------:R2:W-:Y:S01]  /*2eb0*/  STG.E.128 desc[UR6][R66.64], R56 ;  /* 0x0000003842007986 */ /* 0x0005e2000c101d06 */
[----:B------:R-:W-:-:S13]  /*2ec0*/  ISETP.GE.AND P1, PT, R0, R69, PT ;  /* 0x000000450000720c */ /* 0x000fda0003f26270 */
[----:B------:R-:W-:Y:S05]  /*2ed0*/  @!P1 BRA `(.L_x_22308) ;  /* 0xffffffd800089947 */ /* 0x000fea000383ffff */
[----:B------:R-:W-:Y:S05]  /*2ee0*/  EXIT ;  /* 0x000000000000794d */ /* 0x000fea0003800000 */
.L_x_22307:
        /* <DEDUP_REMOVED lines=8> */
.L_x_22310:
[----:B------:R-:W-:Y:S05]  /*2f70*/  BSYNC B0 ;  /* 0x0000000000007941 */ /* 0x000fea0003800000 */
.L_x_22309:
        /* <DEDUP_REMOVED lines=10> */
.L_x_22311:
[----:B------:R-:W-:Y:S01]  /*3020*/  HFMA2 R108, -RZ, RZ, 0, 2.384185791015625e-07 ;  /* 0x00000004ff6c7431 */ /* 0x000fe200000001ff */
[----:B------:R-:W-:-:S05]  /*3030*/  MOV R91, R106 ;  /* 0x0000006a005b7202 */ /* 0x000fca0000000f00 */
[----:B------:R-:W-:-:S05]  /*3040*/  FADD.FTZ R98, R96, R91 ;  /* 0x0000005b60627221 */ /* 0x000fca0000010000 */
[----:B------:R-:W-:-:S07]  /*3050*/  MOV R107, R98 ;  /* 0x00000062006b7202 */ /* 0x000fce0000000f00 */
[----:B------:R-:W-:Y:S05]  /*3060*/  WARPSYNC.COLLECTIVE R104, `(.L_x_22312) ;  /* 0x0000000068087348 */ /* 0x000fea0003c00000 */
[----:B------:R0:W1:Y:S02]  /*3070*/  SHFL.BFLY P3, R106, R107, R108, R109 ;  /* 0x0c00006c6b6a7389 */ /* 0x000064000006006d */
[----:B01----:R-:W-:Y:S05]  /*3080*/  ENDCOLLECTIVE ;  /* 0x000000000000791b */ /* 0x003fea0003800000 */
.L_x_22312:
[----:B------:R-:W-:Y:S01]  /*3090*/  HFMA2 R108, -RZ, RZ, 0, 4.76837158203125e-07 ;  /* 0x00000008ff6c7431 */ /* 0x000fe200000001ff */
[----:B------:R-:W-:-:S05]  /*30a0*/  MOV R91, R106 ;  /* 0x0000006a005b7202 */ /* 0x000fca0000000f00 */
[----:B------:R-:W-:-:S05]  /*30b0*/  FADD.FTZ R100, R98, R91 ;  /* 0x0000005b62647221 */ /* 0x000fca0000010000 */
[----:B------:R-:W-:-:S07]  /*30c0*/  MOV R107, R100 ;  /* 0x00000064006b7202 */ /* 0x000fce0000000f00 */
[----:B------:R-:W-:Y:S05]  /*30d0*/  WARPSYNC.COLLECTIVE R104, `(.L_x_22313) ;  /* 0x0000000068087348 */ /* 0x000fea0003c00000 */
[----:B------:R0:W1:Y:S02]  /*30e0*/  SHFL.BFLY P3, R106, R107, R108, R109 ;  /* 0x0c00006c6b6a7389 */ /* 0x000064000006006d */
[----:B01----:R-:W-:Y:S05]  /*30f0*/  ENDCOLLECTIVE ;  /* 0x000000000000791b */ /* 0x003fea0003800000 */
.L_x_22313:
[----:B------:R-:W-:Y:S01]  /*3100*/  HFMA2 R108, -RZ, RZ, 0, 9.5367431640625e-07 ;  /* 0x00000010ff6c7431 */ /* 0x000fe200000001ff */
[----:B------:R-:W-:-:S05]  /*3110*/  MOV R91, R106 ;  /* 0x0000006a005b7202 */ /* 0x000fca0000000f00 */
[----:B------:R-:W-:-:S05]  /*3120*/  FADD.FTZ R102, R100, R91 ;  /* 0x0000005b64667221 */ /* 0x000fca0000010000 */
[----:B------:R-:W-:-:S07]  /*3130*/  MOV R107, R102 ;  /* 0x00000066006b7202 */ /* 0x000fce0000000f00 */
[----:B------:R-:W-:Y:S05]  /*3140*/  WARPSYNC.COLLECTIVE R104, `(.L_x_22314) ;  /* 0x0000000068087348 */ /* 0x000fea0003c00000 */
[----:B------:R0:W1:Y:S02]  /*3150*/  SHFL.BFLY P3, R106, R107, R108, R109 ;  /* 0x0c00006c6b6a7389 */ /* 0x000064000006006d */
[----:B01----:R-:W-:Y:S05]  /*3160*/  ENDCOLLECTIVE ;  /* 0x000000000000791b */ /* 0x003fea0003800000 */
.L_x_22314:
        /* <DEDUP_REMOVED lines=72> */
.L_x_22315:
[----:B------:R-:W-:Y:S01]  /*35f0*/  HFMA2 R108, -RZ, RZ, 0, 1.1920928955078125e-07 ;  /* 0x00000002ff6c7431 */ /* 0x000fe200000001ff */
[----:B------:R-:W-:-:S05]  /*3600*/  MOV R94, R106 ;  /* 0x0000006a005e7202 */ /* 0x000fca0000000f00 */
[----:B------:R-:W-:-:S05]  /*3610*/  FADD.FTZ R94, R91, R94 ;  /* 0x0000005e5b5e7221 */ /* 0x000fca0000010000 */
[----:B------:R-:W-:-:S07]  /*3620*/  MOV R107, R94 ;  /* 0x0000005e006b7202 */ /* 0x000fce0000000f00 */
[----:B------:R-:W-:Y:S05]  /*3630*/  WARPSYNC.COLLECTIVE R104, `(.L_x_22316) ;  /* 0x0000000068087348 */ /* 0x000fea0003c00000 */
[----:B------:R0:W1:Y:S02]  /*3640*/  SHFL.BFLY P3, R106, R107, R108, R109 ;  /* 0x0c00006c6b6a7389 */ /* 0x000064000006006d */
[----:B01----:R-:W-:Y:S05]  /*3650*/  ENDCOLLECTIVE ;  /* 0x000000000000791b */ /* 0x003fea0003800000 */
.L_x_22316:
[----:B------:R-:W-:Y:S01]  /*3660*/  HFMA2 R108, -RZ, RZ, 0, 2.384185791015625e-07 ;  /* 0x00000004ff6c7431 */ /* 0x000fe200000001ff */
[----:B------:R-:W-:-:S05]  /*3670*/  MOV R103, R106 ;  /* 0x0000006a00677202 */ /* 0x000fca0000000f00 */
[----:B------:R-:W-:-:S05]  /*3680*/  FADD.FTZ R103, R94, R103 ;  /* 0x000000675e677221 */ /* 0x000fca0000010000 */
[----:B------:R-:W-:-:S07]  /*3690*/  MOV R107, R103 ;  /* 0x00000067006b7202 */ /* 0x000fce0000000f00 */
[----:B------:R-:W-:Y:S05]  /*36a0*/  WARPSYNC.COLLECTIVE R104, `(.L_x_22317) ;  /* 0x0000000068087348 */ /* 0x000fea0003c00000 */
[----:B------:R0:W1:Y:S02]  /*36b0*/  SHFL.BFLY P3, R106, R107, R108, R109 ;  /* 0x0c00006c6b6a7389 */ /* 0x000064000006006d */
[----:B01----:R-:W-:Y:S05]  /*36c0*/  ENDCOLLECTIVE ;  /* 0x000000000000791b */ /* 0x003fea0003800000 */
.L_x_22317:
[----:B------:R-:W-:Y:S01]  /*36d0*/  HFMA2 R108, -RZ, RZ, 0, 4.76837158203125e-07 ;  /* 0x00000008ff6c7431 */ /* 0x000fe200000001ff */
[----:B------:R-:W-:-:S05]  /*36e0*/  MOV R96, R106 ;  /* 0x0000006a00607202 */ /* 0x000fca0000000f00 */
[----:B------:R-:W-:-:S05]  /*36f0*/  FADD.FTZ R96, R103, R96 ;  /* 0x0000006067607221 */ /* 0x000fca0000010000 */
[----:B------:R-:W-:-:S07]  /*3700*/  MOV R107, R96 ;  /* 0x00000060006b7202 */ /* 0x000fce0000000f00 */
[----:B------:R-:W-:Y:S05]  /*3710*/  WARPSYNC.COLLECTIVE R104, `(.L_x_22318) ;  /* 0x0000000068087348 */ /* 0x000fea0003c00000 */
[----:B------:R0:W1:Y:S02]  /*3720*/  SHFL.BFLY P3, R106, R107, R108, R109 ;  /* 0x0c00006c6b6a7389 */ /* 0x000064000006006d */
[----:B01----:R-:W-:Y:S05]  /*3730*/  ENDCOLLECTIVE ;  /* 0x000000000000791b */ /* 0x003fea0003800000 */
.L_x_22318:
[----:B------:R-:W-:Y:S01]  /*3740*/  HFMA2 R108, -RZ, RZ, 0, 9.5367431640625e-07 ;  /* 0x00000010ff6c7431 */ /* 0x000fe200000001ff */
[----:B------:R-:W-:-:S05]  /*3750*/  MOV R105, R106 ;  /* 0x0000006a00697202 */ /* 0x000fca0000000f00 */
[----:B------:R-:W-:-:S05]  /*3760*/  FADD.FTZ R105, R96, R105 ;  /* 0x0000006960697221 */ /* 0x000fca0000010000 */
[----:B------:R-:W-:-:S07]  /*3770*/  MOV R107, R105 ;  /* 0x00000069006b7202 */ /* 0x000fce0000000f00 */
[----:B------:R-:W-:Y:S05]  /*3780*/  WARPSYNC.COLLECTIVE R104, `(.L_x_22319) ;  /* 0x0000000068087348 */ /* 0x000fea0003c00000 */
[----:B------:R0:W1:Y:S02]  /*3790*/  SHFL.BFLY P3, R106, R107, R108, R109 ;  /* 0x0c00006c6b6a7389 */ /* 0x000064000006006d */
[----:B01----:R-:W-:Y:S05]  /*37a0*/  ENDCOLLECTIVE ;  /* 0x000000000000791b */ /* 0x003fea0003800000 */
.L_x_22319:
[----:B------:R-:W-:Y:S01]  /*37b0*/  MOV R98, R106 ;  /* 0x0000006a00627202 */ /* 0x000fe20000000f00 */
[----:B------:R-:W-:Y:S06]  /*37c0*/  BRA `(.L_x_22320) ;  /* 0xffffffe8009c7947 */ /* 0x000fec000383ffff */
.L_x_22321:
        /* <DEDUP_REMOVED lines=11> */
.L_x_37329:


//--------------------- .text._ZN10layer_norm13ln_fwd_kernelINS_13Kernel_traitsI6__halfS2_fS2_fjLj1024ELj1ELj4ELj1ELj16ENS_18Kernel_traits_baseILj1024ES2_S2_fS2_fjLj128EEEEELb0ELb1ELb1ELb0EEEvNS_9FwdParamsE --------------------------
	.section	.text._ZN10layer_norm13ln_fwd_kernelINS_13Kernel_traitsI6__halfS2_fS2_fjLj1024ELj1ELj4ELj1ELj16ENS_18Kernel_traits_baseILj1024ES2_S2_fS2_fjLj128EEEEELb0ELb1ELb1ELb0EEEvNS_9FwdParamsE,"ax",@progbits
	.align	128
        .global         _ZN10layer_norm13ln_fwd_kernelINS_13Kernel_traitsI6__halfS2_fS2_fjLj1024ELj1ELj4ELj1ELj16ENS_18Kernel_traits_baseILj1024ES2_S2_fS2_fjLj128EEEEELb0ELb1ELb1ELb0EEEvNS_9FwdParamsE
        .type           _ZN10layer_norm13ln_fwd_kernelINS_13Kernel_traitsI6__halfS2_fS2_fjLj1024ELj1ELj4ELj1ELj16ENS_18Kernel_traits_baseILj1024ES2_S2_fS2_fjLj128EEEEELb0ELb1ELb1ELb0EEEvNS_9FwdParamsE,@function
        .size           _ZN10layer_norm13ln_fwd_kernelINS_13Kernel_traitsI6__halfS2_fS2_fjLj1024ELj1ELj4ELj1ELj16ENS_18Kernel_traits_baseILj1024ES2_S2_fS2_fjLj128EEEEELb0ELb1ELb1ELb0EEEvNS_9FwdParamsE,(.L_x_37330 - _ZN10layer_norm13ln_fwd_kernelINS_13Kernel_traitsI6__halfS2_fS2_fjLj1024ELj1ELj4ELj1ELj16ENS_18Kernel_traits_baseILj1024ES2_S2_fS2_fjLj128EEEEELb0ELb1ELb1ELb0EEEvNS_9FwdParamsE)
        .other          _ZN10layer_norm13ln_fwd_kernelINS_13Kernel_traitsI6__halfS2_fS2_fjLj1024ELj1ELj4ELj1ELj16ENS_18Kernel_traits_baseILj1024ES2_S2_fS2_fjLj128EEEEELb0ELb1ELb1ELb0EEEvNS_9FwdParamsE,@"STO_CUDA_ENTRY STV_DEFAULT"
_ZN10layer_norm13ln_fwd_kernelINS_13Kernel_traitsI6__halfS2_fS2_fjLj1024ELj1ELj4ELj1ELj16ENS_18Kernel_traits_baseILj1024ES2_S2_fS2_fjLj128EEEEELb0ELb1ELb1ELb0EEEvNS_9FwdParamsE:
.text._ZN10layer_norm13ln_fwd_kernelINS_13Kernel_traitsI6__halfS2_fS2_fjLj1024ELj1ELj4ELj1ELj16ENS_18Kernel_traits_baseILj1024ES2_S2_fS2_fjLj128EEEEELb0ELb1ELb1ELb0EEEvNS_9FwdParamsE:
        /* <DEDUP_REMOVED lines=64> */
.L_x_22323:
        /* <DEDUP_REMOVED lines=43> */
.L_x_22324:
[----:B------:R-:W-:Y:S05]  /*06b0*/  BSYNC.RECONVERGENT B0 ;  /* 0x0000000000007941 */ /* 0x000fea0003800200 */
.L_x_22322:
[----:B------:R-:W0:Y:S02]  /*06c0*/  LDCU UR4, c[0x0][0x384] ;  /* 0x00007080ff0477ac */ /* 0x000e240008000800 */
[----:B0-----:R-:W-:-:S13]  /*06d0*/  ISETP.GE.AND P0, PT, R100, UR4, PT ;  /* 0x0000000464007c0c */ /* 0x001fda000bf06270 */
[----:B------:R-:W-:Y:S05]  /*06e0*/  @P0 EXIT ;  /* 0x000000000000094d */ /* 0x000fea0003800000 */
[----:B------:R-:W0:Y:S01]  /*06f0*/  LDCU.U8 UR4, c[0x0][0x410] ;  /* 0x00008200ff0477ac */ /* 0x000e220008000000 */
[----:B------:R-:W1:Y:S01]  /*0700*/  LDCU UR10, c[0x0][0x40c] ;  /* 0x00008180ff0a77ac */ /* 0x000e620008000800 */
[----:B------:R-:W2:Y:S01]  /*0710*/  LDCU UR5, c[0x0][0x448] ;  /* 0x00008900ff0577ac */ /* 0x000ea20008000800 */
[----:B------:R-:W3:Y:S01]  /*0720*/  LDCU.64 UR8, c[0x0][0x3a0] ;  /* 0x00007400ff0877ac */ /* 0x000ee20008000a00 */
[----:B0-----:R-:W-:-:S04]  /*0730*/  ISETP.NE.AND P0, PT, RZ, UR4, PT ;  /* 0x00000004ff007c0c */ /* 0x001fc8000bf05270 */
[----:B-123--:R-:W-:-:S09]  /*0740*/  P2R R103, PR, RZ, 0x1 ;  /* 0x00000001ff677803 */ /* 0x00efd20000000000 */
.L_x_22356:
[----:B------:R-:W0:Y:S08]  /*0750*/  LDC.64 R98, c[0x0][0x3f0] ;  /* 0x0000fc00ff627b82 */ /* 0x000e300000000a00 */
        /* <DEDUP_REMOVED lines=25> */
.L_x_22328:
[----:B------:R-:W-:Y:S05]  /*08f0*/  BSYNC.RECONVERGENT B1 ;  /* 0x0000000000017941 */ /* 0x000fea0003800200 */
.L_x_22327:
        /* <DEDUP_REMOVED lines=10> */
[--C-:B-----5:R-:W-:Y:S02]  /*09a0*/  @P1 HADD2.F32 R66, -RZ, R52.reuse.H0_H0 ;  /* 0x20000034ff421230 */ /* 0x120fe40000004100 */
[----:B------:R-:W-:Y:S02]  /*09b0*/  @P1 HADD2.F32 R68, -RZ, R52.H1_H1 ;  /* 0x30000034ff441230 */ /* 0x000fe40000004100 */
[----:B------:R-:W-:Y:S02]  /*09c0*/  @P1 HADD2.F32 R101, -RZ, R54.H1_H1 ;  /* 0x30000036ff651230 */ /* 0x000fe40000004100 */
[----:B------:R-:W-:Y:S01]  /*09d0*/  @P1 HADD2.F32 R104, -RZ, R55.H0_H0 ;  /* 0x20000037ff681230 */ /* 0x000fe20000004100 */
[----:B------:R-:W4:Y:S01]  /*09e0*/  @P1 LDC R69, c[0x0][0x40c] ;  /* 0x00010300ff451b82 */ /* 0x000f220000000800 */
[--C-:B0-----:R-:W-:Y:S02]  /*09f0*/  @P1 HADD2.F32 R64, -RZ, R53.reuse.H0_H0 ;  /* 0x20000035ff401230 */ /* 0x101fe40000004100 */
[----:B------:R-:W-:-:S02]  /*0a00*/  @P1 HADD2.F32 R65, -RZ, R53.H1_H1 ;  /* 0x30000035ff411230 */ /* 0x000fc40000004100 */
[----:B------:R-:W-:Y:S02]  /*0a10*/  @P1 HADD2.F32 R70, -RZ, R54.H0_H0 ;  /* 0x20000036ff461230 */ /* 0x000fe40000004100 */
[--C-:B------:R-:W-:Y:S01]  /*0a20*/  @P1 HADD2.F32 R106, -RZ, R14.reuse.H0_H0 ;  /* 0x2000000eff6a1230 */ /* 0x100fe20000004100 */
[----:B------:R-:W0:Y:S01]  /*0a30*/  @P1 LDC R108, c[0x0][0x40c] ;  /* 0x00010300ff6c1b82 */ /* 0x000e220000000800 */
[----:B------:R-:W-:Y:S02]  /*0a40*/  @P1 HADD2.F32 R107, -RZ, R14.H1_H1 ;  /* 0x3000000eff6b1230 */ /* 0x000fe40000004100 */
[----:B------:R-:W-:-:S05]  /*0a50*/  @P1 HADD2.F32 R110, -RZ, R15.H0_H0 ;  /* 0x2000000fff6e1230 */ /* 0x000fca0000004100 */
[----:B------:R-:W0:Y:S01]  /*0a60*/  @P1 LDC R109, c[0x0][0x40c] ;  /* 0x00010300ff6d1b82 */ /* 0x000e220000000800 */
[----:B-1----:R-:W-:Y:S01]  /*0a70*/  @P1 FMUL.FTZ R67, R66, R67 ;  /* 0x0000004342431220 */ /* 0x002fe20000410000 */
[----:B------:R-:W-:-:S06]  /*0a80*/  @P1 HADD2.F32 R66, -RZ, R12.H0_H0 ;  /* 0x2000000cff421230 */ /* 0x000fcc0000004100 */
[----:B------:R-:W1:Y:S01]  /*0a90*/  @P1 LDC R71, c[0x0][0x40c] ;  /* 0x00010300ff471b82 */ /* 0x000e620000000800 */
[----:B----4-:R-:W-:Y:S01]  /*0aa0*/  @P1 FMUL.FTZ R68, R68, R69 ;  /* 0x0000004544441220 */ /* 0x010fe20000410000 */
[----:B------:R-:W-:-:S06]  /*0ab0*/  @P1 HADD2.F32 R69, -RZ, R12.H1_H1 ;  /* 0x3000000cff451230 */ /* 0x000fcc0000004100 */
[----:B------:R-:W4:Y:S01]  /*0ac0*/  @P1 LDC R102, c[0x0][0x40c] ;  /* 0x00010300ff661b82 */ /* 0x000f220000000800 */
[----:B0-----:R-:W-:Y:S01]  /*0ad0*/  @P1 FMUL.FTZ R108, R101, R108 ;  /* 0x0000006c656c1220 */ /* 0x001fe20000410000 */
[----:B------:R-:W-:-:S06]  /*0ae0*/  @P1 HADD2.F32 R101, -RZ, R13.H0_H0 ;  /* 0x2000000dff651230 */ /* 0x000fcc0000004100 */
[----:B------:R-:W0:Y:S01]  /*0af0*/  @P1 LDC R105, c[0x0][0x40c] ;  /* 0x00010300ff691b82 */ /* 0x000e220000000800 */
[----:B------:R-:W-:Y:S01]  /*0b00*/  @P1 FMUL.FTZ R109, R104, R109 ;  /* 0x0000006d686d1220 */ /* 0x000fe20000410000 */
[----:B------:R-:W-:Y:S02]  /*0b10*/  @P1 HADD2.F32 R104, -RZ, R13.H1_H1 ;  /* 0x3000000dff681230 */ /* 0x000fe40000004100 */
[----:B-1----:R-:W-:Y:S01]  /*0b20*/  @P1 FMUL.FTZ R71, R64, R71 ;  /* 0x0000004740471220 */ /* 0x002fe20000410000 */
[----:B----4-:R-:W-:Y:S01]  /*0b30*/  @P1 FMUL.FTZ R102, R65, R102 ;  /* 0x0000006641661220 */ /* 0x010fe20000410000 */
[----:B0-----:R-:W-:Y:S01]  /*0b40*/  @P1 FMUL.FTZ R105, R70, R105 ;  /* 0x0000006946691220 */ /* 0x001fe20000410000 */
        /* <DEDUP_REMOVED lines=16> */
[----:B------:R-:W-:Y:S02]  /*0c50*/  HADD2.F32 R71, -RZ, R55.H1_H1 ;  /* 0x30000037ff477230 */ /* 0x000fe40000004100 */
[----:B------:R-:W-:-:S03]  /*0c60*/  HADD2.F32 R101, -RZ, R15.H1_H1 ;  /* 0x3000000fff657230 */ /* 0x000fc60000004100 */
[----:B------:R-:W-:-:S04]  /*0c70*/  FMUL.FTZ R102, R71, UR10 ;  /* 0x0000000a47667c20 */ /* 0x000fc80008410000 */
[----:B------:R-:W-:Y:S01]  /*0c80*/  FFMA.FTZ R71, R102, R101, R63 ;  /* 0x0000006566477223 */ /* 0x000fe2000001003f */
[----:B------:R-:W-:Y:S06]  /*0c90*/  BRA `(.L_x_22331) ;  /* 0x0000000000b47947 */ /* 0x000fec0003800000 */
.L_x_22330:
[----:B------:R-:W0:Y:S01]  /*0ca0*/  @P2 LDC R65, c[0x0][0x40c] ;  /* 0x00010300ff412b82 */ /* 0x000e220000000800 */
[----:B-----5:R-:W-:Y:S02]  /*0cb0*/  @P2 HADD2.F32 R64, -RZ, R52.H0_H0 ;  /* 0x20000034ff402230 */ /* 0x020fe40000004100 */
[--C-:B------:R-:W-:Y:S02]  /*0cc0*/  @P2 HADD2.F32 R102, -RZ, R54.reuse.H1_H1 ;  /* 0x30000036ff662230 */ /* 0x100fe40000004100 */
[----:B------:R-:W-:Y:S02]  /*0cd0*/  @P2 HADD2.F32 R68, -RZ, R53.H1_H1 ;  /* 0x30000035ff442230 */ /* 0x000fe40000004100 */
[----:B------:R-:W-:Y:S01]  /*0ce0*/  @P2 HADD2.F32 R70, -RZ, R54.H0_H0 ;  /* 0x20000036ff462230 */ /* 0x000fe20000004100 */
[----:B------:R-:W1:Y:S01]  /*0cf0*/  @P2 LDC R107, c[0x0][0x40c] ;  /* 0x00010300ff6b2b82 */ /* 0x000e620000000800 */
[--C-:B------:R-:W-:Y:S02]  /*0d00*/  @P2 HADD2.F32 R104, -RZ, R55.reuse.H0_H0 ;  /* 0x20000037ff682230 */ /* 0x100fe40000004100 */
[----:B------:R-:W-:-:S02]  /*0d10*/  @P2 HADD2.F32 R106, -RZ, R55.H1_H1 ;  /* 0x30000037ff6a2230 */ /* 0x000fc40000004100 */
[--C-:B------:R-:W-:Y:S02]  /*0d20*/  @P2 HADD2.F32 R108, -RZ, R15.reuse.H0_H0 ;  /* 0x2000000fff6c2230 */ /* 0x100fe40000004100 */
[----:B------:R-:W-:Y:S01]  /*0d30*/  @P2 HADD2.F32 R110, -RZ, R15.H1_H1 ;  /* 0x3000000fff6e2230 */ /* 0x000fe20000004100 */
        /* <DEDUP_REMOVED lines=10> */
[----:B------:R-:W-:-:S03]  /*0de0*/  HFMA2 R66, -RZ, RZ, 0, 0 ;  /* 0x00000000ff427431 */ /* 0x000fc600000001ff */
[----:B------:R-:W-:Y:S01]  /*0df0*/  @P2 FMUL.FTZ R66, R71, R102 ;  /* 0x0000006647422220 */ /* 0x000fe20000410000 */
[----:B------:R-:W-:Y:S02]  /*0e00*/  @P2 HADD2.F32 R102, -RZ, R13.H1_H1 ;  /* 0x3000000dff662230 */ /* 0x000fe40000004100 */
[----:B------:R-:W2:Y:S01]  /*0e10*/  @P2 LDC R109, c[0x0][0x40c] ;  /* 0x00010300ff6d2b82 */ /* 0x000ea20000000800 */
[----:B---3--:R-:W-:Y:S01]  /*0e20*/  @P2 FMUL.FTZ R101, R68, R101 ;  /* 0x0000006544652220 */ /* 0x008fe20000410000 */
[----:B------:R-:W-:-:S06]  /*0e30*/  @P2 HADD2.F32 R68, -RZ, R12.H0_H0 ;  /* 0x2000000cff442230 */ /* 0x000fcc0000004100 */
[----:B------:R-:W3:Y:S01]  /*0e40*/  @P2 LDC R111, c[0x0][0x40c] ;  /* 0x00010300ff6f2b82 */ /* 0x000ee20000000800 */
[----:B0-----:R-:W-:Y:S01]  /*0e50*/  @P2 FMUL.FTZ R105, R70, R105 ;  /* 0x0000006946692220 */ /* 0x001fe20000410000 */
[----:B------:R-:W-:Y:S02]  /*0e60*/  @P2 HADD2.F32 R70, -RZ, R12.H1_H1 ;  /* 0x3000000cff462230 */ /* 0x000fe40000004100 */
[----:B-1----:R-:W-:Y:S01]  /*0e70*/  @P2 FMUL.FTZ R69, R64, R69 ;  /* 0x0000004540452220 */ /* 0x002fe20000410000 */
[----:B------:R-:W-:Y:S02]  /*0e80*/  CS2R R64, SRZ ;  /* 0x0000000000407805 */ /* 0x000fe4000001ff00 */
[----:B------:R-:W-:Y:S01]  /*0e90*/  @P2 FMUL.FTZ R64, R67, R68 ;  /* 0x0000004443402220 */ /* 0x000fe20000410000 */
[----:B------:R-:W-:Y:S01]  /*0ea0*/  @P2 FMUL.FTZ R65, R69, R70 ;  /* 0x0000004645412220 */ /* 0x000fe20000410000 */
[----:B------:R-:W-:Y:S02]  /*0eb0*/  CS2R R68, SRZ ;  /* 0x0000000000447805 */ /* 0x000fe4000001ff00 */
[----:B------:R-:W-:-:S02]  /*0ec0*/  CS2R R70, SRZ ;  /* 0x0000000000467805 */ /* 0x000fc4000001ff00 */
[----:B------:R-:W-:Y:S01]  /*0ed0*/  MOV R67, RZ ;  /* 0x000000ff00437202 */ /* 0x000fe20000000f00 */
[----:B--2---:R-:W-:Y:S01]  /*0ee0*/  @P2 FMUL.FTZ R109, R104, R109 ;  /* 0x0000006d686d2220 */ /* 0x004fe20000410000 */
[--C-:B------:R-:W-:Y:S02]  /*0ef0*/  @P2 HADD2.F32 R104, -RZ, R14.reuse.H0_H0 ;  /* 0x2000000eff682230 */ /* 0x100fe40000004100 */
[----:B------:R-:W-:Y:S01]  /*0f00*/  @P2 FMUL.FTZ R67, R101, R102 ;  /* 0x0000006665432220 */ /* 0x000fe20000410000 */
[----:B------:R-:W-:Y:S02]  /*0f10*/  @P2 FMUL.FTZ R70, R109, R108 ;  /* 0x0000006c6d462220 */ /* 0x000fe40000410000 */
[----:B------:R-:W-:Y:S01]  /*0f20*/  @P2 FMUL.FTZ R68, R105, R104 ;  /* 0x0000006869442220 */ /* 0x000fe20000410000 */
[----:B---3--:R-:W-:Y:S01]  /*0f30*/  @P2 FMUL.FTZ R111, R106, R111 ;  /* 0x0000006f6a6f2220 */ /* 0x008fe20000410000 */
[----:B------:R-:W-:-:S03]  /*0f40*/  @P2 HADD2.F32 R106, -RZ, R14.H1_H1 ;  /* 0x3000000eff6a2230 */ /* 0x000fc60000004100 */
[----:B------:R-:W-:Y:S02]  /*0f50*/  @P2 FMUL.FTZ R71, R111, R110 ;  /* 0x0000006e6f472220 */ /* 0x000fe40000410000 */
[----:B------:R-:W-:-:S07]  /*0f60*/  @P2 FMUL.FTZ R69, R107, R106 ;  /* 0x0000006a6b452220 */ /* 0x000fce0000410000 */
.L_x_22331:
[----:B------:R-:W-:Y:S05]  /*0f70*/  BSYNC.RECONVERGENT B1 ;  /* 0x0000000000017941 */ /* 0x000fea0003800200 */
.L_x_22329:
[----:B------:R-:W0:Y:S01]  /*0f80*/  LDC.64 R104, c[0x0][0x3a8] ;  /* 0x0000ea00ff687b82 */ /* 0x000e220000000a00 */
[----:B------:R-:W-:Y:S01]  /*0f90*/  IADD3 R99, PT, PT, R99, 0x20, RZ ;  /* 0x0000002063637810 */ /* 0x000fe20007ffe0ff */
[C---:B0-----:R-:W-:Y:S01]  /*0fa0*/  IMAD.WIDE.U32 R104, R98.reuse, 0x20, R104 ;  /* 0x0000002062687825 */ /* 0x041fe200078e0068 */
[----:B------:R-:W-:-:S04]  /*0fb0*/  IADD3 R98, PT, PT, R98, 0x20, RZ ;  /* 0x0000002062627810 */ /* 0x000fc80007ffe0ff */
[----:B------:R0:W-:Y:S04]  /*0fc0*/  STG.E.128 desc[UR6][R104.64], R64 ;  /* 0x0000004068007986 */ /* 0x0001e8000c101d06 */
[----:B------:R0:W-:Y:S02]  /*0fd0*/  STG.E.128 desc[UR6][R104.64+0x10], R68 ;  /* 0x0000104468007986 */ /* 0x0001e4000c101d06 */
.L_x_22326:
[----:B------:R-:W-:Y:S05]  /*0fe0*/  BSYNC.RECONVERGENT B0 ;  /* 0x0000000000007941 */ /* 0x000fea0003800200 */
.L_x_22325:
        /* <DEDUP_REMOVED lines=16> */
[----:B------:R-:W2:Y:S01]  /*10f0*/  @P1 LDC R79, c[0x0][0x40c] ;  /* 0x00010300ff4f1b82 */ /* 0x000ea20000000800 */
[--C-:B-----5:R-:W-:Y:S02]  /*1100*/  @P1 HADD2.F32 R78, -RZ, R53.reuse.H0_H0 ;  /* 0x20000035ff4e1230 */ /* 0x120fe40000004100 */
[----:B------:R-:W-:Y:S02]  /*1110*/  @P1 HADD2.F32 R101, -RZ, R53.H1_H1 ;  /* 0x30000035ff651230 */ /* 0x000fe40000004100 */
[--C-:B-1----:R-:W-:Y:S02]  /*1120*/  @P1 HADD2.F32 R74, -RZ, R52.reuse.H1_H1 ;  /* 0x30000034ff4a1230 */ /* 0x102fe40000004100 */
[----:B------:R-:W-:Y:S01]  /*1130*/  @P1 HADD2.F32 R72, -RZ, R52.H0_H0 ;  /* 0x20000034ff481230 */ /* 0x000fe20000004100 */
[----:B------:R-:W1:Y:S08]  /*1140*/  @P1 LDC R102, c[0x0][0x40c] ;  /* 0x00010300ff661b82 */ /* 0x000e700000000800 */
[----:B------:R-:W3:Y:S08]  /*1150*/  @P1 LDC R75, c[0x0][0x40c] ;  /* 0x00010300ff4b1b82 */ /* 0x000ef00000000800 */
[----:B0-----:R-:W0:Y:S01]  /*1160*/  @P1 LDC R104, c[0x0][0x40c] ;  /* 0x00010300ff681b82 */ /* 0x001e220000000800 */
[----:B--2---:R-:W-:Y:S01]  /*1170*/  @P1 FMUL.FTZ R107, R78, R79 ;  /* 0x0000004f4e6b1220 */ /* 0x004fe20000410000 */
[----:B------:R-:W-:-:S02]  /*1180*/  @P1 HADD2.F32 R79, -RZ, R54.H1_H1 ;  /* 0x30000036ff4f1230 */ /* 0x000fc40000004100 */
[----:B------:R-:W-:-:S04]  /*1190*/  @P1 HADD2.F32 R78, -RZ, R54.H0_H0 ;  /* 0x20000036ff4e1230 */ /* 0x000fc80000004100 */
[----:B------:R-:W2:Y:S01]  /*11a0*/  @P1 LDC R73, c[0x0][0x40c] ;  /* 0x00010300ff491b82 */ /* 0x000ea20000000800 */
[----:B-1----:R-:W-:Y:S01]  /*11b0*/  @P1 FMUL.FTZ R106, R101, R102 ;  /* 0x00000066656a1220 */ /* 0x002fe20000410000 */
[----:B------:R-:W-:Y:S02]  /*11c0*/  @P1 HADD2.F32 R101, -RZ, R55.H0_H0 ;  /* 0x20000037ff651230 */ /* 0x000fe40000004100 */
[----:B------:R-:W-:-:S04]  /*11d0*/  @P1 HADD2.F32 R102, -RZ, R25.H1_H1 ;  /* 0x30000019ff661230 */ /* 0x000fc80000004100 */
[----:B------:R-:W1:Y:S01]  /*11e0*/  @P1 LDC R105, c[0x0][0x40c] ;  /* 0x00010300ff691b82 */ /* 0x000e620000000800 */
[----:B---3--:R-:W-:Y:S01]  /*11f0*/  @P1 FMUL.FTZ R76, R74, R75 ;  /* 0x0000004b4a4c1220 */ /* 0x008fe20000410000 */
[--C-:B------:R-:W-:Y:S02]  /*1200*/  @P1 HADD2.F32 R74, -RZ, R24.reuse.H1_H1 ;  /* 0x30000018ff4a1230 */ /* 0x100fe40000004100 */
[----:B------:R-:W-:-:S04]  /*1210*/  @P1 HADD2.F32 R75, -RZ, R24.H0_H0 ;  /* 0x20000018ff4b1230 */ /* 0x000fc80000004100 */
[----:B------:R-:W3:Y:S01]  /*1220*/  @P1 LDC R110, c[0x0][0x40c] ;  /* 0x00010300ff6e1b82 */ /* 0x000ee20000000800 */
[----:B0-----:R-:W-:Y:S01]  /*1230*/  @P1 FMUL.FTZ R108, R79, R104 ;  /* 0x000000684f6c1220 */ /* 0x001fe20000410000 */
[----:B------:R-:W-:Y:S02]  /*1240*/  @P1 HADD2.F32 R79, -RZ, R25.H0_H0 ;  /* 0x20000019ff4f1230 */ /* 0x000fe40000004100 */
[--C-:B------:R-:W-:Y:S02]  /*1250*/  @P1 HADD2.F32 R104, -RZ, R26.reuse.H1_H1 ;  /* 0x3000001aff681230 */ /* 0x100fe40000004100 */
[----:B--2---:R-:W-:Y:S01]  /*1260*/  @P1 FMUL.FTZ R77, R72, R73 ;  /* 0x00000049484d1220 */ /* 0x004fe20000410000 */
        /* <DEDUP_REMOVED lines=8> */
[----:B------:R-:W-:Y:S01]  /*12f0*/  @P1 HADD2.F32 R105, -RZ, R27.H0_H0 ;  /* 0x2000001bff691230 */ /* 0x000fe20000004100 */
[----:B------:R-:W-:Y:S01]  /*1300*/  MOV R76, R60 ;  /* 0x0000003c004c7202 */ /* 0x000fe20000000f00 */
[----:B------:R-:W-:Y:S01]  /*1310*/  @P1 FFMA.FTZ R75, R106, R102, R59 ;  /* 0x000000666a4b1223 */ /* 0x000fe2000001003b */
[----:B------:R-:W-:Y:S01]  /*1320*/  MOV R77, R61 ;  /* 0x0000003d004d7202 */ /* 0x000fe20000000f00 */
[----:B------:R-:W-:Y:S01]  /*1330*/  @P1 FFMA.FTZ R77, R108, R104, R61 ;  /* 0x000000686c4d1223 */ /* 0x000fe2000001003d */
[----:B------:R-:W-:Y:S01]  /*1340*/  MOV R78, R62 ;  /* 0x0000003e004e7202 */ /* 0x000fe20000000f00 */
[----:B---3--:R-:W-:Y:S01]  /*1350*/  @P1 FMUL.FTZ R111, R101, R110 ;  /* 0x0000006e656f1220 */ /* 0x008fe20000410000 */
[----:B------:R-:W-:Y:S01]  /*1360*/  @P1 HADD2.F32 R101, -RZ, R26.H0_H0 ;  /* 0x2000001aff651230 */ /* 0x000fe20000004100 */
[----:B------:R-:W-:-:S02]  /*1370*/  MOV R79, R63 ;  /* 0x0000003f004f7202 */ /* 0x000fc40000000f00 */
[----:B------:R-:W-:Y:S02]  /*1380*/  @P1 FFMA.FTZ R78, R111, R105, R62 ;  /* 0x000000696f4e1223 */ /* 0x000fe4000001003e */
[----:B------:R-:W-:Y:S01]  /*1390*/  @P1 FFMA.FTZ R76, R109, R101, R60 ;  /* 0x000000656d4c1223 */ /* 0x000fe2000001003c */
[----:B------:R-:W-:Y:S06]  /*13a0*/  @!P1 BRA `(.L_x_22336) ;  /* 0x0000000000c89947 */ /* 0x000fec0003800000 */
[----:B------:R-:W-:Y:S02]  /*13b0*/  HADD2.F32 R79, -RZ, R55.H1_H1 ;  /* 0x30000037ff4f7230 */ /* 0x000fe40000004100 */
[----:B------:R-:W-:-:S03]  /*13c0*/  HADD2.F32 R102, -RZ, R27.H1_H1 ;  /* 0x3000001bff667230 */ /* 0x000fc60000004100 */
[----:B------:R-:W-:-:S04]  /*13d0*/  FMUL.FTZ R104, R79, UR10 ;  /* 0x0000000a4f687c20 */ /* 0x000fc80008410000 */
[----:B------:R-:W-:Y:S01]  /*13e0*/  FFMA.FTZ R79, R104, R102, R63 ;  /* 0x00000066684f7223 */ /* 0x000fe2000001003f */
[----:B------:R-:W-:Y:S06]  /*13f0*/  BRA `(.L_x_22336) ;  /* 0x0000000000b47947 */ /* 0x000fec0003800000 */
.L_x_22335:
[----:B-1----:R-:W1:Y:S01]  /*1400*/  @P2 LDC R73, c[0x0][0x40c] ;  /* 0x00010300ff492b82 */ /* 0x002e620000000800 */
[----:B-----5:R-:W-:Y:S02]  /*1410*/  @P2 HADD2.F32 R72, -RZ, R52.H0_H0 ;  /* 0x20000034ff482230 */ /* 0x020fe40000004100 */
[--C-:B------:R-:W-:Y:S02]  /*1420*/  @P2 HADD2.F32 R102, -RZ, R54.reuse.H1_H1 ;  /* 0x30000036ff662230 */ /* 0x100fe40000004100 */
[----:B------:R-:W-:Y:S02]  /*1430*/  @P2 HADD2.F32 R76, -RZ, R53.H1_H1 ;  /* 0x30000035ff4c2230 */ /* 0x000fe40000004100 */
[----:B------:R-:W-:Y:S01]  /*1440*/  @P2 HADD2.F32 R78, -RZ, R54.H0_H0 ;  /* 0x20000036ff4e2230 */ /* 0x000fe20000004100 */
[----:B------:R-:W2:Y:S01]  /*1450*/  @P2 LDC R107, c[0x0][0x40c] ;  /* 0x00010300ff6b2b82 */ /* 0x000ea20000000800 */
[--C-:B0-----:R-:W-:Y:S02]  /*1460*/  @P2 HADD2.F32 R104, -RZ, R55.reuse.H0_H0 ;  /* 0x20000037ff682230 */ /* 0x101fe40000004100 */
[----:B------:R-:W-:-:S02]  /*1470*/  @P2 HADD2.F32 R106, -RZ, R55.H1_H1 ;  /* 0x30000037ff6a2230 */ /* 0x000fc40000004100 */
[--C-:B------:R-:W-:Y:S02]  /*1480*/  @P2 HADD2.F32 R108, -RZ, R27.reuse.H0_H0 ;  /* 0x2000001bff6c2230 */ /* 0x100fe40000004100 */
[----:B------:R-:W-:Y:S01]  /*1490*/  @P2 HADD2.F32 R110, -RZ, R27.H1_H1 ;  /* 0x3000001bff6e2230 */ /* 0x000fe20000004100 */
[----:B------:R-:W0:Y:S08]  /*14a0*/  @P2 LDC R74, c[0x0][0x40c] ;  /* 0x00010300ff4a2b82 */ /* 0x000e300000000800 */
[----:B------:R-:W3:Y:S01]  /*14b0*/  @P2 LDC R101, c[0x0][0x40c] ;  /* 0x00010300ff652b82 */ /* 0x000ee20000000800 */
[----:B-1----:R-:W-:Y:S01]  /*14c0*/  @P2 FMUL.FTZ R75, R72, R73 ;  /* 0x00000049484b2220 */ /* 0x002fe20000410000 */
[----:B------:R-:W-:-:S02]  /*14d0*/  @P2 HADD2.F32 R73, -RZ, R53.H0_H0 ;  /* 0x20000035ff492230 */ /* 0x000fc40000004100 */
[----:B------:R-:W-:-:S04]  /*14e0*/  @P2 HADD2.F32 R72, -RZ, R52.H1_H1 ;  /* 0x30000034ff482230 */ /* 0x000fc80000004100 */
[----:B------:R-:W1:Y:S01]  /*14f0*/  @P2 LDC R105, c[0x0][0x40c] ;  /* 0x00010300ff692b82 */ /* 0x000e620000000800 */
[----:B--2---:R-:W-:Y:S01]  /*1500*/  @P2 FMUL.FTZ R107, R102, R107 ;  /* 0x0000006b666b2220 */ /* 0x004fe20000410000 */
[----:B------:R-:W-:-:S06]  /*1510*/  @P2 HADD2.F32 R102, -RZ, R25.H0_H0 ;  /* 0x20000019ff662230 */ /* 0x000fcc0000004100 */
[----:B------:R-:W2:Y:S01]  /*1520*/  @P2 LDC R77, c[0x0][0x40c] ;  /* 0x00010300ff4d2b82 */ /* 0x000ea20000000800 */
[----:B0-----:R-:W-:Y:S01]  /*1530*/  @P2 FMUL.FTZ R79, R73, R74 ;  /* 0x0000004a494f2220 */ /* 0x001fe20000410000 */
[----:B------:R-:W-:-:S03]  /*1540*/  HFMA2 R74, -RZ, RZ, 0, 0 ;  /* 0x00000000ff4a7431 */ /* 0x000fc600000001ff */
[----:B------:R-:W-:Y:S01]  /*1550*/  @P2 FMUL.FTZ R74, R79, R102 ;  /* 0x000000664f4a2220 */ /* 0x000fe20000410000 */
[----:B------:R-:W-:Y:S02]  /*1560*/  @P2 HADD2.F32 R102, -RZ, R25.H1_H1 ;  /* 0x30000019ff662230 */ /* 0x000fe40000004100 */
[----:B------:R-:W0:Y:S01]  /*1570*/  @P2 LDC R109, c[0x0][0x40c] ;  /* 0x00010300ff6d2b82 */ /* 0x000e220000000800 */
[----:B---3--:R-:W-:Y:S01]  /*1580*/  @P2 FMUL.FTZ R101, R76, R101 ;  /* 0x000000654c652220 */ /* 0x008fe20000410000 */
[----:B------:R-:W-:-:S06]  /*1590*/  @P2 HADD2.F32 R76, -RZ, R24.H0_H0 ;  /* 0x20000018ff4c2230 */ /* 0x000fcc0000004100 */
[----:B------:R-:W3:Y:S01]  /*15a0*/  @P2 LDC R111, c[0x0][0x40c] ;  /* 0x00010300ff6f2b82 */ /* 0x000ee20000000800 */
[----:B-1----:R-:W-:Y:S01]  /*15b0*/  @P2 FMUL.FTZ R105, R78, R105 ;  /* 0x000000694e692220 */ /* 0x002fe20000410000 */
[----:B------:R-:W-:Y:S02]  /*15c0*/  @P2 HADD2.F32 R78, -RZ, R24.H1_H1 ;  /* 0x30000018ff4e2230 */ /* 0x000fe40000004100 */
[----:B--2---:R-:W-:Y:S01]  /*15d0*/  @P2 FMUL.FTZ R77, R72, R77 ;  /* 0x0000004d484d2220 */ /* 0x004fe20000410000 */
[----:B------:R-:W-:Y:S02]  /*15e0*/  CS2R R72, SRZ ;  /* 0x0000000000487805 */ /* 0x000fe4000001ff00 */
[----:B------:R-:W-:Y:S01]  /*15f0*/  @P2 FMUL.FTZ R72, R75, R76 ;  /* 0x0000004c4b482220 */ /* 0x000fe20000410000 */
[----:B------:R-:W-:Y:S01]  /*1600*/  @P2 FMUL.FTZ R73, R77, R78 ;  /* 0x0000004e4d492220 */ /* 0x000fe20000410000 */
[----:B------:R-:W-:Y:S02]  /*1610*/  CS2R R76, SRZ ;  /* 0x00000000004c7805 */ /* 0x000fe4000001ff00 */
[----:B------:R-:W-:-:S02]  /*1620*/  CS2R R78, SRZ ;  /* 0x00000000004e7805 */ /* 0x000fc4000001ff00 */
[----:B------:R-:W-:Y:S01]  /*1630*/  MOV R75, RZ ;  /* 0x000000ff004b7202 */ /* 0x000fe20000000f00 */
[----:B0-----:R-:W-:Y:S01]  /*1640*/  @P2 FMUL.FTZ R109, R104, R109 ;  /* 0x0000006d686d2220 */ /* 0x001fe20000410000 */
        /* <DEDUP_REMOVED lines=8> */
.L_x_22336:
[----:B------:R-:W-:Y:S05]  /*16d0*/  BSYNC.RECONVERGENT B1 ;  /* 0x0000000000017941 */ /* 0x000fea0003800200 */
.L_x_22334:
[----:B------:R-:W0:Y:S01]  /*16e0*/  LDC.64 R104, c[0x0][0x3a8] ;  /* 0x0000ea00ff687b82 */ /* 0x000e220000000a00 */
[----:B------:R-:W-:Y:S01]  /*16f0*/  IADD3 R99, PT, PT, R99, 0x20, RZ ;  /* 0x0000002063637810 */ /* 0x000fe20007ffe0ff */
[C---:B0-----:R-:W-:Y:S01]  /*1700*/  IMAD.WIDE.U32 R104, R98.reuse, 0x20, R104 ;  /* 0x0000002062687825 */ /* 0x041fe200078e0068 */
[----:B------:R-:W-:-:S04]  /*1710*/  IADD3 R98, PT, PT, R98, 0x20, RZ ;  /* 0x0000002062627810 */ /* 0x000fc80007ffe0ff */
[----:B------:R1:W-:Y:S04]  /*1720*/  STG.E.128 desc[UR6][R104.64], R72 ;  /* 0x0000004868007986 */ /* 0x0003e8000c101d06 */
[----:B------:R1:W-:Y:S02]  /*1730*/  STG.E.128 desc[UR6][R104.64+0x10], R76 ;  /* 0x0000104c68007986 */ /* 0x0003e4000c101d06 */
.L_x_22333:
[----:B------:R-:W-:Y:S05]  /*1740*/  BSYNC.RECONVERGENT B0 ;  /* 0x0000000000007941 */ /* 0x000fea0003800200 */
.L_x_22332:
        /* <DEDUP_REMOVED lines=16> */
[----:B------:R-:W3:Y:S01]  /*1850*/  @P1 LDC R87, c[0x0][0x40c] ;  /* 0x00010300ff571b82 */ /* 0x000ee20000000800 */
[--C-:B-----5:R-:W-:Y:S02]  /*1860*/  @P1 HADD2.F32 R86, -RZ, R53.reuse.H0_H0 ;  /* 0x20000035ff561230 */ /* 0x120fe40000004100 */
[----:B------:R-:W-:Y:S02]  /*1870*/  @P1 HADD2.F32 R101, -RZ, R53.H1_H1 ;  /* 0x30000035ff651230 */ /* 0x000fe40000004100 */
[--C-:B--2---:R-:W-:Y:S02]  /*1880*/  @P1 HADD2.F32 R82, -RZ, R52.reuse.H1_H1 ;  /* 0x30000034ff521230 */ /* 0x104fe40000004100 */
[----:B------:R-:W-:Y:S01]  /*1890*/  @P1 HADD2.F32 R80, -RZ, R52.H0_H0 ;  /* 0x20000034ff501230 */ /* 0x000fe20000004100 */
[----:B------:R-:W2:Y:S08]  /*18a0*/  @P1 LDC R102, c[0x0][0x40c] ;  /* 0x00010300ff661b82 */ /* 0x000eb00000000800 */
[----:B------:R-:W4:Y:S08]  /*18b0*/  @P1 LDC R83, c[0x0][0x40c] ;  /* 0x00010300ff531b82 */ /* 0x000f300000000800 */
[----:B01----:R-:W0:Y:S01]  /*18c0*/  @P1 LDC R104, c[0x0][0x40c] ;  /* 0x00010300ff681b82 */ /* 0x003e220000000800 */
[----:B---3--:R-:W-:Y:S01]  /*18d0*/  @P1 FMUL.FTZ R107, R86, R87 ;  /* 0x00000057566b1220 */ /* 0x008fe20000410000 */
[----:B------:R-:W-:-:S02]  /*18e0*/  @P1 HADD2.F32 R87, -RZ, R54.H1_H1 ;  /* 0x30000036ff571230 */ /* 0x000fc40000004100 */
[----:B------:R-:W-:-:S04]  /*18f0*/  @P1 HADD2.F32 R86, -RZ, R54.H0_H0 ;  /* 0x20000036ff561230 */ /* 0x000fc80000004100 */
[----:B------:R-:W1:Y:S01]  /*1900*/  @P1 LDC R81, c[0x0][0x40c] ;  /* 0x00010300ff511b82 */ /* 0x000e620000000800 */
[----:B--2---:R-:W-:Y:S01]  /*1910*/  @P1 FMUL.FTZ R106, R101, R102 ;  /* 0x00000066656a1220 */ /* 0x004fe20000410000 */
[----:B------:R-:W-:Y:S02]  /*1920*/  @P1 HADD2.F32 R101, -RZ, R55.H0_H0 ;  /* 0x20000037ff651230 */ /* 0x000fe40000004100 */
[----:B------:R-:W-:-:S04]  /*1930*/  @P1 HADD2.F32 R102, -RZ, R37.H1_H1 ;  /* 0x30000025ff661230 */ /* 0x000fc80000004100 */
[----:B------:R-:W2:Y:S01]  /*1940*/  @P1 LDC R105, c[0x0][0x40c] ;  /* 0x00010300ff691b82 */ /* 0x000ea20000000800 */
[----:B----4-:R-:W-:Y:S01]  /*1950*/  @P1 FMUL.FTZ R84, R82, R83 ;  /* 0x0000005352541220 */ /* 0x010fe20000410000 */
[--C-:B------:R-:W-:Y:S02]  /*1960*/  @P1 HADD2.F32 R82, -RZ, R36.reuse.H1_H1 ;  /* 0x30000024ff521230 */ /* 0x100fe40000004100 */
[----:B------:R-:W-:-:S04]  /*1970*/  @P1 HADD2.F32 R83, -RZ, R36.H0_H0 ;  /* 0x20000024ff531230 */ /* 0x000fc80000004100 */
[----:B------:R-:W3:Y:S01]  /*1980*/  @P1 LDC R110, c[0x0][0x40c] ;  /* 0x00010300ff6e1b82 */ /* 0x000ee20000000800 */
[----:B0-----:R-:W-:Y:S01]  /*1990*/  @P1 FMUL.FTZ R108, R87, R104 ;  /* 0x00000068576c1220 */ /* 0x001fe20000410000 */
[----:B------:R-:W-:Y:S02]  /*19a0*/  @P1 HADD2.F32 R87, -RZ, R37.H0_H0 ;  /* 0x20000025ff571230 */ /* 0x000fe40000004100 */
[--C-:B------:R-:W-:Y:S02]  /*19b0*/  @P1 HADD2.F32 R104, -RZ, R38.reuse.H1_H1 ;  /* 0x30000026ff681230 */ /* 0x100fe40000004100 */
[----:B-1----:R-:W-:Y:S01]  /*19c0*/  @P1 FMUL.FTZ R85, R80, R81 ;  /* 0x0000005150551220 */ /* 0x002fe20000410000 */
[----:B------:R-:W-:Y:S01]  /*19d0*/  MOV R81, R57 ;  /* 0x0000003900517202 */ /* 0x000fe20000000f00 */
[----:B------:R-:W-:Y:S01]  /*19e0*/  @P1 FFMA.FTZ R81, R84, R82, R57 ;  /* 0x0000005254511223 */ /* 0x000fe20000010039 */
[----:B------:R-:W-:Y:S01]  /*19f0*/  MOV R80, R56 ;  /* 0x0000003800507202 */ /* 0x000fe20000000f00 */
[----:B------:R-:W-:Y:S01]  /*1a00*/  @P1 FFMA.FTZ R80, R85, R83, R56 ;  /* 0x0000005355501223 */ /* 0x000fe20000010038 */
[----:B------:R-:W-:Y:S01]  /*1a10*/  MOV R82, R58 ;  /* 0x0000003a00527202 */ /* 0x000fe20000000f00 */
[----:B------:R-:W-:Y:S01]  /*1a20*/  @P1 FFMA.FTZ R82, R107, R87, R58 ;  /* 0x000000576b521223 */ /* 0x000fe2000001003a */
[----:B------:R-:W-:Y:S01]  /*1a30*/  MOV R83, R59 ;  /* 0x0000003b00537202 */ /* 0x000fe20000000f00 */
[----:B--2---:R-:W-:Y:S01]  /*1a40*/  @P1 FMUL.FTZ R109, R86, R105 ;  /* 0x00000069566d1220 */ /* 0x004fe20000410000 */
        /* <DEDUP_REMOVED lines=17> */
.L_x_22340:
[----:B--2---:R-:W2:Y:S01]  /*1b60*/  @P2 LDC R81, c[0x0][0x40c] ;  /* 0x00010300ff512b82 */ /* 0x004ea20000000800 */
[----:B-----5:R-:W-:Y:S02]  /*1b70*/  @P2 HADD2.F32 R80, -RZ, R52.H0_H0 ;  /* 0x20000034ff502230 */ /* 0x020fe40000004100 */
[--C-:B------:R-:W-:Y:S02]  /*1b80*/  @P2 HADD2.F32 R102, -RZ, R54.reuse.H1_H1 ;  /* 0x30000036ff662230 */ /* 0x100fe40000004100 */
[----:B------:R-:W-:Y:S02]  /*1b90*/  @P2 HADD2.F32 R84, -RZ, R53.H1_H1 ;  /* 0x30000035ff542230 */ /* 0x000fe40000004100 */
[----:B------:R-:W-:Y:S01]  /*1ba0*/  @P2 HADD2.F32 R86, -RZ, R54.H0_H0 ;  /* 0x20000036ff562230 */ /* 0x000fe20000004100 */
[----:B------:R-:W3:Y:S01]  /*1bb0*/  @P2 LDC R107, c[0x0][0x40c] ;  /* 0x00010300ff6b2b82 */ /* 0x000ee20000000800 */
[--C-:B01----:R-:W-:Y:S02]  /*1bc0*/  @P2 HADD2.F32 R104, -RZ, R55.reuse.H0_H0 ;  /* 0x20000037ff682230 */ /* 0x103fe40000004100 */
[----:B------:R-:W-:-:S02]  /*1bd0*/  @P2 HADD2.F32 R106, -RZ, R55.H1_H1 ;  /* 0x30000037ff6a2230 */ /* 0x000fc40000004100 */
[--C-:B------:R-:W-:Y:S02]  /*1be0*/  @P2 HADD2.F32 R108, -RZ, R39.reuse.H0_H0 ;  /* 0x20000027ff6c2230 */ /* 0x100fe40000004100 */
[----:B------:R-:W-:Y:S01]  /*1bf0*/  @P2 HADD2.F32 R110, -RZ, R39.H1_H1 ;  /* 0x30000027ff6e2230 */ /* 0x000fe20000004100 */
[----:B------:R-:W0:Y:S08]  /*1c00*/  @P2 LDC R82, c[0x0][0x40c] ;  /* 0x00010300ff522b82 */ /* 0x000e300000000800 */
[----:B------:R-:W1:Y:S01]  /*1c10*/  @P2 LDC R101, c[0x0][0x40c] ;  /* 0x00010300ff652b82 */ /* 0x000e620000000800 */
[----:B--2---:R-:W-:Y:S01]  /*1c20*/  @P2 FMUL.FTZ R83, R80, R81 ;  /* 0x0000005150532220 */ /* 0x004fe20000410000 */
[----:B------:R-:W-:-:S02]  /*1c30*/  @P2 HADD2.F32 R81, -RZ, R53.H0_H0 ;  /* 0x20000035ff512230 */ /* 0x000fc40000004100 */
[----:B------:R-:W-:-:S04]  /*1c40*/  @P2 HADD2.F32 R80, -RZ, R52.H1_H1 ;  /* 0x30000034ff502230 */ /* 0x000fc80000004100 */
[----:B------:R-:W2:Y:S01]  /*1c50*/  @P2 LDC R105, c[0x0][0x40c] ;  /* 0x00010300ff692b82 */ /* 0x000ea20000000800 */
[----:B---3--:R-:W-:Y:S01]  /*1c60*/  @P2 FMUL.FTZ R107, R102, R107 ;  /* 0x0000006b666b2220 */ /* 0x008fe20000410000 */
[----:B------:R-:W-:-:S06]  /*1c70*/  @P2 HADD2.F32 R102, -RZ, R37.H0_H0 ;  /* 0x20000025ff662230 */ /* 0x000fcc0000004100 */
[----:B------:R-:W3:Y:S01]  /*1c80*/  @P2 LDC R85, c[0x0][0x40c] ;  /* 0x00010300ff552b82 */ /* 0x000ee20000000800 */
[----:B0-----:R-:W-:Y:S01]  /*1c90*/  @P2 FMUL.FTZ R87, R81, R82 ;  /* 0x0000005251572220 */ /* 0x001fe20000410000 */
[----:B------:R-:W-:-:S03]  /*1ca0*/  HFMA2 R82, -RZ, RZ, 0, 0 ;  /* 0x00000000ff527431 */ /* 0x000fc600000001ff */
[----:B------:R-:W-:Y:S01]  /*1cb0*/  @P2 FMUL.FTZ R82, R87, R102 ;  /* 0x0000006657522220 */ /* 0x000fe20000410000 */
[----:B------:R-:W-:Y:S02]  /*1cc0*/  @P2 HADD2.F32 R102, -RZ, R37.H1_H1 ;  /* 0x30000025ff662230 */ /* 0x000fe40000004100 */
[----:B------:R-:W0:Y:S01]  /*1cd0*/  @P2 LDC R109, c[0x0][0x40c] ;  /* 0x00010300ff6d2b82 */ /* 0x000e220000000800 */
[----:B-1----:R-:W-:Y:S01]  /*1ce0*/  @P2 FMUL.FTZ R101, R84, R101 ;  /* 0x0000006554652220 */ /* 0x002fe20000410000 */
[----:B------:R-:W-:-:S06]  /*1cf0*/  @P2 HADD2.F32 R84, -RZ, R36.H0_H0 ;  /* 0x20000024ff542230 */ /* 0x000fcc0000004100 */
[----:B------:R-:W1:Y:S01]  /*1d00*/  @P2 LDC R111, c[0x0][0x40c] ;  /* 0x00010300ff6f2b82 */ /* 0x000e620000000800 */
[----:B--2---:R-:W-:Y:S01]  /*1d10*/  @P2 FMUL.FTZ R105, R86, R105 ;  /* 0x0000006956692220 */ /* 0x004fe20000410000 */
[----:B------:R-:W-:Y:S02]  /*1d20*/  @P2 HADD2.F32 R86, -RZ, R36.H1_H1 ;  /* 0x30000024ff562230 */ /* 0x000fe40000004100 */
[----:B---3--:R-:W-:Y:S01]  /*1d30*/  @P2 FMUL.FTZ R85, R80, R85 ;  /* 0x0000005550552220 */ /* 0x008fe20000410000 */
        /* <DEDUP_REMOVED lines=11> */
[----:B-1----:R-:W-:Y:S01]  /*1df0*/  @P2 FMUL.FTZ R111, R106, R111 ;  /* 0x0000006f6a6f2220 */ /* 0x002fe20000410000 */
[----:B------:R-:W-:-:S03]  /*1e00*/  @P2 HADD2.F32 R106, -RZ, R38.H1_H1 ;  /* 0x30000026ff6a2230 */ /* 0x000fc60000004100 */
[----:B------:R-:W-:Y:S02]  /*1e10*/  @P2 FMUL.FTZ R87, R111, R110 ;  /* 0x0000006e6f572220 */ /* 0x000fe40000410000 */
[----:B------:R-:W-:-:S07]  /*1e20*/  @P2 FMUL.FTZ R85, R107, R106 ;  /* 0x0000006a6b552220 */ /* 0x000fce0000410000 */
.L_x_22341:
[----:B------:R-:W-:Y:S05]  /*1e30*/  BSYNC.RECONVERGENT B1 ;  /* 0x0000000000017941 */ /* 0x000fea0003800200 */
.L_x_22339:
[----:B------:R-:W0:Y:S01]  /*1e40*/  LDC.64 R104, c[0x0][0x3a8] ;  /* 0x0000ea00ff687b82 */ /* 0x000e220000000a00 */
[----:B------:R-:W-:Y:S01]  /*1e50*/  IADD3 R99, PT, PT, R99, 0x20, RZ ;  /* 0x0000002063637810 */ /* 0x000fe20007ffe0ff */
[C---:B0-----:R-:W-:Y:S01]  /*1e60*/  IMAD.WIDE.U32 R104, R98.reuse, 0x20, R104 ;  /* 0x0000002062687825 */ /* 0x041fe200078e0068 */
[----:B------:R-:W-:-:S04]  /*1e70*/  IADD3 R98, PT, PT, R98, 0x20, RZ ;  /* 0x0000002062627810 */ /* 0x000fc80007ffe0ff */
[----:B------:R2:W-:Y:S04]  /*1e80*/  STG.E.128 desc[UR6][R104.64], R80 ;  /* 0x0000005068007986 */ /* 0x0005e8000c101d06 */
[----:B------:R2:W-:Y:S02]  /*1e90*/  STG.E.128 desc[UR6][R104.64+0x10], R84 ;  /* 0x0000105468007986 */ /* 0x0005e4000c101d06 */
.L_x_22338:
[----:B------:R-:W-:Y:S05]  /*1ea0*/  BSYNC.RECONVERGENT B0 ;  /* 0x0000000000007941 */ /* 0x000fea0003800200 */
.L_x_22337:
        /* <DEDUP_REMOVED lines=15> */
[----:B------:R-:W0:Y:S01]  /*1fa0*/  @P2 LDC R99, c[0x0][0x40c] ;  /* 0x00010300ff632b82 */ /* 0x000e220000000800 */
[--C-:B-----5:R-:W-:Y:S02]  /*1fb0*/  @P2 HADD2.F32 R94, -RZ, R53.reuse.H1_H1 ;  /* 0x30000035ff5e2230 */ /* 0x120fe40000004100 */
[----:B------:R-:W-:Y:S02]  /*1fc0*/  @P2 HADD2.F32 R92, -RZ, R53.H0_H0 ;  /* 0x20000035ff5c2230 */ /* 0x000fe40000004100 */
[--C-:B------:R-:W-:Y:S02]  /*1fd0*/  @P2 HADD2.F32 R0, -RZ, R52.reuse.H0_H0 ;  /* 0x20000034ff002230 */ /* 0x100fe40000004100 */
[----:B---3--:R-:W-:Y:S01]  /*1fe0*/  @P2 HADD2.F32 R88, -RZ, R52.H1_H1 ;  /* 0x30000034ff582230 */ /* 0x008fe20000004100 */
[----:B------:R-:W3:Y:S08]  /*1ff0*/  @P2 LDC R95, c[0x0][0x40c] ;  /* 0x00010300ff5f2b82 */ /* 0x000ef00000000800 */
[----:B------:R-:W4:Y:S08]  /*2000*/  @P2 LDC R89, c[0x0][0x40c] ;  /* 0x00010300ff592b82 */ /* 0x000f300000000800 */
[----:B------:R-:W4:Y:S01]  /*2010*/  @P2 LDC R91, c[0x0][0x40c] ;  /* 0x00010300ff5b2b82 */ /* 0x000f220000000800 */
[----:B012---:R-:W-:Y:S01]  /*2020*/  @P2 FMUL.FTZ R104, R94, R99 ;  /* 0x000000635e682220 */ /* 0x007fe20000410000 */
[----:B------:R-:W-:-:S02]  /*2030*/  @P2 HADD2.F32 R94, -RZ, R54.H1_H1 ;  /* 0x30000036ff5e2230 */ /* 0x000fc40000004100 */
[----:B------:R-:W-:-:S04]  /*2040*/  @P2 HADD2.F32 R99, -RZ, R50.H0_H0 ;  /* 0x20000032ff632230 */ /* 0x000fc80000004100 */
[----:B------:R-:W0:Y:S01]  /*2050*/  @P2 LDC R109, c[0x0][0x40c] ;  /* 0x00010300ff6d2b82 */ /* 0x000e220000000800 */
[----:B---3--:R-:W-:Y:S01]  /*2060*/  @P2 FMUL.FTZ R105, R92, R95 ;  /* 0x0000005f5c692220 */ /* 0x008fe20000410000 */
[----:B------:R-:W-:Y:S02]  /*2070*/  @P2 HADD2.F32 R95, -RZ, R55.H0_H0 ;  /* 0x20000037ff5f2230 */ /* 0x000fe40000004100 */
[----:B------:R-:W-:-:S04]  /*2080*/  @P2 HADD2.F32 R92, -RZ, R54.H0_H0 ;  /* 0x20000036ff5c2230 */ /* 0x000fc80000004100 */
[----:B------:R-:W1:Y:S01]  /*2090*/  @P2 LDC R102, c[0x0][0x40c] ;  /* 0x00010300ff662b82 */ /* 0x000e620000000800 */
[----:B----4-:R-:W-:Y:S01]  /*20a0*/  @P2 FMUL.FTZ R93, R0, R89 ;  /* 0x00000059005d2220 */ /* 0x010fe20000410000 */
[----:B------:R-:W-:Y:S01]  /*20b0*/  @P2 HADD2.F32 R0, -RZ, R48.H1_H1 ;  /* 0x30000030ff002230 */ /* 0x000fe20000004100 */
[----:B------:R-:W-:-:S05]  /*20c0*/  MOV R89, R57 ;  /* 0x0000003900597202 */ /* 0x000fca0000000f00 */
[----:B------:R-:W2:Y:S01]  /*20d0*/  @P2 LDC R101, c[0x0][0x40c] ;  /* 0x00010300ff652b82 */ /* 0x000ea20000000800 */
[----:B------:R-:W-:Y:S01]  /*20e0*/  @P2 FMUL.FTZ R90, R88, R91 ;  /* 0x0000005b585a2220 */ /* 0x000fe20000410000 */
[----:B------:R-:W-:Y:S01]  /*20f0*/  @P2 HADD2.F32 R91, -RZ, R48.H0_H0 ;  /* 0x20000030ff5b2230 */ /* 0x000fe20000004100 */
[----:B------:R-:W-:Y:S02]  /*2100*/  MOV R88, R56 ;  /* 0x0000003800587202 */ /* 0x000fe40000000f00 */
[----:B------:R-:W-:Y:S01]  /*2110*/  @P2 FFMA.FTZ R89, R90, R0, R57 ;  /* 0x000000005a592223 */ /* 0x000fe20000010039 */
[----:B------:R-:W-:Y:S02]  /*2120*/  @P2 HADD2.F32 R0, -RZ, R49.H1_H1 ;  /* 0x30000031ff002230 */ /* 0x000fe40000004100 */
[----:B------:R-:W-:Y:S01]  /*2130*/  @P2 FFMA.FTZ R88, R93, R91, R56 ;  /* 0x0000005b5d582223 */ /* 0x000fe20000010038 */
[----:B0-----:R-:W-:Y:S01]  /*2140*/  @P2 FMUL.FTZ R106, R94, R109 ;  /* 0x0000006d5e6a2220 */ /* 0x001fe20000410000 */
[----:B------:R-:W-:-:S02]  /*2150*/  MOV R90, R58 ;  /* 0x0000003a005a7202 */ /* 0x000fc40000000f00 */
[----:B------:R-:W-:Y:S01]  /*2160*/  MOV R91, R59 ;  /* 0x0000003b005b7202 */ /* 0x000fe20000000f00 */
[----:B------:R-:W-:Y:S01]  /*2170*/  @P2 FFMA.FTZ R91, R104, R0, R59 ;  /* 0x00000000685b2223 */ /* 0x000fe2000001003b */
[----:B------:R-:W-:Y:S02]  /*2180*/  MOV R93, R61 ;  /* 0x0000003d005d7202 */ /* 0x000fe40000000f00 */
[----:B------:R-:W-:Y:S01]  /*2190*/  MOV R94, R62 ;  /* 0x0000003e005e7202 */ /* 0x000fe20000000f00 */
[----:B-1----:R-:W-:Y:S01]  /*21a0*/  @P2 FMUL.FTZ R109, R95, R102 ;  /* 0x000000665f6d2220 */ /* 0x002fe20000410000 */
[----:B------:R-:W-:Y:S02]  /*21b0*/  @P2 HADD2.F32 R95, -RZ, R49.H0_H0 ;  /* 0x20000031ff5f2230 */ /* 0x000fe40000004100 */
[----:B------:R-:W-:-:S03]  /*21c0*/  @P2 HADD2.F32 R102, -RZ, R50.H1_H1 ;  /* 0x30000032ff662230 */ /* 0x000fc60000004100 */
[----:B------:R-:W-:Y:S01]  /*21d0*/  @P2 FFMA.FTZ R90, R105, R95, R58 ;  /* 0x0000005f695a2223 */ /* 0x000fe2000001003a */
[----:B------:R-:W-:Y:S01]  /*21e0*/  MOV R95, R63 ;  /* 0x0000003f005f7202 */ /* 0x000fe20000000f00 */
[----:B--2---:R-:W-:Y:S01]  /*21f0*/  @P2 FMUL.FTZ R107, R92, R101 ;  /* 0x000000655c6b2220 */ /* 0x004fe20000410000 */
[----:B------:R-:W-:Y:S01]  /*2200*/  @P2 HADD2.F32 R101, -RZ, R51.H0_H0 ;  /* 0x20000033ff652230 */ /* 0x000fe20000004100 */
[----:B------:R-:W-:Y:S01]  /*2210*/  MOV R92, R60 ;  /* 0x0000003c005c7202 */ /* 0x000fe20000000f00 */
[----:B------:R-:W-:Y:S01]  /*2220*/  @P2 FFMA.FTZ R93, R106, R102, R61 ;  /* 0x000000666a5d2223 */ /* 0x000fe2000001003d */
        /* <DEDUP_REMOVED lines=8> */
.L_x_22345:
[----:B---3--:R-:W3:Y:S01]  /*22b0*/  @P2 LDC R89, c[0x0][0x40c] ;  /* 0x00010300ff592b82 */ /* 0x008ee20000000800 */
[----:B-----5:R-:W-:Y:S02]  /*22c0*/  @P2 HADD2.F32 R0, -RZ, R52.H0_H0 ;  /* 0x20000034ff002230 */ /* 0x020fe40000004100 */
[--C-:B------:R-:W-:Y:S02]  /*22d0*/  @P2 HADD2.F32 R99, -RZ, R54.reuse.H1_H1 ;  /* 0x30000036ff632230 */ /* 0x100fe40000004100 */
[----:B------:R-:W-:Y:S02]  /*22e0*/  @P2 HADD2.F32 R93, -RZ, R53.H1_H1 ;  /* 0x30000035ff5d2230 */ /* 0x000fe40000004100 */
[----:B------:R-:W-:Y:S01]  /*22f0*/  @P2 HADD2.F32 R95, -RZ, R54.H0_H0 ;  /* 0x20000036ff5f2230 */ /* 0x000fe20000004100 */
[----:B------:R-:W4:Y:S01]  /*2300*/  @P2 LDC R106, c[0x0][0x40c] ;  /* 0x00010300ff6a2b82 */ /* 0x000f220000000800 */
[----:B------:R-:W-:Y:S02]  /*2310*/  @P2 HADD2.F32 R88, -RZ, R52.H1_H1 ;  /* 0x30000034ff582230 */ /* 0x000fe40000004100 */
[----:B------:R-:W-:-:S02]  /*2320*/  @P2 HADD2.F32 R101, -RZ, R55.H1_H1 ;  /* 0x30000037ff652230 */ /* 0x000fc40000004100 */
[----:B012---:R-:W-:Y:S02]  /*2330*/  @P2 HADD2.F32 R105, -RZ, R50.H1_H1 ;  /* 0x30000032ff692230 */ /* 0x007fe40000004100 */
[--C-:B------:R-:W-:Y:S01]  /*2340*/  @P2 HADD2.F32 R107, -RZ, R51.reuse.H0_H0 ;  /* 0x20000033ff6b2230 */ /* 0x100fe20000004100 */
[----:B------:R-:W0:Y:S01]  /*2350*/  @P2 LDC R102, c[0x0][0x40c] ;  /* 0x00010300ff662b82 */ /* 0x000e220000000800 */
[----:B------:R-:W-:-:S07]  /*2360*/  @P2 HADD2.F32 R109, -RZ, R51.H1_H1 ;  /* 0x30000033ff6d2230 */ /* 0x000fce0000004100 */
[----:B------:R-:W1:Y:S01]  /*2370*/  @P2 LDC R104, c[0x0][0x40c] ;  /* 0x00010300ff682b82 */ /* 0x000e620000000800 */
[----:B---3--:R-:W-:Y:S01]  /*2380*/  @P2 FMUL.FTZ R0, R0, R89 ;  /* 0x0000005900002220 */ /* 0x008fe20000410000 */
[----:B------:R-:W-:-:S06]  /*2390*/  @P2 HADD2.F32 R89, -RZ, R53.H0_H0 ;  /* 0x20000035ff592230 */ /* 0x000fcc0000004100 */
[----:B------:R-:W2:Y:S01]  /*23a0*/  @P2 LDC R91, c[0x0][0x40c] ;  /* 0x00010300ff5b2b82 */ /* 0x000ea20000000800 */
[----:B----4-:R-:W-:Y:S01]  /*23b0*/  @P2 FMUL.FTZ R106, R99, R106 ;  /* 0x0000006a636a2220 */ /* 0x010fe20000410000 */
[----:B------:R-:W-:-:S06]  /*23c0*/  @P2 HADD2.F32 R99, -RZ, R55.H0_H0 ;  /* 0x20000037ff632230 */ /* 0x000fcc0000004100 */
[----:B------:R-:W3:Y:S01]  /*23d0*/  @P2 LDC R90, c[0x0][0x40c] ;  /* 0x00010300ff5a2b82 */ /* 0x000ee20000000800 */
[----:B0-----:R-:W-:Y:S01]  /*23e0*/  @P2 FMUL.FTZ R102, R93, R102 ;  /* 0x000000665d662220 */ /* 0x001fe20000410000 */
[----:B------:R-:W-:-:S06]  /*23f0*/  @P2 HADD2.F32 R93, -RZ, R48.H1_H1 ;  /* 0x30000030ff5d2230 */ /* 0x000fcc0000004100 */
[----:B------:R-:W0:Y:S01]  /*2400*/  @P2 LDC R108, c[0x0][0x40c] ;  /* 0x00010300ff6c2b82 */ /* 0x000e220000000800 */
[----:B-1----:R-:W-:Y:S01]  /*2410*/  @P2 FMUL.FTZ R104, R95, R104 ;  /* 0x000000685f682220 */ /* 0x002fe20000410000 */
[----:B------:R-:W-:-:S06]  /*2420*/  @P2 HADD2.F32 R95, -RZ, R49.H0_H0 ;  /* 0x20000031ff5f2230 */ /* 0x000fcc0000004100 */
[----:B------:R-:W1:Y:S01]  /*2430*/  @P2 LDC R110, c[0x0][0x40c] ;  /* 0x00010300ff6e2b82 */ /* 0x000e620000000800 */
[----:B--2---:R-:W-:Y:S01]  /*2440*/  @P2 FMUL.FTZ R92, R88, R91 ;  /* 0x0000005b585c2220 */ /* 0x004fe20000410000 */
[----:B------:R-:W-:Y:S02]  /*2450*/  @P2 HADD2.F32 R91, -RZ, R48.H0_H0 ;  /* 0x20000030ff5b2230 */ /* 0x000fe40000004100 */
[----:B---3--:R-:W-:Y:S01]  /*2460*/  @P2 FMUL.FTZ R94, R89, R90 ;  /* 0x0000005a595e2220 */ /* 0x008fe20000410000 */
[----:B------:R-:W-:Y:S01]  /*2470*/  CS2R R88, SRZ ;  /* 0x0000000000587805 */ /* 0x000fe2000001ff00 */
[----:B------:R-:W-:Y:S02]  /*2480*/  HFMA2 R90, -RZ, RZ, 0, 0 ;  /* 0x00000000ff5a7431 */ /* 0x000fe400000001ff */
[----:B------:R-:W-:Y:S01]  /*2490*/  @P2 FMUL.FTZ R89, R92, R93 ;  /* 0x0000005d5c592220 */ /* 0x000fe20000410000 */
[----:B------:R-:W-:Y:S01]  /*24a0*/  @P2 FMUL.FTZ R90, R94, R95 ;  /* 0x0000005f5e5a2220 */ /* 0x000fe20000410000 */
[----:B------:R-:W-:Y:S01]  /*24b0*/  @P2 FMUL.FTZ R88, R0, R91 ;  /* 0x0000005b00582220 */ /* 0x000fe20000410000 */
[----:B------:R-:W-:-:S02]  /*24c0*/  CS2R R92, SRZ ;  /* 0x00000000005c7805 */ /* 0x000fc4000001ff00 */
[----:B------:R-:W-:Y:S01]  /*24d0*/  CS2R R94, SRZ ;  /* 0x00000000005e7805 */ /* 0x000fe2000001ff00 */
[----:B0-----:R-:W-:Y:S01]  /*24e0*/  @P2 FMUL.FTZ R108, R99, R108 ;  /* 0x0000006c636c2220 */ /* 0x001fe20000410000 */
[----:B------:R-:W-:Y:S01]  /*24f0*/  @P2 HADD2.F32 R99, -RZ, R49.H1_H1 ;  /* 0x30000031ff632230 */ /* 0x000fe20000004100 */
[----:B------:R-:W-:Y:S01]  /*2500*/  MOV R91, RZ ;  /* 0x000000ff005b7202 */ /* 0x000fe20000000f00 */
[----:B------:R-:W-:Y:S01]  /*2510*/  @P2 FMUL.FTZ R93, R106, R105 ;  /* 0x000000696a5d2220 */ /* 0x000fe20000410000 */
[----:B------:R-:W-:Y:S02]  /*2520*/  @P2 FMUL.FTZ R94, R108, R107 ;  /* 0x0000006b6c5e2220 */ /* 0x000fe40000410000 */
[----:B------:R-:W-:Y:S01]  /*2530*/  @P2 FMUL.FTZ R91, R102, R99 ;  /* 0x00000063665b2220 */ /* 0x000fe20000410000 */
[----:B-1----:R-:W-:Y:S01]  /*2540*/  @P2 FMUL.FTZ R110, R101, R110 ;  /* 0x0000006e656e2220 */ /* 0x002fe20000410000 */
[----:B------:R-:W-:-:S03]  /*2550*/  @P2 HADD2.F32 R101, -RZ, R50.H0_H0 ;  /* 0x20000032ff652230 */ /* 0x000fc60000004100 */
[----:B------:R-:W-:Y:S02]  /*2560*/  @P2 FMUL.FTZ R95, R110, R109 ;  /* 0x0000006d6e5f2220 */ /* 0x000fe40000410000 */
[----:B------:R-:W-:-:S07]  /*2570*/  @P2 FMUL.FTZ R92, R104, R101 ;  /* 0x00000065685c2220 */ /* 0x000fce0000410000 */
.L_x_22346:
[----:B------:R-:W-:Y:S05]  /*2580*/  BSYNC.RECONVERGENT B1 ;  /* 0x0000000000017941 */ /* 0x000fea0003800200 */
.L_x_22344:
[----:B------:R-:W0:Y:S02]  /*2590*/  LDC.64 R104, c[0x0][0x3a8] ;  /* 0x0000ea00ff687b82 */ /* 0x000e240000000a00 */
[----:B0-----:R-:W-:-:S05]  /*25a0*/  IMAD.WIDE.U32 R98, R98, 0x20, R104 ;  /* 0x0000002062627825 */ /* 0x001fca00078e0068 */
[----:B------:R3:W-:Y:S04]  /*25b0*/  STG.E.128 desc[UR6][R98.64], R88 ;  /* 0x0000005862007986 */ /* 0x0007e8000c101d06 */
[----:B------:R3:W-:Y:S02]  /*25c0*/  STG.E.128 desc[UR6][R98.64+0x10], R92 ;  /* 0x0000105c62007986 */ /* 0x0007e4000c101d06 */
.L_x_22343:
[----:B------:R-:W-:Y:S05]  /*25d0*/  BSYNC.RECONVERGENT B0 ;  /* 0x0000000000007941 */ /* 0x000fea0003800200 */
.L_x_22342:
        /* <DEDUP_REMOVED lines=125> */
.L_x_22368:
[----:B------:R-:W-:Y:S01]  /*2db0*/  FMUL.FTZ R0, R101, R101 ;  /* 0x0000006565007220 */ /* 0x000fe20000410000 */
[----:B------:R-:W-:Y:S01]  /*2dc0*/  ISETP.NE.AND P3, PT, R103, RZ, PT ;  /* 0x000000ff6700720c */ /* 0x000fe20003f65270 */
[----:B-1----:R-:W-:Y:S01]  /*2dd0*/  FADD.FTZ R109, R104, R107 ;  /* 0x0000006b686d7221 */ /* 0x002fe20000010000 */
[----:B-----5:R-:W-:Y:S01]  /*2de0*/  ISETP.GE.AND P2, PT, R96, 0x1, PT ;  /* 0x000000016000780c */ /* 0x020fe20003f46270 */
[----:B------:R-:W1:Y:S01]  /*2df0*/  @!P5 LDC.64 R106, c[0x0][0x3c0] ;  /* 0x0000f000ff6adb82 */ /* 0x000e620000000a00 */
[----:B------:R-:W-:Y:S01]  /*2e00*/  FSEL R99, R0, RZ, P3 ;  /* 0x000000ff00637208 */ /* 0x000fe20001800000 */
[----:B------:R-:W-:Y:S01]  /*2e10*/  FFMA.FTZ R98, R109, R98, UR5 ;  /* 0x000000056d627e23 */ /* 0x000fe20008010062 */
[----:B------:R-:W-:Y:S03]  /*2e20*/  BSSY.RECONVERGENT B0, `(.L_x_22348) ;  /* 0x00000da000007945 */ /* 0x000fe60003800200 */
[----:B------:R-:W-:-:S02]  /*2e30*/  FADD.FTZ R0, R98, R99 ;  /* 0x0000006362007221 */ /* 0x000fc40000010000 */
[----:B0-----:R-:W0:Y:S04]  /*2e40*/  @!P5 LDC.64 R104, c[0x0][0x3c8] ;  /* 0x0000f200ff68db82 */ /* 0x001e280000000a00 */
[----:B------:R-:W2:Y:S01]  /*2e50*/  MUFU.RSQ R0, R0 ;  /* 0x0000000000007308 */ /* 0x000ea20000001400 */
[----:B-1----:R-:W-:-:S05]  /*2e60*/  @!P5 IMAD.WIDE R98, R100, 0x4, R106 ;  /* 0x000000046462d825 */ /* 0x002fca00078e026a */
[----:B------:R1:W-:Y:S01]  /*2e70*/  @!P5 STG.E desc[UR6][R98.64], R101 ;  /* 0x000000656200d986 */ /* 0x0003e2000c101906 */
[----:B0-----:R-:W-:-:S05]  /*2e80*/  @!P5 IMAD.WIDE R104, R100, 0x4, R104 ;  /* 0x000000046468d825 */ /* 0x001fca00078e0268 */
[----:B--2---:R1:W-:Y:S01]  /*2e90*/  @!P5 STG.E desc[UR6][R104.64], R0 ;  /* 0x000000006800d986 */ /* 0x0043e2000c101906 */
        /* <DEDUP_REMOVED lines=17> */
[----:B------:R-:W-:Y:S01]  /*2fb0*/  FFMA.FTZ R96, R96, R99, R105 ;  /* 0x0000006360607223 */ /* 0x000fe20000010069 */
[--C-:B------:R-:W-:Y:S01]  /*2fc0*/  FADD.FTZ R99, R68, -R101.reuse ;  /* 0x8000006544637221 */ /* 0x100fe20000010000 */
[----:B------:R-:W-:Y:S02]  /*2fd0*/  HADD2.F32 R105, -RZ, R6.H0_H0 ;  /* 0x20000006ff697230 */ /* 0x000fe40000004100 */
[--C-:B------:R-:W-:Y:S01]  /*2fe0*/  FADD.FTZ R109, R70, -R101.reuse ;  /* 0x80000065466d7221 */ /* 0x100fe20000010000 */
[----:B------:R-:W-:Y:S01]  /*2ff0*/  FFMA.FTZ R97, R97, R98, R104 ;  /* 0x0000006261617223 */ /* 0x000fe20000010068 */
[----:B------:R-:W-:Y:S02]  /*3000*/  HADD2.F32 R107, -RZ, R10.H0_H0 ;  /* 0x2000000aff6b7230 */ /* 0x000fe40000004100 */
[----:B------:R-:W-:Y:S01]  /*3010*/  FMUL.FTZ R98, R0, R99 ;  /* 0x0000006300627220 */ /* 0x000fe20000410000 */
[----:B------:R-:W-:Y:S01]  /*3020*/  FADD.FTZ R111, R71, -R101 ;  /* 0x80000065476f7221 */ /* 0x000fe20000010000 */
[----:B------:R-:W-:-:S02]  /*3030*/  HADD2.F32 R106, -RZ, R7.H0_H0 ;  /* 0x20000007ff6a7230 */ /* 0x000fc40000004100 */
[----:B------:R-:W-:Y:S01]  /*3040*/  FMUL.FTZ R109, R0, R109 ;  /* 0x0000006d006d7220 */ /* 0x000fe20000410000 */
[----:B------:R-:W-:Y:S01]  /*3050*/  FFMA.FTZ R98, R98, R105, R107 ;  /* 0x0000006962627223 */ /* 0x000fe2000001006b */
[----:B------:R-:W-:Y:S01]  /*3060*/  HADD2.F32 R108, -RZ, R11.H0_H0 ;  /* 0x2000000bff6c7230 */ /* 0x000fe20000004100 */
[----:B------:R-:W0:Y:S01]  /*3070*/  LDC.64 R104, c[0x0][0x428] ;  /* 0x00010a00ff687b82 */ /* 0x000e220000000a00 */
[----:B------:R-:W-:Y:S02]  /*3080*/  HADD2.F32 R110, -RZ, R7.H1_H1 ;  /* 0x30000007ff6e7230 */ /* 0x000fe40000004100 */
[----:B------:R-:W-:Y:S01]  /*3090*/  FMUL.FTZ R99, R0, R111 ;  /* 0x0000006f00637220 */ /* 0x000fe20000410000 */
[----:B------:R-:W-:Y:S02]  /*30a0*/  HADD2.F32 R112, -RZ, R11.H1_H1 ;  /* 0x3000000bff707230 */ /* 0x000fe40000004100 */
[----:B------:R-:W-:Y:S01]  /*30b0*/  FFMA.FTZ R111, R109, R106, R108 ;  /* 0x0000006a6d6f7223 */ /* 0x000fe2000001006c */
[--C-:B------:R-:W-:Y:S01]  /*30c0*/  FADD.FTZ R107, R67, -R101.reuse ;  /* 0x80000065436b7221 */ /* 0x100fe20000010000 */
[----:B------:R-:W-:Y:S01]  /*30d0*/  FADD.FTZ R109, R69, -R101 ;  /* 0x80000065456d7221 */ /* 0x000fe20000010000 */
[----:B------:R-:W-:-:S02]  /*30e0*/  HADD2.F32 R106, -RZ, R4.H1_H1 ;  /* 0x30000004ff6a7230 */ /* 0x000fc40000004100 */
[----:B------:R-:W-:Y:S01]  /*30f0*/  FFMA.FTZ R118, R99, R110, R112 ;  /* 0x0000006e63767223 */ /* 0x000fe20000010070 */
[----:B------:R-:W-:Y:S01]  /*3100*/  FADD.FTZ R99, R65, -R101 ;  /* 0x8000006541637221 */ /* 0x000fe20000010000 */
[----:B------:R-:W-:Y:S02]  /*3110*/  HADD2.F32 R110, -RZ, R5.H1_H1 ;  /* 0x30000005ff6e7230 */ /* 0x000fe40000004100 */
[C---:B------:R-:W-:Y:S01]  /*3120*/  FMUL.FTZ R107, R0.reuse, R107 ;  /* 0x0000006b006b7220 */ /* 0x040fe20000410000 */
[----:B------:R-:W-:Y:S02]  /*3130*/  HADD2.F32 R112, -RZ, R9.H1_H1 ;  /* 0x30000009ff707230 */ /* 0x000fe40000004100 */
[C---:B------:R-:W-:Y:S01]  /*3140*/  FMUL.FTZ R109, R0.reuse, R109 ;  /* 0x0000006d006d7220 */ /* 0x040fe20000410000 */
[----:B------:R-:W-:Y:S02]  /*3150*/  HADD2.F32 R114, -RZ, R6.H1_H1 ;  /* 0x30000006ff727230 */ /* 0x000fe40000004100 */
[----:B------:R-:W-:Y:S01]  /*3160*/  FMUL.FTZ R99, R0, R99 ;  /* 0x0000006300637220 */ /* 0x000fe20000410000 */
[----:B------:R-:W-:-:S02]  /*3170*/  HADD2.F32 R116, -RZ, R10.H1_H1 ;  /* 0x3000000aff747230 */ /* 0x000fc40000004100 */
[----:B------:R-:W-:Y:S01]  /*3180*/  FFMA.FTZ R110, R107, R110, R112 ;  /* 0x0000006e6b6e7223 */ /* 0x000fe20000010070 */
[----:B------:R-:W-:Y:S02]  /*3190*/  HADD2.F32 R108, -RZ, R8.H1_H1 ;  /* 0x30000008ff6c7230 */ /* 0x000fe40000004100 */
[----:B------:R-:W-:Y:S02]  /*31a0*/  FFMA.FTZ R109, R109, R114, R116 ;  /* 0x000000726d6d7223 */ /* 0x000fe40000010074 */
[----:B------:R-:W-:Y:S01]  /*31b0*/  F2FP.F16.F32.PACK_AB R97, R110, R97 ;  /* 0x000000616e61723e */ /* 0x000fe200000000ff */
[----:B------:R-:W-:Y:S01]  /*31c0*/  FFMA.FTZ R107, R99, R106, R108 ;  /* 0x0000006a636b7223 */ /* 0x000fe2000001006c */
[----:B------:R-:W-:Y:S01]  /*31d0*/  F2FP.F16.F32.PACK_AB R99, R118, R111 ;  /* 0x0000006f7663723e */ /* 0x000fe200000000ff */
[----:B0-----:R-:W-:Y:S01]  /*31e0*/  IMAD.WIDE.U32 R104, R102, 0x10, R104 ;  /* 0x0000001066687825 */ /* 0x001fe200078e0068 */
[----:B------:R-:W-:Y:S02]  /*31f0*/  F2FP.F16.F32.PACK_AB R98, R109, R98 ;  /* 0x000000626d62723e */ /* 0x000fe400000000ff */
[----:B------:R-:W-:-:S02]  /*3200*/  F2FP.F16.F32.PACK_AB R96, R107, R96 ;  /* 0x000000606b60723e */ /* 0x000fc400000000ff */
[----:B------:R-:W-:-:S03]  /*3210*/  IADD3 R102, PT, PT, R102, 0x20, RZ ;  /* 0x0000002066667810 */ /* 0x000fc60007ffe0ff */
[----:B------:R0:W-:Y:S04]  /*3220*/  STG.E.128 desc[UR6][R104.64], R96 ;  /* 0x0000006068007986 */ /* 0x0001e8000c101d06 */
.L_x_22351:
[----:B------:R-:W-:Y:S05]  /*3230*/  BSYNC.RECONVERGENT B1 ;  /* 0x0000000000017941 */ /* 0x000fea0003800200 */
.L_x_22350:
[----:B------:R-:W-:Y:S01]  /*3240*/  ISETP.GE.U32.AND P0, PT, R2, 0x40, PT ;  /* 0x000000400200780c */ /* 0x000fe20003f06070 */
[----:B------:R-:W-:-:S12]  /*3250*/  BSSY.RECONVERGENT B1, `(.L_x_22352) ;  /* 0x0000032000017945 */ /* 0x000fd80003800200 */
[----:B------:R-:W-:Y:S05]  /*3260*/  @!P0 BRA `(.L_x_22353) ;  /* 0x0000000000c08947 */ /* 0x000fea0003800000 */
[--C-:B0-----:R-:W-:Y:S01]  /*3270*/  FADD.FTZ R97, R72, -R101.reuse ;  /* 0x8000006548617221 */ /* 0x101fe20000010000 */
        /* <DEDUP_REMOVED lines=47> */
.L_x_22353:
[----:B------:R-:W-:Y:S05]  /*3570*/  BSYNC.RECONVERGENT B1 ;  /* 0x0000000000017941 */ /* 0x000fea0003800200 */
.L_x_22352:
[----:B------:R-:W-:Y:S01]  /*3580*/  ISETP.GE.U32.AND P0, PT, R2, 0x60, PT ;  /* 0x000000600200780c */ /* 0x000fe20003f06070 */
[----:B------:R-:W-:-:S12]  /*3590*/  BSSY.RECONVERGENT B1, `(.L_x_22354) ;  /* 0x0000032000017945 */ /* 0x000fd80003800200 */
[----:B------:R-:W-:Y:S05]  /*35a0*/  @!P0 BRA `(.L_x_22355) ;  /* 0x0000000000c08947 */ /* 0x000fea0003800000 */
[--C-:B01----:R-:W-:Y:S01]  /*35b0*/  FADD.FTZ R97, R80, -R101.reuse ;  /* 0x8000006550617221 */ /* 0x103fe20000010000 */
        /* <DEDUP_REMOVED lines=47> */
.L_x_22355:
[----:B------:R-:W-:Y:S05]  /*38b0*/  BSYNC.RECONVERGENT B1 ;  /* 0x0000000000017941 */ /* 0x000fea0003800200 */
.L_x_22354:
[----:B------:R-:W-:Y:S05]  /*38c0*/  @!P1 BRA `(.L_x_22349) ;  /* 0x0000000000bc9947 */ /* 0x000fea0003800000 */
[--C-:B012---:R-:W-:Y:S01]  /*38d0*/  FADD.FTZ R97, R88, -R101.reuse ;  /* 0x8000006558617221 */ /* 0x107fe20000010000 */
[----:B------:R-:W-:Y:S02]  /*38e0*/  HADD2.F32 R104, -RZ, R40.H0_H0 ;  /* 0x20000028ff687230 */ /* 0x000fe40000004100 */
[--C-:B------:R-:W-:Y:S01]  /*38f0*/  FADD.FTZ R109, R92, -R101.reuse ;  /* 0x800000655c6d7221 */ /* 0x100fe20000010000 */
[----:B------:R-:W-:Y:S02]  /*3900*/  HADD2.F32 R96, -RZ, R44.H0_H0 ;  /* 0x2000002cff607230 */ /* 0x000fe40000004100 */
[----:B------:R-:W-:Y:S01]  /*3910*/  FMUL.FTZ R97, R0, R97 ;  /* 0x0000006100617220 */ /* 0x000fe20000410000 */
[--C-:B------:R-:W-:Y:S01]  /*3920*/  FADD.FTZ R105, R90, -R101.reuse ;  /* 0x800000655a697221 */ /* 0x100fe20000010000 */
[--C-:B------:R-:W-:Y:S01]  /*3930*/  FADD.FTZ R113, R94, -R101.reuse ;  /* 0x800000655e717221 */ /* 0x100fe20000010000 */
[----:B------:R-:W-:Y:S01]  /*3940*/  FADD.FTZ R99, R89, -R101 ;  /* 0x8000006559637221 */ /* 0x000fe20000010000 */
[----:B------:R-:W-:Y:S01]  /*3950*/  FFMA.FTZ R104, R97, R104, R96 ;  /* 0x0000006861687223 */ /* 0x000fe20000010060 */
[----:B------:R-:W-:Y:S01]  /*3960*/  HADD2.F32 R110, -RZ, R42.H0_H0 ;  /* 0x2000002aff6e7230 */ /* 0x000fe20000004100 */
[----:B------:R-:W0:Y:S01]  /*3970*/  LDC.64 R96, c[0x0][0x428] ;  /* 0x00010a00ff607b82 */ /* 0x000e220000000a00 */
[----:B------:R-:W-:-:S02]  /*3980*/  HADD2.F32 R112, -RZ, R46.H0_H0 ;  /* 0x2000002eff707230 */ /* 0x000fc40000004100 */
        /* <DEDUP_REMOVED lines=20> */
[----:B------:R-:W-:Y:S02]  /*3ad0*/  HADD2.F32 R106, -RZ, R41.H1_H1 ;  /* 0x30000029ff6a7230 */ /* 0x000fe40000004100 */
[----:B------:R-:W-:Y:S01]  /*3ae0*/  FFMA.FTZ R110, R101, R110, R112 ;  /* 0x0000006e656e7223 */ /* 0x000fe20000010070 */
[----:B------:R-:W-:Y:S02]  /*3af0*/  HADD2.F32 R114, -RZ, R43.H1_H1 ;  /* 0x3000002bff727230 */ /* 0x000fe40000004100 */
[----:B------:R-:W-:Y:S02]  /*3b00*/  HADD2.F32 R116, -RZ, R47.H1_H1 ;  /* 0x3000002fff747230 */ /* 0x000fe40000004100 */
[----:B------:R-:W-:Y:S02]  /*3b10*/  HADD2.F32 R108, -RZ, R45.H1_H1 ;  /* 0x3000002dff6c7230 */ /* 0x000fe40000004100 */
[----:B------:R-:W-:Y:S02]  /*3b20*/  HADD2.F32 R107, -RZ, R44.H1_H1 ;  /* 0x3000002cff6b7230 */ /* 0x000fe40000004100 */
[----:B------:R-:W-:Y:S01]  /*3b30*/  FFMA.FTZ R114, R115, R114, R116 ;  /* 0x0000007273727223 */ /* 0x000fe20000010074 */
[----:B------:R-:W-:-:S02]  /*3b40*/  FFMA.FTZ R101, R99, R106, R108 ;  /* 0x0000006a63657223 */ /* 0x000fc4000001006c */
[----:B------:R-:W-:Y:S01]  /*3b50*/  FFMA.FTZ R105, R98, R105, R107 ;  /* 0x0000006962697223 */ /* 0x000fe2000001006b */
[----:B0-----:R-:W-:Y:S01]  /*3b60*/  IMAD.WIDE.U32 R106, R102, 0x10, R96 ;  /* 0x00000010666a7825 */ /* 0x001fe200078e0060 */
[----:B------:R-:W-:Y:S02]  /*3b70*/  F2FP.F16.F32.PACK_AB R99, R114, R113 ;  /* 0x000000717263723e */ /* 0x000fe400000000ff */
[----:B------:R-:W-:Y:S02]  /*3b80*/  F2FP.F16.F32.PACK_AB R98, R110, R109 ;  /* 0x0000006d6e62723e */ /* 0x000fe400000000ff */
[----:B------:R-:W-:Y:S02]  /*3b90*/  F2FP.F16.F32.PACK_AB R97, R101, R0 ;  /* 0x000000006561723e */ /* 0x000fe400000000ff */
[----:B------:R-:W-:-:S05]  /*3ba0*/  F2FP.F16.F32.PACK_AB R96, R105, R104 ;  /* 0x000000686960723e */ /* 0x000fca00000000ff */
[----:B------:R3:W-:Y:S02]  /*3bb0*/  STG.E.128 desc[UR6][R106.64], R96 ;  /* 0x000000606a007986 */ /* 0x0007e4000c101d06 */
.L_x_22349:
[----:B------:R-:W-:Y:S05]  /*3bc0*/  BSYNC.RECONVERGENT B0 ;  /* 0x0000000000007941 */ /* 0x000fea0003800200 */
.L_x_22348:
[----:B0123--:R-:W0:Y:S02]  /*3bd0*/  LDC.64 R96, c[0x0][0x380] ;  /* 0x0000e000ff607b82 */ /* 0x00fe240000000a00 */
[----:B0-----:R-:W-:-:S04]  /*3be0*/  LEA R100, R96, R100, 0x2 ;  /* 0x0000006460647211 */ /* 0x001fc800078e10ff */
[----:B------:R-:W-:-:S13]  /*3bf0*/  ISETP.GE.AND P0, PT, R100, R97, PT ;  /* 0x000000616400720c */ /* 0x000fda0003f06270 */
[----:B------:R-:W-:Y:S05]  /*3c00*/  @!P0 BRA `(.L_x_22356) ;  /* 0xffffffc800d08947 */ /* 0x000fea000383ffff */
[----:B------:R-:W-:Y:S05]  /*3c10*/  EXIT ;  /* 0x000000000000794d */ /* 0x000fea0003800000 */
.L_x_22347:
        /* <DEDUP_REMOVED lines=8> */
.L_x_22358:
[----:B------:R-:W-:Y:S05]  /*3ca0*/  BSYNC B0 ;  /* 0x0000000000007941 */ /* 0x000fea0003800000 */
.L_x_22357:
        /* <DEDUP_REMOVED lines=10> */
.L_x_22359:
[----:B------:R-:W-:Y:S01]  /*3d50*/  HFMA2 R110, -RZ, RZ, 0, 2.384185791015625e-07 ;  /* 0x00000004ff6e7431 */ /* 0x000fe200000001ff */
[----:B------:R-:W-:-:S05]  /*3d60*/  MOV R101, R107 ;  /* 0x0000006b00657202 */ /* 0x000fca0000000f00 */
[----:B------:R-:W-:-:S05]  /*3d70*/  FADD.FTZ R104, R102, R101 ;  /* 0x0000006566687221 */ /* 0x000fca0000010000 */
[----:B------:R-:W-:-:S07]  /*3d80*/  MOV R109, R104 ;  /* 0x00000068006d7202 */ /* 0x000fce0000000f00 */
[----:B------:R-:W-:Y:S05]  /*3d90*/  WARPSYNC.COLLECTIVE R108, `(.L_x_22360) ;  /* 0x000000006c087348 */ /* 0x000fea0003c00000 */
[----:B------:R0:W1:Y:S02]  /*3da0*/  SHFL.BFLY P6, R107, R109, R110, R111 ;  /* 0x0c00006e6d6b7389 */ /* 0x00006400000c006f */
[----:B01----:R-:W-:Y:S05]  /*3db0*/  ENDCOLLECTIVE ;  /* 0x000000000000791b */ /* 0x003fea0003800000 */
.L_x_22360:
[----:B------:R-:W-:Y:S01]  /*3dc0*/  HFMA2 R110, -RZ, RZ, 0, 4.76837158203125e-07 ;  /* 0x00000008ff6e7431 */ /* 0x000fe200000001ff */
[----:B------:R-:W-:-:S05]  /*3dd0*/  MOV R101, R107 ;  /* 0x0000006b00657202 */ /* 0x000fca0000000f00 */
[----:B------:R-:W-:-:S05]  /*3de0*/  FADD.FTZ R105, R104, R101 ;  /* 0x0000006568697221 */ /* 0x000fca0000010000 */
[----:B------:R-:W-:-:S07]  /*3df0*/  MOV R109, R105 ;  /* 0x00000069006d7202 */ /* 0x000fce0000000f00 */
[----:B------:R-:W-:Y:S05]  /*3e00*/  WARPSYNC.COLLECTIVE R108, `(.L_x_22361) ;  /* 0x000000006c087348 */ /* 0x000fea0003c00000 */
[----:B------:R0:W1:Y:S02]  /*3e10*/  SHFL.BFLY P6, R107, R109, R110, R111 ;  /* 0x0c00006e6d6b7389 */ /* 0x00006400000c006f */
[----:B01----:R-:W-:Y:S05]  /*3e20*/  ENDCOLLECTIVE ;  /* 0x000000000000791b */ /* 0x003fea0003800000 */
.L_x_22361:
[----:B------:R-:W-:Y:S01]  /*3e30*/  HFMA2 R110, -RZ, RZ, 0, 9.5367431640625e-07 ;  /* 0x00000010ff6e7431 */ /* 0x000fe200000001ff */
[----:B------:R-:W-:-:S05]  /*3e40*/  MOV R0, R107 ;  /* 0x0000006b00007202 */ /* 0x000fca0000000f00 */
[----:B------:R-:W-:-:S05]  /*3e50*/  FADD.FTZ R106, R105, R0 ;  /* 0x00000000696a7221 */ /* 0x000fca0000010000 */
[----:B------:R-:W-:-:S07]  /*3e60*/  MOV R109, R106 ;  /* 0x0000006a006d7202 */ /* 0x000fce0000000f00 */
[----:B------:R-:W-:Y:S05]  /*3e70*/  WARPSYNC.COLLECTIVE R108, `(.L_x_22362) ;  /* 0x000000006c087348 */ /* 0x000fea0003c00000 */
[----:B------:R0:W1:Y:S02]  /*3e80*/  SHFL.BFLY P6, R107, R109, R110, R111 ;  /* 0x0c00006e6d6b7389 */ /* 0x00006400000c006f */
[----:B01----:R-:W-:Y:S05]  /*3e90*/  ENDCOLLECTIVE ;  /* 0x000000000000791b */ /* 0x003fea0003800000 */
.L_x_22362:
        /* <DEDUP_REMOVED lines=73> */
.L_x_22363:
[----:B------:R-:W-:Y:S01]  /*4330*/  HFMA2 R110, -RZ, RZ, 0, 1.1920928955078125e-07 ;  /* 0x00000002ff6e7431 */ /* 0x000fe200000001ff */
[----:B------:R-:W-:-:S05]  /*4340*/  MOV R99, R107 ;  /* 0x0000006b00637202 */ /* 0x000fca0000000f00 */
[----:B------:R-:W-:-:S05]  /*4350*/  FADD.FTZ R99, R0, R99 ;  /* 0x0000006300637221 */ /* 0x000fca0000010000 */
[----:B------:R-:W-:-:S07]  /*4360*/  MOV R109, R99 ;  /* 0x00000063006d7202 */ /* 0x000fce0000000f00 */
[----:B------:R-:W-:Y:S05]  /*4370*/  WARPSYNC.COLLECTIVE R108, `(.L_x_22364) ;  /* 0x000000006c087348 */ /* 0x000fea0003c00000 */
[----:B------:R0:W1:Y:S02]  /*4380*/  SHFL.BFLY P6, R107, R109, R110, R111 ;  /* 0x0c00006e6d6b7389 */ /* 0x00006400000c006f */
[----:B01----:R-:W-:Y:S05]  /*4390*/  ENDCOLLECTIVE ;  /* 0x000000000000791b */ /* 0x003fea0003800000 */
.L_x_22364:
[----:B------:R-:W-:Y:S01]  /*43a0*/  HFMA2 R110, -RZ, RZ, 0, 2.384185791015625e-07 ;  /* 0x00000004ff6e7431 */ /* 0x000fe200000001ff */
[----:B------:R-:W-:-:S05]  /*43b0*/  MOV R102, R107 ;  /* 0x0000006b00667202 */ /* 0x000fca0000000f00 */
[----:B------:R-:W-:-:S05]  /*43c0*/  FADD.FTZ R102, R99, R102 ;  /* 0x0000006663667221 */ /* 0x000fca0000010000 */
[----:B------:R-:W-:-:S07]  /*43d0*/  MOV R109, R102 ;  /* 0x00000066006d7202 */ /* 0x000fce0000000f00 */
[----:B------:R-:W-:Y:S05]  /*43e0*/  WARPSYNC.COLLECTIVE R108, `(.L_x_22365) ;  /* 0x000000006c087348 */ /* 0x000fea0003c00000 */
[----:B------:R0:W1:Y:S02]  /*43f0*/  SHFL.BFLY P6, R107, R109, R110, R111 ;  /* 0x0c00006e6d6b7389 */ /* 0x00006400000c006f */
[----:B01----:R-:W-:Y:S05]  /*4400*/  ENDCOLLECTIVE ;  /* 0x000000000000791b */ /* 0x003fea0003800000 */
.L_x_22365:
[----:B------:R-:W-:Y:S01]  /*4410*/  HFMA2 R110, -RZ, RZ, 0, 4.76837158203125e-07 ;  /* 0x00000008ff6e7431 */ /* 0x000fe200000001ff */
[----:B------:R-:W-:-:S05]  /*4420*/  MOV R105, R107 ;  /* 0x0000006b00697202 */ /* 0x000fca0000000f00 */
[----:B------:R-:W-:-:S05]  /*4430*/  FADD.FTZ R105, R102, R105 ;  /* 0x0000006966697221 */ /* 0x000fca0000010000 */
[----:B------:R-:W-:-:S07]  /*4440*/  MOV R109, R105 ;  /* 0x00000069006d7202 */ /* 0x000fce0000000f00 */
[----:B------:R-:W-:Y:S05]  /*4450*/  WARPSYNC.COLLECTIVE R108, `(.L_x_22366) ;  /* 0x000000006c087348 */ /* 0x000fea0003c00000 */
[----:B------:R0:W1:Y:S02]  /*4460*/  SHFL.BFLY P6, R107, R109, R110, R111 ;  /* 0x0c00006e6d6b7389 */ /* 0x00006400000c006f */
[----:B01----:R-:W-:Y:S05]  /*4470*/  ENDCOLLECTIVE ;  /* 0x000000000000791b */ /* 0x003fea0003800000 */
.L_x_22366:
[----:B------:R-:W-:Y:S01]  /*4480*/  HFMA2 R110, -RZ, RZ, 0, 9.5367431640625e-07 ;  /* 0x00000010ff6e7431 */ /* 0x000fe200000001ff */
[----:B------:R-:W-:-:S05]  /*4490*/  MOV R104, R107 ;  /* 0x0000006b00687202 */ /* 0x000fca0000000f00 */
[----:B------:R-:W-:-:S05]  /*44a0*/  FADD.FTZ R104, R105, R104 ;  /* 0x0000006869687221 */ /* 0x000fca0000010000 */
[----:B------:R-:W-:-:S07]  /*44b0*/  MOV R109, R104 ;  /* 0x00000068006d7202 */ /* 0x000fce0000000f00 */
[----:B------:R-:W-:Y:S05]  /*44c0*/  WARPSYNC.COLLECTIVE R108, `(.L_x_22367) ;  /* 0x000000006c087348 */ /* 0x000fea0003c00000 */
[----:B------:R0:W1:Y:S02]  /*44d0*/  SHFL.BFLY P6, R107, R109, R110, R111 ;  /* 0x0c00006e6d6b7389 */ /* 0x00006400000c006f */
[----:B01----:R-:W-:Y:S05]  /*44e0*/  ENDCOLLECTIVE ;  /* 0x000000000000791b */ /* 0x003fea0003800000 */
.L_x_22367:
[----:B------:R-:W-:Y:S05]  /*44f0*/  BRA `(.L_x_22368) ;  /* 0xffffffe8002c7947 */ /* 0x000fea000383ffff */
.L_x_22369:
        /* <DEDUP_REMOVED lines=16> */
.L_x_37330:


//--------------------- .text._ZN10layer_norm13ln_fwd_kernelINS_13Kernel_traitsI6__halfS2_fS2_fjLj1024ELj1ELj4ELj1ELj16ENS_18Kernel_traits_baseILj1024ES2_S2_fS2_fjLj128EEEEELb0ELb1ELb1ELb1EEEvNS_9FwdParamsE --------------------------
	.section	.text._ZN10layer_norm13ln_fwd_kernelINS_13Kernel_traitsI6__halfS2_fS2_fjLj1024ELj1ELj4ELj1ELj16ENS_18Kernel_traits_baseILj1024ES2_S2_fS2_fjLj128EEEEELb0ELb1ELb1ELb1EEEvNS_9FwdParamsE,"ax",@progbits
	.align	128
        .global         _ZN10layer_norm13ln_fwd_kernelINS_13Kernel_traitsI6__halfS2_fS2_fjLj1024ELj1ELj4ELj1ELj16ENS_18Kernel_traits_baseILj1024ES2_S2_fS2_fjLj128EEEEELb0ELb1ELb1ELb1EEEvNS_9FwdParamsE
        .type           _ZN10layer_norm13ln_fwd_kernelINS_13Kernel_traitsI6__halfS2_fS2_fjLj1024ELj1ELj4ELj1ELj16ENS_18Kernel_traits_baseILj1024ES2_S2_fS2_fjLj128EEEEELb0ELb1ELb1ELb1EEEvNS_9FwdParamsE,@function
        .size           _ZN10layer_norm13ln_fwd_kernelINS_13Kernel_traitsI6__halfS2_fS2_fjLj1024ELj1ELj4ELj1ELj16ENS_18Kernel_traits_baseILj1024ES2_S2_fS2_fjLj128EEEEELb0ELb1ELb1ELb1EEEvNS_9FwdParamsE,(.L_x_37331 - _ZN10layer_norm13ln_fwd_kernelINS_13Kernel_traitsI6__halfS2_fS2_fjLj1024ELj1ELj4ELj1ELj16ENS_18Kernel_traits_baseILj1024ES2_S2_fS2_fjLj128EEEEELb0ELb1ELb1ELb1EEEvNS_9FwdParamsE)
        .other          _ZN10layer_norm13ln_fwd_kernelINS_13Kernel_traitsI6__halfS2_fS2_fjLj1024ELj1ELj4ELj1ELj16ENS_18Kernel_traits_baseILj1024ES2_S2_fS2_fjLj128EEEEELb0ELb1ELb1ELb1EEEvNS_9FwdParamsE,@"STO_CUDA_ENTRY STV_DEFAULT"
_ZN10layer_norm13ln_fwd_kernelINS_13Kernel_traitsI6__halfS2_fS2_fjLj1024ELj1ELj4ELj1ELj16ENS_18Kernel_traits_baseILj1024ES2_S2_fS2_fjLj128EEEEELb0ELb1ELb1ELb1EEEvNS_9FwdParamsE:
.text._ZN10layer_norm13ln_fwd_kernelINS_13Kernel_traitsI6__halfS2_fS2_fjLj1024ELj1ELj4ELj1ELj16ENS_18Kernel_traits_baseILj1024ES2_S2_fS2_fjLj128EEEEELb0ELb1ELb1ELb1EEEvNS_9FwdParamsE:
        /* <DEDUP_REMOVED lines=16> */
[----:B------:R4:W3:Y:S04]  /*0100*/  LDG.E.128 R40, desc[UR6][R6.64+0x600] ;  /* 0x0006000606287981 */ /* 0x0008e8000c1e1d00 */
[----:B------:R-:W3:Y:S01]  /*0110*/  LDG.E.128 R32, desc[UR6][R10.64+0x600] ;  /* 0x000600060a207981 */ /* 0x000ee2000c1e1d00 */
        /* <DEDUP_REMOVED lines=33> */
[----:B---3--:R-:W-:Y:S02]  /*0330*/  @P0 MOV R78, R44 ;  /* 0x0000002c004e0202 */ /* 0x008fe40000000f00 */
        /* <DEDUP_REMOVED lines=37> */
[----:B------:R-:W-:Y:S02]  /*0590*/  @P0 MOV R97, R34 ;  /* 0x0000002200610202 */ /* 0x000fe40000000f00 */
[----:B------:R-:W-:Y:S01]  /*05a0*/  @P0 MOV R98, R35 ;  /* 0x0000002300620202 */ /* 0x000fe20000000f00 */
[----:B------:R-:W-:Y:S06]  /*05b0*/  @P1 EXIT ;  /* 0x000000000000194d */ /* 0x000fec0003800000 */
[----:B------:R-:W0:Y:S01]  /*05c0*/  LDCU.U8 UR4, c[0x0][0x410] ;  /* 0x00008200ff0477ac */ /* 0x000e220008000000 */
[----:B------:R-:W-:Y:S02]  /*05d0*/  @!P0 MOV R91, R32 ;  /* 0x00000020005b8202 */ /* 0x000fe40000000f00 */
[----:B-----5:R-:W-:Y:S02]  /*05e0*/  @!P0 CS2R R30, SRZ ;  /* 0x00000000001e8805 */ /* 0x020fe4000001ff00 */
[----:B------:R-:W-:Y:S02]  /*05f0*/  @!P0 MOV R96, R33 ;  /* 0x0000002100608202 */ /* 0x000fe40000000f00 */
[----:B------:R-:W-:Y:S02]  /*0600*/  @!P0 CS2R R28, SRZ ;  /* 0x00000000001c8805 */ /* 0x000fe4000001ff00 */
[----:B------:R-:W-:Y:S02]  /*0610*/  @!P0 MOV R97, R34 ;  /* 0x0000002200618202 */ /* 0x000fe40000000f00 */
[----:B------:R-:W-:-:S02]  /*0620*/  @!P0 CS2R R26, SRZ ;  /* 0x00000000001a8805 */ /* 0x000fc4000001ff00 */
[----:B------:R-:W-:Y:S02]  /*0630*/  @!P0 MOV R98, R35 ;  /* 0x0000002300628202 */ /* 0x000fe40000000f00 */
        /* <DEDUP_REMOVED lines=8> */
[----:B------:R-:W0:-:S12]  /*06c0*/  LDCU.64 UR8, c[0x0][0x3a0] ;  /* 0x00007400ff0877ac */ /* 0x000e180008000a00 */
.L_x_22385:
[----:B------:R-:W3:Y:S08]  /*06d0*/  LDC.64 R74, c[0x0][0x3f0] ;  /* 0x0000fc00ff4a7b82 */ /* 0x000ef00000000a00 */
[----:B------:R-:W4:Y:S08]  /*06e0*/  LDC R101, c[0x0][0x388] ;  /* 0x0000e200ff657b82 */ /* 0x000f300000000800 */
[----:B------:R-:W1:Y:S01]  /*06f0*/  LDC.64 R44, c[0x0][0x3f8] ;  /* 0x0000fe00ff2c7b82 */ /* 0x000e620000000a00 */
[----:B---3--:R-:W-:-:S06]  /*0700*/  IMAD.WIDE R74, R82, 0x4, R74 ;  /* 0x00000004524a7825 */ /* 0x008fcc00078e024a */
[----:B------:R-:W3:Y:S01]  /*0710*/  LDG.E R74, desc[UR6][R74.64] ;  /* 0x000000064a4a7981 */ /* 0x000ee2000c1e1900 */
[----:B------:R-:W-:Y:S02]  /*0720*/  HFMA2 R72, -RZ, RZ, 0, 0 ;  /* 0x00000000ff487431 */ /* 0x000fe400000001ff */
[----:B-1----:R-:W-:-:S05]  /*0730*/  IMAD.WIDE R44, R82, 0x4, R44 ;  /* 0x00000004522c7825 */ /* 0x002fca00078e022c */
[----:B------:R1:W5:Y:S01]  /*0740*/  LDG.E R100, desc[UR6][R44.64] ;  /* 0x000000062c647981 */ /* 0x000362000c1e1900 */
[----:B---3--:R-:W-:-:S13]  /*0750*/  ISETP.GE.AND P2, PT, R74, 0x1, PT ;  /* 0x000000014a00780c */ /* 0x008fda0003f46270 */
[----:B------:R-:W3:Y:S01]  /*0760*/  @P2 LDC.64 R46, c[0x0][0x390] ;  /* 0x0000e400ff2e2b82 */ /* 0x000ee20000000a00 */
[----:B------:R-:W-:-:S05]  /*0770*/  @P2 IADD3 R48, PT, PT, R74, -0x1, RZ ;  /* 0xffffffff4a302810 */ /* 0x000fca0007ffe0ff */
[----:B----4-:R-:W-:-:S05]  /*0780*/  @P2 IMAD R48, R48, R101, RZ ;  /* 0x0000006530302224 */ /* 0x010fca00078e02ff */
[----:B------:R-:W-:-:S04]  /*0790*/  @P2 SHF.R.S32.HI R49, RZ, 0x1f, R48 ;  /* 0x0000001fff312819 */ /* 0x000fc80000011430 */
[----:B------:R-:W-:-:S04]  /*07a0*/  @P2 LEA.HI R49, R49, R48, RZ, 0x3 ;  /* 0x0000003031312211 */ /* 0x000fc800078f18ff */
[----:B------:R-:W-:-:S05]  /*07b0*/  @P2 LEA.HI.SX32 R72, R49, R0, 0x1d ;  /* 0x0000000031482211 */ /* 0x000fca00078feaff */
[----:B---3--:R-:W-:-:S05]  /*07c0*/  @P2 IMAD.WIDE.U32 R46, R72, 0x10, R46 ;  /* 0x00000010482e2825 */ /* 0x008fca00078e002e */
[----:B------:R1:W5:Y:S01]  /*07d0*/  @P2 LDG.E.128 R32, desc[UR6][R46.64] ;  /* 0x000000062e202981 */ /* 0x000362000c1e1d00 */
[----:B0-----:R-:W-:Y:S01]  /*07e0*/  ISETP.NE.U32.AND P0, PT, RZ, UR8, PT ;  /* 0x00000008ff007c0c */ /* 0x001fe2000bf05070 */
[----:B------:R-:W-:-:S03]  /*07f0*/  IMAD R48, R82, R101, RZ ;  /* 0x0000006552307224 */ /* 0x000fc600078e02ff */
[----:B------:R-:W-:Y:S02]  /*0800*/  ISETP.NE.AND.EX P0, PT, RZ, UR9, PT, P0 ;  /* 0x00000009ff007c0c */ /* 0x000fe4000bf05300 */
[----:B------:R-:W-:Y:S01]  /*0810*/  SHF.R.S32.HI R49, RZ, 0x1f, R48 ;  /* 0x0000001fff317819 */ /* 0x000fe20000011430 */
[----:B------:R-:W-:Y:S03]  /*0820*/  BSSY.RECONVERGENT B0, `(.L_x_22370) ;  /* 0x0000067000007945 */ /* 0x000fe60003800200 */
[----:B------:R-:W-:-:S04]  /*0830*/  LEA.HI R49, R49, R48, RZ, 0x3 ;  /* 0x0000003031317211 */ /* 0x000fc800078f18ff */
[----:B------:R-:W-:-:S03]  /*0840*/  LEA.HI.SX32 R73, R49, R0, 0x1d ;  /* 0x0000000031497211 */ /* 0x000fc600078feaff */
[----:B-1----:R-:W-:Y:S05]  /*0850*/  @!P0 BRA `(.L_x_22371) ;  /* 0x0000000000d88947 */ /* 0x002fea0003800000 */
[----:B------:R-:W0:Y:S02]  /*0860*/  LDC.64 R44, c[0x0][0x3a0] ;  /* 0x0000e800ff2c7b82 */ /* 0x000e240000000a00 */
[----:B0-----:R-:W-:-:S05]  /*0870*/  IMAD.WIDE.U32 R44, R73, 0x20, R44 ;  /* 0x00000020492c7825 */ /* 0x001fca00078e002c */
[----:B------:R-:W3:Y:S04]  /*0880*/  LDG.E.128 R36, desc[UR6][R44.64] ;  /* 0x000000062c247981 */ /* 0x000ee8000c1e1d00 */
[----:B------:R0:W4:Y:S01]  /*0890*/  LDG.E.128 R40, desc[UR6][R44.64+0x10] ;  /* 0x000010062c287981 */ /* 0x000122000c1e1d00 */
[----:B------:R-:W-:-:S13]  /*08a0*/  ISETP.GT.AND P3, PT, R74, RZ, PT ;  /* 0x000000ff4a00720c */ /* 0x000fda0003f64270 */
[----:B------:R-:W1:Y:S01]  /*08b0*/  @P3 LDC R47, c[0x0][0x40c] ;  /* 0x00010300ff2f3b82 */ /* 0x000e620000000800 */
[--C-:B-----5:R-:W-:Y:S02]  /*08c0*/  @P3 HADD2.F32 R46, -RZ, R32.reuse.H0_H0 ;  /* 0x20000020ff2e3230 */ /* 0x120fe40000004100 */
[----:B------:R-:W-:Y:S02]  /*08d0*/  @P3 HADD2.F32 R48, -RZ, R32.H1_H1 ;  /* 0x30000020ff303230 */ /* 0x000fe40000004100 */
[----:B------:R-:W-:Y:S02]  /*08e0*/  @P3 HADD2.F32 R52, -RZ, R34.H1_H1 ;  /* 0x30000022ff343230 */ /* 0x000fe40000004100 */
[----:B------:R-:W-:Y:S01]  /*08f0*/  @P3 HADD2.F32 R53, -RZ, R35.H0_H0 ;  /* 0x20000023ff353230 */ /* 0x000fe20000004100 */
[----:B------:R-:W2:Y:S01]  /*0900*/  @P3 LDC R49, c[0x0][0x40c] ;  /* 0x00010300ff313b82 */ /* 0x000ea20000000800 */
[--C-:B0-----:R-:W-:Y:S02]  /*0910*/  @P3 HADD2.F32 R44, -RZ, R33.reuse.H0_H0 ;  /* 0x20000021ff2c3230 */ /* 0x101fe40000004100 */
[----:B------:R-:W-:-:S02]  /*0920*/  @P3 HADD2.F32 R45, -RZ, R33.H1_H1 ;  /* 0x30000021ff2d3230 */ /* 0x000fc40000004100 */
[----:B------:R-:W-:Y:S02]  /*0930*/  @P3 HADD2.F32 R50, -RZ, R34.H0_H0 ;  /* 0x20000022ff323230 */ /* 0x000fe40000004100 */
[----:B------:R-:W-:Y:S01]  /*0940*/  @P3 HADD2.F32 R60, -RZ, R9.H0_H0 ;  /* 0x20000009ff3c3230 */ /* 0x000fe20000004100 */
[----:B------:R-:W0:Y:S08]  /*0950*/  @P3 LDC R57, c[0x0][0x40c] ;  /* 0x00010300ff393b82 */ /* 0x000e300000000800 */
[----:B------:R-:W0:Y:S01]  /*0960*/  @P3 LDC R56, c[0x0][0x40c] ;  /* 0x00010300ff383b82 */ /* 0x000e220000000800 */
[----:B-1----:R-:W-:Y:S01]  /*0970*/  @P3 FMUL.FTZ R47, R46, R47 ;  /* 0x0000002f2e2f3220 */ /* 0x002fe20000410000 */
[----:B------:R-:W-:-:S06]  /*0980*/  @P3 HADD2.F32 R46, -RZ, R6.H0_H0 ;  /* 0x20000006ff2e3230 */ /* 0x000fcc0000004100 */
[----:B------:R-:W1:Y:S01]  /*0990*/  @P3 LDC R51, c[0x0][0x40c] ;  /* 0x00010300ff333b82 */ /* 0x000e620000000800 */
[----:B--2---:R-:W-:Y:S01]  /*09a0*/  @P3 FMUL.FTZ R48, R48, R49 ;  /* 0x0000003130303220 */ /* 0x004fe20000410000 */
[----:B------:R-:W-:-:S06]  /*09b0*/  @P3 HADD2.F32 R49, -RZ, R6.H1_H1 ;  /* 0x30000006ff313230 */ /* 0x000fcc0000004100 */
[----:B------:R-:W2:Y:S01]  /*09c0*/  @P3 LDC R54, c[0x0][0x40c] ;  /* 0x00010300ff363b82 */ /* 0x000ea20000000800 */
[----:B0-----:R-:W-:Y:S01]  /*09d0*/  @P3 FMUL.FTZ R58, R52, R57 ;  /* 0x00000039343a3220 */ /* 0x001fe20000410000 */
[----:B------:R-:W-:Y:S02]  /*09e0*/  @P3 HADD2.F32 R52, -RZ, R7.H0_H0 ;  /* 0x20000007ff343230 */ /* 0x000fe40000004100 */
[----:B------:R-:W-:-:S04]  /*09f0*/  @P3 HADD2.F32 R57, -RZ, R8.H1_H1 ;  /* 0x30000008ff393230 */ /* 0x000fc80000004100 */
[----:B------:R-:W0:Y:S01]  /*0a00*/  @P3 LDC R55, c[0x0][0x40c] ;  /* 0x00010300ff373b82 */ /* 0x000e220000000800 */
[----:B------:R-:W-:Y:S01]  /*0a10*/  @P3 FMUL.FTZ R59, R53, R56 ;  /* 0x00000038353b3220 */ /* 0x000fe20000410000 */
[----:B------:R-:W-:Y:S02]  /*0a20*/  @P3 HADD2.F32 R53, -RZ, R7.H1_H1 ;  /* 0x30000007ff353230 */ /* 0x000fe40000004100 */
[----:B------:R-:W-:Y:S02]  /*0a30*/  @P3 HADD2.F32 R56, -RZ, R8.H0_H0 ;  /* 0x20000008ff383230 */ /* 0x000fe40000004100 */
[----:B-1----:R-:W-:Y:S01]  /*0a40*/  @P3 FMUL.FTZ R51, R44, R51 ;  /* 0x000000332c333220 */ /* 0x002fe20000410000 */
[----:B--2---:R-:W-:Y:S01]  /*0a50*/  @P3 FMUL.FTZ R54, R45, R54 ;  /* 0x000000362d363220 */ /* 0x004fe20000410000 */
[----:B0-----:R-:W-:Y:S01]  /*0a60*/  @P3 FMUL.FTZ R55, R50, R55 ;  /* 0x0000003732373220 */ /* 0x001fe20000410000 */
[----:B---3--:R-:W-:Y:S01]  /*0a70*/  @!P3 MOV R44, R36 ;  /* 0x00000024002cb202 */ /* 0x008fe20000000f00 */
        /* <DEDUP_REMOVED lines=20> */
.L_x_22371:
        /* <DEDUP_REMOVED lines=10> */
[----:B------:R-:W3:Y:S08]  /*0c60*/  @P2 LDC R46, c[0x0][0x40c] ;  /* 0x00010300ff2e2b82 */ /* 0x000ef00000000800 */
[----:B------:R-:W4:Y:S01]  /*0c70*/  @P2 LDC R53, c[0x0][0x40c] ;  /* 0x00010300ff352b82 */ /* 0x000f220000000800 */
[----:B0-----:R-:W-:Y:S01]  /*0c80*/  @P2 FMUL.FTZ R47, R44, R45 ;  /* 0x0000002d2c2f2220 */ /* 0x001fe20000410000 */
[----:B------:R-:W-:-:S02]  /*0c90*/  @P2 HADD2.F32 R45, -RZ, R33.H0_H0 ;  /* 0x20000021ff2d2230 */ /* 0x000fc40000004100 */
[----:B------:R-:W-:-:S04]  /*0ca0*/  @P2 HADD2.F32 R44, -RZ, R32.H1_H1 ;  /* 0x30000020ff2c2230 */ /* 0x000fc80000004100 */
[----:B------:R-:W0:Y:S01]  /*0cb0*/  @P2 LDC R55, c[0x0][0x40c] ;  /* 0x00010300ff372b82 */ /* 0x000e220000000800 */
[----:B-1----:R-:W-:Y:S01]  /*0cc0*/  @P2 FMUL.FTZ R57, R52, R57 ;  /* 0x0000003934392220 */ /* 0x002fe20000410000 */
[----:B------:R-:W-:-:S06]  /*0cd0*/  @P2 HADD2.F32 R52, -RZ, R7.H0_H0 ;  /* 0x20000007ff342230 */ /* 0x000fcc0000004100 */
[----:B------:R-:W1:Y:S01]  /*0ce0*/  @P2 LDC R49, c[0x0][0x40c] ;  /* 0x00010300ff312b82 */ /* 0x000e620000000800 */
[----:B---3--:R-:W-:Y:S01]  /*0cf0*/  @P2 FMUL.FTZ R51, R45, R46 ;  /* 0x0000002e2d332220 */ /* 0x008fe20000410000 */
[----:B------:R-:W-:-:S03]  /*0d00*/  MOV R46, RZ ;  /* 0x000000ff002e7202 */ /* 0x000fc60000000f00 */
[----:B------:R-:W-:Y:S01]  /*0d10*/  @P2 FMUL.FTZ R46, R51, R52 ;  /* 0x00000034332e2220 */ /* 0x000fe20000410000 */
[----:B------:R-:W-:Y:S02]  /*0d20*/  @P2 HADD2.F32 R52, -RZ, R7.H1_H1 ;  /* 0x30000007ff342230 */ /* 0x000fe40000004100 */
[----:B------:R-:W3:Y:S01]  /*0d30*/  @P2 LDC R59, c[0x0][0x40c] ;  /* 0x00010300ff3b2b82 */ /* 0x000ee20000000800 */
[----:B----4-:R-:W-:Y:S01]  /*0d40*/  @P2 FMUL.FTZ R53, R48, R53 ;  /* 0x0000003530352220 */ /* 0x010fe20000410000 */
[----:B------:R-:W-:-:S06]  /*0d50*/  @P2 HADD2.F32 R48, -RZ, R6.H0_H0 ;  /* 0x20000006ff302230 */ /* 0x000fcc0000004100 */
[----:B------:R-:W4:Y:S01]  /*0d60*/  @P2 LDC R61, c[0x0][0x40c] ;  /* 0x00010300ff3d2b82 */ /* 0x000f220000000800 */
        /* <DEDUP_REMOVED lines=9> */
[----:B---3--:R-:W-:Y:S01]  /*0e00*/  @P2 FMUL.FTZ R59, R54, R59 ;  /* 0x0000003b363b2220 */ /* 0x008fe20000410000 */
[--C-:B------:R-:W-:Y:S02]  /*0e10*/  @P2 HADD2.F32 R54, -RZ, R8.reuse.H0_H0 ;  /* 0x20000008ff362230 */ /* 0x100fe40000004100 */
[----:B------:R-:W-:Y:S01]  /*0e20*/  @P2 FMUL.FTZ R47, R53, R52 ;  /* 0x00000034352f2220 */ /* 0x000fe20000410000 */
[----:B------:R-:W-:Y:S02]  /*0e30*/  @P2 FMUL.FTZ R50, R59, R58 ;  /* 0x0000003a3b322220 */ /* 0x000fe40000410000 */
[----:B------:R-:W-:Y:S01]  /*0e40*/  @P2 FMUL.FTZ R48, R55, R54 ;  /* 0x0000003637302220 */ /* 0x000fe20000410000 */
[----:B----4-:R-:W-:Y:S01]  /*0e50*/  @P2 FMUL.FTZ R61, R56, R61 ;  /* 0x0000003d383d2220 */ /* 0x010fe20000410000 */
[----:B------:R-:W-:-:S03]  /*0e60*/  @P2 HADD2.F32 R56, -RZ, R8.H1_H1 ;  /* 0x30000008ff382230 */ /* 0x000fc60000004100 */
[----:B------:R-:W-:Y:S02]  /*0e70*/  @P2 FMUL.FTZ R51, R61, R60 ;  /* 0x0000003c3d332220 */ /* 0x000fe40000410000 */
[----:B------:R-:W-:-:S07]  /*0e80*/  @P2 FMUL.FTZ R49, R57, R56 ;  /* 0x0000003839312220 */ /* 0x000fce0000410000 */
.L_x_22372:
[----:B--2---:R-:W-:Y:S05]  /*0e90*/  BSYNC.RECONVERGENT B0 ;  /* 0x0000000000007941 */ /* 0x004fea0003800200 */
.L_x_22370:
        /* <DEDUP_REMOVED lines=9> */
[----:B------:R0:W5:Y:S01]  /*0f30*/  @P2 LDG.E.128 R32, desc[UR6][R56.64] ;  /* 0x0000000638202981 */ /* 0x000162000c1e1d00 */
[----:B--2---:R-:W-:-:S05]  /*0f40*/  @P0 IMAD.WIDE.U32 R52, R63, 0x20, R52 ;  /* 0x000000203f340825 */ /* 0x004fca00078e0034 */
[----:B------:R0:W5:Y:S04]  /*0f50*/  @P0 LDG.E.128 R36, desc[UR6][R52.64] ;  /* 0x0000000634240981 */ /* 0x000168000c1e1d00 */
[----:B------:R0:W5:Y:S01]  /*0f60*/  @P0 LDG.E.128 R40, desc[UR6][R52.64+0x10] ;  /* 0x0000100634280981 */ /* 0x000162000c1e1d00 */
[----:B------:R-:W-:Y:S04]  /*0f70*/  BSSY.RECONVERGENT B0, `(.L_x_22373) ;  /* 0x0000061000007945 */ /* 0x000fe80003800200 */
[----:B------:R-:W-:Y:S05]  /*0f80*/  @!P0 BRA `(.L_x_22374) ;  /* 0x0000000000c88947 */ /* 0x000fea0003800000 */
[----:B------:R-:W-:-:S13]  /*0f90*/  ISETP.GT.AND P3, PT, R74, RZ, PT ;  /* 0x000000ff4a00720c */ /* 0x000fda0003f64270 */
[----:B------:R-:W1:Y:S01]  /*0fa0*/  @P3 LDC R59, c[0x0][0x40c] ;  /* 0x00010300ff3b3b82 */ /* 0x000e620000000800 */
[--C-:B-----5:R-:W-:Y:S02]  /*0fb0*/  @P3 HADD2.F32 R58, -RZ, R33.reuse.H0_H0 ;  /* 0x20000021ff3a3230 */ /* 0x120fe40000004100 */
[----:B------:R-:W-:Y:S02]  /*0fc0*/  @P3 HADD2.F32 R60, -RZ, R33.H1_H1 ;  /* 0x30000021ff3c3230 */ /* 0x000fe40000004100 */
[--C-:B0-----:R-:W-:Y:S02]  /*0fd0*/  @P3 HADD2.F32 R54, -RZ, R32.reuse.H1_H1 ;  /* 0x30000020ff363230 */ /* 0x101fe40000004100 */
[----:B------:R-:W-:Y:S01]  /*0fe0*/  @P3 HADD2.F32 R52, -RZ, R32.H0_H0 ;  /* 0x20000020ff343230 */ /* 0x000fe20000004100 */
[----:B------:R-:W0:Y:S08]  /*0ff0*/  @P3 LDC R61, c[0x0][0x40c] ;  /* 0x00010300ff3d3b82 */ /* 0x000e300000000800 */
[----:B------:R-:W2:Y:S08]  /*1000*/  @P3 LDC R55, c[0x0][0x40c] ;  /* 0x00010300ff373b82 */ /* 0x000eb00000000800 */
[----:B------:R-:W3:Y:S01]  /*1010*/  @P3 LDC R62, c[0x0][0x40c] ;  /* 0x00010300ff3e3b82 */ /* 0x000ee20000000800 */
[----:B-1----:R-:W-:Y:S01]  /*1020*/  @P3 FMUL.FTZ R67, R58, R59 ;  /* 0x0000003b3a433220 */ /* 0x002fe20000410000 */
[----:B------:R-:W-:-:S02]  /*1030*/  @P3 HADD2.F32 R59, -RZ, R34.H1_H1 ;  /* 0x30000022ff3b3230 */ /* 0x000fc40000004100 */
[----:B------:R-:W-:-:S04]  /*1040*/  @P3 HADD2.F32 R58, -RZ, R34.H0_H0 ;  /* 0x20000022ff3a3230 */ /* 0x000fc80000004100 */
[----:B------:R-:W1:Y:S01]  /*1050*/  @P3 LDC R53, c[0x0][0x40c] ;  /* 0x00010300ff353b82 */ /* 0x000e620000000800 */
[----:B0-----:R-:W-:Y:S01]  /*1060*/  @P3 FMUL.FTZ R64, R60, R61 ;  /* 0x0000003d3c403220 */ /* 0x001fe20000410000 */
[----:B------:R-:W-:Y:S02]  /*1070*/  @P3 HADD2.F32 R60, -RZ, R35.H0_H0 ;  /* 0x20000023ff3c3230 */ /* 0x000fe40000004100 */
[----:B------:R-:W-:-:S04]  /*1080*/  @P3 HADD2.F32 R61, -RZ, R76.H0_H0 ;  /* 0x2000004cff3d3230 */ /* 0x000fc80000004100 */
[----:B------:R-:W0:Y:S01]  /*1090*/  @P3 LDC R65, c[0x0][0x40c] ;  /* 0x00010300ff413b82 */ /* 0x000e220000000800 */
[----:B--2---:R-:W-:Y:S01]  /*10a0*/  @P3 FMUL.FTZ R56, R54, R55 ;  /* 0x0000003736383220 */ /* 0x004fe20000410000 */
[--C-:B------:R-:W-:Y:S02]  /*10b0*/  @P3 HADD2.F32 R54, -RZ, R14.reuse.H1_H1 ;  /* 0x3000000eff363230 */ /* 0x100fe40000004100 */
[----:B------:R-:W-:-:S04]  /*10c0*/  @P3 HADD2.F32 R55, -RZ, R14.H0_H0 ;  /* 0x2000000eff373230 */ /* 0x000fc80000004100 */
[----:B------:R-:W2:Y:S01]  /*10d0*/  @P3 LDC R71, c[0x0][0x40c] ;  /* 0x00010300ff473b82 */ /* 0x000ea20000000800 */
[----:B---3--:R-:W-:Y:S01]  /*10e0*/  @P3 FMUL.FTZ R66, R59, R62 ;  /* 0x0000003e3b423220 */ /* 0x008fe20000410000 */
[----:B------:R-:W-:Y:S02]  /*10f0*/  @P3 HADD2.F32 R59, -RZ, R15.H0_H0 ;  /* 0x2000000fff3b3230 */ /* 0x000fe40000004100 */
[----:B------:R-:W-:Y:S02]  /*1100*/  @P3 HADD2.F32 R62, -RZ, R76.H1_H1 ;  /* 0x3000004cff3e3230 */ /* 0x000fe40000004100 */
        /* <DEDUP_REMOVED lines=8> */
[----:B0-----:R-:W-:Y:S01]  /*1190*/  @P3 FMUL.FTZ R69, R58, R65 ;  /* 0x000000413a453220 */ /* 0x001fe20000410000 */
[----:B------:R-:W-:Y:S01]  /*11a0*/  @P3 HADD2.F32 R65, -RZ, R77.H0_H0 ;  /* 0x2000004dff413230 */ /* 0x000fe20000004100 */
[----:B------:R-:W-:-:S02]  /*11b0*/  MOV R56, R40 ;  /* 0x0000002800387202 */ /* 0x000fc40000000f00 */
[----:B------:R-:W-:Y:S01]  /*11c0*/  MOV R57, R41 ;  /* 0x0000002900397202 */ /* 0x000fe20000000f00 */
[----:B------:R-:W-:Y:S01]  /*11d0*/  @P3 FFMA.FTZ R56, R69, R61, R40 ;  /* 0x0000003d45383223 */ /* 0x000fe20000010028 */
[----:B------:R-:W-:Y:S01]  /*11e0*/  MOV R58, R42 ;  /* 0x0000002a003a7202 */ /* 0x000fe20000000f00 */
[----:B------:R-:W-:Y:S01]  /*11f0*/  @P3 FFMA.FTZ R57, R66, R62, R41 ;  /* 0x0000003e42393223 */ /* 0x000fe20000010029 */
[----:B--2---:R-:W-:Y:S01]  /*1200*/  @P3 FMUL.FTZ R71, R60, R71 ;  /* 0x000000473c473220 */ /* 0x004fe20000410000 */
[----:B------:R-:W-:Y:S01]  /*1210*/  @P3 HADD2.F32 R60, -RZ, R15.H1_H1 ;  /* 0x3000000fff3c3230 */ /* 0x000fe20000004100 */
[----:B------:R-:W-:Y:S02]  /*1220*/  MOV R59, R43 ;  /* 0x0000002b003b7202 */ /* 0x000fe40000000f00 */
        /* <DEDUP_REMOVED lines=8> */
.L_x_22374:
[----:B0-----:R-:W0:Y:S01]  /*12b0*/  @P2 LDC R53, c[0x0][0x40c] ;  /* 0x00010300ff352b82 */ /* 0x001e220000000800 */
        /* <DEDUP_REMOVED lines=44> */
.L_x_22375:
[----:B------:R-:W-:Y:S05]  /*1580*/  BSYNC.RECONVERGENT B0 ;  /* 0x0000000000007941 */ /* 0x000fea0003800200 */
.L_x_22373:
        /* <DEDUP_REMOVED lines=10> */
[----:B------:R1:W5:Y:S04]  /*1630*/  @P0 LDG.E.128 R36, desc[UR6][R60.64] ;  /* 0x000000063c240981 */ /* 0x000368000c1e1d00 */
[----:B------:R1:W5:Y:S01]  /*1640*/  @P0 LDG.E.128 R40, desc[UR6][R60.64+0x10] ;  /* 0x000010063c280981 */ /* 0x000362000c1e1d00 */
[----:B------:R-:W-:Y:S04]  /*1650*/  BSSY.RECONVERGENT B0, `(.L_x_22376) ;  /* 0x0000061000007945 */ /* 0x000fe80003800200 */
[----:B------:R-:W-:Y:S05]  /*1660*/  @!P0 BRA `(.L_x_22377) ;  /* 0x0000000000c88947 */ /* 0x000fea0003800000 */
[----:B------:R-:W-:-:S13]  /*1670*/  ISETP.GT.AND P3, PT, R74, RZ, PT ;  /* 0x000000ff4a00720c */ /* 0x000fda0003f64270 */
[----:B------:R-:W0:Y:S01]  /*1680*/  @P3 LDC R67, c[0x0][0x40c] ;  /* 0x00010300ff433b82 */ /* 0x000e220000000800 */
[--C-:B-----5:R-:W-:Y:S02]  /*1690*/  @P3 HADD2.F32 R66, -RZ, R33.reuse.H0_H0 ;  /* 0x20000021ff423230 */ /* 0x120fe40000004100 */
[----:B------:R-:W-:Y:S02]  /*16a0*/  @P3 HADD2.F32 R68, -RZ, R33.H1_H1 ;  /* 0x30000021ff443230 */ /* 0x000fe40000004100 */
[--C-:B-1----:R-:W-:Y:S02]  /*16b0*/  @P3 HADD2.F32 R62, -RZ, R32.reuse.H1_H1 ;  /* 0x30000020ff3e3230 */ /* 0x102fe40000004100 */
[----:B------:R-:W-:Y:S01]  /*16c0*/  @P3 HADD2.F32 R60, -RZ, R32.H0_H0 ;  /* 0x20000020ff3c3230 */ /* 0x000fe20000004100 */
        /* <DEDUP_REMOVED lines=8> */
[----:B------:R-:W-:Y:S02]  /*1750*/  @P3 HADD2.F32 R68, -RZ, R35.H0_H0 ;  /* 0x20000023ff443230 */ /* 0x000fe40000004100 */
[----:B------:R-:W-:-:S04]  /*1760*/  @P3 HADD2.F32 R69, -RZ, R85.H0_H0 ;  /* 0x20000055ff453230 */ /* 0x000fc80000004100 */
[----:B------:R-:W1:Y:S01]  /*1770*/  @P3 LDC R71, c[0x0][0x40c] ;  /* 0x00010300ff473b82 */ /* 0x000e620000000800 */
[----:B--2---:R-:W-:Y:S01]  /*1780*/  @P3 FMUL.FTZ R64, R62, R63 ;  /* 0x0000003f3e403220 */ /* 0x004fe20000410000 */
[--C-:B------:R-:W-:Y:S02]  /*1790*/  @P3 HADD2.F32 R62, -RZ, R83.reuse.H1_H1 ;  /* 0x30000053ff3e3230 */ /* 0x100fe40000004100 */
[----:B------:R-:W-:-:S04]  /*17a0*/  @P3 HADD2.F32 R63, -RZ, R83.H0_H0 ;  /* 0x20000053ff3f3230 */ /* 0x000fc80000004100 */
[----:B------:R-:W2:Y:S01]  /*17b0*/  @P3 LDC R99, c[0x0][0x40c] ;  /* 0x00010300ff633b82 */ /* 0x000ea20000000800 */
[----:B---3--:R-:W-:Y:S01]  /*17c0*/  @P3 FMUL.FTZ R102, R67, R70 ;  /* 0x0000004643663220 */ /* 0x008fe20000410000 */
[----:B------:R-:W-:Y:S02]  /*17d0*/  @P3 HADD2.F32 R67, -RZ, R86.H0_H0 ;  /* 0x20000056ff433230 */ /* 0x000fe40000004100 */
[----:B------:R-:W-:Y:S02]  /*17e0*/  @P3 HADD2.F32 R70, -RZ, R85.H1_H1 ;  /* 0x30000055ff463230 */ /* 0x000fe40000004100 */
        /* <DEDUP_REMOVED lines=26> */
.L_x_22377:
[----:B-1----:R-:W0:Y:S01]  /*1990*/  @P2 LDC R61, c[0x0][0x40c] ;  /* 0x00010300ff3d2b82 */ /* 0x002e220000000800 */
        /* <DEDUP_REMOVED lines=44> */
.L_x_22378:
[----:B------:R-:W-:Y:S05]  /*1c60*/  BSYNC.RECONVERGENT B0 ;  /* 0x0000000000007941 */ /* 0x000fea0003800200 */
.L_x_22376:
        /* <DEDUP_REMOVED lines=19> */
[--C-:B--2---:R-:W-:Y:S02]  /*1da0*/  @P0 HADD2.F32 R70, -RZ, R32.reuse.H1_H1 ;  /* 0x30000020ff460230 */ /* 0x104fe40000004100 */
        /* <DEDUP_REMOVED lines=45> */
.L_x_22380:
[----:B--2---:R-:W0:Y:S01]  /*2080*/  @P2 LDC R69, c[0x0][0x40c] ;  /* 0x00010300ff452b82 */ /* 0x004e220000000800 */
        /* <DEDUP_REMOVED lines=44> */
.L_x_22381:
[----:B------:R-:W-:Y:S05]  /*2350*/  BSYNC.RECONVERGENT B0 ;  /* 0x0000000000007941 */ /* 0x000fea0003800200 */
.L_x_22379:
        /* <DEDUP_REMOVED lines=123> */
.L_x_22397:
        /* <DEDUP_REMOVED lines=16> */
[----:B------:R-:W-:Y:S01]  /*2c10*/  HADD2.F32 R93, -RZ, R21.H0_H0 ;  /* 0x20000015ff5d7230 */ /* 0x000fe20000004100 */
[----:B------:R-:W-:Y:S01]  /*2c20*/  IADD3 R100, PT, PT, R100, -0x1, RZ ;  /* 0xffffffff64647810 */ /* 0x000fe20007ffe0ff */
[----:B------:R-:W-:Y:S02]  /*2c30*/  HADD2.F32 R95, -RZ, R79.H1_H1 ;  /* 0x3000004fff5f7230 */ /* 0x000fe40000004100 */
[C---:B------:R-:W-:Y:S01]  /*2c40*/  FADD.FTZ R94, -R92.reuse, R45 ;  /* 0x0000002d5c5e7221 */ /* 0x040fe20000010100 */
[----:B------:R-:W-:Y:S01]  /*2c50*/  FADD.FTZ R45, -R92, R73 ;  /* 0x000000495c2d7221 */ /* 0x000fe20000010100 */
[----:B------:R-:W-:Y:S02]  /*2c60*/  IMAD R101, R100, R101, RZ ;  /* 0x0000006564657224 */ /* 0x000fe400078e02ff */
[C---:B------:R-:W-:Y:S01]  /*2c70*/  FADD.FTZ R44, -R92.reuse, R44 ;  /* 0x0000002c5c2c7221 */ /* 0x040fe20000010100 */
[C---:B------:R-:W-:Y:S01]  /*2c80*/  FADD.FTZ R46, -R92.reuse, R46 ;  /* 0x0000002e5c2e7221 */ /* 0x040fe20000010100 */
[C---:B------:R-:W-:Y:S01]  /*2c90*/  FADD.FTZ R100, -R92.reuse, R47 ;  /* 0x0000002f5c647221 */ /* 0x040fe20000010100 */
[C---:B------:R-:W-:Y:S01]  /*2ca0*/  FADD.FTZ R102, -R92.reuse, R48 ;  /* 0x000000305c667221 */ /* 0x040fe20000010100 */
[C---:B------:R-:W-:Y:S01]  /*2cb0*/  FADD.FTZ R48, -R92.reuse, R49 ;  /* 0x000000315c307221 */ /* 0x040fe20000010100 */
[----:B------:R-:W-:Y:S01]  /*2cc0*/  FMUL.FTZ R47, R99, R45 ;  /* 0x0000002d632f7220 */ /* 0x000fe20000410000 */
[C---:B------:R-:W-:Y:S01]  /*2cd0*/  FADD.FTZ R104, -R92.reuse, R51 ;  /* 0x000000335c687221 */ /* 0x040fe20000010100 */
[C---:B------:R-:W-:Y:S01]  /*2ce0*/  FADD.FTZ R106, -R92.reuse, R53 ;  /* 0x000000355c6a7221 */ /* 0x040fe20000010100 */
[C---:B------:R-:W-:Y:S01]  /*2cf0*/  FADD.FTZ R108, -R92.reuse, R55 ;  /* 0x000000375c6c7221 */ /* 0x040fe20000010100 */
[----:B------:R-:W-:Y:S01]  /*2d00*/  FADD.FTZ R110, -R92, R57 ;  /* 0x000000395c6e7221 */ /* 0x000fe20000010100 */
[----:B------:R-:W-:-:S02]  /*2d10*/  HADD2.F32 R45, -RZ, R2.H0_H0 ;  /* 0x20000002ff2d7230 */ /* 0x000fc40000004100 */
[C---:B------:R-:W-:Y:S01]  /*2d20*/  FADD.FTZ R112, -R92.reuse, R59 ;  /* 0x0000003b5c707221 */ /* 0x040fe20000010100 */
[----:B------:R-:W-:Y:S02]  /*2d30*/  HADD2.F32 R49, -RZ, R28.H0_H0 ;  /* 0x2000001cff317230 */ /* 0x000fe40000004100 */
[C---:B------:R-:W-:Y:S01]  /*2d40*/  FADD.FTZ R114, -R92.reuse, R61 ;  /* 0x0000003d5c727221 */ /* 0x040fe20000010100 */
[C---:B------:R-:W-:Y:S01]  /*2d50*/  FADD.FTZ R116, -R92.reuse, R63 ;  /* 0x0000003f5c747221 */ /* 0x040fe20000010100 */
[----:B------:R-:W-:Y:S01]  /*2d60*/  FADD.FTZ R118, -R92, R65 ;  /* 0x000000415c767221 */ /* 0x000fe20000010100 */
        /* <DEDUP_REMOVED lines=9> */
[----:B------:R-:W-:Y:S02]  /*2e00*/  HADD2.F32 R59, -RZ, R3.H1_H1 ;  /* 0x30000003ff3b7230 */ /* 0x000fe40000004100 */
[----:B------:R-:W-:Y:S01]  /*2e10*/  FADD.FTZ R50, -R92, R50 ;  /* 0x000000325c327221 */ /* 0x000fe20000010100 */
[----:B------:R-:W-:-:S02]  /*2e20*/  HADD2.F32 R61, -RZ, R29.H1_H1 ;  /* 0x3000001dff3d7230 */ /* 0x000fc40000004100 */
[----:B------:R-:W-:Y:S01]  /*2e30*/  FADD.FTZ R52, -R92, R52 ;  /* 0x000000345c347221 */ /* 0x000fe20000010100 */
[----:B------:R-:W-:Y:S02]  /*2e40*/  HADD2.F32 R63, -RZ, R4.H0_H0 ;  /* 0x20000004ff3f7230 */ /* 0x000fe40000004100 */
[----:B------:R-:W-:Y:S01]  /*2e50*/  FFMA.FTZ R44, R44, R45, R49 ;  /* 0x0000002d2c2c7223 */ /* 0x000fe20000010031 */
[----:B------:R-:W-:Y:S02]  /*2e60*/  HADD2.F32 R65, -RZ, R30.H0_H0 ;  /* 0x2000001eff417230 */ /* 0x000fe40000004100 */
[----:B------:R-:W-:Y:S01]  /*2e70*/  FFMA.FTZ R49, R94, R51, R53 ;  /* 0x000000335e317223 */ /* 0x000fe20000010035 */
[----:B------:R-:W-:Y:S01]  /*2e80*/  FFMA.FTZ R45, R46, R55, R57 ;  /* 0x000000372e2d7223 */ /* 0x000fe20000010039 */
[----:B------:R-:W-:Y:S01]  /*2e90*/  FFMA.FTZ R100, R100, R59, R61 ;  /* 0x0000003b64647223 */ /* 0x000fe2000001003d */
[----:B------:R-:W-:Y:S02]  /*2ea0*/  HADD2.F32 R51, -RZ, R4.H1_H1 ;  /* 0x30000004ff337230 */ /* 0x000fe40000004100 */
[----:B------:R-:W-:Y:S01]  /*2eb0*/  FFMA.FTZ R46, R102, R63, R65 ;  /* 0x0000003f662e7223 */ /* 0x000fe20000010041 */
[----:B------:R-:W-:-:S02]  /*2ec0*/  HADD2.F32 R53, -RZ, R30.H1_H1 ;  /* 0x3000001eff357230 */ /* 0x000fc40000004100 */
[C---:B------:R-:W-:Y:S01]  /*2ed0*/  FADD.FTZ R120, -R92.reuse, R67 ;  /* 0x000000435c787221 */ /* 0x040fe20000010100 */
[----:B------:R-:W-:Y:S02]  /*2ee0*/  HADD2.F32 R55, -RZ, R5.H0_H0 ;  /* 0x20000005ff377230 */ /* 0x000fe40000004100 */
[----:B------:R-:W-:Y:S01]  /*2ef0*/  FADD.FTZ R122, -R92, R69 ;  /* 0x000000455c7a7221 */ /* 0x000fe20000010100 */
[----:B------:R-:W-:Y:S02]  /*2f00*/  HADD2.F32 R57, -RZ, R31.H0_H0 ;  /* 0x2000001fff397230 */ /* 0x000fe40000004100 */
[C---:B------:R-:W-:Y:S01]  /*2f10*/  FMUL.FTZ R48, R99.reuse, R48 ;  /* 0x0000003063307220 */ /* 0x040fe20000410000 */
[C---:B------:R-:W-:Y:S01]  /*2f20*/  FMUL.FTZ R50, R99.reuse, R50 ;  /* 0x0000003263327220 */ /* 0x040fe20000410000 */
[----:B------:R-:W-:Y:S02]  /*2f30*/  HADD2.F32 R59, -RZ, R5.H1_H1 ;  /* 0x30000005ff3b7230 */ /* 0x000fe40000004100 */
[----:B------:R-:W-:Y:S01]  /*2f40*/  FMUL.FTZ R104, R99, R104 ;  /* 0x0000006863687220 */ /* 0x000fe20000410000 */
[----:B------:R-:W-:-:S02]  /*2f50*/  HADD2.F32 R61, -RZ, R31.H1_H1 ;  /* 0x3000001fff3d7230 */ /* 0x000fc40000004100 */
[C---:B------:R-:W-:Y:S01]  /*2f60*/  FMUL.FTZ R52, R99.reuse, R52 ;  /* 0x0000003463347220 */ /* 0x040fe20000410000 */
[----:B------:R-:W-:Y:S02]  /*2f70*/  HADD2.F32 R63, -RZ, R10.H0_H0 ;  /* 0x2000000aff3f7230 */ /* 0x000fe40000004100 */
[C---:B------:R-:W-:Y:S01]  /*2f80*/  FADD.FTZ R54, -R92.reuse, R54 ;  /* 0x000000365c367221 */ /* 0x040fe20000010100 */
[----:B------:R-:W-:Y:S02]  /*2f90*/  HADD2.F32 R65, -RZ, R24.H0_H0 ;  /* 0x20000018ff417230 */ /* 0x000fe40000004100 */
[----:B------:R-:W-:Y:S01]  /*2fa0*/  FMUL.FTZ R106, R99, R106 ;  /* 0x0000006a636a7220 */ /* 0x000fe20000410000 */
[----:B------:R-:W-:Y:S02]  /*2fb0*/  HADD2.F32 R67, -RZ, R10.H1_H1 ;  /* 0x3000000aff437230 */ /* 0x000fe40000004100 */
[----:B------:R-:W-:Y:S01]  /*2fc0*/  FADD.FTZ R56, -R92, R56 ;  /* 0x000000385c387221 */ /* 0x000fe20000010100 */
[----:B------:R-:W-:-:S02]  /*2fd0*/  HADD2.F32 R69, -RZ, R24.H1_H1 ;  /* 0x30000018ff457230 */ /* 0x000fc40000004100 */
        /* <DEDUP_REMOVED lines=14> */
[----:B------:R-:W-:-:S02]  /*30c0*/  HADD2.F32 R55, -RZ, R11.H0_H0 ;  /* 0x2000000bff377230 */ /* 0x000fc40000004100 */
[----:B------:R-:W-:Y:S01]  /*30d0*/  FADD.FTZ R92, -R92, R75 ;  /* 0x0000004b5c5c7221 */ /* 0x000fe20000010100 */
[----:B------:R-:W-:Y:S02]  /*30e0*/  HADD2.F32 R57, -RZ, R25.H0_H0 ;  /* 0x20000019ff397230 */ /* 0x000fe40000004100 */
[C---:B------:R-:W-:Y:S01]  /*30f0*/  FMUL.FTZ R54, R99.reuse, R54 ;  /* 0x0000003663367220 */ /* 0x040fe20000410000 */
[----:B------:R-:W-:Y:S01]  /*3100*/  FFMA.FTZ R53, R106, R67, R69 ;  /* 0x000000436a357223 */ /* 0x000fe20000010045 */
        /* <DEDUP_REMOVED lines=23> */
[C---:B------:R-:W-:Y:S01]  /*3280*/  FMUL.FTZ R114, R99.reuse, R114 ;  /* 0x0000007263727220 */ /* 0x040fe20000410000 */
[----:B------:R-:W-:Y:S02]  /*3290*/  HADD2.F32 R67, -RZ, R78.H1_H1 ;  /* 0x3000004eff437230 */ /* 0x000fe40000004100 */
[----:B------:R-:W-:Y:S01]  /*32a0*/  FMUL.FTZ R62, R99, R62 ;  /* 0x0000003e633e7220 */ /* 0x000fe20000410000 */
[----:B------:R-:W-:Y:S02]  /*32b0*/  HADD2.F32 R71, -RZ, R20.H1_H1 ;  /* 0x30000014ff477230 */ /* 0x000fe40000004100 */
[----:B------:R-:W-:Y:S01]  /*32c0*/  FFMA.FTZ R112, R112, R57, R61 ;  /* 0x0000003970707223 */ /* 0x000fe2000001003d */
[----:B------:R-:W-:-:S02]  /*32d0*/  HADD2.F32 R73, -RZ, R79.H0_H0 ;  /* 0x2000004fff497230 */ /* 0x000fc40000004100 */
[----:B------:R-:W-:Y:S01]  /*32e0*/  FFMA.FTZ R52, R60, R63, R65 ;  /* 0x0000003f3c347223 */ /* 0x000fe20000010041 */
[----:B------:R-:W-:Y:S02]  /*32f0*/  HADD2.F32 R61, -RZ, R22.H0_H0 ;  /* 0x20000016ff3d7230 */ /* 0x000fe40000004100 */
[----:B------:R-:W-:Y:S01]  /*3300*/  FFMA.FTZ R57, R114, R67, R71 ;  /* 0x0000004372397223 */ /* 0x000fe20000010047 */
[--C-:B------:R-:W-:Y:S02]  /*3310*/  HADD2.F32 R63, -RZ, R80.reuse.H1_H1 ;  /* 0x30000050ff3f7230 */ /* 0x100fe40000004100 */
[----:B------:R-:W-:Y:S01]  /*3320*/  FFMA.FTZ R58, R62, R73, R93 ;  /* 0x000000493e3a7223 */ /* 0x000fe2000001005d */
[----:B------:R-:W-:Y:S02]  /*3330*/  HADD2.F32 R93, -RZ, R80.H0_H0 ;  /* 0x20000050ff5d7230 */ /* 0x000fe40000004100 */
[----:B------:R-:W-:Y:S01]  /*3340*/  FMUL.FTZ R64, R99, R64 ;  /* 0x0000004063407220 */ /* 0x000fe20000410000 */
[----:B------:R-:W-:-:S02]  /*3350*/  HADD2.F32 R65, -RZ, R22.H1_H1 ;  /* 0x30000016ff417230 */ /* 0x000fc40000004100 */
[C---:B------:R-:W-:Y:S01]  /*3360*/  FMUL.FTZ R118, R99.reuse, R118 ;  /* 0x0000007663767220 */ /* 0x040fe20000410000 */
[----:B------:R-:W-:Y:S02]  /*3370*/  HADD2.F32 R67, -RZ, R81.H0_H0 ;  /* 0x20000051ff437230 */ /* 0x000fe40000004100 */
[C---:B------:R-:W-:Y:S01]  /*3380*/  FMUL.FTZ R66, R99.reuse, R66 ;  /* 0x0000004263427220 */ /* 0x040fe20000410000 */
[----:B------:R-:W-:Y:S02]  /*3390*/  HADD2.F32 R73, -RZ, R23.H0_H0 ;  /* 0x20000017ff497230 */ /* 0x000fe40000004100 */
[----:B------:R-:W-:Y:S01]  /*33a0*/  FFMA.FTZ R93, R64, R93, R61 ;  /* 0x0000005d405d7223 */ /* 0x000fe2000001003d */
[----:B------:R-:W-:Y:S01]  /*33b0*/  FFMA.FTZ R118, R118, R63, R65 ;  /* 0x0000003f76767223 */ /* 0x000fe20000010041 */
[----:B------:R-:W-:Y:S02]  /*33c0*/  HADD2.F32 R61, -RZ, R16.H1_H1 ;  /* 0x30000010ff3d7230 */ /* 0x000fe40000004100 */
[----:B------:R-:W-:Y:S01]  /*33d0*/  FMUL.FTZ R116, R99, R116 ;  /* 0x0000007463747220 */ /* 0x000fe20000410000 */
[----:B------:R-:W-:Y:S01]  /*33e0*/  FFMA.FTZ R94, R66, R67, R73 ;  /* 0x00000043425e7223 */ /* 0x000fe20000010049 */
[----:B------:R-:W-:-:S02]  /*33f0*/  HADD2.F32 R73, -RZ, R87.H1_H1 ;  /* 0x30000057ff497230 */ /* 0x000fc40000004100 */
[C---:B------:R-:W-:Y:S01]  /*3400*/  FMUL.FTZ R120, R99.reuse, R120 ;  /* 0x0000007863787220 */ /* 0x040fe20000410000 */
[----:B------:R-:W-:Y:S02]  /*3410*/  HADD2.F32 R63, -RZ, R88.H0_H0 ;  /* 0x20000058ff3f7230 */ /* 0x000fe40000004100 */
[C---:B------:R-:W-:Y:S01]  /*3420*/  FMUL.FTZ R68, R99.reuse, R68 ;  /* 0x0000004463447220 */ /* 0x040fe20000410000 */
[----:B------:R-:W-:Y:S02]  /*3430*/  HADD2.F32 R65, -RZ, R17.H0_H0 ;  /* 0x20000011ff417230 */ /* 0x000fe40000004100 */
[C---:B------:R-:W-:Y:S01]  /*3440*/  FMUL.FTZ R122, R99.reuse, R122 ;  /* 0x0000007a637a7220 */ /* 0x040fe20000410000 */
[C---:B------:R-:W-:Y:S01]  /*3450*/  FMUL.FTZ R124, R99.reuse, R124 ;  /* 0x0000007c637c7220 */ /* 0x040fe20000410000 */
[C---:B------:R-:W-:Y:S01]  /*3460*/  FMUL.FTZ R70, R99.reuse, R70 ;  /* 0x0000004663467220 */ /* 0x040fe20000410000 */
[C---:B------:R-:W-:Y:S01]  /*3470*/  FMUL.FTZ R72, R99.reuse, R72 ;  /* 0x0000004863487220 */ /* 0x040fe20000410000 */
[C---:B------:R-:W-:Y:S01]  /*3480*/  FMUL.FTZ R74, R99.reuse, R74 ;  /* 0x0000004a634a7220 */ /* 0x040fe20000410000 */
[----:B------:R-:W-:Y:S01]  /*3490*/  FMUL.FTZ R92, R99, R92 ;  /* 0x0000005c635c7220 */ /* 0x000fe20000410000 */
[----:B------:R-:W0:Y:S01]  /*34a0*/  LDC.64 R66, c[0x0][0x428] ;  /* 0x00010a00ff427b82 */ /* 0x000e220000000a00 */
[----:B------:R-:W-:-:S02]  /*34b0*/  HADD2.F32 R99, -RZ, R21.H1_H1 ;  /* 0x30000015ff637230 */ /* 0x000fc40000004100 */
[----:B------:R-:W-:Y:S01]  /*34c0*/  FFMA.FTZ R73, R122, R73, R61 ;  /* 0x000000497a497223 */ /* 0x000fe2000001003d */
[----:B------:R-:W-:Y:S01]  /*34d0*/  FFMA.FTZ R124, R124, R63, R65 ;  /* 0x0000003f7c7c7223 */ /* 0x000fe20000010041 */
[----:B------:R-:W-:Y:S01]  /*34e0*/  HADD2.F32 R61, -RZ, R89.H0_H0 ;  /* 0x20000059ff3d7230 */ /* 0x000fe20000004100 */
[----:B------:R-:W-:Y:S01]  /*34f0*/  SHF.R.S32.HI R60, RZ, 0x1f, R101 ;  /* 0x0000001fff3c7819 */ /* 0x000fe20000011465 */
[----:B------:R-:W-:Y:S02]  /*3500*/  HADD2.F32 R63, -RZ, R18.H0_H0 ;  /* 0x20000012ff3f7230 */ /* 0x000fe40000004100 */
[----:B------:R-:W-:Y:S01]  /*3510*/  FFMA.FTZ R71, R116, R95, R99 ;  /* 0x0000005f74477223 */ /* 0x000fe20000010063 */
[----:B------:R-:W-:Y:S01]  /*3520*/  HADD2.F32 R99, -RZ, R81.H1_H1 ;  /* 0x30000051ff637230 */ /* 0x000fe20000004100 */
[----:B------:R-:W-:Y:S01]  /*3530*/  F2FP.F16.F32.PACK_AB R46, R51, R46 ;  /* 0x0000002e332e723e */ /* 0x000fe200000000ff */
        /* <DEDUP_REMOVED lines=8> */
[----:B------:R-:W-:Y:S02]  /*35c0*/  HADD2.F32 R63, -RZ, R90.H0_H0 ;  /* 0x2000005aff3f7230 */ /* 0x000fe40000004100 */
[----:B------:R-:W-:Y:S01]  /*35d0*/  FFMA.FTZ R68, R68, R103, R105 ;  /* 0x0000006744447223 */ /* 0x000fe20000010069 */
[----:B------:R-:W-:Y:S01]  /*35e0*/  HADD2.F32 R103, -RZ, R17.H1_H1 ;  /* 0x30000011ff677230 */ /* 0x000fe20000004100 */
[----:B------:R-:W-:Y:S01]  /*35f0*/  F2FP.F16.F32.PACK_AB R45, R100, R45 ;  /* 0x0000002d642d723e */ /* 0x000fe200000000ff */
[----:B------:R-:W-:Y:S01]  /*3600*/  HADD2.F32 R65, -RZ, R19.H0_H0 ;  /* 0x20000013ff417230 */ /* 0x000fe20000004100 */
[----:B------:R-:W-:Y:S01]  /*3610*/  F2FP.F16.F32.PACK_AB R44, R49, R44 ;  /* 0x0000002c312c723e */ /* 0x000fe200000000ff */
[----:B------:R-:W-:-:S02]  /*3620*/  HADD2.F32 R62, -RZ, R89.H1_H1 ;  /* 0x30000059ff3e7230 */ /* 0x000fc40000004100 */
[----:B------:R-:W-:Y:S01]  /*3630*/  FFMA.FTZ R95, R70, R95, R103 ;  /* 0x0000005f465f7223 */ /* 0x000fe20000010067 */
[----:B------:R-:W-:Y:S02]  /*3640*/  HADD2.F32 R64, -RZ, R18.H1_H1 ;  /* 0x30000012ff407230 */ /* 0x000fe40000004100 */
[----:B------:R-:W-:Y:S01]  /*3650*/  FFMA.FTZ R74, R74, R63, R65 ;  /* 0x0000003f4a4a7223 */ /* 0x000fe20000010041 */
[----:B------:R-:W-:Y:S01]  /*3660*/  HADD2.F32 R103, -RZ, R90.H1_H1 ;  /* 0x3000005aff677230 */ /* 0x000fe20000004100 */
[----:B------:R-:W-:Y:S01]  /*3670*/  IADD3 R63, PT, PT, R61, 0x20, RZ ;  /* 0x000000203d3f7810 */ /* 0x000fe20007ffe0ff */
[----:B------:R-:W-:Y:S02]  /*3680*/  HADD2.F32 R105, -RZ, R19.H1_H1 ;  /* 0x30000013ff697230 */ /* 0x000fe40000004100 */
[----:B------:R-:W-:Y:S01]  /*3690*/  FFMA.FTZ R101, R47, R62, R64 ;  /* 0x0000003e2f657223 */ /* 0x000fe20000010040 */
[C---:B------:R-:W-:Y:S02]  /*36a0*/  IADD3 R65, PT, PT, R61.reuse, 0x40, RZ ;  /* 0x000000403d417810 */ /* 0x040fe40007ffe0ff */
[C---:B------:R-:W-:Y:S01]  /*36b0*/  IADD3 R47, PT, PT, R61.reuse, 0x60, RZ ;  /* 0x000000603d2f7810 */ /* 0x040fe20007ffe0ff */
[----:B------:R-:W-:Y:S01]  /*36c0*/  FFMA.FTZ R103, R92, R103, R105 ;  /* 0x000000675c677223 */ /* 0x000fe20000010069 */
[----:B0-----:R-:W-:Y:S01]  /*36d0*/  IMAD.WIDE.U32 R60, R61, 0x10, R66 ;  /* 0x000000103d3c7825 */ /* 0x001fe200078e0042 */
[----:B------:R-:W-:-:S02]  /*36e0*/  F2FP.F16.F32.PACK_AB R51, R112, R75 ;  /* 0x0000004b7033723e */ /* 0x000fc400000000ff */
        /* <DEDUP_REMOVED lines=17> */
[----:B------:R0:W-:Y:S04]  /*3800*/  STG.E.128 desc[UR6][R64.64], R52 ;  /* 0x0000003440007986 */ /* 0x0001e8000c101d06 */
[----:B------:R0:W-:Y:S02]  /*3810*/  STG.E.128 desc[UR6][R66.64], R56 ;  /* 0x0000003842007986 */ /* 0x0001e4000c101d06 */
.L_x_22384:
[----:B------:R-:W-:Y:S05]  /*3820*/  BSYNC.RECONVERGENT B0 ;  /* 0x0000000000007941 */ /* 0x000fea0003800200 */
.L_x_22383:
[----:B0-----:R-:W0:Y:S02]  /*3830*/  LDC.64 R44, c[0x0][0x380] ;  /* 0x0000e000ff2c7b82 */ /* 0x001e240000000a00 */
[----:B0-----:R-:W-:-:S04]  /*3840*/  LEA R82, R44, R82, 0x2 ;  /* 0x000000522c527211 */ /* 0x001fc800078e10ff */
[----:B------:R-:W-:-:S13]  /*3850*/  ISETP.GE.AND P0, PT, R82, R45, PT ;  /* 0x0000002d5200720c */ /* 0x000fda0003f06270 */
[----:B------:R-:W-:Y:S05]  /*3860*/  @!P0 BRA `(.L_x_22385) ;  /* 0xffffffcc00988947 */ /* 0x000fea000383ffff */
[----:B------:R-:W-:Y:S05]  /*3870*/  EXIT ;  /* 0x000000000000794d */ /* 0x000fea0003800000 */
.L_x_22382:
        /* <DEDUP_REMOVED lines=8> */
.L_x_22387:
[----:B------:R-:W-:Y:S05]  /*3900*/  BSYNC B0 ;  /* 0x0000000000007941 */ /* 0x000fea0003800000 */
.L_x_22386:
        /* <DEDUP_REMOVED lines=9> */
.L_x_22388:
[----:B------:R-:W-:Y:S01]  /*39a0*/  HFMA2 R108, -RZ, RZ, 0, 2.384185791015625e-07 ;  /* 0x00000004ff6c7431 */ /* 0x000fe200000001ff */
[----:B------:R-:W-:-:S05]  /*39b0*/  MOV R92, R105 ;  /* 0x00000069005c7202 */ /* 0x000fca0000000f00 */
[----:B------:R-:W-:-:S05]  /*39c0*/  FADD.FTZ R95, R93, R92 ;  /* 0x0000005c5d5f7221 */ /* 0x000fca0000010000 */
[----:B------:R-:W-:-:S07]  /*39d0*/  MOV R107, R95 ;  /* 0x0000005f006b7202 */ /* 0x000fce0000000f00 */
[----:B------:R-:W-:Y:S05]  /*39e0*/  WARPSYNC.COLLECTIVE R106, `(.L_x_22389) ;  /* 0x000000006a087348 */ /* 0x000fea0003c00000 */
[----:B------:R0:W1:Y:S02]  /*39f0*/  SHFL.BFLY P2, R105, R107, R108, R109 ;  /* 0x0c00006c6b697389 */ /* 0x000064000004006d */
[----:B01----:R-:W-:Y:S05]  /*3a00*/  ENDCOLLECTIVE ;  /* 0x000000000000791b */ /* 0x003fea0003800000 */
.L_x_22389:
[----:B------:R-:W-:Y:S01]  /*3a10*/  HFMA2 R108, -RZ, RZ, 0, 4.76837158203125e-07 ;  /* 0x00000008ff6c7431 */ /* 0x000fe200000001ff */
[----:B------:R-:W-:-:S05]  /*3a20*/  MOV R92, R105 ;  /* 0x00000069005c7202 */ /* 0x000fca0000000f00 */
[----:B------:R-:W-:-:S05]  /*3a30*/  FADD.FTZ R102, R95, R92 ;  /* 0x0000005c5f667221 */ /* 0x000fca0000010000 */
[----:B------:R-:W-:-:S07]  /*3a40*/  MOV R107, R102 ;  /* 0x00000066006b7202 */ /* 0x000fce0000000f00 */
[----:B------:R-:W-:Y:S05]  /*3a50*/  WARPSYNC.COLLECTIVE R106, `(.L_x_22390) ;  /* 0x000000006a087348 */ /* 0x000fea0003c00000 */
[----:B------:R0:W1:Y:S02]  /*3a60*/  SHFL.BFLY P2, R105, R107, R108, R109 ;  /* 0x0c00006c6b697389 */ /* 0x000064000004006d */
[----:B01----:R-:W-:Y:S05]  /*3a70*/  ENDCOLLECTIVE ;  /* 0x000000000000791b */ /* 0x003fea0003800000 */
.L_x_22390:
        /* <DEDUP_REMOVED lines=8> */
.L_x_22391:
        /* <DEDUP_REMOVED lines=72> */
.L_x_22392:
[----:B------:R-:W-:Y:S01]  /*3f80*/  HFMA2 R108, -RZ, RZ, 0, 1.1920928955078125e-07 ;  /* 0x00000002ff6c7431 */ /* 0x000fe200000001ff */
[----:B------:R-:W-:-:S05]  /*3f90*/  MOV R93, R105 ;  /* 0x00000069005d7202 */ /* 0x000fca0000000f00 */
[----:B------:R-:W-:-:S05]  /*3fa0*/  FADD.FTZ R93, R92, R93 ;  /* 0x0000005d5c5d7221 */ /* 0x000fca0000010000 */
[----:B------:R-:W-:-:S07]  /*3fb0*/  MOV R107, R93 ;  /* 0x0000005d006b7202 */ /* 0x000fce0000000f00 */
[----:B------:R-:W-:Y:S05]  /*3fc0*/  WARPSYNC.COLLECTIVE R106, `(.L_x_22393) ;  /* 0x000000006a087348 */ /* 0x000fea0003c00000 */
[----:B------:R0:W1:Y:S02]  /*3fd0*/  SHFL.BFLY P2, R105, R107, R108, R109 ;  /* 0x0c00006c6b697389 */ /* 0x000064000004006d */
[----:B01----:R-:W-:Y:S05]  /*3fe0*/  ENDCOLLECTIVE ;  /* 0x000000000000791b */ /* 0x003fea0003800000 */
.L_x_22393:
[----:B------:R-:W-:Y:S01]  /*3ff0*/  HFMA2 R108, -RZ, RZ, 0, 2.384185791015625e-07 ;  /* 0x00000004ff6c7431 */ /* 0x000fe200000001ff */
[----:B------:R-:W-:-:S05]  /*4000*/  MOV R94, R105 ;  /* 0x00000069005e7202 */ /* 0x000fca0000000f00 */
[----:B------:R-:W-:-:S05]  /*4010*/  FADD.FTZ R94, R93, R94 ;  /* 0x0000005e5d5e7221 */ /* 0x000fca0000010000 */
[----:B------:R-:W-:-:S07]  /*4020*/  MOV R107, R94 ;  /* 0x0000005e006b7202 */ /* 0x000fce0000000f00 */
[----:B------:R-:W-:Y:S05]  /*4030*/  WARPSYNC.COLLECTIVE R106, `(.L_x_22394) ;  /* 0x000000006a087348 */ /* 0x000fea0003c00000 */
[----:B------:R0:W1:Y:S02]  /*4040*/  SHFL.BFLY P2, R105, R107, R108, R109 ;  /* 0x0c00006c6b697389 */ /* 0x000064000004006d */
[----:B01----:R-:W-:Y:S05]  /*4050*/  ENDCOLLECTIVE ;  /* 0x000000000000791b */ /* 0x003fea0003800000 */
.L_x_22394:
[----:B------:R-:W-:Y:S01]  /*4060*/  HFMA2 R108, -RZ, RZ, 0, 4.76837158203125e-07 ;  /* 0x00000008ff6c7431 */ /* 0x000fe200000001ff */
[----:B------:R-:W-:-:S05]  /*4070*/  MOV R95, R105 ;  /* 0x00000069005f7202 */ /* 0x000fca0000000f00 */
[----:B------:R-:W-:-:S05]  /*4080*/  FADD.FTZ R95, R94, R95 ;  /* 0x0000005f5e5f7221 */ /* 0x000fca0000010000 */
[----:B------:R-:W-:-:S07]  /*4090*/  MOV R107, R95 ;  /* 0x0000005f006b7202 */ /* 0x000fce0000000f00 */
[----:B------:R-:W-:Y:S05]  /*40a0*/  WARPSYNC.COLLECTIVE R106, `(.L_x_22395) ;  /* 0x000000006a087348 */ /* 0x000fea0003c00000 */
[----:B------:R0:W1:Y:S02]  /*40b0*/  SHFL.BFLY P2, R105, R107, R108, R109 ;  /* 0x0c00006c6b697389 */ /* 0x000064000004006d */
[----:B01----:R-:W-:Y:S05]  /*40c0*/  ENDCOLLECTIVE ;  /* 0x000000000000791b */ /* 0x003fea0003800000 */
.L_x_22395:
[----:B------:R-:W-:Y:S01]  /*40d0*/  HFMA2 R108, -RZ, RZ, 0, 9.5367431640625e-07 ;  /* 0x00000010ff6c7431 */ /* 0x000fe200000001ff */
[----:B------:R-:W-:-:S05]  /*40e0*/  MOV R102, R105 ;  /* 0x0000006900667202 */ /* 0x000fca0000000f00 */
[----:B------:R-:W-:-:S05]  /*40f0*/  FADD.FTZ R102, R95, R102 ;  /* 0x000000665f667221 */ /* 0x000fca0000010000 */
[----:B------:R-:W-:-:S07]  /*4100*/  MOV R107, R102 ;  /* 0x00000066006b7202 */ /* 0x000fce0000000f00 */
[----:B------:R-:W-:Y:S05]  /*4110*/  WARPSYNC.COLLECTIVE R106, `(.L_x_22396) ;  /* 0x000000006a087348 */ /* 0x000fea0003c00000 */
[----:B------:R0:W1:Y:S02]  /*4120*/  SHFL.BFLY P2, R105, R107, R108, R109 ;  /* 0x0c00006c6b697389 */ /* 0x000064000004006d */
[----:B01----:R-:W-:Y:S05]  /*4130*/  ENDCOLLECTIVE ;  /* 0x000000000000791b */ /* 0x003fea0003800000 */
.L_x_22396:
[----:B------:R-:W-:Y:S05]  /*4140*/  BRA `(.L_x_22397) ;  /* 0xffffffe800707947 */ /* 0x000fea000383ffff */
.L_x_22398:
        /* <DEDUP_REMOVED lines=11> */
.L_x_37331:


//--------------------- .text._ZN10layer_norm13ln_fwd_kernelINS_13Kernel_traitsI6__halfS2_fS2_fjLj1024ELj1ELj4ELj1ELj16ENS_18Kernel_traits_baseILj1024ES2_S2_fS2_fjLj128EEEEELb1ELb0ELb0ELb0EEEvNS_9FwdParamsE --------------------------
	.section	.text._ZN10layer_norm13ln_fwd_kernelINS_13Kernel_traitsI6__halfS2_fS2_fjLj1024ELj1ELj4ELj1ELj16ENS_18Kernel_traits_baseILj1024ES2_S2_fS2_fjLj128EEEEELb1ELb0ELb0ELb0EEEvNS_9FwdParamsE,"ax",@progbits
	.align	128
        .global         _ZN10layer_norm13ln_fwd_kernelINS_13Kernel_traitsI6__halfS2_fS2_fjLj1024ELj1ELj4ELj1ELj16ENS_18Kernel_traits_baseILj1024ES2_S2_fS2_fjLj128EEEEELb1ELb0ELb0ELb0EEEvNS_9FwdParamsE
        .type           _ZN10layer_norm13ln_fwd_kernelINS_13Kernel_traitsI6__halfS2_fS2_fjLj1024ELj1ELj4ELj1ELj16ENS_18Kernel_traits_baseILj1024ES2_S2_fS2_fjLj128EEEEELb1ELb0ELb0ELb0EEEvNS_9FwdParamsE,@function
        .size           _ZN10layer_norm13ln_fwd_kernelINS_13Kernel_traitsI6__halfS2_fS2_fjLj1024ELj1ELj4ELj1ELj16ENS_18Kernel_traits_baseILj1024ES2_S2_fS2_fjLj128EEEEELb1ELb0ELb0ELb0EEEvNS_9FwdParamsE,(.L_x_37332 - _ZN10layer_norm13ln_fwd_kernelINS_13Kernel_traitsI6__halfS2_fS2_fjLj1024ELj1ELj4ELj1ELj16ENS_18Kernel_traits_baseILj1024ES2_S2_fS2_fjLj128EEEEELb1ELb0ELb0ELb0EEEvNS_9FwdParamsE)
        .other          _ZN10layer_norm13ln_fwd_kernelINS_13Kernel_traitsI6__halfS2_fS2_fjLj1024ELj1ELj4ELj1ELj16ENS_18Kernel_traits_baseILj1024ES2_S2_fS2_fjLj128EEEEELb1ELb0ELb0ELb0EEEvNS_9FwdParamsE,@"STO_CUDA_ENTRY STV_DEFAULT"
_ZN10layer_norm13ln_fwd_kernelINS_13Kernel_traitsI6__halfS2_fS2_fjLj1024ELj1ELj4ELj1ELj16ENS_18Kernel_traits_baseILj1024ES2_S2_fS2_fjLj128EEEEELb1ELb0ELb0ELb0EEEvNS_9FwdParamsE:
.text._ZN10layer_norm13ln_fwd_kernelINS_13Kernel_traitsI6__halfS2_fS2_fjLj1024ELj1ELj4ELj1ELj16ENS_18Kernel_traits_baseILj1024ES2_S2_fS2_fjLj128EEEEELb1ELb0ELb0ELb0EEEvNS_9FwdParamsE:
        /* <DEDUP_REMOVED lines=24> */
[----:B---3--:R-:W-:Y:S01]  /*0180*/  USHF.L.U32 UR8, UR9, 0x2, URZ ;  /* 0x0000000209087899 */ /* 0x008fe200080006ff */
[----:B--2---:R-:W-:Y:S02]  /*0190*/  @P0 R2UR UR4, R2 ;  /* 0x00000000020402ca */ /* 0x004fe400000e0000 */
[----:B------:R-:W-:Y:S02]  /*01a0*/  @P0 R2UR UR5, R3 ;  /* 0x00000000030502ca */ /* 0x000fe400000e0000 */
[----:B0-----:R-:W-:Y:S01]  /*01b0*/  @P0 IADD3 R6, P1, PT, R4, R11, RZ ;  /* 0x0000000b04060210 */ /* 0x001fe20007f3e0ff */
[--C-:B-1----:R-:W-:Y:S01]  /*01c0*/  IMAD R11, R8, UR9, R83.reuse ;  /* 0x00000009080b7c24 */ /* 0x102fe2000f8e0253 */
[----:B------:R-:W-:-:S02]  /*01d0*/  SHF.R.U32.HI R83, RZ, 0x5, R83 ;  /* 0x00000005ff537819 */ /* 0x000fc40000011653 */
[----:B------:R-:W-:Y:S01]  /*01e0*/  LOP3.LUT R3, R7, 0x1f, RZ, 0x3c, !PT ;  /* 0x0000001f07037812 */ /* 0x000fe200078e3cff */
[----:B------:R-:W-:Y:S01]  /*01f0*/  @P0 IMAD.X R9, RZ, RZ, R5, P1 ;  /* 0x000000ffff090224 */ /* 0x000fe200008e0605 */
[----:B------:R-:W-:Y:S02]  /*0200*/  LOP3.LUT R83, R83, UR8, RZ, 0xfc, !PT ;  /* 0x0000000853537c12 */ /* 0x000fe4000f8efcff */
[----:B------:R-:W-:Y:S01]  /*0210*/  LEA.HI.SX32 R82, R0, R3, 0x1d ;  /* 0x0000000300527211 */ /* 0x000fe200078feaff */
        /* <DEDUP_REMOVED lines=53> */
.L_x_22400:
        /* <DEDUP_REMOVED lines=30> */
.L_x_22401:
[----:B------:R-:W-:Y:S05]  /*0750*/  BSYNC.RECONVERGENT B0 ;  /* 0x0000000000007941 */ /* 0x000fea0003800200 */
.L_x_22399:
[----:B------:R-:W0:Y:S02]  /*0760*/  LDCU UR8, c[0x0][0x384] ;  /* 0x00007080ff0877ac */ /* 0x000e240008000800 */
[----:B0-----:R-:W-:-:S13]  /*0770*/  ISETP.GE.AND P0, PT, R83, UR8, PT ;  /* 0x0000000853007c0c */ /* 0x001fda000bf06270 */
[----:B------:R-:W-:Y:S05]  /*0780*/  @P0 EXIT ;  /* 0x000000000000094d */ /* 0x000fea0003800000 */
[----:B------:R-:W-:Y:S01]  /*0790*/  IMAD.HI.U32 R0, R11, -0x326172a9, RZ ;  /* 0xcd9e8d570b007827 */ /* 0x000fe200078e00ff */
[----:B------:R-:W-:Y:S01]  /*07a0*/  UIADD3 UR8, UPT, UPT, UR4, 0x78dde6e4, URZ ;  /* 0x78dde6e404087890 */ /* 0x000fe2000fffe0ff */
[----:B------:R-:W-:Y:S01]  /*07b0*/  BSSY B0, `(.L_x_22402) ;  /* 0x00019e1000007945 */ /* 0x000fe20003800000 */
[----:B------:R-:W-:Y:S01]  /*07c0*/  LOP3.LUT R6, R6, 0x3, RZ, 0xc0, !PT ;  /* 0x0000000306067812 */ /* 0x000fe200078ec0ff */
[----:B------:R-:W-:Y:S01]  /*07d0*/  IMAD.HI.U32 R2, R10, -0x2daee0ad, RZ ;  /* 0xd2511f530a027827 */ /* 0x000fe200078e00ff */
[----:B------:R-:W-:Y:S01]  /*07e0*/  LOP3.LUT R0, R9, UR4, R0, 0x96, !PT ;  /* 0x0000000409007c12 */ /* 0x000fe2000f8e9600 */
[----:B------:R-:W0:Y:S02]  /*07f0*/  LDCU.U8 UR15, c[0x0][0x410] ;  /* 0x00008200ff0f77ac */ /* 0x000e240008000000 */
[----:B------:R-:W-:Y:S01]  /*0800*/  IMAD R4, R11, -0x326172a9, RZ ;  /* 0xcd9e8d570b047824 */ /* 0x000fe200078e02ff */
[----:B------:R-:W-:Y:S01]  /*0810*/  LOP3.LUT R2, R2, UR5, RZ, 0x3c, !PT ;  /* 0x0000000502027c12 */ /* 0x000fe2000f8e3cff */
[----:B------:R-:W-:-:S02]  /*0820*/  IMAD R8, R10, -0x2daee0ad, RZ ;  /* 0xd2511f530a087824 */ /* 0x000fc400078e02ff */
[----:B------:R-:W-:-:S04]  /*0830*/  IMAD.HI.U32 R5, R0, -0x2daee0ad, RZ ;  /* 0xd2511f5300057827 */ /* 0x000fc800078e00ff */
[----:B------:R-:W-:Y:S01]  /*0840*/  IMAD.HI.U32 R3, R2, -0x326172a9, RZ ;  /* 0xcd9e8d5702037827 */ /* 0x000fe200078e00ff */
[----:B------:R-:W-:-:S03]  /*0850*/  LOP3.LUT R5, R8, UR10, R5, 0x96, !PT ;  /* 0x0000000a08057c12 */ /* 0x000fc6000f8e9605 */
[----:B------:R-:W-:Y:S01]  /*0860*/  IMAD R7, R2, -0x326172a9, RZ ;  /* 0xcd9e8d5702077824 */ /* 0x000fe200078e02ff */
[----:B------:R-:W-:Y:S01]  /*0870*/  LOP3.LUT R3, R4, UR14, R3, 0x96, !PT ;  /* 0x0000000e04037c12 */ /* 0x000fe2000f8e9603 */
[----:B------:R-:W-:Y:S01]  /*0880*/  IMAD R13, R0, -0x2daee0ad, RZ ;  /* 0xd2511f53000d7824 */ /* 0x000fe200078e02ff */
[----:B------:R-:W1:Y:S01]  /*0890*/  LDCU UR14, c[0x0][0x388] ;  /* 0x00007100ff0e77ac */ /* 0x000e620008000800 */
[----:B------:R-:W-:-:S04]  /*08a0*/  IMAD.HI.U32 R0, R5, -0x326172a9, RZ ;  /* 0xcd9e8d5705007827 */ /* 0x000fc800078e00ff */
[----:B------:R-:W-:Y:S01]  /*08b0*/  IMAD.HI.U32 R2, R3, -0x2daee0ad, RZ ;  /* 0xd2511f5303027827 */ /* 0x000fe200078e00ff */
[----:B------:R-:W-:-:S03]  /*08c0*/  LOP3.LUT R0, R7, UR11, R0, 0x96, !PT ;  /* 0x0000000b07007c12 */ /* 0x000fc6000f8e9600 */
        /* <DEDUP_REMOVED lines=51> */
.L_x_22747:
        /* <DEDUP_REMOVED lines=41> */
.L_x_37164:
[----:B------:R-:W-:Y:S05]  /*0e90*/  BRX R60 -0xea0                                         (*"BRANCH_TARGETS .L_x_37165,.L_x_37166,.L_x_37167"*) ;  /* 0xfffffff03c587949 */ /* 0x000fea000383ffff */
.L_x_37167:
[----:B------:R-:W-:Y:S01]  /*0ea0*/  IADD3 R62, PT, PT, R6, 0x1, RZ ;  /* 0x00000001063e7810 */ /* 0x000fe20007ffe0ff */
[----:B------:R-:W-:Y:S02]  /*0eb0*/  IMAD.MOV.U32 R60, RZ, RZ, R3 ;  /* 0x000000ffff3c7224 */ /* 0x000fe400078e0003 */
[----:B------:R-:W-:Y:S01]  /*0ec0*/  IMAD.MOV.U32 R63, RZ, RZ, R7 ;  /* 0x000000ffff3f7224 */ /* 0x000fe200078e0007 */
[----:B------:R-:W-:Y:S06]  /*0ed0*/  BRA `(.L_x_22407) ;  /* 0x0000000400287947 */ /* 0x000fec0003800000 */
.L_x_37165:
[----:B------:R-:W-:Y:S01]  /*0ee0*/  MOV R60, R3 ;  /* 0x00000003003c7202 */ /* 0x000fe20000000f00 */
[----:B------:R-:W-:Y:S02]  /*0ef0*/  IMAD.MOV.U32 R62, RZ, RZ, 0x3 ;  /* 0x00000003ff3e7424 */ /* 0x000fe400078e00ff */
[----:B------:R-:W-:Y:S01]  /*0f00*/  IMAD.MOV.U32 R63, RZ, RZ, R8 ;  /* 0x000000ffff3f7224 */ /* 0x000fe200078e0008 */
[----:B------:R-:W-:Y:S06]  /*0f10*/  BRA `(.L_x_22407) ;  /* 0x0000000400187947 */ /* 0x000fec0003800000 */
.L_x_37166:
        /* <DEDUP_REMOVED lines=13> */
.L_x_22409:
[----:B------:R-:W-:Y:S05]  /*0ff0*/  BSYNC.RECONVERGENT B3 ;  /* 0x0000000000037941 */ /* 0x000fea0003800200 */
.L_x_22408:
[----:B------:R-:W-:Y:S01]  /*1000*/  LOP3.LUT R62, R5, UR5, R7, 0x96, !PT ;  /* 0x00000005053e7c12 */ /* 0x000fe2000f8e9607 */
[----:B------:R-:W-:Y:S01]  /*1010*/  IMAD.WIDE.U32 R60, R11, -0x326172a9, RZ ;  /* 0xcd9e8d570b3c7825 */ /* 0x000fe200078e00ff */
[----:B------:R-:W-:-:S03]  /*1020*/  UIADD3 UR17, UPT, UPT, UR4, -0x61c88647, URZ ;  /* 0x9e3779b904117890 */ /* 0x000fc6000fffe0ff */
[----:B------:R-:W-:Y:S01]  /*1030*/  IMAD.WIDE.U32 R62, R62, -0x326172a9, RZ ;  /* 0xcd9e8d573e3e7825 */ /* 0x000fe200078e00ff */
[----:B------:R-:W-:-:S04]  /*1040*/  LOP3.LUT R61, R9, UR4, R61, 0x96, !PT ;  /* 0x00000004093d7c12 */ /* 0x000fc8000f8e963d */
[----:B------:R-:W-:Y:S01]  /*1050*/  LOP3.LUT R7, R60, UR17, R63, 0x96, !PT ;  /* 0x000000113c077c12 */ /* 0x000fe2000f8e963f */
[----:B------:R-:W-:Y:S01]  /*1060*/  IMAD.WIDE.U32 R60, R61, -0x2daee0ad, RZ ;  /* 0xd2511f533d3c7825 */ /* 0x000fe200078e00ff */
[----:B------:R-:W-:-:S04]  /*1070*/  UIADD3 UR17, UPT, UPT, UR5, 0x76cf5d0a, URZ ;  /* 0x76cf5d0a05117890 */ /* 0x000fc8000fffe0ff */
        /* <DEDUP_REMOVED lines=48> */
.L_x_22407:
[----:B------:R-:W-:Y:S05]  /*1380*/  BSYNC.RECONVERGENT B2 ;  /* 0x0000000000027941 */ /* 0x000fea0003800200 */
.L_x_22406:
        /* <DEDUP_REMOVED lines=11> */
[----:B-1----:R-:W-:-:S04]  /*1440*/  FSETP.GTU.FTZ.AND P0, PT, R3, R88, PT ;  /* 0x000000580300720b */ /* 0x002fc80003f1c000 */
        /* <DEDUP_REMOVED lines=14> */
.L_x_22412:
        /* <DEDUP_REMOVED lines=13> */
.L_x_22414:
[----:B------:R-:W-:Y:S05]  /*1600*/  BSYNC.RECONVERGENT B3 ;  /* 0x0000000000037941 */ /* 0x000fea0003800200 */
.L_x_22413:
        /* <DEDUP_REMOVED lines=53> */
[----:B------:R-:W-:Y:S01]  /*1960*/  HFMA2 R80, -RZ, RZ, 0, 0 ;  /* 0x00000000ff507431 */ /* 0x000fe200000001ff */
[----:B------:R-:W-:Y:S01]  /*1970*/  LOP3.LUT R8, R6, UR17, R63, 0x96, !PT ;  /* 0x0000001106087c12 */ /* 0x000fe2000f8e963f */
[----:B------:R-:W-:Y:S02]  /*1980*/  IMAD.MOV.U32 R6, RZ, RZ, R60 ;  /* 0x000000ffff067224 */ /* 0x000fe400078e003c */
[----:B------:R-:W-:-:S07]  /*1990*/  IMAD.MOV.U32 R60, RZ, RZ, R62 ;  /* 0x000000ffff3c7224 */ /* 0x000fce00078e003e */
.L_x_22411:
[----:B------:R-:W-:Y:S05]  /*19a0*/  BSYNC.RECONVERGENT B2 ;  /* 0x0000000000027941 */ /* 0x000fea0003800200 */
.L_x_22410:
        /* <DEDUP_REMOVED lines=22> */
.L_x_22417:
        /* <DEDUP_REMOVED lines=13> */
.L_x_22419:
[----:B------:R-:W-:Y:S05]  /*1be0*/  BSYNC.RECONVERGENT B3 ;  /* 0x0000000000037941 */ /* 0x000fea0003800200 */
.L_x_22418:
        /* <DEDUP_REMOVED lines=56> */
[----:B------:R-:W-:-:S07]  /*1f70*/  IMAD.MOV.U32 R60, RZ, RZ, R62 ;  /* 0x000000ffff3c7224 */ /* 0x000fce00078e003e */
.L_x_22416:
[----:B------:R-:W-:Y:S05]  /*1f80*/  BSYNC.RECONVERGENT B2 ;  /* 0x0000000000027941 */ /* 0x000fea0003800200 */
.L_x_22415:
        /* <DEDUP_REMOVED lines=22> */
.L_x_22422:
        /* <DEDUP_REMOVED lines=13> */
.L_x_22424:
[----:B------:R-:W-:Y:S05]  /*21c0*/  BSYNC.RECONVERGENT B3 ;  /* 0x0000000000037941 */ /* 0x000fea0003800200 */
.L_x_22423:
        /* <DEDUP_REMOVED lines=57> */
.L_x_22421:
[----:B------:R-:W-:Y:S05]  /*2560*/  BSYNC.RECONVERGENT B2 ;  /* 0x0000000000027941 */ /* 0x000fea0003800200 */
.L_x_22420:
        /* <DEDUP_REMOVED lines=22> */
.L_x_22427:
        /* <DEDUP_REMOVED lines=13> */
.L_x_22429:
[----:B------:R-:W-:Y:S05]  /*27a0*/  BSYNC.RECONVERGENT B3 ;  /* 0x0000000000037941 */ /* 0x000fea0003800200 */
.L_x_22428:
        /* <DEDUP_REMOVED lines=57> */
.L_x_22426:
[----:B------:R-:W-:Y:S05]  /*2b40*/  BSYNC.RECONVERGENT B2 ;  /* 0x0000000000027941 */ /* 0x000fea0003800200 */
.L_x_22425:
        /* <DEDUP_REMOVED lines=22> */
.L_x_22432:
        /* <DEDUP_REMOVED lines=13> */
.L_x_22434:
[----:B------:R-:W-:Y:S05]  /*2d80*/  BSYNC.RECONVERGENT B3 ;  /* 0x0000000000037941 */ /* 0x000fea0003800200 */
.L_x_22433:
        /* <DEDUP_REMOVED lines=53> */
[----:B------:R-:W-:Y:S01]  /*30e0*/  IMAD.MOV.U32 R62, RZ, RZ, RZ ;  /* 0x000000ffff3e7224 */ /* 0x000fe200078e00ff */
[----:B------:R-:W-:Y:S02]  /*30f0*/  LOP3.LUT R8, R6, UR17, R49, 0x96, !PT ;  /* 0x0000001106087c12 */ /* 0x000fe4000f8e9631 */
[----:B------:R-:W-:Y:S01]  /*3100*/  MOV R6, R60 ;  /* 0x0000003c00067202 */ /* 0x000fe20000000f00 */
[----:B------:R-:W-:-:S07]  /*3110*/  IMAD.MOV.U32 R60, RZ, RZ, R48 ;  /* 0x000000ffff3c7224 */ /* 0x000fce00078e0030 */
.L_x_22431:
[----:B------:R-:W-:Y:S05]  /*3120*/  BSYNC.RECONVERGENT B2 ;  /* 0x0000000000027941 */ /* 0x000fea0003800200 */
.L_x_22430:
        /* <DEDUP_REMOVED lines=22> */
.L_x_22437:
        /* <DEDUP_REMOVED lines=13> */
.L_x_22439:
[----:B------:R-:W-:Y:S05]  /*3360*/  BSYNC.RECONVERGENT B3 ;  /* 0x0000000000037941 */ /* 0x000fea0003800200 */
.L_x_22438:
        /* <DEDUP_REMOVED lines=57> */
.L_x_22436:
[----:B------:R-:W-:Y:S05]  /*3700*/  BSYNC.RECONVERGENT B2 ;  /* 0x0000000000027941 */ /* 0x000fea0003800200 */
.L_x_22435:
[----:B------:R-:W-:Y:S01]  /*3710*/  I2FP.F32.U32 R6, R6 ;  /* 0x0000000600067245 */ /* 0x000fe20000201000 */
[----:B------:R-:W-:Y:S01]  /*3720*/  HADD2.F32 R63, -RZ, R51.H0_H0 ;  /* 0x20000033ff3f7230 */ /* 0x000fe20000004100 */
[----:B------:R-:W-:Y:S01]  /*3730*/  ISETP.NE.AND P6, PT, R48, 0x1, PT ;  /* 0x000000013000780c */ /* 0x000fe20003fc5270 */
[----:B------:R-:W-:Y:S02]  /*3740*/  BSSY.RECONVERGENT B2, `(.L_x_22440) ;  /* 0x000005c000027945 */ /* 0x000fe40003800200 */
[----:B------:R-:W-:Y:S01]  /*3750*/  FFMA.FTZ R49, R6, R89, 1.1641532182693481445e-10 ;  /* 0x2f00000006317423 */ /* 0x000fe20000010059 */
[----:B------:R-:W-:-:S04]  /*3760*/  FMUL.FTZ R6, R63, R2 ;  /* 0x000000023f067220 */ /* 0x000fc80000410000 */
[----:B------:R-:W-:Y:S01]  /*3770*/  FMUL.FTZ R6, R6, R61 ;  /* 0x0000003d06067220 */ /* 0x000fe20000410000 */
[----:B------:R-:W-:-:S04]  /*3780*/  FSETP.GTU.FTZ.AND P5, PT, R49, R88, PT ;  /* 0x000000583100720b */ /* 0x000fc80003fbc000 */
[----:B------:R-:W-:Y:S01]  /*3790*/  FSEL R49, R6, RZ, !P5 ;  /* 0x000000ff06317208 */ /* 0x000fe20006800000 */
[----:B------:R-:W-:Y:S01]  /*37a0*/  IMAD.MOV.U32 R6, RZ, RZ, 0x2 ;  /* 0x00000002ff067424 */ /* 0x000fe200078e00ff */
        /* <DEDUP_REMOVED lines=12> */
.L_x_22442:
        /* <DEDUP_REMOVED lines=15> */
.L_x_22444:
[----:B------:R-:W-:Y:S05]  /*3960*/  BSYNC.RECONVERGENT B3 ;  /* 0x0000000000037941 */ /* 0x000fea0003800200 */
.L_x_22443:
        /* <DEDUP_REMOVED lines=54> */
[----:B------:R-:W-:Y:S02]  /*3cd0*/  HFMA2 R6, -RZ, RZ, 0, 0 ;  /* 0x00000000ff067431 */ /* 0x000fe400000001ff */
[----:B------:R-:W-:Y:S02]  /*3ce0*/  IMAD.MOV.U32 R49, RZ, RZ, R60 ;  /* 0x000000ffff317224 */ /* 0x000fe400078e003c */
[----:B------:R-:W-:-:S07]  /*3cf0*/  IMAD.MOV.U32 R60, RZ, RZ, R48 ;  /* 0x000000ffff3c7224 */ /* 0x000fce00078e0030 */
.L_x_22441:
[----:B------:R-:W-:Y:S05]  /*3d00*/  BSYNC.RECONVERGENT B2 ;  /* 0x0000000000027941 */ /* 0x000fea0003800200 */
.L_x_22440:
[----:B------:R-:W-:Y:S01]  /*3d10*/  I2FP.F32.U32 R48, R49 ;  /* 0x0000003100307245 */ /* 0x000fe20000201000 */
[----:B------:R-:W-:-:S04]  /*3d20*/  HADD2.F32 R51, -RZ, R51.H1_H1 ;  /* 0x30000033ff337230 */ /* 0x000fc80000004100 */
        /* <DEDUP_REMOVED lines=8> */
.L_x_22405:
        /* <DEDUP_REMOVED lines=16> */
.L_x_22448:
        /* <DEDUP_REMOVED lines=13> */
.L_x_22450:
[----:B------:R-:W-:Y:S05]  /*3f80*/  BSYNC.RECONVERGENT B3 ;  /* 0x0000000000037941 */ /* 0x000fea0003800200 */
.L_x_22449:
        /* <DEDUP_REMOVED lines=56> */
.L_x_22447:
[----:B------:R-:W-:Y:S05]  /*4310*/  BSYNC.RECONVERGENT B2 ;  /* 0x0000000000027941 */ /* 0x000fea0003800200 */
.L_x_22446:
[----:B------:R-:W0:Y:S01]  /*4320*/  LDC R81, c[0x0][0x404] ;  /* 0x00010100ff517b82 */ /* 0x000e220000000800 */
[----:B------:R-:W-:Y:S01]  /*4330*/  ISETP.NE.AND P0, PT, R14, 0x1, PT ;  /* 0x000000010e00780c */ /* 0x000fe20003f05270 */
[----:B------:R-:W-:Y:S01]  /*4340*/  IMAD.MOV.U32 R61, RZ, RZ, 0x2f800000 ;  /* 0x2f800000ff3d7424 */ /* 0x000fe200078e00ff */
[----:B------:R-:W-:Y:S01]  /*4350*/  I2FP.F32.U32 R6, R12 ;  /* 0x0000000c00067245 */ /* 0x000fe20000201000 */
[----:B-----5:R-:W-:Y:S01]  /*4360*/  HADD2.F32 R3, -RZ, R48.H0_H0 ;  /* 0x20000030ff037230 */ /* 0x020fe20000004100 */
[----:B------:R-:W-:Y:S01]  /*4370*/  BSSY.RECONVERGENT B2, `(.L_x_22451) ;  /* 0x0000059000027945 */ /* 0x000fe20003800200 */
[----:B------:R-:W-:Y:S02]  /*4380*/  HFMA2 R15, -RZ, RZ, 0, 1.1920928955078125e-07 ;  /* 0x00000002ff0f7431 */ /* 0x000fe400000001ff */
        /* <DEDUP_REMOVED lines=16> */
.L_x_22453:
        /* <DEDUP_REMOVED lines=13> */
.L_x_22455:
[----:B------:R-:W-:Y:S05]  /*4560*/  BSYNC.RECONVERGENT B3 ;  /* 0x0000000000037941 */ /* 0x000fea0003800200 */
.L_x_22454:
        /* <DEDUP_REMOVED lines=57> */
.L_x_22452:
[----:B------:R-:W-:Y:S05]  /*4900*/  BSYNC.RECONVERGENT B2 ;  /* 0x0000000000027941 */ /* 0x000fea0003800200 */
.L_x_22451:
        /* <DEDUP_REMOVED lines=19> */
.L_x_22458:
        /* <DEDUP_REMOVED lines=13> */
.L_x_22460:
[----:B------:R-:W-:Y:S05]  /*4b10*/  BSYNC.RECONVERGENT B3 ;  /* 0x0000000000037941 */ /* 0x000fea0003800200 */
.L_x_22459:
        /* <DEDUP_REMOVED lines=57> */
.L_x_22457:
[----:B------:R-:W-:Y:S05]  /*4eb0*/  BSYNC.RECONVERGENT B2 ;  /* 0x0000000000027941 */ /* 0x000fea0003800200 */
.L_x_22456:
[----:B------:R-:W-:Y:S01]  /*4ec0*/  ISETP.NE.AND P2, PT, R48, 0x1, PT ;  /* 0x000000013000780c */ /* 0x000fe20003f45270 */
[----:B------:R-:W-:Y:S01]  /*4ed0*/  HADD2.F32 R15, -RZ, R49.H0_H0 ;  /* 0x20000031ff0f7230 */ /* 0x000fe20000004100 */
[----:B------:R-:W-:Y:S01]  /*4ee0*/  I2FP.F32.U32 R6, R6 ;  /* 0x0000000600067245 */ /* 0x000fe20000201000 */
[----:B------:R-:W-:Y:S01]  /*4ef0*/  BSSY.RECONVERGENT B2, `(.L_x_22461) ;  /* 0x0000057000027945 */ /* 0x000fe20003800200 */
[----:B------:R-:W-:Y:S02]  /*4f00*/  IMAD.MOV.U32 R52, RZ, RZ, 0x2 ;  /* 0x00000002ff347424 */ /* 0x000fe400078e00ff */
        /* <DEDUP_REMOVED lines=14> */
.L_x_22463:
        /* <DEDUP_REMOVED lines=13> */
.L_x_22465:
[----:B------:R-:W-:Y:S05]  /*50c0*/  BSYNC.RECONVERGENT B3 ;  /* 0x0000000000037941 */ /* 0x000fea0003800200 */
.L_x_22464:
        /* <DEDUP_REMOVED lines=57> */
.L_x_22462:
[----:B------:R-:W-:Y:S05]  /*5460*/  BSYNC.RECONVERGENT B2 ;  /* 0x0000000000027941 */ /* 0x000fea0003800200 */
.L_x_22461:
        /* <DEDUP_REMOVED lines=19> */
.L_x_22468:
        /* <DEDUP_REMOVED lines=13> */
.L_x_22470:
[----:B------:R-:W-:Y:S05]  /*5670*/  BSYNC.RECONVERGENT B3 ;  /* 0x0000000000037941 */ /* 0x000fea0003800200 */
.L_x_22469:
        /* <DEDUP_REMOVED lines=57> */
.L_x_22467:
[----:B------:R-:W-:Y:S05]  /*5a10*/  BSYNC.RECONVERGENT B2 ;  /* 0x0000000000027941 */ /* 0x000fea0003800200 */
.L_x_22466:
[----:B------:R-:W-:Y:S01]  /*5a20*/  ISETP.NE.AND P4, PT, R48, 0x1, PT ;  /* 0x000000013000780c */ /* 0x000fe20003f85270 */
[----:B------:R-:W-:Y:S01]  /*5a30*/  HADD2.F32 R49, -RZ, R50.H0_H0 ;  /* 0x20000032ff317230 */ /* 0x000fe20000004100 */
        /* <DEDUP_REMOVED lines=17> */
.L_x_22473:
        /* <DEDUP_REMOVED lines=13> */
.L_x_22475:
[----:B------:R-:W-:Y:S05]  /*5c20*/  BSYNC.RECONVERGENT B3 ;  /* 0x0000000000037941 */ /* 0x000fea0003800200 */
.L_x_22474:
        /* <DEDUP_REMOVED lines=57> */
.L_x_22472:
[----:B------:R-:W-:Y:S05]  /*5fc0*/  BSYNC.RECONVERGENT B2 ;  /* 0x0000000000027941 */ /* 0x000fea0003800200 */
.L_x_22471:
        /* <DEDUP_REMOVED lines=19> */
.L_x_22478:
        /* <DEDUP_REMOVED lines=13> */
.L_x_22480:
[----:B------:R-:W-:Y:S05]  /*61d0*/  BSYNC.RECONVERGENT B3 ;  /* 0x0000000000037941 */ /* 0x000fea0003800200 */
.L_x_22479:
        /* <DEDUP_REMOVED lines=57> */
.L_x_22477:
[----:B------:R-:W-:Y:S05]  /*6570*/  BSYNC.RECONVERGENT B2 ;  /* 0x0000000000027941 */ /* 0x000fea0003800200 */
.L_x_22476:
[----:B------:R-:W-:Y:S01]  /*6580*/  ISETP.NE.AND P6, PT, R54, 0x1, PT ;  /* 0x000000013600780c */ /* 0x000fe20003fc5270 */
[----:B------:R-:W-:Y:S01]  /*6590*/  HADD2.F32 R53, -RZ, R51.H0_H0 ;  /* 0x20000033ff357230 */ /* 0x000fe20000004100 */
[----:B------:R-:W-:Y:S01]  /*65a0*/  I2FP.F32.U32 R6, R6 ;  /* 0x0000000600067245 */ /* 0x000fe20000201000 */
[----:B------:R-:W-:Y:S03]  /*65b0*/  BSSY.RECONVERGENT B2, `(.L_x_22481) ;  /* 0x0000059000027945 */ /* 0x000fe60003800200 */
[----:B------:R-:W-:Y:S01]  /*65c0*/  FMUL.FTZ R53, R53, R2 ;  /* 0x0000000235357220 */ /* 0x000fe20000410000 */
[----:B------:R-:W-:Y:S01]  /*65d0*/  FFMA.FTZ R52, R6, R61, 1.1641532182693481445e-10 ;  /* 0x2f00000006347423 */ /* 0x000fe2000001003d */
[----:B------:R-:W-:Y:S02]  /*65e0*/  HFMA2 R6, -RZ, RZ, 0, 1.1920928955078125e-07 ;  /* 0x00000002ff067431 */ /* 0x000fe400000001ff */
[----:B------:R-:W-:Y:S01]  /*65f0*/  FMUL.FTZ R48, R53, R80 ;  /* 0x0000005035307220 */ /* 0x000fe20000410000 */
[----:B------:R-:W-:Y:S01]  /*6600*/  IMAD.MOV.U32 R53, RZ, RZ, R4 ;  /* 0x000000ffff357224 */ /* 0x000fe200078e0004 */
        /* <DEDUP_REMOVED lines=10> */
.L_x_22483:
        /* <DEDUP_REMOVED lines=15> */
.L_x_22485:
[----:B------:R-:W-:Y:S05]  /*67a0*/  BSYNC.RECONVERGENT B3 ;  /* 0x0000000000037941 */ /* 0x000fea0003800200 */
.L_x_22484:
        /* <DEDUP_REMOVED lines=57> */
.L_x_22482:
[----:B------:R-:W-:Y:S05]  /*6b40*/  BSYNC.RECONVERGENT B2 ;  /* 0x0000000000027941 */ /* 0x000fea0003800200 */
.L_x_22481:
[----:B------:R-:W-:Y:S01]  /*6b50*/  I2FP.F32.U32 R52, R53 ;  /* 0x0000003500347245 */ /* 0x000fe20000201000 */
[----:B------:R-:W-:Y:S01]  /*6b60*/  HADD2.F32 R51, -RZ, R51.H1_H1 ;  /* 0x30000033ff337230 */ /* 0x000fe20000004100 */
        /* <DEDUP_REMOVED lines=14> */
.L_x_22445:
        /* <DEDUP_REMOVED lines=12> */
[----:B0-----:R-:W-:-:S03]  /*6d10*/  IMAD.WIDE.U32 R50, R0, 0x20, R50 ;  /* 0x0000002000327825 */ /* 0x001fc600078e0032 */
[----:B------:R-:W-:Y:S02]  /*6d20*/  LOP3.LUT R49, R61, R48, RZ, 0xfc, !PT ;  /* 0x000000303d317212 */ /* 0x000fe400078efcff */
[----:B------:R-:W-:Y:S01]  /*6d30*/  SEL R48, RZ, 0x1, !P6 ;  /* 0x00000001ff307807 */ /* 0x000fe20007000000 */
[----:B------:R0:W-:Y:S03]  /*6d40*/  STG.E.128 desc[UR6][R50.64], R12 ;  /* 0x0000000c32007986 */ /* 0x0001e6000c101d06 */
[----:B------:R-:W-:Y:S01]  /*6d50*/  LOP3.LUT R48, R3, R48, RZ, 0xfc, !PT ;  /* 0x0000003003307212 */ /* 0x000fe200078efcff */
[C---:B-1----:R-:W-:Y:S01]  /*6d60*/  IMAD.WIDE.U32 R62, R0.reuse, 0x8, R62 ;  /* 0x00000008003e7825 */ /* 0x042fe200078e003e */
[----:B------:R0:W-:Y:S03]  /*6d70*/  STG.E.128 desc[UR6][R50.64+0x10], R52 ;  /* 0x0000103432007986 */ /* 0x0001e6000c101d06 */
[----:B------:R-:W-:Y:S01]  /*6d80*/  IMAD.MOV.U32 R3, RZ, RZ, R60 ;  /* 0x000000ffff037224 */ /* 0x000fe200078e003c */
[----:B------:R0:W-:Y:S01]  /*6d90*/  STG.E.64 desc[UR6][R62.64], R48 ;  /* 0x000000303e007986 */ /* 0x0001e2000c101b06 */
[----:B------:R-:W-:-:S07]  /*6da0*/  IADD3 R60, PT, PT, R0, 0x20, RZ ;  /* 0x00000020003c7810 */ /* 0x000fce0007ffe0ff */
.L_x_22404:
[----:B------:R-:W-:Y:S05]  /*6db0*/  BSYNC.RECONVERGENT B1 ;  /* 0x0000000000017941 */ /* 0x000fea0003800200 */
.L_x_22403:
        /* <DEDUP_REMOVED lines=30> */
.L_x_22491:
        /* <DEDUP_REMOVED lines=13> */
.L_x_22493:
[----:B------:R-:W-:Y:S05]  /*7070*/  BSYNC.RECONVERGENT B3 ;  /* 0x0000000000037941 */ /* 0x000fea0003800200 */
.L_x_22492:
        /* <DEDUP_REMOVED lines=52> */
[----:B------:R-:W-:Y:S02]  /*73c0*/  UIADD3 UR17, UPT, UPT, UR5, -0x695add53, URZ ;  /* 0x96a522ad05117890 */ /* 0x000fe4000fffe0ff */
[----:B------:R-:W-:Y:S01]  /*73d0*/  MOV R61, R62 ;  /* 0x0000003e003d7202 */ /* 0x000fe20000000f00 */
[----:B------:R-:W-:-:S03]  /*73e0*/  HFMA2 R62, -RZ, RZ, 0, 0 ;  /* 0x00000000ff3e7431 */ /* 0x000fc600000001ff */
[----:B------:R-:W-:Y:S01]  /*73f0*/  LOP3.LUT R8, R6, UR17, R63, 0x96, !PT ;  /* 0x0000001106087c12 */ /* 0x000fe2000f8e963f */
[----:B------:R-:W-:-:S07]  /*7400*/  IMAD.MOV.U32 R63, RZ, RZ, R3 ;  /* 0x000000ffff3f7224 */ /* 0x000fce00078e0003 */
.L_x_22490:
[----:B------:R-:W-:Y:S05]  /*7410*/  BSYNC.RECONVERGENT B2 ;  /* 0x0000000000027941 */ /* 0x000fea0003800200 */
.L_x_22489:
        /* <DEDUP_REMOVED lines=8> */
[----:B------:R-:W-:Y:S02]  /*74a0*/  FFMA.FTZ R6, R3, R92, 1.1641532182693481445e-10 ;  /* 0x2f00000003067423 */ /* 0x000fe4000001005c */
[----:B0-----:R-:W-:-:S03]  /*74b0*/  FMUL.FTZ R63, R63, R88 ;  /* 0x000000583f3f7220 */ /* 0x001fc60000410000 */
[----:B-1----:R-:W-:Y:S01]  /*74c0*/  FSETP.GTU.FTZ.AND P0, PT, R6, R89, PT ;  /* 0x000000590600720b */ /* 0x002fe20003f1c000 */
[----:B------:R-:W-:-:S03]  /*74d0*/  HFMA2 R6, -RZ, RZ, 0, 1.1920928955078125e-07 ;  /* 0x00000002ff067431 */ /* 0x000fc600000001ff */
        /* <DEDUP_REMOVED lines=14> */
.L_x_22496:
        /* <DEDUP_REMOVED lines=13> */
.L_x_22498:
[----:B------:R-:W-:Y:S05]  /*7690*/  BSYNC.RECONVERGENT B3 ;  /* 0x0000000000037941 */ /* 0x000fea0003800200 */
.L_x_22497:
        /* <DEDUP_REMOVED lines=13> */
[----:B------:R-:W-:-:S05]  /*7770*/  LOP3.LUT R6, R6, UR11, R81, 0x96, !PT ;  /* 0x0000000b06067c12 */ /* 0x000fca000f8e9651 */
[----:B------:R-:W-:-:S05]  /*7780*/  IMAD.WIDE.U32 R6, R6, -0x2daee0ad, RZ ;  /* 0xd2511f5306067825 */ /* 0x000fca00078e00ff */
[----:B------:R-:W-:Y:S01]  /*7790*/  LOP3.LUT R7, R62, UR12, R7, 0x96, !PT ;  /* 0x0000000c3e077c12 */ /* 0x000fe2000f8e9607 */
        /* <DEDUP_REMOVED lines=17> */
[----:B------:R-:W-:Y:S01]  /*78b0*/  IMAD.WIDE.U32 R62, R63, -0x326172a9, RZ ;  /* 0xcd9e8d573f3e7825 */ /* 0x000fe200078e00ff */
[----:B------:R-:W-:-:S04]  /*78c0*/  UIADD3 UR17, UPT, UPT, UR5, 0x1fd5c5a3, URZ ;  /* 0x1fd5c5a305117890 */ /* 0x000fc8000fffe0ff */
        /* <DEDUP_REMOVED lines=15> */
[----:B------:R-:W-:Y:S01]  /*79c0*/  UIADD3 UR17, UPT, UPT, UR4, -0x700cb87f, URZ ;  /* 0x8ff3478104117890 */ /* 0x000fe2000fffe0ff */
[----:B------:R-:W-:-:S04]  /*79d0*/  IMAD.WIDE.U32 R62, R63, -0x326172a9, RZ ;  /* 0xcd9e8d573f3e7825 */ /* 0x000fc800078e00ff */
[----:B------:R-:W-:Y:S01]  /*79e0*/  IMAD.MOV.U32 R4, RZ, RZ, R62 ;  /* 0x000000ffff047224 */ /* 0x000fe200078e003e */
[----:B------:R-:W-:Y:S02]  /*79f0*/  LOP3.LUT R7, R80, UR17, R63, 0x96, !PT ;  /* 0x0000001150077c12 */ /* 0x000fe4000f8e963f */
[----:B------:R-:W-:Y:S01]  /*7a00*/  MOV R63, R61 ;  /* 0x0000003d003f7202 */ /* 0x000fe20000000f00 */
[----:B------:R-:W-:Y:S02]  /*7a10*/  IMAD.MOV.U32 R61, RZ, RZ, R6 ;  /* 0x000000ffff3d7224 */ /* 0x000fe400078e0006 */
[----:B------:R-:W-:-:S07]  /*7a20*/  HFMA2 R6, -RZ, RZ, 0, 0 ;  /* 0x00000000ff067431 */ /* 0x000fce00000001ff */
.L_x_22495:
[----:B------:R-:W-:Y:S05]  /*7a30*/  BSYNC.RECONVERGENT B2 ;  /* 0x0000000000027941 */ /* 0x000fea0003800200 */
.L_x_22494:
        /* <DEDUP_REMOVED lines=22> */
.L_x_22501:
        /* <DEDUP_REMOVED lines=13> */
.L_x_22503:
[----:B------:R-:W-:Y:S05]  /*7c70*/  BSYNC.RECONVERGENT B3 ;  /* 0x0000000000037941 */ /* 0x000fea0003800200 */
.L_x_22502:
[----:B------:R-:W-:Y:S01]  /*7c80*/  LOP3.LUT R62, R5, UR5, R7, 0x96, !PT ;  /* 0x00000005053e7c12 */ /* 0x000fe2000f8e9607 */
[----:B------:R-:W-:Y:S01]  /*7c90*/  IMAD.WIDE.U32 R80, R11, -0x326172a9, RZ ;  /* 0xcd9e8d570b507825 */ /* 0x000fe200078e00ff */
[----:B------:R-:W-:-:S03]  /*7ca0*/  UIADD3 UR17, UPT, UPT, UR4, -0x61c88647, URZ ;  /* 0x9e3779b904117890 */ /* 0x000fc6000fffe0ff */
[----:B------:R-:W-:Y:S01]  /*7cb0*/  IMAD.WIDE.U32 R62, R62, -0x326172a9, RZ ;  /* 0xcd9e8d573e3e7825 */ /* 0x000fe200078e00ff */
[----:B------:R-:W-:-:S03]  /*7cc0*/  LOP3.LUT R81, R9, UR4, R81, 0x96, !PT ;  /* 0x0000000409517c12 */ /* 0x000fc6000f8e9651 */
[----:B------:R-:W-:Y:S01]  /*7cd0*/  IMAD.MOV.U32 R28, RZ, RZ, R61 ;  /* 0x000000ffff1c7224 */ /* 0x000fe200078e003d */
        /* <DEDUP_REMOVED lines=51> */
.L_x_22500:
[----:B------:R-:W-:Y:S05]  /*8010*/  BSYNC.RECONVERGENT B2 ;  /* 0x0000000000027941 */ /* 0x000fea0003800200 */
.L_x_22499:
        /* <DEDUP_REMOVED lines=22> */
.L_x_22506:
        /* <DEDUP_REMOVED lines=13> */
.L_x_22508:
[----:B------:R-:W-:Y:S05]  /*8250*/  BSYNC.RECONVERGENT B3 ;  /* 0x0000000000037941 */ /* 0x000fea0003800200 */
.L_x_22507:
[----:B------:R-:W-:Y:S01]  /*8260*/  LOP3.LUT R62, R5, UR5, R7, 0x96, !PT ;  /* 0x00000005053e7c12 */ /* 0x000fe2000f8e9607 */
[----:B------:R-:W-:Y:S01]  /*8270*/  IMAD.WIDE.U32 R80, R11, -0x326172a9, RZ ;  /* 0xcd9e8d570b507825 */ /* 0x000fe200078e00ff */
[----:B------:R-:W-:-:S03]  /*8280*/  UIADD3 UR17, UPT, UPT, UR4, -0x61c88647, URZ ;  /* 0x9e3779b904117890 */ /* 0x000fc6000fffe0ff */
[----:B------:R-:W-:Y:S02]  /*8290*/  HFMA2 R28, -RZ, RZ, 0, 0 ;  /* 0x00000000ff1c7431 */ /* 0x000fe400000001ff */
        /* <DEDUP_REMOVED lines=53> */
.L_x_22505:
[----:B------:R-:W-:Y:S05]  /*85f0*/  BSYNC.RECONVERGENT B2 ;  /* 0x0000000000027941 */ /* 0x000fea0003800200 */
.L_x_22504:
        /* <DEDUP_REMOVED lines=22> */
.L_x_22511:
        /* <DEDUP_REMOVED lines=13> */
.L_x_22513:
[----:B------:R-:W-:Y:S05]  /*8830*/  BSYNC.RECONVERGENT B3 ;  /* 0x0000000000037941 */ /* 0x000fea0003800200 */
.L_x_22512:
        /* <DEDUP_REMOVED lines=55> */
[----:B------:R-:W-:Y:S01]  /*8bb0*/  IMAD.MOV.U32 R6, RZ, RZ, R61 ;  /* 0x000000ffff067224 */ /* 0x000fe200078e003d */
[----:B------:R-:W-:-:S07]  /*8bc0*/  MOV R61, R28 ;  /* 0x0000001c003d7202 */ /* 0x000fce0000000f00 */
.L_x_22510:
[----:B------:R-:W-:Y:S05]  /*8bd0*/  BSYNC.RECONVERGENT B2 ;  /* 0x0000000000027941 */ /* 0x000fea0003800200 */
.L_x_22509:
        /* <DEDUP_REMOVED lines=22> */
.L_x_22516:
        /* <DEDUP_REMOVED lines=13> */
.L_x_22518:
[----:B------:R-:W-:Y:S05]  /*8e10*/  BSYNC.RECONVERGENT B3 ;  /* 0x0000000000037941 */ /* 0x000fea0003800200 */
.L_x_22517:
        /* <DEDUP_REMOVED lines=57> */
.L_x_22515:
[----:B------:R-:W-:Y:S05]  /*91b0*/  BSYNC.RECONVERGENT B2 ;  /* 0x0000000000027941 */ /* 0x000fea0003800200 */
.L_x_22514:
        /* <DEDUP_REMOVED lines=22> */
.L_x_22521:
        /* <DEDUP_REMOVED lines=13> */
.L_x_22523:
[----:B------:R-:W-:Y:S05]  /*93f0*/  BSYNC.RECONVERGENT B3 ;  /* 0x0000000000037941 */ /* 0x000fea0003800200 */
.L_x_22522:
        /* <DEDUP_REMOVED lines=57> */
.L_x_22520:
[----:B------:R-:W-:Y:S05]  /*9790*/  BSYNC.RECONVERGENT B2 ;  /* 0x0000000000027941 */ /* 0x000fea0003800200 */
.L_x_22519:
        /* <DEDUP_REMOVED lines=22> */
.L_x_22526:
        /* <DEDUP_REMOVED lines=15> */
.L_x_22528:
[----:B------:R-:W-:Y:S05]  /*99f0*/  BSYNC.RECONVERGENT B3 ;  /* 0x0000000000037941 */ /* 0x000fea0003800200 */
.L_x_22527:
        /* <DEDUP_REMOVED lines=57> */
.L_x_22525:
[----:B------:R-:W-:Y:S05]  /*9d90*/  BSYNC.RECONVERGENT B2 ;  /* 0x0000000000027941 */ /* 0x000fea0003800200 */
.L_x_22524:
        /* <DEDUP_REMOVED lines=10> */
.L_x_22488:
        /* <DEDUP_REMOVED lines=16> */
.L_x_22532:
        /* <DEDUP_REMOVED lines=13> */
.L_x_22534:
[----:B------:R-:W-:Y:S05]  /*a010*/  BSYNC.RECONVERGENT B3 ;  /* 0x0000000000037941 */ /* 0x000fea0003800200 */
.L_x_22533:
        /* <DEDUP_REMOVED lines=54> */
[----:B------:R-:W-:Y:S01]  /*a380*/  MOV R61, R24 ;  /* 0x00000018003d7202 */ /* 0x000fe20000000f00 */
[----:B------:R-:W-:Y:S01]  /*a390*/  IMAD.MOV.U32 R24, RZ, RZ, R3 ;  /* 0x000000ffff187224 */ /* 0x000fe200078e0003 */
[----:B------:R-:W-:-:S07]  /*a3a0*/  LOP3.LUT R8, R6, UR18, R25, 0x96, !PT ;  /* 0x0000001206087c12 */ /* 0x000fce000f8e9619 */
.L_x_22531:
[----:B------:R-:W-:Y:S05]  /*a3b0*/  BSYNC.RECONVERGENT B2 ;  /* 0x0000000000027941 */ /* 0x000fea0003800200 */
.L_x_22530:
[----:B------:R-:W1:Y:S01]  /*a3c0*/  LDC R89, c[0x0][0x404] ;  /* 0x00010100ff597b82 */ /* 0x000e620000000800 */
[----:B------:R-:W-:Y:S01]  /*a3d0*/  ISETP.NE.AND P0, PT, R26, 0x1, PT ;  /* 0x000000011a00780c */ /* 0x000fe20003f05270 */
[----:B------:R-:W-:Y:S01]  /*a3e0*/  IMAD.MOV.U32 R81, RZ, RZ, 0x2f800000 ;  /* 0x2f800000ff517424 */ /* 0x000fe200078e00ff */
[----:B------:R-:W-:Y:S01]  /*a3f0*/  I2FP.F32.U32 R6, R24 ;  /* 0x0000001800067245 */ /* 0x000fe20000201000 */
[----:B-----5:R-:W-:Y:S01]  /*a400*/  HADD2.F32 R3, -RZ, R28.H0_H0 ;  /* 0x2000001cff037230 */ /* 0x020fe20000004100 */
[----:B------:R-:W-:Y:S01]  /*a410*/  BSSY.RECONVERGENT B2, `(.L_x_22535) ;  /* 0x0000059000027945 */ /* 0x000fe20003800200 */
[----:B------:R-:W-:Y:S02]  /*a420*/  MOV R27, 0x2 ;  /* 0x00000002001b7802 */ /* 0x000fe40000000f00 */
[----:B------:R-:W2:Y:S01]  /*a430*/  LDC R88, c[0x0][0x408] ;  /* 0x00010200ff587b82 */ /* 0x000ea20000000800 */
[----:B------:R-:W-:Y:S01]  /*a440*/  FFMA.FTZ R6, R6, R81, 1.1641532182693481445e-10 ;  /* 0x2f00000006067423 */ /* 0x000fe20000010051 */
[----:B------:R-:W-:-:S04]  /*a450*/  FMUL.FTZ R25, R3, R2 ;  /* 0x0000000203197220 */ /* 0x000fc80000410000 */
[----:B-1----:R-:W-:Y:S01]  /*a460*/  FSETP.LE.FTZ.AND P1, PT, R6, R89, PT ;  /* 0x000000590600720b */ /* 0x002fe20003f33000 */
[----:B------:R-:W-:-:S03]  /*a470*/  IMAD.MOV.U32 R6, RZ, RZ, R4 ;  /* 0x000000ffff067224 */ /* 0x000fc600078e0004 */
[----:B------:R-:W-:Y:S01]  /*a480*/  P2R R3, PR, RZ, 0x2 ;  /* 0x00000002ff037803 */ /* 0x000fe20000000000 */
[----:B--2---:R-:W-:Y:S01]  /*a490*/  FMUL.FTZ R24, R25, R88 ;  /* 0x0000005819187220 */ /* 0x004fe20000410000 */
        /* <DEDUP_REMOVED lines=9> */
.L_x_22537:
        /* <DEDUP_REMOVED lines=13> */
.L_x_22539:
[----:B------:R-:W-:Y:S05]  /*a600*/  BSYNC.RECONVERGENT B3 ;  /* 0x0000000000037941 */ /* 0x000fea0003800200 */
.L_x_22538:
        /* <DEDUP_REMOVED lines=57> */
.L_x_22536:
[----:B------:R-:W-:Y:S05]  /*a9a0*/  BSYNC.RECONVERGENT B2 ;  /* 0x0000000000027941 */ /* 0x000fea0003800200 */
.L_x_22535:
        /* <DEDUP_REMOVED lines=19> */
.L_x_22542:
        /* <DEDUP_REMOVED lines=13> */
.L_x_22544:
[----:B------:R-:W-:Y:S05]  /*abb0*/  BSYNC.RECONVERGENT B3 ;  /* 0x0000000000037941 */ /* 0x000fea0003800200 */
.L_x_22543:
        /* <DEDUP_REMOVED lines=57> */
.L_x_22541:
[----:B------:R-:W-:Y:S05]  /*af50*/  BSYNC.RECONVERGENT B2 ;  /* 0x0000000000027941 */ /* 0x000fea0003800200 */
.L_x_22540:
[----:B------:R-:W-:Y:S01]  /*af60*/  ISETP.NE.AND P2, PT, R28, 0x1, PT ;  /* 0x000000011c00780c */ /* 0x000fe20003f45270 */
[----:B------:R-:W-:Y:S01]  /*af70*/  HADD2.F32 R27, -RZ, R29.H0_H0 ;  /* 0x2000001dff1b7230 */ /* 0x000fe20000004100 */
[----:B------:R-:W-:Y:S01]  /*af80*/  I2FP.F32.U32 R6, R6 ;  /* 0x0000000600067245 */ /* 0x000fe20000201000 */
[----:B------:R-:W-:Y:S01]  /*af90*/  BSSY.RECONVERGENT B2, `(.L_x_22545) ;  /* 0x0000057000027945 */ /* 0x000fe20003800200 */
[----:B0-----:R-:W-:Y:S02]  /*afa0*/  HFMA2 R48, -RZ, RZ, 0, 1.1920928955078125e-07 ;  /* 0x00000002ff307431 */ /* 0x001fe400000001ff */
        /* <DEDUP_REMOVED lines=14> */
.L_x_22547:
        /* <DEDUP_REMOVED lines=13> */
.L_x_22549:
[----:B------:R-:W-:Y:S05]  /*b160*/  BSYNC.RECONVERGENT B3 ;  /* 0x0000000000037941 */ /* 0x000fea0003800200 */
.L_x_22548:
        /* <DEDUP_REMOVED lines=57> */
.L_x_22546:
[----:B------:R-:W-:Y:S05]  /*b500*/  BSYNC.RECONVERGENT B2 ;  /* 0x0000000000027941 */ /* 0x000fea0003800200 */
.L_x_22545:
        /* <DEDUP_REMOVED lines=19> */
.L_x_22552:
        /* <DEDUP_REMOVED lines=13> */
.L_x_22554:
[----:B------:R-:W-:Y:S05]  /*b710*/  BSYNC.RECONVERGENT B3 ;  /* 0x0000000000037941 */ /* 0x000fea0003800200 */
.L_x_22553:
        /* <DEDUP_REMOVED lines=57> */
.L_x_22551:
[----:B------:R-:W-:Y:S05]  /*bab0*/  BSYNC.RECONVERGENT B2 ;  /* 0x0000000000027941 */ /* 0x000fea0003800200 */
.L_x_22550:
        /* <DEDUP_REMOVED lines=19> */
.L_x_22557:
        /* <DEDUP_REMOVED lines=13> */
.L_x_22559:
[----:B------:R-:W-:Y:S05]  /*bcc0*/  BSYNC.RECONVERGENT B3 ;  /* 0x0000000000037941 */ /* 0x000fea0003800200 */
.L_x_22558:
        /* <DEDUP_REMOVED lines=57> */
.L_x_22556:
[----:B------:R-:W-:Y:S05]  /*c060*/  BSYNC.RECONVERGENT B2 ;  /* 0x0000000000027941 */ /* 0x000fea0003800200 */
.L_x_22555:
[----:B------:R-:W-:Y:S01]  /*c070*/  ISETP.NE.AND P5, PT, R48, 0x1, PT ;  /* 0x000000013000780c */ /* 0x000fe20003fa5270 */
[----:B------:R-:W-:Y:S01]  /*c080*/  HADD2.F32 R29, -RZ, R30.H1_H1 ;  /* 0x3000001eff1d7230 */ /* 0x000fe20000004100 */
[----:B------:R-:W-:Y:S01]  /*c090*/  I2FP.F32.U32 R6, R6 ;  /* 0x0000000600067245 */ /* 0x000fe20000201000 */
[----:B------:R-:W-:Y:S01]  /*c0a0*/  BSSY.RECONVERGENT B2, `(.L_x_22560) ;  /* 0x0000057000027945 */ /* 0x000fe20003800200 */
[----:B------:R-:W-:Y:S01]  /*c0b0*/  IMAD.MOV.U32 R50, RZ, RZ, 0x2 ;  /* 0x00000002ff327424 */ /* 0x000fe200078e00ff */
[----:B------:R-:W-:Y:S01]  /*c0c0*/  MOV R28, R4 ;  /* 0x00000004001c7202 */ /* 0x000fe20000000f00 */
[----:B------:R-:W-:Y:S01]  /*c0d0*/  FMUL.FTZ R29, R29, R2 ;  /* 0x000000021d1d7220 */ /* 0x000fe20000410000 */
[----:B------:R-:W-:-:S03]  /*c0e0*/  FFMA.FTZ R6, R6, R81, 1.1641532182693481445e-10 ;  /* 0x2f00000006067423 */ /* 0x000fc60000010051 */
[----:B------:R-:W-:Y:S02]  /*c0f0*/  FMUL.FTZ R29, R29, R88 ;  /* 0x000000581d1d7220 */ /* 0x000fe40000410000 */
        /* <DEDUP_REMOVED lines=10> */
.L_x_22562:
        /* <DEDUP_REMOVED lines=13> */
.L_x_22564:
[----:B------:R-:W-:Y:S05]  /*c270*/  BSYNC.RECONVERGENT B3 ;  /* 0x0000000000037941 */ /* 0x000fea0003800200 */
.L_x_22563:
        /* <DEDUP_REMOVED lines=57> */
.L_x_22561:
[----:B------:R-:W-:Y:S05]  /*c610*/  BSYNC.RECONVERGENT B2 ;  /* 0x0000000000027941 */ /* 0x000fea0003800200 */
.L_x_22560:
        /* <DEDUP_REMOVED lines=19> */
.L_x_22567:
        /* <DEDUP_REMOVED lines=15> */
.L_x_22569:
[----:B------:R-:W-:Y:S05]  /*c840*/  BSYNC.RECONVERGENT B3 ;  /* 0x0000000000037941 */ /* 0x000fea0003800200 */
.L_x_22568:
        /* <DEDUP_REMOVED lines=57> */
.L_x_22566:
[----:B------:R-:W-:Y:S05]  /*cbe0*/  BSYNC.RECONVERGENT B2 ;  /* 0x0000000000027941 */ /* 0x000fea0003800200 */
.L_x_22565:
        /* <DEDUP_REMOVED lines=16> */
.L_x_22529:
        /* <DEDUP_REMOVED lines=16> */
[----:B------:R0:W-:Y:S01]  /*cdf0*/  STG.E.128 desc[UR6][R48.64+0x10], R28 ;  /* 0x0000101c30007986 */ /* 0x0001e2000c101d06 */
[----:B------:R-:W-:Y:S02]  /*ce00*/  IADD3 R60, PT, PT, R60, 0x20, RZ ;  /* 0x000000203c3c7810 */ /* 0x000fe40007ffe0ff */
[----:B0-----:R-:W-:Y:S02]  /*ce10*/  LOP3.LUT R49, R80, R63, RZ, 0xfc, !PT ;  /* 0x0000003f50317212 */ /* 0x001fe400078efcff */
[----:B------:R-:W-:Y:S01]  /*ce20*/  LOP3.LUT R48, R3, R62, RZ, 0xfc, !PT ;  /* 0x0000003e03307212 */ /* 0x000fe200078efcff */
[----:B------:R-:W-:-:S04]  /*ce30*/  IMAD.MOV.U32 R3, RZ, RZ, R61 ;  /* 0x000000ffff037224 */ /* 0x000fc800078e003d */
[----:B------:R1:W-:Y:S03]  /*ce40*/  STG.E.64 desc[UR6][R50.64], R48 ;  /* 0x0000003032007986 */ /* 0x0003e6000c101b06 */
.L_x_22487:
[----:B------:R-:W-:Y:S05]  /*ce50*/  BSYNC.RECONVERGENT B1 ;  /* 0x0000000000017941 */ /* 0x000fea0003800200 */
.L_x_22486:
        /* <DEDUP_REMOVED lines=30> */
.L_x_22575:
        /* <DEDUP_REMOVED lines=13> */
.L_x_22577:
[----:B------:R-:W-:Y:S05]  /*d110*/  BSYNC.RECONVERGENT B3 ;  /* 0x0000000000037941 */ /* 0x000fea0003800200 */
.L_x_22576:
        /* <DEDUP_REMOVED lines=57> */
.L_x_22574:
[----:B------:R-:W-:Y:S05]  /*d4b0*/  BSYNC.RECONVERGENT B2 ;  /* 0x0000000000027941 */ /* 0x000fea0003800200 */
.L_x_22573:
        /* <DEDUP_REMOVED lines=26> */
.L_x_22580:
        /* <DEDUP_REMOVED lines=13> */
.L_x_22582:
[----:B------:R-:W-:Y:S05]  /*d730*/  BSYNC.RECONVERGENT B3 ;  /* 0x0000000000037941 */ /* 0x000fea0003800200 */
.L_x_22581:
        /* <DEDUP_REMOVED lines=57> */
.L_x_22579:
[----:B------:R-:W-:Y:S05]  /*dad0*/  BSYNC.RECONVERGENT B2 ;  /* 0x0000000000027941 */ /* 0x000fea0003800200 */
.L_x_22578:
[----:B------:R-:W-:Y:S01]  /*dae0*/  I2FP.F32.U32 R62, R63 ;  /* 0x0000003f003e7245 */ /* 0x000fe20000201000 */
[----:B------:R-:W-:Y:S01]  /*daf0*/  HADD2.F32 R81, -RZ, R36.H1_H1 ;  /* 0x30000024ff517230 */ /* 0x000fe20000004100 */
        /* <DEDUP_REMOVED lines=20> */
.L_x_22585:
        /* <DEDUP_REMOVED lines=13> */
.L_x_22587:
[----:B------:R-:W-:Y:S05]  /*dd10*/  BSYNC.RECONVERGENT B3 ;  /* 0x0000000000037941 */ /* 0x000fea0003800200 */
.L_x_22586:
        /* <DEDUP_REMOVED lines=57> */
.L_x_22584:
[----:B------:R-:W-:Y:S05]  /*e0b0*/  BSYNC.RECONVERGENT B2 ;  /* 0x0000000000027941 */ /* 0x000fea0003800200 */
.L_x_22583:
        /* <DEDUP_REMOVED lines=22> */
.L_x_22590:
        /* <DEDUP_REMOVED lines=13> */
.L_x_22592:
[----:B------:R-:W-:Y:S05]  /*e2f0*/  BSYNC.RECONVERGENT B3 ;  /* 0x0000000000037941 */ /* 0x000fea0003800200 */
.L_x_22591:
        /* <DEDUP_REMOVED lines=57> */
.L_x_22589:
[----:B------:R-:W-:Y:S05]  /*e690*/  BSYNC.RECONVERGENT B2 ;  /* 0x0000000000027941 */ /* 0x000fea0003800200 */
.L_x_22588:
        /* <DEDUP_REMOVED lines=22> */
.L_x_22595:
        /* <DEDUP_REMOVED lines=13> */
.L_x_22597:
[----:B------:R-:W-:Y:S05]  /*e8d0*/  BSYNC.RECONVERGENT B3 ;  /* 0x0000000000037941 */ /* 0x000fea0003800200 */
.L_x_22596:
        /* <DEDUP_REMOVED lines=57> */
.L_x_22594:
[----:B------:R-:W-:Y:S05]  /*ec70*/  BSYNC.RECONVERGENT B2 ;  /* 0x0000000000027941 */ /* 0x000fea0003800200 */
.L_x_22593:
        /* <DEDUP_REMOVED lines=22> */
.L_x_22600:
        /* <DEDUP_REMOVED lines=13> */
.L_x_22602:
[----:B------:R-:W-:Y:S05]  /*eeb0*/  BSYNC.RECONVERGENT B3 ;  /* 0x0000000000037941 */ /* 0x000fea0003800200 */
.L_x_22601:
        /* <DEDUP_REMOVED lines=57> */
.L_x_22599:
[----:B------:R-:W-:Y:S05]  /*f250*/  BSYNC.RECONVERGENT B2 ;  /* 0x0000000000027941 */ /* 0x000fea0003800200 */
.L_x_22598:
        /* <DEDUP_REMOVED lines=22> */
.L_x_22605:
        /* <DEDUP_REMOVED lines=13> */
.L_x_22607:
[----:B------:R-:W-:Y:S05]  /*f490*/  BSYNC.RECONVERGENT B3 ;  /* 0x0000000000037941 */ /* 0x000fea0003800200 */
.L_x_22606:
        /* <DEDUP_REMOVED lines=57> */
.L_x_22604:
[----:B------:R-:W-:Y:S05]  /*f830*/  BSYNC.RECONVERGENT B2 ;  /* 0x0000000000027941 */ /* 0x000fea0003800200 */
.L_x_22603:
        /* <DEDUP_REMOVED lines=22> */
.L_x_22610:
        /* <DEDUP_REMOVED lines=15> */
.L_x_22612:
[----:B------:R-:W-:Y:S05]  /*fa90*/  BSYNC.RECONVERGENT B3 ;  /* 0x0000000000037941 */ /* 0x000fea0003800200 */
.L_x_22611:
        /* <DEDUP_REMOVED lines=57> */
.L_x_22609:
[----:B------:R-:W-:Y:S05]  /*fe30*/  BSYNC.RECONVERGENT B2 ;  /* 0x0000000000027941 */ /* 0x000fea0003800200 */
.L_x_22608:
        /* <DEDUP_REMOVED lines=10> */
.L_x_22572:
        /* <DEDUP_REMOVED lines=16> */
.L_x_22616:
        /* <DEDUP_REMOVED lines=13> */
.L_x_22618:
[----:B------:R-:W-:Y:S05]  /*100b0*/  BSYNC.RECONVERGENT B3 ;  /* 0x0000000000037941 */ /* 0x000fea0003800200 */
.L_x_22617:
        /* <DEDUP_REMOVED lines=57> */
.L_x_22615:
[----:B------:R-:W-:Y:S05]  /*10450*/  BSYNC.RECONVERGENT B2 ;  /* 0x0000000000027941 */ /* 0x000fea0003800200 */
.L_x_22614:
[----:B------:R-:W2:Y:S01]  /*10460*/  LDC R92, c[0x0][0x404] ;  /* 0x00010100ff5c7b82 */ /* 0x000ea20000000800 */
[----:B------:R-:W-:Y:S01]  /*10470*/  ISETP.NE.AND P0, PT, R34, 0x1, PT ;  /* 0x000000012200780c */ /* 0x000fe20003f05270 */
[----:B------:R-:W-:Y:S01]  /*10480*/  IMAD.MOV.U32 R81, RZ, RZ, 0x2f800000 ;  /* 0x2f800000ff517424 */ /* 0x000fe200078e00ff */
[----:B------:R-:W-:Y:S01]  /*10490*/  I2FP.F32.U32 R6, R32 ;  /* 0x0000002000067245 */ /* 0x000fe20000201000 */
[----:B-----5:R-:W-:Y:S01]  /*104a0*/  HADD2.F32 R33, -RZ, R36.H0_H0 ;  /* 0x20000024ff217230 */ /* 0x020fe20000004100 */
[----:B------:R-:W-:Y:S01]  /*104b0*/  BSSY.RECONVERGENT B2, `(.L_x_22619) ;  /* 0x0000059000027945 */ /* 0x000fe20003800200 */
[----:B01----:R-:W-:Y:S02]  /*104c0*/  MOV R48, 0x2 ;  /* 0x0000000200307802 */ /* 0x003fe40000000f00 */
[----:B------:R-:W0:Y:S01]  /*104d0*/  LDC R88, c[0x0][0x408] ;  /* 0x00010200ff587b82 */ /* 0x000e220000000800 */
[----:B------:R-:W-:Y:S01]  /*104e0*/  FFMA.FTZ R3, R6, R81, 1.1641532182693481445e-10 ;  /* 0x2f00000006037423 */ /* 0x000fe20000010051 */
[----:B------:R-:W-:Y:S01]  /*104f0*/  FMUL.FTZ R33, R33, R2 ;  /* 0x0000000221217220 */ /* 0x000fe20000410000 */
[----:B------:R-:W-:-:S03]  /*10500*/  IMAD.MOV.U32 R6, RZ, RZ, R4 ;  /* 0x000000ffff067224 */ /* 0x000fc600078e0004 */
[----:B--2---:R-:W-:-:S04]  /*10510*/  FSETP.LE.FTZ.AND P1, PT, R3, R92, PT ;  /* 0x0000005c0300720b */ /* 0x004fc80003f33000 */
[----:B------:R-:W-:Y:S01]  /*10520*/  P2R R3, PR, RZ, 0x2 ;  /* 0x00000002ff037803 */ /* 0x000fe20000000000 */
[----:B0-----:R-:W-:Y:S01]  /*10530*/  FMUL.FTZ R32, R33, R88 ;  /* 0x0000005821207220 */ /* 0x001fe20000410000 */
        /* <DEDUP_REMOVED lines=9> */
.L_x_22621:
        /* <DEDUP_REMOVED lines=13> */
.L_x_22623:
[----:B------:R-:W-:Y:S05]  /*106a0*/  BSYNC.RECONVERGENT B3 ;  /* 0x0000000000037941 */ /* 0x000fea0003800200 */
.L_x_22622:
        /* <DEDUP_REMOVED lines=57> */
.L_x_22620:
[----:B------:R-:W-:Y:S05]  /*10a40*/  BSYNC.RECONVERGENT B2 ;  /* 0x0000000000027941 */ /* 0x000fea0003800200 */
.L_x_22619:
[----:B------:R-:W-:Y:S01]  /*10a50*/  I2FP.F32.U32 R6, R6 ;  /* 0x0000000600067245 */ /* 0x000fe20000201000 */
[----:B------:R-:W-:Y:S01]  /*10a60*/  HADD2.F32 R35, -RZ, R36.H1_H1 ;  /* 0x30000024ff237230 */ /* 0x000fe20000004100 */
        /* <DEDUP_REMOVED lines=17> */
.L_x_22626:
        /* <DEDUP_REMOVED lines=13> */
.L_x_22628:
[----:B------:R-:W-:Y:S05]  /*10c50*/  BSYNC.RECONVERGENT B3 ;  /* 0x0000000000037941 */ /* 0x000fea0003800200 */
.L_x_22627:
        /* <DEDUP_REMOVED lines=57> */
.L_x_22625:
[----:B------:R-:W-:Y:S05]  /*10ff0*/  BSYNC.RECONVERGENT B2 ;  /* 0x0000000000027941 */ /* 0x000fea0003800200 */
.L_x_22624:
[----:B------:R-:W-:Y:S01]  /*11000*/  ISETP.NE.AND P2, PT, R36, 0x1, PT ;  /* 0x000000012400780c */ /* 0x000fe20003f45270 */
[----:B------:R-:W-:Y:S01]  /*11010*/  HADD2.F32 R49, -RZ, R37.H0_H0 ;  /* 0x20000025ff317230 */ /* 0x000fe20000004100 */
        /* <DEDUP_REMOVED lines=17> */
.L_x_22631:
        /* <DEDUP_REMOVED lines=13> */
.L_x_22633:
[----:B------:R-:W-:Y:S05]  /*11200*/  BSYNC.RECONVERGENT B3 ;  /* 0x0000000000037941 */ /* 0x000fea0003800200 */
.L_x_22632:
        /* <DEDUP_REMOVED lines=57> */
.L_x_22630:
[----:B------:R-:W-:Y:S05]  /*115a0*/  BSYNC.RECONVERGENT B2 ;  /* 0x0000000000027941 */ /* 0x000fea0003800200 */
.L_x_22629:
[----:B------:R-:W-:Y:S01]  /*115b0*/  ISETP.NE.AND P3, PT, R48, 0x1, PT ;  /* 0x000000013000780c */ /* 0x000fe20003f65270 */
[----:B------:R-:W-:Y:S01]  /*115c0*/  HADD2.F32 R37, -RZ, R37.H1_H1 ;  /* 0x30000025ff257230 */ /* 0x000fe20000004100 */
[----:B------:R-:W-:Y:S01]  /*115d0*/  I2FP.F32.U32 R6, R6 ;  /* 0x0000000600067245 */ /* 0x000fe20000201000 */
[----:B------:R-:W-:Y:S01]  /*115e0*/  BSSY.RECONVERGENT B2, `(.L_x_22634) ;  /* 0x0000057000027945 */ /* 0x000fe20003800200 */
[----:B------:R-:W-:Y:S02]  /*115f0*/  IMAD.MOV.U32 R36, RZ, RZ, 0x2 ;  /* 0x00000002ff247424 */ /* 0x000fe400078e00ff */
[----:B------:R-:W-:Y:S01]  /*11600*/  FMUL.FTZ R37, R37, R2 ;  /* 0x0000000225257220 */ /* 0x000fe20000410000 */
[----:B------:R-:W-:Y:S01]  /*11610*/  FFMA.FTZ R35, R6, R81, 1.1641532182693481445e-10 ;  /* 0x2f00000006237423 */ /* 0x000fe20000010051 */
[----:B------:R-:W-:-:S04]  /*11620*/  MOV R6, R4 ;  /* 0x0000000400067202 */ /* 0x000fc80000000f00 */
        /* <DEDUP_REMOVED lines=11> */
.L_x_22636:
        /* <DEDUP_REMOVED lines=13> */
.L_x_22638:
[----:B------:R-:W-:Y:S05]  /*117b0*/  BSYNC.RECONVERGENT B3 ;  /* 0x0000000000037941 */ /* 0x000fea0003800200 */
.L_x_22637:
        /* <DEDUP_REMOVED lines=57> */
.L_x_22635:
[----:B------:R-:W-:Y:S05]  /*11b50*/  BSYNC.RECONVERGENT B2 ;  /* 0x0000000000027941 */ /* 0x000fea0003800200 */
.L_x_22634:
        /* <DEDUP_REMOVED lines=19> */
.L_x_22641:
        /* <DEDUP_REMOVED lines=13> */
.L_x_22643:
[----:B------:R-:W-:Y:S05]  /*11d60*/  BSYNC.RECONVERGENT B3 ;  /* 0x0000000000037941 */ /* 0x000fea0003800200 */
.L_x_22642:
        /* <DEDUP_REMOVED lines=57> */
.L_x_22640:
[----:B------:R-:W-:Y:S05]  /*12100*/  BSYNC.RECONVERGENT B2 ;  /* 0x0000000000027941 */ /* 0x000fea0003800200 */
.L_x_22639:
        /* <DEDUP_REMOVED lines=19> */
.L_x_22646:
        /* <DEDUP_REMOVED lines=13> */
.L_x_22648:
[----:B------:R-:W-:Y:S05]  /*12310*/  BSYNC.RECONVERGENT B3 ;  /* 0x0000000000037941 */ /* 0x000fea0003800200 */
.L_x_22647:
        /* <DEDUP_REMOVED lines=57> */
.L_x_22645:
[----:B------:R-:W-:Y:S05]  /*126b0*/  BSYNC.RECONVERGENT B2 ;  /* 0x0000000000027941 */ /* 0x000fea0003800200 */
.L_x_22644:
[----:B------:R-:W-:Y:S01]  /*126c0*/  ISETP.NE.AND P6, PT, R50, 0x1, PT ;  /* 0x000000013200780c */ /* 0x000fe20003fc5270 */
[----:B------:R-:W-:Y:S01]  /*126d0*/  HADD2.F32 R49, -RZ, R39.H0_H0 ;  /* 0x20000027ff317230 */ /* 0x000fe20000004100 */
[----:B------:R-:W-:Y:S01]  /*126e0*/  I2FP.F32.U32 R6, R6 ;  /* 0x0000000600067245 */ /* 0x000fe20000201000 */
[----:B------:R-:W-:Y:S01]  /*126f0*/  BSSY.RECONVERGENT B2, `(.L_x_22649) ;  /* 0x0000059000027945 */ /* 0x000fe20003800200 */
[----:B------:R-:W-:Y:S02]  /*12700*/  IMAD.MOV.U32 R36, RZ, RZ, R4 ;  /* 0x000000ffff247224 */ /* 0x000fe400078e0004 */
[----:B------:R-:W-:Y:S01]  /*12710*/  FMUL.FTZ R51, R49, R2 ;  /* 0x0000000231337220 */ /* 0x000fe20000410000 */
        /* <DEDUP_REMOVED lines=13> */
.L_x_22651:
        /* <DEDUP_REMOVED lines=15> */
.L_x_22653:
[----:B------:R-:W-:Y:S05]  /*128e0*/  BSYNC.RECONVERGENT B3 ;  /* 0x0000000000037941 */ /* 0x000fea0003800200 */
.L_x_22652:
[----:B------:R-:W-:Y:S01]  /*128f0*/  LOP3.LUT R50, R5, UR5, R7, 0x96, !PT ;  /* 0x0000000505327c12 */ /* 0x000fe2000f8e9607 */
[----:B------:R-:W-:Y:S01]  /*12900*/  IMAD.WIDE.U32 R48, R11, -0x326172a9, RZ ;  /* 0xcd9e8d570b307825 */ /* 0x000fe200078e00ff */
[----:B------:R-:W-:Y:S01]  /*12910*/  UIADD3 UR17, UPT, UPT, UR4, -0x61c88647, URZ ;  /* 0x9e3779b904117890 */ /* 0x000fe2000fffe0ff */
[----:B------:R-:W-:Y:S02]  /*12920*/  MOV R36, R61 ;  /* 0x0000003d00247202 */ /* 0x000fe40000000f00 */
        /* <DEDUP_REMOVED lines=53> */
.L_x_22650:
[----:B------:R-:W-:Y:S05]  /*12c80*/  BSYNC.RECONVERGENT B2 ;  /* 0x0000000000027941 */ /* 0x000fea0003800200 */
.L_x_22649:
        /* <DEDUP_REMOVED lines=16> */
.L_x_22613:
        /* <DEDUP_REMOVED lines=22> */
.L_x_22571:
[----:B------:R-:W-:Y:S05]  /*12ef0*/  BSYNC.RECONVERGENT B1 ;  /* 0x0000000000017941 */ /* 0x000fea0003800200 */
.L_x_22570:
        /* <DEDUP_REMOVED lines=30> */
.L_x_22659:
        /* <DEDUP_REMOVED lines=13> */
.L_x_22661:
[----:B------:R-:W-:Y:S05]  /*131b0*/  BSYNC.RECONVERGENT B3 ;  /* 0x0000000000037941 */ /* 0x000fea0003800200 */
.L_x_22660:
        /* <DEDUP_REMOVED lines=57> */
.L_x_22658:
[----:B------:R-:W-:Y:S05]  /*13550*/  BSYNC.RECONVERGENT B2 ;  /* 0x0000000000027941 */ /* 0x000fea0003800200 */
.L_x_22657:
        /* <DEDUP_REMOVED lines=26> */
.L_x_22664:
        /* <DEDUP_REMOVED lines=13> */
.L_x_22666:
[----:B------:R-:W-:Y:S05]  /*137d0*/  BSYNC.RECONVERGENT B3 ;  /* 0x0000000000037941 */ /* 0x000fea0003800200 */
.L_x_22665:
        /* <DEDUP_REMOVED lines=57> */
.L_x_22663:
[----:B------:R-:W-:Y:S05]  /*13b70*/  BSYNC.RECONVERGENT B2 ;  /* 0x0000000000027941 */ /* 0x000fea0003800200 */
.L_x_22662:
[----:B------:R-:W-:Y:S01]  /*13b80*/  I2FP.F32.U32 R62, R63 ;  /* 0x0000003f003e7245 */ /* 0x000fe20000201000 */
[----:B------:R-:W-:Y:S01]  /*13b90*/  HADD2.F32 R63, -RZ, R44.H1_H1 ;  /* 0x3000002cff3f7230 */ /* 0x000fe20000004100 */
[----:B------:R-:W-:Y:S01]  /*13ba0*/  ISETP.NE.AND P1, PT, R6, 0x1, PT ;  /* 0x000000010600780c */ /* 0x000fe20003f25270 */
[----:B------:R-:W-:Y:S01]  /*13bb0*/  IMAD.MOV.U32 R80, RZ, RZ, 0x2f800000 ;  /* 0x2f800000ff507424 */ /* 0x000fe200078e00ff */
[----:B------:R-:W-:Y:S02]  /*13bc0*/  BSSY.RECONVERGENT B2, `(.L_x_22667) ;  /* 0x000005a000027945 */ /* 0x000fe40003800200 */
[----:B------:R-:W-:Y:S01]  /*13bd0*/  FMUL.FTZ R63, R63, R2 ;  /* 0x000000023f3f7220 */ /* 0x000fe20000410000 */
[----:B------:R-:W-:-:S03]  /*13be0*/  FFMA.FTZ R62, R62, R80, 1.1641532182693481445e-10 ;  /* 0x2f0000003e3e7423 */ /* 0x000fc60000010050 */
[----:B------:R-:W-:Y:S02]  /*13bf0*/  FMUL.FTZ R63, R63, R92 ;  /* 0x0000005c3f3f7220 */ /* 0x000fe40000410000 */
        /* <DEDUP_REMOVED lines=15> */
.L_x_22669:
        /* <DEDUP_REMOVED lines=13> */
.L_x_22671:
[----:B------:R-:W-:Y:S05]  /*13dc0*/  BSYNC.RECONVERGENT B3 ;  /* 0x0000000000037941 */ /* 0x000fea0003800200 */
.L_x_22670:
        /* <DEDUP_REMOVED lines=53> */
[----:B------:R-:W-:-:S03]  /*14120*/  UIADD3 UR17, UPT, UPT, UR5, -0x695add53, URZ ;  /* 0x96a522ad05117890 */ /* 0x000fc6000fffe0ff */
[----:B------:R-:W-:Y:S02]  /*14130*/  IMAD.MOV.U32 R61, RZ, RZ, R62 ;  /* 0x000000ffff3d7224 */ /* 0x000fe400078e003e */
[----:B------:R-:W-:Y:S01]  /*14140*/  HFMA2 R62, -RZ, RZ, 0, 0 ;  /* 0x00000000ff3e7431 */ /* 0x000fe200000001ff */
[----:B------:R-:W-:-:S07]  /*14150*/  LOP3.LUT R8, R6, UR17, R63, 0x96, !PT ;  /* 0x0000001106087c12 */ /* 0x000fce000f8e963f */
.L_x_22668:
[----:B------:R-:W-:Y:S05]  /*14160*/  BSYNC.RECONVERGENT B2 ;  /* 0x0000000000027941 */ /* 0x000fea0003800200 */
.L_x_22667:
[----:B------:R-:W-:Y:S01]  /*14170*/  I2FP.F32.U32 R6, R44 ;  /* 0x0000002c00067245 */ /* 0x000fe20000201000 */
[----:B------:R-:W-:Y:S01]  /*14180*/  HADD2.F32 R63, -RZ, R45.H0_H0 ;  /* 0x2000002dff3f7230 */ /* 0x000fe20000004100 */
[----:B------:R-:W-:Y:S01]  /*14190*/  ISETP.NE.AND P2, PT, R62, 0x1, PT ;  /* 0x000000013e00780c */ /* 0x000fe20003f45270 */
[----:B------:R-:W-:Y:S01]  /*141a0*/  IMAD.MOV.U32 R80, RZ, RZ, 0x2f800000 ;  /* 0x2f800000ff507424 */ /* 0x000fe200078e00ff */
[----:B------:R-:W-:Y:S01]  /*141b0*/  BSSY.RECONVERGENT B2, `(.L_x_22672) ;  /* 0x000005a000027945 */ /* 0x000fe20003800200 */
[----:B------:R-:W-:Y:S02]  /*141c0*/  HFMA2 R44, -RZ, RZ, 0, 1.1920928955078125e-07 ;  /* 0x00000002ff2c7431 */ /* 0x000fe400000001ff */
[----:B------:R-:W-:Y:S01]  /*141d0*/  FMUL.FTZ R63, R63, R2 ;  /* 0x000000023f3f7220 */ /* 0x000fe20000410000 */
[----:B------:R-:W-:-:S03]  /*141e0*/  FFMA.FTZ R6, R6, R80, 1.1641532182693481445e-10 ;  /* 0x2f00000006067423 */ /* 0x000fc60000010050 */
[----:B------:R-:W-:Y:S02]  /*141f0*/  FMUL.FTZ R63, R63, R92 ;  /* 0x0000005c3f3f7220 */ /* 0x000fe40000410000 */
        /* <DEDUP_REMOVED lines=14> */
.L_x_22674:
        /* <DEDUP_REMOVED lines=13> */
.L_x_22676:
[----:B------:R-:W-:Y:S05]  /*143b0*/  BSYNC.RECONVERGENT B3 ;  /* 0x0000000000037941 */ /* 0x000fea0003800200 */
.L_x_22675:
        /* <DEDUP_REMOVED lines=57> */
.L_x_22673:
[----:B------:R-:W-:Y:S05]  /*14750*/  BSYNC.RECONVERGENT B2 ;  /* 0x0000000000027941 */ /* 0x000fea0003800200 */
.L_x_22672:
        /* <DEDUP_REMOVED lines=23> */
.L_x_22679:
        /* <DEDUP_REMOVED lines=13> */
.L_x_22681:
[----:B------:R-:W-:Y:S05]  /*149a0*/  BSYNC.RECONVERGENT B3 ;  /* 0x0000000000037941 */ /* 0x000fea0003800200 */
.L_x_22680:
        /* <DEDUP_REMOVED lines=57> */
.L_x_22678:
[----:B------:R-:W-:Y:S05]  /*14d40*/  BSYNC.RECONVERGENT B2 ;  /* 0x0000000000027941 */ /* 0x000fea0003800200 */
.L_x_22677:
        /* <DEDUP_REMOVED lines=22> */
.L_x_22684:
        /* <DEDUP_REMOVED lines=13> */
.L_x_22686:
[----:B------:R-:W-:Y:S05]  /*14f80*/  BSYNC.RECONVERGENT B3 ;  /* 0x0000000000037941 */ /* 0x000fea0003800200 */
.L_x_22685:
        /* <DEDUP_REMOVED lines=56> */
[----:B------:R-:W-:-:S07]  /*15310*/  MOV R61, R62 ;  /* 0x0000003e003d7202 */ /* 0x000fce0000000f00 */
.L_x_22683:
[----:B------:R-:W-:Y:S05]  /*15320*/  BSYNC.RECONVERGENT B2 ;  /* 0x0000000000027941 */ /* 0x000fea0003800200 */
.L_x_22682:
[----:B------:R-:W-:Y:S01]  /*15330*/  HFMA2 R80, -RZ, RZ, 0.1171875, 0 ;  /* 0x2f800000ff507431 */ /* 0x000fe200000001ff */
[----:B------:R-:W-:Y:S01]  /*15340*/  I2FP.F32.U32 R6, R6 ;  /* 0x0000000600067245 */ /* 0x000fe20000201000 */
[----:B------:R-:W-:Y:S01]  /*15350*/  HADD2.F32 R45, -RZ, R46.H1_H1 ;  /* 0x3000002eff2d7230 */ /* 0x000fe20000004100 */
[----:B------:R-:W-:Y:S01]  /*15360*/  ISETP.NE.AND P5, PT, R48, 0x1, PT ;  /* 0x000000013000780c */ /* 0x000fe20003fa5270 */
[----:B------:R-:W-:Y:S02]  /*15370*/  BSSY.RECONVERGENT B2, `(.L_x_22687) ;  /* 0x000005a000027945 */ /* 0x000fe40003800200 */
[----:B------:R-:W-:Y:S01]  /*15380*/  FFMA.FTZ R6, R6, R80, 1.1641532182693481445e-10 ;  /* 0x2f00000006067423 */ /* 0x000fe20000010050 */
[----:B------:R-:W-:-:S04]  /*15390*/  FMUL.FTZ R45, R45, R2 ;  /* 0x000000022d2d7220 */ /* 0x000fc80000410000 */
[----:B------:R-:W-:Y:S01]  /*153a0*/  FMUL.FTZ R45, R45, R92 ;  /* 0x0000005c2d2d7220 */ /* 0x000fe20000410000 */
[----:B------:R-:W-:-:S04]  /*153b0*/  FSETP.GTU.FTZ.AND P4, PT, R6, R93, PT ;  /* 0x0000005d0600720b */ /* 0x000fc80003f9c000 */
        /* <DEDUP_REMOVED lines=14> */
.L_x_22689:
        /* <DEDUP_REMOVED lines=13> */
.L_x_22691:
[----:B------:R-:W-:Y:S05]  /*15570*/  BSYNC.RECONVERGENT B3 ;  /* 0x0000000000037941 */ /* 0x000fea0003800200 */
.L_x_22690:
        /* <DEDUP_REMOVED lines=57> */
.L_x_22688:
[----:B------:R-:W-:Y:S05]  /*15910*/  BSYNC.RECONVERGENT B2 ;  /* 0x0000000000027941 */ /* 0x000fea0003800200 */
.L_x_22687:
        /* <DEDUP_REMOVED lines=22> */
.L_x_22694:
        /* <DEDUP_REMOVED lines=15> */
.L_x_22696:
[----:B------:R-:W-:Y:S05]  /*15b70*/  BSYNC.RECONVERGENT B3 ;  /* 0x0000000000037941 */ /* 0x000fea0003800200 */
.L_x_22695:
        /* <DEDUP_REMOVED lines=57> */
.L_x_22693:
[----:B------:R-:W-:Y:S05]  /*15f10*/  BSYNC.RECONVERGENT B2 ;  /* 0x0000000000027941 */ /* 0x000fea0003800200 */
.L_x_22692:
        /* <DEDUP_REMOVED lines=10> */
.L_x_22656:
        /* <DEDUP_REMOVED lines=16> */
.L_x_22700:
        /* <DEDUP_REMOVED lines=13> */
.L_x_22702:
[----:B------:R-:W-:Y:S05]  /*16190*/  BSYNC.RECONVERGENT B3 ;  /* 0x0000000000037941 */ /* 0x000fea0003800200 */
.L_x_22701:
        /* <DEDUP_REMOVED lines=57> */
.L_x_22699:
[----:B------:R-:W-:Y:S05]  /*16530*/  BSYNC.RECONVERGENT B2 ;  /* 0x0000000000027941 */ /* 0x000fea0003800200 */
.L_x_22698:
[----:B------:R-:W3:Y:S01]  /*16540*/  LDC R93, c[0x0][0x404] ;  /* 0x00010100ff5d7b82 */ /* 0x000ee20000000800 */
[----:B------:R-:W-:Y:S01]  /*16550*/  ISETP.NE.AND P0, PT, R43, 0x1, PT ;  /* 0x000000012b00780c */ /* 0x000fe20003f05270 */
[----:B------:R-:W-:Y:S01]  /*16560*/  IMAD.MOV.U32 R81, RZ, RZ, 0x2f800000 ;  /* 0x2f800000ff517424 */ /* 0x000fe200078e00ff */
[----:B------:R-:W-:Y:S01]  /*16570*/  I2FP.F32.U32 R6, R40 ;  /* 0x0000002800067245 */ /* 0x000fe20000201000 */
[----:B-----5:R-:W-:Y:S01]  /*16580*/  HADD2.F32 R3, -RZ, R44.H0_H0 ;  /* 0x2000002cff037230 */ /* 0x020fe20000004100 */
[----:B------:R-:W-:Y:S01]  /*16590*/  BSSY.RECONVERGENT B2, `(.L_x_22703) ;  /* 0x0000059000027945 */ /* 0x000fe20003800200 */
[----:B------:R-:W-:Y:S02]  /*165a0*/  MOV R42, 0x2 ;  /* 0x00000002002a7802 */ /* 0x000fe40000000f00 */
[----:B------:R-:W4:Y:S01]  /*165b0*/  LDC R92, c[0x0][0x408] ;  /* 0x00010200ff5c7b82 */ /* 0x000f220000000800 */
[----:B------:R-:W-:Y:S01]  /*165c0*/  FFMA.FTZ R6, R6, R81, 1.1641532182693481445e-10 ;  /* 0x2f00000006067423 */ /* 0x000fe20000010051 */
[----:B------:R-:W-:-:S04]  /*165d0*/  FMUL.FTZ R41, R3, R2 ;  /* 0x0000000203297220 */ /* 0x000fc80000410000 */
[----:B---3--:R-:W-:Y:S01]  /*165e0*/  FSETP.LE.FTZ.AND P1, PT, R6, R93, PT ;  /* 0x0000005d0600720b */ /* 0x008fe20003f33000 */
[----:B------:R-:W-:-:S03]  /*165f0*/  IMAD.MOV.U32 R6, RZ, RZ, R4 ;  /* 0x000000ffff067224 */ /* 0x000fc600078e0004 */
[----:B------:R-:W-:Y:S01]  /*16600*/  P2R R3, PR, RZ, 0x2 ;  /* 0x00000002ff037803 */ /* 0x000fe20000000000 */
[----:B----4-:R-:W-:Y:S01]  /*16610*/  FMUL.FTZ R40, R41, R92 ;  /* 0x0000005c29287220 */ /* 0x010fe20000410000 */
        /* <DEDUP_REMOVED lines=9> */
.L_x_22705:
        /* <DEDUP_REMOVED lines=13> */
.L_x_22707:
[----:B------:R-:W-:Y:S05]  /*16780*/  BSYNC.RECONVERGENT B3 ;  /* 0x0000000000037941 */ /* 0x000fea0003800200 */
.L_x_22706:
        /* <DEDUP_REMOVED lines=57> */
.L_x_22704:
[----:B------:R-:W-:Y:S05]  /*16b20*/  BSYNC.RECONVERGENT B2 ;  /* 0x0000000000027941 */ /* 0x000fea0003800200 */
.L_x_22703:
[----:B------:R-:W-:Y:S01]  /*16b30*/  ISETP.NE.AND P1, PT, R42, 0x1, PT ;  /* 0x000000012a00780c */ /* 0x000fe20003f25270 */
[----:B------:R-:W-:Y:S01]  /*16b40*/  HADD2.F32 R41, -RZ, R44.H1_H1 ;  /* 0x3000002cff297230 */ /* 0x000fe20000004100 */
[----:B------:R-:W-:Y:S01]  /*16b50*/  I2FP.F32.U32 R6, R6 ;  /* 0x0000000600067245 */ /* 0x000fe20000201000 */
[----:B------:R-:W-:Y:S01]  /*16b60*/  BSSY.RECONVERGENT B2, `(.L_x_22708) ;  /* 0x0000057000027945 */ /* 0x000fe20003800200 */
[----:B012---:R-:W-:Y:S02]  /*16b70*/  IMAD.MOV.U32 R48, RZ, RZ, 0x2 ;  /* 0x00000002ff307424 */ /* 0x007fe400078e00ff */
        /* <DEDUP_REMOVED lines=14> */
.L_x_22710:
        /* <DEDUP_REMOVED lines=13> */
.L_x_22712:
[----:B------:R-:W-:Y:S05]  /*16d30*/  BSYNC.RECONVERGENT B3 ;  /* 0x0000000000037941 */ /* 0x000fea0003800200 */
.L_x_22711:
        /* <DEDUP_REMOVED lines=57> */
.L_x_22709:
[----:B------:R-:W-:Y:S05]  /*170d0*/  BSYNC.RECONVERGENT B2 ;  /* 0x0000000000027941 */ /* 0x000fea0003800200 */
.L_x_22708:
        /* <DEDUP_REMOVED lines=19> */
.L_x_22715:
        /* <DEDUP_REMOVED lines=13> */
.L_x_22717:
[----:B------:R-:W-:Y:S05]  /*172e0*/  BSYNC.RECONVERGENT B3 ;  /* 0x0000000000037941 */ /* 0x000fea0003800200 */
.L_x_22716:
        /* <DEDUP_REMOVED lines=57> */
.L_x_22714:
[----:B------:R-:W-:Y:S05]  /*17680*/  BSYNC.RECONVERGENT B2 ;  /* 0x0000000000027941 */ /* 0x000fea0003800200 */
.L_x_22713:
        /* <DEDUP_REMOVED lines=19> */
.L_x_22720:
        /* <DEDUP_REMOVED lines=13> */
.L_x_22722:
[----:B------:R-:W-:Y:S05]  /*17890*/  BSYNC.RECONVERGENT B3 ;  /* 0x0000000000037941 */ /* 0x000fea0003800200 */
.L_x_22721:
        /* <DEDUP_REMOVED lines=57> */
.L_x_22719:
[----:B------:R-:W-:Y:S05]  /*17c30*/  BSYNC.RECONVERGENT B2 ;  /* 0x0000000000027941 */ /* 0x000fea0003800200 */
.L_x_22718:
        /* <DEDUP_REMOVED lines=19> */
.L_x_22725:
        /* <DEDUP_REMOVED lines=13> */
.L_x_22727:
[----:B------:R-:W-:Y:S05]  /*17e40*/  BSYNC.RECONVERGENT B3 ;  /* 0x0000000000037941 */ /* 0x000fea0003800200 */
.L_x_22726:
        /* <DEDUP_REMOVED lines=57> */
.L_x_22724:
[----:B------:R-:W-:Y:S05]  /*181e0*/  BSYNC.RECONVERGENT B2 ;  /* 0x0000000000027941 */ /* 0x000fea0003800200 */
.L_x_22723:
        /* <DEDUP_REMOVED lines=19> */
.L_x_22730:
        /* <DEDUP_REMOVED lines=13> */
.L_x_22732:
[----:B------:R-:W-:Y:S05]  /*183f0*/  BSYNC.RECONVERGENT B3 ;  /* 0x0000000000037941 */ /* 0x000fea0003800200 */
.L_x_22731:
        /* <DEDUP_REMOVED lines=57> */
.L_x_22729:
[----:B------:R-:W-:Y:S05]  /*18790*/  BSYNC.RECONVERGENT B2 ;  /* 0x0000000000027941 */ /* 0x000fea0003800200 */
.L_x_22728:
        /* <DEDUP_REMOVED lines=19> */
.L_x_22735:
        /* <DEDUP_REMOVED lines=15> */
.L_x_22737:
[----:B------:R-:W-:Y:S05]  /*189c0*/  BSYNC.RECONVERGENT B3 ;  /* 0x0000000000037941 */ /* 0x000fea0003800200 */
.L_x_22736:
        /* <DEDUP_REMOVED lines=57> */
.L_x_22734:
[----:B------:R-:W-:Y:S05]  /*18d60*/  BSYNC.RECONVERGENT B2 ;  /* 0x0000000000027941 */ /* 0x000fea0003800200 */
.L_x_22733:
        /* <DEDUP_REMOVED lines=16> */
.L_x_22697:
        /* <DEDUP_REMOVED lines=21> */
.L_x_22655:
[----:B------:R-:W-:Y:S05]  /*18fc0*/  BSYNC.RECONVERGENT B1 ;  /* 0x0000000000017941 */ /* 0x000fea0003800200 */
.L_x_22654:
[----:B------:R-:W-:Y:S01]  /*18fd0*/  FADD.FTZ R2, RZ, R12 ;  /* 0x0000000cff027221 */ /* 0x000fe20000010000 */
[----:B------:R-:W-:Y:S01]  /*18fe0*/  ISETP.NE.AND P5, PT, R91, RZ, PT ;  /* 0x000000ff5b00720c */ /* 0x000fe20003fa5270 */
[----:B012---:R-:W0:Y:S01]  /*18ff0*/  S2R R48, SR_TID.X ;  /* 0x0000000000307919 */ /* 0x007e220000002100 */
[C---:B------:R-:W-:Y:S01]  /*19000*/  ISETP.GT.U32.AND P0, PT, R82.reuse, 0x3f, PT ;  /* 0x0000003f5200780c */ /* 0x040fe20003f04070 */
        /* <DEDUP_REMOVED lines=123> */
.L_x_22759:
[----:B-1----:R-:W-:Y:S01]  /*197c0*/  FADD.FTZ R81, R80, R81 ;  /* 0x0000005150517221 */ /* 0x002fe20000010000 */
[----:B------:R-:W-:Y:S01]  /*197d0*/  FMUL.FTZ R60, R61, R61 ;  /* 0x0000003d3d3c7220 */ /* 0x000fe20000410000 */
[----:B------:R-:W-:Y:S01]  /*197e0*/  ISETP.NE.AND P0, PT, RZ, UR15, PT ;  /* 0x0000000fff007c0c */ /* 0x000fe2000bf05270 */
[----:B------:R-:W1:Y:S01]  /*197f0*/  @!P3 LDC.64 R50, c[0x0][0x3c0] ;  /* 0x0000f000ff32bb82 */ /* 0x000e620000000a00 */
[----:B------:R-:W-:Y:S01]  /*19800*/  FFMA.FTZ R2, R81, R48, UR16 ;  /* 0x0000001051027e23 */ /* 0x000fe20008010030 */
[----:B------:R-:W-:Y:S01]  /*19810*/  BSSY.RECONVERGENT B1, `(.L_x_22739) ;  /* 0x000003b000017945 */ /* 0x000fe20003800200 */
[----:B------:R-:W-:Y:S02]  /*19820*/  FSEL R63, R60, RZ, P0 ;  /* 0x000000ff3c3f7208 */ /* 0x000fe40000000000 */
[----:B------:R-:W-:-:S03]  /*19830*/  FSEL R60, R61, RZ, !P0 ;  /* 0x000000ff3d3c7208 */ /* 0x000fc60004000000 */
        /* <DEDUP_REMOVED lines=8> */
[--C-:B-1----:R-:W-:Y:S01]  /*198c0*/  FADD.FTZ R49, R12, -R60.reuse ;  /* 0x8000003c0c317221 */ /* 0x102fe20000010000 */
[----:B------:R-:W-:Y:S01]  /*198d0*/  FADD.FTZ R63, R13, -R60 ;  /* 0x8000003c0d3f7221 */ /* 0x000fe20000010000 */
[----:B-----5:R-:W-:Y:S02]  /*198e0*/  HADD2.F32 R51, -RZ, R84.H0_H0 ;  /* 0x20000054ff337230 */ /* 0x020fe40000004100 */
[----:B------:R-:W-:Y:S02]  /*198f0*/  HADD2.F32 R61, -RZ, R56.H0_H0 ;  /* 0x20000038ff3d7230 */ /* 0x000fe40000004100 */
[C---:B------:R-:W-:Y:S01]  /*19900*/  FMUL.FTZ R48, R2.reuse, R49 ;  /* 0x0000003102307220 */ /* 0x040fe20000410000 */
[----:B------:R-:W-:Y:S02]  /*19910*/  HADD2.F32 R50, -RZ, R84.H1_H1 ;  /* 0x30000054ff327230 */ /* 0x000fe40000004100 */
[----:B------:R-:W-:Y:S01]  /*19920*/  FMUL.FTZ R63, R2, R63 ;  /* 0x0000003f023f7220 */ /* 0x000fe20000410000 */
[----:B------:R-:W-:-:S02]  /*19930*/  HADD2.F32 R62, -RZ, R56.H1_H1 ;  /* 0x30000038ff3e7230 */ /* 0x000fc40000004100 */
[--C-:B------:R-:W-:Y:S01]  /*19940*/  FADD.FTZ R49, R14, -R60.reuse ;  /* 0x8000003c0e317221 */ /* 0x100fe20000010000 */
[----:B------:R-:W-:Y:S01]  /*19950*/  FFMA.FTZ R48, R48, R51, R61 ;  /* 0x0000003330307223 */ /* 0x000fe2000001003d */
[----:B------:R-:W-:Y:S01]  /*19960*/  FADD.FTZ R51, R15, -R60 ;  /* 0x8000003c0f337221 */ /* 0x000fe20000010000 */
[--C-:B0-----:R-:W-:Y:S02]  /*19970*/  HADD2.F32 R80, -RZ, R85.reuse.H1_H1 ;  /* 0x30000055ff507230 */ /* 0x101fe40000004100 */
[----:B------:R-:W-:Y:S01]  /*19980*/  FFMA.FTZ R61, R63, R50, R62 ;  /* 0x000000323f3d7223 */ /* 0x000fe2000001003e */
[----:B------:R-:W-:Y:S02]  /*19990*/  HADD2.F32 R50, -RZ, R85.H0_H0 ;  /* 0x20000055ff327230 */ /* 0x000fe40000004100 */
[C---:B------:R-:W-:Y:S01]  /*199a0*/  FMUL.FTZ R49, R2.reuse, R49 ;  /* 0x0000003102317220 */ /* 0x040fe20000410000 */
[--C-:B------:R-:W-:Y:S02]  /*199b0*/  HADD2.F32 R62, -RZ, R57.reuse.H0_H0 ;  /* 0x20000039ff3e7230 */ /* 0x100fe40000004100 */
[----:B------:R-:W-:Y:S01]  /*199c0*/  FMUL.FTZ R51, R2, R51 ;  /* 0x0000003302337220 */ /* 0x000fe20000410000 */
[----:B------:R-:W-:Y:S01]  /*199d0*/  FADD.FTZ R63, R52, -R60 ;  /* 0x8000003c343f7221 */ /* 0x000fe20000010000 */
[----:B------:R-:W-:Y:S01]  /*199e0*/  HADD2.F32 R92, -RZ, R58.H1_H1 ;  /* 0x3000003aff5c7230 */ /* 0x000fe20000004100 */
[----:B------:R-:W-:Y:S01]  /*199f0*/  F2FP.F16.F32.PACK_AB R48, R61, R48 ;  /* 0x000000303d30723e */ /* 0x000fe200000000ff */
[----:B------:R-:W-:Y:S01]  /*19a00*/  FFMA.FTZ R49, R49, R50, R62 ;  /* 0x0000003231317223 */ /* 0x000fe2000001003e */
[----:B------:R-:W-:-:S02]  /*19a10*/  HADD2.F32 R50, -RZ, R57.H1_H1 ;  /* 0x30000039ff327230 */ /* 0x000fc40000004100 */
[----:B------:R-:W-:-:S03]  /*19a20*/  HADD2.F32 R62, -RZ, R86.H1_H1 ;  /* 0x30000056ff3e7230 */ /* 0x000fc60000004100 */
[----:B------:R-:W-:Y:S01]  /*19a30*/  FFMA.FTZ R80, R51, R80, R50 ;  /* 0x0000005033507223 */ /* 0x000fe20000010032 */
[----:B------:R-:W-:Y:S01]  /*19a40*/  FMUL.FTZ R50, R2, R63 ;  /* 0x0000003f02327220 */ /* 0x000fe20000410000 */
[----:B------:R-:W-:Y:S02]  /*19a50*/  HADD2.F32 R51, -RZ, R86.H0_H0 ;  /* 0x20000056ff337230 */ /* 0x000fe40000004100 */
        /* <DEDUP_REMOVED lines=22> */
.L_x_22740:
[----:B------:R-:W-:Y:S05]  /*19bc0*/  BSYNC.RECONVERGENT B1 ;  /* 0x0000000000017941 */ /* 0x000fea0003800200 */
.L_x_22739:
[----:B------:R-:W-:Y:S01]  /*19bd0*/  ISETP.NE.AND P0, PT, R90, RZ, PT ;  /* 0x000000ff5a00720c */ /* 0x000fe20003f05270 */
[----:B------:R-:W-:-:S12]  /*19be0*/  BSSY.RECONVERGENT B1, `(.L_x_22741) ;  /* 0x0000032000017945 */ /* 0x000fd80003800200 */
[----:B------:R-:W-:Y:S05]  /*19bf0*/  @!P0 BRA `(.L_x_22742) ;  /* 0x0000000000c08947 */ /* 0x000fea0003800000 */
[--C-:B-12---:R-:W-:Y:S01]  /*19c00*/  FADD.FTZ R49, R24, -R60.reuse ;  /* 0x8000003c18317221 */ /* 0x106fe20000010000 */
        /* <DEDUP_REMOVED lines=47> */
.L_x_22742:
[----:B------:R-:W-:Y:S05]  /*19f00*/  BSYNC.RECONVERGENT B1 ;  /* 0x0000000000017941 */ /* 0x000fea0003800200 */
.L_x_22741:
[----:B------:R-:W-:Y:S01]  /*19f10*/  ISETP.NE.AND P0, PT, R89, RZ, PT ;  /* 0x000000ff5900720c */ /* 0x000fe20003f05270 */
[----:B------:R-:W-:-:S12]  /*19f20*/  BSSY.RECONVERGENT B1, `(.L_x_22743) ;  /* 0x0000032000017945 */ /* 0x000fd80003800200 */
[----:B------:R-:W-:Y:S05]  /*19f30*/  @!P0 BRA `(.L_x_22744) ;  /* 0x0000000000c08947 */ /* 0x000fea0003800000 */
[--C-:B-123--:R-:W-:Y:S01]  /*19f40*/  FADD.FTZ R49, R32, -R60.reuse ;  /* 0x8000003c20317221 */ /* 0x10efe20000010000 */
        /* <DEDUP_REMOVED lines=47> */
.L_x_22744:
[----:B------:R-:W-:Y:S05]  /*1a240*/  BSYNC.RECONVERGENT B1 ;  /* 0x0000000000017941 */ /* 0x000fea0003800200 */
.L_x_22743:
[----:B------:R-:W-:Y:S01]  /*1a250*/  ISETP.NE.AND P0, PT, R88, RZ, PT ;  /* 0x000000ff5800720c */ /* 0x000fe20003f05270 */
[----:B------:R-:W-:-:S12]  /*1a260*/  BSSY.RECONVERGENT B1, `(.L_x_22745) ;  /* 0x0000031000017945 */ /* 0x000fd80003800200 */
[----:B------:R-:W-:Y:S05]  /*1a270*/  @!P0 BRA `(.L_x_22746) ;  /* 0x0000000000bc8947 */ /* 0x000fea0003800000 */
[--C-:B-1234-:R-:W-:Y:S01]  /*1a280*/  FADD.FTZ R49, R40, -R60.reuse ;  /* 0x8000003c28317221 */ /* 0x11efe20000010000 */
[----:B-----5:R-:W-:Y:S02]  /*1a290*/  HADD2.F32 R62, -RZ, R20.H0_H0 ;  /* 0x20000014ff3e7230 */ /* 0x020fe40000004100 */
[----:B------:R-:W-:Y:S01]  /*1a2a0*/  FADD.FTZ R51, R42, -R60 ;  /* 0x8000003c2a337221 */ /* 0x000fe20000010000 */
[----:B------:R-:W-:Y:S02]  /*1a2b0*/  HADD2.F32 R48, -RZ, R16.H0_H0 ;  /* 0x20000010ff307230 */ /* 0x000fe40000004100 */
[C---:B------:R-:W-:Y:S01]  /*1a2c0*/  FMUL.FTZ R49, R2.reuse, R49 ;  /* 0x0000003102317220 */ /* 0x040fe20000410000 */
[----:B0-----:R-:W-:Y:S02]  /*1a2d0*/  HADD2.F32 R80, -RZ, R21.H0_H0 ;  /* 0x20000015ff507230 */ /* 0x001fe40000004100 */
[----:B------:R-:W-:Y:S01]  /*1a2e0*/  FMUL.FTZ R51, R2, R51 ;  /* 0x0000003302337220 */ /* 0x000fe20000410000 */
[----:B------:R-:W-:-:S02]  /*1a2f0*/  HADD2.F32 R50, -RZ, R17.H0_H0 ;  /* 0x20000011ff327230 */ /* 0x000fc40000004100 */
[----:B------:R-:W-:Y:S01]  /*1a300*/  FFMA.FTZ R62, R49, R62, R48 ;  /* 0x0000003e313e7223 */ /* 0x000fe20000010030 */
[----:B------:R-:W-:Y:S01]  /*1a310*/  FADD.FTZ R49, R43, -R60 ;  /* 0x8000003c2b317221 */ /* 0x000fe20000010000 */
[----:B------:R-:W-:Y:S02]  /*1a320*/  HADD2.F32 R48, -RZ, R21.H1_H1 ;  /* 0x30000015ff307230 */ /* 0x000fe40000004100 */
[----:B------:R-:W-:Y:S01]  /*1a330*/  FFMA.FTZ R80, R51, R80, R50 ;  /* 0x0000005033507223 */ /* 0x000fe20000010032 */
[----:B------:R-:W-:Y:S02]  /*1a340*/  HADD2.F32 R50, -RZ, R17.H1_H1 ;  /* 0x30000011ff327230 */ /* 0x000fe40000004100 */
[----:B------:R-:W-:Y:S01]  /*1a350*/  FMUL.FTZ R49, R2, R49 ;  /* 0x0000003102317220 */ /* 0x000fe20000410000 */
[----:B------:R-:W-:Y:S01]  /*1a360*/  FADD.FTZ R51, R44, -R60 ;  /* 0x8000003c2c337221 */ /* 0x000fe20000010000 */
[----:B------:R-:W-:Y:S02]  /*1a370*/  HADD2.F32 R61, -RZ, R18.H0_H0 ;  /* 0x20000012ff3d7230 */ /* 0x000fe40000004100 */
[----:B------:R-:W-:Y:S01]  /*1a380*/  FFMA.FTZ R63, R49, R48, R50 ;  /* 0x00000030313f7223 */ /* 0x000fe20000010032 */
[----:B------:R-:W-:Y:S01]  /*1a390*/  FMUL.FTZ R50, R2, R51 ;  /* 0x0000003302327220 */ /* 0x000fe20000410000 */
[----:B------:R-:W-:-:S02]  /*1a3a0*/  HADD2.F32 R49, -RZ, R22.H0_H0 ;  /* 0x20000016ff317230 */ /* 0x000fc40000004100 */
[--C-:B------:R-:W-:Y:S01]  /*1a3b0*/  FADD.FTZ R51, R45, -R60.reuse ;  /* 0x8000003c2d337221 */ /* 0x100fe20000010000 */
[----:B------:R-:W-:Y:S02]  /*1a3c0*/  HADD2.F32 R48, -RZ, R22.H1_H1 ;  /* 0x30000016ff307230 */ /* 0x000fe40000004100 */
[----:B------:R-:W-:Y:S02]  /*1a3d0*/  HADD2.F32 R88, -RZ, R18.H1_H1 ;  /* 0x30000012ff587230 */ /* 0x000fe40000004100 */
[----:B------:R-:W-:Y:S01]  /*1a3e0*/  FMUL.FTZ R51, R2, R51 ;  /* 0x0000003302337220 */ /* 0x000fe20000410000 */
[----:B------:R-:W-:Y:S01]  /*1a3f0*/  FFMA.FTZ R50, R50, R49, R61 ;  /* 0x0000003132327223 */ /* 0x000fe2000001003d */
[----:B------:R-:W-:Y:S01]  /*1a400*/  FADD.FTZ R49, R46, -R60 ;  /* 0x8000003c2e317221 */ /* 0x000fe20000010000 */
[----:B------:R-:W-:Y:S02]  /*1a410*/  HADD2.F32 R90, -RZ, R19.H1_H1 ;  /* 0x30000013ff5a7230 */ /* 0x000fe40000004100 */
[----:B------:R-:W-:Y:S01]  /*1a420*/  FFMA.FTZ R61, R51, R48, R88 ;  /* 0x00000030333d7223 */ /* 0x000fe20000010058 */
[----:B------:R-:W-:-:S02]  /*1a430*/  HADD2.F32 R48, -RZ, R23.H0_H0 ;  /* 0x20000017ff307230 */ /* 0x000fc40000004100 */
[----:B------:R-:W-:Y:S01]  /*1a440*/  FMUL.FTZ R49, R2, R49 ;  /* 0x0000003102317220 */ /* 0x000fe20000410000 */
[----:B------:R-:W-:Y:S01]  /*1a450*/  HADD2.F32 R88, -RZ, R19.H0_H0 ;  /* 0x20000013ff587230 */ /* 0x000fe20000004100 */
[----:B------:R-:W-:-:S04]  /*1a460*/  F2FP.F16.F32.PACK_AB R50, R61, R50 ;  /* 0x000000323d32723e */ /* 0x000fc800000000ff */
[----:B------:R-:W-:Y:S01]  /*1a470*/  FFMA.FTZ R51, R49, R48, R88 ;  /* 0x0000003031337223 */ /* 0x000fe20000010058 */
[----:B------:R-:W-:Y:S01]  /*1a480*/  FADD.FTZ R49, R47, -R60 ;  /* 0x8000003c2f317221 */ /* 0x000fe20000010000 */
[----:B------:R-:W-:-:S03]  /*1a490*/  HADD2.F32 R88, -RZ, R23.H1_H1 ;  /* 0x30000017ff587230 */ /* 0x000fc60000004100 */
[----:B------:R-:W-:Y:S02]  /*1a4a0*/  FMUL.FTZ R81, R2, R49 ;  /* 0x0000003102517220 */ /* 0x000fe40000410000 */
[----:B------:R-:W0:Y:S02]  /*1a4b0*/  LDC.64 R48, c[0x0][0x428] ;  /* 0x00010a00ff307b82 */ /* 0x000e240000000a00 */
[----:B------:R-:W-:Y:S01]  /*1a4c0*/  FFMA.FTZ R88, R81, R88, R90 ;  /* 0x0000005851587223 */ /* 0x000fe2000001005a */
[----:B------:R-:W-:Y:S01]  /*1a4d0*/  FADD.FTZ R81, R41, -R60 ;  /* 0x8000003c29517221 */ /* 0x000fe20000010000 */
[----:B------:R-:W-:-:S03]  /*1a4e0*/  HADD2.F32 R60, -RZ, R16.H1_H1 ;  /* 0x30000010ff3c7230 */ /* 0x000fc60000004100 */
[----:B------:R-:W-:Y:S01]  /*1a4f0*/  FMUL.FTZ R81, R2, R81 ;  /* 0x0000005102517220 */ /* 0x000fe20000410000 */
[----:B------:R-:W-:Y:S01]  /*1a500*/  HADD2.F32 R2, -RZ, R20.H1_H1 ;  /* 0x30000014ff027230 */ /* 0x000fe20000004100 */
[----:B------:R-:W-:-:S04]  /*1a510*/  F2FP.F16.F32.PACK_AB R51, R88, R51 ;  /* 0x000000335833723e */ /* 0x000fc800000000ff */
[----:B------:R-:W-:Y:S01]  /*1a520*/  FFMA.FTZ R81, R81, R2, R60 ;  /* 0x0000000251517223 */ /* 0x000fe2000001003c */
[----:B0-----:R-:W-:Y:S01]  /*1a530*/  IMAD.WIDE.U32 R60, R0, 0x10, R48 ;  /* 0x00000010003c7825 */ /* 0x001fe200078e0030 */
[----:B------:R-:W-:-:S03]  /*1a540*/  F2FP.F16.F32.PACK_AB R49, R63, R80 ;  /* 0x000000503f31723e */ /* 0x000fc600000000ff */
[----:B------:R-:W-:-:S05]  /*1a550*/  F2FP.F16.F32.PACK_AB R48, R81, R62 ;  /* 0x0000003e5130723e */ /* 0x000fca00000000ff */
[----:B------:R0:W-:Y:S02]  /*1a560*/  STG.E.128 desc[UR6][R60.64], R48 ;  /* 0x000000303c007986 */ /* 0x0001e4000c101d06 */
.L_x_22746:
[----:B------:R-:W-:Y:S05]  /*1a570*/  BSYNC.RECONVERGENT B1 ;  /* 0x0000000000017941 */ /* 0x000fea0003800200 */
.L_x_22745:
[----:B01234-:R-:W0:Y:S02]  /*1a580*/  LDC.64 R48, c[0x0][0x380] ;  /* 0x0000e000ff307b82 */ /* 0x01fe240000000a00 */
[----:B0-----:R-:W-:-:S05]  /*1a590*/  IMAD R83, R48, 0x4, R83 ;  /* 0x0000000430537824 */ /* 0x001fca00078e0253 */
[----:B------:R-:W-:-:S13]  /*1a5a0*/  ISETP.GE.AND P0, PT, R83, R49, PT ;  /* 0x000000315300720c */ /* 0x000fda0003f06270 */
[----:B------:R-:W-:Y:S05]  /*1a5b0*/  @!P0 BRA `(.L_x_22747) ;  /* 0xfffffe6400908947 */ /* 0x000fea000383ffff */
[----:B------:R-:W-:Y:S05]  /*1a5c0*/  BSYNC B0 ;  /* 0x0000000000007941 */ /* 0x000fea0003800000 */
.L_x_22402:
[----:B------:R-:W-:Y:S05]  /*1a5d0*/  EXIT ;  /* 0x000000000000794d */ /* 0x000fea0003800000 */
.L_x_22738:
        /* <DEDUP_REMOVED lines=8> */
.L_x_22749:
[----:B------:R-:W-:Y:S05]  /*1a660*/  BSYNC B1 ;  /* 0x0000000000017941 */ /* 0x000fea0003800000 */
.L_x_22748:
        /* <DEDUP_REMOVED lines=10> */
.L_x_22750:
[----:B------:R-:W-:Y:S02]  /*1a710*/  IMAD.MOV.U32 R60, RZ, RZ, 0x4 ;  /* 0x00000004ff3c7424 */ /* 0x000fe400078e00ff */
[----:B------:R-:W-:-:S04]  /*1a720*/  IMAD.MOV.U32 R61, RZ, RZ, R91 ;  /* 0x000000ffff3d7224 */ /* 0x000fc800078e005b */
[----:B------:R-:W-:-:S05]  /*1a730*/  FADD.FTZ R63, R62, R61 ;  /* 0x0000003d3e3f7221 */ /* 0x000fca0000010000 */
[----:B------:R-:W-:-:S07]  /*1a740*/  MOV R93, R63 ;  /* 0x0000003f005d7202 */ /* 0x000fce0000000f00 */
[----:B------:R-:W-:Y:S05]  /*1a750*/  WARPSYNC.COLLECTIVE R50, `(.L_x_22751) ;  /* 0x0000000032087348 */ /* 0x000fea0003c00000 */
[----:B------:R0:W1:Y:S02]  /*1a760*/  SHFL.BFLY P4, R91, R93, R60, R51 ;  /* 0x0c00003c5d5b7389 */ /* 0x0000640000080033 */
[----:B01----:R-:W-:Y:S05]  /*1a770*/  ENDCOLLECTIVE ;  /* 0x000000000000791b */ /* 0x003fea0003800000 */
.L_x_22751:
[----:B------:R-:W-:Y:S01]  /*1a780*/  HFMA2 R60, -RZ, RZ, 0, 4.76837158203125e-07 ;  /* 0x00000008ff3c7431 */ /* 0x000fe200000001ff */
[----:B------:R-:W-:-:S05]  /*1a790*/  MOV R2, R91 ;  /* 0x0000005b00027202 */ /* 0x000fca0000000f00 */
[----:B------:R-:W-:-:S04]  /*1a7a0*/  FADD.FTZ R80, R63, R2 ;  /* 0x000000023f507221 */ /* 0x000fc80000010000 */
[----:B------:R-:W-:-:S07]  /*1a7b0*/  IMAD.MOV.U32 R93, RZ, RZ, R80 ;  /* 0x000000ffff5d7224 */ /* 0x000fce00078e0050 */
[----:B------:R-:W-:Y:S05]  /*1a7c0*/  WARPSYNC.COLLECTIVE R50, `(.L_x_22752) ;  /* 0x0000000032087348 */ /* 0x000fea0003c00000 */
[----:B------:R0:W1:Y:S02]  /*1a7d0*/  SHFL.BFLY P4, R91, R93, R60, R51 ;  /* 0x0c00003c5d5b7389 */ /* 0x0000640000080033 */
[----:B01----:R-:W-:Y:S05]  /*1a7e0*/  ENDCOLLECTIVE ;  /* 0x000000000000791b */ /* 0x003fea0003800000 */
.L_x_22752:
[----:B------:R-:W-:Y:S02]  /*1a7f0*/  IMAD.MOV.U32 R60, RZ, RZ, 0x10 ;  /* 0x00000010ff3c7424 */ /* 0x000fe400078e00ff */
[----:B------:R-:W-:-:S04]  /*1a800*/  IMAD.MOV.U32 R61, RZ, RZ, R91 ;  /* 0x000000ffff3d7224 */ /* 0x000fc800078e005b */
[----:B------:R-:W-:-:S05]  /*1a810*/  FADD.FTZ R81, R80, R61 ;  /* 0x0000003d50517221 */ /* 0x000fca0000010000 */
[----:B------:R-:W-:-:S07]  /*1a820*/  MOV R93, R81 ;  /* 0x00000051005d7202 */ /* 0x000fce0000000f00 */
[----:B------:R-:W-:Y:S05]  /*1a830*/  WARPSYNC.COLLECTIVE R50, `(.L_x_22753) ;  /* 0x0000000032087348 */ /* 0x000fea0003c00000 */
[----:B------:R0:W1:Y:S02]  /*1a840*/  SHFL.BFLY P4, R91, R93, R60, R51 ;  /* 0x0c00003c5d5b7389 */ /* 0x0000640000080033 */
[----:B01----:R-:W-:Y:S05]  /*1a850*/  ENDCOLLECTIVE ;  /* 0x000000000000791b */ /* 0x003fea0003800000 */
.L_x_22753:
        /* <DEDUP_REMOVED lines=69> */
[----:B------:R-:W-:-:S03]  /*1acb0*/  IMAD.MOV.U32 R50, RZ, RZ, -0x1 ;  /* 0xffffffffff327424 */ /* 0x000fc600078e00ff */
[----:B------:R-:W-:-:S07]  /*1acc0*/  IMAD.MOV.U32 R93, RZ, RZ, R2 ;  /* 0x000000ffff5d7224 */ /* 0x000fce00078e0002 */
[----:B------:R-:W-:Y:S05]  /*1acd0*/  WARPSYNC.COLLECTIVE R50, `(.L_x_22754) ;  /* 0x0000000032087348 */ /* 0x000fea0003c00000 */
[----:B------:R0:W1:Y:S02]  /*1ace0*/  SHFL.BFLY P4, R91, R93, R60, R51 ;  /* 0x0c00003c5d5b7389 */ /* 0x0000640000080033 */
[----:B01----:R-:W-:Y:S05]  /*1acf0*/  ENDCOLLECTIVE ;  /* 0x000000000000791b */ /* 0x003fea0003800000 */
.L_x_22754:
[----:B------:R-:W-:Y:S01]  /*1ad00*/  HFMA2 R60, -RZ, RZ, 0, 1.1920928955078125e-07 ;  /* 0x00000002ff3c7431 */ /* 0x000fe200000001ff */
[----:B------:R-:W-:-:S05]  /*1ad10*/  MOV R49, R91 ;  /* 0x0000005b00317202 */ /* 0x000fca0000000f00 */
[----:B------:R-:W-:-:S04]  /*1ad20*/  FADD.FTZ R49, R2, R49 ;  /* 0x0000003102317221 */ /* 0x000fc80000010000 */
[----:B------:R-:W-:-:S07]  /*1ad30*/  IMAD.MOV.U32 R93, RZ, RZ, R49 ;  /* 0x000000ffff5d7224 */ /* 0x000fce00078e0031 */
[----:B------:R-:W-:Y:S05]  /*1ad40*/  WARPSYNC.COLLECTIVE R50, `(.L_x_22755) ;  /* 0x0000000032087348 */ /* 0x000fea0003c00000 */
[----:B------:R0:W1:Y:S02]  /*1ad50*/  SHFL.BFLY P4, R91, R93, R60, R51 ;  /* 0x0c00003c5d5b7389 */ /* 0x0000640000080033 */
[----:B01----:R-:W-:Y:S05]  /*1ad60*/  ENDCOLLECTIVE ;  /* 0x000000000000791b */ /* 0x003fea0003800000 */
.L_x_22755:
[----:B------:R-:W-:Y:S02]  /*1ad70*/  IMAD.MOV.U32 R60, RZ, RZ, 0x4 ;  /* 0x00000004ff3c7424 */ /* 0x000fe400078e00ff */
[----:B------:R-:W-:-:S04]  /*1ad80*/  IMAD.MOV.U32 R62, RZ, RZ, R91 ;  /* 0x000000ffff3e7224 */ /* 0x000fc800078e005b */
[----:B------:R-:W-:-:S05]  /*1ad90*/  FADD.FTZ R62, R49, R62 ;  /* 0x0000003e313e7221 */ /* 0x000fca0000010000 */
[----:B------:R-:W-:-:S07]  /*1ada0*/  MOV R93, R62 ;  /* 0x0000003e005d7202 */ /* 0x000fce0000000f00 */
[----:B------:R-:W-:Y:S05]  /*1adb0*/  WARPSYNC.COLLECTIVE R50, `(.L_x_22756) ;  /* 0x0000000032087348 */ /* 0x000fea0003c00000 */
[----:B------:R0:W1:Y:S02]  /*1adc0*/  SHFL.BFLY P4, R91, R93, R60, R51 ;  /* 0x0c00003c5d5b7389 */ /* 0x0000640000080033 */
[----:B01----:R-:W-:Y:S05]  /*1add0*/  ENDCOLLECTIVE ;  /* 0x000000000000791b */ /* 0x003fea0003800000 */
.L_x_22756:
[----:B------:R-:W-:Y:S01]  /*1ade0*/  HFMA2 R60, -RZ, RZ, 0, 4.76837158203125e-07 ;  /* 0x00000008ff3c7431 */ /* 0x000fe200000001ff */
[----:B------:R-:W-:-:S05]  /*1adf0*/  MOV R63, R91 ;  /* 0x0000005b003f7202 */ /* 0x000fca0000000f00 */
[----:B------:R-:W-:-:S04]  /*1ae00*/  FADD.FTZ R63, R62, R63 ;  /* 0x0000003f3e3f7221 */ /* 0x000fc80000010000 */
[----:B------:R-:W-:-:S07]  /*1ae10*/  IMAD.MOV.U32 R93, RZ, RZ, R63 ;  /* 0x000000ffff5d7224 */ /* 0x000fce00078e003f */
[----:B------:R-:W-:Y:S05]  /*1ae20*/  WARPSYNC.COLLECTIVE R50, `(.L_x_22757) ;  /* 0x0000000032087348 */ /* 0x000fea0003c00000 */
[----:B------:R0:W1:Y:S02]  /*1ae30*/  SHFL.BFLY P4, R91, R93, R60, R51 ;  /* 0x0c00003c5d5b7389 */ /* 0x0000640000080033 */
[----:B01----:R-:W-:Y:S05]  /*1ae40*/  ENDCOLLECTIVE ;  /* 0x000000000000791b */ /* 0x003fea0003800000 */
.L_x_22757:
[----:B------:R-:W-:Y:S02]  /*1ae50*/  IMAD.MOV.U32 R60, RZ, RZ, 0x10 ;  /* 0x00000010ff3c7424 */ /* 0x000fe400078e00ff */
[----:B------:R-:W-:-:S04]  /*1ae60*/  IMAD.MOV.U32 R80, RZ, RZ, R91 ;  /* 0x000000ffff507224 */ /* 0x000fc800078e005b */
[----:B------:R-:W-:-:S05]  /*1ae70*/  FADD.FTZ R80, R63, R80 ;  /* 0x000000503f507221 */ /* 0x000fca0000010000 */
[----:B------:R-:W-:-:S07]  /*1ae80*/  MOV R93, R80 ;  /* 0x00000050005d7202 */ /* 0x000fce0000000f00 */
[----:B------:R-:W-:Y:S05]  /*1ae90*/  WARPSYNC.COLLECTIVE R50, `(.L_x_22758) ;  /* 0x0000000032087348 */ /* 0x000fea0003c00000 */
[----:B------:R0:W1:Y:S02]  /*1aea0*/  SHFL.BFLY P4, R91, R93, R60, R51 ;  /* 0x0c00003c5d5b7389 */ /* 0x0000640000080033 */
[----:B01----:R-:W-:Y:S05]  /*1aeb0*/  ENDCOLLECTIVE ;  /* 0x000000000000791b */ /* 0x003fea0003800000 */
.L_x_22758:
[----:B------:R-:W-:Y:S01]  /*1aec0*/  MOV R81, R91 ;  /* 0x0000005b00517202 */ /* 0x000fe20000000f00 */
[----:B------:R-:W-:Y:S06]  /*1aed0*/  BRA `(.L_x_22759) ;  /* 0xffffffe800387947 */ /* 0x000fec000383ffff */
.L_x_22760:
        /* <DEDUP_REMOVED lines=10> */
.L_x_37332:


//--------------------- .text._ZN10layer_norm13ln_fwd_kernelINS_13Kernel_traitsI6__halfS2_fS2_fjLj1024ELj1ELj4ELj1ELj16ENS_18Kernel_traits_baseILj1024ES2_S2_fS2_fjLj128EEEEELb1ELb0ELb0ELb1EEEvNS_9FwdParamsE --------------------------
	.section	.text._ZN10layer_norm13ln_fwd_kernelINS_13Kernel_traitsI6__halfS2_fS2_fjLj1024ELj1ELj4ELj1ELj16ENS_18Kernel_traits_baseILj1024ES2_S2_fS2_fjLj128EEEEELb1ELb0ELb0ELb1EEEvNS_9FwdParamsE,"ax",@progbits
	.align	128
        .global         _ZN10layer_norm13ln_fwd_kernelINS_13Kernel_traitsI6__halfS2_fS2_fjLj1024ELj1ELj4ELj1ELj16ENS_18Kernel_traits_baseILj1024ES2_S2_fS2_fjLj128EEEEELb1ELb0ELb0ELb1EEEvNS_9FwdParamsE
        .type           _ZN10layer_norm13ln_fwd_kernelINS_13Kernel_traitsI6__halfS2_fS2_fjLj1024ELj1ELj4ELj1ELj16ENS_18Kernel_traits_baseILj1024ES2_S2_fS2_fjLj128EEEEELb1ELb0ELb0ELb1EEEvNS_9FwdParamsE,@function
        .size           _ZN10layer_norm13ln_fwd_kernelINS_13Kernel_traitsI6__halfS2_fS2_fjLj1024ELj1ELj4ELj1ELj16ENS_18Kernel_traits_baseILj1024ES2_S2_fS2_fjLj128EEEEELb1ELb0ELb0ELb1EEEvNS_9FwdParamsE,(.L_x_37333 - _ZN10layer_norm13ln_fwd_kernelINS_13Kernel_traitsI6__halfS2_fS2_fjLj1024ELj1ELj4ELj1ELj16ENS_18Kernel_traits_baseILj1024ES2_S2_fS2_fjLj128EEEEELb1ELb0ELb0ELb1EEEvNS_9FwdParamsE)
        .other          _ZN10layer_norm13ln_fwd_kernelINS_13Kernel_traitsI6__halfS2_fS2_fjLj1024ELj1ELj4ELj1ELj16ENS_18Kernel_traits_baseILj1024ES2_S2_fS2_fjLj128EEEEELb1ELb0ELb0ELb1EEEvNS_9FwdParamsE,@"STO_CUDA_ENTRY STV_DEFAULT"
_ZN10layer_norm13ln_fwd_kernelINS_13Kernel_traitsI6__halfS2_fS2_fjLj1024ELj1ELj4ELj1ELj16ENS_18Kernel_traits_baseILj1024ES2_S2_fS2_fjLj128EEEEELb1ELb0ELb0ELb1EEEvNS_9FwdParamsE:
.text._ZN10layer_norm13ln_fwd_kernelINS_13Kernel_traitsI6__halfS2_fS2_fjLj1024ELj1ELj4ELj1ELj16ENS_18Kernel_traits_baseILj1024ES2_S2_fS2_fjLj128EEEEELb1ELb0ELb0ELb1EEEvNS_9FwdParamsE:
[----:B------:R-:W-:Y:S01]  /*0000*/  LDC R1, c[0x0][0x37c] ;  /* 0x0000df00ff017b82 */ /* 0x000fe20000000800 */
[----:B------:R-:W0:Y:S01]  /*0010*/  LDCU.U8 UR4, c[0x0][0x464] ;  /* 0x00008c80ff0477ac */ /* 0x000e220008000000 */
[----:B------:R-:W1:Y:S06]  /*0020*/  S2R R76, SR_TID.X ;  /* 0x00000000004c7919 */ /* 0x000e6c0000002100 */
[----:B------:R-:W2:Y:S01]  /*0030*/  LDC.64 R14, c[0x0][0x3d0] ;  /* 0x0000f400ff0e7b82 */ /* 0x000ea20000000a00 */
[----:B------:R-:W3:Y:S01]  /*0040*/  LDCU.64 UR6, c[0x0][0x450] ;  /* 0x00008a00ff0677ac */ /* 0x000ee20008000a00 */
[----:B------:R-:W4:Y:S06]  /*0050*/  LDCU.64 UR8, c[0x0][0x358] ;  /* 0x00006b00ff0877ac */ /* 0x000f2c0008000a00 */
[----:B------:R-:W2:Y:S01]  /*0060*/  LDC R102, c[0x0][0x458] ;  /* 0x00011600ff667b82 */ /* 0x000ea20000000800 */
[----:B------:R-:W2:Y:S01]  /*0070*/  LDCU UR10, c[0x0][0x384] ;  /* 0x00007080ff0a77ac */ /* 0x000ea20008000800 */
[----:B0-----:R-:W-:Y:S01]  /*0080*/  ISETP.NE.AND P1, PT, RZ, UR4, PT ;  /* 0x00000004ff007c0c */ /* 0x001fe2000bf25270 */
[----:B------:R-:W0:Y:S05]  /*0090*/  LDCU.64 UR4, c[0x0][0x438] ;  /* 0x00008700ff0477ac */ /* 0x000e2a0008000a00 */
[----:B------:R-:W2:Y:S01]  /*00a0*/  LDC R103, c[0x0][0x45c] ;  /* 0x00011700ff677b82 */ /* 0x000ea20000000800 */
[----:B---3--:R-:W-:-:S02]  /*00b0*/  IMAD.U32 R2, RZ, RZ, UR6 ;  /* 0x00000006ff027e24 */ /* 0x008fc4000f8e00ff */
[----:B------:R-:W-:-:S06]  /*00c0*/  IMAD.U32 R3, RZ, RZ, UR7 ;  /* 0x00000007ff037e24 */ /* 0x000fcc000f8e00ff */
[----:B----4-:R-:W3:Y:S01]  /*00d0*/  @P1 LDG.E.64 R2, desc[UR8][R2.64] ;  /* 0x0000000802021981 */ /* 0x010ee2000c1e1b00 */
[----:B------:R-:W4:Y:S01]  /*00e0*/  @P1 LDC R29, c[0x0][0x460] ;  /* 0x00011800ff1d1b82 */ /* 0x000f220000000800 */
[----:B-1----:R-:W-:Y:S02]  /*00f0*/  LOP3.LUT R19, R76, 0x1f, RZ, 0xc0, !PT ;  /* 0x0000001f4c137812 */ /* 0x002fe400078ec0ff */
[----:B0-----:R-:W-:-:S03]  /*0100*/  ISETP.NE.U32.AND P0, PT, RZ, UR4, PT ;  /* 0x00000004ff007c0c */ /* 0x001fc6000bf05070 */
[----:B--2---:R-:W-:Y:S01]  /*0110*/  IMAD.WIDE.U32 R14, R19, 0x10, R14 ;  /* 0x00000010130e7825 */ /* 0x004fe200078e000e */
[----:B------:R-:W-:-:S04]  /*0120*/  ISETP.NE.AND.EX P0, PT, RZ, UR5, PT, P0 ;  /* 0x00000005ff007c0c */ /* 0x000fc8000bf05300 */
[----:B------:R-:W2:Y:S04]  /*0130*/  LDG.E.128 R8, desc[UR8][R14.64] ;  /* 0x000000080e087981 */ /* 0x000ea8000c1e1d00 */
[----:B------:R-:W4:Y:S04]  /*0140*/  @P1 LDG.E.64 R12, desc[UR8][R102.64] ;  /* 0x00000008660c1981 */ /* 0x000f28000c1e1b00 */
[----:B------:R0:W5:Y:S01]  /*0150*/  LDG.E.128 R4, desc[UR8][R14.64+0x200] ;  /* 0x000200080e047981 */ /* 0x000162000c1e1d00 */
[----:B------:R-:W1:Y:S03]  /*0160*/  @P0 LDC.64 R16, c[0x0][0x438] ;  /* 0x00010e00ff100b82 */ /* 0x000e660000000a00 */
[----:B------:R0:W5:Y:S04]  /*0170*/  LDG.E.128 R24, desc[UR8][R14.64+0x400] ;  /* 0x000400080e187981 */ /* 0x000168000c1e1d00 */
[----:B------:R0:W5:Y:S01]  /*0180*/  LDG.E.128 R20, desc[UR8][R14.64+0x600] ;  /* 0x000600080e147981 */ /* 0x000162000c1e1d00 */
[----:B-1----:R-:W-:-:S05]  /*0190*/  @P0 IMAD.WIDE.U32 R16, R19, 0x10, R16 ;  /* 0x0000001013100825 */ /* 0x002fca00078e0010 */
[----:B------:R0:W5:Y:S04]  /*01a0*/  @P0 LDG.E.128 R64, desc[UR8][R16.64] ;  /* 0x0000000810400981 */ /* 0x000168000c1e1d00 */
[----:B------:R0:W5:Y:S04]  /*01b0*/  @P0 LDG.E.128 R60, desc[UR8][R16.64+0x200] ;  /* 0x00020008103c0981 */ /* 0x000168000c1e1d00 */
[----:B------:R0:W5:Y:S04]  /*01c0*/  @P0 LDG.E.128 R56, desc[UR8][R16.64+0x400] ;  /* 0x0004000810380981 */ /* 0x000168000c1e1d00 */
[----:B------:R0:W5:Y:S01]  /*01d0*/  @P0 LDG.E.128 R52, desc[UR8][R16.64+0x600] ;  /* 0x0006000810340981 */ /* 0x000162000c1e1d00 */
[----:B------:R-:W1:Y:S01]  /*01e0*/  S2UR UR5, SR_CTAID.X ;  /* 0x00000000000579c3 */ /* 0x000e620000002500 */
[----:B------:R-:W-:-:S07]  /*01f0*/  SHF.R.U32.HI R77, RZ, 0x5, R76 ;  /* 0x00000005ff4d7819 */ /* 0x000fce000001164c */
[----:B------:R-:W0:Y:S01]  /*0200*/  LDC R19, c[0x0][0x360] ;  /* 0x0000d800ff137b82 */ /* 0x000e220000000800 */
[----:B-1----:R-:W-:-:S06]  /*0210*/  USHF.L.U32 UR4, UR5, 0x2, URZ ;  /* 0x0000000205047899 */ /* 0x002fcc00080006ff */
[----:B------:R-:W-:-:S04]  /*0220*/  LOP3.LUT R77, R77, UR4, RZ, 0xfc, !PT ;  /* 0x000000044d4d7c12 */ /* 0x000fc8000f8efcff */
[----:B------:R-:W-:Y:S01]  /*0230*/  ISETP.GE.AND P2, PT, R77, UR10, PT ;  /* 0x0000000a4d007c0c */ /* 0x000fe2000bf46270 */
[----:B0-----:R-:W-:Y:S01]  /*0240*/  IMAD R76, R19, UR5, R76 ;  /* 0x00000005134c7c24 */ /* 0x001fe2000f8e024c */
[----:B---3--:R-:W-:Y:S02]  /*0250*/  @P1 R2UR UR6, R2 ;  /* 0x00000000020612ca */ /* 0x008fe400000e0000 */
[----:B------:R-:W-:Y:S02]  /*0260*/  @P1 R2UR UR7, R3 ;  /* 0x00000000030712ca */ /* 0x000fe400000e0000 */
[----:B--2---:R-:W-:Y:S02]  /*0270*/  @P0 MOV R75, R8 ;  /* 0x00000008004b0202 */ /* 0x004fe40000000f00 */
[----:B----4-:R-:W-:Y:S01]  /*0280*/  @P1 IADD3 R102, P3, PT, R12, R29, RZ ;  /* 0x0000001d0c661210 */ /* 0x010fe20007f7e0ff */
[----:B------:R-:W-:Y:S01]  /*0290*/  @!P0 IMAD.MOV.U32 R75, RZ, RZ, R8 ;  /* 0x000000ffff4b8224 */ /* 0x000fe200078e0008 */
[----:B------:R-:W-:-:S03]  /*02a0*/  @P0 MOV R74, R9 ;  /* 0x00000009004a0202 */ /* 0x000fc60000000f00 */
[----:B------:R-:W-:Y:S01]  /*02b0*/  @P1 IMAD.X R103, RZ, RZ, R13, P3 ;  /* 0x000000ffff671224 */ /* 0x000fe200018e060d */
[----:B------:R-:W-:Y:S07]  /*02c0*/  @P2 EXIT ;  /* 0x000000000000294d */ /* 0x000fee0003800000 */
[--C-:B------:R-:W-:Y:S01]  /*02d0*/  SHF.R.U64 R73, R102, 0x2, R103.reuse ;  /* 0x0000000266497819 */ /* 0x100fe20000001267 */
[----:B------:R-:W-:Y:S01]  /*02e0*/  IMAD.HI.U32 R0, R76, -0x326172a9, RZ ;  /* 0xcd9e8d574c007827 */ /* 0x000fe200078e00ff */
[----:B------:R-:W-:Y:S01]  /*02f0*/  SHF.R.U32.HI R19, RZ, 0x2, R103 ;  /* 0x00000002ff137819 */ /* 0x000fe20000011667 */
[----:B------:R-:W0:Y:S01]  /*0300*/  LDCU.64 UR4, c[0x0][0x3e0] ;  /* 0x00007c00ff0477ac */ /* 0x000e220008000a00 */
[-C--:B------:R-:W-:Y:S01]  /*0310*/  @P0 MOV R18, R11.reuse ;  /* 0x0000000b00120202 */ /* 0x080fe20000000f00 */
[----:B------:R-:W-:Y:S01]  /*0320*/  IMAD.HI.U32 R2, R73, -0x2daee0ad, RZ ;  /* 0xd2511f5349027827 */ /* 0x000fe200078e00ff */
[----:B------:R-:W-:Y:S01]  /*0330*/  LOP3.LUT R0, R19, UR6, R0, 0x96, !PT ;  /* 0x0000000613007c12 */ /* 0x000fe2000f8e9600 */
[----:B------:R-:W-:Y:S01]  /*0340*/  UIADD3 UR15, UPT, UPT, UR7, -0x695add53, URZ ;  /* 0x96a522ad070f7890 */ /* 0x000fe2000fffe0ff */
[----:B------:R-:W-:Y:S01]  /*0350*/  @!P0 MOV R18, R11 ;  /* 0x0000000b00128202 */ /* 0x000fe20000000f00 */
[----:B------:R-:W-:Y:S01]  /*0360*/  IMAD.U32 R13, RZ, RZ, UR7 ;  /* 0x00000007ff0d7e24 */ /* 0x000fe2000f8e00ff */
[----:B------:R-:W-:Y:S01]  /*0370*/  LOP3.LUT R2, R2, UR7, RZ, 0x3c, !PT ;  /* 0x0000000702027c12 */ /* 0x000fe2000f8e3cff */
[----:B------:R-:W-:Y:S01]  /*0380*/  IMAD.U32 R17, RZ, RZ, UR6 ;  /* 0x00000006ff117e24 */ /* 0x000fe2000f8e00ff */
[----:B-----5:R-:W-:Y:S01]  /*0390*/  @P0 MOV R15, R5 ;  /* 0x00000005000f0202 */ /* 0x020fe20000000f00 */
[----:B------:R-:W-:Y:S01]  /*03a0*/  @!P0 IMAD.MOV.U32 R74, RZ, RZ, R9 ;  /* 0x000000ffff4a8224 */ /* 0x000fe200078e0009 */
[----:B------:R-:W-:Y:S01]  /*03b0*/  IADD3 R13, PT, PT, R13, -0x4498517b, RZ ;  /* 0xbb67ae850d0d7810 */ /* 0x000fe20007ffe0ff */
[----:B------:R-:W-:Y:S01]  /*03c0*/  IMAD R12, R73, -0x2daee0ad, RZ ;  /* 0xd2511f53490c7824 */ /* 0x000fe200078e02ff */
[----:B------:R-:W-:Y:S01]  /*03d0*/  MOV R28, UR7 ;  /* 0x00000007001c7c02 */ /* 0x000fe20008000f00 */
[----:B------:R-:W-:Y:S01]  /*03e0*/  IMAD.HI.U32 R9, R0, -0x2daee0ad, RZ ;  /* 0xd2511f5300097827 */ /* 0x000fe200078e00ff */
[----:B------:R-:W-:Y:S01]  /*03f0*/  BSSY B0, `(.L_x_22761) ;  /* 0x000161c000007945 */ /* 0x000fe20003800000 */
[----:B------:R-:W-:-:S02]  /*0400*/  @!P0 CS2R R66, SRZ ;  /* 0x0000000000428805 */ /* 0x000fc4000001ff00 */
[----:B------:R-:W-:Y:S01]  /*0410*/  @!P0 CS2R R64, SRZ ;  /* 0x0000000000408805 */ /* 0x000fe2000001ff00 */
[----:B------:R-:W-:Y:S01]  /*0420*/  IMAD R3, R76, -0x326172a9, RZ ;  /* 0xcd9e8d574c037824 */ /* 0x000fe200078e02ff */
[----:B------:R-:W-:Y:S01]  /*0430*/  LOP3.LUT R9, R13, R12, R9, 0x96, !PT ;  /* 0x0000000c0d097212 */ /* 0x000fe200078e9609 */
[C---:B------:R-:W-:Y:S01]  /*0440*/  IMAD.HI.U32 R8, R2.reuse, -0x326172a9, RZ ;  /* 0xcd9e8d5702087827 */ /* 0x040fe200078e00ff */
[----:B0-----:R-:W-:Y:S01]  /*0450*/  UISETP.NE.U32.AND UP0, UPT, UR4, URZ, UPT ;  /* 0x000000ff0400728c */ /* 0x001fe2000bf05070 */
[----:B------:R-:W-:Y:S02]  /*0460*/  @!P0 CS2R R62, SRZ ;  /* 0x00000000003e8805 */ /* 0x000fe4000001ff00 */
[----:B------:R-:W-:Y:S01]  /*0470*/  @!P0 CS2R R60, SRZ ;  /* 0x00000000003c8805 */ /* 0x000fe2000001ff00 */
[----:B------:R-:W-:Y:S01]  /*0480*/  VIADD R17, R17, 0x9e3779b9 ;  /* 0x9e3779b911117836 */ /* 0x000fe20000000000 */
[----:B------:R-:W-:Y:S01]  /*0490*/  @!P0 CS2R R58, SRZ ;  /* 0x00000000003a8805 */ /* 0x000fe2000001ff00 */
[----:B------:R-:W-:Y:S01]  /*04a0*/  IMAD.U32 R14, RZ, RZ, UR6 ;  /* 0x00000006ff0e7e24 */ /* 0x000fe2000f8e00ff */
[----:B------:R-:W-:Y:S01]  /*04b0*/  @!P0 CS2R R56, SRZ ;  /* 0x0000000000388805 */ /* 0x000fe2000001ff00 */
[----:B------:R-:W-:Y:S01]  /*04c0*/  IMAD R2, R2, -0x326172a9, RZ ;  /* 0xcd9e8d5702027824 */ /* 0x000fe200078e02ff */
[----:B------:R-:W-:Y:S01]  /*04d0*/  LOP3.LUT R3, R17, R3, R8, 0x96, !PT ;  /* 0x0000000311037212 */ /* 0x000fe200078e9608 */
[----:B------:R-:W-:Y:S01]  /*04e0*/  IMAD.U32 R8, RZ, RZ, UR7 ;  /* 0x00000007ff087e24 */ /* 0x000fe2000f8e00ff */
[----:B------:R-:W-:Y:S01]  /*04f0*/  IADD3 R14, PT, PT, R14, 0x3c6ef372, RZ ;  /* 0x3c6ef3720e0e7810 */ /* 0x000fe20007ffe0ff */
[----:B------:R-:W-:Y:S01]  /*0500*/  IMAD.HI.U32 R11, R9, -0x326172a9, RZ ;  /* 0xcd9e8d57090b7827 */ /* 0x000fe200078e00ff */
[----:B------:R-:W-:-:S02]  /*0510*/  @!P0 CS2R R54, SRZ ;  /* 0x0000000000368805 */ /* 0x000fc4000001ff00 */
[----:B------:R-:W-:Y:S02]  /*0520*/  @!P0 CS2R R52, SRZ ;  /* 0x0000000000348805 */ /* 0x000fe4000001ff00 */
[----:B------:R-:W-:Y:S01]  /*0530*/  LOP3.LUT R102, R102, 0x3, RZ, 0xc0, !PT ;  /* 0x0000000366667812 */ /* 0x000fe200078ec0ff */
[----:B------:R-:W-:Y:S01]  /*0540*/  IMAD R13, R0, -0x2daee0ad, RZ ;  /* 0xd2511f53000d7824 */ /* 0x000fe200078e02ff */
[----:B------:R-:W-:Y:S01]  /*0550*/  LOP3.LUT R2, R14, R2, R11, 0x96, !PT ;  /* 0x000000020e027212 */ /* 0x000fe200078e960b */
[----:B------:R-:W-:Y:S01]  /*0560*/  VIADD R8, R8, 0x76cf5d0a ;  /* 0x76cf5d0a08087836 */ /* 0x000fe20000000000 */
[----:B------:R-:W-:Y:S01]  /*0570*/  MOV R11, UR7 ;  /* 0x00000007000b7c02 */ /* 0x000fe20008000f00 */
[----:B------:R-:W-:Y:S01]  /*0580*/  IMAD.HI.U32 R0, R3, -0x2daee0ad, RZ ;  /* 0xd2511f5303007827 */ /* 0x000fe200078e00ff */
[----:B------:R-:W-:Y:S01]  /*0590*/  UISETP.NE.AND.EX UP0, UPT, UR5, URZ, UPT, UP0 ;  /* 0x000000ff0500728c */ /* 0x000fe2000bf05300 */
[----:B------:R-:W0:Y:S02]  /*05a0*/  LDCU UR16, c[0x0][0x404] ;  /* 0x00008080ff1077ac */ /* 0x000e240008000800 */
[----:B------:R-:W-:Y:S01]  /*05b0*/  @P0 IMAD.MOV.U32 R72, RZ, RZ, R10 ;  /* 0x000000ffff480224 */ /* 0x000fe200078e000a */
[----:B------:R-:W-:Y:S01]  /*05c0*/  LOP3.LUT R0, R8, R13, R0, 0x96, !PT ;  /* 0x0000000d08007212 */ /* 0x000fe200078e9600 */
[----:B------:R-:W-:Y:S01]  /*05d0*/  @!P0 IMAD.MOV.U32 R72, RZ, RZ, R10 ;  /* 0x000000ffff488224 */ /* 0x000fe200078e000a */
[----:B------:R-:W-:Y:S01]  /*05e0*/  MOV R10, UR6 ;  /* 0x00000006000a7c02 */ /* 0x000fe20008000f00 */
[--C-:B------:R-:W-:Y:S01]  /*05f0*/  @P0 IMAD.MOV.U32 R16, RZ, RZ, R4.reuse ;  /* 0x000000ffff100224 */ /* 0x100fe200078e0004 */
[----:B------:R-:W1:Y:S01]  /*0600*/  LDCU UR17, c[0x0][0x408] ;  /* 0x00008100ff1177ac */ /* 0x000e620008000800 */
[----:B------:R-:W-:-:S02]  /*0610*/  @!P0 IMAD.MOV.U32 R16, RZ, RZ, R4 ;  /* 0x000000ffff108224 */ /* 0x000fc400078e0004 */
[----:B------:R-:W-:Y:S01]  /*0620*/  @!P0 IMAD.MOV.U32 R15, RZ, RZ, R5 ;  /* 0x000000ffff0f8224 */ /* 0x000fe200078e0005 */
[----:B------:R-:W2:Y:S01]  /*0630*/  LDCU UR12, c[0x0][0x388] ;  /* 0x00007100ff0c77ac */ /* 0x000ea20008000800 */
[----:B------:R-:W-:Y:S02]  /*0640*/  IMAD R4, R9, -0x326172a9, RZ ;  /* 0xcd9e8d5709047824 */ /* 0x000fe400078e02ff */
[----:B------:R-:W-:Y:S01]  /*0650*/  IMAD R8, R3, -0x2daee0ad, RZ ;  /* 0xd2511f5303087824 */ /* 0x000fe200078e02ff */
[----:B------:R-:W3:Y:S01]  /*0660*/  LDCU.U8 UR13, c[0x0][0x410] ;  /* 0x00008200ff0d77ac */ /* 0x000ee20008000000 */
[----:B------:R-:W-:Y:S01]  /*0670*/  IMAD.HI.U32 R5, R2, -0x2daee0ad, RZ ;  /* 0xd2511f5302057827 */ /* 0x000fe200078e00ff */
[----:B------:R-:W4:Y:S03]  /*0680*/  LDCU UR14, c[0x0][0x448] ;  /* 0x00008900ff0e77ac */ /* 0x000f260008000800 */
[----:B------:R-:W-:Y:S01]  /*0690*/  VIADD R9, R11, 0x32370b8f ;  /* 0x32370b8f0b097836 */ /* 0x000fe20000000000 */
[----:B------:R-:W-:Y:S01]  /*06a0*/  @P0 MOV R11, R24 ;  /* 0x00000018000b0202 */ /* 0x000fe20000000f00 */
[----:B------:R-:W-:Y:S01]  /*06b0*/  VIADD R10, R10, 0xdaa66d2b ;  /* 0xdaa66d2b0a0a7836 */ /* 0x000fe20000000000 */
[----:B------:R-:W0:Y:S01]  /*06c0*/  LDCU.64 UR10, c[0x0][0x3a0] ;  /* 0x00007400ff0a77ac */ /* 0x000e220008000a00 */
[----:B------:R-:W-:Y:S01]  /*06d0*/  IMAD.HI.U32 R3, R0, -0x326172a9, RZ ;  /* 0xcd9e8d5700037827 */ /* 0x000fe200078e00ff */
[----:B------:R-:W-:-:S03]  /*06e0*/  LOP3.LUT R5, R9, R8, R5, 0x96, !PT ;  /* 0x0000000809057212 */ /* 0x000fc600078e9605 */
[----:B------:R-:W-:Y:S01]  /*06f0*/  @P0 IMAD.MOV.U32 R13, RZ, RZ, R6 ;  /* 0x000000ffff0d0224 */ /* 0x000fe200078e0006 */
[----:B------:R-:W-:Y:S01]  /*0700*/  @!P0 MOV R13, R6 ;  /* 0x00000006000d8202 */ /* 0x000fe20000000f00 */
[----:B------:R-:W-:Y:S01]  /*0710*/  IMAD.U32 R6, RZ, RZ, UR6 ;  /* 0x00000006ff067e24 */ /* 0x000fe2000f8e00ff */
[----:B------:R-:W-:Y:S01]  /*0720*/  LOP3.LUT R3, R10, R4, R3, 0x96, !PT ;  /* 0x000000040a037212 */ /* 0x000fe200078e9603 */
[--C-:B------:R-:W-:Y:S02]  /*0730*/  @P0 IMAD.MOV.U32 R12, RZ, RZ, R7.reuse ;  /* 0x000000ffff0c0224 */ /* 0x100fe400078e0007 */
[----:B------:R-:W-:Y:S01]  /*0740*/  IMAD.U32 R9, RZ, RZ, UR7 ;  /* 0x00000007ff097e24 */ /* 0x000fe2000f8e00ff */
[----:B------:R-:W-:Y:S01]  /*0750*/  IADD3 R6, PT, PT, R6, 0x78dde6e4, RZ ;  /* 0x78dde6e406067810 */ /* 0x000fe20007ffe0ff */
[----:B------:R-:W-:Y:S02]  /*0760*/  @!P0 IMAD.MOV.U32 R12, RZ, RZ, R7 ;  /* 0x000000ffff0c8224 */ /* 0x000fe400078e0007 */
[----:B------:R-:W-:-:S02]  /*0770*/  IMAD R7, R0, -0x326172a9, RZ ;  /* 0xcd9e8d5700077824 */ /* 0x000fc400078e02ff */
[----:B------:R-:W-:Y:S02]  /*0780*/  IMAD R4, R2, -0x2daee0ad, RZ ;  /* 0xd2511f5302047824 */ /* 0x000fe400078e02ff */
[----:B------:R-:W-:-:S04]  /*0790*/  IMAD.HI.U32 R0, R5, -0x326172a9, RZ ;  /* 0xcd9e8d5705007827 */ /* 0x000fc800078e00ff */
[----:B------:R-:W-:Y:S01]  /*07a0*/  IMAD.HI.U32 R2, R3, -0x2daee0ad, RZ ;  /* 0xd2511f5303027827 */ /* 0x000fe200078e00ff */
[----:B------:R-:W-:Y:S02]  /*07b0*/  LOP3.LUT R0, R6, R7, R0, 0x96, !PT ;  /* 0x0000000706007212 */ /* 0x000fe400078e9600 */
[----:B------:R-:W-:Y:S01]  /*07c0*/  @P0 MOV R7, R27 ;  /* 0x0000001b00070202 */ /* 0x000fe20000000f00 */
[----:B------:R-:W-:Y:S02]  /*07d0*/  VIADD R9, R9, 0xed9eba14 ;  /* 0xed9eba1409097836 */ /* 0x000fe40000000000 */
[----:B------:R-:W-:Y:S02]  /*07e0*/  @!P0 IMAD.MOV.U32 R11, RZ, RZ, R24 ;  /* 0x000000ffff0b8224 */ /* 0x000fe400078e0018 */
[----:B------:R-:W-:Y:S01]  /*07f0*/  IMAD.U32 R24, RZ, RZ, UR7 ;  /* 0x00000007ff187e24 */ /* 0x000fe2000f8e00ff */
[----:B------:R-:W-:Y:S01]  /*0800*/  LOP3.LUT R2, R9, R4, R2, 0x96, !PT ;  /* 0x0000000409027212 */ /* 0x000fe200078e9602 */
[----:B------:R-:W-:-:S02]  /*0810*/  IMAD.U32 R6, RZ, RZ, UR6 ;  /* 0x00000006ff067e24 */ /* 0x000fc4000f8e00ff */
[----:B------:R-:W-:Y:S01]  /*0820*/  @P0 IMAD.MOV.U32 R10, RZ, RZ, R25 ;  /* 0x000000ffff0a0224 */ /* 0x000fe200078e0019 */
[----:B------:R-:W-:Y:S01]  /*0830*/  @!P0 MOV R10, R25 ;  /* 0x00000019000a8202 */ /* 0x000fe20000000f00 */
[----:B------:R-:W-:Y:S01]  /*0840*/  IMAD R25, R3, -0x2daee0ad, RZ ;  /* 0xd2511f5303197824 */ /* 0x000fe200078e02ff */
[----:B------:R-:W-:Y:S01]  /*0850*/  IADD3 R24, PT, PT, R24, -0x56f99767, RZ ;  /* 0xa906689918187810 */ /* 0x000fe20007ffe0ff */
[----:B------:R-:W-:-:S04]  /*0860*/  IMAD.HI.U32 R4, R0, -0x2daee0ad, RZ ;  /* 0xd2511f5300047827 */ /* 0x000fc800078e00ff */
[----:B------:R-:W-:Y:S01]  /*0870*/  VIADD R6, R6, 0x1715609d ;  /* 0x1715609d06067836 */ /* 0x000fe20000000000 */
[----:B------:R-:W-:Y:S01]  /*0880*/  LOP3.LUT R25, R24, R25, R4, 0x96, !PT ;  /* 0x0000001918197212 */ /* 0x000fe200078e9604 */
[----:B------:R-:W-:Y:S01]  /*0890*/  IMAD R5, R5, -0x326172a9, RZ ;  /* 0xcd9e8d5705057824 */ /* 0x000fe200078e02ff */
[----:B------:R-:W-:Y:S01]  /*08a0*/  MOV R24, UR7 ;  /* 0x0000000700187c02 */ /* 0x000fe20008000f00 */
[----:B------:R-:W-:-:S04]  /*08b0*/  IMAD.HI.U32 R3, R2, -0x326172a9, RZ ;  /* 0xcd9e8d5702037827 */ /* 0x000fc800078e00ff */
[----:B------:R-:W-:Y:S01]  /*08c0*/  @!P0 IMAD.MOV.U32 R7, RZ, RZ, R27 ;  /* 0x000000ffff078224 */ /* 0x000fe200078e001b */
[----:B------:R-:W-:Y:S01]  /*08d0*/  LOP3.LUT R3, R6, R5, R3, 0x96, !PT ;  /* 0x0000000506037212 */ /* 0x000fe200078e9603 */
[----:B------:R-:W-:Y:S02]  /*08e0*/  IMAD.U32 R5, RZ, RZ, UR6 ;  /* 0x00000006ff057e24 */ /* 0x000fe4000f8e00ff */
[----:B------:R-:W-:Y:S02]  /*08f0*/  IMAD R27, R0, -0x2daee0ad, RZ ;  /* 0xd2511f53001b7824 */ /* 0x000fe400078e02ff */
[----:B------:R-:W-:Y:S01]  /*0900*/  IMAD.HI.U32 R4, R3, -0x2daee0ad, RZ ;  /* 0xd2511f5303047827 */ /* 0x000fe200078e00ff */
[----:B------:R-:W-:-:S03]  /*0910*/  IADD3 R5, PT, PT, R5, -0x4ab325aa, RZ ;  /* 0xb54cda5605057810 */ /* 0x000fc60007ffe0ff */
[----:B------:R-:W-:Y:S02]  /*0920*/  VIADD R24, R24, 0x646e171e ;  /* 0x646e171e18187836 */ /* 0x000fe40000000000 */
[----:B------:R-:W-:Y:S02]  /*0930*/  IMAD R2, R2, -0x326172a9, RZ ;  /* 0xcd9e8d5702027824 */ /* 0x000fe400078e02ff */
[----:B------:R-:W-:Y:S01]  /*0940*/  IMAD.HI.U32 R0, R25, -0x326172a9, RZ ;  /* 0xcd9e8d5719007827 */ /* 0x000fe200078e00ff */
[----:B------:R-:W-:-:S03]  /*0950*/  LOP3.LUT R27, R24, R27, R4, 0x96, !PT ;  /* 0x0000001b181b7212 */ /* 0x000fc600078e9604 */
[----:B------:R-:W-:Y:S01]  /*0960*/  @P0 IMAD.MOV.U32 R8, RZ, RZ, R26 ;  /* 0x000000ffff080224 */ /* 0x000fe200078e001a */
[----:B------:R-:W-:Y:S01]  /*0970*/  LOP3.LUT R0, R5, R2, R0, 0x96, !PT ;  /* 0x0000000205007212 */ /* 0x000fe200078e9600 */
[----:B------:R-:W-:Y:S02]  /*0980*/  @!P0 IMAD.MOV.U32 R8, RZ, RZ, R26 ;  /* 0x000000ffff088224 */ /* 0x000fe400078e001a */
[----:B------:R-:W-:Y:S02]  /*0990*/  IMAD.U32 R26, RZ, RZ, UR6 ;  /* 0x00000006ff1a7e24 */ /* 0x000fe4000f8e00ff */
[----:B------:R-:W-:Y:S02]  /*09a0*/  IMAD R25, R25, -0x326172a9, RZ ;  /* 0xcd9e8d5719197824 */ /* 0x000fe400078e02ff */
[----:B------:R-:W-:Y:S02]  /*09b0*/  VIADD R26, R26, 0x5384540f ;  /* 0x5384540f1a1a7836 */ /* 0x000fe40000000000 */
[----:B------:R-:W-:-:S04]  /*09c0*/  IMAD.HI.U32 R2, R27, -0x326172a9, RZ ;  /* 0xcd9e8d571b027827 */ /* 0x000fc800078e00ff */
[----:B------:R-:W-:Y:S01]  /*09d0*/  IMAD R24, R3, -0x2daee0ad, RZ ;  /* 0xd2511f5303187824 */ /* 0x000fe200078e02ff */
[----:B------:R-:W-:Y:S01]  /*09e0*/  LOP3.LUT R25, R26, R25, R2, 0x96, !PT ;  /* 0x000000191a197212 */ /* 0x000fe200078e9602 */
[----:B------:R-:W-:Y:S01]  /*09f0*/  IMAD.HI.U32 R3, R0, -0x2daee0ad, RZ ;  /* 0xd2511f5300037827 */ /* 0x000fe200078e00ff */
[----:B------:R-:W-:-:S03]  /*0a00*/  MOV R2, UR6 ;  /* 0x0000000600027c02 */ /* 0x000fc60008000f00 */
[----:B------:R-:W-:Y:S02]  /*0a10*/  VIADD R28, R28, 0x1fd5c5a3 ;  /* 0x1fd5c5a31c1c7836 */ /* 0x000fe40000000000 */
[----:B------:R-:W-:Y:S02]  /*0a20*/  IMAD.U32 R26, RZ, RZ, UR7 ;  /* 0x00000007ff1a7e24 */ /* 0x000fe4000f8e00ff */
[----:B------:R-:W-:Y:S01]  /*0a30*/  @P0 IMAD.MOV.U32 R4, RZ, RZ, R20 ;  /* 0x000000ffff040224 */ /* 0x000fe200078e0014 */
[----:B------:R-:W-:Y:S01]  /*0a40*/  LOP3.LUT R24, R28, R24, R3, 0x96, !PT ;  /* 0x000000181c187212 */ /* 0x000fe200078e9603 */
[----:B------:R-:W-:Y:S01]  /*0a50*/  IMAD R29, R0, -0x2daee0ad, RZ ;  /* 0xd2511f53001d7824 */ /* 0x000fe200078e02ff */
[----:B------:R-:W-:Y:S01]  /*0a60*/  @!P0 MOV R4, R20 ;  /* 0x0000001400048202 */ /* 0x000fe20000000f00 */
[----:B------:R-:W-:Y:S02]  /*0a70*/  IMAD R0, R27, -0x326172a9, RZ ;  /* 0xcd9e8d571b007824 */ /* 0x000fe400078e02ff */
[----:B------:R-:W-:-:S02]  /*0a80*/  VIADD R26, R26, 0xdb3d7428 ;  /* 0xdb3d74281a1a7836 */ /* 0x000fc40000000000 */
[----:B------:R-:W-:-:S04]  /*0a90*/  IMAD.HI.U32 R20, R25, -0x2daee0ad, RZ ;  /* 0xd2511f5319147827 */ /* 0x000fc800078e00ff */
[----:B------:R-:W-:Y:S01]  /*0aa0*/  IMAD.HI.U32 R27, R24, -0x326172a9, RZ ;  /* 0xcd9e8d57181b7827 */ /* 0x000fe200078e00ff */
[----:B------:R-:W-:-:S03]  /*0ab0*/  LOP3.LUT R20, R26, R29, R20, 0x96, !PT ;  /* 0x0000001d1a147212 */ /* 0x000fc600078e9614 */
[----:B------:R-:W-:Y:S02]  /*0ac0*/  VIADD R2, R2, 0xf1bbcdc8 ;  /* 0xf1bbcdc802027836 */ /* 0x000fe40000000000 */
[----:B------:R-:W-:Y:S01]  /*0ad0*/  @P0 IMAD.MOV.U32 R3, RZ, RZ, R21 ;  /* 0x000000ffff030224 */ /* 0x000fe200078e0015 */
[----:B------:R-:W-:Y:S01]  /*0ae0*/  @!P0 MOV R3, R21 ;  /* 0x0000001500038202 */ /* 0x000fe20000000f00 */
[----:B------:R-:W-:Y:S01]  /*0af0*/  IMAD.U32 R21, RZ, RZ, UR6 ;  /* 0x00000006ff157e24 */ /* 0x000fe2000f8e00ff */
[----:B------:R-:W-:Y:S01]  /*0b00*/  LOP3.LUT R27, R2, R0, R27, 0x96, !PT ;  /* 0x00000000021b7212 */ /* 0x000fe200078e961b */
[----:B------:R-:W-:Y:S01]  /*0b10*/  IMAD R25, R25, -0x2daee0ad, RZ ;  /* 0xd2511f5319197824 */ /* 0x000fe200078e02ff */
[-C--:B------:R-:W-:Y:S01]  /*0b20*/  @P0 MOV R0, R23.reuse ;  /* 0x0000001700000202 */ /* 0x080fe20000000f00 */
[----:B------:R-:W-:Y:S01]  /*0b30*/  VIADD R21, R21, 0x8ff34781 ;  /* 0x8ff3478115157836 */ /* 0x000fe20000000000 */
[----:B------:R-:W-:Y:S01]  /*0b40*/  @!P0 MOV R0, R23 ;  /* 0x0000001700008202 */ /* 0x000fe20000000f00 */
[----:B------:R-:W-:-:S02]  /*0b50*/  IMAD R24, R24, -0x326172a9, RZ ;  /* 0xcd9e8d5718187824 */ /* 0x000fc400078e02ff */
[----:B------:R-:W-:-:S04]  /*0b60*/  IMAD.HI.U32 R81, R20, -0x326172a9, RZ ;  /* 0xcd9e8d5714517827 */ /* 0x000fc800078e00ff */
[----:B------:R-:W-:Y:S01]  /*0b70*/  IMAD.HI.U32 R82, R27, -0x2daee0ad, RZ ;  /* 0xd2511f531b527827 */ /* 0x000fe200078e00ff */
[----:B------:R-:W-:-:S03]  /*0b80*/  LOP3.LUT R81, R21, R24, R81, 0x96, !PT ;  /* 0x0000001815517212 */ /* 0x000fc600078e9651 */
[----:B------:R-:W-:Y:S01]  /*0b90*/  @P0 IMAD.MOV.U32 R78, RZ, RZ, R22 ;  /* 0x000000ffff4e0224 */ /* 0x000fe200078e0016 */
[----:B------:R-:W-:Y:S01]  /*0ba0*/  LOP3.LUT R82, R25, UR15, R82, 0x96, !PT ;  /* 0x0000000f19527c12 */ /* 0x000fe2000f8e9652 */
[----:B------:R-:W-:Y:S02]  /*0bb0*/  @!P0 IMAD.MOV.U32 R78, RZ, RZ, R22 ;  /* 0x000000ffff4e8224 */ /* 0x000fe400078e0016 */
[----:B------:R-:W-:Y:S02]  /*0bc0*/  IMAD.MOV.U32 R79, RZ, RZ, RZ ;  /* 0x000000ffff4f7224 */ /* 0x000fe400078e00ff */
[----:B------:R-:W-:Y:S02]  /*0bd0*/  IMAD R80, R20, -0x326172a9, RZ ;  /* 0xcd9e8d5714507824 */ /* 0x000fe400078e02ff */
[----:B01234-:R-:W-:-:S07]  /*0be0*/  IMAD R100, R27, -0x2daee0ad, RZ ;  /* 0xd2511f531b647824 */ /* 0x01ffce00078e02ff */
.L_x_23090:
[----:B------:R-:W0:Y:S01]  /*0bf0*/  S2R R83, SR_TID.X ;  /* 0x0000000000537919 */ /* 0x000e220000002100 */
[----:B-1----:R-:W1:Y:S01]  /*0c00*/  @UP0 LDCU.64 UR4, c[0x0][0x3e0] ;  /* 0x00007c00ff0407ac */ /* 0x002e620008000a00 */
[----:B------:R-:W2:Y:S01]  /*0c10*/  LDC.64 R26, c[0x0][0x390] ;  /* 0x0000e400ff1a7b82 */ /* 0x000ea20000000a00 */
[----:B------:R-:W-:Y:S01]  /*0c20*/  PLOP3.LUT P0, PT, PT, PT, UP0, 0x80, 0x8 ;  /* 0x000000000008781c */ /* 0x000fe20003f0f008 */
[----:B------:R-:W-:Y:S01]  /*0c30*/  IMAD R20, R77, UR12, RZ ;  /* 0x0000000c4d147c24 */ /* 0x000fe2000f8e02ff */
[----:B------:R-:W-:-:S04]  /*0c40*/  PLOP3.LUT P1, PT, PT, PT, UP0, 0x80, 0x8 ;  /* 0x000000000008781c */ /* 0x000fc80003f2f008 */
        /* <DEDUP_REMOVED lines=24> */
[----:B------:R-:W-:Y:S01]  /*0dd0*/  IADD3 R94, PT, PT, R94, -0x56f99767, RZ ;  /* 0xa90668995e5e7810 */ /* 0x000fe20007ffe0ff */
[----:B------:R-:W-:Y:S01]  /*0de0*/  IMAD.MOV.U32 R99, RZ, RZ, 0x3f800000 ;  /* 0x3f800000ff637424 */ /* 0x000fe200078e00ff */
[----:B------:R-:W-:Y:S01]  /*0df0*/  IADD3 R91, PT, PT, R91, -0x255992d5, RZ ;  /* 0xdaa66d2b5b5b7810 */ /* 0x000fe20007ffe0ff */
[----:B------:R-:W-:Y:S01]  /*0e00*/  IMAD.MOV.U32 R98, RZ, RZ, 0x2f800000 ;  /* 0x2f800000ff627424 */ /* 0x000fe200078e00ff */
[----:B------:R-:W-:Y:S01]  /*0e10*/  IADD3 R88, PT, PT, R88, 0x646e171e, RZ ;  /* 0x646e171e58587810 */ /* 0x000fe20007ffe0ff */
[----:B------:R-:W-:Y:S01]  /*0e20*/  VIADD R95, R95, 0x5384540f ;  /* 0x5384540f5f5f7836 */ /* 0x000fe20000000000 */
[----:B------:R-:W-:Y:S01]  /*0e30*/  IADD3 R85, PT, PT, R85, 0x1fd5c5a3, RZ ;  /* 0x1fd5c5a355557810 */ /* 0x000fe20007ffe0ff */
[----:B------:R-:W-:-:S02]  /*0e40*/  VIADD R93, R93, 0x32370b8f ;  /* 0x32370b8f5d5d7836 */ /* 0x000fc40000000000 */
[----:B------:R-:W-:Y:S02]  /*0e50*/  VIADD R92, R92, 0x78dde6e4 ;  /* 0x78dde6e45c5c7836 */ /* 0x000fe40000000000 */
[----:B------:R-:W-:Y:S02]  /*0e60*/  VIADD R90, R90, 0x76cf5d0a ;  /* 0x76cf5d0a5a5a7836 */ /* 0x000fe40000000000 */
[----:B------:R-:W-:Y:S02]  /*0e70*/  VIADD R89, R89, 0xdb3d7428 ;  /* 0xdb3d742859597836 */ /* 0x000fe40000000000 */
[----:B------:R-:W-:Y:S02]  /*0e80*/  VIADD R87, R87, 0x8ff34781 ;  /* 0x8ff3478157577836 */ /* 0x000fe40000000000 */
[----:B------:R-:W-:Y:S02]  /*0e90*/  VIADD R86, R86, 0xbb67ae85 ;  /* 0xbb67ae8556567836 */ /* 0x000fe40000000000 */
[----:B---3--:R-:W-:Y:S01]  /*0ea0*/  @P1 HADD2.F32 R99, -RZ, R24.H0_H0 ;  /* 0x20000018ff631230 */ /* 0x008fe20000004100 */
        /* <DEDUP_REMOVED lines=17> */
.L_x_37168:
[----:B------:R-:W-:Y:S05]  /*0fc0*/  BRX R28 -0xfd0                                         (*"BRANCH_TARGETS .L_x_37169,.L_x_37170,.L_x_37171"*) ;  /* 0xfffffff01c0c7949 */ /* 0x000fea000383ffff */
.L_x_37171:
[----:B------:R-:W-:Y:S01]  /*0fd0*/  IADD3 R30, PT, PT, R102, 0x1, RZ ;  /* 0x00000001661e7810 */ /* 0x000fe20007ffe0ff */
[----:B------:R-:W-:Y:S02]  /*0fe0*/  IMAD.MOV.U32 R68, RZ, RZ, R100 ;  /* 0x000000ffff447224 */ /* 0x000fe400078e0064 */
[----:B------:R-:W-:Y:S01]  /*0ff0*/  IMAD.MOV.U32 R25, RZ, RZ, R81 ;  /* 0x000000ffff197224 */ /* 0x000fe200078e0051 */
[----:B------:R-:W-:Y:S06]  /*1000*/  BRA `(.L_x_22764) ;  /* 0x0000000000ec7947 */ /* 0x000fec0003800000 */
.L_x_37169:
[----:B------:R-:W-:Y:S01]  /*1010*/  MOV R68, R100 ;  /* 0x0000006400447202 */ /* 0x000fe20000000f00 */
[----:B------:R-:W-:Y:S02]  /*1020*/  IMAD.MOV.U32 R30, RZ, RZ, 0x3 ;  /* 0x00000003ff1e7424 */ /* 0x000fe400078e00ff */
[----:B------:R-:W-:Y:S01]  /*1030*/  IMAD.MOV.U32 R25, RZ, RZ, R82 ;  /* 0x000000ffff197224 */ /* 0x000fe200078e0052 */
[----:B------:R-:W-:Y:S06]  /*1040*/  BRA `(.L_x_22764) ;  /* 0x0000000000dc7947 */ /* 0x000fec0003800000 */
.L_x_37170:
        /* <DEDUP_REMOVED lines=13> */
.L_x_22766:
[----:B------:R-:W-:Y:S05]  /*1120*/  BSYNC.RECONVERGENT B2 ;  /* 0x0000000000027941 */ /* 0x000fea0003800200 */
.L_x_22765:
        /* <DEDUP_REMOVED lines=40> */
[----:B------:R-:W-:-:S07]  /*13b0*/  LOP3.LUT R82, R28, UR15, R69, 0x96, !PT ;  /* 0x0000000f1c527c12 */ /* 0x000fce000f8e9645 */
.L_x_22764:
[----:B------:R-:W-:Y:S05]  /*13c0*/  BSYNC.RECONVERGENT B1 ;  /* 0x0000000000017941 */ /* 0x000fea0003800200 */
.L_x_22763:
[----:B------:R-:W-:Y:S01]  /*13d0*/  I2FP.F32.U32 R25, R25 ;  /* 0x0000001900197245 */ /* 0x000fe20000201000 */
[----:B-----5:R-:W-:Y:S01]  /*13e0*/  HADD2.F32 R32, -RZ, R20.H0_H0 ;  /* 0x20000014ff207230 */ /* 0x020fe20000004100 */
[----:B------:R-:W-:Y:S01]  /*13f0*/  MOV R96, UR17 ;  /* 0x0000001100607c02 */ /* 0x000fe20008000f00 */
[----:B------:R-:W-:Y:S01]  /*1400*/  IMAD.U32 R97, RZ, RZ, UR16 ;  /* 0x00000010ff617e24 */ /* 0x000fe2000f8e00ff */
[----:B------:R-:W-:Y:S01]  /*1410*/  ISETP.NE.AND P1, PT, R30, 0x1, PT ;  /* 0x000000011e00780c */ /* 0x000fe20003f25270 */
[----:B------:R-:W-:Y:S01]  /*1420*/  FFMA.FTZ R28, R25, R98, 1.1641532182693481445e-10 ;  /* 0x2f000000191c7423 */ /* 0x000fe20000010062 */
[----:B------:R-:W-:Y:S01]  /*1430*/  FMUL.FTZ R25, R32, R99 ;  /* 0x0000006320197220 */ /* 0x000fe20000410000 */
[----:B------:R-:W-:Y:S01]  /*1440*/  BSSY.RECONVERGENT B1, `(.L_x_22767) ;  /* 0x000004a000017945 */ /* 0x000fe20003800200 */
[----:B------:R-:W-:Y:S01]  /*1450*/  IMAD.MOV.U32 R31, RZ, RZ, 0x2 ;  /* 0x00000002ff1f7424 */ /* 0x000fe200078e00ff */
[----:B------:R-:W-:Y:S01]  /*1460*/  MOV R29, R80 ;  /* 0x00000050001d7202 */ /* 0x000fe20000000f00 */
        /* <DEDUP_REMOVED lines=15> */
.L_x_22769:
        /* <DEDUP_REMOVED lines=13> */
.L_x_22771:
[----:B------:R-:W-:Y:S05]  /*1630*/  BSYNC.RECONVERGENT B2 ;  /* 0x0000000000027941 */ /* 0x000fea0003800200 */
.L_x_22770:
        /* <DEDUP_REMOVED lines=39> */
[----:B------:R-:W-:Y:S02]  /*18b0*/  LOP3.LUT R82, R30, UR15, R29, 0x96, !PT ;  /* 0x0000000f1e527c12 */ /* 0x000fe4000f8e961d */
[----:B------:R-:W-:Y:S01]  /*18c0*/  MOV R29, R68 ;  /* 0x00000044001d7202 */ /* 0x000fe20000000f00 */
[----:B------:R-:W-:-:S07]  /*18d0*/  IMAD.MOV.U32 R68, RZ, RZ, R28 ;  /* 0x000000ffff447224 */ /* 0x000fce00078e001c */
.L_x_22768:
[----:B------:R-:W-:Y:S05]  /*18e0*/  BSYNC.RECONVERGENT B1 ;  /* 0x0000000000017941 */ /* 0x000fea0003800200 */
.L_x_22767:
        /* <DEDUP_REMOVED lines=22> */
.L_x_22774:
        /* <DEDUP_REMOVED lines=13> */
.L_x_22776:
[----:B------:R-:W-:Y:S05]  /*1b20*/  BSYNC.RECONVERGENT B2 ;  /* 0x0000000000027941 */ /* 0x000fea0003800200 */
.L_x_22775:
        /* <DEDUP_REMOVED lines=40> */
[----:B------:R-:W-:Y:S01]  /*1db0*/  LOP3.LUT R82, R30, UR15, R29, 0x96, !PT ;  /* 0x0000000f1e527c12 */ /* 0x000fe2000f8e961d */
[----:B------:R-:W-:-:S07]  /*1dc0*/  HFMA2 R30, -RZ, RZ, 0, 0 ;  /* 0x00000000ff1e7431 */ /* 0x000fce00000001ff */
.L_x_22773:
[----:B------:R-:W-:Y:S05]  /*1dd0*/  BSYNC.RECONVERGENT B1 ;  /* 0x0000000000017941 */ /* 0x000fea0003800200 */
.L_x_22772:
        /* <DEDUP_REMOVED lines=22> */
.L_x_22779:
        /* <DEDUP_REMOVED lines=13> */
.L_x_22781:
[----:B------:R-:W-:Y:S05]  /*2010*/  BSYNC.RECONVERGENT B2 ;  /* 0x0000000000027941 */ /* 0x000fea0003800200 */
.L_x_22780:
        /* <DEDUP_REMOVED lines=41> */
[----:B------:R-:W-:-:S07]  /*22b0*/  MOV R68, R28 ;  /* 0x0000001c00447202 */ /* 0x000fce0000000f00 */
.L_x_22778:
[----:B------:R-:W-:Y:S05]  /*22c0*/  BSYNC.RECONVERGENT B1 ;  /* 0x0000000000017941 */ /* 0x000fea0003800200 */
.L_x_22777:
        /* <DEDUP_REMOVED lines=22> */
.L_x_22784:
        /* <DEDUP_REMOVED lines=13> */
.L_x_22786:
[----:B------:R-:W-:Y:S05]  /*2500*/  BSYNC.RECONVERGENT B2 ;  /* 0x0000000000027941 */ /* 0x000fea0003800200 */
.L_x_22785:
        /* <DEDUP_REMOVED lines=42> */
.L_x_22783:
[----:B------:R-:W-:Y:S05]  /*27b0*/  BSYNC.RECONVERGENT B1 ;  /* 0x0000000000017941 */ /* 0x000fea0003800200 */
.L_x_22782:
        /* <DEDUP_REMOVED lines=22> */
.L_x_22789:
        /* <DEDUP_REMOVED lines=13> */
.L_x_22791:
[----:B------:R-:W-:Y:S05]  /*29f0*/  BSYNC.RECONVERGENT B2 ;  /* 0x0000000000027941 */ /* 0x000fea0003800200 */
.L_x_22790:
        /* <DEDUP_REMOVED lines=39> */
[----:B------:R-:W-:Y:S01]  /*2c70*/  HFMA2 R28, -RZ, RZ, 0, 0 ;  /* 0x00000000ff1c7431 */ /* 0x000fe200000001ff */
[----:B------:R-:W-:Y:S01]  /*2c80*/  MOV R21, R68 ;  /* 0x0000004400157202 */ /* 0x000fe20000000f00 */
[----:B------:R-:W-:-:S07]  /*2c90*/  IMAD.MOV.U32 R68, RZ, RZ, R20 ;  /* 0x000000ffff447224 */ /* 0x000fce00078e0014 */
.L_x_22788:
[----:B------:R-:W-:Y:S05]  /*2ca0*/  BSYNC.RECONVERGENT B1 ;  /* 0x0000000000017941 */ /* 0x000fea0003800200 */
.L_x_22787:
        /* <DEDUP_REMOVED lines=12> */
[----:B------:R-:W-:Y:S01]  /*2d70*/  FADD.FTZ R45, R45, R20 ;  /* 0x000000142d2d7221 */ /* 0x000fe20000010000 */
        /* <DEDUP_REMOVED lines=9> */
.L_x_22794:
        /* <DEDUP_REMOVED lines=13> */
.L_x_22796:
[----:B------:R-:W-:Y:S05]  /*2ee0*/  BSYNC.RECONVERGENT B2 ;  /* 0x0000000000027941 */ /* 0x000fea0003800200 */
.L_x_22795:
        /* <DEDUP_REMOVED lines=39> */
[----:B------:R-:W-:Y:S02]  /*3160*/  LOP3.LUT R82, R28, UR15, R21, 0x96, !PT ;  /* 0x0000000f1c527c12 */ /* 0x000fe4000f8e9615 */
[----:B------:R-:W-:Y:S01]  /*3170*/  MOV R21, R68 ;  /* 0x0000004400157202 */ /* 0x000fe20000000f00 */
[----:B------:R-:W-:-:S07]  /*3180*/  IMAD.MOV.U32 R68, RZ, RZ, R20 ;  /* 0x000000ffff447224 */ /* 0x000fce00078e0014 */
.L_x_22793:
[----:B------:R-:W-:Y:S05]  /*3190*/  BSYNC.RECONVERGENT B1 ;  /* 0x0000000000017941 */ /* 0x000fea0003800200 */
.L_x_22792:
        /* <DEDUP_REMOVED lines=22> */
.L_x_22799:
        /* <DEDUP_REMOVED lines=15> */
.L_x_22801:
[----:B------:R-:W-:Y:S05]  /*33f0*/  BSYNC.RECONVERGENT B2 ;  /* 0x0000000000027941 */ /* 0x000fea0003800200 */
.L_x_22800:
[----:B------:R-:W-:Y:S01]  /*3400*/  IMAD.WIDE.U32 R28, R76, -0x326172a9, RZ ;  /* 0xcd9e8d574c1c7825 */ /* 0x000fe200078e00ff */
[----:B------:R-:W-:-:S03]  /*3410*/  LOP3.LUT R20, R79, UR7, R31, 0x96, !PT ;  /* 0x000000074f147c12 */ /* 0x000fc6000f8e961f */
[----:B------:R-:W-:Y:S01]  /*3420*/  HFMA2 R34, -RZ, RZ, 0, 0 ;  /* 0x00000000ff227431 */ /* 0x000fe200000001ff */
        /* <DEDUP_REMOVED lines=38> */
[----:B------:R-:W-:-:S07]  /*3690*/  LOP3.LUT R82, R28, UR15, R21, 0x96, !PT ;  /* 0x0000000f1c527c12 */ /* 0x000fce000f8e9615 */
.L_x_22798:
[----:B------:R-:W-:Y:S05]  /*36a0*/  BSYNC.RECONVERGENT B1 ;  /* 0x0000000000017941 */ /* 0x000fea0003800200 */
.L_x_22797:
        /* <DEDUP_REMOVED lines=10> */
.L_x_22762:
        /* <DEDUP_REMOVED lines=16> */
.L_x_22805:
        /* <DEDUP_REMOVED lines=13> */
.L_x_22807:
[----:B------:R-:W-:Y:S05]  /*3920*/  BSYNC.RECONVERGENT B2 ;  /* 0x0000000000027941 */ /* 0x000fea0003800200 */
.L_x_22806:
        /* <DEDUP_REMOVED lines=40> */
[----:B------:R-:W-:-:S07]  /*3bb0*/  LOP3.LUT R82, R28, UR15, R69, 0x96, !PT ;  /* 0x0000000f1c527c12 */ /* 0x000fce000f8e9645 */
.L_x_22804:
[----:B------:R-:W-:Y:S05]  /*3bc0*/  BSYNC.RECONVERGENT B1 ;  /* 0x0000000000017941 */ /* 0x000fea0003800200 */
.L_x_22803:
[----:B------:R-:W-:Y:S01]  /*3bd0*/  ISETP.NE.AND P0, PT, R32, 0x1, PT ;  /* 0x000000012000780c */ /* 0x000fe20003f05270 */
[----:B------:R-:W-:Y:S01]  /*3be0*/  IMAD.U32 R97, RZ, RZ, UR16 ;  /* 0x00000010ff617e24 */ /* 0x000fe2000f8e00ff */
[----:B------:R-:W-:Y:S01]  /*3bf0*/  I2FP.F32.U32 R25, R25 ;  /* 0x0000001900197245 */ /* 0x000fe20000201000 */
[----:B-----5:R-:W-:Y:S01]  /*3c00*/  HADD2.F32 R30, -RZ, R20.H0_H0 ;  /* 0x20000014ff1e7230 */ /* 0x020fe20000004100 */
[----:B------:R-:W-:Y:S01]  /*3c10*/  MOV R96, UR17 ;  /* 0x0000001100607c02 */ /* 0x000fe20008000f00 */
[----:B------:R-:W-:Y:S01]  /*3c20*/  BSSY.RECONVERGENT B1, `(.L_x_22808) ;  /* 0x0000049000017945 */ /* 0x000fe20003800200 */
[----:B------:R-:W-:Y:S01]  /*3c30*/  MOV R29, R80 ;  /* 0x00000050001d7202 */ /* 0x000fe20000000f00 */
[----:B------:R-:W-:Y:S01]  /*3c40*/  FFMA.FTZ R28, R25, R98, 1.1641532182693481445e-10 ;  /* 0x2f000000191c7423 */ /* 0x000fe20000010062 */
[----:B------:R-:W-:Y:S01]  /*3c50*/  FMUL.FTZ R31, R30, R99 ;  /* 0x000000631e1f7220 */ /* 0x000fe20000410000 */
[----:B------:R-:W-:-:S03]  /*3c60*/  IMAD.MOV.U32 R30, RZ, RZ, 0x2 ;  /* 0x00000002ff1e7424 */ /* 0x000fc600078e00ff */
        /* <DEDUP_REMOVED lines=12> */
.L_x_22810:
        /* <DEDUP_REMOVED lines=13> */
.L_x_22812:
[----:B------:R-:W-:Y:S05]  /*3e00*/  BSYNC.RECONVERGENT B2 ;  /* 0x0000000000027941 */ /* 0x000fea0003800200 */
.L_x_22811:
        /* <DEDUP_REMOVED lines=42> */
.L_x_22809:
[----:B------:R-:W-:Y:S05]  /*40b0*/  BSYNC.RECONVERGENT B1 ;  /* 0x0000000000017941 */ /* 0x000fea0003800200 */
.L_x_22808:
        /* <DEDUP_REMOVED lines=19> */
.L_x_22815:
        /* <DEDUP_REMOVED lines=13> */
.L_x_22817:
[----:B------:R-:W-:Y:S05]  /*42c0*/  BSYNC.RECONVERGENT B2 ;  /* 0x0000000000027941 */ /* 0x000fea0003800200 */
.L_x_22816:
        /* <DEDUP_REMOVED lines=41> */
[----:B------:R-:W-:-:S07]  /*4560*/  LOP3.LUT R82, R30, UR15, R29, 0x96, !PT ;  /* 0x0000000f1e527c12 */ /* 0x000fce000f8e961d */
.L_x_22814:
[----:B------:R-:W-:Y:S05]  /*4570*/  BSYNC.RECONVERGENT B1 ;  /* 0x0000000000017941 */ /* 0x000fea0003800200 */
.L_x_22813:
[----:B------:R-:W-:Y:S01]  /*4580*/  ISETP.NE.AND P2, PT, R31, 0x1, PT ;  /* 0x000000011f00780c */ /* 0x000fe20003f45270 */
[----:B------:R-:W-:Y:S01]  /*4590*/  HADD2.F32 R28, -RZ, R21.H0_H0 ;  /* 0x20000015ff1c7230 */ /* 0x000fe20000004100 */
[----:B------:R-:W-:Y:S01]  /*45a0*/  I2FP.F32.U32 R29, R20 ;  /* 0x00000014001d7245 */ /* 0x000fe20000201000 */
[----:B------:R-:W-:Y:S01]  /*45b0*/  BSSY.RECONVERGENT B1, `(.L_x_22818) ;  /* 0x0000048000017945 */ /* 0x000fe20003800200 */
[----:B------:R-:W-:-:S03]  /*45c0*/  IMAD.MOV.U32 R30, RZ, RZ, 0x2 ;  /* 0x00000002ff1e7424 */ /* 0x000fc600078e00ff */
[----:B------:R-:W-:Y:S01]  /*45d0*/  FFMA.FTZ R20, R29, R98, 1.1641532182693481445e-10 ;  /* 0x2f0000001d147423 */ /* 0x000fe20000010062 */
[----:B------:R-:W-:-:S04]  /*45e0*/  FMUL.FTZ R29, R28, R99 ;  /* 0x000000631c1d7220 */ /* 0x000fc80000410000 */
        /* <DEDUP_REMOVED lines=12> */
.L_x_22820:
        /* <DEDUP_REMOVED lines=13> */
.L_x_22822:
[----:B------:R-:W-:Y:S05]  /*4780*/  BSYNC.RECONVERGENT B2 ;  /* 0x0000000000027941 */ /* 0x000fea0003800200 */
.L_x_22821:
        /* <DEDUP_REMOVED lines=42> */
.L_x_22819:
[----:B------:R-:W-:Y:S05]  /*4a30*/  BSYNC.RECONVERGENT B1 ;  /* 0x0000000000017941 */ /* 0x000fea0003800200 */
.L_x_22818:
        /* <DEDUP_REMOVED lines=19> */
.L_x_22825:
        /* <DEDUP_REMOVED lines=13> */
.L_x_22827:
[----:B------:R-:W-:Y:S05]  /*4c40*/  BSYNC.RECONVERGENT B2 ;  /* 0x0000000000027941 */ /* 0x000fea0003800200 */
.L_x_22826:
        /* <DEDUP_REMOVED lines=39> */
[----:B------:R-:W-:Y:S02]  /*4ec0*/  LOP3.LUT R82, R28, UR15, R21, 0x96, !PT ;  /* 0x0000000f1c527c12 */ /* 0x000fe4000f8e9615 */
[----:B------:R-:W-:Y:S01]  /*4ed0*/  MOV R21, R68 ;  /* 0x0000004400157202 */ /* 0x000fe20000000f00 */
[----:B------:R-:W-:-:S07]  /*4ee0*/  IMAD.MOV.U32 R68, RZ, RZ, R20 ;  /* 0x000000ffff447224 */ /* 0x000fce00078e0014 */
.L_x_22824:
[----:B------:R-:W-:Y:S05]  /*4ef0*/  BSYNC.RECONVERGENT B1 ;  /* 0x0000000000017941 */ /* 0x000fea0003800200 */
.L_x_22823:
        /* <DEDUP_REMOVED lines=19> */
.L_x_22830:
        /* <DEDUP_REMOVED lines=13> */
.L_x_22832:
[----:B------:R-:W-:Y:S05]  /*5100*/  BSYNC.RECONVERGENT B2 ;  /* 0x0000000000027941 */ /* 0x000fea0003800200 */
.L_x_22831:
        /* <DEDUP_REMOVED lines=42> */
.L_x_22829:
[----:B------:R-:W-:Y:S05]  /*53b0*/  BSYNC.RECONVERGENT B1 ;  /* 0x0000000000017941 */ /* 0x000fea0003800200 */
.L_x_22828:
        /* <DEDUP_REMOVED lines=19> */
.L_x_22835:
        /* <DEDUP_REMOVED lines=13> */
.L_x_22837:
[----:B------:R-:W-:Y:S05]  /*55c0*/  BSYNC.RECONVERGENT B2 ;  /* 0x0000000000027941 */ /* 0x000fea0003800200 */
.L_x_22836:
        /* <DEDUP_REMOVED lines=39> */
[----:B------:R-:W-:Y:S02]  /*5840*/  LOP3.LUT R82, R28, UR15, R21, 0x96, !PT ;  /* 0x0000000f1c527c12 */ /* 0x000fe4000f8e9615 */
[----:B------:R-:W-:Y:S01]  /*5850*/  MOV R21, R68 ;  /* 0x0000004400157202 */ /* 0x000fe20000000f00 */
[----:B------:R-:W-:-:S07]  /*5860*/  IMAD.MOV.U32 R68, RZ, RZ, R20 ;  /* 0x000000ffff447224 */ /* 0x000fce00078e0014 */
.L_x_22834:
[----:B------:R-:W-:Y:S05]  /*5870*/  BSYNC.RECONVERGENT B1 ;  /* 0x0000000000017941 */ /* 0x000fea0003800200 */
.L_x_22833:
        /* <DEDUP_REMOVED lines=19> */
.L_x_22840:
        /* <DEDUP_REMOVED lines=15> */
.L_x_22842:
[----:B------:R-:W-:Y:S05]  /*5aa0*/  BSYNC.RECONVERGENT B2 ;  /* 0x0000000000027941 */ /* 0x000fea0003800200 */
.L_x_22841:
        /* <DEDUP_REMOVED lines=39> */
[----:B------:R-:W-:Y:S02]  /*5d20*/  LOP3.LUT R82, R28, UR15, R21, 0x96, !PT ;  /* 0x0000000f1c527c12 */ /* 0x000fe4000f8e9615 */
[----:B------:R-:W-:Y:S01]  /*5d30*/  MOV R21, R68 ;  /* 0x0000004400157202 */ /* 0x000fe20000000f00 */
[----:B------:R-:W-:-:S07]  /*5d40*/  IMAD.MOV.U32 R68, RZ, RZ, R20 ;  /* 0x000000ffff447224 */ /* 0x000fce00078e0014 */
.L_x_22839:
[----:B------:R-:W-:Y:S05]  /*5d50*/  BSYNC.RECONVERGENT B1 ;  /* 0x0000000000017941 */ /* 0x000fea0003800200 */
.L_x_22838:
        /* <DEDUP_REMOVED lines=16> */
.L_x_22802:
        /* <DEDUP_REMOVED lines=45> */
.L_x_22846:
        /* <DEDUP_REMOVED lines=13> */
.L_x_22848:
[----:B------:R-:W-:Y:S05]  /*6200*/  BSYNC.RECONVERGENT B2 ;  /* 0x0000000000027941 */ /* 0x000fea0003800200 */
.L_x_22847:
        /* <DEDUP_REMOVED lines=41> */
[----:B------:R-:W-:-:S07]  /*64a0*/  MOV R100, R28 ;  /* 0x0000001c00647202 */ /* 0x000fce0000000f00 */
.L_x_22845:
[----:B------:R-:W-:Y:S05]  /*64b0*/  BSYNC.RECONVERGENT B1 ;  /* 0x0000000000017941 */ /* 0x000fea0003800200 */
.L_x_22844:
        /* <DEDUP_REMOVED lines=23> */
.L_x_22851:
        /* <DEDUP_REMOVED lines=13> */
.L_x_22853:
[----:B------:R-:W-:Y:S05]  /*6700*/  BSYNC.RECONVERGENT B2 ;  /* 0x0000000000027941 */ /* 0x000fea0003800200 */
.L_x_22852:
        /* <DEDUP_REMOVED lines=42> */
.L_x_22850:
[----:B------:R-:W-:Y:S05]  /*69b0*/  BSYNC.RECONVERGENT B1 ;  /* 0x0000000000017941 */ /* 0x000fea0003800200 */
.L_x_22849:
        /* <DEDUP_REMOVED lines=22> */
.L_x_22856:
        /* <DEDUP_REMOVED lines=13> */
.L_x_22858:
[----:B------:R-:W-:Y:S05]  /*6bf0*/  BSYNC.RECONVERGENT B2 ;  /* 0x0000000000027941 */ /* 0x000fea0003800200 */
.L_x_22857:
        /* <DEDUP_REMOVED lines=42> */
.L_x_22855:
[----:B------:R-:W-:Y:S05]  /*6ea0*/  BSYNC.RECONVERGENT B1 ;  /* 0x0000000000017941 */ /* 0x000fea0003800200 */
.L_x_22854:
        /* <DEDUP_REMOVED lines=22> */
.L_x_22861:
        /* <DEDUP_REMOVED lines=13> */
.L_x_22863:
[----:B------:R-:W-:Y:S05]  /*70e0*/  BSYNC.RECONVERGENT B2 ;  /* 0x0000000000027941 */ /* 0x000fea0003800200 */
.L_x_22862:
        /* <DEDUP_REMOVED lines=42> */
.L_x_22860:
[----:B------:R-:W-:Y:S05]  /*7390*/  BSYNC.RECONVERGENT B1 ;  /* 0x0000000000017941 */ /* 0x000fea0003800200 */
.L_x_22859:
        /* <DEDUP_REMOVED lines=22> */
.L_x_22866:
        /* <DEDUP_REMOVED lines=13> */
.L_x_22868:
[----:B------:R-:W-:Y:S05]  /*75d0*/  BSYNC.RECONVERGENT B2 ;  /* 0x0000000000027941 */ /* 0x000fea0003800200 */
.L_x_22867:
        /* <DEDUP_REMOVED lines=42> */
.L_x_22865:
[----:B------:R-:W-:Y:S05]  /*7880*/  BSYNC.RECONVERGENT B1 ;  /* 0x0000000000017941 */ /* 0x000fea0003800200 */
.L_x_22864:
        /* <DEDUP_REMOVED lines=22> */
.L_x_22871:
        /* <DEDUP_REMOVED lines=13> */
.L_x_22873:
[----:B------:R-:W-:Y:S05]  /*7ac0*/  BSYNC.RECONVERGENT B2 ;  /* 0x0000000000027941 */ /* 0x000fea0003800200 */
.L_x_22872:
        /* <DEDUP_REMOVED lines=42> */
.L_x_22870:
[----:B------:R-:W-:Y:S05]  /*7d70*/  BSYNC.RECONVERGENT B1 ;  /* 0x0000000000017941 */ /* 0x000fea0003800200 */
.L_x_22869:
        /* <DEDUP_REMOVED lines=22> */
.L_x_22876:
        /* <DEDUP_REMOVED lines=13> */
.L_x_22878:
[----:B------:R-:W-:Y:S05]  /*7fb0*/  BSYNC.RECONVERGENT B2 ;  /* 0x0000000000027941 */ /* 0x000fea0003800200 */
.L_x_22877:
        /* <DEDUP_REMOVED lines=42> */
.L_x_22875:
[----:B------:R-:W-:Y:S05]  /*8260*/  BSYNC.RECONVERGENT B1 ;  /* 0x0000000000017941 */ /* 0x000fea0003800200 */
.L_x_22874:
        /* <DEDUP_REMOVED lines=22> */
.L_x_22881:
        /* <DEDUP_REMOVED lines=15> */
.L_x_22883:
[----:B------:R-:W-:Y:S05]  /*84c0*/  BSYNC.RECONVERGENT B2 ;  /* 0x0000000000027941 */ /* 0x000fea0003800200 */
.L_x_22882:
        /* <DEDUP_REMOVED lines=42> */
.L_x_22880:
[----:B------:R-:W-:Y:S05]  /*8770*/  BSYNC.RECONVERGENT B1 ;  /* 0x0000000000017941 */ /* 0x000fea0003800200 */
.L_x_22879:
        /* <DEDUP_REMOVED lines=10> */
.L_x_22843:
        /* <DEDUP_REMOVED lines=16> */
.L_x_22887:
        /* <DEDUP_REMOVED lines=13> */
.L_x_22889:
[----:B------:R-:W-:Y:S05]  /*89f0*/  BSYNC.RECONVERGENT B2 ;  /* 0x0000000000027941 */ /* 0x000fea0003800200 */
.L_x_22888:
        /* <DEDUP_REMOVED lines=41> */
[----:B------:R-:W-:-:S07]  /*8c90*/  IMAD.MOV.U32 R32, RZ, RZ, RZ ;  /* 0x000000ffff207224 */ /* 0x000fce00078e00ff */
.L_x_22886:
[----:B------:R-:W-:Y:S05]  /*8ca0*/  BSYNC.RECONVERGENT B1 ;  /* 0x0000000000017941 */ /* 0x000fea0003800200 */
.L_x_22885:
[----:B------:R-:W-:Y:S01]  /*8cb0*/  ISETP.NE.AND P0, PT, R32, 0x1, PT ;  /* 0x000000012000780c */ /* 0x000fe20003f05270 */
[----:B-----5:R-:W-:Y:S01]  /*8cc0*/  HADD2.F32 R30, -RZ, R20.H0_H0 ;  /* 0x20000014ff1e7230 */ /* 0x020fe20000004100 */
[----:B------:R-:W-:Y:S01]  /*8cd0*/  I2FP.F32.U32 R25, R25 ;  /* 0x0000001900197245 */ /* 0x000fe20000201000 */
[----:B------:R-:W-:Y:S01]  /*8ce0*/  BSSY.RECONVERGENT B1, `(.L_x_22890) ;  /* 0x0000049000017945 */ /* 0x000fe20003800200 */
[----:B------:R-:W-:Y:S02]  /*8cf0*/  IMAD.MOV.U32 R29, RZ, RZ, R80 ;  /* 0x000000ffff1d7224 */ /* 0x000fe400078e0050 */
[----:B------:R-:W-:Y:S01]  /*8d00*/  FMUL.FTZ R31, R30, R99 ;  /* 0x000000631e1f7220 */ /* 0x000fe20000410000 */
[----:B------:R-:W-:Y:S01]  /*8d10*/  FFMA.FTZ R28, R25, R98, 1.1641532182693481445e-10 ;  /* 0x2f000000191c7423 */ /* 0x000fe20000010062 */
[----:B------:R-:W-:Y:S02]  /*8d20*/  HFMA2 R30, -RZ, RZ, 0, 1.1920928955078125e-07 ;  /* 0x00000002ff1e7431 */ /* 0x000fe400000001ff */
        /* <DEDUP_REMOVED lines=12> */
.L_x_22892:
        /* <DEDUP_REMOVED lines=13> */
.L_x_22894:
[----:B------:R-:W-:Y:S05]  /*8ec0*/  BSYNC.RECONVERGENT B2 ;  /* 0x0000000000027941 */ /* 0x000fea0003800200 */
.L_x_22893:
        /* <DEDUP_REMOVED lines=39> */
[----:B------:R-:W-:Y:S01]  /*9140*/  IMAD.MOV.U32 R29, RZ, RZ, R100 ;  /* 0x000000ffff1d7224 */ /* 0x000fe200078e0064 */
[----:B------:R-:W-:Y:S01]  /*9150*/  MOV R100, R28 ;  /* 0x0000001c00647202 */ /* 0x000fe20000000f00 */
[----:B------:R-:W-:-:S07]  /*9160*/  IMAD.MOV.U32 R30, RZ, RZ, RZ ;  /* 0x000000ffff1e7224 */ /* 0x000fce00078e00ff */
.L_x_22891:
[----:B------:R-:W-:Y:S05]  /*9170*/  BSYNC.RECONVERGENT B1 ;  /* 0x0000000000017941 */ /* 0x000fea0003800200 */
.L_x_22890:
        /* <DEDUP_REMOVED lines=19> */
.L_x_22897:
        /* <DEDUP_REMOVED lines=13> */
.L_x_22899:
[----:B------:R-:W-:Y:S05]  /*9380*/  BSYNC.RECONVERGENT B2 ;  /* 0x0000000000027941 */ /* 0x000fea0003800200 */
.L_x_22898:
        /* <DEDUP_REMOVED lines=42> */
.L_x_22896:
[----:B------:R-:W-:Y:S05]  /*9630*/  BSYNC.RECONVERGENT B1 ;  /* 0x0000000000017941 */ /* 0x000fea0003800200 */
.L_x_22895:
[----:B------:R-:W-:Y:S01]  /*9640*/  ISETP.NE.AND P2, PT, R31, 0x1, PT ;  /* 0x000000011f00780c */ /* 0x000fe20003f45270 */
[----:B------:R-:W-:Y:S01]  /*9650*/  HADD2.F32 R28, -RZ, R21.H0_H0 ;  /* 0x20000015ff1c7230 */ /* 0x000fe20000004100 */
        /* <DEDUP_REMOVED lines=17> */
.L_x_22902:
        /* <DEDUP_REMOVED lines=13> */
.L_x_22904:
[----:B------:R-:W-:Y:S05]  /*9840*/  BSYNC.RECONVERGENT B2 ;  /* 0x0000000000027941 */ /* 0x000fea0003800200 */
.L_x_22903:
        /* <DEDUP_REMOVED lines=40> */
[----:B------:R-:W-:Y:S01]  /*9ad0*/  IMAD.MOV.U32 R30, RZ, RZ, RZ ;  /* 0x000000ffff1e7224 */ /* 0x000fe200078e00ff */
[----:B------:R-:W-:-:S07]  /*9ae0*/  MOV R100, R28 ;  /* 0x0000001c00647202 */ /* 0x000fce0000000f00 */
.L_x_22901:
[----:B------:R-:W-:Y:S05]  /*9af0*/  BSYNC.RECONVERGENT B1 ;  /* 0x0000000000017941 */ /* 0x000fea0003800200 */
.L_x_22900:
        /* <DEDUP_REMOVED lines=19> */
.L_x_22907:
        /* <DEDUP_REMOVED lines=13> */
.L_x_22909:
[----:B------:R-:W-:Y:S05]  /*9d00*/  BSYNC.RECONVERGENT B2 ;  /* 0x0000000000027941 */ /* 0x000fea0003800200 */
.L_x_22908:
        /* <DEDUP_REMOVED lines=40> */
[----:B------:R-:W-:Y:S01]  /*9f90*/  IMAD.MOV.U32 R21, RZ, RZ, R100 ;  /* 0x000000ffff157224 */ /* 0x000fe200078e0064 */
[----:B------:R-:W-:-:S07]  /*9fa0*/  MOV R100, R20 ;  /* 0x0000001400647202 */ /* 0x000fce0000000f00 */
.L_x_22906:
[----:B------:R-:W-:Y:S05]  /*9fb0*/  BSYNC.RECONVERGENT B1 ;  /* 0x0000000000017941 */ /* 0x000fea0003800200 */
.L_x_22905:
[----:B------:R-:W-:Y:S01]  /*9fc0*/  ISETP.NE.AND P4, PT, R31, 0x1, PT ;  /* 0x000000011f00780c */ /* 0x000fe20003f85270 */
[----:B------:R-:W-:Y:S01]  /*9fd0*/  HADD2.F32 R28, -RZ, R22.H0_H0 ;  /* 0x20000016ff1c7230 */ /* 0x000fe20000004100 */
[----:B------:R-:W-:Y:S01]  /*9fe0*/  I2FP.F32.U32 R21, R21 ;  /* 0x0000001500157245 */ /* 0x000fe20000201000 */
[----:B------:R-:W-:Y:S03]  /*9ff0*/  BSSY.RECONVERGENT B1, `(.L_x_22910) ;  /* 0x0000048000017945 */ /* 0x000fe60003800200 */
[----:B------:R-:W-:Y:S01]  /*a000*/  FMUL.FTZ R29, R28, R99 ;  /* 0x000000631c1d7220 */ /* 0x000fe20000410000 */
[----:B------:R-:W-:Y:S01]  /*a010*/  FFMA.FTZ R20, R21, R98, 1.1641532182693481445e-10 ;  /* 0x2f00000015147423 */ /* 0x000fe20000010062 */
[----:B------:R-:W-:Y:S02]  /*a020*/  HFMA2 R28, -RZ, RZ, 0, 1.1920928955078125e-07 ;  /* 0x00000002ff1c7431 */ /* 0x000fe400000001ff */
[----:B------:R-:W-:-:S02]  /*a030*/  IMAD.MOV.U32 R21, RZ, RZ, R80 ;  /* 0x000000ffff157224 */ /* 0x000fc400078e0050 */
        /* <DEDUP_REMOVED lines=11> */
.L_x_22912:
        /* <DEDUP_REMOVED lines=13> */
.L_x_22914:
[----:B------:R-:W-:Y:S05]  /*a1c0*/  BSYNC.RECONVERGENT B2 ;  /* 0x0000000000027941 */ /* 0x000fea0003800200 */
.L_x_22913:
        /* <DEDUP_REMOVED lines=42> */
.L_x_22911:
[----:B------:R-:W-:Y:S05]  /*a470*/  BSYNC.RECONVERGENT B1 ;  /* 0x0000000000017941 */ /* 0x000fea0003800200 */
.L_x_22910:
        /* <DEDUP_REMOVED lines=19> */
.L_x_22917:
        /* <DEDUP_REMOVED lines=13> */
.L_x_22919:
[----:B------:R-:W-:Y:S05]  /*a680*/  BSYNC.RECONVERGENT B2 ;  /* 0x0000000000027941 */ /* 0x000fea0003800200 */
.L_x_22918:
        /* <DEDUP_REMOVED lines=42> */
.L_x_22916:
[----:B------:R-:W-:Y:S05]  /*a930*/  BSYNC.RECONVERGENT B1 ;  /* 0x0000000000017941 */ /* 0x000fea0003800200 */
.L_x_22915:
        /* <DEDUP_REMOVED lines=19> */
.L_x_22922:
        /* <DEDUP_REMOVED lines=15> */
.L_x_22924:
[----:B------:R-:W-:Y:S05]  /*ab60*/  BSYNC.RECONVERGENT B2 ;  /* 0x0000000000027941 */ /* 0x000fea0003800200 */
.L_x_22923:
        /* <DEDUP_REMOVED lines=41> */
[----:B------:R-:W-:-:S07]  /*ae00*/  MOV R100, R20 ;  /* 0x0000001400647202 */ /* 0x000fce0000000f00 */
.L_x_22921:
[----:B------:R-:W-:Y:S05]  /*ae10*/  BSYNC.RECONVERGENT B1 ;  /* 0x0000000000017941 */ /* 0x000fea0003800200 */
.L_x_22920:
        /* <DEDUP_REMOVED lines=16> */
.L_x_22884:
        /* <DEDUP_REMOVED lines=43> */
.L_x_22928:
        /* <DEDUP_REMOVED lines=13> */
.L_x_22930:
[----:B------:R-:W-:Y:S05]  /*b2a0*/  BSYNC.RECONVERGENT B2 ;  /* 0x0000000000027941 */ /* 0x000fea0003800200 */
.L_x_22929:
        /* <DEDUP_REMOVED lines=41> */
[----:B------:R-:W-:-:S07]  /*b540*/  LOP3.LUT R82, R70, UR15, R69, 0x96, !PT ;  /* 0x0000000f46527c12 */ /* 0x000fce000f8e9645 */
.L_x_22927:
[----:B------:R-:W-:Y:S05]  /*b550*/  BSYNC.RECONVERGENT B1 ;  /* 0x0000000000017941 */ /* 0x000fea0003800200 */
.L_x_22926:
[----:B------:R-:W-:Y:S01]  /*b560*/  I2FP.F32.U32 R25, R25 ;  /* 0x0000001900197245 */ /* 0x000fe20000201000 */
[----:B-----5:R-:W-:Y:S01]  /*b570*/  HADD2.F32 R70, -RZ, R20.H0_H0 ;  /* 0x20000014ff467230 */ /* 0x020fe20000004100 */
[----:B------:R-:W-:Y:S01]  /*b580*/  ISETP.NE.AND P1, PT, R71, 0x1, PT ;  /* 0x000000014700780c */ /* 0x000fe20003f25270 */
[----:B------:R-:W-:Y:S01]  /*b590*/  BSSY.RECONVERGENT B1, `(.L_x_22931) ;  /* 0x000004c000017945 */ /* 0x000fe20003800200 */
[----:B------:R-:W-:Y:S02]  /*b5a0*/  IMAD.MOV.U32 R69, RZ, RZ, R80 ;  /* 0x000000ffff457224 */ /* 0x000fe400078e0050 */
        /* <DEDUP_REMOVED lines=18> */
.L_x_22933:
        /* <DEDUP_REMOVED lines=13> */
.L_x_22935:
[----:B------:R-:W-:Y:S05]  /*b7a0*/  BSYNC.RECONVERGENT B2 ;  /* 0x0000000000027941 */ /* 0x000fea0003800200 */
.L_x_22934:
        /* <DEDUP_REMOVED lines=42> */
.L_x_22932:
[----:B------:R-:W-:Y:S05]  /*ba50*/  BSYNC.RECONVERGENT B1 ;  /* 0x0000000000017941 */ /* 0x000fea0003800200 */
.L_x_22931:
        /* <DEDUP_REMOVED lines=22> */
.L_x_22938:
        /* <DEDUP_REMOVED lines=13> */
.L_x_22940:
[----:B------:R-:W-:Y:S05]  /*bc90*/  BSYNC.RECONVERGENT B2 ;  /* 0x0000000000027941 */ /* 0x000fea0003800200 */
.L_x_22939:
        /* <DEDUP_REMOVED lines=42> */
.L_x_22937:
[----:B------:R-:W-:Y:S05]  /*bf40*/  BSYNC.RECONVERGENT B1 ;  /* 0x0000000000017941 */ /* 0x000fea0003800200 */
.L_x_22936:
        /* <DEDUP_REMOVED lines=22> */
.L_x_22943:
        /* <DEDUP_REMOVED lines=13> */
.L_x_22945:
[----:B------:R-:W-:Y:S05]  /*c180*/  BSYNC.RECONVERGENT B2 ;  /* 0x0000000000027941 */ /* 0x000fea0003800200 */
.L_x_22944:
        /* <DEDUP_REMOVED lines=42> */
.L_x_22942:
[----:B------:R-:W-:Y:S05]  /*c430*/  BSYNC.RECONVERGENT B1 ;  /* 0x0000000000017941 */ /* 0x000fea0003800200 */
.L_x_22941:
        /* <DEDUP_REMOVED lines=22> */
.L_x_22948:
        /* <DEDUP_REMOVED lines=13> */
.L_x_22950:
[----:B------:R-:W-:Y:S05]  /*c670*/  BSYNC.RECONVERGENT B2 ;  /* 0x0000000000027941 */ /* 0x000fea0003800200 */
.L_x_22949:
        /* <DEDUP_REMOVED lines=39> */
[----:B------:R-:W-:Y:S01]  /*c8f0*/  LOP3.LUT R82, R68, UR15, R21, 0x96, !PT ;  /* 0x0000000f44527c12 */ /* 0x000fe2000f8e9615 */
[----:B------:R-:W-:Y:S01]  /*c900*/  IMAD.MOV.U32 R21, RZ, RZ, R102 ;  /* 0x000000ffff157224 */ /* 0x000fe200078e0066 */
[----:B------:R-:W-:-:S07]  /*c910*/  MOV R102, R20 ;  /* 0x0000001400667202 */ /* 0x000fce0000000f00 */
.L_x_22947:
[----:B------:R-:W-:Y:S05]  /*c920*/  BSYNC.RECONVERGENT B1 ;  /* 0x0000000000017941 */ /* 0x000fea0003800200 */
.L_x_22946:
        /* <DEDUP_REMOVED lines=22> */
.L_x_22953:
        /* <DEDUP_REMOVED lines=13> */
.L_x_22955:
[----:B------:R-:W-:Y:S05]  /*cb60*/  BSYNC.RECONVERGENT B2 ;  /* 0x0000000000027941 */ /* 0x000fea0003800200 */
.L_x_22954:
        /* <DEDUP_REMOVED lines=42> */
.L_x_22952:
[----:B------:R-:W-:Y:S05]  /*ce10*/  BSYNC.RECONVERGENT B1 ;  /* 0x0000000000017941 */ /* 0x000fea0003800200 */
.L_x_22951:
        /* <DEDUP_REMOVED lines=22> */
.L_x_22958:
        /* <DEDUP_REMOVED lines=13> */
.L_x_22960:
[----:B------:R-:W-:Y:S05]  /*d050*/  BSYNC.RECONVERGENT B2 ;  /* 0x0000000000027941 */ /* 0x000fea0003800200 */
.L_x_22959:
        /* <DEDUP_REMOVED lines=42> */
.L_x_22957:
[----:B------:R-:W-:Y:S05]  /*d300*/  BSYNC.RECONVERGENT B1 ;  /* 0x0000000000017941 */ /* 0x000fea0003800200 */
.L_x_22956:
        /* <DEDUP_REMOVED lines=22> */
.L_x_22963:
        /* <DEDUP_REMOVED lines=15> */
.L_x_22965:
[----:B------:R-:W-:Y:S05]  /*d560*/  BSYNC.RECONVERGENT B2 ;  /* 0x0000000000027941 */ /* 0x000fea0003800200 */
.L_x_22964:
[----:B------:R-:W-:Y:S01]  /*d570*/  IMAD.WIDE.U32 R68, R76, -0x326172a9, RZ ;  /* 0xcd9e8d574c447825 */ /* 0x000fe200078e00ff */
[----:B------:R-:W-:-:S03]  /*d580*/  LOP3.LUT R20, R79, UR7, R71, 0x96, !PT ;  /* 0x000000074f147c12 */ /* 0x000fc6000f8e9647 */
[----:B------:R-:W-:Y:S01]  /*d590*/  IMAD.MOV.U32 R22, RZ, RZ, R102 ;  /* 0x000000ffff167224 */ /* 0x000fe200078e0066 */
[----:B------:R-:W-:Y:S01]  /*d5a0*/  LOP3.LUT R80, R19, UR6, R69, 0x96, !PT ;  /* 0x0000000613507c12 */ /* 0x000fe2000f8e9645 */
        /* <DEDUP_REMOVED lines=37> */
[----:B------:R-:W-:-:S07]  /*d800*/  MOV R102, R20 ;  /* 0x0000001400667202 */ /* 0x000fce0000000f00 */
.L_x_22962:
[----:B------:R-:W-:Y:S05]  /*d810*/  BSYNC.RECONVERGENT B1 ;  /* 0x0000000000017941 */ /* 0x000fea0003800200 */
.L_x_22961:
        /* <DEDUP_REMOVED lines=10> */
.L_x_22925:
        /* <DEDUP_REMOVED lines=16> */
.L_x_22969:
        /* <DEDUP_REMOVED lines=13> */
.L_x_22971:
[----:B------:R-:W-:Y:S05]  /*da90*/  BSYNC.RECONVERGENT B2 ;  /* 0x0000000000027941 */ /* 0x000fea0003800200 */
.L_x_22970:
        /* <DEDUP_REMOVED lines=41> */
[----:B------:R-:W-:-:S07]  /*dd30*/  MOV R102, R28 ;  /* 0x0000001c00667202 */ /* 0x000fce0000000f00 */
.L_x_22968:
[----:B------:R-:W-:Y:S05]  /*dd40*/  BSYNC.RECONVERGENT B1 ;  /* 0x0000000000017941 */ /* 0x000fea0003800200 */
.L_x_22967:
[----:B------:R-:W-:Y:S01]  /*dd50*/  ISETP.NE.AND P0, PT, R31, 0x1, PT ;  /* 0x000000011f00780c */ /* 0x000fe20003f05270 */
[----:B-----5:R-:W-:Y:S01]  /*dd60*/  HADD2.F32 R30, -RZ, R20.H0_H0 ;  /* 0x20000014ff1e7230 */ /* 0x020fe20000004100 */
[----:B------:R-:W-:Y:S01]  /*dd70*/  I2FP.F32.U32 R25, R25 ;  /* 0x0000001900197245 */ /* 0x000fe20000201000 */
[----:B------:R-:W-:Y:S01]  /*dd80*/  BSSY.RECONVERGENT B1, `(.L_x_22972) ;  /* 0x0000049000017945 */ /* 0x000fe20003800200 */
[----:B------:R-:W-:Y:S02]  /*dd90*/  MOV R29, R80 ;  /* 0x00000050001d7202 */ /* 0x000fe40000000f00 */
[----:B------:R-:W-:Y:S01]  /*dda0*/  FMUL.FTZ R71, R30, R99 ;  /* 0x000000631e477220 */ /* 0x000fe20000410000 */
[----:B------:R-:W-:Y:S01]  /*ddb0*/  FFMA.FTZ R28, R25, R98, 1.1641532182693481445e-10 ;  /* 0x2f000000191c7423 */ /* 0x000fe20000010062 */
[----:B------:R-:W-:Y:S02]  /*ddc0*/  IMAD.MOV.U32 R30, RZ, RZ, 0x2 ;  /* 0x00000002ff1e7424 */ /* 0x000fe400078e00ff */
        /* <DEDUP_REMOVED lines=12> */
.L_x_22974:
        /* <DEDUP_REMOVED lines=13> */
.L_x_22976:
[----:B------:R-:W-:Y:S05]  /*df60*/  BSYNC.RECONVERGENT B2 ;  /* 0x0000000000027941 */ /* 0x000fea0003800200 */
.L_x_22975:
        /* <DEDUP_REMOVED lines=42> */
.L_x_22973:
[----:B------:R-:W-:Y:S05]  /*e210*/  BSYNC.RECONVERGENT B1 ;  /* 0x0000000000017941 */ /* 0x000fea0003800200 */
.L_x_22972:
[----:B------:R-:W-:Y:S01]  /*e220*/  ISETP.NE.AND P1, PT, R30, 0x1, PT ;  /* 0x000000011e00780c */ /* 0x000fe20003f25270 */
[----:B------:R-:W-:Y:S01]  /*e230*/  HADD2.F32 R20, -RZ, R20.H1_H1 ;  /* 0x30000014ff147230 */ /* 0x000fe20000004100 */
[----:B------:R-:W-:Y:S01]  /*e240*/  I2FP.F32.U32 R29, R29 ;  /* 0x0000001d001d7245 */ /* 0x000fe20000201000 */
[----:B------:R-:W-:Y:S01]  /*e250*/  BSSY.RECONVERGENT B1, `(.L_x_22977) ;  /* 0x0000048000017945 */ /* 0x000fe20003800200 */
[----:B------:R-:W-:-:S03]  /*e260*/  IMAD.MOV.U32 R31, RZ, RZ, 0x2 ;  /* 0x00000002ff1f7424 */ /* 0x000fc600078e00ff */
[----:B------:R-:W-:Y:S01]  /*e270*/  FFMA.FTZ R28, R29, R98, 1.1641532182693481445e-10 ;  /* 0x2f0000001d1c7423 */ /* 0x000fe20000010062 */
[----:B------:R-:W-:Y:S01]  /*e280*/  FMUL.FTZ R29, R20, R99 ;  /* 0x00000063141d7220 */ /* 0x000fe20000410000 */
[----:B------:R-:W-:-:S03]  /*e290*/  MOV R20, R80 ;  /* 0x0000005000147202 */ /* 0x000fc60000000f00 */
        /* <DEDUP_REMOVED lines=11> */
.L_x_22979:
        /* <DEDUP_REMOVED lines=13> */
.L_x_22981:
[----:B------:R-:W-:Y:S05]  /*e420*/  BSYNC.RECONVERGENT B2 ;  /* 0x0000000000027941 */ /* 0x000fea0003800200 */
.L_x_22980:
        /* <DEDUP_REMOVED lines=42> */
.L_x_22978:
[----:B------:R-:W-:Y:S05]  /*e6d0*/  BSYNC.RECONVERGENT B1 ;  /* 0x0000000000017941 */ /* 0x000fea0003800200 */
.L_x_22977:
        /* <DEDUP_REMOVED lines=19> */
.L_x_22984:
        /* <DEDUP_REMOVED lines=13> */
.L_x_22986:
[----:B------:R-:W-:Y:S05]  /*e8e0*/  BSYNC.RECONVERGENT B2 ;  /* 0x0000000000027941 */ /* 0x000fea0003800200 */
.L_x_22985:
        /* <DEDUP_REMOVED lines=42> */
.L_x_22983:
[----:B------:R-:W-:Y:S05]  /*eb90*/  BSYNC.RECONVERGENT B1 ;  /* 0x0000000000017941 */ /* 0x000fea0003800200 */
.L_x_22982:
        /* <DEDUP_REMOVED lines=19> */
.L_x_22989:
        /* <DEDUP_REMOVED lines=13> */
.L_x_22991:
[----:B------:R-:W-:Y:S05]  /*eda0*/  BSYNC.RECONVERGENT B2 ;  /* 0x0000000000027941 */ /* 0x000fea0003800200 */
.L_x_22990:
        /* <DEDUP_REMOVED lines=42> */
.L_x_22988:
[----:B------:R-:W-:Y:S05]  /*f050*/  BSYNC.RECONVERGENT B1 ;  /* 0x0000000000017941 */ /* 0x000fea0003800200 */
.L_x_22987:
        /* <DEDUP_REMOVED lines=19> */
.L_x_22994:
        /* <DEDUP_REMOVED lines=13> */
.L_x_22996:
[----:B------:R-:W-:Y:S05]  /*f260*/  BSYNC.RECONVERGENT B2 ;  /* 0x0000000000027941 */ /* 0x000fea0003800200 */
.L_x_22995:
        /* <DEDUP_REMOVED lines=42> */
.L_x_22993:
[----:B------:R-:W-:Y:S05]  /*f510*/  BSYNC.RECONVERGENT B1 ;  /* 0x0000000000017941 */ /* 0x000fea0003800200 */
.L_x_22992:
        /* <DEDUP_REMOVED lines=19> */
.L_x_22999:
        /* <DEDUP_REMOVED lines=13> */
.L_x_23001:
[----:B------:R-:W-:Y:S05]  /*f720*/  BSYNC.RECONVERGENT B2 ;  /* 0x0000000000027941 */ /* 0x000fea0003800200 */
.L_x_23000:
        /* <DEDUP_REMOVED lines=42> */
.L_x_22998:
[----:B------:R-:W-:Y:S05]  /*f9d0*/  BSYNC.RECONVERGENT B1 ;  /* 0x0000000000017941 */ /* 0x000fea0003800200 */
.L_x_22997:
        /* <DEDUP_REMOVED lines=19> */
.L_x_23004:
        /* <DEDUP_REMOVED lines=15> */
.L_x_23006:
[----:B------:R-:W-:Y:S05]  /*fc00*/  BSYNC.RECONVERGENT B2 ;  /* 0x0000000000027941 */ /* 0x000fea0003800200 */
.L_x_23005:
        /* <DEDUP_REMOVED lines=42> */
.L_x_23003:
[----:B------:R-:W-:Y:S05]  /*feb0*/  BSYNC.RECONVERGENT B1 ;  /* 0x0000000000017941 */ /* 0x000fea0003800200 */
.L_x_23002:
        /* <DEDUP_REMOVED lines=16> */
.L_x_22966:
[----:B------:R-:W-:Y:S01]  /*ffc0*/  SEL R23, RZ, 0x1000000, !P6 ;  /* 0x01000000ff177807 */ /* 0x000fe20007000000 */
[----:B------:R-:W-:Y:S01]  /*ffd0*/  VIADD R109, R84, 0x60 ;  /* 0x00000060546d7836 */ /* 0x000fe20000000000 */
[----:B------:R-:W-:Y:S01]  /*ffe0*/  ISETP.NE.AND P6, PT, R24, RZ, PT ;  /* 0x000000ff1800720c */ /* 0x000fe20003fc5270 */
[----:B------:R-:W-:Y:S01]  /*fff0*/  IMAD.WIDE.U32 R68, R103, 0x20, R106 ;  /* 0x0000002067447825 */ /* 0x000fe200078e006a */
[----:B------:R-:W-:Y:S02]  /*10000*/  SEL R24, RZ, 0x10000, !P5 ;  /* 0x00010000ff187807 */ /* 0x000fe40006800000 */
[----:B------:R-:W-:Y:S01]  /*10010*/  ISETP.NE.AND P5, PT, R25, RZ, PT ;  /* 0x000000ff1900720c */ /* 0x000fe20003fa5270 */
[----:B------:R-:W-:Y:S01]  /*10020*/  IMAD.WIDE.U32 R26, R109, 0x10, R26 ;  /* 0x000000106d1a7825 */ /* 0x000fe200078e001a */
[----:B------:R-:W-:Y:S01]  /*10030*/  SEL R25, RZ, 0x100, !P4 ;  /* 0x00000100ff197807 */ /* 0x000fe20006000000 */
[----:B------:R0:W-:Y:S01]  /*10040*/  STG.E.128 desc[UR8][R68.64], R32 ;  /* 0x0000002044007986 */ /* 0x0001e2000c101d08 */
[----:B------:R-:W-:-:S02]  /*10050*/  SEL R22, RZ, 0x1000000, !P2 ;  /* 0x01000000ff167807 */ /* 0x000fc40005000000 */
[----:B------:R-:W-:Y:S01]  /*10060*/  SEL R21, RZ, 0x10000, !P1 ;  /* 0x00010000ff157807 */ /* 0x000fe20004800000 */
[----:B------:R0:W-:Y:S01]  /*10070*/  STG.E.128 desc[UR8][R68.64+0x10], R28 ;  /* 0x0000101c44007986 */ /* 0x0001e2000c101d08 */
[----:B------:R-:W-:Y:S02]  /*10080*/  SEL R20, RZ, 0x100, !P0 ;  /* 0x00000100ff147807 */ /* 0x000fe40004000000 */
[----:B------:R-:W-:Y:S02]  /*10090*/  LOP3.LUT R25, R25, R23, R24, 0xfe, !PT ;  /* 0x0000001719197212 */ /* 0x000fe400078efe18 */
[----:B------:R-:W-:Y:S02]  /*100a0*/  LOP3.LUT R20, R20, R22, R21, 0xfe, !PT ;  /* 0x0000001614147212 */ /* 0x000fe400078efe15 */
[----:B------:R-:W-:Y:S02]  /*100b0*/  SEL R23, RZ, 0x1, !P5 ;  /* 0x00000001ff177807 */ /* 0x000fe40006800000 */
[----:B------:R-:W-:-:S02]  /*100c0*/  SEL R24, RZ, 0x1, !P3 ;  /* 0x00000001ff187807 */ /* 0x000fc40005800000 */
[----:B------:R-:W-:Y:S01]  /*100d0*/  LOP3.LUT R20, R20, R23, RZ, 0xfc, !PT ;  /* 0x0000001714147212 */ /* 0x000fe200078efcff */
[----:B------:R-:W-:Y:S01]  /*100e0*/  IMAD.WIDE.U32 R22, R103, 0x8, R104 ;  /* 0x0000000867167825 */ /* 0x000fe200078e0068 */
[----:B------:R-:W-:-:S05]  /*100f0*/  LOP3.LUT R21, R25, R24, RZ, 0xfc, !PT ;  /* 0x0000001819157212 */ /* 0x000fca00078efcff */
        /* <DEDUP_REMOVED lines=23> */
.L_x_23010:
        /* <DEDUP_REMOVED lines=13> */
.L_x_23012:
[----:B------:R-:W-:Y:S05]  /*10340*/  BSYNC.RECONVERGENT B2 ;  /* 0x0000000000027941 */ /* 0x000fea0003800200 */
.L_x_23011:
        /* <DEDUP_REMOVED lines=39> */
[----:B------:R-:W-:Y:S01]  /*105c0*/  LOP3.LUT R82, R112, UR15, R111, 0x96, !PT ;  /* 0x0000000f70527c12 */ /* 0x000fe2000f8e966f */
[----:B------:R-:W-:Y:S01]  /*105d0*/  HFMA2 R112, -RZ, RZ, 0, 0 ;  /* 0x00000000ff707431 */ /* 0x000fe200000001ff */
[----:B------:R-:W-:-:S07]  /*105e0*/  MOV R100, R110 ;  /* 0x0000006e00647202 */ /* 0x000fce0000000f00 */
.L_x_23009:
[----:B------:R-:W-:Y:S05]  /*105f0*/  BSYNC.RECONVERGENT B1 ;  /* 0x0000000000017941 */ /* 0x000fea0003800200 */
.L_x_23008:
        /* <DEDUP_REMOVED lines=23> */
.L_x_23015:
        /* <DEDUP_REMOVED lines=13> */
.L_x_23017:
[----:B------:R-:W-:Y:S05]  /*10840*/  BSYNC.RECONVERGENT B2 ;  /* 0x0000000000027941 */ /* 0x000fea0003800200 */
.L_x_23016:
        /* <DEDUP_REMOVED lines=41> */
[----:B------:R-:W-:-:S07]  /*10ae0*/  LOP3.LUT R82, R112, UR15, R111, 0x96, !PT ;  /* 0x0000000f70527c12 */ /* 0x000fce000f8e966f */
.L_x_23014:
[----:B------:R-:W-:Y:S05]  /*10af0*/  BSYNC.RECONVERGENT B1 ;  /* 0x0000000000017941 */ /* 0x000fea0003800200 */
.L_x_23013:
        /* <DEDUP_REMOVED lines=22> */
.L_x_23020:
        /* <DEDUP_REMOVED lines=13> */
.L_x_23022:
[----:B------:R-:W-:Y:S05]  /*10d30*/  BSYNC.RECONVERGENT B2 ;  /* 0x0000000000027941 */ /* 0x000fea0003800200 */
.L_x_23021:
        /* <DEDUP_REMOVED lines=42> */
.L_x_23019:
[----:B------:R-:W-:Y:S05]  /*10fe0*/  BSYNC.RECONVERGENT B1 ;  /* 0x0000000000017941 */ /* 0x000fea0003800200 */
.L_x_23018:
        /* <DEDUP_REMOVED lines=22> */
.L_x_23025:
        /* <DEDUP_REMOVED lines=13> */
.L_x_23027:
[----:B------:R-:W-:Y:S05]  /*11220*/  BSYNC.RECONVERGENT B2 ;  /* 0x0000000000027941 */ /* 0x000fea0003800200 */
.L_x_23026:
        /* <DEDUP_REMOVED lines=42> */
.L_x_23024:
[----:B------:R-:W-:Y:S05]  /*114d0*/  BSYNC.RECONVERGENT B1 ;  /* 0x0000000000017941 */ /* 0x000fea0003800200 */
.L_x_23023:
        /* <DEDUP_REMOVED lines=22> */
.L_x_23030:
        /* <DEDUP_REMOVED lines=13> */
.L_x_23032:
[----:B------:R-:W-:Y:S05]  /*11710*/  BSYNC.RECONVERGENT B2 ;  /* 0x0000000000027941 */ /* 0x000fea0003800200 */
.L_x_23031:
        /* <DEDUP_REMOVED lines=42> */
.L_x_23029:
[----:B------:R-:W-:Y:S05]  /*119c0*/  BSYNC.RECONVERGENT B1 ;  /* 0x0000000000017941 */ /* 0x000fea0003800200 */
.L_x_23028:
        /* <DEDUP_REMOVED lines=22> */
.L_x_23035:
        /* <DEDUP_REMOVED lines=13> */
.L_x_23037:
[----:B------:R-:W-:Y:S05]  /*11c00*/  BSYNC.RECONVERGENT B2 ;  /* 0x0000000000027941 */ /* 0x000fea0003800200 */
.L_x_23036:
        /* <DEDUP_REMOVED lines=42> */
.L_x_23034:
[----:B------:R-:W-:Y:S05]  /*11eb0*/  BSYNC.RECONVERGENT B1 ;  /* 0x0000000000017941 */ /* 0x000fea0003800200 */
.L_x_23033:
        /* <DEDUP_REMOVED lines=22> */
.L_x_23040:
        /* <DEDUP_REMOVED lines=13> */
.L_x_23042:
[----:B------:R-:W-:Y:S05]  /*120f0*/  BSYNC.RECONVERGENT B2 ;  /* 0x0000000000027941 */ /* 0x000fea0003800200 */
.L_x_23041:
        /* <DEDUP_REMOVED lines=42> */
.L_x_23039:
[----:B------:R-:W-:Y:S05]  /*123a0*/  BSYNC.RECONVERGENT B1 ;  /* 0x0000000000017941 */ /* 0x000fea0003800200 */
.L_x_23038:
        /* <DEDUP_REMOVED lines=22> */
.L_x_23045:
        /* <DEDUP_REMOVED lines=15> */
.L_x_23047:
[----:B------:R-:W-:Y:S05]  /*12600*/  BSYNC.RECONVERGENT B2 ;  /* 0x0000000000027941 */ /* 0x000fea0003800200 */
.L_x_23046:
        /* <DEDUP_REMOVED lines=42> */
.L_x_23044:
[----:B------:R-:W-:Y:S05]  /*128b0*/  BSYNC.RECONVERGENT B1 ;  /* 0x0000000000017941 */ /* 0x000fea0003800200 */
.L_x_23043:
        /* <DEDUP_REMOVED lines=10> */
.L_x_23007:
        /* <DEDUP_REMOVED lines=16> */
.L_x_23051:
        /* <DEDUP_REMOVED lines=13> */
.L_x_23053:
[----:B------:R-:W-:Y:S05]  /*12b30*/  BSYNC.RECONVERGENT B2 ;  /* 0x0000000000027941 */ /* 0x000fea0003800200 */
.L_x_23052:
        /* <DEDUP_REMOVED lines=40> */
[----:B------:R-:W-:Y:S01]  /*12dc0*/  IMAD.MOV.U32 R68, RZ, RZ, RZ ;  /* 0x000000ffff447224 */ /* 0x000fe200078e00ff */
[----:B------:R-:W-:-:S07]  /*12dd0*/  MOV R20, R102 ;  /* 0x0000006600147202 */ /* 0x000fce0000000f00 */
.L_x_23050:
[----:B------:R-:W-:Y:S05]  /*12de0*/  BSYNC.RECONVERGENT B1 ;  /* 0x0000000000017941 */ /* 0x000fea0003800200 */
.L_x_23049:
[----:B------:R-:W-:Y:S01]  /*12df0*/  ISETP.NE.AND P0, PT, R68, 0x1, PT ;  /* 0x000000014400780c */ /* 0x000fe20003f05270 */
[----:B-----5:R-:W-:Y:S01]  /*12e00*/  HADD2.F32 R22, -RZ, R24.H0_H0 ;  /* 0x20000018ff167230 */ /* 0x020fe20000004100 */
[----:B------:R-:W-:Y:S01]  /*12e10*/  I2FP.F32.U32 R21, R20 ;  /* 0x0000001400157245 */ /* 0x000fe20000201000 */
[----:B------:R-:W-:Y:S03]  /*12e20*/  BSSY.RECONVERGENT B1, `(.L_x_23054) ;  /* 0x0000049000017945 */ /* 0x000fe60003800200 */
[----:B------:R-:W-:Y:S01]  /*12e30*/  FMUL.FTZ R23, R22, R99 ;  /* 0x0000006316177220 */ /* 0x000fe20000410000 */
[----:B------:R-:W-:Y:S01]  /*12e40*/  FFMA.FTZ R20, R21, R98, 1.1641532182693481445e-10 ;  /* 0x2f00000015147423 */ /* 0x000fe20000010062 */
[----:B------:R-:W-:Y:S02]  /*12e50*/  HFMA2 R22, -RZ, RZ, 0, 1.1920928955078125e-07 ;  /* 0x00000002ff167431 */ /* 0x000fe400000001ff */
[----:B------:R-:W-:-:S02]  /*12e60*/  IMAD.MOV.U32 R21, RZ, RZ, R80 ;  /* 0x000000ffff157224 */ /* 0x000fc400078e0050 */
[----:B------:R-:W-:Y:S01]  /*12e70*/  FMUL.FTZ R112, R23, R96 ;  /* 0x0000006017707220 */ /* 0x000fe20000410000 */
        /* <DEDUP_REMOVED lines=11> */
.L_x_23056:
        /* <DEDUP_REMOVED lines=13> */
.L_x_23058:
[----:B------:R-:W-:Y:S05]  /*13000*/  BSYNC.RECONVERGENT B2 ;  /* 0x0000000000027941 */ /* 0x000fea0003800200 */
.L_x_23057:
        /* <DEDUP_REMOVED lines=42> */
.L_x_23055:
[----:B------:R-:W-:Y:S05]  /*132b0*/  BSYNC.RECONVERGENT B1 ;  /* 0x0000000000017941 */ /* 0x000fea0003800200 */
.L_x_23054:
[----:B------:R-:W-:Y:S01]  /*132c0*/  ISETP.NE.AND P1, PT, R22, 0x1, PT ;  /* 0x000000011600780c */ /* 0x000fe20003f25270 */
[----:B------:R-:W-:Y:S01]  /*132d0*/  HADD2.F32 R24, -RZ, R24.H1_H1 ;  /* 0x30000018ff187230 */ /* 0x000fe20000004100 */
        /* <DEDUP_REMOVED lines=17> */
.L_x_23061:
        /* <DEDUP_REMOVED lines=13> */
.L_x_23063:
[----:B------:R-:W-:Y:S05]  /*134c0*/  BSYNC.RECONVERGENT B2 ;  /* 0x0000000000027941 */ /* 0x000fea0003800200 */
.L_x_23062:
        /* <DEDUP_REMOVED lines=42> */
.L_x_23060:
[----:B------:R-:W-:Y:S05]  /*13770*/  BSYNC.RECONVERGENT B1 ;  /* 0x0000000000017941 */ /* 0x000fea0003800200 */
.L_x_23059:
        /* <DEDUP_REMOVED lines=19> */
.L_x_23066:
        /* <DEDUP_REMOVED lines=13> */
.L_x_23068:
[----:B------:R-:W-:Y:S05]  /*13980*/  BSYNC.RECONVERGENT B2 ;  /* 0x0000000000027941 */ /* 0x000fea0003800200 */
.L_x_23067:
        /* <DEDUP_REMOVED lines=42> */
.L_x_23065:
[----:B------:R-:W-:Y:S05]  /*13c30*/  BSYNC.RECONVERGENT B1 ;  /* 0x0000000000017941 */ /* 0x000fea0003800200 */
.L_x_23064:
        /* <DEDUP_REMOVED lines=19> */
.L_x_23071:
        /* <DEDUP_REMOVED lines=13> */
.L_x_23073:
[----:B------:R-:W-:Y:S05]  /*13e40*/  BSYNC.RECONVERGENT B2 ;  /* 0x0000000000027941 */ /* 0x000fea0003800200 */
.L_x_23072:
        /* <DEDUP_REMOVED lines=42> */
.L_x_23070:
[----:B------:R-:W-:Y:S05]  /*140f0*/  BSYNC.RECONVERGENT B1 ;  /* 0x0000000000017941 */ /* 0x000fea0003800200 */
.L_x_23069:
        /* <DEDUP_REMOVED lines=19> */
.L_x_23076:
        /* <DEDUP_REMOVED lines=13> */
.L_x_23078:
[----:B------:R-:W-:Y:S05]  /*14300*/  BSYNC.RECONVERGENT B2 ;  /* 0x0000000000027941 */ /* 0x000fea0003800200 */
.L_x_23077:
        /* <DEDUP_REMOVED lines=42> */
.L_x_23075:
[----:B------:R-:W-:Y:S05]  /*145b0*/  BSYNC.RECONVERGENT B1 ;  /* 0x0000000000017941 */ /* 0x000fea0003800200 */
.L_x_23074:
        /* <DEDUP_REMOVED lines=19> */
.L_x_23081:
        /* <DEDUP_REMOVED lines=13> */
.L_x_23083:
[----:B------:R-:W-:Y:S05]  /*147c0*/  BSYNC.RECONVERGENT B2 ;  /* 0x0000000000027941 */ /* 0x000fea0003800200 */
.L_x_23082:
        /* <DEDUP_REMOVED lines=42> */
.L_x_23080:
[----:B------:R-:W-:Y:S05]  /*14a70*/  BSYNC.RECONVERGENT B1 ;  /* 0x0000000000017941 */ /* 0x000fea0003800200 */
.L_x_23079:
        /* <DEDUP_REMOVED lines=19> */
.L_x_23086:
        /* <DEDUP_REMOVED lines=15> */
.L_x_23088:
[----:B------:R-:W-:Y:S05]  /*14ca0*/  BSYNC.RECONVERGENT B2 ;  /* 0x0000000000027941 */ /* 0x000fea0003800200 */
.L_x_23087:
        /* <DEDUP_REMOVED lines=42> */
.L_x_23085:
[----:B------:R-:W-:Y:S05]  /*14f50*/  BSYNC.RECONVERGENT B1 ;  /* 0x0000000000017941 */ /* 0x000fea0003800200 */
.L_x_23084:
        /* <DEDUP_REMOVED lines=16> */
.L_x_23048:
        /* <DEDUP_REMOVED lines=138> */
.L_x_23102:
[----:B------:R-:W-:Y:S01]  /*15900*/  FMUL.FTZ R24, R25, R25 ;  /* 0x0000001919187220 */ /* 0x000fe20000410000 */
[----:B------:R-:W-:Y:S01]  /*15910*/  ISETP.NE.AND P1, PT, RZ, UR13, PT ;  /* 0x0000000dff007c0c */ /* 0x000fe2000bf25270 */
[----:B-1----:R-:W-:Y:S01]  /*15920*/  FADD.FTZ R85, R88, R85 ;  /* 0x0000005558557221 */ /* 0x002fe20000010000 */
[--C-:B------:R-:W-:Y:S02]  /*15930*/  HADD2.F32 R104, -RZ, R0.reuse.H1_H1 ;  /* 0x30000000ff687230 */ /* 0x100fe40000004100 */
        /* <DEDUP_REMOVED lines=8> */
[----:B------:R-:W1:Y:S01]  /*159c0*/  MUFU.RSQ R42, R26 ;  /* 0x0000001a002a7308 */ /* 0x000e620000001400 */
        /* <DEDUP_REMOVED lines=31> */
[C---:B-1----:R-:W-:Y:S01]  /*15bc0*/  FMUL.FTZ R24, R42.reuse, R123 ;  /* 0x0000007b2a187220 */ /* 0x042fe20000410000 */
[--C-:B------:R-:W-:Y:S02]  /*15bd0*/  HADD2.F32 R31, -RZ, R64.reuse.H1_H1 ;  /* 0x30000040ff1f7230 */ /* 0x100fe40000004100 */
[C---:B------:R-:W-:Y:S01]  /*15be0*/  FMUL.FTZ R27, R42.reuse, R27 ;  /* 0x0000001b2a1b7220 */ /* 0x040fe20000410000 */
[----:B------:R-:W-:Y:S02]  /*15bf0*/  HADD2.F32 R20, -RZ, R75.H0_H0 ;  /* 0x2000004bff147230 */ /* 0x000fe40000004100 */
[C---:B------:R-:W-:Y:S01]  /*15c00*/  FMUL.FTZ R121, R42.reuse, R121 ;  /* 0x000000792a797220 */ /* 0x040fe20000410000 */
[----:B------:R-:W-:Y:S02]  /*15c10*/  HADD2.F32 R22, -RZ, R64.H0_H0 ;  /* 0x20000040ff167230 */ /* 0x000fe40000004100 */
[----:B------:R-:W-:Y:S01]  /*15c20*/  FMUL.FTZ R119, R42, R119 ;  /* 0x000000772a777220 */ /* 0x000fe20000410000 */
[----:B------:R-:W-:-:S02]  /*15c30*/  HADD2.F32 R26, -RZ, R74.H0_H0 ;  /* 0x2000004aff1a7230 */ /* 0x000fc40000004100 */
[----:B------:R-:W-:Y:S01]  /*15c40*/  FFMA.FTZ R24, R24, R21, R31 ;  /* 0x0000001518187223 */ /* 0x000fe2000001001f */
[--C-:B------:R-:W-:Y:S02]  /*15c50*/  HADD2.F32 R28, -RZ, R65.reuse.H0_H0 ;  /* 0x20000041ff1c7230 */ /* 0x100fe40000004100 */
        /* <DEDUP_REMOVED lines=21> */
[----:B------:R-:W-:-:S02]  /*15db0*/  HADD2.F32 R21, -RZ, R16.H1_H1 ;  /* 0x30000010ff157230 */ /* 0x000fc40000004100 */
[----:B------:R-:W-:Y:S01]  /*15dc0*/  FMUL.FTZ R105, R42, R105 ;  /* 0x000000692a697220 */ /* 0x000fe20000410000 */
[----:B------:R-:W-:Y:S02]  /*15dd0*/  HADD2.F32 R107, -RZ, R60.H1_H1 ;  /* 0x3000003cff6b7230 */ /* 0x000fe40000004100 */
[----:B------:R-:W-:Y:S01]  /*15de0*/  FFMA.FTZ R44, R44, R119, R121 ;  /* 0x000000772c2c7223 */ /* 0x000fe20000010079 */
        /* <DEDUP_REMOVED lines=20> */
[----:B------:R-:W-:-:S02]  /*15f30*/  HADD2.F32 R32, -RZ, R12.H1_H1 ;  /* 0x3000000cff207230 */ /* 0x000fc40000004100 */
[----:B------:R-:W-:Y:S01]  /*15f40*/  FFMA.FTZ R46, R46, R21, R47 ;  /* 0x000000152e2e7223 */ /* 0x000fe2000001002f */
[--C-:B------:R-:W-:Y:S02]  /*15f50*/  HADD2.F32 R36, -RZ, R63.reuse.H1_H1 ;  /* 0x3000003fff247230 */ /* 0x100fe40000004100 */
[----:B------:R-:W-:Y:S01]  /*15f60*/  FFMA.FTZ R47, R85, R20, R28 ;  /* 0x00000014552f7223 */ /* 0x000fe2000001001c */
[----:B------:R-:W-:Y:S02]  /*15f70*/  HADD2.F32 R91, -RZ, R12.H0_H0 ;  /* 0x2000000cff5b7230 */ /* 0x000fe40000004100 */
[----:B------:R-:W-:Y:S01]  /*15f80*/  FMUL.FTZ R41, R42, R41 ;  /* 0x000000292a297220 */ /* 0x000fe20000410000 */
        /* <DEDUP_REMOVED lines=23> */
[----:B------:R-:W-:Y:S01]  /*16100*/  FMUL.FTZ R89, R42, R117 ;  /* 0x000000752a597220 */ /* 0x000fe20000410000 */
[----:B------:R-:W-:Y:S02]  /*16110*/  HADD2.F32 R36, -RZ, R59.H1_H1 ;  /* 0x3000003bff247230 */ /* 0x000fe40000004100 */
[----:B------:R-:W-:Y:S01]  /*16120*/  FFMA.FTZ R49, R49, R20, R28 ;  /* 0x0000001431317223 */ /* 0x000fe2000001001c */
[----:B------:R-:W-:-:S02]  /*16130*/  HADD2.F32 R21, -RZ, R8.H1_H1 ;  /* 0x30000008ff157230 */ /* 0x000fc40000004100 */
[C---:B------:R-:W-:Y:S01]  /*16140*/  FMUL.FTZ R33, R42.reuse, R33 ;  /* 0x000000212a217220 */ /* 0x040fe20000410000 */
[----:B------:R-:W-:Y:S02]  /*16150*/  HADD2.F32 R41, -RZ, R58.H1_H1 ;  /* 0x3000003aff297230 */ /* 0x000fe40000004100 */
[----:B------:R-:W-:Y:S01]  /*16160*/  FFMA.FTZ R89, R89, R32, R36 ;  /* 0x0000002059597223 */ /* 0x000fe20000010024 */
[----:B------:R-:W-:Y:S02]  /*16170*/  HADD2.F32 R28, -RZ, R4.H0_H0 ;  /* 0x20000004ff1c7230 */ /* 0x000fe40000004100 */
[----:B------:R-:W-:Y:S01]  /*16180*/  FMUL.FTZ R29, R42, R29 ;  /* 0x0000001d2a1d7220 */ /* 0x000fe20000410000 */
[----:B------:R-:W-:Y:S02]  /*16190*/  HADD2.F32 R32, -RZ, R52.H0_H0 ;  /* 0x20000034ff207230 */ /* 0x000fe40000004100 */
[----:B------:R-:W-:Y:S01]  /*161a0*/  FFMA.FTZ R70, R70, R21, R41 ;  /* 0x0000001546467223 */ /* 0x000fe20000010029 */
[----:B------:R-:W-:Y:S01]  /*161b0*/  HADD2.F32 R36, -RZ, R3.H0_H0 ;  /* 0x20000003ff247230 */ /* 0x000fe20000004100 */
[----:B------:R-:W1:Y:S01]  /*161c0*/  @!P0 LDC.64 R20, c[0x0][0x3c0] ;  /* 0x0000f000ff148b82 */ /* 0x000e620000000a00 */
[----:B------:R-:W-:-:S02]  /*161d0*/  HADD2.F32 R38, -RZ, R53.H0_H0 ;  /* 0x20000035ff267230 */ /* 0x000fc40000004100 */
[C---:B0-----:R-:W-:Y:S01]  /*161e0*/  FMUL.FTZ R88, R42.reuse, R69 ;  /* 0x000000452a587220 */ /* 0x041fe20000410000 */
[C---:B------:R-:W-:Y:S01]  /*161f0*/  FMUL.FTZ R90, R42.reuse, R71 ;  /* 0x000000472a5a7220 */ /* 0x040fe20000410000 */
[----:B------:R-:W-:Y:S01]  /*16200*/  FFMA.FTZ R69, R29, R28, R32 ;  /* 0x0000001c1d457223 */ /* 0x000fe20000010020 */
[C---:B------:R-:W-:Y:S01]  /*16210*/  FMUL.FTZ R86, R42.reuse, R99 ;  /* 0x000000632a567220 */ /* 0x040fe20000410000 */
[----:B------:R-:W-:Y:S01]  /*16220*/  FFMA.FTZ R71, R33, R36, R38 ;  /* 0x0000002421477223 */ /* 0x000fe20000010026 */
[----:B------:R-:W-:Y:S01]  /*16230*/  HADD2.F32 R97, -RZ, R3.H1_H1 ;  /* 0x30000003ff617230 */ /* 0x000fe20000004100 */
[----:B------:R-:W0:Y:S01]  /*16240*/  @!P0 LDC.64 R32, c[0x0][0x3c8] ;  /* 0x0000f200ff208b82 */ /* 0x000e220000000a00 */
[----:B------:R-:W-:Y:S02]  /*16250*/  HADD2.F32 R99, -RZ, R53.H1_H1 ;  /* 0x30000035ff637230 */ /* 0x000fe40000004100 */
[----:B------:R-:W-:Y:S01]  /*16260*/  FMUL.FTZ R45, R42, R45 ;  /* 0x0000002d2a2d7220 */ /* 0x000fe20000410000 */
[----:B------:R-:W-:-:S02]  /*16270*/  HADD2.F32 R98, -RZ, R55.H0_H0 ;  /* 0x20000037ff627230 */ /* 0x000fc40000004100 */
[----:B------:R-:W-:Y:S01]  /*16280*/  FMUL.FTZ R23, R42, R23 ;  /* 0x000000172a177220 */ /* 0x000fe20000410000 */
[----:B------:R-:W-:Y:S02]  /*16290*/  HADD2.F32 R85, -RZ, R7.H0_H0 ;  /* 0x20000007ff557230 */ /* 0x000fe40000004100 */
[----:B------:R-:W-:Y:S01]  /*162a0*/  FFMA.FTZ R90, R90, R97, R99 ;  /* 0x000000615a5a7223 */ /* 0x000fe20000010063 */
[----:B------:R-:W-:Y:S01]  /*162b0*/  HADD2.F32 R95, -RZ, R59.H0_H0 ;  /* 0x2000003bff5f7230 */ /* 0x000fe20000004100 */
[----:B------:R-:W2:Y:S01]  /*162c0*/  LDC.64 R40, c[0x0][0x428] ;  /* 0x00010a00ff287b82 */ /* 0x000ea20000000a00 */
[----:B------:R-:W-:Y:S01]  /*162d0*/  FFMA.FTZ R97, R23, R104, R106 ;  /* 0x0000006817617223 */ /* 0x000fe2000001006a */
[----:B------:R-:W-:Y:S01]  /*162e0*/  FFMA.FTZ R96, R45, R96, R98 ;  /* 0x000000602d607223 */ /* 0x000fe20000010062 */
[----:B------:R-:W-:Y:S01]  /*162f0*/  F2FP.F16.F32.PACK_AB R23, R93, R44 ;  /* 0x0000002c5d17723e */ /* 0x000fe200000000ff */
[----:B------:R-:W-:Y:S01]  /*16300*/  FFMA.FTZ R86, R86, R85, R95 ;  /* 0x0000005556567223 */ /* 0x000fe2000001005f */
[----:B------:R-:W-:-:S02]  /*16310*/  HADD2.F32 R85, -RZ, R4.H1_H1 ;  /* 0x30000004ff557230 */ /* 0x000fc40000004100 */
[C---:B------:R-:W-:Y:S01]  /*16320*/  FMUL.FTZ R37, R42.reuse, R37 ;  /* 0x000000252a257220 */ /* 0x040fe20000410000 */
[----:B------:R-:W-:Y:S01]  /*16330*/  HADD2.F32 R95, -RZ, R52.H1_H1 ;  /* 0x30000034ff5f7230 */ /* 0x000fe20000004100 */
[----:B------:R-:W3:Y:S01]  /*16340*/  LDC.64 R44, c[0x0][0x380] ;  /* 0x0000e000ff2c7b82 */ /* 0x000ee20000000a00 */
[----:B------:R-:W-:Y:S02]  /*16350*/  HADD2.F32 R92, -RZ, R78.H0_H0 ;  /* 0x2000004eff5c7230 */ /* 0x000fe40000004100 */
[----:B------:R-:W-:Y:S01]  /*16360*/  FMUL.FTZ R39, R42, R39 ;  /* 0x000000272a277220 */ /* 0x000fe20000410000 */
[----:B------:R-:W-:Y:S02]  /*16370*/  HADD2.F32 R36, -RZ, R54.H0_H0 ;  /* 0x20000036ff247230 */ /* 0x000fe40000004100 */
[----:B------:R-:W-:Y:S01]  /*16380*/  FFMA.FTZ R88, R88, R85, R95 ;  /* 0x0000005558587223 */ /* 0x000fe2000001005f */
[----:B------:R-:W-:Y:S01]  /*16390*/  HADD2.F32 R38, -RZ, R78.H1_H1 ;  /* 0x3000004eff267230 */ /* 0x000fe20000004100 */
[----:B------:R-:W-:Y:S01]  /*163a0*/  F2FP.F16.F32.PACK_AB R22, R83, R22 ;  /* 0x000000165316723e */ /* 0x000fe200000000ff */
[----:B------:R-:W-:-:S02]  /*163b0*/  HADD2.F32 R94, -RZ, R54.H1_H1 ;  /* 0x30000036ff5e7230 */ /* 0x000fc40000004100 */
[----:B------:R-:W-:Y:S01]  /*163c0*/  FFMA.FTZ R92, R37, R92, R36 ;  /* 0x0000005c255c7223 */ /* 0x000fe20000010024 */
[----:B-1----:R-:W-:Y:S01]  /*163d0*/  @!P0 IMAD.WIDE R28, R77, 0x4, R20 ;  /* 0x000000044d1c8825 */ /* 0x002fe200078e0214 */
[----:B------:R-:W-:-:S03]  /*163e0*/  F2FP.F16.F32.PACK_AB R21, R26, R31 ;  /* 0x0000001f1a15723e */ /* 0x000fc600000000ff */
[----:B------:R-:W-:Y:S01]  /*163f0*/  FFMA.FTZ R95, R39, R38, R94 ;  /* 0x00000026275f7223 */ /* 0x000fe2000001005e */
[----:B------:R-:W-:Y:S01]  /*16400*/  F2FP.F16.F32.PACK_AB R26, R47, R46 ;  /* 0x0000002e2f1a723e */ /* 0x000fe200000000ff */
[----:B0-----:R-:W-:Y:S01]  /*16410*/  @!P0 IMAD.WIDE R46, R77, 0x4, R32 ;  /* 0x000000044d2e8825 */ /* 0x001fe200078e0220 */
[----:B------:R0:W-:Y:S01]  /*16420*/  @!P0 STG.E desc[UR8][R28.64], R25 ;  /* 0x000000191c008986 */ /* 0x0001e2000c101908 */
[----:B------:R-:W-:Y:S02]  /*16430*/  F2FP.F16.F32.PACK_AB R20, R24, R27 ;  /* 0x0000001b1814723e */ /* 0x000fe400000000ff */
[--C-:B--2---:R-:W-:Y:S01]  /*16440*/  IMAD.WIDE.U32 R84, R84, 0x10, R40.reuse ;  /* 0x0000001054547825 */ /* 0x104fe200078e0028 */
[----:B------:R-:W-:Y:S01]  /*16450*/  F2FP.F16.F32.PACK_AB R27, R51, R48 ;  /* 0x00000030331b723e */ /* 0x000fe200000000ff */
[----:B------:R1:W-:Y:S01]  /*16460*/  @!P0 STG.E desc[UR8][R46.64], R42 ;  /* 0x0000002a2e008986 */ /* 0x0003e2000c101908 */
[----:B------:R-:W-:Y:S01]  /*16470*/  F2FP.F16.F32.PACK_AB R24, R30, R35 ;  /* 0x000000231e18723e */ /* 0x000fe200000000ff */
[--C-:B------:R-:W-:Y:S01]  /*16480*/  IMAD.WIDE.U32 R36, R101, 0x10, R40.reuse ;  /* 0x0000001065247825 */ /* 0x100fe200078e0028 */
[----:B------:R-:W-:Y:S01]  /*16490*/  F2FP.F16.F32.PACK_AB R31, R89, R86 ;  /* 0x00000056591f723e */ /* 0x000fe200000000ff */
[----:B------:R1:W-:Y:S01]  /*164a0*/  STG.E.128 desc[UR8][R84.64], R20 ;  /* 0x0000001454007986 */ /* 0x0003e2000c101d08 */
[----:B------:R-:W-:Y:S01]  /*164b0*/  F2FP.F16.F32.PACK_AB R30, R70, R49 ;  /* 0x00000031461e723e */ /* 0x000fe200000000ff */
[----:B------:R-:W-:Y:S01]  /*164c0*/  IMAD.WIDE.U32 R38, R103, 0x10, R40 ;  /* 0x0000001067267825 */ /* 0x000fe200078e0028 */
[----:B0-----:R-:W-:-:S02]  /*164d0*/  F2FP.F16.F32.PACK_AB R25, R34, R43 ;  /* 0x0000002b2219723e */ /* 0x001fc400000000ff */
[----:B------:R-:W-:Y:S01]  /*164e0*/  F2FP.F16.F32.PACK_AB R29, R91, R68 ;  /* 0x000000445b1d723e */ /* 0x000fe200000000ff */
[----:B------:R-:W-:Y:S01]  /*164f0*/  IMAD.WIDE.U32 R40, R109, 0x10, R40 ;  /* 0x000000106d287825 */ /* 0x000fe200078e0028 */
[----:B------:R-:W-:Y:S01]  /*16500*/  F2FP.F16.F32.PACK_AB R28, R87, R50 ;  /* 0x00000032571c723e */ /* 0x000fe200000000ff */
[----:B------:R1:W-:Y:S01]  /*16510*/  STG.E.128 desc[UR8][R36.64], R24 ;  /* 0x0000001824007986 */ /* 0x0003e2000c101d08 */
[----:B------:R-:W-:Y:S02]  /*16520*/  F2FP.F16.F32.PACK_AB R35, R97, R96 ;  /* 0x000000606123723e */ /* 0x000fe400000000ff */
[----:B------:R-:W-:Y:S01]  /*16530*/  F2FP.F16.F32.PACK_AB R34, R95, R92 ;  /* 0x0000005c5f22723e */ /* 0x000fe200000000ff */
[----:B------:R1:W-:Y:S01]  /*16540*/  STG.E.128 desc[UR8][R38.64], R28 ;  /* 0x0000001c26007986 */ /* 0x0003e2000c101d08 */
[----:B------:R-:W-:Y:S02]  /*16550*/  F2FP.F16.F32.PACK_AB R33, R90, R71 ;  /* 0x000000475a21723e */ /* 0x000fe400000000ff */
[----:B------:R-:W-:-:S02]  /*16560*/  F2FP.F16.F32.PACK_AB R32, R88, R69 ;  /* 0x000000455820723e */ /* 0x000fc400000000ff */
[----:B---3--:R-:W-:-:S03]  /*16570*/  LEA R77, R44, R77, 0x2 ;  /* 0x0000004d2c4d7211 */ /* 0x008fc600078e10ff */
[----:B------:R1:W-:Y:S01]  /*16580*/  STG.E.128 desc[UR8][R40.64], R32 ;  /* 0x0000002028007986 */ /* 0x0003e2000c101d08 */
[----:B------:R-:W-:-:S13]  /*16590*/  ISETP.GE.AND P0, PT, R77, R45, PT ;  /* 0x0000002d4d00720c */ /* 0x000fda0003f06270 */
[----:B------:R-:W-:Y:S05]  /*165a0*/  @!P0 BRA `(.L_x_23090) ;  /* 0xfffffea400908947 */ /* 0x000fea000383ffff */
[----:B------:R-:W-:Y:S05]  /*165b0*/  BSYNC B0 ;  /* 0x0000000000007941 */ /* 0x000fea0003800000 */
.L_x_22761:
[----:B------:R-:W-:Y:S05]  /*165c0*/  EXIT ;  /* 0x000000000000794d */ /* 0x000fea0003800000 */
.L_x_23089:
        /* <DEDUP_REMOVED lines=8> */
.L_x_23092:
[----:B------:R-:W-:Y:S05]  /*16650*/  BSYNC B1 ;  /* 0x0000000000017941 */ /* 0x000fea0003800000 */
.L_x_23091:
        /* <DEDUP_REMOVED lines=10> */
.L_x_23093:
[----:B------:R-:W-:Y:S01]  /*16700*/  HFMA2 R91, -RZ, RZ, 0, 2.384185791015625e-07 ;  /* 0x00000004ff5b7431 */ /* 0x000fe200000001ff */
[----:B------:R-:W-:-:S05]  /*16710*/  MOV R24, R90 ;  /* 0x0000005a00187202 */ /* 0x000fca0000000f00 */
[----:B------:R-:W-:-:S04]  /*16720*/  FADD.FTZ R85, R83, R24 ;  /* 0x0000001853557221 */ /* 0x000fc80000010000 */
[----:B------:R-:W-:-:S07]  /*16730*/  IMAD.MOV.U32 R92, RZ, RZ, R85 ;  /* 0x000000ffff5c7224 */ /* 0x000fce00078e0055 */
[----:B------:R-:W-:Y:S05]  /*16740*/  WARPSYNC.COLLECTIVE R89, `(.L_x_23094) ;  /* 0x0000000059087348 */ /* 0x000fea0003c00000 */
[----:B------:R0:W1:Y:S02]  /*16750*/  SHFL.BFLY P1, R90, R92, R91, R94 ;  /* 0x0c00005b5c5a7389 */ /* 0x000064000002005e */
[----:B01----:R-:W-:Y:S05]  /*16760*/  ENDCOLLECTIVE ;  /* 0x000000000000791b */ /* 0x003fea0003800000 */
.L_x_23094:
[----:B------:R-:W-:Y:S02]  /*16770*/  IMAD.MOV.U32 R91, RZ, RZ, 0x8 ;  /* 0x00000008ff5b7424 */ /* 0x000fe400078e00ff */
[----:B------:R-:W-:-:S04]  /*16780*/  IMAD.MOV.U32 R24, RZ, RZ, R90 ;  /* 0x000000ffff187224 */ /* 0x000fc800078e005a */
[----:B------:R-:W-:-:S05]  /*16790*/  FADD.FTZ R86, R85, R24 ;  /* 0x0000001855567221 */ /* 0x000fca0000010000 */
[----:B------:R-:W-:-:S07]  /*167a0*/  MOV R92, R86 ;  /* 0x00000056005c7202 */ /* 0x000fce0000000f00 */
[----:B------:R-:W-:Y:S05]  /*167b0*/  WARPSYNC.COLLECTIVE R89, `(.L_x_23095) ;  /* 0x0000000059087348 */ /* 0x000fea0003c00000 */
[----:B------:R0:W1:Y:S02]  /*167c0*/  SHFL.BFLY P1, R90, R92, R91, R94 ;  /* 0x0c00005b5c5a7389 */ /* 0x000064000002005e */
[----:B01----:R-:W-:Y:S05]  /*167d0*/  ENDCOLLECTIVE ;  /* 0x000000000000791b */ /* 0x003fea0003800000 */
.L_x_23095:
[----:B------:R-:W-:Y:S01]  /*167e0*/  HFMA2 R91, -RZ, RZ, 0, 9.5367431640625e-07 ;  /* 0x00000010ff5b7431 */ /* 0x000fe200000001ff */
[----:B------:R-:W-:-:S05]  /*167f0*/  MOV R25, R90 ;  /* 0x0000005a00197202 */ /* 0x000fca0000000f00 */
[----:B------:R-:W-:-:S04]  /*16800*/  FADD.FTZ R87, R86, R25 ;  /* 0x0000001956577221 */ /* 0x000fc80000010000 */
[----:B------:R-:W-:-:S07]  /*16810*/  IMAD.MOV.U32 R92, RZ, RZ, R87 ;  /* 0x000000ffff5c7224 */ /* 0x000fce00078e0057 */
[----:B------:R-:W-:Y:S05]  /*16820*/  WARPSYNC.COLLECTIVE R89, `(.L_x_23096) ;  /* 0x0000000059087348 */ /* 0x000fea0003c00000 */
[----:B------:R0:W1:Y:S02]  /*16830*/  SHFL.BFLY P1, R90, R92, R91, R94 ;  /* 0x0c00005b5c5a7389 */ /* 0x000064000002005e */
[----:B01----:R-:W-:Y:S05]  /*16840*/  ENDCOLLECTIVE ;  /* 0x000000000000791b */ /* 0x003fea0003800000 */
.L_x_23096:
        /* <DEDUP_REMOVED lines=72> */
.L_x_23097:
[----:B------:R-:W-:Y:S01]  /*16cd0*/  HFMA2 R91, -RZ, RZ, 0, 1.1920928955078125e-07 ;  /* 0x00000002ff5b7431 */ /* 0x000fe200000001ff */
[----:B------:R-:W-:-:S05]  /*16ce0*/  MOV R27, R90 ;  /* 0x0000005a001b7202 */ /* 0x000fca0000000f00 */
[----:B------:R-:W-:-:S04]  /*16cf0*/  FADD.FTZ R27, R24, R27 ;  /* 0x0000001b181b7221 */ /* 0x000fc80000010000 */
[----:B------:R-:W-:-:S07]  /*16d00*/  IMAD.MOV.U32 R92, RZ, RZ, R27 ;  /* 0x000000ffff5c7224 */ /* 0x000fce00078e001b */
[----:B------:R-:W-:Y:S05]  /*16d10*/  WARPSYNC.COLLECTIVE R89, `(.L_x_23098) ;  /* 0x0000000059087348 */ /* 0x000fea0003c00000 */
[----:B------:R0:W1:Y:S02]  /*16d20*/  SHFL.BFLY P1, R90, R92, R91, R94 ;  /* 0x0c00005b5c5a7389 */ /* 0x000064000002005e */
[----:B01----:R-:W-:Y:S05]  /*16d30*/  ENDCOLLECTIVE ;  /* 0x000000000000791b */ /* 0x003fea0003800000 */
.L_x_23098:
[----:B------:R-:W-:Y:S02]  /*16d40*/  IMAD.MOV.U32 R91, RZ, RZ, 0x4 ;  /* 0x00000004ff5b7424 */ /* 0x000fe400078e00ff */
[----:B------:R-:W-:-:S04]  /*16d50*/  IMAD.MOV.U32 R86, RZ, RZ, R90 ;  /* 0x000000ffff567224 */ /* 0x000fc800078e005a */
[----:B------:R-:W-:-:S05]  /*16d60*/  FADD.FTZ R86, R27, R86 ;  /* 0x000000561b567221 */ /* 0x000fca0000010000 */
[----:B------:R-:W-:-:S07]  /*16d70*/  MOV R92, R86 ;  /* 0x00000056005c7202 */ /* 0x000fce0000000f00 */
[----:B------:R-:W-:Y:S05]  /*16d80*/  WARPSYNC.COLLECTIVE R89, `(.L_x_23099) ;  /* 0x0000000059087348 */ /* 0x000fea0003c00000 */
[----:B------:R0:W1:Y:S02]  /*16d90*/  SHFL.BFLY P1, R90, R92, R91, R94 ;  /* 0x0c00005b5c5a7389 */ /* 0x000064000002005e */
[----:B01----:R-:W-:Y:S05]  /*16da0*/  ENDCOLLECTIVE ;  /* 0x000000000000791b */ /* 0x003fea0003800000 */
.L_x_23099:
[----:B------:R-:W-:Y:S01]  /*16db0*/  HFMA2 R91, -RZ, RZ, 0, 4.76837158203125e-07 ;  /* 0x00000008ff5b7431 */ /* 0x000fe200000001ff */
[----:B------:R-:W-:-:S05]  /*16dc0*/  MOV R83, R90 ;  /* 0x0000005a00537202 */ /* 0x000fca0000000f00 */
[----:B------:R-:W-:-:S04]  /*16dd0*/  FADD.FTZ R83, R86, R83 ;  /* 0x0000005356537221 */ /* 0x000fc80000010000 */
[----:B------:R-:W-:-:S07]  /*16de0*/  IMAD.MOV.U32 R92, RZ, RZ, R83 ;  /* 0x000000ffff5c7224 */ /* 0x000fce00078e0053 */
[----:B------:R-:W-:Y:S05]  /*16df0*/  WARPSYNC.COLLECTIVE R89, `(.L_x_23100) ;  /* 0x0000000059087348 */ /* 0x000fea0003c00000 */
[----:B------:R0:W1:Y:S02]  /*16e00*/  SHFL.BFLY P1, R90, R92, R91, R94 ;  /* 0x0c00005b5c5a7389 */ /* 0x000064000002005e */
[----:B01----:R-:W-:Y:S05]  /*16e10*/  ENDCOLLECTIVE ;  /* 0x000000000000791b */ /* 0x003fea0003800000 */
.L_x_23100:
[----:B------:R-:W-:Y:S02]  /*16e20*/  IMAD.MOV.U32 R91, RZ, RZ, 0x10 ;  /* 0x00000010ff5b7424 */ /* 0x000fe400078e00ff */
[----:B------:R-:W-:-:S04]  /*16e30*/  IMAD.MOV.U32 R88, RZ, RZ, R90 ;  /* 0x000000ffff587224 */ /* 0x000fc800078e005a */
[----:B------:R-:W-:-:S05]  /*16e40*/  FADD.FTZ R88, R83, R88 ;  /* 0x0000005853587221 */ /* 0x000fca0000010000 */
[----:B------:R-:W-:-:S07]  /*16e50*/  MOV R92, R88 ;  /* 0x00000058005c7202 */ /* 0x000fce0000000f00 */
[----:B------:R-:W-:Y:S05]  /*16e60*/  WARPSYNC.COLLECTIVE R89, `(.L_x_23101) ;  /* 0x0000000059087348 */ /* 0x000fea0003c00000 */
[----:B------:R0:W1:Y:S02]  /*16e70*/  SHFL.BFLY P1, R90, R92, R91, R94 ;  /* 0x0c00005b5c5a7389 */ /* 0x000064000002005e */
[----:B01----:R-:W-:Y:S05]  /*16e80*/  ENDCOLLECTIVE ;  /* 0x000000000000791b */ /* 0x003fea0003800000 */
.L_x_23101:
[----:B------:R-:W-:Y:S01]  /*16e90*/  MOV R85, R90 ;  /* 0x0000005a00557202 */ /* 0x000fe20000000f00 */
[----:B------:R-:W-:Y:S06]  /*16ea0*/  BRA `(.L_x_23102) ;  /* 0xffffffe800947947 */ /* 0x000fec000383ffff */
.L_x_23103:
        /* <DEDUP_REMOVED lines=13> */
.L_x_37333:


//--------------------- .text._ZN10layer_norm13ln_fwd_kernelINS_13Kernel_traitsI6__halfS2_fS2_fjLj1024ELj1ELj4ELj1ELj16ENS_18Kernel_traits_baseILj1024ES2_S2_fS2_fjLj128EEEEELb1ELb0ELb1ELb0EEEvNS_9FwdParamsE --------------------------
	.section	.text._ZN10layer_norm13ln_fwd_kernelINS_13Kernel_traitsI6__halfS2_fS2_fjLj1024ELj1ELj4ELj1ELj16ENS_18Kernel_traits_baseILj1024ES2_S2_fS2_fjLj128EEEEELb1ELb0ELb1ELb0EEEvNS_9FwdParamsE,"ax",@progbits
	.align	128
        .global         _ZN10layer_norm13ln_fwd_kernelINS_13Kernel_traitsI6__halfS2_fS2_fjLj1024ELj1ELj4ELj1ELj16ENS_18Kernel_traits_baseILj1024ES2_S2_fS2_fjLj128EEEEELb1ELb0ELb1ELb0EEEvNS_9FwdParamsE
        .type           _ZN10layer_norm13ln_fwd_kernelINS_13Kernel_traitsI6__halfS2_fS2_fjLj1024ELj1ELj4ELj1ELj16ENS_18Kernel_traits_baseILj1024ES2_S2_fS2_fjLj128EEEEELb1ELb0ELb1ELb0EEEvNS_9FwdParamsE,@function
        .size           _ZN10layer_norm13ln_fwd_kernelINS_13Kernel_traitsI6__halfS2_fS2_fjLj1024ELj1ELj4ELj1ELj16ENS_18Kernel_traits_baseILj1024ES2_S2_fS2_fjLj128EEEEELb1ELb0ELb1ELb0EEEvNS_9FwdParamsE,(.L_x_37334 - _ZN10layer_norm13ln_fwd_kernelINS_13Kernel_traitsI6__halfS2_fS2_fjLj1024ELj1ELj4ELj1ELj16ENS_18Kernel_traits_baseILj1024ES2_S2_fS2_fjLj128EEEEELb1ELb0ELb1ELb0EEEvNS_9FwdParamsE)
        .other          _ZN10layer_norm13ln_fwd_kernelINS_13Kernel_traitsI6__halfS2_fS2_fjLj1024ELj1ELj4ELj1ELj16ENS_18Kernel_traits_baseILj1024ES2_S2_fS2_fjLj128EEEEELb1ELb0ELb1ELb0EEEvNS_9FwdParamsE,@"STO_CUDA_ENTRY STV_DEFAULT"
_ZN10layer_norm13ln_fwd_kernelINS_13Kernel_traitsI6__halfS2_fS2_fjLj1024ELj1ELj4ELj1ELj16ENS_18Kernel_traits_baseILj1024ES2_S2_fS2_fjLj128EEEEELb1ELb0ELb1ELb0EEEvNS_9FwdParamsE:
.text._ZN10layer_norm13ln_fwd_kernelINS_13Kernel_traitsI6__halfS2_fS2_fjLj1024ELj1ELj4ELj1ELj16ENS_18Kernel_traits_baseILj1024ES2_S2_fS2_fjLj128EEEEELb1ELb0ELb1ELb0EEEvNS_9FwdParamsE:
        /* <DEDUP_REMOVED lines=24> */
[----:B------:R-:W-:Y:S01]  /*0180*/  LOP3.LUT R91, R91, UR4, RZ, 0xfc, !PT ;  /* 0x000000045b5b7c12 */ /* 0x000fe2000f8efcff */
[----:B---3--:R-:W-:Y:S01]  /*0190*/  IMAD R89, R89, UR5, R92 ;  /* 0x0000000559597c24 */ /* 0x008fe2000f8e025c */
[----:B--2---:R-:W-:Y:S02]  /*01a0*/  @P0 R2UR UR6, R2 ;  /* 0x00000000020602ca */ /* 0x004fe400000e0000 */
[----:B------:R-:W-:Y:S02]  /*01b0*/  @P0 R2UR UR7, R3 ;  /* 0x00000000030702ca */ /* 0x000fe400000e0000 */
[----:B------:R-:W-:Y:S02]  /*01c0*/  SHF.R.S32.HI R2, RZ, 0x1f, R9 ;  /* 0x0000001fff027819 */ /* 0x000fe40000011409 */
[----:B------:R-:W-:Y:S02]  /*01d0*/  LOP3.LUT R3, R92, 0x1f, RZ, 0xc, !PT ;  /* 0x0000001f5c037812 */ /* 0x000fe400078e0cff */
[----:B0-----:R-:W-:-:S02]  /*01e0*/  @P0 IADD3 R0, P1, PT, R4, R7, RZ ;  /* 0x0000000704000210 */ /* 0x001fc40007f3e0ff */
[----:B------:R-:W-:Y:S02]  /*01f0*/  LEA.HI R2, R2, R9, RZ, 0x3 ;  /* 0x0000000902027211 */ /* 0x000fe400078f18ff */
        /* <DEDUP_REMOVED lines=53> */
[----:B0-----:R-:W-:-:S04]  /*0550*/  IMAD.WIDE.U32 R40, R43, 0x10, R40 ;  /* 0x000000102b287825 */ /* 0x001fc800078e0028 */
[----:B-1----:R-:W-:Y:S02]  /*0560*/  IMAD.WIDE.U32 R44, R43, 0x10, R44 ;  /* 0x000000102b2c7825 */ /* 0x002fe400078e002c */
[----:B------:R-:W5:Y:S04]  /*0570*/  LDG.E.128 R40, desc[UR8][R40.64] ;  /* 0x0000000828287981 */ /* 0x000f68000c1e1d00 */
[----:B------:R-:W5:Y:S01]  /*0580*/  LD.E.128 R44, desc[UR8][R44.64] ;  /* 0x000000082c2c7980 */ /* 0x000f62000c101d00 */
[----:B------:R-:W-:Y:S05]  /*0590*/  BRA `(.L_x_23106) ;  /* 0x00000000007c7947 */ /* 0x000fea0003800000 */
.L_x_23105:
        /* <DEDUP_REMOVED lines=31> */
.L_x_23106:
[----:B------:R-:W-:Y:S05]  /*0790*/  BSYNC.RECONVERGENT B0 ;  /* 0x0000000000007941 */ /* 0x000fea0003800200 */
.L_x_23104:
[----:B------:R-:W0:Y:S02]  /*07a0*/  LDCU UR4, c[0x0][0x384] ;  /* 0x00007080ff0477ac */ /* 0x000e240008000800 */
[----:B0-----:R-:W-:-:S13]  /*07b0*/  ISETP.GE.AND P0, PT, R91, UR4, PT ;  /* 0x000000045b007c0c */ /* 0x001fda000bf06270 */
[----:B------:R-:W-:Y:S05]  /*07c0*/  @P0 EXIT ;  /* 0x000000000000094d */ /* 0x000fea0003800000 */
[----:B------:R-:W-:Y:S01]  /*07d0*/  IMAD.HI.U32 R2, R89, -0x326172a9, RZ ;  /* 0xcd9e8d5759027827 */ /* 0x000fe200078e00ff */
        /* <DEDUP_REMOVED lines=8> */
[----:B------:R-:W-:Y:S01]  /*0860*/  IMAD R7, R88, -0x2daee0ad, RZ ;  /* 0xd2511f5358077824 */ /* 0x000fe200078e02ff */
[----:B------:R-:W2:Y:S01]  /*0870*/  LDCU UR14, c[0x0][0x448] ;  /* 0x00008900ff0e77ac */ /* 0x000ea20008000800 */
[C---:B------:R-:W-:Y:S01]  /*0880*/  IMAD.HI.U32 R6, R2.reuse, -0x2daee0ad, RZ ;  /* 0xd2511f5302067827 */ /* 0x040fe200078e00ff */
[----:B------:R-:W3:Y:S03]  /*0890*/  LDCU.64 UR12, c[0x0][0x408] ;  /* 0x00008100ff0c77ac */ /* 0x000ee60008000a00 */
[----:B------:R-:W-:Y:S01]  /*08a0*/  IMAD.HI.U32 R4, R3, -0x326172a9, RZ ;  /* 0xcd9e8d5703047827 */ /* 0x000fe200078e00ff */
[----:B------:R-:W-:Y:S01]  /*08b0*/  LOP3.LUT R6, R7, UR16, R6, 0x96, !PT ;  /* 0x0000001007067c12 */ /* 0x000fe2000f8e9606 */
[----:B------:R-:W4:Y:S02]  /*08c0*/  LDCU.64 UR4, c[0x0][0x3a0] ;  /* 0x00007400ff0477ac */ /* 0x000f240008000a00 */
[----:B------:R-:W-:Y:S01]  /*08d0*/  IMAD R8, R2, -0x2daee0ad, RZ ;  /* 0xd2511f5302087824 */ /* 0x000fe200078e02ff */
[----:B------:R-:W-:Y:S01]  /*08e0*/  LOP3.LUT R4, R5, UR15, R4, 0x96, !PT ;  /* 0x0000000f05047c12 */ /* 0x000fe2000f8e9604 */
[----:B------:R-:W-:-:S02]  /*08f0*/  IMAD R3, R3, -0x326172a9, RZ ;  /* 0xcd9e8d5703037824 */ /* 0x000fc400078e02ff */
        /* <DEDUP_REMOVED lines=48> */
[----:B01234-:R-:W-:-:S07]  /*0c00*/  IMAD R10, R4, -0x326172a9, RZ ;  /* 0xcd9e8d57040a7824 */ /* 0x01ffce00078e02ff */
.L_x_23583:
[----:B------:R-:W0:Y:S08]  /*0c10*/  LDC.64 R94, c[0x0][0x3f0] ;  /* 0x0000fc00ff5e7b82 */ /* 0x000e300000000a00 */
        /* <DEDUP_REMOVED lines=8> */
[----:B--2---:R-:W-:-:S05]  /*0ca0*/  IMAD R93, R91, R86, RZ ;  /* 0x000000565b5d7224 */ /* 0x004fca00078e02ff */
[----:B------:R-:W-:-:S04]  /*0cb0*/  SHF.R.S32.HI R98, RZ, 0x1f, R93 ;  /* 0x0000001fff627819 */ /* 0x000fc8000001145d */
[----:B------:R-:W-:-:S04]  /*0cc0*/  LEA.HI R93, R98, R93, RZ, 0x3 ;  /* 0x0000005d625d7211 */ /* 0x000fc800078f18ff */
[----:B------:R-:W-:Y:S02]  /*0cd0*/  LEA.HI.SX32 R93, R93, R92, 0x1d ;  /* 0x0000005c5d5d7211 */ /* 0x000fe400078feaff */
[----:B---3--:R-:W-:-:S13]  /*0ce0*/  ISETP.GE.AND P2, PT, R84, 0x1, PT ;  /* 0x000000015400780c */ /* 0x008fda0003f46270 */
        /* <DEDUP_REMOVED lines=12> */
.L_x_23111:
[----:B------:R-:W-:Y:S05]  /*0db0*/  BSYNC.RECONVERGENT B2 ;  /* 0x0000000000027941 */ /* 0x000fea0003800200 */
.L_x_23110:
        /* <DEDUP_REMOVED lines=29> */
.L_x_23118:
        /* <DEDUP_REMOVED lines=13> */
.L_x_23120:
[----:B------:R-:W-:Y:S05]  /*1060*/  BSYNC.RECONVERGENT B5 ;  /* 0x0000000000057941 */ /* 0x000fea0003800200 */
.L_x_23119:
        /* <DEDUP_REMOVED lines=42> */
.L_x_23117:
[----:B------:R-:W-:Y:S05]  /*1310*/  BSYNC.RECONVERGENT B4 ;  /* 0x0000000000047941 */ /* 0x000fea0003800200 */
.L_x_23116:
        /* <DEDUP_REMOVED lines=9> */
[----:B------:R-:W-:-:S07]  /*13b0*/  FADD.FTZ R52, R52, R11 ;  /* 0x0000000b34347221 */ /* 0x000fce0000010000 */
.L_x_23115:
[----:B------:R-:W-:Y:S05]  /*13c0*/  BSYNC.RECONVERGENT B3 ;  /* 0x0000000000037941 */ /* 0x000fea0003800200 */
.L_x_23114:
[----:B------:R-:W-:Y:S01]  /*13d0*/  BSSY.RECONVERGENT B3, `(.L_x_23121) ;  /* 0x0000057000037945 */ /* 0x000fe20003800200 */
        /* <DEDUP_REMOVED lines=19> */
.L_x_23125:
        /* <DEDUP_REMOVED lines=13> */
.L_x_23127:
[----:B------:R-:W-:Y:S05]  /*15e0*/  BSYNC.RECONVERGENT B5 ;  /* 0x0000000000057941 */ /* 0x000fea0003800200 */
.L_x_23126:
        /* <DEDUP_REMOVED lines=42> */
.L_x_23124:
[----:B------:R-:W-:Y:S05]  /*1890*/  BSYNC.RECONVERGENT B4 ;  /* 0x0000000000047941 */ /* 0x000fea0003800200 */
.L_x_23123:
        /* <DEDUP_REMOVED lines=9> */
[----:B------:R-:W-:-:S07]  /*1930*/  FADD.FTZ R53, R53, R12 ;  /* 0x0000000c35357221 */ /* 0x000fce0000010000 */
.L_x_23122:
[----:B------:R-:W-:Y:S05]  /*1940*/  BSYNC.RECONVERGENT B3 ;  /* 0x0000000000037941 */ /* 0x000fea0003800200 */
.L_x_23121:
        /* <DEDUP_REMOVED lines=20> */
.L_x_23132:
        /* <DEDUP_REMOVED lines=13> */
.L_x_23134:
[----:B------:R-:W-:Y:S05]  /*1b60*/  BSYNC.RECONVERGENT B5 ;  /* 0x0000000000057941 */ /* 0x000fea0003800200 */
.L_x_23133:
        /* <DEDUP_REMOVED lines=42> */
.L_x_23131:
[----:B------:R-:W-:Y:S05]  /*1e10*/  BSYNC.RECONVERGENT B4 ;  /* 0x0000000000047941 */ /* 0x000fea0003800200 */
.L_x_23130:
        /* <DEDUP_REMOVED lines=10> */
.L_x_23129:
[----:B------:R-:W-:Y:S05]  /*1ec0*/  BSYNC.RECONVERGENT B3 ;  /* 0x0000000000037941 */ /* 0x000fea0003800200 */
.L_x_23128:
        /* <DEDUP_REMOVED lines=20> */
.L_x_23139:
        /* <DEDUP_REMOVED lines=13> */
.L_x_23141:
[----:B------:R-:W-:Y:S05]  /*20e0*/  BSYNC.RECONVERGENT B5 ;  /* 0x0000000000057941 */ /* 0x000fea0003800200 */
.L_x_23140:
        /* <DEDUP_REMOVED lines=42> */
.L_x_23138:
[----:B------:R-:W-:Y:S05]  /*2390*/  BSYNC.RECONVERGENT B4 ;  /* 0x0000000000047941 */ /* 0x000fea0003800200 */
.L_x_23137:
        /* <DEDUP_REMOVED lines=9> */
[----:B------:R-:W-:-:S07]  /*2430*/  FADD.FTZ R55, R55, R12 ;  /* 0x0000000c37377221 */ /* 0x000fce0000010000 */
.L_x_23136:
[----:B------:R-:W-:Y:S05]  /*2440*/  BSYNC.RECONVERGENT B3 ;  /* 0x0000000000037941 */ /* 0x000fea0003800200 */
.L_x_23135:
        /* <DEDUP_REMOVED lines=20> */
.L_x_23146:
        /* <DEDUP_REMOVED lines=13> */
.L_x_23148:
[----:B------:R-:W-:Y:S05]  /*2660*/  BSYNC.RECONVERGENT B5 ;  /* 0x0000000000057941 */ /* 0x000fea0003800200 */
.L_x_23147:
        /* <DEDUP_REMOVED lines=42> */
.L_x_23145:
[----:B------:R-:W-:Y:S05]  /*2910*/  BSYNC.RECONVERGENT B4 ;  /* 0x0000000000047941 */ /* 0x000fea0003800200 */
.L_x_23144:
        /* <DEDUP_REMOVED lines=10> */
.L_x_23143:
[----:B------:R-:W-:Y:S05]  /*29c0*/  BSYNC.RECONVERGENT B3 ;  /* 0x0000000000037941 */ /* 0x000fea0003800200 */
.L_x_23142:
        /* <DEDUP_REMOVED lines=20> */
.L_x_23153:
        /* <DEDUP_REMOVED lines=13> */
.L_x_23155:
[----:B------:R-:W-:Y:S05]  /*2be0*/  BSYNC.RECONVERGENT B5 ;  /* 0x0000000000057941 */ /* 0x000fea0003800200 */
.L_x_23154:
        /* <DEDUP_REMOVED lines=42> */
.L_x_23152:
[----:B------:R-:W-:Y:S05]  /*2e90*/  BSYNC.RECONVERGENT B4 ;  /* 0x0000000000047941 */ /* 0x000fea0003800200 */
.L_x_23151:
        /* <DEDUP_REMOVED lines=10> */
.L_x_23150:
[----:B------:R-:W-:Y:S05]  /*2f40*/  BSYNC.RECONVERGENT B3 ;  /* 0x0000000000037941 */ /* 0x000fea0003800200 */
.L_x_23149:
        /* <DEDUP_REMOVED lines=20> */
.L_x_23160:
        /* <DEDUP_REMOVED lines=13> */
.L_x_23162:
[----:B------:R-:W-:Y:S05]  /*3160*/  BSYNC.RECONVERGENT B5 ;  /* 0x0000000000057941 */ /* 0x000fea0003800200 */
.L_x_23161:
        /* <DEDUP_REMOVED lines=42> */
.L_x_23159:
[----:B------:R-:W-:Y:S05]  /*3410*/  BSYNC.RECONVERGENT B4 ;  /* 0x0000000000047941 */ /* 0x000fea0003800200 */
.L_x_23158:
        /* <DEDUP_REMOVED lines=10> */
.L_x_23157:
[----:B------:R-:W-:Y:S05]  /*34c0*/  BSYNC.RECONVERGENT B3 ;  /* 0x0000000000037941 */ /* 0x000fea0003800200 */
.L_x_23156:
        /* <DEDUP_REMOVED lines=19> */
.L_x_23166:
        /* <DEDUP_REMOVED lines=13> */
.L_x_23168:
[----:B------:R-:W-:Y:S05]  /*36d0*/  BSYNC.RECONVERGENT B4 ;  /* 0x0000000000047941 */ /* 0x000fea0003800200 */
.L_x_23167:
        /* <DEDUP_REMOVED lines=41> */
[----:B------:R-:W-:-:S07]  /*3970*/  IMAD.MOV.U32 R94, RZ, RZ, R98 ;  /* 0x000000ffff5e7224 */ /* 0x000fce00078e0062 */
.L_x_23165:
[----:B------:R-:W-:Y:S05]  /*3980*/  BSYNC.RECONVERGENT B3 ;  /* 0x0000000000037941 */ /* 0x000fea0003800200 */
.L_x_23164:
        /* <DEDUP_REMOVED lines=9> */
[----:B------:R-:W-:Y:S01]  /*3a20*/  FADD.FTZ R59, R59, R12 ;  /* 0x0000000c3b3b7221 */ /* 0x000fe20000010000 */
[----:B------:R-:W-:Y:S06]  /*3a30*/  BRA `(.L_x_23163) ;  /* 0x0000002800987947 */ /* 0x000fec0003800000 */
.L_x_23113:
        /* <DEDUP_REMOVED lines=21> */
.L_x_23173:
        /* <DEDUP_REMOVED lines=13> */
.L_x_23175:
[----:B------:R-:W-:Y:S05]  /*3c60*/  BSYNC.RECONVERGENT B5 ;  /* 0x0000000000057941 */ /* 0x000fea0003800200 */
.L_x_23174:
        /* <DEDUP_REMOVED lines=42> */
.L_x_23172:
[----:B------:R-:W-:Y:S05]  /*3f10*/  BSYNC.RECONVERGENT B4 ;  /* 0x0000000000047941 */ /* 0x000fea0003800200 */
.L_x_23171:
        /* <DEDUP_REMOVED lines=9> */
.L_x_23170:
[----:B------:R-:W-:Y:S05]  /*3fb0*/  BSYNC.RECONVERGENT B3 ;  /* 0x0000000000037941 */ /* 0x000fea0003800200 */
.L_x_23169:
        /* <DEDUP_REMOVED lines=17> */
.L_x_23180:
        /* <DEDUP_REMOVED lines=13> */
.L_x_23182:
[----:B------:R-:W-:Y:S05]  /*41a0*/  BSYNC.RECONVERGENT B5 ;  /* 0x0000000000057941 */ /* 0x000fea0003800200 */
.L_x_23181:
        /* <DEDUP_REMOVED lines=43> */
.L_x_23179:
[----:B------:R-:W-:Y:S05]  /*4460*/  BSYNC.RECONVERGENT B4 ;  /* 0x0000000000047941 */ /* 0x000fea0003800200 */
.L_x_23178:
        /* <DEDUP_REMOVED lines=9> */
.L_x_23177:
[----:B------:R-:W-:Y:S05]  /*4500*/  BSYNC.RECONVERGENT B3 ;  /* 0x0000000000037941 */ /* 0x000fea0003800200 */
.L_x_23176:
        /* <DEDUP_REMOVED lines=17> */
.L_x_23187:
        /* <DEDUP_REMOVED lines=13> */
.L_x_23189:
[----:B------:R-:W-:Y:S05]  /*46f0*/  BSYNC.RECONVERGENT B5 ;  /* 0x0000000000057941 */ /* 0x000fea0003800200 */
.L_x_23188:
        /* <DEDUP_REMOVED lines=43> */
.L_x_23186:
[----:B------:R-:W-:Y:S05]  /*49b0*/  BSYNC.RECONVERGENT B4 ;  /* 0x0000000000047941 */ /* 0x000fea0003800200 */
.L_x_23185:
        /* <DEDUP_REMOVED lines=9> */
.L_x_23184:
[----:B------:R-:W-:Y:S05]  /*4a50*/  BSYNC.RECONVERGENT B3 ;  /* 0x0000000000037941 */ /* 0x000fea0003800200 */
.L_x_23183:
        /* <DEDUP_REMOVED lines=17> */
.L_x_23194:
        /* <DEDUP_REMOVED lines=13> */
.L_x_23196:
[----:B------:R-:W-:Y:S05]  /*4c40*/  BSYNC.RECONVERGENT B5 ;  /* 0x0000000000057941 */ /* 0x000fea0003800200 */
.L_x_23195:
        /* <DEDUP_REMOVED lines=43> */
.L_x_23193:
[----:B------:R-:W-:Y:S05]  /*4f00*/  BSYNC.RECONVERGENT B4 ;  /* 0x0000000000047941 */ /* 0x000fea0003800200 */
.L_x_23192:
        /* <DEDUP_REMOVED lines=9> */
.L_x_23191:
[----:B------:R-:W-:Y:S05]  /*4fa0*/  BSYNC.RECONVERGENT B3 ;  /* 0x0000000000037941 */ /* 0x000fea0003800200 */
.L_x_23190:
        /* <DEDUP_REMOVED lines=17> */
.L_x_23201:
        /* <DEDUP_REMOVED lines=13> */
.L_x_23203:
[----:B------:R-:W-:Y:S05]  /*5190*/  BSYNC.RECONVERGENT B5 ;  /* 0x0000000000057941 */ /* 0x000fea0003800200 */
.L_x_23202:
        /* <DEDUP_REMOVED lines=43> */
.L_x_23200:
[----:B------:R-:W-:Y:S05]  /*5450*/  BSYNC.RECONVERGENT B4 ;  /* 0x0000000000047941 */ /* 0x000fea0003800200 */
.L_x_23199:
        /* <DEDUP_REMOVED lines=9> */
.L_x_23198:
[----:B------:R-:W-:Y:S05]  /*54f0*/  BSYNC.RECONVERGENT B3 ;  /* 0x0000000000037941 */ /* 0x000fea0003800200 */
.L_x_23197:
        /* <DEDUP_REMOVED lines=17> */
.L_x_23208:
        /* <DEDUP_REMOVED lines=13> */
.L_x_23210:
[----:B------:R-:W-:Y:S05]  /*56e0*/  BSYNC.RECONVERGENT B5 ;  /* 0x0000000000057941 */ /* 0x000fea0003800200 */
.L_x_23209:
        /* <DEDUP_REMOVED lines=42> */
.L_x_23207:
[----:B------:R-:W-:Y:S05]  /*5990*/  BSYNC.RECONVERGENT B4 ;  /* 0x0000000000047941 */ /* 0x000fea0003800200 */
.L_x_23206:
        /* <DEDUP_REMOVED lines=9> */
.L_x_23205:
[----:B------:R-:W-:Y:S05]  /*5a30*/  BSYNC.RECONVERGENT B3 ;  /* 0x0000000000037941 */ /* 0x000fea0003800200 */
.L_x_23204:
        /* <DEDUP_REMOVED lines=17> */
.L_x_23215:
        /* <DEDUP_REMOVED lines=13> */
.L_x_23217:
[----:B------:R-:W-:Y:S05]  /*5c20*/  BSYNC.RECONVERGENT B5 ;  /* 0x0000000000057941 */ /* 0x000fea0003800200 */
.L_x_23216:
        /* <DEDUP_REMOVED lines=42> */
.L_x_23214:
[----:B------:R-:W-:Y:S05]  /*5ed0*/  BSYNC.RECONVERGENT B4 ;  /* 0x0000000000047941 */ /* 0x000fea0003800200 */
.L_x_23213:
        /* <DEDUP_REMOVED lines=9> */
.L_x_23212:
[----:B------:R-:W-:Y:S05]  /*5f70*/  BSYNC.RECONVERGENT B3 ;  /* 0x0000000000037941 */ /* 0x000fea0003800200 */
.L_x_23211:
        /* <DEDUP_REMOVED lines=16> */
.L_x_23220:
        /* <DEDUP_REMOVED lines=13> */
.L_x_23222:
[----:B------:R-:W-:Y:S05]  /*6150*/  BSYNC.RECONVERGENT B4 ;  /* 0x0000000000047941 */ /* 0x000fea0003800200 */
.L_x_23221:
        /* <DEDUP_REMOVED lines=42> */
.L_x_23219:
[----:B------:R-:W-:Y:S05]  /*6400*/  BSYNC.RECONVERGENT B3 ;  /* 0x0000000000037941 */ /* 0x000fea0003800200 */
.L_x_23218:
        /* <DEDUP_REMOVED lines=9> */
.L_x_23163:
[----:B------:R-:W-:Y:S05]  /*64a0*/  BSYNC.RECONVERGENT B2 ;  /* 0x0000000000027941 */ /* 0x000fea0003800200 */
.L_x_23112:
        /* <DEDUP_REMOVED lines=27> */
.L_x_23224:
[----:B------:R-:W-:Y:S05]  /*6660*/  BSYNC.RECONVERGENT B2 ;  /* 0x0000000000027941 */ /* 0x000fea0003800200 */
.L_x_23223:
[----:B------:R-:W-:Y:S01]  /*6670*/  VIADD R93, R93, 0x20 ;  /* 0x000000205d5d7836 */ /* 0x000fe20000000000 */
[----:B------:R-:W-:-:S07]  /*6680*/  IADD3 R87, PT, PT, R87, 0x20, RZ ;  /* 0x0000002057577810 */ /* 0x000fce0007ffe0ff */
.L_x_23109:
[----:B------:R-:W-:Y:S05]  /*6690*/  BSYNC.RECONVERGENT B1 ;  /* 0x0000000000017941 */ /* 0x000fea0003800200 */
.L_x_23108:
        /* <DEDUP_REMOVED lines=9> */
.L_x_23228:
[----:B------:R-:W-:Y:S05]  /*6730*/  BSYNC.RECONVERGENT B2 ;  /* 0x0000000000027941 */ /* 0x000fea0003800200 */
.L_x_23227:
        /* <DEDUP_REMOVED lines=29> */
.L_x_23235:
        /* <DEDUP_REMOVED lines=13> */
.L_x_23237:
[----:B------:R-:W-:Y:S05]  /*69e0*/  BSYNC.RECONVERGENT B5 ;  /* 0x0000000000057941 */ /* 0x000fea0003800200 */
.L_x_23236:
        /* <DEDUP_REMOVED lines=42> */
.L_x_23234:
[----:B------:R-:W-:Y:S05]  /*6c90*/  BSYNC.RECONVERGENT B4 ;  /* 0x0000000000047941 */ /* 0x000fea0003800200 */
.L_x_23233:
        /* <DEDUP_REMOVED lines=10> */
.L_x_23232:
[----:B------:R-:W-:Y:S05]  /*6d40*/  BSYNC.RECONVERGENT B3 ;  /* 0x0000000000037941 */ /* 0x000fea0003800200 */
.L_x_23231:
        /* <DEDUP_REMOVED lines=20> */
.L_x_23242:
        /* <DEDUP_REMOVED lines=13> */
.L_x_23244:
[----:B------:R-:W-:Y:S05]  /*6f60*/  BSYNC.RECONVERGENT B5 ;  /* 0x0000000000057941 */ /* 0x000fea0003800200 */
.L_x_23243:
        /* <DEDUP_REMOVED lines=42> */
.L_x_23241:
[----:B------:R-:W-:Y:S05]  /*7210*/  BSYNC.RECONVERGENT B4 ;  /* 0x0000000000047941 */ /* 0x000fea0003800200 */
.L_x_23240:
        /* <DEDUP_REMOVED lines=10> */
.L_x_23239:
[----:B------:R-:W-:Y:S05]  /*72c0*/  BSYNC.RECONVERGENT B3 ;  /* 0x0000000000037941 */ /* 0x000fea0003800200 */
.L_x_23238:
        /* <DEDUP_REMOVED lines=20> */
.L_x_23249:
        /* <DEDUP_REMOVED lines=13> */
.L_x_23251:
[----:B------:R-:W-:Y:S05]  /*74e0*/  BSYNC.RECONVERGENT B5 ;  /* 0x0000000000057941 */ /* 0x000fea0003800200 */
.L_x_23250:
        /* <DEDUP_REMOVED lines=42> */
.L_x_23248:
[----:B------:R-:W-:Y:S05]  /*7790*/  BSYNC.RECONVERGENT B4 ;  /* 0x0000000000047941 */ /* 0x000fea0003800200 */
.L_x_23247:
        /* <DEDUP_REMOVED lines=10> */
.L_x_23246:
[----:B------:R-:W-:Y:S05]  /*7840*/  BSYNC.RECONVERGENT B3 ;  /* 0x0000000000037941 */ /* 0x000fea0003800200 */
.L_x_23245:
        /* <DEDUP_REMOVED lines=20> */
.L_x_23256:
        /* <DEDUP_REMOVED lines=13> */
.L_x_23258:
[----:B------:R-:W-:Y:S05]  /*7a60*/  BSYNC.RECONVERGENT B5 ;  /* 0x0000000000057941 */ /* 0x000fea0003800200 */
.L_x_23257:
        /* <DEDUP_REMOVED lines=42> */
.L_x_23255:
[----:B------:R-:W-:Y:S05]  /*7d10*/  BSYNC.RECONVERGENT B4 ;  /* 0x0000000000047941 */ /* 0x000fea0003800200 */
.L_x_23254:
        /* <DEDUP_REMOVED lines=10> */
.L_x_23253:
[----:B------:R-:W-:Y:S05]  /*7dc0*/  BSYNC.RECONVERGENT B3 ;  /* 0x0000000000037941 */ /* 0x000fea0003800200 */
.L_x_23252:
        /* <DEDUP_REMOVED lines=20> */
.L_x_23263:
        /* <DEDUP_REMOVED lines=13> */
.L_x_23265:
[----:B------:R-:W-:Y:S05]  /*7fe0*/  BSYNC.RECONVERGENT B5 ;  /* 0x0000000000057941 */ /* 0x000fea0003800200 */
.L_x_23264:
        /* <DEDUP_REMOVED lines=42> */
.L_x_23262:
[----:B------:R-:W-:Y:S05]  /*8290*/  BSYNC.RECONVERGENT B4 ;  /* 0x0000000000047941 */ /* 0x000fea0003800200 */
.L_x_23261:
        /* <DEDUP_REMOVED lines=10> */
.L_x_23260:
[----:B------:R-:W-:Y:S05]  /*8340*/  BSYNC.RECONVERGENT B3 ;  /* 0x0000000000037941 */ /* 0x000fea0003800200 */
.L_x_23259:
        /* <DEDUP_REMOVED lines=20> */
.L_x_23270:
        /* <DEDUP_REMOVED lines=13> */
.L_x_23272:
[----:B------:R-:W-:Y:S05]  /*8560*/  BSYNC.RECONVERGENT B5 ;  /* 0x0000000000057941 */ /* 0x000fea0003800200 */
.L_x_23271:
        /* <DEDUP_REMOVED lines=42> */
.L_x_23269:
[----:B------:R-:W-:Y:S05]  /*8810*/  BSYNC.RECONVERGENT B4 ;  /* 0x0000000000047941 */ /* 0x000fea0003800200 */
.L_x_23268:
        /* <DEDUP_REMOVED lines=10> */
.L_x_23267:
[----:B------:R-:W-:Y:S05]  /*88c0*/  BSYNC.RECONVERGENT B3 ;  /* 0x0000000000037941 */ /* 0x000fea0003800200 */
.L_x_23266:
        /* <DEDUP_REMOVED lines=20> */
.L_x_23277:
        /* <DEDUP_REMOVED lines=13> */
.L_x_23279:
[----:B------:R-:W-:Y:S05]  /*8ae0*/  BSYNC.RECONVERGENT B5 ;  /* 0x0000000000057941 */ /* 0x000fea0003800200 */
.L_x_23278:
        /* <DEDUP_REMOVED lines=42> */
.L_x_23276:
[----:B------:R-:W-:Y:S05]  /*8d90*/  BSYNC.RECONVERGENT B4 ;  /* 0x0000000000047941 */ /* 0x000fea0003800200 */
.L_x_23275:
        /* <DEDUP_REMOVED lines=10> */
.L_x_23274:
[----:B------:R-:W-:Y:S05]  /*8e40*/  BSYNC.RECONVERGENT B3 ;  /* 0x0000000000037941 */ /* 0x000fea0003800200 */
.L_x_23273:
        /* <DEDUP_REMOVED lines=19> */
.L_x_23283:
        /* <DEDUP_REMOVED lines=13> */
.L_x_23285:
[----:B------:R-:W-:Y:S05]  /*9050*/  BSYNC.RECONVERGENT B4 ;  /* 0x0000000000047941 */ /* 0x000fea0003800200 */
.L_x_23284:
        /* <DEDUP_REMOVED lines=42> */
.L_x_23282:
[----:B------:R-:W-:Y:S05]  /*9300*/  BSYNC.RECONVERGENT B3 ;  /* 0x0000000000037941 */ /* 0x000fea0003800200 */
.L_x_23281:
        /* <DEDUP_REMOVED lines=9> */
[----:B------:R-:W-:Y:S01]  /*93a0*/  FADD.FTZ R67, R67, R12 ;  /* 0x0000000c43437221 */ /* 0x000fe20000010000 */
[----:B------:R-:W-:Y:S06]  /*93b0*/  BRA `(.L_x_23280) ;  /* 0x0000002800987947 */ /* 0x000fec0003800000 */
.L_x_23230:
        /* <DEDUP_REMOVED lines=21> */
.L_x_23290:
        /* <DEDUP_REMOVED lines=13> */
.L_x_23292:
[----:B------:R-:W-:Y:S05]  /*95e0*/  BSYNC.RECONVERGENT B5 ;  /* 0x0000000000057941 */ /* 0x000fea0003800200 */
.L_x_23291:
        /* <DEDUP_REMOVED lines=42> */
.L_x_23289:
[----:B------:R-:W-:Y:S05]  /*9890*/  BSYNC.RECONVERGENT B4 ;  /* 0x0000000000047941 */ /* 0x000fea0003800200 */
.L_x_23288:
        /* <DEDUP_REMOVED lines=9> */
.L_x_23287:
[----:B------:R-:W-:Y:S05]  /*9930*/  BSYNC.RECONVERGENT B3 ;  /* 0x0000000000037941 */ /* 0x000fea0003800200 */
.L_x_23286:
        /* <DEDUP_REMOVED lines=17> */
.L_x_23297:
        /* <DEDUP_REMOVED lines=13> */
.L_x_23299:
[----:B------:R-:W-:Y:S05]  /*9b20*/  BSYNC.RECONVERGENT B5 ;  /* 0x0000000000057941 */ /* 0x000fea0003800200 */
.L_x_23298:
        /* <DEDUP_REMOVED lines=43> */
.L_x_23296:
[----:B------:R-:W-:Y:S05]  /*9de0*/  BSYNC.RECONVERGENT B4 ;  /* 0x0000000000047941 */ /* 0x000fea0003800200 */
.L_x_23295:
        /* <DEDUP_REMOVED lines=9> */
.L_x_23294:
[----:B------:R-:W-:Y:S05]  /*9e80*/  BSYNC.RECONVERGENT B3 ;  /* 0x0000000000037941 */ /* 0x000fea0003800200 */
.L_x_23293:
        /* <DEDUP_REMOVED lines=17> */
.L_x_23304:
        /* <DEDUP_REMOVED lines=13> */
.L_x_23306:
[----:B------:R-:W-:Y:S05]  /*a070*/  BSYNC.RECONVERGENT B5 ;  /* 0x0000000000057941 */ /* 0x000fea0003800200 */
.L_x_23305:
        /* <DEDUP_REMOVED lines=43> */
.L_x_23303:
[----:B------:R-:W-:Y:S05]  /*a330*/  BSYNC.RECONVERGENT B4 ;  /* 0x0000000000047941 */ /* 0x000fea0003800200 */
.L_x_23302:
        /* <DEDUP_REMOVED lines=9> */
.L_x_23301:
[----:B------:R-:W-:Y:S05]  /*a3d0*/  BSYNC.RECONVERGENT B3 ;  /* 0x0000000000037941 */ /* 0x000fea0003800200 */
.L_x_23300:
        /* <DEDUP_REMOVED lines=17> */
.L_x_23311:
        /* <DEDUP_REMOVED lines=13> */
.L_x_23313:
[----:B------:R-:W-:Y:S05]  /*a5c0*/  BSYNC.RECONVERGENT B5 ;  /* 0x0000000000057941 */ /* 0x000fea0003800200 */
.L_x_23312:
        /* <DEDUP_REMOVED lines=43> */
.L_x_23310:
[----:B------:R-:W-:Y:S05]  /*a880*/  BSYNC.RECONVERGENT B4 ;  /* 0x0000000000047941 */ /* 0x000fea0003800200 */
.L_x_23309:
        /* <DEDUP_REMOVED lines=9> */
.L_x_23308:
[----:B------:R-:W-:Y:S05]  /*a920*/  BSYNC.RECONVERGENT B3 ;  /* 0x0000000000037941 */ /* 0x000fea0003800200 */
.L_x_23307:
        /* <DEDUP_REMOVED lines=17> */
.L_x_23318:
        /* <DEDUP_REMOVED lines=13> */
.L_x_23320:
[----:B------:R-:W-:Y:S05]  /*ab10*/  BSYNC.RECONVERGENT B5 ;  /* 0x0000000000057941 */ /* 0x000fea0003800200 */
.L_x_23319:
        /* <DEDUP_REMOVED lines=43> */
.L_x_23317:
[----:B------:R-:W-:Y:S05]  /*add0*/  BSYNC.RECONVERGENT B4 ;  /* 0x0000000000047941 */ /* 0x000fea0003800200 */
.L_x_23316:
        /* <DEDUP_REMOVED lines=9> */
.L_x_23315:
[----:B------:R-:W-:Y:S05]  /*ae70*/  BSYNC.RECONVERGENT B3 ;  /* 0x0000000000037941 */ /* 0x000fea0003800200 */
.L_x_23314:
        /* <DEDUP_REMOVED lines=17> */
.L_x_23325:
        /* <DEDUP_REMOVED lines=13> */
.L_x_23327:
[----:B------:R-:W-:Y:S05]  /*b060*/  BSYNC.RECONVERGENT B5 ;  /* 0x0000000000057941 */ /* 0x000fea0003800200 */
.L_x_23326:
[----:B------:R-:W-:Y:S01]  /*b070*/  IMAD.WIDE.U32 R66, R89, -0x326172a9, RZ ;  /* 0xcd9e8d5759427825 */ /* 0x000fe200078e00ff */
[----:B------:R-:W-:-:S03]  /*b080*/  LOP3.LUT R10, R9, UR7, R13, 0x96, !PT ;  /* 0x00000007090a7c12 */ /* 0x000fc6000f8e960d */
        /* <DEDUP_REMOVED lines=40> */
.L_x_23324:
[----:B------:R-:W-:Y:S05]  /*b310*/  BSYNC.RECONVERGENT B4 ;  /* 0x0000000000047941 */ /* 0x000fea0003800200 */
.L_x_23323:
        /* <DEDUP_REMOVED lines=9> */
.L_x_23322:
[----:B------:R-:W-:Y:S05]  /*b3b0*/  BSYNC.RECONVERGENT B3 ;  /* 0x0000000000037941 */ /* 0x000fea0003800200 */
.L_x_23321:
        /* <DEDUP_REMOVED lines=17> */
.L_x_23332:
        /* <DEDUP_REMOVED lines=13> */
.L_x_23334:
[----:B------:R-:W-:Y:S05]  /*b5a0*/  BSYNC.RECONVERGENT B5 ;  /* 0x0000000000057941 */ /* 0x000fea0003800200 */
.L_x_23333:
[----:B------:R-:W-:Y:S01]  /*b5b0*/  IMAD.WIDE.U32 R66, R89, -0x326172a9, RZ ;  /* 0xcd9e8d5759427825 */ /* 0x000fe200078e00ff */
[----:B------:R-:W-:Y:S02]  /*b5c0*/  LOP3.LUT R10, R9, UR7, R13, 0x96, !PT ;  /* 0x00000007090a7c12 */ /* 0x000fe4000f8e960d */
        /* <DEDUP_REMOVED lines=40> */
.L_x_23331:
[----:B------:R-:W-:Y:S05]  /*b850*/  BSYNC.RECONVERGENT B4 ;  /* 0x0000000000047941 */ /* 0x000fea0003800200 */
.L_x_23330:
        /* <DEDUP_REMOVED lines=9> */
.L_x_23329:
[----:B------:R-:W-:Y:S05]  /*b8f0*/  BSYNC.RECONVERGENT B3 ;  /* 0x0000000000037941 */ /* 0x000fea0003800200 */
.L_x_23328:
        /* <DEDUP_REMOVED lines=16> */
.L_x_23337:
        /* <DEDUP_REMOVED lines=13> */
.L_x_23339:
[----:B------:R-:W-:Y:S05]  /*bad0*/  BSYNC.RECONVERGENT B4 ;  /* 0x0000000000047941 */ /* 0x000fea0003800200 */
.L_x_23338:
[----:B0-----:R-:W-:Y:S01]  /*bae0*/  IMAD.WIDE.U32 R96, R89, -0x326172a9, RZ ;  /* 0xcd9e8d5759607825 */ /* 0x001fe200078e00ff */
        /* <DEDUP_REMOVED lines=41> */
.L_x_23336:
[----:B------:R-:W-:Y:S05]  /*bd80*/  BSYNC.RECONVERGENT B3 ;  /* 0x0000000000037941 */ /* 0x000fea0003800200 */
.L_x_23335:
        /* <DEDUP_REMOVED lines=9> */
.L_x_23280:
[----:B------:R-:W-:Y:S05]  /*be20*/  BSYNC.RECONVERGENT B2 ;  /* 0x0000000000027941 */ /* 0x000fea0003800200 */
.L_x_23229:
        /* <DEDUP_REMOVED lines=27> */
.L_x_23341:
[----:B------:R-:W-:Y:S05]  /*bfe0*/  BSYNC.RECONVERGENT B2 ;  /* 0x0000000000027941 */ /* 0x000fea0003800200 */
.L_x_23340:
[----:B------:R-:W-:Y:S01]  /*bff0*/  VIADD R93, R93, 0x20 ;  /* 0x000000205d5d7836 */ /* 0x000fe20000000000 */
[----:B------:R-:W-:-:S07]  /*c000*/  IADD3 R87, PT, PT, R87, 0x20, RZ ;  /* 0x0000002057577810 */ /* 0x000fce0007ffe0ff */
.L_x_23226:
[----:B------:R-:W-:Y:S05]  /*c010*/  BSYNC.RECONVERGENT B1 ;  /* 0x0000000000017941 */ /* 0x000fea0003800200 */
.L_x_23225:
        /* <DEDUP_REMOVED lines=9> */
.L_x_23345:
[----:B------:R-:W-:Y:S05]  /*c0b0*/  BSYNC.RECONVERGENT B2 ;  /* 0x0000000000027941 */ /* 0x000fea0003800200 */
.L_x_23344:
        /* <DEDUP_REMOVED lines=29> */
.L_x_23352:
        /* <DEDUP_REMOVED lines=13> */
.L_x_23354:
[----:B------:R-:W-:Y:S05]  /*c360*/  BSYNC.RECONVERGENT B5 ;  /* 0x0000000000057941 */ /* 0x000fea0003800200 */
.L_x_23353:
        /* <DEDUP_REMOVED lines=42> */
.L_x_23351:
[----:B------:R-:W-:Y:S05]  /*c610*/  BSYNC.RECONVERGENT B4 ;  /* 0x0000000000047941 */ /* 0x000fea0003800200 */
.L_x_23350:
        /* <DEDUP_REMOVED lines=10> */
.L_x_23349:
[----:B------:R-:W-:Y:S05]  /*c6c0*/  BSYNC.RECONVERGENT B3 ;  /* 0x0000000000037941 */ /* 0x000fea0003800200 */
.L_x_23348:
        /* <DEDUP_REMOVED lines=20> */
.L_x_23359:
        /* <DEDUP_REMOVED lines=13> */
.L_x_23361:
[----:B------:R-:W-:Y:S05]  /*c8e0*/  BSYNC.RECONVERGENT B5 ;  /* 0x0000000000057941 */ /* 0x000fea0003800200 */
.L_x_23360:
        /* <DEDUP_REMOVED lines=42> */
.L_x_23358:
[----:B------:R-:W-:Y:S05]  /*cb90*/  BSYNC.RECONVERGENT B4 ;  /* 0x0000000000047941 */ /* 0x000fea0003800200 */
.L_x_23357:
        /* <DEDUP_REMOVED lines=10> */
.L_x_23356:
[----:B------:R-:W-:Y:S05]  /*cc40*/  BSYNC.RECONVERGENT B3 ;  /* 0x0000000000037941 */ /* 0x000fea0003800200 */
.L_x_23355:
        /* <DEDUP_REMOVED lines=20> */
.L_x_23366:
        /* <DEDUP_REMOVED lines=13> */
.L_x_23368:
[----:B------:R-:W-:Y:S05]  /*ce60*/  BSYNC.RECONVERGENT B5 ;  /* 0x0000000000057941 */ /* 0x000fea0003800200 */
.L_x_23367:
        /* <DEDUP_REMOVED lines=42> */
.L_x_23365:
[----:B------:R-:W-:Y:S05]  /*d110*/  BSYNC.RECONVERGENT B4 ;  /* 0x0000000000047941 */ /* 0x000fea0003800200 */
.L_x_23364:
        /* <DEDUP_REMOVED lines=10> */
.L_x_23363:
[----:B------:R-:W-:Y:S05]  /*d1c0*/  BSYNC.RECONVERGENT B3 ;  /* 0x0000000000037941 */ /* 0x000fea0003800200 */
.L_x_23362:
        /* <DEDUP_REMOVED lines=20> */
.L_x_23373:
        /* <DEDUP_REMOVED lines=13> */
.L_x_23375:
[----:B------:R-:W-:Y:S05]  /*d3e0*/  BSYNC.RECONVERGENT B5 ;  /* 0x0000000000057941 */ /* 0x000fea0003800200 */
.L_x_23374:
        /* <DEDUP_REMOVED lines=42> */
.L_x_23372:
[----:B------:R-:W-:Y:S05]  /*d690*/  BSYNC.RECONVERGENT B4 ;  /* 0x0000000000047941 */ /* 0x000fea0003800200 */
.L_x_23371:
        /* <DEDUP_REMOVED lines=10> */
.L_x_23370:
[----:B------:R-:W-:Y:S05]  /*d740*/  BSYNC.RECONVERGENT B3 ;  /* 0x0000000000037941 */ /* 0x000fea0003800200 */
.L_x_23369:
        /* <DEDUP_REMOVED lines=20> */
.L_x_23380:
        /* <DEDUP_REMOVED lines=13> */
.L_x_23382:
[----:B------:R-:W-:Y:S05]  /*d960*/  BSYNC.RECONVERGENT B5 ;  /* 0x0000000000057941 */ /* 0x000fea0003800200 */
.L_x_23381:
        /* <DEDUP_REMOVED lines=42> */
.L_x_23379:
[----:B------:R-:W-:Y:S05]  /*dc10*/  BSYNC.RECONVERGENT B4 ;  /* 0x0000000000047941 */ /* 0x000fea0003800200 */
.L_x_23378:
        /* <DEDUP_REMOVED lines=10> */
.L_x_23377:
[----:B------:R-:W-:Y:S05]  /*dcc0*/  BSYNC.RECONVERGENT B3 ;  /* 0x0000000000037941 */ /* 0x000fea0003800200 */
.L_x_23376:
        /* <DEDUP_REMOVED lines=20> */
.L_x_23387:
        /* <DEDUP_REMOVED lines=13> */
.L_x_23389:
[----:B------:R-:W-:Y:S05]  /*dee0*/  BSYNC.RECONVERGENT B5 ;  /* 0x0000000000057941 */ /* 0x000fea0003800200 */
.L_x_23388:
        /* <DEDUP_REMOVED lines=42> */
.L_x_23386:
[----:B------:R-:W-:Y:S05]  /*e190*/  BSYNC.RECONVERGENT B4 ;  /* 0x0000000000047941 */ /* 0x000fea0003800200 */
.L_x_23385:
        /* <DEDUP_REMOVED lines=10> */
.L_x_23384:
[----:B------:R-:W-:Y:S05]  /*e240*/  BSYNC.RECONVERGENT B3 ;  /* 0x0000000000037941 */ /* 0x000fea0003800200 */
.L_x_23383:
        /* <DEDUP_REMOVED lines=20> */
.L_x_23394:
        /* <DEDUP_REMOVED lines=13> */
.L_x_23396:
[----:B------:R-:W-:Y:S05]  /*e460*/  BSYNC.RECONVERGENT B5 ;  /* 0x0000000000057941 */ /* 0x000fea0003800200 */
.L_x_23395:
        /* <DEDUP_REMOVED lines=42> */
.L_x_23393:
[----:B------:R-:W-:Y:S05]  /*e710*/  BSYNC.RECONVERGENT B4 ;  /* 0x0000000000047941 */ /* 0x000fea0003800200 */
.L_x_23392:
        /* <DEDUP_REMOVED lines=10> */
.L_x_23391:
[----:B------:R-:W-:Y:S05]  /*e7c0*/  BSYNC.RECONVERGENT B3 ;  /* 0x0000000000037941 */ /* 0x000fea0003800200 */
.L_x_23390:
        /* <DEDUP_REMOVED lines=19> */
.L_x_23400:
        /* <DEDUP_REMOVED lines=13> */
.L_x_23402:
[----:B------:R-:W-:Y:S05]  /*e9d0*/  BSYNC.RECONVERGENT B4 ;  /* 0x0000000000047941 */ /* 0x000fea0003800200 */
.L_x_23401:
        /* <DEDUP_REMOVED lines=42> */
.L_x_23399:
[----:B------:R-:W-:Y:S05]  /*ec80*/  BSYNC.RECONVERGENT B3 ;  /* 0x0000000000037941 */ /* 0x000fea0003800200 */
.L_x_23398:
        /* <DEDUP_REMOVED lines=11> */
.L_x_23347:
        /* <DEDUP_REMOVED lines=21> */
.L_x_23407:
        /* <DEDUP_REMOVED lines=13> */
.L_x_23409:
[----:B------:R-:W-:Y:S05]  /*ef60*/  BSYNC.RECONVERGENT B5 ;  /* 0x0000000000057941 */ /* 0x000fea0003800200 */
.L_x_23408:
        /* <DEDUP_REMOVED lines=42> */
.L_x_23406:
[----:B------:R-:W-:Y:S05]  /*f210*/  BSYNC.RECONVERGENT B4 ;  /* 0x0000000000047941 */ /* 0x000fea0003800200 */
.L_x_23405:
        /* <DEDUP_REMOVED lines=9> */
.L_x_23404:
[----:B------:R-:W-:Y:S05]  /*f2b0*/  BSYNC.RECONVERGENT B3 ;  /* 0x0000000000037941 */ /* 0x000fea0003800200 */
.L_x_23403:
        /* <DEDUP_REMOVED lines=17> */
.L_x_23414:
        /* <DEDUP_REMOVED lines=13> */
.L_x_23416:
[----:B------:R-:W-:Y:S05]  /*f4a0*/  BSYNC.RECONVERGENT B5 ;  /* 0x0000000000057941 */ /* 0x000fea0003800200 */
.L_x_23415:
        /* <DEDUP_REMOVED lines=43> */
.L_x_23413:
[----:B------:R-:W-:Y:S05]  /*f760*/  BSYNC.RECONVERGENT B4 ;  /* 0x0000000000047941 */ /* 0x000fea0003800200 */
.L_x_23412:
        /* <DEDUP_REMOVED lines=9> */
.L_x_23411:
[----:B------:R-:W-:Y:S05]  /*f800*/  BSYNC.RECONVERGENT B3 ;  /* 0x0000000000037941 */ /* 0x000fea0003800200 */
.L_x_23410:
        /* <DEDUP_REMOVED lines=17> */
.L_x_23421:
        /* <DEDUP_REMOVED lines=13> */
.L_x_23423:
[----:B------:R-:W-:Y:S05]  /*f9f0*/  BSYNC.RECONVERGENT B5 ;  /* 0x0000000000057941 */ /* 0x000fea0003800200 */
.L_x_23422:
        /* <DEDUP_REMOVED lines=43> */
.L_x_23420:
[----:B------:R-:W-:Y:S05]  /*fcb0*/  BSYNC.RECONVERGENT B4 ;  /* 0x0000000000047941 */ /* 0x000fea0003800200 */
.L_x_23419:
        /* <DEDUP_REMOVED lines=9> */
.L_x_23418:
[----:B------:R-:W-:Y:S05]  /*fd50*/  BSYNC.RECONVERGENT B3 ;  /* 0x0000000000037941 */ /* 0x000fea0003800200 */
.L_x_23417:
        /* <DEDUP_REMOVED lines=17> */
.L_x_23428:
        /* <DEDUP_REMOVED lines=13> */
.L_x_23430:
[----:B------:R-:W-:Y:S05]  /*ff40*/  BSYNC.RECONVERGENT B5 ;  /* 0x0000000000057941 */ /* 0x000fea0003800200 */
.L_x_23429:
        /* <DEDUP_REMOVED lines=43> */
.L_x_23427:
[----:B------:R-:W-:Y:S05]  /*10200*/  BSYNC.RECONVERGENT B4 ;  /* 0x0000000000047941 */ /* 0x000fea0003800200 */
.L_x_23426:
        /* <DEDUP_REMOVED lines=9> */
.L_x_23425:
[----:B------:R-:W-:Y:S05]  /*102a0*/  BSYNC.RECONVERGENT B3 ;  /* 0x0000000000037941 */ /* 0x000fea0003800200 */
.L_x_23424:
        /* <DEDUP_REMOVED lines=17> */
.L_x_23435:
        /* <DEDUP_REMOVED lines=13> */
.L_x_23437:
[----:B------:R-:W-:Y:S05]  /*10490*/  BSYNC.RECONVERGENT B5 ;  /* 0x0000000000057941 */ /* 0x000fea0003800200 */
.L_x_23436:
        /* <DEDUP_REMOVED lines=43> */
.L_x_23434:
[----:B------:R-:W-:Y:S05]  /*10750*/  BSYNC.RECONVERGENT B4 ;  /* 0x0000000000047941 */ /* 0x000fea0003800200 */
.L_x_23433:
        /* <DEDUP_REMOVED lines=9> */
.L_x_23432:
[----:B------:R-:W-:Y:S05]  /*107f0*/  BSYNC.RECONVERGENT B3 ;  /* 0x0000000000037941 */ /* 0x000fea0003800200 */
.L_x_23431:
        /* <DEDUP_REMOVED lines=17> */
.L_x_23442:
        /* <DEDUP_REMOVED lines=13> */
.L_x_23444:
[----:B------:R-:W-:Y:S05]  /*109e0*/  BSYNC.RECONVERGENT B5 ;  /* 0x0000000000057941 */ /* 0x000fea0003800200 */
.L_x_23443:
        /* <DEDUP_REMOVED lines=42> */
.L_x_23441:
[----:B------:R-:W-:Y:S05]  /*10c90*/  BSYNC.RECONVERGENT B4 ;  /* 0x0000000000047941 */ /* 0x000fea0003800200 */
.L_x_23440:
        /* <DEDUP_REMOVED lines=9> */
.L_x_23439:
[----:B------:R-:W-:Y:S05]  /*10d30*/  BSYNC.RECONVERGENT B3 ;  /* 0x0000000000037941 */ /* 0x000fea0003800200 */
.L_x_23438:
        /* <DEDUP_REMOVED lines=17> */
.L_x_23449:
        /* <DEDUP_REMOVED lines=13> */
.L_x_23451:
[----:B------:R-:W-:Y:S05]  /*10f20*/  BSYNC.RECONVERGENT B5 ;  /* 0x0000000000057941 */ /* 0x000fea0003800200 */
.L_x_23450:
        /* <DEDUP_REMOVED lines=42> */
.L_x_23448:
[----:B------:R-:W-:Y:S05]  /*111d0*/  BSYNC.RECONVERGENT B4 ;  /* 0x0000000000047941 */ /* 0x000fea0003800200 */
.L_x_23447:
        /* <DEDUP_REMOVED lines=9> */
.L_x_23446:
[----:B------:R-:W-:Y:S05]  /*11270*/  BSYNC.RECONVERGENT B3 ;  /* 0x0000000000037941 */ /* 0x000fea0003800200 */
.L_x_23445:
        /* <DEDUP_REMOVED lines=16> */
.L_x_23454:
        /* <DEDUP_REMOVED lines=13> */
.L_x_23456:
[----:B------:R-:W-:Y:S05]  /*11450*/  BSYNC.RECONVERGENT B4 ;  /* 0x0000000000047941 */ /* 0x000fea0003800200 */
.L_x_23455:
        /* <DEDUP_REMOVED lines=42> */
.L_x_23453:
[----:B------:R-:W-:Y:S05]  /*11700*/  BSYNC.RECONVERGENT B3 ;  /* 0x0000000000037941 */ /* 0x000fea0003800200 */
.L_x_23452:
        /* <DEDUP_REMOVED lines=9> */
.L_x_23397:
[----:B------:R-:W-:Y:S05]  /*117a0*/  BSYNC.RECONVERGENT B2 ;  /* 0x0000000000027941 */ /* 0x000fea0003800200 */
.L_x_23346:
        /* <DEDUP_REMOVED lines=27> */
.L_x_23458:
[----:B------:R-:W-:Y:S05]  /*11960*/  BSYNC.RECONVERGENT B2 ;  /* 0x0000000000027941 */ /* 0x000fea0003800200 */
.L_x_23457:
[----:B------:R-:W-:Y:S01]  /*11970*/  VIADD R93, R93, 0x20 ;  /* 0x000000205d5d7836 */ /* 0x000fe20000000000 */
[----:B------:R-:W-:-:S07]  /*11980*/  IADD3 R87, PT, PT, R87, 0x20, RZ ;  /* 0x0000002057577810 */ /* 0x000fce0007ffe0ff */
.L_x_23343:
[----:B------:R-:W-:Y:S05]  /*11990*/  BSYNC.RECONVERGENT B1 ;  /* 0x0000000000017941 */ /* 0x000fea0003800200 */
.L_x_23342:
        /* <DEDUP_REMOVED lines=8> */
.L_x_23462:
[----:B------:R-:W-:Y:S05]  /*11a20*/  BSYNC.RECONVERGENT B2 ;  /* 0x0000000000027941 */ /* 0x000fea0003800200 */
.L_x_23461:
[----:B------:R-:W-:Y:S01]  /*11a30*/  UISETP.NE.U32.AND UP0, UPT, UR4, URZ, UPT ;  /* 0x000000ff0400728c */ /* 0x000fe2000bf05070 */
[----:B------:R-:W-:Y:S03]  /*11a40*/  BSSY.RECONVERGENT B2, `(.L_x_23463) ;  /* 0x0000574000027945 */ /* 0x000fe60003800200 */
[----:B------:R-:W-:-:S09]  /*11a50*/  UISETP.NE.AND.EX UP0, UPT, UR5, URZ, UPT, UP0 ;  /* 0x000000ff0500728c */ /* 0x000fd2000bf05300 */
[----:B------:R-:W-:Y:S05]  /*11a60*/  BRA.U !UP0, `(.L_x_23464) ;  /* 0x0000002d08107547 */ /* 0x000fea000b800000 */
[----:B-1----:R-:W1:Y:S02]  /*11a70*/  LDC.64 R94, c[0x0][0x3a0] ;  /* 0x0000e800ff5e7b82 */ /* 0x002e640000000a00 */
[----:B-1----:R-:W-:-:S05]  /*11a80*/  IMAD.WIDE.U32 R94, R93, 0x20, R94 ;  /* 0x000000205d5e7825 */ /* 0x002fca00078e005e */
[----:B------:R1:W5:Y:S04]  /*11a90*/  LDG.E.128 R76, desc[UR8][R94.64] ;  /* 0x000000085e4c7981 */ /* 0x000368000c1e1d00 */
[----:B------:R1:W5:Y:S01]  /*11aa0*/  LDG.E.128 R80, desc[UR8][R94.64+0x10] ;  /* 0x000010085e507981 */ /* 0x000362000c1e1d00 */
[----:B------:R-:W-:Y:S01]  /*11ab0*/  ISETP.GT.AND P3, PT, R84, RZ, PT ;  /* 0x000000ff5400720c */ /* 0x000fe20003f64270 */
[----:B------:R-:W-:-:S12]  /*11ac0*/  BSSY.RECONVERGENT B3, `(.L_x_23465) ;  /* 0x0000057000037945 */ /* 0x000fd80003800200 */
[----:B------:R-:W-:Y:S01]  /*11ad0*/  @!P3 IMAD.MOV.U32 R84, RZ, RZ, R12 ;  /* 0x000000ffff54b224 */ /* 0x000fe200078e000c */
[----:B0-----:R-:W-:Y:S01]  /*11ae0*/  @!P3 MOV R96, R11 ;  /* 0x0000000b0060b202 */ /* 0x001fe20000000f00 */
[----:B-1----:R-:W-:Y:S06]  /*11af0*/  @!P3 BRA `(.L_x_23466) ;  /* 0x00000004004cb947 */ /* 0x002fec0003800000 */
        /* <DEDUP_REMOVED lines=16> */
.L_x_23469:
        /* <DEDUP_REMOVED lines=13> */
.L_x_23471:
[----:B------:R-:W-:Y:S05]  /*11cd0*/  BSYNC.RECONVERGENT B5 ;  /* 0x0000000000057941 */ /* 0x000fea0003800200 */
.L_x_23470:
        /* <DEDUP_REMOVED lines=42> */
.L_x_23468:
[----:B------:R-:W-:Y:S05]  /*11f80*/  BSYNC.RECONVERGENT B4 ;  /* 0x0000000000047941 */ /* 0x000fea0003800200 */
.L_x_23467:
        /* <DEDUP_REMOVED lines=10> */
.L_x_23466:
[----:B------:R-:W-:Y:S05]  /*12030*/  BSYNC.RECONVERGENT B3 ;  /* 0x0000000000037941 */ /* 0x000fea0003800200 */
.L_x_23465:
        /* <DEDUP_REMOVED lines=20> */
.L_x_23476:
        /* <DEDUP_REMOVED lines=13> */
.L_x_23478:
[----:B------:R-:W-:Y:S05]  /*12250*/  BSYNC.RECONVERGENT B5 ;  /* 0x0000000000057941 */ /* 0x000fea0003800200 */
.L_x_23477:
        /* <DEDUP_REMOVED lines=42> */
.L_x_23475:
[----:B------:R-:W-:Y:S05]  /*12500*/  BSYNC.RECONVERGENT B4 ;  /* 0x0000000000047941 */ /* 0x000fea0003800200 */
.L_x_23474:
        /* <DEDUP_REMOVED lines=10> */
.L_x_23473:
[----:B------:R-:W-:Y:S05]  /*125b0*/  BSYNC.RECONVERGENT B3 ;  /* 0x0000000000037941 */ /* 0x000fea0003800200 */
.L_x_23472:
        /* <DEDUP_REMOVED lines=20> */
.L_x_23483:
        /* <DEDUP_REMOVED lines=13> */
.L_x_23485:
[----:B------:R-:W-:Y:S05]  /*127d0*/  BSYNC.RECONVERGENT B5 ;  /* 0x0000000000057941 */ /* 0x000fea0003800200 */
.L_x_23484:
        /* <DEDUP_REMOVED lines=42> */
.L_x_23482:
[----:B------:R-:W-:Y:S05]  /*12a80*/  BSYNC.RECONVERGENT B4 ;  /* 0x0000000000047941 */ /* 0x000fea0003800200 */
.L_x_23481:
        /* <DEDUP_REMOVED lines=10> */
.L_x_23480:
[----:B------:R-:W-:Y:S05]  /*12b30*/  BSYNC.RECONVERGENT B3 ;  /* 0x0000000000037941 */ /* 0x000fea0003800200 */
.L_x_23479:
        /* <DEDUP_REMOVED lines=20> */
.L_x_23490:
        /* <DEDUP_REMOVED lines=13> */
.L_x_23492:
[----:B------:R-:W-:Y:S05]  /*12d50*/  BSYNC.RECONVERGENT B5 ;  /* 0x0000000000057941 */ /* 0x000fea0003800200 */
.L_x_23491:
        /* <DEDUP_REMOVED lines=42> */
.L_x_23489:
[----:B------:R-:W-:Y:S05]  /*13000*/  BSYNC.RECONVERGENT B4 ;  /* 0x0000000000047941 */ /* 0x000fea0003800200 */
.L_x_23488:
        /* <DEDUP_REMOVED lines=10> */
.L_x_23487:
[----:B------:R-:W-:Y:S05]  /*130b0*/  BSYNC.RECONVERGENT B3 ;  /* 0x0000000000037941 */ /* 0x000fea0003800200 */
.L_x_23486:
        /* <DEDUP_REMOVED lines=20> */
.L_x_23497:
        /* <DEDUP_REMOVED lines=13> */
.L_x_23499:
[----:B------:R-:W-:Y:S05]  /*132d0*/  BSYNC.RECONVERGENT B5 ;  /* 0x0000000000057941 */ /* 0x000fea0003800200 */
.L_x_23498:
        /* <DEDUP_REMOVED lines=42> */
.L_x_23496:
[----:B------:R-:W-:Y:S05]  /*13580*/  BSYNC.RECONVERGENT B4 ;  /* 0x0000000000047941 */ /* 0x000fea0003800200 */
.L_x_23495:
        /* <DEDUP_REMOVED lines=10> */
.L_x_23494:
[----:B------:R-:W-:Y:S05]  /*13630*/  BSYNC.RECONVERGENT B3 ;  /* 0x0000000000037941 */ /* 0x000fea0003800200 */
.L_x_23493:
        /* <DEDUP_REMOVED lines=20> */
.L_x_23504:
        /* <DEDUP_REMOVED lines=13> */
.L_x_23506:
[----:B------:R-:W-:Y:S05]  /*13850*/  BSYNC.RECONVERGENT B5 ;  /* 0x0000000000057941 */ /* 0x000fea0003800200 */
.L_x_23505:
        /* <DEDUP_REMOVED lines=42> */
.L_x_23503:
[----:B------:R-:W-:Y:S05]  /*13b00*/  BSYNC.RECONVERGENT B4 ;  /* 0x0000000000047941 */ /* 0x000fea0003800200 */
.L_x_23502:
        /* <DEDUP_REMOVED lines=10> */
.L_x_23501:
[----:B------:R-:W-:Y:S05]  /*13bb0*/  BSYNC.RECONVERGENT B3 ;  /* 0x0000000000037941 */ /* 0x000fea0003800200 */
.L_x_23500:
        /* <DEDUP_REMOVED lines=20> */
.L_x_23511:
        /* <DEDUP_REMOVED lines=13> */
.L_x_23513:
[----:B------:R-:W-:Y:S05]  /*13dd0*/  BSYNC.RECONVERGENT B5 ;  /* 0x0000000000057941 */ /* 0x000fea0003800200 */
.L_x_23512:
        /* <DEDUP_REMOVED lines=42> */
.L_x_23510:
[----:B------:R-:W-:Y:S05]  /*14080*/  BSYNC.RECONVERGENT B4 ;  /* 0x0000000000047941 */ /* 0x000fea0003800200 */
.L_x_23509:
        /* <DEDUP_REMOVED lines=10> */
.L_x_23508:
[----:B------:R-:W-:Y:S05]  /*14130*/  BSYNC.RECONVERGENT B3 ;  /* 0x0000000000037941 */ /* 0x000fea0003800200 */
.L_x_23507:
        /* <DEDUP_REMOVED lines=19> */
.L_x_23517:
        /* <DEDUP_REMOVED lines=13> */
.L_x_23519:
[----:B------:R-:W-:Y:S05]  /*14340*/  BSYNC.RECONVERGENT B4 ;  /* 0x0000000000047941 */ /* 0x000fea0003800200 */
.L_x_23518:
        /* <DEDUP_REMOVED lines=42> */
.L_x_23516:
[----:B------:R-:W-:Y:S05]  /*145f0*/  BSYNC.RECONVERGENT B3 ;  /* 0x0000000000037941 */ /* 0x000fea0003800200 */
.L_x_23515:
        /* <DEDUP_REMOVED lines=11> */
.L_x_23464:
        /* <DEDUP_REMOVED lines=21> */
.L_x_23524:
        /* <DEDUP_REMOVED lines=13> */
.L_x_23526:
[----:B------:R-:W-:Y:S05]  /*148d0*/  BSYNC.RECONVERGENT B5 ;  /* 0x0000000000057941 */ /* 0x000fea0003800200 */
.L_x_23525:
        /* <DEDUP_REMOVED lines=43> */
.L_x_23523:
[----:B------:R-:W-:Y:S05]  /*14b90*/  BSYNC.RECONVERGENT B4 ;  /* 0x0000000000047941 */ /* 0x000fea0003800200 */
.L_x_23522:
        /* <DEDUP_REMOVED lines=9> */
.L_x_23521:
[----:B------:R-:W-:Y:S05]  /*14c30*/  BSYNC.RECONVERGENT B3 ;  /* 0x0000000000037941 */ /* 0x000fea0003800200 */
.L_x_23520:
        /* <DEDUP_REMOVED lines=17> */
.L_x_23531:
        /* <DEDUP_REMOVED lines=13> */
.L_x_23533:
[----:B------:R-:W-:Y:S05]  /*14e20*/  BSYNC.RECONVERGENT B5 ;  /* 0x0000000000057941 */ /* 0x000fea0003800200 */
.L_x_23532:
        /* <DEDUP_REMOVED lines=43> */
.L_x_23530:
[----:B------:R-:W-:Y:S05]  /*150e0*/  BSYNC.RECONVERGENT B4 ;  /* 0x0000000000047941 */ /* 0x000fea0003800200 */
.L_x_23529:
        /* <DEDUP_REMOVED lines=9> */
.L_x_23528:
[----:B------:R-:W-:Y:S05]  /*15180*/  BSYNC.RECONVERGENT B3 ;  /* 0x0000000000037941 */ /* 0x000fea0003800200 */
.L_x_23527:
        /* <DEDUP_REMOVED lines=17> */
.L_x_23538:
        /* <DEDUP_REMOVED lines=13> */
.L_x_23540:
[----:B------:R-:W-:Y:S05]  /*15370*/  BSYNC.RECONVERGENT B5 ;  /* 0x0000000000057941 */ /* 0x000fea0003800200 */
.L_x_23539:
        /* <DEDUP_REMOVED lines=43> */
.L_x_23537:
[----:B------:R-:W-:Y:S05]  /*15630*/  BSYNC.RECONVERGENT B4 ;  /* 0x0000000000047941 */ /* 0x000fea0003800200 */
.L_x_23536:
        /* <DEDUP_REMOVED lines=9> */
.L_x_23535:
[----:B------:R-:W-:Y:S05]  /*156d0*/  BSYNC.RECONVERGENT B3 ;  /* 0x0000000000037941 */ /* 0x000fea0003800200 */
.L_x_23534:
        /* <DEDUP_REMOVED lines=17> */
.L_x_23545:
        /* <DEDUP_REMOVED lines=13> */
.L_x_23547:
[----:B------:R-:W-:Y:S05]  /*158c0*/  BSYNC.RECONVERGENT B5 ;  /* 0x0000000000057941 */ /* 0x000fea0003800200 */
.L_x_23546:
        /* <DEDUP_REMOVED lines=43> */
.L_x_23544:
[----:B------:R-:W-:Y:S05]  /*15b80*/  BSYNC.RECONVERGENT B4 ;  /* 0x0000000000047941 */ /* 0x000fea0003800200 */
.L_x_23543:
        /* <DEDUP_REMOVED lines=9> */
.L_x_23542:
[----:B------:R-:W-:Y:S05]  /*15c20*/  BSYNC.RECONVERGENT B3 ;  /* 0x0000000000037941 */ /* 0x000fea0003800200 */
.L_x_23541:
        /* <DEDUP_REMOVED lines=17> */
.L_x_23552:
        /* <DEDUP_REMOVED lines=13> */
.L_x_23554:
[----:B------:R-:W-:Y:S05]  /*15e10*/  BSYNC.RECONVERGENT B5 ;  /* 0x0000000000057941 */ /* 0x000fea0003800200 */
.L_x_23553:
        /* <DEDUP_REMOVED lines=43> */
.L_x_23551:
[----:B------:R-:W-:Y:S05]  /*160d0*/  BSYNC.RECONVERGENT B4 ;  /* 0x0000000000047941 */ /* 0x000fea0003800200 */
.L_x_23550:
        /* <DEDUP_REMOVED lines=9> */
.L_x_23549:
[----:B------:R-:W-:Y:S05]  /*16170*/  BSYNC.RECONVERGENT B3 ;  /* 0x0000000000037941 */ /* 0x000fea0003800200 */
.L_x_23548:
        /* <DEDUP_REMOVED lines=17> */
.L_x_23559:
        /* <DEDUP_REMOVED lines=13> */
.L_x_23561:
[----:B------:R-:W-:Y:S05]  /*16360*/  BSYNC.RECONVERGENT B5 ;  /* 0x0000000000057941 */ /* 0x000fea0003800200 */
.L_x_23560:
[----:B------:R-:W-:Y:S01]  /*16370*/  IMAD.WIDE.U32 R12, R89, -0x326172a9, RZ ;  /* 0xcd9e8d57590c7825 */ /* 0x000fe200078e00ff */
[----:B-1----:R-:W-:-:S03]  /*16380*/  LOP3.LUT R94, R9, UR7, R11, 0x96, !PT ;  /* 0x00000007095e7c12 */ /* 0x002fc6000f8e960b */
        /* <DEDUP_REMOVED lines=41> */
.L_x_23558:
[----:B------:R-:W-:Y:S05]  /*16620*/  BSYNC.RECONVERGENT B4 ;  /* 0x0000000000047941 */ /* 0x000fea0003800200 */
.L_x_23557:
        /* <DEDUP_REMOVED lines=9> */
.L_x_23556:
[----:B------:R-:W-:Y:S05]  /*166c0*/  BSYNC.RECONVERGENT B3 ;  /* 0x0000000000037941 */ /* 0x000fea0003800200 */
.L_x_23555:
        /* <DEDUP_REMOVED lines=17> */
.L_x_23566:
        /* <DEDUP_REMOVED lines=13> */
.L_x_23568:
[----:B------:R-:W-:Y:S05]  /*168b0*/  BSYNC.RECONVERGENT B5 ;  /* 0x0000000000057941 */ /* 0x000fea0003800200 */
.L_x_23567:
        /* <DEDUP_REMOVED lines=43> */
.L_x_23565:
[----:B------:R-:W-:Y:S05]  /*16b70*/  BSYNC.RECONVERGENT B4 ;  /* 0x0000000000047941 */ /* 0x000fea0003800200 */
.L_x_23564:
        /* <DEDUP_REMOVED lines=9> */
.L_x_23563:
[----:B------:R-:W-:Y:S05]  /*16c10*/  BSYNC.RECONVERGENT B3 ;  /* 0x0000000000037941 */ /* 0x000fea0003800200 */
.L_x_23562:
        /* <DEDUP_REMOVED lines=20> */
.L_x_23571:
        /* <DEDUP_REMOVED lines=13> */
.L_x_23573:
[----:B------:R-:W-:Y:S05]  /*16e30*/  BSYNC.RECONVERGENT B4 ;  /* 0x0000000000047941 */ /* 0x000fea0003800200 */
.L_x_23572:
        /* <DEDUP_REMOVED lines=42> */
.L_x_23570:
[----:B------:R-:W-:Y:S05]  /*170e0*/  BSYNC.RECONVERGENT B3 ;  /* 0x0000000000037941 */ /* 0x000fea0003800200 */
.L_x_23569:
        /* <DEDUP_REMOVED lines=9> */
.L_x_23514:
[----:B------:R-:W-:Y:S05]  /*17180*/  BSYNC.RECONVERGENT B2 ;  /* 0x0000000000027941 */ /* 0x000fea0003800200 */
.L_x_23463:
        /* <DEDUP_REMOVED lines=20> */
[----:B-1----:R-:W-:Y:S01]  /*172d0*/  IMAD.WIDE.U32 R94, R87, 0x8, R94 ;  /* 0x00000008575e7825 */ /* 0x002fe200078e005e */
[----:B------:R-:W-:Y:S02]  /*172e0*/  LOP3.LUT R103, R96, R98, R100, 0xfe, !PT ;  /* 0x0000006260677212 */ /* 0x000fe400078efe64 */
[----:B------:R-:W-:Y:S02]  /*172f0*/  LOP3.LUT R97, R93, R97, RZ, 0xfc, !PT ;  /* 0x000000615d617212 */ /* 0x000fe400078efcff */
[----:B------:R-:W-:-:S05]  /*17300*/  LOP3.LUT R96, R103, 0xff, R8, 0xf8, !PT ;  /* 0x000000ff67607812 */ /* 0x000fca00078ef808 */
[----:B------:R3:W-:Y:S02]  /*17310*/  STG.E.64 desc[UR8][R94.64], R96 ;  /* 0x000000605e007986 */ /* 0x0007e4000c101b08 */
.L_x_23460:
[----:B------:R-:W-:Y:S05]  /*17320*/  BSYNC.RECONVERGENT B1 ;  /* 0x0000000000017941 */ /* 0x000fea0003800200 */
.L_x_23459:
        /* <DEDUP_REMOVED lines=125> */
.L_x_23595:
        /* <DEDUP_REMOVED lines=72> */
.L_x_23578:
[----:B------:R-:W-:Y:S05]  /*17f80*/  BSYNC.RECONVERGENT B2 ;  /* 0x0000000000027941 */ /* 0x000fea0003800200 */
.L_x_23577:
        /* <DEDUP_REMOVED lines=51> */
.L_x_23580:
[----:B------:R-:W-:Y:S05]  /*182c0*/  BSYNC.RECONVERGENT B2 ;  /* 0x0000000000027941 */ /* 0x000fea0003800200 */
.L_x_23579:
        /* <DEDUP_REMOVED lines=51> */
.L_x_23582:
[----:B------:R-:W-:Y:S05]  /*18600*/  BSYNC.RECONVERGENT B2 ;  /* 0x0000000000027941 */ /* 0x000fea0003800200 */
.L_x_23581:
        /* <DEDUP_REMOVED lines=48> */
.L_x_23576:
[----:B------:R-:W-:Y:S05]  /*18910*/  BSYNC.RECONVERGENT B1 ;  /* 0x0000000000017941 */ /* 0x000fea0003800200 */
.L_x_23575:
[----:B0123--:R-:W0:Y:S02]  /*18920*/  LDC.64 R84, c[0x0][0x380] ;  /* 0x0000e000ff547b82 */ /* 0x00fe240000000a00 */
[----:B0-----:R-:W-:-:S05]  /*18930*/  IMAD R91, R84, 0x4, R91 ;  /* 0x00000004545b7824 */ /* 0x001fca00078e025b */
[----:B------:R-:W-:-:S13]  /*18940*/  ISETP.GE.AND P0, PT, R91, R85, PT ;  /* 0x000000555b00720c */ /* 0x000fda0003f06270 */
[----:B------:R-:W-:Y:S05]  /*18950*/  @!P0 BRA `(.L_x_23583) ;  /* 0xfffffe8000ac8947 */ /* 0x000fea000383ffff */
[----:B------:R-:W-:Y:S05]  /*18960*/  BSYNC B0 ;  /* 0x0000000000007941 */ /* 0x000fea0003800000 */
.L_x_23107:
[----:B------:R-:W-:Y:S05]  /*18970*/  EXIT ;  /* 0x000000000000794d */ /* 0x000fea0003800000 */
.L_x_23574:
        /* <DEDUP_REMOVED lines=8> */
.L_x_23585:
[----:B------:R-:W-:Y:S05]  /*18a00*/  BSYNC B1 ;  /* 0x0000000000017941 */ /* 0x000fea0003800000 */
.L_x_23584:
        /* <DEDUP_REMOVED lines=9> */
.L_x_23586:
[----:B------:R-:W-:Y:S02]  /*18aa0*/  IMAD.MOV.U32 R100, RZ, RZ, 0x4 ;  /* 0x00000004ff647424 */ /* 0x000fe400078e00ff */
[----:B------:R-:W-:-:S04]  /*18ab0*/  IMAD.MOV.U32 R93, RZ, RZ, R99 ;  /* 0x000000ffff5d7224 */ /* 0x000fc800078e0063 */
[----:B------:R-:W-:-:S05]  /*18ac0*/  FADD.FTZ R95, R94, R93 ;  /* 0x0000005d5e5f7221 */ /* 0x000fca0000010000 */
[----:B------:R-:W-:-:S07]  /*18ad0*/  MOV R101, R95 ;  /* 0x0000005f00657202 */ /* 0x000fce0000000f00 */
[----:B------:R-:W-:Y:S05]  /*18ae0*/  WARPSYNC.COLLECTIVE R98, `(.L_x_23587) ;  /* 0x0000000062087348 */ /* 0x000fea0003c00000 */
[----:B------:R0:W1:Y:S02]  /*18af0*/  SHFL.BFLY P6, R99, R101, R100, R103 ;  /* 0x0c00006465637389 */ /* 0x00006400000c0067 */
[----:B01----:R-:W-:Y:S05]  /*18b00*/  ENDCOLLECTIVE ;  /* 0x000000000000791b */ /* 0x003fea0003800000 */
.L_x_23587:
[----:B------:R-:W-:Y:S01]  /*18b10*/  HFMA2 R100, -RZ, RZ, 0, 4.76837158203125e-07 ;  /* 0x00000008ff647431 */ /* 0x000fe200000001ff */
[----:B------:R-:W-:-:S05]  /*18b20*/  MOV R84, R99 ;  /* 0x0000006300547202 */ /* 0x000fca0000000f00 */
[----:B------:R-:W-:-:S04]  /*18b30*/  FADD.FTZ R96, R95, R84 ;  /* 0x000000545f607221 */ /* 0x000fc80000010000 */
[----:B------:R-:W-:-:S07]  /*18b40*/  IMAD.MOV.U32 R101, RZ, RZ, R96 ;  /* 0x000000ffff657224 */ /* 0x000fce00078e0060 */
[----:B------:R-:W-:Y:S05]  /*18b50*/  WARPSYNC.COLLECTIVE R98, `(.L_x_23588) ;  /* 0x0000000062087348 */ /* 0x000fea0003c00000 */
[----:B------:R0:W1:Y:S02]  /*18b60*/  SHFL.BFLY P6, R99, R101, R100, R103 ;  /* 0x0c00006465637389 */ /* 0x00006400000c0067 */
[----:B01----:R-:W-:Y:S05]  /*18b70*/  ENDCOLLECTIVE ;  /* 0x000000000000791b */ /* 0x003fea0003800000 */
.L_x_23588:
        /* <DEDUP_REMOVED lines=8> */
.L_x_23589:
        /* <DEDUP_REMOVED lines=73> */
.L_x_23590:
[----:B------:R-:W-:Y:S02]  /*19090*/  IMAD.MOV.U32 R100, RZ, RZ, 0x2 ;  /* 0x00000002ff647424 */ /* 0x000fe400078e00ff */
[----:B------:R-:W-:-:S04]  /*190a0*/  IMAD.MOV.U32 R95, RZ, RZ, R99 ;  /* 0x000000ffff5f7224 */ /* 0x000fc800078e0063 */
[----:B------:R-:W-:-:S05]  /*190b0*/  FADD.FTZ R95, R84, R95 ;  /* 0x0000005f545f7221 */ /* 0x000fca0000010000 */
[----:B------:R-:W-:-:S07]  /*190c0*/  MOV R101, R95 ;  /* 0x0000005f00657202 */ /* 0x000fce0000000f00 */
[----:B------:R-:W-:Y:S05]  /*190d0*/  WARPSYNC.COLLECTIVE R98, `(.L_x_23591) ;  /* 0x0000000062087348 */ /* 0x000fea0003c00000 */
[----:B------:R0:W1:Y:S02]  /*190e0*/  SHFL.BFLY P6, R99, R101, R100, R103 ;  /* 0x0c00006465637389 */ /* 0x00006400000c0067 */
[----:B01----:R-:W-:Y:S05]  /*190f0*/  ENDCOLLECTIVE ;  /* 0x000000000000791b */ /* 0x003fea0003800000 */
.L_x_23591:
[----:B------:R-:W-:Y:S01]  /*19100*/  HFMA2 R100, -RZ, RZ, 0, 2.384185791015625e-07 ;  /* 0x00000004ff647431 */ /* 0x000fe200000001ff */
[----:B------:R-:W-:-:S05]  /*19110*/  MOV R94, R99 ;  /* 0x00000063005e7202 */ /* 0x000fca0000000f00 */
[----:B------:R-:W-:-:S04]  /*19120*/  FADD.FTZ R94, R95, R94 ;  /* 0x0000005e5f5e7221 */ /* 0x000fc80000010000 */
[----:B------:R-:W-:-:S07]  /*19130*/  IMAD.MOV.U32 R101, RZ, RZ, R94 ;  /* 0x000000ffff657224 */ /* 0x000fce00078e005e */
[----:B------:R-:W-:Y:S05]  /*19140*/  WARPSYNC.COLLECTIVE R98, `(.L_x_23592) ;  /* 0x0000000062087348 */ /* 0x000fea0003c00000 */
[----:B------:R0:W1:Y:S02]  /*19150*/  SHFL.BFLY P6, R99, R101, R100, R103 ;  /* 0x0c00006465637389 */ /* 0x00006400000c0067 */
[----:B01----:R-:W-:Y:S05]  /*19160*/  ENDCOLLECTIVE ;  /* 0x000000000000791b */ /* 0x003fea0003800000 */
.L_x_23592:
[----:B------:R-:W-:Y:S02]  /*19170*/  IMAD.MOV.U32 R100, RZ, RZ, 0x8 ;  /* 0x00000008ff647424 */ /* 0x000fe400078e00ff */
[----:B------:R-:W-:-:S04]  /*19180*/  IMAD.MOV.U32 R97, RZ, RZ, R99 ;  /* 0x000000ffff617224 */ /* 0x000fc800078e0063 */
[----:B------:R-:W-:-:S05]  /*19190*/  FADD.FTZ R97, R94, R97 ;  /* 0x000000615e617221 */ /* 0x000fca0000010000 */
[----:B------:R-:W-:-:S07]  /*191a0*/  MOV R101, R97 ;  /* 0x0000006100657202 */ /* 0x000fce0000000f00 */
[----:B------:R-:W-:Y:S05]  /*191b0*/  WARPSYNC.COLLECTIVE R98, `(.L_x_23593) ;  /* 0x0000000062087348 */ /* 0x000fea0003c00000 */
[----:B------:R0:W1:Y:S02]  /*191c0*/  SHFL.BFLY P6, R99, R101, R100, R103 ;  /* 0x0c00006465637389 */ /* 0x00006400000c0067 */
[----:B01----:R-:W-:Y:S05]  /*191d0*/  ENDCOLLECTIVE ;  /* 0x000000000000791b */ /* 0x003fea0003800000 */
.L_x_23593:
[----:B------:R-:W-:Y:S01]  /*191e0*/  HFMA2 R100, -RZ, RZ, 0, 9.5367431640625e-07 ;  /* 0x00000010ff647431 */ /* 0x000fe200000001ff */
[----:B------:R-:W-:-:S05]  /*191f0*/  MOV R96, R99 ;  /* 0x0000006300607202 */ /* 0x000fca0000000f00 */
[----:B------:R-:W-:-:S04]  /*19200*/  FADD.FTZ R96, R97, R96 ;  /* 0x0000006061607221 */ /* 0x000fc80000010000 */
[----:B------:R-:W-:-:S07]  /*19210*/  IMAD.MOV.U32 R101, RZ, RZ, R96 ;  /* 0x000000ffff657224 */ /* 0x000fce00078e0060 */
[----:B------:R-:W-:Y:S05]  /*19220*/  WARPSYNC.COLLECTIVE R98, `(.L_x_23594) ;  /* 0x0000000062087348 */ /* 0x000fea0003c00000 */
[----:B------:R0:W1:Y:S02]  /*19230*/  SHFL.BFLY P6, R99, R101, R100, R103 ;  /* 0x0c00006465637389 */ /* 0x00006400000c0067 */
[----:B01----:R-:W-:Y:S05]  /*19240*/  ENDCOLLECTIVE ;  /* 0x000000000000791b */ /* 0x003fea0003800000 */
.L_x_23594:
[----:B------:R-:W-:Y:S05]  /*19250*/  BRA `(.L_x_23595) ;  /* 0xffffffe800287947 */ /* 0x000fea000383ffff */
.L_x_23596:
        /* <DEDUP_REMOVED lines=10> */
.L_x_37334:


//--------------------- .text._ZN10layer_norm13ln_fwd_kernelINS_13Kernel_traitsI6__halfS2_fS2_fjLj1024ELj1ELj4ELj1ELj16ENS_18Kernel_traits_baseILj1024ES2_S2_fS2_fjLj128EEEEELb1ELb0ELb1ELb1EEEvNS_9FwdParamsE --------------------------
	.section	.text._ZN10layer_norm13ln_fwd_kernelINS_13Kernel_traitsI6__halfS2_fS2_fjLj1024ELj1ELj4ELj1ELj16ENS_18Kernel_traits_baseILj1024ES2_S2_fS2_fjLj128EEEEELb1ELb0ELb1ELb1EEEvNS_9FwdParamsE,"ax",@progbits
	.align	128
        .global         _ZN10layer_norm13ln_fwd_kernelINS_13Kernel_traitsI6__halfS2_fS2_fjLj1024ELj1ELj4ELj1ELj16ENS_18Kernel_traits_baseILj1024ES2_S2_fS2_fjLj128EEEEELb1ELb0ELb1ELb1EEEvNS_9FwdParamsE
        .type           _ZN10layer_norm13ln_fwd_kernelINS_13Kernel_traitsI6__halfS2_fS2_fjLj1024ELj1ELj4ELj1ELj16ENS_18Kernel_traits_baseILj1024ES2_S2_fS2_fjLj128EEEEELb1ELb0ELb1ELb1EEEvNS_9FwdParamsE,@function
        .size           _ZN10layer_norm13ln_fwd_kernelINS_13Kernel_traitsI6__halfS2_fS2_fjLj1024ELj1ELj4ELj1ELj16ENS_18Kernel_traits_baseILj1024ES2_S2_fS2_fjLj128EEEEELb1ELb0ELb1ELb1EEEvNS_9FwdParamsE,(.L_x_37335 - _ZN10layer_norm13ln_fwd_kernelINS_13Kernel_traitsI6__halfS2_fS2_fjLj1024ELj1ELj4ELj1ELj16ENS_18Kernel_traits_baseILj1024ES2_S2_fS2_fjLj128EEEEELb1ELb0ELb1ELb1EEEvNS_9FwdParamsE)
        .other          _ZN10layer_norm13ln_fwd_kernelINS_13Kernel_traitsI6__halfS2_fS2_fjLj1024ELj1ELj4ELj1ELj16ENS_18Kernel_traits_baseILj1024ES2_S2_fS2_fjLj128EEEEELb1ELb0ELb1ELb1EEEvNS_9FwdParamsE,@"STO_CUDA_ENTRY STV_DEFAULT"
_ZN10layer_norm13ln_fwd_kernelINS_13Kernel_traitsI6__halfS2_fS2_fjLj1024ELj1ELj4ELj1ELj16ENS_18Kernel_traits_baseILj1024ES2_S2_fS2_fjLj128EEEEELb1ELb0ELb1ELb1EEEvNS_9FwdParamsE:
.text._ZN10layer_norm13ln_fwd_kernelINS_13Kernel_traitsI6__halfS2_fS2_fjLj1024ELj1ELj4ELj1ELj16ENS_18Kernel_traits_baseILj1024ES2_S2_fS2_fjLj128EEEEELb1ELb0ELb1ELb1EEEvNS_9FwdParamsE:
        /* <DEDUP_REMOVED lines=46> */
[----:B------:R-:W-:Y:S01]  /*02e0*/  BSSY B0, `(.L_x_23597) ;  /* 0x000183c000007945 */ /* 0x000fe20003800000 */
[C---:B------:R-:W-:Y:S01]  /*02f0*/  IMAD.HI.U32 R2, R82.reuse, -0x2daee0ad, RZ ;  /* 0xd2511f5352027827 */ /* 0x040fe200078e00ff */
[----:B------:R-:W-:Y:S01]  /*0300*/  LOP3.LUT R0, R81, UR6, R0, 0x96, !PT ;  /* 0x0000000651007c12 */ /* 0x000fe2000f8e9600 */
[----:B------:R-:W-:Y:S01]  /*0310*/  UIADD3 UR15, UPT, UPT, UR6, -0x61c88647, URZ ;  /* 0x9e3779b9060f7890 */ /* 0x000fe2000fffe0ff */
[----:B-----5:R-:W-:Y:S01]  /*0320*/  @!P0 CS2R R62, SRZ ;  /* 0x00000000003e8805 */ /* 0x020fe2000001ff00 */
[----:B------:R-:W-:Y:S01]  /*0330*/  IMAD R22, R82, -0x2daee0ad, RZ ;  /* 0xd2511f5352167824 */ /* 0x000fe200078e02ff */
[----:B------:R-:W-:Y:S01]  /*0340*/  LOP3.LUT R2, R2, UR7, RZ, 0x3c, !PT ;  /* 0x0000000702027c12 */ /* 0x000fe2000f8e3cff */
[----:B------:R-:W-:Y:S01]  /*0350*/  IMAD.HI.U32 R21, R0, -0x2daee0ad, RZ ;  /* 0xd2511f5300157827 */ /* 0x000fe200078e00ff */
[----:B------:R-:W-:Y:S01]  /*0360*/  UIADD3 UR17, UPT, UPT, UR6, 0x3c6ef372, URZ ;  /* 0x3c6ef37206117890 */ /* 0x000fe2000fffe0ff */
[----:B------:R-:W-:Y:S01]  /*0370*/  @!P0 CS2R R60, SRZ ;  /* 0x00000000003c8805 */ /* 0x000fe2000001ff00 */
[----:B------:R-:W-:Y:S01]  /*0380*/  UIADD3 UR18, UPT, UPT, UR7, 0x76cf5d0a, URZ ;  /* 0x76cf5d0a07127890 */ /* 0x000fe2000fffe0ff */
[----:B------:R-:W-:Y:S01]  /*0390*/  IMAD R20, R83, -0x326172a9, RZ ;  /* 0xcd9e8d5753147824 */ /* 0x000fe200078e02ff */
[----:B------:R-:W-:Y:S01]  /*03a0*/  LOP3.LUT R21, R22, UR16, R21, 0x96, !PT ;  /* 0x0000001016157c12 */ /* 0x000fe2000f8e9615 */
[----:B------:R-:W-:Y:S01]  /*03b0*/  IMAD.HI.U32 R3, R2, -0x326172a9, RZ ;  /* 0xcd9e8d5702037827 */ /* 0x000fe200078e00ff */
        /* <DEDUP_REMOVED lines=17> */
[----:B------:R-:W-:Y:S01]  /*04d0*/  IMAD.HI.U32 R3, R0, -0x2daee0ad, RZ ;  /* 0xd2511f5300037827 */ /* 0x000fe200078e00ff */
[----:B------:R-:W-:Y:S01]  /*04e0*/  UIADD3 UR25, UPT, UPT, UR6, -0x4ab325aa, URZ ;  /* 0xb54cda5606197890 */ /* 0x000fe2000fffe0ff */
[----:B------:R-:W-:Y:S01]  /*04f0*/  @!P0 CS2R R52, SRZ ;  /* 0x0000000000348805 */ /* 0x000fe2000001ff00 */
[----:B------:R-:W-:Y:S01]  /*0500*/  UIADD3 UR26, UPT, UPT, UR7, 0x646e171e, URZ ;  /* 0x646e171e071a7890 */ /* 0x000fe2000fffe0ff */
        /* <DEDUP_REMOVED lines=9> */
[----:B------:R-:W-:Y:S01]  /*05a0*/  UIADD3 UR29, UPT, UPT, UR6, -0xe443238, URZ ;  /* 0xf1bbcdc8061d7890 */ /* 0x000fe2000fffe0ff */
[----:B------:R-:W-:Y:S01]  /*05b0*/  IMAD.HI.U32 R0, R3, -0x326172a9, RZ ;  /* 0xcd9e8d5703007827 */ /* 0x000fe200078e00ff */
[----:B------:R-:W0:Y:S01]  /*05c0*/  LDCU.U8 UR4, c[0x0][0x410] ;  /* 0x00008200ff0477ac */ /* 0x000e220008000000 */
[----:B------:R-:W-:-:S02]  /*05d0*/  @!P0 CS2R R48, SRZ ;  /* 0x0000000000308805 */ /* 0x000fc4000001ff00 */
[----:B------:R-:W-:Y:S01]  /*05e0*/  LOP3.LUT R96, R96, 0x3, RZ, 0xc0, !PT ;  /* 0x0000000360607812 */ /* 0x000fe200078ec0ff */
[----:B------:R-:W-:Y:S01]  /*05f0*/  IMAD.HI.U32 R2, R21, -0x2daee0ad, RZ ;  /* 0xd2511f5315027827 */ /* 0x000fe200078e00ff */
[----:B------:R-:W-:Y:S01]  /*0600*/  LOP3.LUT R23, R23, UR21, R0, 0x96, !PT ;  /* 0x0000001517177c12 */ /* 0x000fe2000f8e9600 */
[----:B------:R-:W-:Y:S01]  /*0610*/  UIADD3 UR30, UPT, UPT, UR7, -0x24c28bd8, URZ ;  /* 0xdb3d7428071e7890 */ /* 0x000fe2000fffe0ff */
[-C--:B------:R-:W-:Y:S01]  /*0620*/  @P0 MOV R0, R7.reuse ;  /* 0x0000000700000202 */ /* 0x080fe20000000f00 */
[--C-:B------:R-:W-:Y:S01]  /*0630*/  @P0 IMAD.MOV.U32 R79, RZ, RZ, R5.reuse ;  /* 0x000000ffff4f0224 */ /* 0x100fe200078e0005 */
[----:B------:R-:W-:Y:S01]  /*0640*/  LOP3.LUT R25, R25, UR22, R2, 0x96, !PT ;  /* 0x0000001619197c12 */ /* 0x000fe2000f8e9602 */
[----:B------:R-:W-:Y:S01]  /*0650*/  @P0 IMAD.MOV.U32 R80, RZ, RZ, R4 ;  /* 0x000000ffff500224 */ /* 0x000fe200078e0004 */
[----:B------:R-:W-:Y:S01]  /*0660*/  @!P0 MOV R80, R4 ;  /* 0x0000000400508202 */ /* 0x000fe20000000f00 */
[----:B------:R-:W-:Y:S01]  /*0670*/  @!P0 IMAD.MOV.U32 R79, RZ, RZ, R5 ;  /* 0x000000ffff4f8224 */ /* 0x000fe200078e0005 */
[----:B------:R-:W-:Y:S01]  /*0680*/  @!P0 MOV R0, R7 ;  /* 0x0000000700008202 */ /* 0x000fe20000000f00 */
[----:B------:R-:W-:Y:S01]  /*0690*/  IMAD R22, R21, -0x2daee0ad, RZ ;  /* 0xd2511f5315167824 */ /* 0x000fe200078e02ff */
[----:B------:R-:W-:Y:S01]  /*06a0*/  UIADD3 UR32, UPT, UPT, UR7, -0x695add53, URZ ;  /* 0x96a522ad07207890 */ /* 0x000fe2000fffe0ff */
[----:B------:R-:W-:Y:S01]  /*06b0*/  IMAD.HI.U32 R5, R23, -0x2daee0ad, RZ ;  /* 0xd2511f5317057827 */ /* 0x000fe200078e00ff */
[----:B------:R-:W-:Y:S01]  /*06c0*/  UIADD3 UR31, UPT, UPT, UR6, -0x700cb87f, URZ ;  /* 0x8ff34781061f7890 */ /* 0x000fe2000fffe0ff */
[----:B0-----:R-:W-:-:S02]  /*06d0*/  ISETP.NE.AND P1, PT, RZ, UR4, PT ;  /* 0x00000004ff007c0c */ /* 0x001fc4000bf25270 */
[----:B------:R-:W-:Y:S01]  /*06e0*/  IMAD R4, R3, -0x326172a9, RZ ;  /* 0xcd9e8d5703047824 */ /* 0x000fe200078e02ff */
[----:B------:R-:W-:Y:S01]  /*06f0*/  LOP3.LUT R22, R22, UR24, R5, 0x96, !PT ;  /* 0x0000001816167c12 */ /* 0x000fe2000f8e9605 */
[C---:B------:R-:W-:Y:S01]  /*0700*/  IMAD.HI.U32 R3, R25.reuse, -0x326172a9, RZ ;  /* 0xcd9e8d5719037827 */ /* 0x040fe200078e00ff */
[----:B------:R-:W0:Y:S03]  /*0710*/  LDCU UR5, c[0x0][0x404] ;  /* 0x00008080ff0577ac */ /* 0x000e260008000800 */
[--C-:B------:R-:W-:Y:S01]  /*0720*/  @P0 IMAD.MOV.U32 R78, RZ, RZ, R6.reuse ;  /* 0x000000ffff4e0224 */ /* 0x100fe200078e0006 */
[----:B------:R-:W-:Y:S01]  /*0730*/  LOP3.LUT R20, R4, UR23, R3, 0x96, !PT ;  /* 0x0000001704147c12 */ /* 0x000fe2000f8e9603 */
[----:B------:R-:W-:Y:S01]  /*0740*/  @!P0 IMAD.MOV.U32 R78, RZ, RZ, R6 ;  /* 0x000000ffff4e8224 */ /* 0x000fe200078e0006 */
[-C--:B------:R-:W-:Y:S01]  /*0750*/  @P0 MOV R4, R10.reuse ;  /* 0x0000000a00040202 */ /* 0x080fe20000000f00 */
[--C-:B------:R-:W-:Y:S01]  /*0760*/  @P0 IMAD.MOV.U32 R2, RZ, RZ, R8.reuse ;  /* 0x000000ffff020224 */ /* 0x100fe200078e0008 */
[----:B------:R-:W-:Y:S01]  /*0770*/  @!P0 MOV R4, R10 ;  /* 0x0000000a00048202 */ /* 0x000fe20000000f00 */
[----:B------:R-:W-:Y:S01]  /*0780*/  IMAD R25, R25, -0x326172a9, RZ ;  /* 0xcd9e8d5719197824 */ /* 0x000fe200078e02ff */
[----:B------:R-:W1:Y:S01]  /*0790*/  LDCU UR14, c[0x0][0x448] ;  /* 0x00008900ff0e77ac */ /* 0x000e620008000800 */
[----:B------:R-:W-:Y:S01]  /*07a0*/  IMAD.HI.U32 R6, R22, -0x326172a9, RZ ;  /* 0xcd9e8d5716067827 */ /* 0x000fe200078e00ff */
[----:B------:R-:W2:Y:S03]  /*07b0*/  LDCU.64 UR12, c[0x0][0x408] ;  /* 0x00008100ff0c77ac */ /* 0x000ea60008000a00 */
[----:B------:R-:W-:Y:S01]  /*07c0*/  @!P0 IMAD.MOV.U32 R2, RZ, RZ, R8 ;  /* 0x000000ffff028224 */ /* 0x000fe200078e0008 */
[----:B------:R-:W-:Y:S01]  /*07d0*/  LOP3.LUT R25, R25, UR25, R6, 0x96, !PT ;  /* 0x0000001919197c12 */ /* 0x000fe2000f8e9606 */
[----:B------:R-:W-:Y:S01]  /*07e0*/  IMAD R8, R23, -0x2daee0ad, RZ ;  /* 0xd2511f5317087824 */ /* 0x000fe200078e02ff */
[----:B------:R-:W3:Y:S01]  /*07f0*/  LDCU.64 UR10, c[0x0][0x3a0] ;  /* 0x00007400ff0a77ac */ /* 0x000ee20008000a00 */
[----:B------:R-:W-:-:S04]  /*0800*/  IMAD.HI.U32 R7, R20, -0x2daee0ad, RZ ;  /* 0xd2511f5314077827 */ /* 0x000fc800078e00ff */
[----:B------:R-:W-:Y:S01]  /*0810*/  @P0 IMAD.MOV.U32 R5, RZ, RZ, R11 ;  /* 0x000000ffff050224 */ /* 0x000fe200078e000b */
[----:B------:R-:W-:Y:S01]  /*0820*/  LOP3.LUT R21, R8, UR26, R7, 0x96, !PT ;  /* 0x0000001a08157c12 */ /* 0x000fe2000f8e9607 */
[----:B------:R-:W-:Y:S01]  /*0830*/  @!P0 IMAD.MOV.U32 R5, RZ, RZ, R11 ;  /* 0x000000ffff058224 */ /* 0x000fe200078e000b */
[-C--:B------:R-:W-:Y:S01]  /*0840*/  @P0 MOV R7, R17.reuse ;  /* 0x0000001100070202 */ /* 0x080fe20000000f00 */
[----:B------:R-:W-:Y:S01]  /*0850*/  @P0 IMAD.MOV.U32 R3, RZ, RZ, R9 ;  /* 0x000000ffff030224 */ /* 0x000fe200078e0009 */
[----:B------:R-:W-:Y:S01]  /*0860*/  @!P0 MOV R7, R17 ;  /* 0x0000001100078202 */ /* 0x000fe20000000f00 */
[----:B------:R-:W-:Y:S02]  /*0870*/  IMAD R11, R20, -0x2daee0ad, RZ ;  /* 0xd2511f53140b7824 */ /* 0x000fe400078e02ff */
[----:B------:R-:W-:-:S04]  /*0880*/  IMAD.HI.U32 R10, R25, -0x2daee0ad, RZ ;  /* 0xd2511f53190a7827 */ /* 0x000fc800078e00ff */
[----:B------:R-:W-:Y:S02]  /*0890*/  @!P0 IMAD.MOV.U32 R3, RZ, RZ, R9 ;  /* 0x000000ffff038224 */ /* 0x000fe400078e0009 */
[----:B------:R-:W-:Y:S02]  /*08a0*/  IMAD R22, R22, -0x326172a9, RZ ;  /* 0xcd9e8d5716167824 */ /* 0x000fe400078e02ff */
[----:B------:R-:W-:-:S04]  /*08b0*/  IMAD.HI.U32 R9, R21, -0x326172a9, RZ ;  /* 0xcd9e8d5715097827 */ /* 0x000fc800078e00ff */
[--C-:B------:R-:W-:Y:S01]  /*08c0*/  @P0 IMAD.MOV.U32 R6, RZ, RZ, R16.reuse ;  /* 0x000000ffff060224 */ /* 0x100fe200078e0010 */
[----:B------:R-:W-:Y:S01]  /*08d0*/  LOP3.LUT R22, R22, UR27, R9, 0x96, !PT ;  /* 0x0000001b16167c12 */ /* 0x000fe2000f8e9609 */
[----:B------:R-:W-:Y:S01]  /*08e0*/  @!P0 IMAD.MOV.U32 R6, RZ, RZ, R16 ;  /* 0x000000ffff068224 */ /* 0x000fe200078e0010 */
[----:B------:R-:W-:Y:S01]  /*08f0*/  LOP3.LUT R16, R11, UR28, R10, 0x96, !PT ;  /* 0x0000001c0b107c12 */ /* 0x000fe2000f8e960a */
[--C-:B------:R-:W-:Y:S01]  /*0900*/  @P0 IMAD.MOV.U32 R8, RZ, RZ, R18.reuse ;  /* 0x000000ffff080224 */ /* 0x100fe200078e0012 */
[-C--:B------:R-:W-:Y:S01]  /*0910*/  @P0 MOV R10, R12.reuse ;  /* 0x0000000c000a0202 */ /* 0x080fe20000000f00 */
[----:B------:R-:W-:Y:S01]  /*0920*/  @!P0 IMAD.MOV.U32 R8, RZ, RZ, R18 ;  /* 0x000000ffff088224 */ /* 0x000fe200078e0012 */
[----:B------:R-:W-:Y:S01]  /*0930*/  @!P0 MOV R10, R12 ;  /* 0x0000000c000a8202 */ /* 0x000fe20000000f00 */
[----:B------:R-:W-:Y:S02]  /*0940*/  IMAD R18, R21, -0x326172a9, RZ ;  /* 0xcd9e8d5715127824 */ /* 0x000fe400078e02ff */
[----:B------:R-:W-:-:S04]  /*0950*/  IMAD.HI.U32 R17, R16, -0x326172a9, RZ ;  /* 0xcd9e8d5710117827 */ /* 0x000fc800078e00ff */
[----:B------:R-:W-:Y:S01]  /*0960*/  IMAD R25, R25, -0x2daee0ad, RZ ;  /* 0xd2511f5319197824 */ /* 0x000fe200078e02ff */
[----:B------:R-:W-:Y:S01]  /*0970*/  LOP3.LUT R17, R18, UR29, R17, 0x96, !PT ;  /* 0x0000001d12117c12 */ /* 0x000fe2000f8e9611 */
[----:B------:R-:W-:-:S04]  /*0980*/  IMAD.HI.U32 R20, R22, -0x2daee0ad, RZ ;  /* 0xd2511f5316147827 */ /* 0x000fc800078e00ff */
[--C-:B------:R-:W-:Y:S01]  /*0990*/  @P0 IMAD.MOV.U32 R9, RZ, RZ, R19.reuse ;  /* 0x000000ffff090224 */ /* 0x100fe200078e0013 */
[----:B------:R-:W-:Y:S01]  /*09a0*/  LOP3.LUT R20, R25, UR30, R20, 0x96, !PT ;  /* 0x0000001e19147c12 */ /* 0x000fe2000f8e9614 */
[----:B------:R-:W-:Y:S02]  /*09b0*/  @!P0 IMAD.MOV.U32 R9, RZ, RZ, R19 ;  /* 0x000000ffff098224 */ /* 0x000fe400078e0013 */
[----:B------:R-:W-:Y:S02]  /*09c0*/  IMAD R21, R16, -0x326172a9, RZ ;  /* 0xcd9e8d5710157824 */ /* 0x000fe400078e02ff */
[----:B------:R-:W-:Y:S02]  /*09d0*/  IMAD R19, R22, -0x2daee0ad, RZ ;  /* 0xd2511f5316137824 */ /* 0x000fe400078e02ff */
[----:B------:R-:W-:-:S04]  /*09e0*/  IMAD.HI.U32 R16, R17, -0x2daee0ad, RZ ;  /* 0xd2511f5311107827 */ /* 0x000fc800078e00ff */
[----:B------:R-:W-:-:S04]  /*09f0*/  IMAD.HI.U32 R18, R20, -0x326172a9, RZ ;  /* 0xcd9e8d5714127827 */ /* 0x000fc800078e00ff */
[--C-:B------:R-:W-:Y:S02]  /*0a00*/  @P0 IMAD.MOV.U32 R11, RZ, RZ, R13.reuse ;  /* 0x000000ffff0b0224 */ /* 0x100fe400078e000d */
[--C-:B------:R-:W-:Y:S02]  /*0a10*/  @P0 IMAD.MOV.U32 R12, RZ, RZ, R14.reuse ;  /* 0x000000ffff0c0224 */ /* 0x100fe400078e000e */
[----:B------:R-:W-:Y:S01]  /*0a20*/  @!P0 IMAD.MOV.U32 R11, RZ, RZ, R13 ;  /* 0x000000ffff0b8224 */ /* 0x000fe200078e000d */
[----:B------:R-:W-:Y:S01]  /*0a30*/  @P0 MOV R13, R15 ;  /* 0x0000000f000d0202 */ /* 0x000fe20000000f00 */
[----:B------:R-:W-:Y:S01]  /*0a40*/  @!P0 IMAD.MOV.U32 R12, RZ, RZ, R14 ;  /* 0x000000ffff0c8224 */ /* 0x000fe200078e000e */
[----:B------:R-:W-:Y:S01]  /*0a50*/  LOP3.LUT R14, R19, UR32, R16, 0x96, !PT ;  /* 0x00000020130e7c12 */ /* 0x000fe2000f8e9610 */
[----:B------:R-:W-:Y:S02]  /*0a60*/  @!P0 IMAD.MOV.U32 R13, RZ, RZ, R15 ;  /* 0x000000ffff0d8224 */ /* 0x000fe400078e000f */
[----:B------:R-:W-:Y:S01]  /*0a70*/  HFMA2 R16, -RZ, RZ, 0, 0 ;  /* 0x00000000ff107431 */ /* 0x000fe200000001ff */
[----:B------:R-:W-:Y:S01]  /*0a80*/  LOP3.LUT R15, R21, UR31, R18, 0x96, !PT ;  /* 0x0000001f150f7c12 */ /* 0x000fe2000f8e9612 */
[----:B------:R-:W-:-:S02]  /*0a90*/  IMAD R98, R17, -0x2daee0ad, RZ ;  /* 0xd2511f5311627824 */ /* 0x000fc400078e02ff */
[----:B0123--:R-:W-:-:S07]  /*0aa0*/  IMAD R18, R20, -0x326172a9, RZ ;  /* 0xcd9e8d5714127824 */ /* 0x00ffce00078e02ff */
.L_x_24059:
[----:B0-----:R-:W0:Y:S08]  /*0ab0*/  LDC.64 R90, c[0x0][0x3f0] ;  /* 0x0000fc00ff5a7b82 */ /* 0x001e300000000a00 */
[----:B------:R-:W1:Y:S08]  /*0ac0*/  LDC R89, c[0x0][0x388] ;  /* 0x0000e200ff597b82 */ /* 0x000e700000000800 */
[----:B------:R-:W2:Y:S01]  /*0ad0*/  LDC.64 R20, c[0x0][0x3f8] ;  /* 0x0000fe00ff147b82 */ /* 0x000ea20000000a00 */
[----:B0-----:R-:W-:-:S06]  /*0ae0*/  IMAD.WIDE R90, R84, 0x4, R90 ;  /* 0x00000004545a7825 */ /* 0x001fcc00078e025a */
[----:B------:R-:W3:Y:S01]  /*0af0*/  LDG.E R90, desc[UR8][R90.64] ;  /* 0x000000085a5a7981 */ /* 0x000ee2000c1e1900 */
[----:B------:R-:W-:Y:S02]  /*0b00*/  IMAD.MOV.U32 R97, RZ, RZ, RZ ;  /* 0x000000ffff617224 */ /* 0x000fe400078e00ff */
[----:B--2---:R-:W-:-:S05]  /*0b10*/  IMAD.WIDE R20, R84, 0x4, R20 ;  /* 0x0000000454147825 */ /* 0x004fca00078e0214 */
[----:B------:R0:W5:Y:S01]  /*0b20*/  LDG.E R88, desc[UR8][R20.64] ;  /* 0x0000000814587981 */ /* 0x000162000c1e1900 */
        /* <DEDUP_REMOVED lines=14> */
[----:B------:R-:W-:-:S04]  /*0c10*/  LEA.HI R24, R25, R24, RZ, 0x3 ;  /* 0x0000001819187211 */ /* 0x000fc800078f18ff */
[----:B------:R-:W-:-:S03]  /*0c20*/  LEA.HI.SX32 R101, R24, R85, 0x1d ;  /* 0x0000005518657211 */ /* 0x000fc600078feaff */
[----:B0-----:R-:W-:Y:S05]  /*0c30*/  @!P0 BRA `(.L_x_23599) ;  /* 0x0000002c00288947 */ /* 0x001fea0003800000 */
        /* <DEDUP_REMOVED lines=25> */
.L_x_23604:
        /* <DEDUP_REMOVED lines=13> */
.L_x_23606:
[----:B------:R-:W-:Y:S05]  /*0ea0*/  BSYNC.RECONVERGENT B4 ;  /* 0x0000000000047941 */ /* 0x000fea0003800200 */
.L_x_23605:
        /* <DEDUP_REMOVED lines=43> */
.L_x_23603:
[----:B------:R-:W-:Y:S05]  /*1160*/  BSYNC.RECONVERGENT B3 ;  /* 0x0000000000037941 */ /* 0x000fea0003800200 */
.L_x_23602:
        /* <DEDUP_REMOVED lines=10> */
.L_x_23601:
[----:B------:R-:W-:Y:S05]  /*1210*/  BSYNC.RECONVERGENT B2 ;  /* 0x0000000000027941 */ /* 0x000fea0003800200 */
.L_x_23600:
        /* <DEDUP_REMOVED lines=20> */
.L_x_23611:
        /* <DEDUP_REMOVED lines=13> */
.L_x_23613:
[----:B------:R-:W-:Y:S05]  /*1430*/  BSYNC.RECONVERGENT B4 ;  /* 0x0000000000047941 */ /* 0x000fea0003800200 */
.L_x_23612:
        /* <DEDUP_REMOVED lines=41> */
[----:B------:R-:W-:-:S07]  /*16d0*/  IMAD.MOV.U32 R23, RZ, RZ, RZ ;  /* 0x000000ffff177224 */ /* 0x000fce00078e00ff */
.L_x_23610:
[----:B------:R-:W-:Y:S05]  /*16e0*/  BSYNC.RECONVERGENT B3 ;  /* 0x0000000000037941 */ /* 0x000fea0003800200 */
.L_x_23609:
        /* <DEDUP_REMOVED lines=10> */
.L_x_23608:
[----:B------:R-:W-:Y:S05]  /*1790*/  BSYNC.RECONVERGENT B2 ;  /* 0x0000000000027941 */ /* 0x000fea0003800200 */
.L_x_23607:
        /* <DEDUP_REMOVED lines=20> */
.L_x_23618:
        /* <DEDUP_REMOVED lines=13> */
.L_x_23620:
[----:B------:R-:W-:Y:S05]  /*19b0*/  BSYNC.RECONVERGENT B4 ;  /* 0x0000000000047941 */ /* 0x000fea0003800200 */
.L_x_23619:
        /* <DEDUP_REMOVED lines=43> */
.L_x_23617:
[----:B------:R-:W-:Y:S05]  /*1c70*/  BSYNC.RECONVERGENT B3 ;  /* 0x0000000000037941 */ /* 0x000fea0003800200 */
.L_x_23616:
        /* <DEDUP_REMOVED lines=10> */
.L_x_23615:
[----:B------:R-:W-:Y:S05]  /*1d20*/  BSYNC.RECONVERGENT B2 ;  /* 0x0000000000027941 */ /* 0x000fea0003800200 */
.L_x_23614:
        /* <DEDUP_REMOVED lines=20> */
.L_x_23625:
        /* <DEDUP_REMOVED lines=13> */
.L_x_23627:
[----:B------:R-:W-:Y:S05]  /*1f40*/  BSYNC.RECONVERGENT B4 ;  /* 0x0000000000047941 */ /* 0x000fea0003800200 */
.L_x_23626:
        /* <DEDUP_REMOVED lines=43> */
.L_x_23624:
[----:B------:R-:W-:Y:S05]  /*2200*/  BSYNC.RECONVERGENT B3 ;  /* 0x0000000000037941 */ /* 0x000fea0003800200 */
.L_x_23623:
        /* <DEDUP_REMOVED lines=10> */
.L_x_23622:
[----:B------:R-:W-:Y:S05]  /*22b0*/  BSYNC.RECONVERGENT B2 ;  /* 0x0000000000027941 */ /* 0x000fea0003800200 */
.L_x_23621:
        /* <DEDUP_REMOVED lines=20> */
.L_x_23632:
        /* <DEDUP_REMOVED lines=13> */
.L_x_23634:
[----:B------:R-:W-:Y:S05]  /*24d0*/  BSYNC.RECONVERGENT B4 ;  /* 0x0000000000047941 */ /* 0x000fea0003800200 */
.L_x_23633:
        /* <DEDUP_REMOVED lines=43> */
.L_x_23631:
[----:B------:R-:W-:Y:S05]  /*2790*/  BSYNC.RECONVERGENT B3 ;  /* 0x0000000000037941 */ /* 0x000fea0003800200 */
.L_x_23630:
        /* <DEDUP_REMOVED lines=10> */
.L_x_23629:
[----:B------:R-:W-:Y:S05]  /*2840*/  BSYNC.RECONVERGENT B2 ;  /* 0x0000000000027941 */ /* 0x000fea0003800200 */
.L_x_23628:
        /* <DEDUP_REMOVED lines=20> */
.L_x_23639:
        /* <DEDUP_REMOVED lines=13> */
.L_x_23641:
[----:B------:R-:W-:Y:S05]  /*2a60*/  BSYNC.RECONVERGENT B4 ;  /* 0x0000000000047941 */ /* 0x000fea0003800200 */
.L_x_23640:
        /* <DEDUP_REMOVED lines=43> */
.L_x_23638:
[----:B------:R-:W-:Y:S05]  /*2d20*/  BSYNC.RECONVERGENT B3 ;  /* 0x0000000000037941 */ /* 0x000fea0003800200 */
.L_x_23637:
        /* <DEDUP_REMOVED lines=10> */
.L_x_23636:
[----:B------:R-:W-:Y:S05]  /*2dd0*/  BSYNC.RECONVERGENT B2 ;  /* 0x0000000000027941 */ /* 0x000fea0003800200 */
.L_x_23635:
        /* <DEDUP_REMOVED lines=20> */
.L_x_23646:
        /* <DEDUP_REMOVED lines=13> */
.L_x_23648:
[----:B------:R-:W-:Y:S05]  /*2ff0*/  BSYNC.RECONVERGENT B4 ;  /* 0x0000000000047941 */ /* 0x000fea0003800200 */
.L_x_23647:
        /* <DEDUP_REMOVED lines=42> */
.L_x_23645:
[----:B------:R-:W-:Y:S05]  /*32a0*/  BSYNC.RECONVERGENT B3 ;  /* 0x0000000000037941 */ /* 0x000fea0003800200 */
.L_x_23644:
        /* <DEDUP_REMOVED lines=10> */
.L_x_23643:
[----:B------:R-:W-:Y:S05]  /*3350*/  BSYNC.RECONVERGENT B2 ;  /* 0x0000000000027941 */ /* 0x000fea0003800200 */
.L_x_23642:
        /* <DEDUP_REMOVED lines=19> */
.L_x_23652:
        /* <DEDUP_REMOVED lines=13> */
.L_x_23654:
[----:B------:R-:W-:Y:S05]  /*3560*/  BSYNC.RECONVERGENT B3 ;  /* 0x0000000000037941 */ /* 0x000fea0003800200 */
.L_x_23653:
        /* <DEDUP_REMOVED lines=40> */
[----:B------:R-:W-:Y:S01]  /*37f0*/  MOV R20, R22 ;  /* 0x0000001600147202 */ /* 0x000fe20000000f00 */
[----:B------:R-:W-:Y:S01]  /*3800*/  IMAD.MOV.U32 R22, RZ, RZ, R26 ;  /* 0x000000ffff167224 */ /* 0x000fe200078e001a */
[----:B------:R-:W-:-:S07]  /*3810*/  LOP3.LUT R14, R14, UR32, R23, 0x96, !PT ;  /* 0x000000200e0e7c12 */ /* 0x000fce000f8e9617 */
.L_x_23651:
[----:B------:R-:W-:Y:S05]  /*3820*/  BSYNC.RECONVERGENT B2 ;  /* 0x0000000000027941 */ /* 0x000fea0003800200 */
.L_x_23650:
        /* <DEDUP_REMOVED lines=11> */
.L_x_23599:
        /* <DEDUP_REMOVED lines=21> */
.L_x_23659:
        /* <DEDUP_REMOVED lines=13> */
.L_x_23661:
[----:B------:R-:W-:Y:S05]  /*3b00*/  BSYNC.RECONVERGENT B4 ;  /* 0x0000000000047941 */ /* 0x000fea0003800200 */
.L_x_23660:
        /* <DEDUP_REMOVED lines=43> */
.L_x_23658:
[----:B------:R-:W-:Y:S05]  /*3dc0*/  BSYNC.RECONVERGENT B3 ;  /* 0x0000000000037941 */ /* 0x000fea0003800200 */
.L_x_23657:
        /* <DEDUP_REMOVED lines=9> */
.L_x_23656:
[----:B------:R-:W-:Y:S05]  /*3e60*/  BSYNC.RECONVERGENT B2 ;  /* 0x0000000000027941 */ /* 0x000fea0003800200 */
.L_x_23655:
        /* <DEDUP_REMOVED lines=17> */
.L_x_23666:
        /* <DEDUP_REMOVED lines=13> */
.L_x_23668:
[----:B------:R-:W-:Y:S05]  /*4050*/  BSYNC.RECONVERGENT B4 ;  /* 0x0000000000047941 */ /* 0x000fea0003800200 */
.L_x_23667:
        /* <DEDUP_REMOVED lines=39> */
[----:B------:R-:W-:Y:S02]  /*42d0*/  IMAD.MOV.U32 R20, RZ, RZ, R22 ;  /* 0x000000ffff147224 */ /* 0x000fe400078e0016 */
[----:B------:R-:W-:Y:S02]  /*42e0*/  HFMA2 R22, -RZ, RZ, 0, 0 ;  /* 0x00000000ff167431 */ /* 0x000fe400000001ff */
[----:B------:R-:W-:Y:S01]  /*42f0*/  IMAD.MOV.U32 R18, RZ, RZ, R24 ;  /* 0x000000ffff127224 */ /* 0x000fe200078e0018 */
[----:B------:R-:W-:-:S07]  /*4300*/  LOP3.LUT R14, R14, UR32, R23, 0x96, !PT ;  /* 0x000000200e0e7c12 */ /* 0x000fce000f8e9617 */
.L_x_23665:
[----:B------:R-:W-:Y:S05]  /*4310*/  BSYNC.RECONVERGENT B3 ;  /* 0x0000000000037941 */ /* 0x000fea0003800200 */
.L_x_23664:
        /* <DEDUP_REMOVED lines=9> */
.L_x_23663:
[----:B------:R-:W-:Y:S05]  /*43b0*/  BSYNC.RECONVERGENT B2 ;  /* 0x0000000000027941 */ /* 0x000fea0003800200 */
.L_x_23662:
        /* <DEDUP_REMOVED lines=17> */
.L_x_23673:
        /* <DEDUP_REMOVED lines=13> */
.L_x_23675:
[----:B------:R-:W-:Y:S05]  /*45a0*/  BSYNC.RECONVERGENT B4 ;  /* 0x0000000000047941 */ /* 0x000fea0003800200 */
.L_x_23674:
        /* <DEDUP_REMOVED lines=43> */
.L_x_23672:
[----:B------:R-:W-:Y:S05]  /*4860*/  BSYNC.RECONVERGENT B3 ;  /* 0x0000000000037941 */ /* 0x000fea0003800200 */
.L_x_23671:
        /* <DEDUP_REMOVED lines=9> */
.L_x_23670:
[----:B------:R-:W-:Y:S05]  /*4900*/  BSYNC.RECONVERGENT B2 ;  /* 0x0000000000027941 */ /* 0x000fea0003800200 */
.L_x_23669:
        /* <DEDUP_REMOVED lines=17> */
.L_x_23680:
        /* <DEDUP_REMOVED lines=13> */
.L_x_23682:
[----:B------:R-:W-:Y:S05]  /*4af0*/  BSYNC.RECONVERGENT B4 ;  /* 0x0000000000047941 */ /* 0x000fea0003800200 */
.L_x_23681:
        /* <DEDUP_REMOVED lines=39> */
[----:B------:R-:W-:Y:S02]  /*4d70*/  HFMA2 R22, -RZ, RZ, 0, 0 ;  /* 0x00000000ff167431 */ /* 0x000fe400000001ff */
[----:B------:R-:W-:Y:S01]  /*4d80*/  IMAD.MOV.U32 R18, RZ, RZ, R26 ;  /* 0x000000ffff127224 */ /* 0x000fe200078e001a */
[----:B------:R-:W-:Y:S01]  /*4d90*/  LOP3.LUT R14, R14, UR32, R25, 0x96, !PT ;  /* 0x000000200e0e7c12 */ /* 0x000fe2000f8e9619 */
[----:B------:R-:W-:-:S07]  /*4da0*/  IMAD.MOV.U32 R20, RZ, RZ, R24 ;  /* 0x000000ffff147224 */ /* 0x000fce00078e0018 */
.L_x_23679:
[----:B------:R-:W-:Y:S05]  /*4db0*/  BSYNC.RECONVERGENT B3 ;  /* 0x0000000000037941 */ /* 0x000fea0003800200 */
.L_x_23678:
        /* <DEDUP_REMOVED lines=9> */
.L_x_23677:
[----:B------:R-:W-:Y:S05]  /*4e50*/  BSYNC.RECONVERGENT B2 ;  /* 0x0000000000027941 */ /* 0x000fea0003800200 */
.L_x_23676:
        /* <DEDUP_REMOVED lines=17> */
.L_x_23687:
        /* <DEDUP_REMOVED lines=13> */
.L_x_23689:
[----:B------:R-:W-:Y:S05]  /*5040*/  BSYNC.RECONVERGENT B4 ;  /* 0x0000000000047941 */ /* 0x000fea0003800200 */
.L_x_23688:
        /* <DEDUP_REMOVED lines=43> */
.L_x_23686:
[----:B------:R-:W-:Y:S05]  /*5300*/  BSYNC.RECONVERGENT B3 ;  /* 0x0000000000037941 */ /* 0x000fea0003800200 */
.L_x_23685:
        /* <DEDUP_REMOVED lines=9> */
.L_x_23684:
[----:B------:R-:W-:Y:S05]  /*53a0*/  BSYNC.RECONVERGENT B2 ;  /* 0x0000000000027941 */ /* 0x000fea0003800200 */
.L_x_23683:
        /* <DEDUP_REMOVED lines=17> */
.L_x_23694:
        /* <DEDUP_REMOVED lines=13> */
.L_x_23696:
[----:B------:R-:W-:Y:S05]  /*5590*/  BSYNC.RECONVERGENT B4 ;  /* 0x0000000000047941 */ /* 0x000fea0003800200 */
.L_x_23695:
        /* <DEDUP_REMOVED lines=43> */
.L_x_23693:
[----:B------:R-:W-:Y:S05]  /*5850*/  BSYNC.RECONVERGENT B3 ;  /* 0x0000000000037941 */ /* 0x000fea0003800200 */
.L_x_23692:
        /* <DEDUP_REMOVED lines=9> */
.L_x_23691:
[----:B------:R-:W-:Y:S05]  /*58f0*/  BSYNC.RECONVERGENT B2 ;  /* 0x0000000000027941 */ /* 0x000fea0003800200 */
.L_x_23690:
        /* <DEDUP_REMOVED lines=17> */
.L_x_23701:
        /* <DEDUP_REMOVED lines=13> */
.L_x_23703:
[----:B------:R-:W-:Y:S05]  /*5ae0*/  BSYNC.RECONVERGENT B4 ;  /* 0x0000000000047941 */ /* 0x000fea0003800200 */
.L_x_23702:
        /* <DEDUP_REMOVED lines=43> */
.L_x_23700:
[----:B------:R-:W-:Y:S05]  /*5da0*/  BSYNC.RECONVERGENT B3 ;  /* 0x0000000000037941 */ /* 0x000fea0003800200 */
.L_x_23699:
        /* <DEDUP_REMOVED lines=9> */
.L_x_23698:
[----:B------:R-:W-:Y:S05]  /*5e40*/  BSYNC.RECONVERGENT B2 ;  /* 0x0000000000027941 */ /* 0x000fea0003800200 */
.L_x_23697:
        /* <DEDUP_REMOVED lines=16> */
.L_x_23706:
        /* <DEDUP_REMOVED lines=13> */
.L_x_23708:
[----:B------:R-:W-:Y:S05]  /*6020*/  BSYNC.RECONVERGENT B3 ;  /* 0x0000000000037941 */ /* 0x000fea0003800200 */
.L_x_23707:
        /* <DEDUP_REMOVED lines=40> */
[----:B------:R-:W-:Y:S02]  /*62b0*/  HFMA2 R24, -RZ, RZ, 0, 0 ;  /* 0x00000000ff187431 */ /* 0x000fe400000001ff */
[----:B------:R-:W-:Y:S01]  /*62c0*/  IMAD.MOV.U32 R18, RZ, RZ, R26 ;  /* 0x000000ffff127224 */ /* 0x000fe200078e001a */
[----:B------:R-:W-:-:S07]  /*62d0*/  LOP3.LUT R14, R14, UR32, R25, 0x96, !PT ;  /* 0x000000200e0e7c12 */ /* 0x000fce000f8e9619 */
.L_x_23705:
[----:B------:R-:W-:Y:S05]  /*62e0*/  BSYNC.RECONVERGENT B2 ;  /* 0x0000000000027941 */ /* 0x000fea0003800200 */
.L_x_23704:
        /* <DEDUP_REMOVED lines=9> */
.L_x_23649:
[----:B------:R-:W-:Y:S05]  /*6380*/  BSYNC.RECONVERGENT B1 ;  /* 0x0000000000017941 */ /* 0x000fea0003800200 */
.L_x_23598:
[----:B------:R-:W0:Y:S01]  /*6390*/  LDC.64 R86, c[0x0][0x3a8] ;  /* 0x0000ea00ff567b82 */ /* 0x000e220000000a00 */
[----:B------:R-:W-:Y:S01]  /*63a0*/  BSSY.RECONVERGENT B1, `(.L_x_23709) ;  /* 0x000001a000017945 */ /* 0x000fe20003800200 */
[----:B------:R-:W-:Y:S01]  /*63b0*/  IADD3 R65, PT, PT, R97, 0x20, RZ ;  /* 0x0000002061417810 */ /* 0x000fe20007ffe0ff */
        /* <DEDUP_REMOVED lines=24> */
.L_x_23710:
[----:B------:R-:W-:Y:S05]  /*6540*/  BSYNC.RECONVERGENT B1 ;  /* 0x0000000000017941 */ /* 0x000fea0003800200 */
.L_x_23709:
[----:B------:R-:W-:Y:S04]  /*6550*/  BSSY.RECONVERGENT B1, `(.L_x_23711) ;  /* 0x0000005000017945 */ /* 0x000fe80003800200 */
[----:B------:R-:W-:Y:S05]  /*6560*/  @!P2 BRA `(.L_x_23712) ;  /* 0x00000000000ca947 */ /* 0x000fea0003800000 */
[----:B------:R-:W2:Y:S02]  /*6570*/  LDC.64 R44, c[0x0][0x390] ;  /* 0x0000e400ff2c7b82 */ /* 0x000ea40000000a00 */
[----:B--2---:R-:W-:-:S06]  /*6580*/  IMAD.WIDE.U32 R44, R65, 0x10, R44 ;  /* 0x00000010412c7825 */ /* 0x004fcc00078e002c */
[----:B------:R-:W5:Y:S02]  /*6590*/  LDG.E.128 R44, desc[UR8][R44.64] ;  /* 0x000000082c2c7981 */ /* 0x000f64000c1e1d00 */
.L_x_23712:
[----:B------:R-:W-:Y:S05]  /*65a0*/  BSYNC.RECONVERGENT B1 ;  /* 0x0000000000017941 */ /* 0x000fea0003800200 */
.L_x_23711:
[----:B------:R-:W-:Y:S01]  /*65b0*/  BSSY.RECONVERGENT B1, `(.L_x_23713) ;  /* 0x0000577000017945 */ /* 0x000fe20003800200 */
[----:B------:R-:W-:-:S03]  /*65c0*/  IADD3 R21, PT, PT, R101, 0x20, RZ ;  /* 0x0000002065157810 */ /* 0x000fc60007ffe0ff */
[----:B------:R-:W-:Y:S05]  /*65d0*/  @!P0 BRA `(.L_x_23714) ;  /* 0x0000002c002c8947 */ /* 0x000fea0003800000 */
        /* <DEDUP_REMOVED lines=25> */
.L_x_23719:
        /* <DEDUP_REMOVED lines=13> */
.L_x_23721:
[----:B------:R-:W-:Y:S05]  /*6840*/  BSYNC.RECONVERGENT B4 ;  /* 0x0000000000047941 */ /* 0x000fea0003800200 */
.L_x_23720:
        /* <DEDUP_REMOVED lines=43> */
.L_x_23718:
[----:B------:R-:W-:Y:S05]  /*6b00*/  BSYNC.RECONVERGENT B3 ;  /* 0x0000000000037941 */ /* 0x000fea0003800200 */
.L_x_23717:
        /* <DEDUP_REMOVED lines=10> */
.L_x_23716:
[----:B------:R-:W-:Y:S05]  /*6bb0*/  BSYNC.RECONVERGENT B2 ;  /* 0x0000000000027941 */ /* 0x000fea0003800200 */
.L_x_23715:
        /* <DEDUP_REMOVED lines=20> */
.L_x_23726:
        /* <DEDUP_REMOVED lines=13> */
.L_x_23728:
[----:B------:R-:W-:Y:S05]  /*6dd0*/  BSYNC.RECONVERGENT B4 ;  /* 0x0000000000047941 */ /* 0x000fea0003800200 */
.L_x_23727:
        /* <DEDUP_REMOVED lines=38> */
[----:B------:R-:W-:Y:S02]  /*7040*/  LOP3.LUT R15, R18, UR31, R25, 0x96, !PT ;  /* 0x0000001f120f7c12 */ /* 0x000fe4000f8e9619 */
[----:B------:R-:W-:Y:S01]  /*7050*/  MOV R18, R24 ;  /* 0x0000001800127202 */ /* 0x000fe20000000f00 */
[----:B------:R-:W-:Y:S01]  /*7060*/  IMAD.MOV.U32 R20, RZ, RZ, R22 ;  /* 0x000000ffff147224 */ /* 0x000fe200078e0016 */
[----:B------:R-:W-:Y:S01]  /*7070*/  LOP3.LUT R14, R14, UR32, R23, 0x96, !PT ;  /* 0x000000200e0e7c12 */ /* 0x000fe2000f8e9617 */
[----:B------:R-:W-:-:S07]  /*7080*/  IMAD.MOV.U32 R22, RZ, RZ, RZ ;  /* 0x000000ffff167224 */ /* 0x000fce00078e00ff */
.L_x_23725:
[----:B------:R-:W-:Y:S05]  /*7090*/  BSYNC.RECONVERGENT B3 ;  /* 0x0000000000037941 */ /* 0x000fea0003800200 */
.L_x_23724:
        /* <DEDUP_REMOVED lines=10> */
.L_x_23723:
[----:B------:R-:W-:Y:S05]  /*7140*/  BSYNC.RECONVERGENT B2 ;  /* 0x0000000000027941 */ /* 0x000fea0003800200 */
.L_x_23722:
        /* <DEDUP_REMOVED lines=20> */
.L_x_23733:
        /* <DEDUP_REMOVED lines=13> */
.L_x_23735:
[----:B------:R-:W-:Y:S05]  /*7360*/  BSYNC.RECONVERGENT B4 ;  /* 0x0000000000047941 */ /* 0x000fea0003800200 */
.L_x_23734:
        /* <DEDUP_REMOVED lines=43> */
.L_x_23732:
[----:B------:R-:W-:Y:S05]  /*7620*/  BSYNC.RECONVERGENT B3 ;  /* 0x0000000000037941 */ /* 0x000fea0003800200 */
.L_x_23731:
        /* <DEDUP_REMOVED lines=10> */
.L_x_23730:
[----:B------:R-:W-:Y:S05]  /*76d0*/  BSYNC.RECONVERGENT B2 ;  /* 0x0000000000027941 */ /* 0x000fea0003800200 */
.L_x_23729:
        /* <DEDUP_REMOVED lines=20> */
.L_x_23740:
        /* <DEDUP_REMOVED lines=13> */
.L_x_23742:
[----:B------:R-:W-:Y:S05]  /*78f0*/  BSYNC.RECONVERGENT B4 ;  /* 0x0000000000047941 */ /* 0x000fea0003800200 */
.L_x_23741:
        /* <DEDUP_REMOVED lines=43> */
.L_x_23739:
[----:B------:R-:W-:Y:S05]  /*7bb0*/  BSYNC.RECONVERGENT B3 ;  /* 0x0000000000037941 */ /* 0x000fea0003800200 */
.L_x_23738:
        /* <DEDUP_REMOVED lines=10> */
.L_x_23737:
[----:B------:R-:W-:Y:S05]  /*7c60*/  BSYNC.RECONVERGENT B2 ;  /* 0x0000000000027941 */ /* 0x000fea0003800200 */
.L_x_23736:
        /* <DEDUP_REMOVED lines=20> */
.L_x_23747:
        /* <DEDUP_REMOVED lines=13> */
.L_x_23749:
[----:B------:R-:W-:Y:S05]  /*7e80*/  BSYNC.RECONVERGENT B4 ;  /* 0x0000000000047941 */ /* 0x000fea0003800200 */
.L_x_23748:
        /* <DEDUP_REMOVED lines=43> */
.L_x_23746:
[----:B------:R-:W-:Y:S05]  /*8140*/  BSYNC.RECONVERGENT B3 ;  /* 0x0000000000037941 */ /* 0x000fea0003800200 */
.L_x_23745:
        /* <DEDUP_REMOVED lines=10> */
.L_x_23744:
[----:B------:R-:W-:Y:S05]  /*81f0*/  BSYNC.RECONVERGENT B2 ;  /* 0x0000000000027941 */ /* 0x000fea0003800200 */
.L_x_23743:
        /* <DEDUP_REMOVED lines=20> */
.L_x_23754:
        /* <DEDUP_REMOVED lines=13> */
.L_x_23756:
[----:B------:R-:W-:Y:S05]  /*8410*/  BSYNC.RECONVERGENT B4 ;  /* 0x0000000000047941 */ /* 0x000fea0003800200 */
.L_x_23755:
        /* <DEDUP_REMOVED lines=43> */
.L_x_23753:
[----:B------:R-:W-:Y:S05]  /*86d0*/  BSYNC.RECONVERGENT B3 ;  /* 0x0000000000037941 */ /* 0x000fea0003800200 */
.L_x_23752:
        /* <DEDUP_REMOVED lines=10> */
.L_x_23751:
[----:B------:R-:W-:Y:S05]  /*8780*/  BSYNC.RECONVERGENT B2 ;  /* 0x0000000000027941 */ /* 0x000fea0003800200 */
.L_x_23750:
        /* <DEDUP_REMOVED lines=20> */
.L_x_23761:
        /* <DEDUP_REMOVED lines=13> */
.L_x_23763:
[----:B------:R-:W-:Y:S05]  /*89a0*/  BSYNC.RECONVERGENT B4 ;  /* 0x0000000000047941 */ /* 0x000fea0003800200 */
.L_x_23762:
        /* <DEDUP_REMOVED lines=43> */
.L_x_23760:
[----:B------:R-:W-:Y:S05]  /*8c60*/  BSYNC.RECONVERGENT B3 ;  /* 0x0000000000037941 */ /* 0x000fea0003800200 */
.L_x_23759:
        /* <DEDUP_REMOVED lines=10> */
.L_x_23758:
[----:B------:R-:W-:Y:S05]  /*8d10*/  BSYNC.RECONVERGENT B2 ;  /* 0x0000000000027941 */ /* 0x000fea0003800200 */
.L_x_23757:
        /* <DEDUP_REMOVED lines=19> */
.L_x_23767:
        /* <DEDUP_REMOVED lines=13> */
.L_x_23769:
[----:B------:R-:W-:Y:S05]  /*8f20*/  BSYNC.RECONVERGENT B3 ;  /* 0x0000000000037941 */ /* 0x000fea0003800200 */
.L_x_23768:
        /* <DEDUP_REMOVED lines=42> */
.L_x_23766:
[----:B------:R-:W-:Y:S05]  /*91d0*/  BSYNC.RECONVERGENT B2 ;  /* 0x0000000000027941 */ /* 0x000fea0003800200 */
.L_x_23765:
        /* <DEDUP_REMOVED lines=11> */
.L_x_23714:
        /* <DEDUP_REMOVED lines=21> */
.L_x_23774:
        /* <DEDUP_REMOVED lines=13> */
.L_x_23776:
[----:B------:R-:W-:Y:S05]  /*94b0*/  BSYNC.RECONVERGENT B4 ;  /* 0x0000000000047941 */ /* 0x000fea0003800200 */
.L_x_23775:
        /* <DEDUP_REMOVED lines=42> */
.L_x_23773:
[----:B------:R-:W-:Y:S05]  /*9760*/  BSYNC.RECONVERGENT B3 ;  /* 0x0000000000037941 */ /* 0x000fea0003800200 */
.L_x_23772:
        /* <DEDUP_REMOVED lines=9> */
.L_x_23771:
[----:B------:R-:W-:Y:S05]  /*9800*/  BSYNC.RECONVERGENT B2 ;  /* 0x0000000000027941 */ /* 0x000fea0003800200 */
.L_x_23770:
        /* <DEDUP_REMOVED lines=17> */
.L_x_23781:
        /* <DEDUP_REMOVED lines=13> */
.L_x_23783:
[----:B------:R-:W-:Y:S05]  /*99f0*/  BSYNC.RECONVERGENT B4 ;  /* 0x0000000000047941 */ /* 0x000fea0003800200 */
.L_x_23782:
        /* <DEDUP_REMOVED lines=43> */
.L_x_23780:
[----:B------:R-:W-:Y:S05]  /*9cb0*/  BSYNC.RECONVERGENT B3 ;  /* 0x0000000000037941 */ /* 0x000fea0003800200 */
.L_x_23779:
        /* <DEDUP_REMOVED lines=9> */
.L_x_23778:
[----:B------:R-:W-:Y:S05]  /*9d50*/  BSYNC.RECONVERGENT B2 ;  /* 0x0000000000027941 */ /* 0x000fea0003800200 */
.L_x_23777:
        /* <DEDUP_REMOVED lines=17> */
.L_x_23788:
        /* <DEDUP_REMOVED lines=13> */
.L_x_23790:
[----:B------:R-:W-:Y:S05]  /*9f40*/  BSYNC.RECONVERGENT B4 ;  /* 0x0000000000047941 */ /* 0x000fea0003800200 */
.L_x_23789:
        /* <DEDUP_REMOVED lines=43> */
.L_x_23787:
[----:B------:R-:W-:Y:S05]  /*a200*/  BSYNC.RECONVERGENT B3 ;  /* 0x0000000000037941 */ /* 0x000fea0003800200 */
.L_x_23786:
        /* <DEDUP_REMOVED lines=9> */
.L_x_23785:
[----:B------:R-:W-:Y:S05]  /*a2a0*/  BSYNC.RECONVERGENT B2 ;  /* 0x0000000000027941 */ /* 0x000fea0003800200 */
.L_x_23784:
        /* <DEDUP_REMOVED lines=17> */
.L_x_23795:
        /* <DEDUP_REMOVED lines=13> */
.L_x_23797:
[----:B------:R-:W-:Y:S05]  /*a490*/  BSYNC.RECONVERGENT B4 ;  /* 0x0000000000047941 */ /* 0x000fea0003800200 */
.L_x_23796:
        /* <DEDUP_REMOVED lines=39> */
[----:B------:R-:W-:Y:S02]  /*a710*/  MOV R18, R14 ;  /* 0x0000000e00127202 */ /* 0x000fe40000000f00 */
[----:B------:R-:W-:Y:S02]  /*a720*/  LOP3.LUT R15, R24, UR31, R15, 0x96, !PT ;  /* 0x0000001f180f7c12 */ /* 0x000fe4000f8e960f */
[----:B------:R-:W-:Y:S02]  /*a730*/  LOP3.LUT R14, R22, UR32, R27, 0x96, !PT ;  /* 0x00000020160e7c12 */ /* 0x000fe4000f8e961b */
[----:B------:R-:W-:-:S07]  /*a740*/  MOV R70, R26 ;  /* 0x0000001a00467202 */ /* 0x000fce0000000f00 */
.L_x_23794:
[----:B------:R-:W-:Y:S05]  /*a750*/  BSYNC.RECONVERGENT B3 ;  /* 0x0000000000037941 */ /* 0x000fea0003800200 */
.L_x_23793:
        /* <DEDUP_REMOVED lines=9> */
.L_x_23792:
[----:B------:R-:W-:Y:S05]  /*a7f0*/  BSYNC.RECONVERGENT B2 ;  /* 0x0000000000027941 */ /* 0x000fea0003800200 */
.L_x_23791:
        /* <DEDUP_REMOVED lines=17> */
.L_x_23802:
        /* <DEDUP_REMOVED lines=13> */
.L_x_23804:
[----:B------:R-:W-:Y:S05]  /*a9e0*/  BSYNC.RECONVERGENT B4 ;  /* 0x0000000000047941 */ /* 0x000fea0003800200 */
.L_x_23803:
        /* <DEDUP_REMOVED lines=40> */
[----:B------:R-:W-:Y:S01]  /*ac70*/  LOP3.LUT R14, R22, UR32, R27, 0x96, !PT ;  /* 0x00000020160e7c12 */ /* 0x000fe2000f8e961b */
[----:B------:R-:W-:Y:S01]  /*ac80*/  IMAD.MOV.U32 R22, RZ, RZ, RZ ;  /* 0x000000ffff167224 */ /* 0x000fe200078e00ff */
[----:B------:R-:W-:-:S07]  /*ac90*/  MOV R70, R26 ;  /* 0x0000001a00467202 */ /* 0x000fce0000000f00 */
.L_x_23801:
[----:B------:R-:W-:Y:S05]  /*aca0*/  BSYNC.RECONVERGENT B3 ;  /* 0x0000000000037941 */ /* 0x000fea0003800200 */
.L_x_23800:
        /* <DEDUP_REMOVED lines=9> */
.L_x_23799:
[----:B------:R-:W-:Y:S05]  /*ad40*/  BSYNC.RECONVERGENT B2 ;  /* 0x0000000000027941 */ /* 0x000fea0003800200 */
.L_x_23798:
        /* <DEDUP_REMOVED lines=17> */
.L_x_23809:
        /* <DEDUP_REMOVED lines=13> */
.L_x_23811:
[----:B------:R-:W-:Y:S05]  /*af30*/  BSYNC.RECONVERGENT B4 ;  /* 0x0000000000047941 */ /* 0x000fea0003800200 */
.L_x_23810:
        /* <DEDUP_REMOVED lines=43> */
.L_x_23808:
[----:B------:R-:W-:Y:S05]  /*b1f0*/  BSYNC.RECONVERGENT B3 ;  /* 0x0000000000037941 */ /* 0x000fea0003800200 */
.L_x_23807:
        /* <DEDUP_REMOVED lines=9> */
.L_x_23806:
[----:B------:R-:W-:Y:S05]  /*b290*/  BSYNC.RECONVERGENT B2 ;  /* 0x0000000000027941 */ /* 0x000fea0003800200 */
.L_x_23805:
        /* <DEDUP_REMOVED lines=17> */
.L_x_23816:
        /* <DEDUP_REMOVED lines=13> */
.L_x_23818:
[----:B------:R-:W-:Y:S05]  /*b480*/  BSYNC.RECONVERGENT B4 ;  /* 0x0000000000047941 */ /* 0x000fea0003800200 */
.L_x_23817:
        /* <DEDUP_REMOVED lines=43> */
.L_x_23815:
[----:B------:R-:W-:Y:S05]  /*b740*/  BSYNC.RECONVERGENT B3 ;  /* 0x0000000000037941 */ /* 0x000fea0003800200 */
.L_x_23814:
        /* <DEDUP_REMOVED lines=9> */
.L_x_23813:
[----:B------:R-:W-:Y:S05]  /*b7e0*/  BSYNC.RECONVERGENT B2 ;  /* 0x0000000000027941 */ /* 0x000fea0003800200 */
.L_x_23812:
        /* <DEDUP_REMOVED lines=16> */
.L_x_23821:
        /* <DEDUP_REMOVED lines=13> */
.L_x_23823:
[----:B------:R-:W-:Y:S05]  /*b9c0*/  BSYNC.RECONVERGENT B3 ;  /* 0x0000000000037941 */ /* 0x000fea0003800200 */
.L_x_23822:
        /* <DEDUP_REMOVED lines=41> */
[----:B------:R-:W-:Y:S02]  /*bc60*/  LOP3.LUT R14, R14, UR32, R23, 0x96, !PT ;  /* 0x000000200e0e7c12 */ /* 0x000fe4000f8e9617 */
[----:B------:R-:W-:-:S07]  /*bc70*/  MOV R70, R22 ;  /* 0x0000001600467202 */ /* 0x000fce0000000f00 */
.L_x_23820:
[----:B------:R-:W-:Y:S05]  /*bc80*/  BSYNC.RECONVERGENT B2 ;  /* 0x0000000000027941 */ /* 0x000fea0003800200 */
.L_x_23819:
        /* <DEDUP_REMOVED lines=9> */
.L_x_23764:
[----:B------:R-:W-:Y:S05]  /*bd20*/  BSYNC.RECONVERGENT B1 ;  /* 0x0000000000017941 */ /* 0x000fea0003800200 */
.L_x_23713:
        /* <DEDUP_REMOVED lines=26> */
.L_x_23825:
[----:B------:R-:W-:Y:S05]  /*bed0*/  BSYNC.RECONVERGENT B1 ;  /* 0x0000000000017941 */ /* 0x000fea0003800200 */
.L_x_23824:
[----:B------:R-:W-:Y:S04]  /*bee0*/  BSSY.RECONVERGENT B1, `(.L_x_23826) ;  /* 0x0000005000017945 */ /* 0x000fe80003800200 */
[----:B------:R-:W-:Y:S05]  /*bef0*/  @!P2 BRA `(.L_x_23827) ;  /* 0x00000000000ca947 */ /* 0x000fea0003800000 */
[----:B------:R-:W2:Y:S02]  /*bf00*/  LDC.64 R44, c[0x0][0x390] ;  /* 0x0000e400ff2c7b82 */ /* 0x000ea40000000a00 */
[----:B--2---:R-:W-:-:S06]  /*bf10*/  IMAD.WIDE.U32 R44, R91, 0x10, R44 ;  /* 0x000000105b2c7825 */ /* 0x004fcc00078e002c */
[----:B------:R-:W5:Y:S02]  /*bf20*/  LDG.E.128 R44, desc[UR8][R44.64] ;  /* 0x000000082c2c7981 */ /* 0x000f64000c1e1d00 */
.L_x_23827:
[----:B------:R-:W-:Y:S05]  /*bf30*/  BSYNC.RECONVERGENT B1 ;  /* 0x0000000000017941 */ /* 0x000fea0003800200 */
.L_x_23826:
        /* <DEDUP_REMOVED lines=28> */
.L_x_23834:
        /* <DEDUP_REMOVED lines=13> */
.L_x_23836:
[----:B------:R-:W-:Y:S05]  /*c1d0*/  BSYNC.RECONVERGENT B4 ;  /* 0x0000000000047941 */ /* 0x000fea0003800200 */
.L_x_23835:
        /* <DEDUP_REMOVED lines=40> */
[----:B------:R-:W-:Y:S02]  /*c460*/  MOV R18, R64 ;  /* 0x0000004000127202 */ /* 0x000fe40000000f00 */
[----:B------:R-:W-:-:S07]  /*c470*/  LOP3.LUT R14, R14, UR32, R69, 0x96, !PT ;  /* 0x000000200e0e7c12 */ /* 0x000fce000f8e9645 */
.L_x_23833:
[----:B------:R-:W-:Y:S05]  /*c480*/  BSYNC.RECONVERGENT B3 ;  /* 0x0000000000037941 */ /* 0x000fea0003800200 */
.L_x_23832:
        /* <DEDUP_REMOVED lines=10> */
.L_x_23831:
[----:B------:R-:W-:Y:S05]  /*c530*/  BSYNC.RECONVERGENT B2 ;  /* 0x0000000000027941 */ /* 0x000fea0003800200 */
.L_x_23830:
        /* <DEDUP_REMOVED lines=20> */
.L_x_23841:
        /* <DEDUP_REMOVED lines=13> */
.L_x_23843:
[----:B------:R-:W-:Y:S05]  /*c750*/  BSYNC.RECONVERGENT B4 ;  /* 0x0000000000047941 */ /* 0x000fea0003800200 */
.L_x_23842:
        /* <DEDUP_REMOVED lines=42> */
.L_x_23840:
[----:B------:R-:W-:Y:S05]  /*ca00*/  BSYNC.RECONVERGENT B3 ;  /* 0x0000000000037941 */ /* 0x000fea0003800200 */
.L_x_23839:
        /* <DEDUP_REMOVED lines=10> */
.L_x_23838:
[----:B------:R-:W-:Y:S05]  /*cab0*/  BSYNC.RECONVERGENT B2 ;  /* 0x0000000000027941 */ /* 0x000fea0003800200 */
.L_x_23837:
        /* <DEDUP_REMOVED lines=20> */
.L_x_23848:
        /* <DEDUP_REMOVED lines=13> */
.L_x_23850:
[----:B------:R-:W-:Y:S05]  /*ccd0*/  BSYNC.RECONVERGENT B4 ;  /* 0x0000000000047941 */ /* 0x000fea0003800200 */
.L_x_23849:
        /* <DEDUP_REMOVED lines=43> */
.L_x_23847:
[----:B------:R-:W-:Y:S05]  /*cf90*/  BSYNC.RECONVERGENT B3 ;  /* 0x0000000000037941 */ /* 0x000fea0003800200 */
.L_x_23846:
        /* <DEDUP_REMOVED lines=10> */
.L_x_23845:
[----:B------:R-:W-:Y:S05]  /*d040*/  BSYNC.RECONVERGENT B2 ;  /* 0x0000000000027941 */ /* 0x000fea0003800200 */
.L_x_23844:
        /* <DEDUP_REMOVED lines=20> */
.L_x_23855:
        /* <DEDUP_REMOVED lines=13> */
.L_x_23857:
[----:B------:R-:W-:Y:S05]  /*d260*/  BSYNC.RECONVERGENT B4 ;  /* 0x0000000000047941 */ /* 0x000fea0003800200 */
.L_x_23856:
        /* <DEDUP_REMOVED lines=43> */
.L_x_23854:
[----:B------:R-:W-:Y:S05]  /*d520*/  BSYNC.RECONVERGENT B3 ;  /* 0x0000000000037941 */ /* 0x000fea0003800200 */
.L_x_23853:
        /* <DEDUP_REMOVED lines=10> */
.L_x_23852:
[----:B------:R-:W-:Y:S05]  /*d5d0*/  BSYNC.RECONVERGENT B2 ;  /* 0x0000000000027941 */ /* 0x000fea0003800200 */
.L_x_23851:
        /* <DEDUP_REMOVED lines=20> */
.L_x_23862:
        /* <DEDUP_REMOVED lines=13> */
.L_x_23864:
[----:B------:R-:W-:Y:S05]  /*d7f0*/  BSYNC.RECONVERGENT B4 ;  /* 0x0000000000047941 */ /* 0x000fea0003800200 */
.L_x_23863:
        /* <DEDUP_REMOVED lines=43> */
.L_x_23861:
[----:B------:R-:W-:Y:S05]  /*dab0*/  BSYNC.RECONVERGENT B3 ;  /* 0x0000000000037941 */ /* 0x000fea0003800200 */
.L_x_23860:
        /* <DEDUP_REMOVED lines=10> */
.L_x_23859:
[----:B------:R-:W-:Y:S05]  /*db60*/  BSYNC.RECONVERGENT B2 ;  /* 0x0000000000027941 */ /* 0x000fea0003800200 */
.L_x_23858:
        /* <DEDUP_REMOVED lines=20> */
.L_x_23869:
        /* <DEDUP_REMOVED lines=13> */
.L_x_23871:
[----:B------:R-:W-:Y:S05]  /*dd80*/  BSYNC.RECONVERGENT B4 ;  /* 0x0000000000047941 */ /* 0x000fea0003800200 */
.L_x_23870:
        /* <DEDUP_REMOVED lines=43> */
.L_x_23868:
[----:B------:R-:W-:Y:S05]  /*e040*/  BSYNC.RECONVERGENT B3 ;  /* 0x0000000000037941 */ /* 0x000fea0003800200 */
.L_x_23867:
        /* <DEDUP_REMOVED lines=10> */
.L_x_23866:
[----:B------:R-:W-:Y:S05]  /*e0f0*/  BSYNC.RECONVERGENT B2 ;  /* 0x0000000000027941 */ /* 0x000fea0003800200 */
.L_x_23865:
        /* <DEDUP_REMOVED lines=20> */
.L_x_23876:
        /* <DEDUP_REMOVED lines=13> */
.L_x_23878:
[----:B------:R-:W-:Y:S05]  /*e310*/  BSYNC.RECONVERGENT B4 ;  /* 0x0000000000047941 */ /* 0x000fea0003800200 */
.L_x_23877:
        /* <DEDUP_REMOVED lines=43> */
.L_x_23875:
[----:B------:R-:W-:Y:S05]  /*e5d0*/  BSYNC.RECONVERGENT B3 ;  /* 0x0000000000037941 */ /* 0x000fea0003800200 */
.L_x_23874:
        /* <DEDUP_REMOVED lines=10> */
.L_x_23873:
[----:B------:R-:W-:Y:S05]  /*e680*/  BSYNC.RECONVERGENT B2 ;  /* 0x0000000000027941 */ /* 0x000fea0003800200 */
.L_x_23872:
        /* <DEDUP_REMOVED lines=19> */
.L_x_23882:
        /* <DEDUP_REMOVED lines=13> */
.L_x_23884:
[----:B------:R-:W-:Y:S05]  /*e890*/  BSYNC.RECONVERGENT B3 ;  /* 0x0000000000037941 */ /* 0x000fea0003800200 */
.L_x_23883:
        /* <DEDUP_REMOVED lines=43> */
.L_x_23881:
[----:B------:R-:W-:Y:S05]  /*eb50*/  BSYNC.RECONVERGENT B2 ;  /* 0x0000000000027941 */ /* 0x000fea0003800200 */
.L_x_23880:
        /* <DEDUP_REMOVED lines=11> */
.L_x_23829:
        /* <DEDUP_REMOVED lines=21> */
.L_x_23889:
        /* <DEDUP_REMOVED lines=13> */
.L_x_23891:
[----:B------:R-:W-:Y:S05]  /*ee30*/  BSYNC.RECONVERGENT B4 ;  /* 0x0000000000047941 */ /* 0x000fea0003800200 */
.L_x_23890:
        /* <DEDUP_REMOVED lines=43> */
.L_x_23888:
[----:B------:R-:W-:Y:S05]  /*f0f0*/  BSYNC.RECONVERGENT B3 ;  /* 0x0000000000037941 */ /* 0x000fea0003800200 */
.L_x_23887:
        /* <DEDUP_REMOVED lines=9> */
.L_x_23886:
[----:B------:R-:W-:Y:S05]  /*f190*/  BSYNC.RECONVERGENT B2 ;  /* 0x0000000000027941 */ /* 0x000fea0003800200 */
.L_x_23885:
        /* <DEDUP_REMOVED lines=17> */
.L_x_23896:
        /* <DEDUP_REMOVED lines=13> */
.L_x_23898:
[----:B------:R-:W-:Y:S05]  /*f380*/  BSYNC.RECONVERGENT B4 ;  /* 0x0000000000047941 */ /* 0x000fea0003800200 */
.L_x_23897:
        /* <DEDUP_REMOVED lines=41> */
[----:B------:R-:W-:Y:S02]  /*f620*/  HFMA2 R21, -RZ, RZ, 0, 0 ;  /* 0x00000000ff157431 */ /* 0x000fe400000001ff */
[----:B------:R-:W-:-:S07]  /*f630*/  IMAD.MOV.U32 R96, RZ, RZ, R20 ;  /* 0x000000ffff607224 */ /* 0x000fce00078e0014 */
.L_x_23895:
[----:B------:R-:W-:Y:S05]  /*f640*/  BSYNC.RECONVERGENT B3 ;  /* 0x0000000000037941 */ /* 0x000fea0003800200 */
.L_x_23894:
        /* <DEDUP_REMOVED lines=9> */
.L_x_23893:
[----:B------:R-:W-:Y:S05]  /*f6e0*/  BSYNC.RECONVERGENT B2 ;  /* 0x0000000000027941 */ /* 0x000fea0003800200 */
.L_x_23892:
        /* <DEDUP_REMOVED lines=17> */
.L_x_23903:
        /* <DEDUP_REMOVED lines=13> */
.L_x_23905:
[----:B------:R-:W-:Y:S05]  /*f8d0*/  BSYNC.RECONVERGENT B4 ;  /* 0x0000000000047941 */ /* 0x000fea0003800200 */
.L_x_23904:
        /* <DEDUP_REMOVED lines=43> */
.L_x_23902:
[----:B------:R-:W-:Y:S05]  /*fb90*/  BSYNC.RECONVERGENT B3 ;  /* 0x0000000000037941 */ /* 0x000fea0003800200 */
.L_x_23901:
        /* <DEDUP_REMOVED lines=9> */
.L_x_23900:
[----:B------:R-:W-:Y:S05]  /*fc30*/  BSYNC.RECONVERGENT B2 ;  /* 0x0000000000027941 */ /* 0x000fea0003800200 */
.L_x_23899:
        /* <DEDUP_REMOVED lines=17> */
.L_x_23910:
        /* <DEDUP_REMOVED lines=13> */
.L_x_23912:
[----:B------:R-:W-:Y:S05]  /*fe20*/  BSYNC.RECONVERGENT B4 ;  /* 0x0000000000047941 */ /* 0x000fea0003800200 */
.L_x_23911:
        /* <DEDUP_REMOVED lines=43> */
.L_x_23909:
[----:B------:R-:W-:Y:S05]  /*100e0*/  BSYNC.RECONVERGENT B3 ;  /* 0x0000000000037941 */ /* 0x000fea0003800200 */
.L_x_23908:
        /* <DEDUP_REMOVED lines=9> */
.L_x_23907:
[----:B------:R-:W-:Y:S05]  /*10180*/  BSYNC.RECONVERGENT B2 ;  /* 0x0000000000027941 */ /* 0x000fea0003800200 */
.L_x_23906:
        /* <DEDUP_REMOVED lines=17> */
.L_x_23917:
        /* <DEDUP_REMOVED lines=13> */
.L_x_23919:
[----:B------:R-:W-:Y:S05]  /*10370*/  BSYNC.RECONVERGENT B4 ;  /* 0x0000000000047941 */ /* 0x000fea0003800200 */
.L_x_23918:
        /* <DEDUP_REMOVED lines=41> */
[----:B------:R-:W-:Y:S01]  /*10610*/  LOP3.LUT R14, R14, UR32, R21, 0x96, !PT ;  /* 0x000000200e0e7c12 */ /* 0x000fe2000f8e9615 */
[----:B------:R-:W-:-:S07]  /*10620*/  IMAD.MOV.U32 R96, RZ, RZ, R20 ;  /* 0x000000ffff607224 */ /* 0x000fce00078e0014 */
.L_x_23916:
[----:B------:R-:W-:Y:S05]  /*10630*/  BSYNC.RECONVERGENT B3 ;  /* 0x0000000000037941 */ /* 0x000fea0003800200 */
.L_x_23915:
        /* <DEDUP_REMOVED lines=9> */
.L_x_23914:
[----:B------:R-:W-:Y:S05]  /*106d0*/  BSYNC.RECONVERGENT B2 ;  /* 0x0000000000027941 */ /* 0x000fea0003800200 */
.L_x_23913:
        /* <DEDUP_REMOVED lines=17> */
.L_x_23924:
        /* <DEDUP_REMOVED lines=13> */
.L_x_23926:
[----:B------:R-:W-:Y:S05]  /*108c0*/  BSYNC.RECONVERGENT B4 ;  /* 0x0000000000047941 */ /* 0x000fea0003800200 */
.L_x_23925:
        /* <DEDUP_REMOVED lines=43> */
.L_x_23923:
[----:B------:R-:W-:Y:S05]  /*10b80*/  BSYNC.RECONVERGENT B3 ;  /* 0x0000000000037941 */ /* 0x000fea0003800200 */
.L_x_23922:
        /* <DEDUP_REMOVED lines=9> */
.L_x_23921:
[----:B------:R-:W-:Y:S05]  /*10c20*/  BSYNC.RECONVERGENT B2 ;  /* 0x0000000000027941 */ /* 0x000fea0003800200 */
.L_x_23920:
        /* <DEDUP_REMOVED lines=17> */
.L_x_23931:
        /* <DEDUP_REMOVED lines=13> */
.L_x_23933:
[----:B------:R-:W-:Y:S05]  /*10e10*/  BSYNC.RECONVERGENT B4 ;  /* 0x0000000000047941 */ /* 0x000fea0003800200 */
.L_x_23932:
        /* <DEDUP_REMOVED lines=43> */
.L_x_23930:
[----:B------:R-:W-:Y:S05]  /*110d0*/  BSYNC.RECONVERGENT B3 ;  /* 0x0000000000037941 */ /* 0x000fea0003800200 */
.L_x_23929:
        /* <DEDUP_REMOVED lines=9> */
.L_x_23928:
[----:B------:R-:W-:Y:S05]  /*11170*/  BSYNC.RECONVERGENT B2 ;  /* 0x0000000000027941 */ /* 0x000fea0003800200 */
.L_x_23927:
        /* <DEDUP_REMOVED lines=16> */
.L_x_23936:
        /* <DEDUP_REMOVED lines=13> */
.L_x_23938:
[----:B------:R-:W-:Y:S05]  /*11350*/  BSYNC.RECONVERGENT B3 ;  /* 0x0000000000037941 */ /* 0x000fea0003800200 */
.L_x_23937:
        /* <DEDUP_REMOVED lines=43> */
.L_x_23935:
[----:B------:R-:W-:Y:S05]  /*11610*/  BSYNC.RECONVERGENT B2 ;  /* 0x0000000000027941 */ /* 0x000fea0003800200 */
.L_x_23934:
        /* <DEDUP_REMOVED lines=9> */
.L_x_23879:
[----:B------:R-:W-:Y:S05]  /*116b0*/  BSYNC.RECONVERGENT B1 ;  /* 0x0000000000017941 */ /* 0x000fea0003800200 */
.L_x_23828:
        /* <DEDUP_REMOVED lines=26> */
.L_x_23940:
[----:B------:R-:W-:Y:S05]  /*11860*/  BSYNC.RECONVERGENT B1 ;  /* 0x0000000000017941 */ /* 0x000fea0003800200 */
.L_x_23939:
[----:B------:R-:W-:Y:S04]  /*11870*/  BSSY.RECONVERGENT B1, `(.L_x_23941) ;  /* 0x0000005000017945 */ /* 0x000fe80003800200 */
[----:B------:R-:W-:Y:S05]  /*11880*/  @!P2 BRA `(.L_x_23942) ;  /* 0x00000000000ca947 */ /* 0x000fea0003800000 */
[----:B------:R-:W2:Y:S02]  /*11890*/  LDC.64 R44, c[0x0][0x390] ;  /* 0x0000e400ff2c7b82 */ /* 0x000ea40000000a00 */
[----:B--2---:R-:W-:-:S06]  /*118a0*/  IMAD.WIDE.U32 R44, R97, 0x10, R44 ;  /* 0x00000010612c7825 */ /* 0x004fcc00078e002c */
[----:B------:R-:W5:Y:S02]  /*118b0*/  LDG.E.128 R44, desc[UR8][R44.64] ;  /* 0x000000082c2c7981 */ /* 0x000f64000c1e1d00 */
.L_x_23942:
[----:B------:R-:W-:Y:S05]  /*118c0*/  BSYNC.RECONVERGENT B1 ;  /* 0x0000000000017941 */ /* 0x000fea0003800200 */
.L_x_23941:
        /* <DEDUP_REMOVED lines=28> */
.L_x_23949:
        /* <DEDUP_REMOVED lines=13> */
.L_x_23951:
[----:B------:R-:W-:Y:S05]  /*11b60*/  BSYNC.RECONVERGENT B4 ;  /* 0x0000000000047941 */ /* 0x000fea0003800200 */
.L_x_23950:
        /* <DEDUP_REMOVED lines=42> */
.L_x_23948:
[----:B------:R-:W-:Y:S05]  /*11e10*/  BSYNC.RECONVERGENT B3 ;  /* 0x0000000000037941 */ /* 0x000fea0003800200 */
.L_x_23947:
        /* <DEDUP_REMOVED lines=10> */
.L_x_23946:
[----:B------:R-:W-:Y:S05]  /*11ec0*/  BSYNC.RECONVERGENT B2 ;  /* 0x0000000000027941 */ /* 0x000fea0003800200 */
.L_x_23945:
        /* <DEDUP_REMOVED lines=20> */
.L_x_23956:
        /* <DEDUP_REMOVED lines=13> */
.L_x_23958:
[----:B------:R-:W-:Y:S05]  /*120e0*/  BSYNC.RECONVERGENT B4 ;  /* 0x0000000000047941 */ /* 0x000fea0003800200 */
.L_x_23957:
        /* <DEDUP_REMOVED lines=42> */
.L_x_23955:
[----:B------:R-:W-:Y:S05]  /*12390*/  BSYNC.RECONVERGENT B3 ;  /* 0x0000000000037941 */ /* 0x000fea0003800200 */
.L_x_23954:
        /* <DEDUP_REMOVED lines=10> */
.L_x_23953:
[----:B------:R-:W-:Y:S05]  /*12440*/  BSYNC.RECONVERGENT B2 ;  /* 0x0000000000027941 */ /* 0x000fea0003800200 */
.L_x_23952:
        /* <DEDUP_REMOVED lines=20> */
.L_x_23963:
        /* <DEDUP_REMOVED lines=13> */
.L_x_23965:
[----:B------:R-:W-:Y:S05]  /*12660*/  BSYNC.RECONVERGENT B4 ;  /* 0x0000000000047941 */ /* 0x000fea0003800200 */
.L_x_23964:
        /* <DEDUP_REMOVED lines=43> */
.L_x_23962:
[----:B------:R-:W-:Y:S05]  /*12920*/  BSYNC.RECONVERGENT B3 ;  /* 0x0000000000037941 */ /* 0x000fea0003800200 */
.L_x_23961:
        /* <DEDUP_REMOVED lines=10> */
.L_x_23960:
[----:B------:R-:W-:Y:S05]  /*129d0*/  BSYNC.RECONVERGENT B2 ;  /* 0x0000000000027941 */ /* 0x000fea0003800200 */
.L_x_23959:
        /* <DEDUP_REMOVED lines=20> */
.L_x_23970:
        /* <DEDUP_REMOVED lines=13> */
.L_x_23972:
[----:B------:R-:W-:Y:S05]  /*12bf0*/  BSYNC.RECONVERGENT B4 ;  /* 0x0000000000047941 */ /* 0x000fea0003800200 */
.L_x_23971:
        /* <DEDUP_REMOVED lines=43> */
.L_x_23969:
[----:B------:R-:W-:Y:S05]  /*12eb0*/  BSYNC.RECONVERGENT B3 ;  /* 0x0000000000037941 */ /* 0x000fea0003800200 */
.L_x_23968:
        /* <DEDUP_REMOVED lines=10> */
.L_x_23967:
[----:B------:R-:W-:Y:S05]  /*12f60*/  BSYNC.RECONVERGENT B2 ;  /* 0x0000000000027941 */ /* 0x000fea0003800200 */
.L_x_23966:
        /* <DEDUP_REMOVED lines=20> */
.L_x_23977:
        /* <DEDUP_REMOVED lines=13> */
.L_x_23979:
[----:B------:R-:W-:Y:S05]  /*13180*/  BSYNC.RECONVERGENT B4 ;  /* 0x0000000000047941 */ /* 0x000fea0003800200 */
.L_x_23978:
        /* <DEDUP_REMOVED lines=43> */
.L_x_23976:
[----:B------:R-:W-:Y:S05]  /*13440*/  BSYNC.RECONVERGENT B3 ;  /* 0x0000000000037941 */ /* 0x000fea0003800200 */
.L_x_23975:
        /* <DEDUP_REMOVED lines=10> */
.L_x_23974:
[----:B------:R-:W-:Y:S05]  /*134f0*/  BSYNC.RECONVERGENT B2 ;  /* 0x0000000000027941 */ /* 0x000fea0003800200 */
.L_x_23973:
        /* <DEDUP_REMOVED lines=20> */
.L_x_23984:
        /* <DEDUP_REMOVED lines=13> */
.L_x_23986:
[----:B------:R-:W-:Y:S05]  /*13710*/  BSYNC.RECONVERGENT B4 ;  /* 0x0000000000047941 */ /* 0x000fea0003800200 */
.L_x_23985:
        /* <DEDUP_REMOVED lines=43> */
.L_x_23983:
[----:B------:R-:W-:Y:S05]  /*139d0*/  BSYNC.RECONVERGENT B3 ;  /* 0x0000000000037941 */ /* 0x000fea0003800200 */
.L_x_23982:
        /* <DEDUP_REMOVED lines=10> */
.L_x_23981:
[----:B------:R-:W-:Y:S05]  /*13a80*/  BSYNC.RECONVERGENT B2 ;  /* 0x0000000000027941 */ /* 0x000fea0003800200 */
.L_x_23980:
        /* <DEDUP_REMOVED lines=20> */
.L_x_23991:
        /* <DEDUP_REMOVED lines=13> */
.L_x_23993:
[----:B------:R-:W-:Y:S05]  /*13ca0*/  BSYNC.RECONVERGENT B4 ;  /* 0x0000000000047941 */ /* 0x000fea0003800200 */
.L_x_23992:
        /* <DEDUP_REMOVED lines=43> */
.L_x_23990:
[----:B------:R-:W-:Y:S05]  /*13f60*/  BSYNC.RECONVERGENT B3 ;  /* 0x0000000000037941 */ /* 0x000fea0003800200 */
.L_x_23989:
        /* <DEDUP_REMOVED lines=10> */
.L_x_23988:
[----:B------:R-:W-:Y:S05]  /*14010*/  BSYNC.RECONVERGENT B2 ;  /* 0x0000000000027941 */ /* 0x000fea0003800200 */
.L_x_23987:
        /* <DEDUP_REMOVED lines=19> */
.L_x_23997:
        /* <DEDUP_REMOVED lines=13> */
.L_x_23999:
[----:B------:R-:W-:Y:S05]  /*14220*/  BSYNC.RECONVERGENT B3 ;  /* 0x0000000000037941 */ /* 0x000fea0003800200 */
.L_x_23998:
        /* <DEDUP_REMOVED lines=42> */
.L_x_23996:
[----:B------:R-:W-:Y:S05]  /*144d0*/  BSYNC.RECONVERGENT B2 ;  /* 0x0000000000027941 */ /* 0x000fea0003800200 */
.L_x_23995:
        /* <DEDUP_REMOVED lines=11> */
.L_x_23944:
        /* <DEDUP_REMOVED lines=21> */
.L_x_24004:
        /* <DEDUP_REMOVED lines=13> */
.L_x_24006:
[----:B------:R-:W-:Y:S05]  /*147b0*/  BSYNC.RECONVERGENT B4 ;  /* 0x0000000000047941 */ /* 0x000fea0003800200 */
.L_x_24005:
        /* <DEDUP_REMOVED lines=42> */
.L_x_24003:
[----:B------:R-:W-:Y:S05]  /*14a60*/  BSYNC.RECONVERGENT B3 ;  /* 0x0000000000037941 */ /* 0x000fea0003800200 */
.L_x_24002:
        /* <DEDUP_REMOVED lines=9> */
.L_x_24001:
[----:B------:R-:W-:Y:S05]  /*14b00*/  BSYNC.RECONVERGENT B2 ;  /* 0x0000000000027941 */ /* 0x000fea0003800200 */
.L_x_24000:
        /* <DEDUP_REMOVED lines=17> */
.L_x_24011:
        /* <DEDUP_REMOVED lines=13> */
.L_x_24013:
[----:B------:R-:W-:Y:S05]  /*14cf0*/  BSYNC.RECONVERGENT B4 ;  /* 0x0000000000047941 */ /* 0x000fea0003800200 */
.L_x_24012:
        /* <DEDUP_REMOVED lines=42> */
.L_x_24010:
[----:B------:R-:W-:Y:S05]  /*14fa0*/  BSYNC.RECONVERGENT B3 ;  /* 0x0000000000037941 */ /* 0x000fea0003800200 */
.L_x_24009:
        /* <DEDUP_REMOVED lines=9> */
.L_x_24008:
[----:B------:R-:W-:Y:S05]  /*15040*/  BSYNC.RECONVERGENT B2 ;  /* 0x0000000000027941 */ /* 0x000fea0003800200 */
.L_x_24007:
        /* <DEDUP_REMOVED lines=17> */
.L_x_24018:
        /* <DEDUP_REMOVED lines=13> */
.L_x_24020:
[----:B------:R-:W-:Y:S05]  /*15230*/  BSYNC.RECONVERGENT B4 ;  /* 0x0000000000047941 */ /* 0x000fea0003800200 */
.L_x_24019:
        /* <DEDUP_REMOVED lines=43> */
.L_x_24017:
[----:B------:R-:W-:Y:S05]  /*154f0*/  BSYNC.RECONVERGENT B3 ;  /* 0x0000000000037941 */ /* 0x000fea0003800200 */
.L_x_24016:
        /* <DEDUP_REMOVED lines=9> */
.L_x_24015:
[----:B------:R-:W-:Y:S05]  /*15590*/  BSYNC.RECONVERGENT B2 ;  /* 0x0000000000027941 */ /* 0x000fea0003800200 */
.L_x_24014:
        /* <DEDUP_REMOVED lines=17> */
.L_x_24025:
        /* <DEDUP_REMOVED lines=13> */
.L_x_24027:
[----:B------:R-:W-:Y:S05]  /*15780*/  BSYNC.RECONVERGENT B4 ;  /* 0x0000000000047941 */ /* 0x000fea0003800200 */
.L_x_24026:
        /* <DEDUP_REMOVED lines=43> */
.L_x_24024:
[----:B------:R-:W-:Y:S05]  /*15a40*/  BSYNC.RECONVERGENT B3 ;  /* 0x0000000000037941 */ /* 0x000fea0003800200 */
.L_x_24023:
        /* <DEDUP_REMOVED lines=9> */
.L_x_24022:
[----:B------:R-:W-:Y:S05]  /*15ae0*/  BSYNC.RECONVERGENT B2 ;  /* 0x0000000000027941 */ /* 0x000fea0003800200 */
.L_x_24021:
        /* <DEDUP_REMOVED lines=17> */
.L_x_24032:
        /* <DEDUP_REMOVED lines=13> */
.L_x_24034:
[----:B------:R-:W-:Y:S05]  /*15cd0*/  BSYNC.RECONVERGENT B4 ;  /* 0x0000000000047941 */ /* 0x000fea0003800200 */
.L_x_24033:
        /* <DEDUP_REMOVED lines=43> */
.L_x_24031:
[----:B------:R-:W-:Y:S05]  /*15f90*/  BSYNC.RECONVERGENT B3 ;  /* 0x0000000000037941 */ /* 0x000fea0003800200 */
.L_x_24030:
        /* <DEDUP_REMOVED lines=9> */
.L_x_24029:
[----:B------:R-:W-:Y:S05]  /*16030*/  BSYNC.RECONVERGENT B2 ;  /* 0x0000000000027941 */ /* 0x000fea0003800200 */
.L_x_24028:
        /* <DEDUP_REMOVED lines=17> */
.L_x_24039:
        /* <DEDUP_REMOVED lines=13> */
.L_x_24041:
[----:B------:R-:W-:Y:S05]  /*16220*/  BSYNC.RECONVERGENT B4 ;  /* 0x0000000000047941 */ /* 0x000fea0003800200 */
.L_x_24040:
        /* <DEDUP_REMOVED lines=43> */
.L_x_24038:
[----:B------:R-:W-:Y:S05]  /*164e0*/  BSYNC.RECONVERGENT B3 ;  /* 0x0000000000037941 */ /* 0x000fea0003800200 */
.L_x_24037:
[----:B------:R-:W-:Y:S01]  /*164f0*/  I2FP.F32.U32 R65, R65 ;  /* 0x0000004100417245 */ /* 0x000fe20000201000 */
[----:B------:R-:W-:Y:S02]  /*16500*/  IMAD.MOV.U32 R66, RZ, RZ, 0x2f800000 ;  /* 0x2f800000ff427424 */ /* 0x000fe400078e00ff */
[----:B-----5:R-:W-:Y:S02]  /*16510*/  HADD2.F32 R75, -RZ, R46.H1_H1 ;  /* 0x3000002eff4b7230 */ /* 0x020fe40000004100 */
[----:B------:R-:W-:-:S03]  /*16520*/  FFMA.FTZ R65, R65, R66, 1.1641532182693481445e-10 ;  /* 0x2f00000041417423 */ /* 0x000fc60000010042 */
[----:B------:R-:W-:Y:S02]  /*16530*/  FMUL.FTZ R75, R75, UR13 ;  /* 0x0000000d4b4b7c20 */ /* 0x000fe40008410000 */
[----:B------:R-:W-:Y:S02]  /*16540*/  FSETP.GTU.FTZ.AND P0, PT, R65, UR5, PT ;  /* 0x0000000541007c0b */ /* 0x000fe4000bf1c000 */
[----:B------:R-:W-:Y:S02]  /*16550*/  FMUL.FTZ R65, R75, UR12 ;  /* 0x0000000c4b417c20 */ /* 0x000fe40008410000 */
[----:B------:R-:W-:-:S03]  /*16560*/  SEL R75, RZ, 0x1, P0 ;  /* 0x00000001ff4b7807 */ /* 0x000fc60000000000 */
[----:B------:R-:W-:-:S07]  /*16570*/  FSEL R65, R65, RZ, !P0 ;  /* 0x000000ff41417208 */ /* 0x000fce0004000000 */
.L_x_24036:
[----:B------:R-:W-:Y:S05]  /*16580*/  BSYNC.RECONVERGENT B2 ;  /* 0x0000000000027941 */ /* 0x000fea0003800200 */
.L_x_24035:
        /* <DEDUP_REMOVED lines=17> */
.L_x_24046:
        /* <DEDUP_REMOVED lines=13> */
.L_x_24048:
[----:B------:R-:W-:Y:S05]  /*16770*/  BSYNC.RECONVERGENT B4 ;  /* 0x0000000000047941 */ /* 0x000fea0003800200 */
.L_x_24047:
        /* <DEDUP_REMOVED lines=43> */
.L_x_24045:
[----:B------:R-:W-:Y:S05]  /*16a30*/  BSYNC.RECONVERGENT B3 ;  /* 0x0000000000037941 */ /* 0x000fea0003800200 */
.L_x_24044:
[----:B------:R-:W-:Y:S01]  /*16a40*/  I2FP.F32.U32 R66, R76 ;  /* 0x0000004c00427245 */ /* 0x000fe20000201000 */
[----:B------:R-:W-:Y:S02]  /*16a50*/  IMAD.MOV.U32 R67, RZ, RZ, 0x2f800000 ;  /* 0x2f800000ff437424 */ /* 0x000fe400078e00ff */
[----:B-----5:R-:W-:Y:S02]  /*16a60*/  HADD2.F32 R76, -RZ, R47.H0_H0 ;  /* 0x2000002fff4c7230 */ /* 0x020fe40000004100 */
[----:B------:R-:W-:-:S03]  /*16a70*/  FFMA.FTZ R66, R66, R67, 1.1641532182693481445e-10 ;  /* 0x2f00000042427423 */ /* 0x000fc60000010043 */
[----:B------:R-:W-:Y:S02]  /*16a80*/  FMUL.FTZ R76, R76, UR13 ;  /* 0x0000000d4c4c7c20 */ /* 0x000fe40008410000 */
[----:B------:R-:W-:Y:S02]  /*16a90*/  FSETP.GTU.FTZ.AND P0, PT, R66, UR5, PT ;  /* 0x0000000542007c0b */ /* 0x000fe4000bf1c000 */
[----:B------:R-:W-:Y:S02]  /*16aa0*/  FMUL.FTZ R66, R76, UR12 ;  /* 0x0000000c4c427c20 */ /* 0x000fe40008410000 */
[----:B------:R-:W-:-:S03]  /*16ab0*/  SEL R76, RZ, 0x1, P0 ;  /* 0x00000001ff4c7807 */ /* 0x000fc60000000000 */
[----:B------:R-:W-:-:S07]  /*16ac0*/  FSEL R66, R66, RZ, !P0 ;  /* 0x000000ff42427208 */ /* 0x000fce0004000000 */
.L_x_24043:
[----:B------:R-:W-:Y:S05]  /*16ad0*/  BSYNC.RECONVERGENT B2 ;  /* 0x0000000000027941 */ /* 0x000fea0003800200 */
.L_x_24042:
        /* <DEDUP_REMOVED lines=16> */
.L_x_24051:
        /* <DEDUP_REMOVED lines=13> */
.L_x_24053:
[----:B------:R-:W-:Y:S05]  /*16cb0*/  BSYNC.RECONVERGENT B3 ;  /* 0x0000000000037941 */ /* 0x000fea0003800200 */
.L_x_24052:
        /* <DEDUP_REMOVED lines=43> */
.L_x_24050:
[----:B------:R-:W-:Y:S05]  /*16f70*/  BSYNC.RECONVERGENT B2 ;  /* 0x0000000000027941 */ /* 0x000fea0003800200 */
.L_x_24049:
        /* <DEDUP_REMOVED lines=9> */
.L_x_23994:
[----:B------:R-:W-:Y:S05]  /*17010*/  BSYNC.RECONVERGENT B1 ;  /* 0x0000000000017941 */ /* 0x000fea0003800200 */
.L_x_23943:
        /* <DEDUP_REMOVED lines=57> */
.L_x_24055:
[----:B------:R-:W-:Y:S05]  /*173b0*/  BSYNC.RECONVERGENT B1 ;  /* 0x0000000000017941 */ /* 0x000fea0003800200 */
.L_x_24054:
        /* <DEDUP_REMOVED lines=88> */
.L_x_24071:
        /* <DEDUP_REMOVED lines=50> */
[----:B------:R-:W-:Y:S01]  /*17c60*/  FMUL.FTZ R20, R93, R40 ;  /* 0x000000285d147220 */ /* 0x000fe20000410000 */
        /* <DEDUP_REMOVED lines=32> */
[----:B------:R-:W-:Y:S01]  /*17e70*/  FMUL.FTZ R93, R93, R95 ;  /* 0x0000005f5d5d7220 */ /* 0x000fe20000410000 */
[----:B------:R-:W-:Y:S02]  /*17e80*/  HADD2.F32 R87, -RZ, R60.H0_H0 ;  /* 0x2000003cff577230 */ /* 0x000fe40000004100 */
        /* <DEDUP_REMOVED lines=9> */
[----:B------:R-:W-:Y:S02]  /*17f20*/  HADD2.F32 R87, -RZ, R63.H1_H1 ;  /* 0x3000003fff577230 */ /* 0x000fe40000004100 */
        /* <DEDUP_REMOVED lines=31> */
[----:B------:R-:W-:Y:S01]  /*18120*/  HADD2.F32 R94, -RZ, R2.H1_H1 ;  /* 0x30000002ff5e7230 */ /* 0x000fe20000004100 */
[----:B------:R-:W-:Y:S01]  /*18130*/  F2FP.F16.F32.PACK_AB R25, R69, R64 ;  /* 0x000000404519723e */ /* 0x000fe200000000ff */
[----:B------:R-:W-:Y:S02]  /*18140*/  HADD2.F32 R100, -RZ, R56.H1_H1 ;  /* 0x30000038ff647230 */ /* 0x000fe40000004100 */
[----:B------:R-:W-:Y:S01]  /*18150*/  FFMA.FTZ R68, R67, R90, R92 ;  /* 0x0000005a43447223 */ /* 0x000fe2000001005c */
[----:B------:R-:W-:Y:S02]  /*18160*/  HADD2.F32 R86, -RZ, R5.H1_H1 ;  /* 0x30000005ff567230 */ /* 0x000fe40000004100 */
        /* <DEDUP_REMOVED lines=19> */
[----:B------:R-:W-:Y:S02]  /*182a0*/  HADD2.F32 R43, -RZ, R9.H0_H0 ;  /* 0x20000009ff2b7230 */ /* 0x000fe40000004100 */
[----:B------:R-:W-:Y:S02]  /*182b0*/  HADD2.F32 R97, -RZ, R55.H0_H0 ;  /* 0x20000037ff617230 */ /* 0x000fe40000004100 */
[----:B------:R-:W-:Y:S01]  /*182c0*/  FFMA.FTZ R95, R37, R40, R42 ;  /* 0x00000028255f7223 */ /* 0x000fe2000001002a */
[----:B------:R-:W-:Y:S01]  /*182d0*/  HADD2.F32 R92, -RZ, R10.H0_H0 ;  /* 0x2000000aff5c7230 */ /* 0x000fe20000004100 */
[----:B------:R-:W-:Y:S01]  /*182e0*/  F2FP.F16.F32.PACK_AB R29, R91, R88 ;  /* 0x000000585b1d723e */ /* 0x000fe200000000ff */
[----:B------:R-:W-:Y:S02]  /*182f0*/  HADD2.F32 R100, -RZ, R48.H0_H0 ;  /* 0x20000030ff647230 */ /* 0x000fe40000004100 */
[----:B------:R-:W-:Y:S01]  /*18300*/  FFMA.FTZ R94, R36, R43, R97 ;  /* 0x0000002b245e7223 */ /* 0x000fe20000010061 */
[----:B------:R-:W-:Y:S01]  /*18310*/  HADD2.F32 R39, -RZ, R8.H0_H0 ;  /* 0x20000008ff277230 */ /* 0x000fe20000004100 */
[----:B------:R-:W0:Y:S01]  /*18320*/  LDC.64 R42, c[0x0][0x428] ;  /* 0x00010a00ff2a7b82 */ /* 0x000e220000000a00 */
[----:B------:R-:W-:-:S02]  /*18330*/  HADD2.F32 R41, -RZ, R54.H0_H0 ;  /* 0x20000036ff297230 */ /* 0x000fc40000004100 */
[----:B------:R-:W-:Y:S01]  /*18340*/  FFMA.FTZ R92, R33, R92, R100 ;  /* 0x0000005c215c7223 */ /* 0x000fe20000010064 */
[----:B------:R-:W-:Y:S02]  /*18350*/  HADD2.F32 R99, -RZ, R9.H1_H1 ;  /* 0x30000009ff637230 */ /* 0x000fe40000004100 */
        /* <DEDUP_REMOVED lines=8> */
[----:B------:R-:W-:Y:S02]  /*183e0*/  HADD2.F32 R34, -RZ, R11.H0_H0 ;  /* 0x2000000bff227230 */ /* 0x000fe40000004100 */
[----:B------:R-:W-:Y:S02]  /*183f0*/  HADD2.F32 R36, -RZ, R49.H0_H0 ;  /* 0x20000031ff247230 */ /* 0x000fe40000004100 */
[----:B------:R-:W-:Y:S01]  /*18400*/  FFMA.FTZ R32, R30, R37, R39 ;  /* 0x000000251e207223 */ /* 0x000fe20000010027 */
[----:B------:R-:W-:Y:S01]  /*18410*/  SHF.R.S32.HI R30, RZ, 0x1f, R89 ;  /* 0x0000001fff1e7819 */ /* 0x000fe20000011459 */
[----:B------:R-:W-:Y:S02]  /*18420*/  HADD2.F32 R37, -RZ, R50.H1_H1 ;  /* 0x30000032ff257230 */ /* 0x000fe40000004100 */
[----:B------:R-:W-:Y:S01]  /*18430*/  FFMA.FTZ R33, R31, R34, R36 ;  /* 0x000000221f217223 */ /* 0x000fe20000010024 */
[----:B------:R-:W-:Y:S01]  /*18440*/  HADD2.F32 R34, -RZ, R12.H0_H0 ;  /* 0x2000000cff227230 */ /* 0x000fe20000004100 */
[----:B------:R-:W-:Y:S01]  /*18450*/  LEA.HI R30, R30, R89, RZ, 0x3 ;  /* 0x000000591e1e7211 */ /* 0x000fe200078f18ff */
[----:B------:R-:W-:-:S02]  /*18460*/  HADD2.F32 R36, -RZ, R50.H0_H0 ;  /* 0x20000032ff247230 */ /* 0x000fc40000004100 */
[----:B------:R-:W-:Y:S01]  /*18470*/  HADD2.F32 R31, -RZ, R12.H1_H1 ;  /* 0x3000000cff1f7230 */ /* 0x000fe20000004100 */
[----:B------:R-:W-:Y:S01]  /*18480*/  F2FP.F16.F32.PACK_AB R33, R32, R33 ;  /* 0x000000212021723e */ /* 0x000fe200000000ff */
[----:B------:R-:W-:Y:S02]  /*18490*/  HADD2.F32 R38, -RZ, R51.H0_H0 ;  /* 0x20000033ff267230 */ /* 0x000fe40000004100 */
[----:B------:R-:W-:Y:S01]  /*184a0*/  FFMA.FTZ R34, R27, R34, R36 ;  /* 0x000000221b227223 */ /* 0x000fe20000010024 */
[--C-:B------:R-:W-:Y:S02]  /*184b0*/  HADD2.F32 R36, -RZ, R13.reuse.H0_H0 ;  /* 0x2000000dff247230 */ /* 0x100fe40000004100 */
[----:B------:R-:W-:Y:S01]  /*184c0*/  FFMA.FTZ R89, R26, R31, R37 ;  /* 0x0000001f1a597223 */ /* 0x000fe20000010025 */
[----:B------:R-:W-:Y:S01]  /*184d0*/  LEA.HI.SX32 R37, R30, R85, 0x1d ;  /* 0x000000551e257211 */ /* 0x000fe200078feaff */
[----:B------:R-:W-:Y:S01]  /*184e0*/  HADD2.F32 R26, -RZ, R13.H1_H1 ;  /* 0x3000000dff1a7230 */ /* 0x000fe20000004100 */
[----:B------:R-:W-:Y:S01]  /*184f0*/  F2FP.F16.F32.PACK_AB R27, R87, R68 ;  /* 0x00000044571b723e */ /* 0x000fe200000000ff */
[----:B------:R-:W-:-:S02]  /*18500*/  HADD2.F32 R30, -RZ, R51.H1_H1 ;  /* 0x30000033ff1e7230 */ /* 0x000fc40000004100 */
[----:B------:R-:W-:Y:S01]  /*18510*/  FFMA.FTZ R100, R23, R36, R38 ;  /* 0x0000002417647223 */ /* 0x000fe20000010026 */
[C---:B------:R-:W-:Y:S01]  /*18520*/  IADD3 R39, PT, PT, R37.reuse, 0x20, RZ ;  /* 0x0000002025277810 */ /* 0x040fe20007ffe0ff */
[C---:B------:R-:W-:Y:S01]  /*18530*/  VIADD R41, R37.reuse, 0x40 ;  /* 0x0000004025297836 */ /* 0x040fe20000000000 */
[----:B------:R-:W-:Y:S01]  /*18540*/  IADD3 R23, PT, PT, R37, 0x60, RZ ;  /* 0x0000006025177810 */ /* 0x000fe20007ffe0ff */
[----:B------:R-:W-:Y:S01]  /*18550*/  FFMA.FTZ R93, R93, R26, R30 ;  /* 0x0000001a5d5d7223 */ /* 0x000fe2000001001e */
[--C-:B0-----:R-:W-:Y:S01]  /*18560*/  IMAD.WIDE.U32 R36, R37, 0x10, R42.reuse ;  /* 0x0000001025247825 */ /* 0x101fe200078e002a */
[----:B------:R-:W-:Y:S02]  /*18570*/  F2FP.F16.F32.PACK_AB R26, R71, R70 ;  /* 0x00000046471a723e */ /* 0x000fe400000000ff */
[----:B------:R-:W-:Y:S01]  /*18580*/  F2FP.F16.F32.PACK_AB R31, R99, R94 ;  /* 0x0000005e631f723e */ /* 0x000fe200000000ff */
[----:B------:R-:W-:Y:S01]  /*18590*/  IMAD.WIDE.U32 R38, R39, 0x10, R42 ;  /* 0x0000001027267825 */ /* 0x000fe200078e002a */
[----:B------:R-:W-:-:S02]  /*185a0*/  F2FP.F16.F32.PACK_AB R30, R95, R90 ;  /* 0x0000005a5f1e723e */ /* 0x000fc400000000ff */
[----:B------:R-:W-:Y:S01]  /*185b0*/  F2FP.F16.F32.PACK_AB R35, R93, R100 ;  /* 0x000000645d23723e */ /* 0x000fe200000000ff */
[--C-:B------:R-:W-:Y:S01]  /*185c0*/  IMAD.WIDE.U32 R40, R41, 0x10, R42.reuse ;  /* 0x0000001029287825 */ /* 0x100fe200078e002a */
[----:B------:R-:W-:Y:S02]  /*185d0*/  F2FP.F16.F32.PACK_AB R34, R89, R34 ;  /* 0x000000225922723e */ /* 0x000fe400000000ff */
[----:B------:R-:W-:Y:S01]  /*185e0*/  F2FP.F16.F32.PACK_AB R32, R97, R92 ;  /* 0x0000005c6120723e */ /* 0x000fe200000000ff */
[----:B------:R-:W-:Y:S01]  /*185f0*/  IMAD.WIDE.U32 R42, R23, 0x10, R42 ;  /* 0x00000010172a7825 */ /* 0x000fe200078e002a */
[----:B------:R-:W-:-:S05]  /*18600*/  F2FP.F16.F32.PACK_AB R23, R66, R65 ;  /* 0x000000414217723e */ /* 0x000fca00000000ff */
[----:B------:R1:W-:Y:S04]  /*18610*/  STG.E.128 desc[UR8][R36.64], R20 ;  /* 0x0000001424007986 */ /* 0x0003e8000c101d08 */
[----:B------:R1:W-:Y:S04]  /*18620*/  STG.E.128 desc[UR8][R38.64], R24 ;  /* 0x0000001826007986 */ /* 0x0003e8000c101d08 */
[----:B------:R1:W-:Y:S04]  /*18630*/  STG.E.128 desc[UR8][R40.64], R28 ;  /* 0x0000001c28007986 */ /* 0x0003e8000c101d08 */
[----:B------:R1:W-:Y:S02]  /*18640*/  STG.E.128 desc[UR8][R42.64], R32 ;  /* 0x000000202a007986 */ /* 0x0003e4000c101d08 */
.L_x_24058:
[----:B------:R-:W-:Y:S05]  /*18650*/  BSYNC.RECONVERGENT B1 ;  /* 0x0000000000017941 */ /* 0x000fea0003800200 */
.L_x_24057:
[----:B-1----:R-:W1:Y:S02]  /*18660*/  LDC.64 R20, c[0x0][0x380] ;  /* 0x0000e000ff147b82 */ /* 0x002e640000000a00 */
[----:B-1----:R-:W-:-:S05]  /*18670*/  IMAD R84, R20, 0x4, R84 ;  /* 0x0000000414547824 */ /* 0x002fca00078e0254 */
[----:B------:R-:W-:-:S13]  /*18680*/  ISETP.GE.AND P0, PT, R84, R21, PT ;  /* 0x000000155400720c */ /* 0x000fda0003f06270 */
[----:B------:R-:W-:Y:S05]  /*18690*/  @!P0 BRA `(.L_x_24059) ;  /* 0xfffffe8400048947 */ /* 0x000fea000383ffff */
[----:B------:R-:W-:Y:S05]  /*186a0*/  BSYNC B0 ;  /* 0x0000000000007941 */ /* 0x000fea0003800000 */
.L_x_23597:
[----:B------:R-:W-:Y:S05]  /*186b0*/  EXIT ;  /* 0x000000000000794d */ /* 0x000fea0003800000 */
.L_x_24056:
[----:B------:R-:W-:Y:S01]  /*186c0*/  HFMA2 R101, -RZ, RZ, 0, 5.9604644775390625e-08 ;  /* 0x00000001ff657431 */ /* 0x000fe200000001ff */
[----:B------:R-:W-:Y:S01]  /*186d0*/  BSSY B1, `(.L_x_24060) ;  /* 0x0000006000017945 */ /* 0x000fe20003800000 */
[----:B------:R-:W-:Y:S01]  /*186e0*/  IMAD.MOV.U32 R102, RZ, RZ, 0x1f ;  /* 0x0000001fff667424 */ /* 0x000fe200078e00ff */
[----:B------:R-:W-:-:S07]  /*186f0*/  MOV R97, 0xffffffff ;  /* 0xffffffff00617802 */ /* 0x000fce0000000f00 */
[----:B0-----:R-:W-:Y:S05]  /*18700*/  WARPSYNC.COLLECTIVE R97, `(.L_x_24061) ;  /* 0x0000000061087348 */ /* 0x001fea0003c00000 */
[----:B------:R1:W2:Y:S02]  /*18710*/  SHFL.BFLY P2, R99, R100, R101, R102 ;  /* 0x0c00006564637389 */ /* 0x0002a40000040066 */
[----:B012---:R-:W-:Y:S05]  /*18720*/  ENDCOLLECTIVE ;  /* 0x000000000000791b */ /* 0x007fea0003800000 */
.L_x_24061:
[----:B------:R-:W-:Y:S05]  /*18730*/  BSYNC B1 ;  /* 0x0000000000017941 */ /* 0x000fea0003800000 */
.L_x_24060:
        /* <DEDUP_REMOVED lines=10> */
.L_x_24062:
[----:B------:R-:W-:Y:S01]  /*187e0*/  HFMA2 R101, -RZ, RZ, 0, 2.384185791015625e-07 ;  /* 0x00000004ff657431 */ /* 0x000fe200000001ff */
[----:B------:R-:W-:-:S05]  /*187f0*/  MOV R86, R99 ;  /* 0x0000006300567202 */ /* 0x000fca0000000f00 */
[----:B------:R-:W-:-:S04]  /*18800*/  FADD.FTZ R90, R87, R86 ;  /* 0x00000056575a7221 */ /* 0x000fc80000010000 */
[----:B------:R-:W-:-:S07]  /*18810*/  IMAD.MOV.U32 R100, RZ, RZ, R90 ;  /* 0x000000ffff647224 */ /* 0x000fce00078e005a */
[----:B------:R-:W-:Y:S05]  /*18820*/  WARPSYNC.COLLECTIVE R97, `(.L_x_24063) ;  /* 0x0000000061087348 */ /* 0x000fea0003c00000 */
[----:B------:R0:W1:Y:S02]  /*18830*/  SHFL.BFLY P2, R99, R100, R101, R102 ;  /* 0x0c00006564637389 */ /* 0x0000640000040066 */
[----:B01----:R-:W-:Y:S05]  /*18840*/  ENDCOLLECTIVE ;  /* 0x000000000000791b */ /* 0x003fea0003800000 */
.L_x_24063:
[----:B------:R-:W-:Y:S02]  /*18850*/  IMAD.MOV.U32 R101, RZ, RZ, 0x8 ;  /* 0x00000008ff657424 */ /* 0x000fe400078e00ff */
[----:B------:R-:W-:-:S04]  /*18860*/  IMAD.MOV.U32 R91, RZ, RZ, R99 ;  /* 0x000000ffff5b7224 */ /* 0x000fc800078e0063 */
[----:B------:R-:W-:-:S05]  /*18870*/  FADD.FTZ R91, R90, R91 ;  /* 0x0000005b5a5b7221 */ /* 0x000fca0000010000 */
[----:B------:R-:W-:-:S07]  /*18880*/  MOV R100, R91 ;  /* 0x0000005b00647202 */ /* 0x000fce0000000f00 */
[----:B------:R-:W-:Y:S05]  /*18890*/  WARPSYNC.COLLECTIVE R97, `(.L_x_24064) ;  /* 0x0000000061087348 */ /* 0x000fea0003c00000 */
[----:B------:R0:W1:Y:S02]  /*188a0*/  SHFL.BFLY P2, R99, R100, R101, R102 ;  /* 0x0c00006564637389 */ /* 0x0000640000040066 */
[----:B01----:R-:W-:Y:S05]  /*188b0*/  ENDCOLLECTIVE ;  /* 0x000000000000791b */ /* 0x003fea0003800000 */
.L_x_24064:
[----:B------:R-:W-:Y:S01]  /*188c0*/  HFMA2 R101, -RZ, RZ, 0, 9.5367431640625e-07 ;  /* 0x00000010ff657431 */ /* 0x000fe200000001ff */
[----:B------:R-:W-:-:S05]  /*188d0*/  MOV R86, R99 ;  /* 0x0000006300567202 */ /* 0x000fca0000000f00 */
[----:B------:R-:W-:-:S04]  /*188e0*/  FADD.FTZ R93, R91, R86 ;  /* 0x000000565b5d7221 */ /* 0x000fc80000010000 */
[----:B------:R-:W-:-:S07]  /*188f0*/  IMAD.MOV.U32 R100, RZ, RZ, R93 ;  /* 0x000000ffff647224 */ /* 0x000fce00078e005d */
[----:B------:R-:W-:Y:S05]  /*18900*/  WARPSYNC.COLLECTIVE R97, `(.L_x_24065) ;  /* 0x0000000061087348 */ /* 0x000fea0003c00000 */
[----:B------:R0:W1:Y:S02]  /*18910*/  SHFL.BFLY P2, R99, R100, R101, R102 ;  /* 0x0c00006564637389 */ /* 0x0000640000040066 */
[----:B01----:R-:W-:Y:S05]  /*18920*/  ENDCOLLECTIVE ;  /* 0x000000000000791b */ /* 0x003fea0003800000 */
.L_x_24065:
        /* <DEDUP_REMOVED lines=72> */
.L_x_24066:
[----:B------:R-:W-:Y:S01]  /*18db0*/  HFMA2 R101, -RZ, RZ, 0, 1.1920928955078125e-07 ;  /* 0x00000002ff657431 */ /* 0x000fe200000001ff */
[----:B------:R-:W-:-:S05]  /*18dc0*/  MOV R87, R99 ;  /* 0x0000006300577202 */ /* 0x000fca0000000f00 */
[----:B------:R-:W-:-:S04]  /*18dd0*/  FADD.FTZ R87, R86, R87 ;  /* 0x0000005756577221 */ /* 0x000fc80000010000 */
[----:B------:R-:W-:-:S07]  /*18de0*/  IMAD.MOV.U32 R100, RZ, RZ, R87 ;  /* 0x000000ffff647224 */ /* 0x000fce00078e0057 */
[----:B------:R-:W-:Y:S05]  /*18df0*/  WARPSYNC.COLLECTIVE R97, `(.L_x_24067) ;  /* 0x0000000061087348 */ /* 0x000fea0003c00000 */
[----:B------:R0:W1:Y:S02]  /*18e00*/  SHFL.BFLY P2, R99, R100, R101, R102 ;  /* 0x0c00006564637389 */ /* 0x0000640000040066 */
[----:B01----:R-:W-:Y:S05]  /*18e10*/  ENDCOLLECTIVE ;  /* 0x000000000000791b */ /* 0x003fea0003800000 */
.L_x_24067:
[----:B------:R-:W-:Y:S02]  /*18e20*/  IMAD.MOV.U32 R101, RZ, RZ, 0x4 ;  /* 0x00000004ff657424 */ /* 0x000fe400078e00ff */
[----:B------:R-:W-:-:S04]  /*18e30*/  IMAD.MOV.U32 R90, RZ, RZ, R99 ;  /* 0x000000ffff5a7224 */ /* 0x000fc800078e0063 */
[----:B------:R-:W-:-:S05]  /*18e40*/  FADD.FTZ R90, R87, R90 ;  /* 0x0000005a575a7221 */ /* 0x000fca0000010000 */
[----:B------:R-:W-:-:S07]  /*18e50*/  MOV R100, R90 ;  /* 0x0000005a00647202 */ /* 0x000fce0000000f00 */
[----:B------:R-:W-:Y:S05]  /*18e60*/  WARPSYNC.COLLECTIVE R97, `(.L_x_24068) ;  /* 0x0000000061087348 */ /* 0x000fea0003c00000 */
[----:B------:R0:W1:Y:S02]  /*18e70*/  SHFL.BFLY P2, R99, R100, R101, R102 ;  /* 0x0c00006564637389 */ /* 0x0000640000040066 */
[----:B01----:R-:W-:Y:S05]  /*18e80*/  ENDCOLLECTIVE ;  /* 0x000000000000791b */ /* 0x003fea0003800000 */
.L_x_24068:
[----:B------:R-:W-:Y:S01]  /*18e90*/  HFMA2 R101, -RZ, RZ, 0, 4.76837158203125e-07 ;  /* 0x00000008ff657431 */ /* 0x000fe200000001ff */
[----:B------:R-:W-:-:S05]  /*18ea0*/  MOV R91, R99 ;  /* 0x00000063005b7202 */ /* 0x000fca0000000f00 */
[----:B------:R-:W-:-:S04]  /*18eb0*/  FADD.FTZ R91, R90, R91 ;  /* 0x0000005b5a5b7221 */ /* 0x000fc80000010000 */
[----:B------:R-:W-:-:S07]  /*18ec0*/  IMAD.MOV.U32 R100, RZ, RZ, R91 ;  /* 0x000000ffff647224 */ /* 0x000fce00078e005b */
[----:B------:R-:W-:Y:S05]  /*18ed0*/  WARPSYNC.COLLECTIVE R97, `(.L_x_24069) ;  /* 0x0000000061087348 */ /* 0x000fea0003c00000 */
[----:B------:R0:W1:Y:S02]  /*18ee0*/  SHFL.BFLY P2, R99, R100, R101, R102 ;  /* 0x0c00006564637389 */ /* 0x0000640000040066 */
[----:B01----:R-:W-:Y:S05]  /*18ef0*/  ENDCOLLECTIVE ;  /* 0x000000000000791b */ /* 0x003fea0003800000 */
.L_x_24069:
[----:B------:R-:W-:Y:S02]  /*18f00*/  IMAD.MOV.U32 R101, RZ, RZ, 0x10 ;  /* 0x00000010ff657424 */ /* 0x000fe400078e00ff */
[----:B------:R-:W-:-:S04]  /*18f10*/  IMAD.MOV.U32 R94, RZ, RZ, R99 ;  /* 0x000000ffff5e7224 */ /* 0x000fc800078e0063 */
[----:B------:R-:W-:-:S05]  /*18f20*/  FADD.FTZ R94, R91, R94 ;  /* 0x0000005e5b5e7221 */ /* 0x000fca0000010000 */
[----:B------:R-:W-:-:S07]  /*18f30*/  MOV R100, R94 ;  /* 0x0000005e00647202 */ /* 0x000fce0000000f00 */
[----:B------:R-:W-:Y:S05]  /*18f40*/  WARPSYNC.COLLECTIVE R97, `(.L_x_24070) ;  /* 0x0000000061087348 */ /* 0x000fea0003c00000 */
[----:B------:R0:W1:Y:S02]  /*18f50*/  SHFL.BFLY P2, R99, R100, R101, R102 ;  /* 0x0c00006564637389 */ /* 0x0000640000040066 */
[----:B01----:R-:W-:Y:S05]  /*18f60*/  ENDCOLLECTIVE ;  /* 0x000000000000791b */ /* 0x003fea0003800000 */
.L_x_24070:
[----:B------:R-:W-:Y:S01]  /*18f70*/  MOV R93, R99 ;  /* 0x00000063005d7202 */ /* 0x000fe20000000f00 */
[----:B------:R-:W-:Y:S06]  /*18f80*/  BRA `(.L_x_24071) ;  /* 0xffffffe8006c7947 */ /* 0x000fec000383ffff */
.L_x_24072:
        /* <DEDUP_REMOVED lines=15> */
.L_x_37335:


//--------------------- .text._ZN10layer_norm13ln_fwd_kernelINS_13Kernel_traitsI6__halfS2_fS2_fjLj1024ELj1ELj4ELj1ELj16ENS_18Kernel_traits_baseILj1024ES2_S2_fS2_fjLj128EEEEELb1ELb1ELb0ELb0EEEvNS_9FwdParamsE --------------------------
	.section	.text._ZN10layer_norm13ln_fwd_kernelINS_13Kernel_traitsI6__halfS2_fS2_fjLj1024ELj1ELj4ELj1ELj16ENS_18Kernel_traits_baseILj1024ES2_S2_fS2_fjLj128EEEEELb1ELb1ELb0ELb0EEEvNS_9FwdParamsE,"ax",@progbits
	.align	128
        .global         _ZN10layer_norm13ln_fwd_kernelINS_13Kernel_traitsI6__halfS2_fS2_fjLj1024ELj1ELj4ELj1ELj16ENS_18Kernel_traits_baseILj1024ES2_S2_fS2_fjLj128EEEEELb1ELb1ELb0ELb0EEEvNS_9FwdParamsE
        .type           _ZN10layer_norm13ln_fwd_kernelINS_13Kernel_traitsI6__halfS2_fS2_fjLj1024ELj1ELj4ELj1ELj16ENS_18Kernel_traits_baseILj1024ES2_S2_fS2_fjLj128EEEEELb1ELb1ELb0ELb0EEEvNS_9FwdParamsE,@function
        .size           _ZN10layer_norm13ln_fwd_kernelINS_13Kernel_traitsI6__halfS2_fS2_fjLj1024ELj1ELj4ELj1ELj16ENS_18Kernel_traits_baseILj1024ES2_S2_fS2_fjLj128EEEEELb1ELb1ELb0ELb0EEEvNS_9FwdParamsE,(.L_x_37336 - _ZN10layer_norm13ln_fwd_kernelINS_13Kernel_traitsI6__halfS2_fS2_fjLj1024ELj1ELj4ELj1ELj16ENS_18Kernel_traits_baseILj1024ES2_S2_fS2_fjLj128EEEEELb1ELb1ELb0ELb0EEEvNS_9FwdParamsE)
        .other          _ZN10layer_norm13ln_fwd_kernelINS_13Kernel_traitsI6__halfS2_fS2_fjLj1024ELj1ELj4ELj1ELj16ENS_18Kernel_traits_baseILj1024ES2_S2_fS2_fjLj128EEEEELb1ELb1ELb0ELb0EEEvNS_9FwdParamsE,@"STO_CUDA_ENTRY STV_DEFAULT"
_ZN10layer_norm13ln_fwd_kernelINS_13Kernel_traitsI6__halfS2_fS2_fjLj1024ELj1ELj4ELj1ELj16ENS_18Kernel_traits_baseILj1024ES2_S2_fS2_fjLj128EEEEELb1ELb1ELb0ELb0EEEvNS_9FwdParamsE:
.text._ZN10layer_norm13ln_fwd_kernelINS_13Kernel_traitsI6__halfS2_fS2_fjLj1024ELj1ELj4ELj1ELj16ENS_18Kernel_traits_baseILj1024ES2_S2_fS2_fjLj128EEEEELb1ELb1ELb0ELb0EEEvNS_9FwdParamsE:
        /* <DEDUP_REMOVED lines=18> */
[----:B----4-:R-:W-:Y:S01]  /*0120*/  SHF.R.S32.HI R0, RZ, 0x1f, R11 ;  /* 0x0000001fff007819 */ /* 0x010fe2000001140b */
[----:B------:R-:W-:-:S03]  /*0130*/  UISETP.NE.AND.EX UP0, UPT, UR15, URZ, UPT, UP0 ;  /* 0x000000ff0f00728c */ /* 0x000fc6000bf05300 */
[----:B------:R-:W-:Y:S02]  /*0140*/  LEA.HI R100, R0, R11, RZ, 0x3 ;  /* 0x0000000b00647211 */ /* 0x000fe400078f18ff */
[----:B------:R-:W-:Y:S01]  /*0150*/  LOP3.LUT R0, R103, 0x1f, RZ, 0xc0, !PT ;  /* 0x0000001f67007812 */ /* 0x000fe200078ec0ff */
[----:B------:R-:W3:Y:S01]  /*0160*/  LDC R102, c[0x0][0x360] ;  /* 0x0000d800ff667b82 */ /* 0x000ee20000000800 */
[----:B-1----:R-:W-:Y:S02]  /*0170*/  USHF.L.U32 UR8, UR9, 0x2, URZ ;  /* 0x0000000209087899 */ /* 0x002fe400080006ff */
[--C-:B---3--:R-:W-:Y:S01]  /*0180*/  IMAD R102, R102, UR9, R103.reuse ;  /* 0x0000000966667c24 */ /* 0x108fe2000f8e0267 */
[----:B------:R-:W-:-:S04]  /*0190*/  SHF.R.U32.HI R103, RZ, 0x5, R103 ;  /* 0x00000005ff677819 */ /* 0x000fc80000011667 */
[----:B------:R-:W-:Y:S02]  /*01a0*/  LOP3.LUT R103, R103, UR8, RZ, 0xfc, !PT ;  /* 0x0000000867677c12 */ /* 0x000fe4000f8efcff */
[----:B--2---:R-:W-:Y:S02]  /*01b0*/  @P0 R2UR UR4, R2 ;  /* 0x00000000020402ca */ /* 0x004fe400000e0000 */
[----:B------:R-:W-:Y:S02]  /*01c0*/  @P0 R2UR UR5, R3 ;  /* 0x00000000030502ca */ /* 0x000fe400000e0000 */
[----:B0-----:R-:W-:Y:S02]  /*01d0*/  @P0 IADD3 R4, P1, PT, R6, R9, RZ ;  /* 0x0000000906040210 */ /* 0x001fe40007f3e0ff */
[----:B------:R-:W-:Y:S02]  /*01e0*/  LOP3.LUT R3, R0, 0x1f, RZ, 0x3c, !PT ;  /* 0x0000001f00037812 */ /* 0x000fe400078e3cff */
[----:B------:R-:W-:-:S02]  /*01f0*/  @P0 IADD3.X R5, PT, PT, RZ, R7, RZ, P1, !PT ;  /* 0x00000007ff050210 */ /* 0x000fc40000ffe4ff */
[----:B------:R-:W-:Y:S02]  /*0200*/  LEA.HI.SX32 R100, R100, R3, 0x1d ;  /* 0x0000000364647211 */ /* 0x000fe400078feaff */
[--C-:B------:R-:W-:Y:S01]  /*0210*/  SHF.R.U64 R101, R4, 0x2, R5.reuse ;  /* 0x0000000204657819 */ /* 0x100fe20000001205 */
[----:B------:R-:W-:Y:S01]  /*0220*/  UIADD3 UR10, UPT, UPT, UR4, -0x61c88647, URZ ;  /* 0x9e3779b9040a7890 */ /* 0x000fe2000fffe0ff */
[----:B------:R-:W-:Y:S01]  /*0230*/  SHF.R.U32.HI R7, RZ, 0x2, R5 ;  /* 0x00000002ff077819 */ /* 0x000fe20000011605 */
[----:B------:R-:W-:Y:S02]  /*0240*/  UIADD3 UR14, UPT, UPT, UR5, -0x4498517b, URZ ;  /* 0xbb67ae85050e7890 */ /* 0x000fe4000fffe0ff */
[----:B------:R-:W-:Y:S02]  /*0250*/  UIADD3 UR16, UPT, UPT, UR4, 0x3c6ef372, URZ ;  /* 0x3c6ef37204107890 */ /* 0x000fe4000fffe0ff */
        /* <DEDUP_REMOVED lines=61> */
.L_x_24074:
        /* <DEDUP_REMOVED lines=38> */
[----:B------:R-:W-:-:S02]  /*0890*/  @P3 CS2R R48, SRZ ;  /* 0x0000000000303805 */ /* 0x000fc4000001ff00 */
[----:B------:R-:W-:Y:S01]  /*08a0*/  @P0 MOV R15, RZ ;  /* 0x000000ff000f0202 */ /* 0x000fe20000000f00 */
[----:B------:R-:W-:Y:S01]  /*08b0*/  @P1 IMAD.MOV.U32 R27, RZ, RZ, RZ ;  /* 0x000000ffff1b1224 */ /* 0x000fe200078e00ff */
[----:B----4-:R-:W-:-:S07]  /*08c0*/  @P2 MOV R39, RZ ;  /* 0x000000ff00272202 */ /* 0x010fce0000000f00 */
.L_x_24075:
[----:B------:R-:W-:Y:S05]  /*08d0*/  BSYNC.RECONVERGENT B0 ;  /* 0x0000000000007941 */ /* 0x000fea0003800200 */
.L_x_24073:
[----:B------:R-:W0:Y:S02]  /*08e0*/  LDCU UR8, c[0x0][0x384] ;  /* 0x00007080ff0877ac */ /* 0x000e240008000800 */
[----:B0-----:R-:W-:-:S13]  /*08f0*/  ISETP.GE.AND P0, PT, R103, UR8, PT ;  /* 0x0000000867007c0c */ /* 0x001fda000bf06270 */
[----:B------:R-:W-:Y:S05]  /*0900*/  @P0 EXIT ;  /* 0x000000000000094d */ /* 0x000fea0003800000 */
[----:B------:R-:W-:Y:S01]  /*0910*/  IMAD.HI.U32 R2, R101, -0x2daee0ad, RZ ;  /* 0xd2511f5365027827 */ /* 0x000fe200078e00ff */
[----:B------:R-:W-:Y:S01]  /*0920*/  BSSY B0, `(.L_x_24076) ;  /* 0x0001a4f000007945 */ /* 0x000fe20003800000 */
[----:B------:R-:W-:Y:S01]  /*0930*/  LOP3.LUT R4, R4, 0x3, RZ, 0xc0, !PT ;  /* 0x0000000304047812 */ /* 0x000fe200078ec0ff */
[----:B------:R-:W0:Y:S01]  /*0940*/  LDCU.U8 UR15, c[0x0][0x410] ;  /* 0x00008200ff0f77ac */ /* 0x000e220008000000 */
[----:B------:R-:W-:Y:S01]  /*0950*/  IMAD.HI.U32 R0, R102, -0x326172a9, RZ ;  /* 0xcd9e8d5766007827 */ /* 0x000fe200078e00ff */
[----:B------:R-:W-:-:S03]  /*0960*/  LOP3.LUT R2, R2, UR5, RZ, 0x3c, !PT ;  /* 0x0000000502027c12 */ /* 0x000fc6000f8e3cff */
        /* <DEDUP_REMOVED lines=59> */
[----:B------:R-:W-:-:S04]  /*0d20*/  IMAD.HI.U32 R6, R0, -0x2daee0ad, RZ ;  /* 0xd2511f5300067827 */ /* 0x000fc800078e00ff */
[----:B------:R-:W-:Y:S01]  /*0d30*/  IMAD R2, R0, -0x2daee0ad, RZ ;  /* 0xd2511f5300027824 */ /* 0x000fe200078e02ff */
[----:B------:R-:W-:Y:S01]  /*0d40*/  LOP3.LUT R6, R3, UR27, R6, 0x96, !PT ;  /* 0x0000001b03067c12 */ /* 0x000fe2000f8e9606 */
[----:B------:R-:W-:Y:S02]  /*0d50*/  IMAD.MOV.U32 R3, RZ, RZ, RZ ;  /* 0x000000ffff037224 */ /* 0x000fe400078e00ff */
[----:B012---:R-:W-:-:S07]  /*0d60*/  IMAD R0, R59, -0x326172a9, RZ ;  /* 0xcd9e8d573b007824 */ /* 0x007fce00078e02ff */
.L_x_24421:
[----:B------:R-:W0:Y:S01]  /*0d70*/  @UP0 LDCU.64 UR18, c[0x0][0x3e0] ;  /* 0x00007c00ff1207ac */ /* 0x000e220008000a00 */
[----:B------:R-:W-:Y:S01]  /*0d80*/  PLOP3.LUT P0, PT, PT, PT, UP0, 0x80, 0x8 ;  /* 0x000000000008781c */ /* 0x000fe20003f0f008 */
[----:B------:R-:W-:Y:S01]  /*0d90*/  HFMA2 R98, -RZ, RZ, 0, 1.1920928955078125e-07 ;  /* 0x00000002ff627431 */ /* 0x000fe200000001ff */
        /* <DEDUP_REMOVED lines=9> */
[----:B------:R-:W-:Y:S01]  /*0e30*/  LEA.HI R104, R104, R97, RZ, 0x3 ;  /* 0x0000006168687211 */ /* 0x000fe200078f18ff */
[----:B------:R-:W-:Y:S01]  /*0e40*/  IMAD.MOV.U32 R97, RZ, RZ, 0x3f800000 ;  /* 0x3f800000ff617424 */ /* 0x000fe200078e00ff */
[----:B-1----:R-:W-:-:S04]  /*0e50*/  LOP3.LUT R105, R96, 0x1f, RZ, 0xc0, !PT ;  /* 0x0000001f60697812 */ /* 0x002fc800078ec0ff */
[----:B------:R-:W-:-:S04]  /*0e60*/  LEA.HI.SX32 R104, R104, R105, 0x1d ;  /* 0x0000006968687211 */ /* 0x000fc800078feaff */
[----:B0-----:R-:W-:Y:S01]  /*0e70*/  MOV R99, R104 ;  /* 0x0000006800637202 */ /* 0x001fe20000000f00 */
[----:B--2---:R-:W-:Y:S01]  /*0e80*/  @P0 HADD2.F32 R97, -RZ, R98.H0_H0 ;  /* 0x20000062ff610230 */ /* 0x004fe20000004100 */
[----:B------:R-:W-:Y:S01]  /*0e90*/  P2R R98, PR, RZ, 0x4 ;  /* 0x00000004ff627803 */ /* 0x000fe20000000000 */
        /* <DEDUP_REMOVED lines=17> */
[----:B------:R-:W-:-:S05]  /*0fb0*/  HFMA2 R65, -RZ, RZ, 0, 1.1920928955078125e-07 ;  /* 0x00000002ff417431 */ /* 0x000fca00000001ff */
[----:B------:R-:W-:-:S05]  /*0fc0*/  VIADDMNMX.U32 R64, R4, 0xfffffffe, R65, PT ;  /* 0xfffffffe04407846 */ /* 0x000fca0003800041 */
[----:B------:R-:W-:-:S04]  /*0fd0*/  IMAD.SHL.U32 R66, R64, 0x4, RZ ;  /* 0x0000000440427824 */ /* 0x000fc800078e00ff */
[----:B------:R-:W0:Y:S02]  /*0fe0*/  LDC R64, c[0x2][R66] ;  /* 0x0080000042407b82 */ /* 0x000e240000000800 */
[----:B0-----:R-:W-:-:S04]  /*0ff0*/  SHF.R.S32.HI R65, RZ, 0x1f, R64 ;  /* 0x0000001fff417819 */ /* 0x001fc80000011440 */
.L_x_37172:
[----:B------:R-:W-:Y:S05]  /*1000*/  BRX R64 -0x1010                                        (*"BRANCH_TARGETS .L_x_37173,.L_x_37174,.L_x_37175"*) ;  /* 0xffffffec40fc7949 */ /* 0x000fea000383ffff */
.L_x_37175:
[----:B------:R-:W-:Y:S01]  /*1010*/  IADD3 R66, PT, PT, R4, 0x1, RZ ;  /* 0x0000000104427810 */ /* 0x000fe20007ffe0ff */
[----:B------:R-:W-:Y:S01]  /*1020*/  IMAD.MOV.U32 R106, RZ, RZ, R2 ;  /* 0x000000ffff6a7224 */ /* 0x000fe200078e0002 */
[----:B------:R-:W-:Y:S01]  /*1030*/  MOV R67, R5 ;  /* 0x0000000500437202 */ /* 0x000fe20000000f00 */
[----:B------:R-:W-:Y:S06]  /*1040*/  BRA `(.L_x_24081) ;  /* 0x0000000400287947 */ /* 0x000fec0003800000 */
.L_x_37173:
[----:B------:R-:W-:Y:S01]  /*1050*/  IMAD.MOV.U32 R106, RZ, RZ, R2 ;  /* 0x000000ffff6a7224 */ /* 0x000fe200078e0002 */
[----:B------:R-:W-:Y:S01]  /*1060*/  MOV R66, 0x3 ;  /* 0x0000000300427802 */ /* 0x000fe20000000f00 */
[----:B------:R-:W-:Y:S01]  /*1070*/  IMAD.MOV.U32 R67, RZ, RZ, R6 ;  /* 0x000000ffff437224 */ /* 0x000fe200078e0006 */
[----:B------:R-:W-:Y:S06]  /*1080*/  BRA `(.L_x_24081) ;  /* 0x0000000400187947 */ /* 0x000fec0003800000 */
.L_x_37174:
        /* <DEDUP_REMOVED lines=13> */
.L_x_24083:
[----:B------:R-:W-:Y:S05]  /*1160*/  BSYNC.RECONVERGENT B3 ;  /* 0x0000000000037941 */ /* 0x000fea0003800200 */
.L_x_24082:
        /* <DEDUP_REMOVED lines=56> */
.L_x_24081:
[----:B------:R-:W-:Y:S05]  /*14f0*/  BSYNC.RECONVERGENT B2 ;  /* 0x0000000000027941 */ /* 0x000fea0003800200 */
.L_x_24080:
[----:B------:R-:W0:Y:S01]  /*1500*/  LDC R99, c[0x0][0x408] ;  /* 0x00010200ff637b82 */ /* 0x000e220000000800 */
[----:B------:R-:W-:Y:S01]  /*1510*/  I2FP.F32.U32 R2, R67 ;  /* 0x0000004300027245 */ /* 0x000fe20000201000 */
[----:B------:R-:W-:Y:S02]  /*1520*/  HFMA2 R107, -RZ, RZ, 0.1171875, 0 ;  /* 0x2f800000ff6b7431 */ /* 0x000fe400000001ff */
[----:B-----5:R-:W-:Y:S01]  /*1530*/  HADD2.F32 R4, -RZ, R68.H0_H0 ;  /* 0x20000044ff047230 */ /* 0x020fe20000004100 */
[----:B------:R-:W-:Y:S01]  /*1540*/  ISETP.NE.AND P1, PT, R66, 0x1, PT ;  /* 0x000000014200780c */ /* 0x000fe20003f25270 */
[----:B------:R-:W-:Y:S01]  /*1550*/  HADD2.F32 R64, -RZ, R16.H0_H0 ;  /* 0x20000010ff407230 */ /* 0x000fe20000004100 */
[----:B------:R-:W-:Y:S01]  /*1560*/  BSSY.RECONVERGENT B2, `(.L_x_24084) ;  /* 0x000005c000027945 */ /* 0x000fe20003800200 */
[----:B------:R-:W-:Y:S01]  /*1570*/  FFMA.FTZ R2, R2, R107, 1.1641532182693481445e-10 ;  /* 0x2f00000002027423 */ /* 0x000fe2000001006b */
[----:B------:R-:W1:Y:S01]  /*1580*/  LDC R105, c[0x0][0x404] ;  /* 0x00010100ff697b82 */ /* 0x000e620000000800 */
[----:B------:R-:W-:Y:S01]  /*1590*/  FMUL.FTZ R4, R4, R97 ;  /* 0x0000006104047220 */ /* 0x000fe20000410000 */
[----:B------:R-:W-:-:S03]  /*15a0*/  IMAD.MOV.U32 R67, RZ, RZ, 0x2 ;  /* 0x00000002ff437424 */ /* 0x000fc600078e00ff */
[----:B0-----:R-:W-:Y:S01]  /*15b0*/  FMUL.FTZ R4, R4, R99 ;  /* 0x0000006304047220 */ /* 0x001fe20000410000 */
[----:B-1----:R-:W-:-:S04]  /*15c0*/  FSETP.GTU.FTZ.AND P0, PT, R2, R105, PT ;  /* 0x000000690200720b */ /* 0x002fc80003f1c000 */
[----:B------:R-:W-:Y:S02]  /*15d0*/  FSEL R65, R4, RZ, !P0 ;  /* 0x000000ff04417208 */ /* 0x000fe40004000000 */
[----:B------:R-:W-:Y:S02]  /*15e0*/  PLOP3.LUT P0, PT, P0, PT, PT, 0x8, 0x80 ;  /* 0x000000000080781c */ /* 0x000fe4000070e170 */
[----:B------:R-:W-:Y:S01]  /*15f0*/  MOV R4, R0 ;  /* 0x0000000000047202 */ /* 0x000fe20000000f00 */
        /* <DEDUP_REMOVED lines=11> */
.L_x_24086:
        /* <DEDUP_REMOVED lines=13> */
.L_x_24088:
[----:B------:R-:W-:Y:S05]  /*1780*/  BSYNC.RECONVERGENT B3 ;  /* 0x0000000000037941 */ /* 0x000fea0003800200 */
.L_x_24087:
        /* <DEDUP_REMOVED lines=57> */
.L_x_24085:
[----:B------:R-:W-:Y:S05]  /*1b20*/  BSYNC.RECONVERGENT B2 ;  /* 0x0000000000027941 */ /* 0x000fea0003800200 */
.L_x_24084:
        /* <DEDUP_REMOVED lines=23> */
.L_x_24091:
        /* <DEDUP_REMOVED lines=13> */
.L_x_24093:
[----:B------:R-:W-:Y:S05]  /*1d70*/  BSYNC.RECONVERGENT B3 ;  /* 0x0000000000037941 */ /* 0x000fea0003800200 */
.L_x_24092:
        /* <DEDUP_REMOVED lines=57> */
.L_x_24090:
[----:B------:R-:W-:Y:S05]  /*2110*/  BSYNC.RECONVERGENT B2 ;  /* 0x0000000000027941 */ /* 0x000fea0003800200 */
.L_x_24089:
        /* <DEDUP_REMOVED lines=23> */
.L_x_24096:
        /* <DEDUP_REMOVED lines=13> */
.L_x_24098:
[----:B------:R-:W-:Y:S05]  /*2360*/  BSYNC.RECONVERGENT B3 ;  /* 0x0000000000037941 */ /* 0x000fea0003800200 */
.L_x_24097:
        /* <DEDUP_REMOVED lines=57> */
.L_x_24095:
[----:B------:R-:W-:Y:S05]  /*2700*/  BSYNC.RECONVERGENT B2 ;  /* 0x0000000000027941 */ /* 0x000fea0003800200 */
.L_x_24094:
        /* <DEDUP_REMOVED lines=23> */
.L_x_24101:
        /* <DEDUP_REMOVED lines=13> */
.L_x_24103:
[----:B------:R-:W-:Y:S05]  /*2950*/  BSYNC.RECONVERGENT B3 ;  /* 0x0000000000037941 */ /* 0x000fea0003800200 */
.L_x_24102:
        /* <DEDUP_REMOVED lines=57> */
.L_x_24100:
[----:B------:R-:W-:Y:S05]  /*2cf0*/  BSYNC.RECONVERGENT B2 ;  /* 0x0000000000027941 */ /* 0x000fea0003800200 */
.L_x_24099:
        /* <DEDUP_REMOVED lines=23> */
.L_x_24106:
        /* <DEDUP_REMOVED lines=13> */
.L_x_24108:
[----:B------:R-:W-:Y:S05]  /*2f40*/  BSYNC.RECONVERGENT B3 ;  /* 0x0000000000037941 */ /* 0x000fea0003800200 */
.L_x_24107:
        /* <DEDUP_REMOVED lines=57> */
.L_x_24105:
[----:B------:R-:W-:Y:S05]  /*32e0*/  BSYNC.RECONVERGENT B2 ;  /* 0x0000000000027941 */ /* 0x000fea0003800200 */
.L_x_24104:
        /* <DEDUP_REMOVED lines=23> */
.L_x_24111:
        /* <DEDUP_REMOVED lines=13> */
.L_x_24113:
[----:B------:R-:W-:Y:S05]  /*3530*/  BSYNC.RECONVERGENT B3 ;  /* 0x0000000000037941 */ /* 0x000fea0003800200 */
.L_x_24112:
        /* <DEDUP_REMOVED lines=57> */
.L_x_24110:
[----:B------:R-:W-:Y:S05]  /*38d0*/  BSYNC.RECONVERGENT B2 ;  /* 0x0000000000027941 */ /* 0x000fea0003800200 */
.L_x_24109:
        /* <DEDUP_REMOVED lines=23> */
.L_x_24116:
        /* <DEDUP_REMOVED lines=15> */
.L_x_24118:
[----:B------:R-:W-:Y:S05]  /*3b40*/  BSYNC.RECONVERGENT B3 ;  /* 0x0000000000037941 */ /* 0x000fea0003800200 */
.L_x_24117:
        /* <DEDUP_REMOVED lines=51> */
[----:B------:R-:W-:Y:S02]  /*3e80*/  MOV R0, R110 ;  /* 0x0000006e00007202 */ /* 0x000fe40000000f00 */
[----:B------:R-:W-:Y:S01]  /*3e90*/  LOP3.LUT R5, R112, UR17, R111, 0x96, !PT ;  /* 0x0000001170057c12 */ /* 0x000fe2000f8e966f */
[----:B------:R-:W-:Y:S01]  /*3ea0*/  IMAD.MOV.U32 R110, RZ, RZ, R106 ;  /* 0x000000ffff6e7224 */ /* 0x000fe200078e006a */
[----:B------:R-:W-:Y:S01]  /*3eb0*/  LOP3.LUT R6, R4, UR18, R109, 0x96, !PT ;  /* 0x0000001204067c12 */ /* 0x000fe2000f8e966d */
[----:B------:R-:W-:Y:S01]  /*3ec0*/  IMAD.MOV.U32 R4, RZ, RZ, RZ ;  /* 0x000000ffff047224 */ /* 0x000fe200078e00ff */
[----:B------:R-:W-:-:S07]  /*3ed0*/  MOV R106, R108 ;  /* 0x0000006c006a7202 */ /* 0x000fce0000000f00 */
.L_x_24115:
[----:B------:R-:W-:Y:S05]  /*3ee0*/  BSYNC.RECONVERGENT B2 ;  /* 0x0000000000027941 */ /* 0x000fea0003800200 */
.L_x_24114:
[----:B------:R-:W-:Y:S01]  /*3ef0*/  I2FP.F32.U32 R108, R110 ;  /* 0x0000006e006c7245 */ /* 0x000fe20000201000 */
[----:B------:R-:W-:Y:S02]  /*3f00*/  HADD2.F32 R110, -RZ, R71.H1_H1 ;  /* 0x30000047ff6e7230 */ /* 0x000fe40000004100 */
[----:B------:R-:W-:Y:S02]  /*3f10*/  HADD2.F32 R71, -RZ, R19.H1_H1 ;  /* 0x30000013ff477230 */ /* 0x000fe40000004100 */
        /* <DEDUP_REMOVED lines=8> */
.L_x_24079:
        /* <DEDUP_REMOVED lines=16> */
.L_x_24122:
        /* <DEDUP_REMOVED lines=13> */
.L_x_24124:
[----:B------:R-:W-:Y:S05]  /*4170*/  BSYNC.RECONVERGENT B3 ;  /* 0x0000000000037941 */ /* 0x000fea0003800200 */
.L_x_24123:
        /* <DEDUP_REMOVED lines=56> */
.L_x_24121:
[----:B------:R-:W-:Y:S05]  /*4500*/  BSYNC.RECONVERGENT B2 ;  /* 0x0000000000027941 */ /* 0x000fea0003800200 */
.L_x_24120:
        /* <DEDUP_REMOVED lines=12> */
[----:B-1----:R-:W-:-:S04]  /*45d0*/  FSETP.GTU.FTZ.AND P0, PT, R2, R105, PT ;  /* 0x000000690200720b */ /* 0x002fc80003f1c000 */
        /* <DEDUP_REMOVED lines=14> */
.L_x_24127:
        /* <DEDUP_REMOVED lines=13> */
.L_x_24129:
[----:B------:R-:W-:Y:S05]  /*4790*/  BSYNC.RECONVERGENT B3 ;  /* 0x0000000000037941 */ /* 0x000fea0003800200 */
.L_x_24128:
        /* <DEDUP_REMOVED lines=57> */
.L_x_24126:
[----:B------:R-:W-:Y:S05]  /*4b30*/  BSYNC.RECONVERGENT B2 ;  /* 0x0000000000027941 */ /* 0x000fea0003800200 */
.L_x_24125:
        /* <DEDUP_REMOVED lines=23> */
.L_x_24132:
        /* <DEDUP_REMOVED lines=13> */
.L_x_24134:
[----:B------:R-:W-:Y:S05]  /*4d80*/  BSYNC.RECONVERGENT B3 ;  /* 0x0000000000037941 */ /* 0x000fea0003800200 */
.L_x_24133:
        /* <DEDUP_REMOVED lines=57> */
.L_x_24131:
[----:B------:R-:W-:Y:S05]  /*5120*/  BSYNC.RECONVERGENT B2 ;  /* 0x0000000000027941 */ /* 0x000fea0003800200 */
.L_x_24130:
        /* <DEDUP_REMOVED lines=23> */
.L_x_24137:
        /* <DEDUP_REMOVED lines=13> */
.L_x_24139:
[----:B------:R-:W-:Y:S05]  /*5370*/  BSYNC.RECONVERGENT B3 ;  /* 0x0000000000037941 */ /* 0x000fea0003800200 */
.L_x_24138:
        /* <DEDUP_REMOVED lines=57> */
.L_x_24136:
[----:B------:R-:W-:Y:S05]  /*5710*/  BSYNC.RECONVERGENT B2 ;  /* 0x0000000000027941 */ /* 0x000fea0003800200 */
.L_x_24135:
        /* <DEDUP_REMOVED lines=23> */
.L_x_24142:
        /* <DEDUP_REMOVED lines=13> */
.L_x_24144:
[----:B------:R-:W-:Y:S05]  /*5960*/  BSYNC.RECONVERGENT B3 ;  /* 0x0000000000037941 */ /* 0x000fea0003800200 */
.L_x_24143:
        /* <DEDUP_REMOVED lines=57> */
.L_x_24141:
[----:B------:R-:W-:Y:S05]  /*5d00*/  BSYNC.RECONVERGENT B2 ;  /* 0x0000000000027941 */ /* 0x000fea0003800200 */
.L_x_24140:
        /* <DEDUP_REMOVED lines=23> */
.L_x_24147:
        /* <DEDUP_REMOVED lines=13> */
.L_x_24149:
[----:B------:R-:W-:Y:S05]  /*5f50*/  BSYNC.RECONVERGENT B3 ;  /* 0x0000000000037941 */ /* 0x000fea0003800200 */
.L_x_24148:
        /* <DEDUP_REMOVED lines=57> */
.L_x_24146:
[----:B------:R-:W-:Y:S05]  /*62f0*/  BSYNC.RECONVERGENT B2 ;  /* 0x0000000000027941 */ /* 0x000fea0003800200 */
.L_x_24145:
        /* <DEDUP_REMOVED lines=9> */
[----:B------:R-:W-:Y:S01]  /*6390*/  HADD2.F32 R70, -RZ, R18.H1_H1 ;  /* 0x30000012ff467230 */ /* 0x000fe20000004100 */
        /* <DEDUP_REMOVED lines=13> */
.L_x_24152:
        /* <DEDUP_REMOVED lines=13> */
.L_x_24154:
[----:B------:R-:W-:Y:S05]  /*6540*/  BSYNC.RECONVERGENT B3 ;  /* 0x0000000000037941 */ /* 0x000fea0003800200 */
.L_x_24153:
        /* <DEDUP_REMOVED lines=57> */
.L_x_24151:
[----:B------:R-:W-:Y:S05]  /*68e0*/  BSYNC.RECONVERGENT B2 ;  /* 0x0000000000027941 */ /* 0x000fea0003800200 */
.L_x_24150:
        /* <DEDUP_REMOVED lines=23> */
.L_x_24157:
        /* <DEDUP_REMOVED lines=15> */
.L_x_24159:
[----:B------:R-:W-:Y:S05]  /*6b50*/  BSYNC.RECONVERGENT B3 ;  /* 0x0000000000037941 */ /* 0x000fea0003800200 */
.L_x_24158:
        /* <DEDUP_REMOVED lines=57> */
.L_x_24156:
[----:B------:R-:W-:Y:S05]  /*6ef0*/  BSYNC.RECONVERGENT B2 ;  /* 0x0000000000027941 */ /* 0x000fea0003800200 */
.L_x_24155:
[----:B------:R-:W-:Y:S01]  /*6f00*/  I2FP.F32.U32 R108, R109 ;  /* 0x0000006d006c7245 */ /* 0x000fe20000201000 */
[----:B------:R-:W-:-:S04]  /*6f10*/  HADD2.F32 R110, -RZ, R71.H1_H1 ;  /* 0x30000047ff6e7230 */ /* 0x000fc80000004100 */
[----:B------:R-:W-:Y:S01]  /*6f20*/  FFMA.FTZ R108, R108, R107, 1.1641532182693481445e-10 ;  /* 0x2f0000006c6c7423 */ /* 0x000fe2000001006b */
[----:B------:R-:W-:-:S04]  /*6f30*/  FMUL.FTZ R110, R110, R97 ;  /* 0x000000616e6e7220 */ /* 0x000fc80000410000 */
[----:B------:R-:W-:Y:S01]  /*6f40*/  FMUL.FTZ R71, R110, R99 ;  /* 0x000000636e477220 */ /* 0x000fe20000410000 */
[----:B------:R-:W-:Y:S01]  /*6f50*/  FSETP.GTU.FTZ.AND P6, PT, R108, R105, PT ;  /* 0x000000696c00720b */ /* 0x000fe20003fdc000 */
[----:B------:R-:W-:-:S03]  /*6f60*/  HADD2.F32 R108, -RZ, R19.H1_H1 ;  /* 0x30000013ff6c7230 */ /* 0x000fc60000004100 */
[----:B------:R-:W-:Y:S02]  /*6f70*/  FSEL R71, R71, RZ, !P6 ;  /* 0x000000ff47477208 */ /* 0x000fe40007000000 */
[----:B------:R-:W-:-:S03]  /*6f80*/  PLOP3.LUT P6, PT, P6, PT, PT, 0x8, 0x80 ;  /* 0x000000000080781c */ /* 0x000fc600037ce170 */
[----:B------:R-:W-:-:S10]  /*6f90*/  FMUL.FTZ R71, R71, R108 ;  /* 0x0000006c47477220 */ /* 0x000fd40000410000 */
.L_x_24119:
        /* <DEDUP_REMOVED lines=16> */
[C---:B------:R-:W-:Y:S01]  /*70a0*/  IADD3 R99, PT, PT, R104.reuse, 0x20, RZ ;  /* 0x0000002068637810 */ /* 0x040fe20007ffe0ff */
[----:B------:R-:W-:Y:S01]  /*70b0*/  IMAD.MOV.U32 R2, RZ, RZ, R106 ;  /* 0x000000ffff027224 */ /* 0x000fe200078e006a */
[----:B------:R0:W-:Y:S01]  /*70c0*/  STG.E.128 desc[UR6][R112.64], R64 ;  /* 0x0000004070007986 */ /* 0x0001e2000c101d06 */
[----:B-1----:R-:W-:-:S03]  /*70d0*/  IMAD.WIDE.U32 R108, R104, 0x8, R108 ;  /* 0x00000008686c7825 */ /* 0x002fc600078e006c */
[----:B------:R0:W-:Y:S04]  /*70e0*/  STG.E.128 desc[UR6][R112.64+0x10], R68 ;  /* 0x0000104470007986 */ /* 0x0001e8000c101d06 */
[----:B------:R0:W-:Y:S02]  /*70f0*/  STG.E.64 desc[UR6][R108.64], R110 ;  /* 0x0000006e6c007986 */ /* 0x0001e4000c101b06 */
.L_x_24078:
[----:B---3--:R-:W-:Y:S05]  /*7100*/  BSYNC.RECONVERGENT B1 ;  /* 0x0000000000017941 */ /* 0x008fea0003800200 */
.L_x_24077:
        /* <DEDUP_REMOVED lines=16> */
[----:B------:R-:W-:Y:S01]  /*7210*/  IMAD.MOV.U32 R74, RZ, RZ, 0x2 ;  /* 0x00000002ff4a7424 */ /* 0x000fe200078e00ff */
[----:B-1----:R-:W-:Y:S01]  /*7220*/  MOV R72, R0 ;  /* 0x0000000000487202 */ /* 0x002fe20000000f00 */
[----:B0-----:R-:W-:-:S09]  /*7230*/  IMAD.MOV.U32 R108, RZ, RZ, R2 ;  /* 0x000000ffff6c7224 */ /* 0x001fd200078e0002 */
        /* <DEDUP_REMOVED lines=11> */
.L_x_24165:
        /* <DEDUP_REMOVED lines=13> */
.L_x_24167:
[----:B------:R-:W-:Y:S05]  /*73c0*/  BSYNC.RECONVERGENT B3 ;  /* 0x0000000000037941 */ /* 0x000fea0003800200 */
.L_x_24166:
        /* <DEDUP_REMOVED lines=56> */
.L_x_24164:
[----:B------:R-:W-:Y:S05]  /*7750*/  BSYNC.RECONVERGENT B2 ;  /* 0x0000000000027941 */ /* 0x000fea0003800200 */
.L_x_24163:
        /* <DEDUP_REMOVED lines=27> */
.L_x_24170:
        /* <DEDUP_REMOVED lines=13> */
.L_x_24172:
[----:B------:R-:W-:Y:S05]  /*79e0*/  BSYNC.RECONVERGENT B3 ;  /* 0x0000000000037941 */ /* 0x000fea0003800200 */
.L_x_24171:
        /* <DEDUP_REMOVED lines=57> */
.L_x_24169:
[----:B------:R-:W-:Y:S05]  /*7d80*/  BSYNC.RECONVERGENT B2 ;  /* 0x0000000000027941 */ /* 0x000fea0003800200 */
.L_x_24168:
        /* <DEDUP_REMOVED lines=23> */
.L_x_24175:
        /* <DEDUP_REMOVED lines=13> */
.L_x_24177:
[----:B------:R-:W-:Y:S05]  /*7fd0*/  BSYNC.RECONVERGENT B3 ;  /* 0x0000000000037941 */ /* 0x000fea0003800200 */
.L_x_24176:
        /* <DEDUP_REMOVED lines=57> */
.L_x_24174:
[----:B------:R-:W-:Y:S05]  /*8370*/  BSYNC.RECONVERGENT B2 ;  /* 0x0000000000027941 */ /* 0x000fea0003800200 */
.L_x_24173:
        /* <DEDUP_REMOVED lines=23> */
.L_x_24180:
        /* <DEDUP_REMOVED lines=13> */
.L_x_24182:
[----:B------:R-:W-:Y:S05]  /*85c0*/  BSYNC.RECONVERGENT B3 ;  /* 0x0000000000037941 */ /* 0x000fea0003800200 */
.L_x_24181:
        /* <DEDUP_REMOVED lines=57> */
.L_x_24179:
[----:B------:R-:W-:Y:S05]  /*8960*/  BSYNC.RECONVERGENT B2 ;  /* 0x0000000000027941 */ /* 0x000fea0003800200 */
.L_x_24178:
        /* <DEDUP_REMOVED lines=23> */
.L_x_24185:
        /* <DEDUP_REMOVED lines=13> */
.L_x_24187:
[----:B------:R-:W-:Y:S05]  /*8bb0*/  BSYNC.RECONVERGENT B3 ;  /* 0x0000000000037941 */ /* 0x000fea0003800200 */
.L_x_24186:
        /* <DEDUP_REMOVED lines=57> */
.L_x_24184:
[----:B------:R-:W-:Y:S05]  /*8f50*/  BSYNC.RECONVERGENT B2 ;  /* 0x0000000000027941 */ /* 0x000fea0003800200 */
.L_x_24183:
        /* <DEDUP_REMOVED lines=23> */
.L_x_24190:
        /* <DEDUP_REMOVED lines=13> */
.L_x_24192:
[----:B------:R-:W-:Y:S05]  /*91a0*/  BSYNC.RECONVERGENT B3 ;  /* 0x0000000000037941 */ /* 0x000fea0003800200 */
.L_x_24191:
        /* <DEDUP_REMOVED lines=57> */
.L_x_24189:
[----:B------:R-:W-:Y:S05]  /*9540*/  BSYNC.RECONVERGENT B2 ;  /* 0x0000000000027941 */ /* 0x000fea0003800200 */
.L_x_24188:
        /* <DEDUP_REMOVED lines=23> */
.L_x_24195:
        /* <DEDUP_REMOVED lines=13> */
.L_x_24197:
[----:B------:R-:W-:Y:S05]  /*9790*/  BSYNC.RECONVERGENT B3 ;  /* 0x0000000000037941 */ /* 0x000fea0003800200 */
.L_x_24196:
        /* <DEDUP_REMOVED lines=57> */
.L_x_24194:
[----:B------:R-:W-:Y:S05]  /*9b30*/  BSYNC.RECONVERGENT B2 ;  /* 0x0000000000027941 */ /* 0x000fea0003800200 */
.L_x_24193:
        /* <DEDUP_REMOVED lines=23> */
.L_x_24200:
        /* <DEDUP_REMOVED lines=15> */
.L_x_24202:
[----:B------:R-:W-:Y:S05]  /*9da0*/  BSYNC.RECONVERGENT B3 ;  /* 0x0000000000037941 */ /* 0x000fea0003800200 */
.L_x_24201:
        /* <DEDUP_REMOVED lines=57> */
.L_x_24199:
[----:B------:R-:W-:Y:S05]  /*a140*/  BSYNC.RECONVERGENT B2 ;  /* 0x0000000000027941 */ /* 0x000fea0003800200 */
.L_x_24198:
        /* <DEDUP_REMOVED lines=11> */
.L_x_24162:
[----:B------:R-:W-:Y:S01]  /*a200*/  ISETP.NE.AND P0, PT, R4, 0x1, PT ;  /* 0x000000010400780c */ /* 0x000fe20003f05270 */
[----:B------:R-:W-:Y:S01]  /*a210*/  BSSY.RECONVERGENT B2, `(.L_x_24204) ;  /* 0x0000055000027945 */ /* 0x000fe20003800200 */
[----:B------:R-:W-:Y:S02]  /*a220*/  HFMA2 R74, -RZ, RZ, 0, 1.1920928955078125e-07 ;  /* 0x00000002ff4a7431 */ /* 0x000fe400000001ff */
[----:B-1----:R-:W-:Y:S01]  /*a230*/  IMAD.MOV.U32 R72, RZ, RZ, R0 ;  /* 0x000000ffff487224 */ /* 0x002fe200078e0000 */
[----:B0-----:R-:W-:-:S08]  /*a240*/  MOV R108, R2 ;  /* 0x00000002006c7202 */ /* 0x001fd00000000f00 */
        /* <DEDUP_REMOVED lines=11> */
.L_x_24206:
        /* <DEDUP_REMOVED lines=13> */
.L_x_24208:
[----:B------:R-:W-:Y:S05]  /*a3d0*/  BSYNC.RECONVERGENT B3 ;  /* 0x0000000000037941 */ /* 0x000fea0003800200 */
.L_x_24207:
        /* <DEDUP_REMOVED lines=56> */
.L_x_24205:
[----:B------:R-:W-:Y:S05]  /*a760*/  BSYNC.RECONVERGENT B2 ;  /* 0x0000000000027941 */ /* 0x000fea0003800200 */
.L_x_24204:
        /* <DEDUP_REMOVED lines=27> */
.L_x_24211:
        /* <DEDUP_REMOVED lines=13> */
.L_x_24213:
[----:B------:R-:W-:Y:S05]  /*a9f0*/  BSYNC.RECONVERGENT B3 ;  /* 0x0000000000037941 */ /* 0x000fea0003800200 */
.L_x_24212:
        /* <DEDUP_REMOVED lines=57> */
.L_x_24210:
[----:B------:R-:W-:Y:S05]  /*ad90*/  BSYNC.RECONVERGENT B2 ;  /* 0x0000000000027941 */ /* 0x000fea0003800200 */
.L_x_24209:
        /* <DEDUP_REMOVED lines=23> */
.L_x_24216:
        /* <DEDUP_REMOVED lines=13> */
.L_x_24218:
[----:B------:R-:W-:Y:S05]  /*afe0*/  BSYNC.RECONVERGENT B3 ;  /* 0x0000000000037941 */ /* 0x000fea0003800200 */
.L_x_24217:
        /* <DEDUP_REMOVED lines=57> */
.L_x_24215:
[----:B------:R-:W-:Y:S05]  /*b380*/  BSYNC.RECONVERGENT B2 ;  /* 0x0000000000027941 */ /* 0x000fea0003800200 */
.L_x_24214:
        /* <DEDUP_REMOVED lines=23> */
.L_x_24221:
        /* <DEDUP_REMOVED lines=13> */
.L_x_24223:
[----:B------:R-:W-:Y:S05]  /*b5d0*/  BSYNC.RECONVERGENT B3 ;  /* 0x0000000000037941 */ /* 0x000fea0003800200 */
.L_x_24222:
        /* <DEDUP_REMOVED lines=57> */
.L_x_24220:
[----:B------:R-:W-:Y:S05]  /*b970*/  BSYNC.RECONVERGENT B2 ;  /* 0x0000000000027941 */ /* 0x000fea0003800200 */
.L_x_24219:
        /* <DEDUP_REMOVED lines=23> */
.L_x_24226:
        /* <DEDUP_REMOVED lines=13> */
.L_x_24228:
[----:B------:R-:W-:Y:S05]  /*bbc0*/  BSYNC.RECONVERGENT B3 ;  /* 0x0000000000037941 */ /* 0x000fea0003800200 */
.L_x_24227:
        /* <DEDUP_REMOVED lines=57> */
.L_x_24225:
[----:B------:R-:W-:Y:S05]  /*bf60*/  BSYNC.RECONVERGENT B2 ;  /* 0x0000000000027941 */ /* 0x000fea0003800200 */
.L_x_24224:
        /* <DEDUP_REMOVED lines=23> */
.L_x_24231:
        /* <DEDUP_REMOVED lines=13> */
.L_x_24233:
[----:B------:R-:W-:Y:S05]  /*c1b0*/  BSYNC.RECONVERGENT B3 ;  /* 0x0000000000037941 */ /* 0x000fea0003800200 */
.L_x_24232:
        /* <DEDUP_REMOVED lines=57> */
.L_x_24230:
[----:B------:R-:W-:Y:S05]  /*c550*/  BSYNC.RECONVERGENT B2 ;  /* 0x0000000000027941 */ /* 0x000fea0003800200 */
.L_x_24229:
        /* <DEDUP_REMOVED lines=23> */
.L_x_24236:
        /* <DEDUP_REMOVED lines=13> */
.L_x_24238:
[----:B------:R-:W-:Y:S05]  /*c7a0*/  BSYNC.RECONVERGENT B3 ;  /* 0x0000000000037941 */ /* 0x000fea0003800200 */
.L_x_24237:
        /* <DEDUP_REMOVED lines=57> */
.L_x_24235:
[----:B------:R-:W-:Y:S05]  /*cb40*/  BSYNC.RECONVERGENT B2 ;  /* 0x0000000000027941 */ /* 0x000fea0003800200 */
.L_x_24234:
        /* <DEDUP_REMOVED lines=23> */
.L_x_24241:
        /* <DEDUP_REMOVED lines=15> */
.L_x_24243:
[----:B------:R-:W-:Y:S05]  /*cdb0*/  BSYNC.RECONVERGENT B3 ;  /* 0x0000000000037941 */ /* 0x000fea0003800200 */
.L_x_24242:
        /* <DEDUP_REMOVED lines=57> */
.L_x_24240:
[----:B------:R-:W-:Y:S05]  /*d150*/  BSYNC.RECONVERGENT B2 ;  /* 0x0000000000027941 */ /* 0x000fea0003800200 */
.L_x_24239:
        /* <DEDUP_REMOVED lines=10> */
.L_x_24203:
        /* <DEDUP_REMOVED lines=22> */
.L_x_24161:
[----:B------:R-:W-:Y:S05]  /*d360*/  BSYNC.RECONVERGENT B1 ;  /* 0x0000000000017941 */ /* 0x000fea0003800200 */
.L_x_24160:
        /* <DEDUP_REMOVED lines=8> */
[----:B-1----:R-:W-:-:S05]  /*d3f0*/  IMAD.WIDE.U32 R80, R99, 0x10, R80 ;  /* 0x0000001063507825 */ /* 0x002fca00078e0050 */
[----:B------:R1:W5:Y:S01]  /*d400*/  LDG.E.128 R84, desc[UR6][R80.64] ;  /* 0x0000000650547981 */ /* 0x000362000c1e1d00 */
[----:B---3--:R-:W-:-:S05]  /*d410*/  @P0 IMAD.WIDE.U32 R82, R99, 0x20, R82 ;  /* 0x0000002063520825 */ /* 0x008fca00078e0052 */
[----:B------:R1:W5:Y:S04]  /*d420*/  @P0 LDG.E.128 R56, desc[UR6][R82.64] ;  /* 0x0000000652380981 */ /* 0x000368000c1e1d00 */
[----:B------:R1:W5:Y:S01]  /*d430*/  @P0 LDG.E.128 R60, desc[UR6][R82.64+0x10] ;  /* 0x00001006523c0981 */ /* 0x000362000c1e1d00 */
[----:B------:R-:W-:Y:S05]  /*d440*/  @!P0 BRA `(.L_x_24246) ;  /* 0x0000003000048947 */ /* 0x000fea0003800000 */
[----:B------:R-:W-:Y:S01]  /*d450*/  ISETP.NE.AND P0, PT, R4, 0x1, PT ;  /* 0x000000010400780c */ /* 0x000fe20003f05270 */
[----:B------:R-:W-:Y:S01]  /*d460*/  BSSY.RECONVERGENT B2, `(.L_x_24247) ;  /* 0x0000055000027945 */ /* 0x000fe20003800200 */
[----:B-1----:R-:W-:Y:S01]  /*d470*/  IMAD.MOV.U32 R82, RZ, RZ, 0x2 ;  /* 0x00000002ff527424 */ /* 0x002fe200078e00ff */
[----:B------:R-:W-:Y:S01]  /*d480*/  MOV R80, R0 ;  /* 0x0000000000507202 */ /* 0x000fe20000000f00 */
[----:B--2---:R-:W-:-:S09]  /*d490*/  IMAD.MOV.U32 R114, RZ, RZ, R2 ;  /* 0x000000ffff727224 */ /* 0x004fd200078e0002 */
        /* <DEDUP_REMOVED lines=11> */
.L_x_24249:
        /* <DEDUP_REMOVED lines=13> */
.L_x_24251:
[----:B------:R-:W-:Y:S05]  /*d620*/  BSYNC.RECONVERGENT B3 ;  /* 0x0000000000037941 */ /* 0x000fea0003800200 */
.L_x_24250:
[----:B0-----:R-:W-:Y:S01]  /*d630*/  IMAD.WIDE.U32 R108, R102, -0x326172a9, RZ ;  /* 0xcd9e8d57666c7825 */ /* 0x001fe200078e00ff */
        /* <DEDUP_REMOVED lines=55> */
.L_x_24248:
[----:B------:R-:W-:Y:S05]  /*d9b0*/  BSYNC.RECONVERGENT B2 ;  /* 0x0000000000027941 */ /* 0x000fea0003800200 */
.L_x_24247:
[----:B------:R-:W1:Y:S01]  /*d9c0*/  LDC R107, c[0x0][0x408] ;  /* 0x00010200ff6b7b82 */ /* 0x000e620000000800 */
[----:B------:R-:W-:Y:S01]  /*d9d0*/  I2FP.F32.U32 R81, R80 ;  /* 0x0000005000517245 */ /* 0x000fe20000201000 */
[----:B------:R-:W-:Y:S02]  /*d9e0*/  HFMA2 R116, -RZ, RZ, 0.1171875, 0 ;  /* 0x2f800000ff747431 */ /* 0x000fe400000001ff */
[----:B-----5:R-:W-:Y:S01]  /*d9f0*/  HADD2.F32 R4, -RZ, R84.H0_H0 ;  /* 0x20000054ff047230 */ /* 0x020fe20000004100 */
[----:B------:R-:W-:Y:S01]  /*da00*/  ISETP.NE.AND P1, PT, R82, 0x1, PT ;  /* 0x000000015200780c */ /* 0x000fe20003f25270 */
[----:B------:R-:W-:Y:S01]  /*da10*/  HADD2.F32 R80, -RZ, R40.H0_H0 ;  /* 0x20000028ff507230 */ /* 0x000fe20000004100 */
[----:B------:R-:W-:Y:S01]  /*da20*/  BSSY.RECONVERGENT B2, `(.L_x_24252) ;  /* 0x000005c000027945 */ /* 0x000fe20003800200 */
[----:B------:R-:W-:Y:S01]  /*da30*/  FFMA.FTZ R2, R81, R116, 1.1641532182693481445e-10 ;  /* 0x2f00000051027423 */ /* 0x000fe20000010074 */
[----:B------:R-:W2:Y:S01]  /*da40*/  LDC R115, c[0x0][0x404] ;  /* 0x00010100ff737b82 */ /* 0x000ea20000000800 */
[----:B------:R-:W-:Y:S01]  /*da50*/  FMUL.FTZ R4, R4, R97 ;  /* 0x0000006104047220 */ /* 0x000fe20000410000 */
[----:B------:R-:W-:-:S03]  /*da60*/  IMAD.MOV.U32 R83, RZ, RZ, 0x2 ;  /* 0x00000002ff537424 */ /* 0x000fc600078e00ff */
[----:B-1----:R-:W-:Y:S01]  /*da70*/  FMUL.FTZ R4, R4, R107 ;  /* 0x0000006b04047220 */ /* 0x002fe20000410000 */
[----:B--2---:R-:W-:-:S04]  /*da80*/  FSETP.GTU.FTZ.AND P0, PT, R2, R115, PT ;  /* 0x000000730200720b */ /* 0x004fc80003f1c000 */
        /* <DEDUP_REMOVED lines=14> */
.L_x_24254:
        /* <DEDUP_REMOVED lines=13> */
.L_x_24256:
[----:B------:R-:W-:Y:S05]  /*dc40*/  BSYNC.RECONVERGENT B3 ;  /* 0x0000000000037941 */ /* 0x000fea0003800200 */
.L_x_24255:
        /* <DEDUP_REMOVED lines=57> */
.L_x_24253:
[----:B------:R-:W-:Y:S05]  /*dfe0*/  BSYNC.RECONVERGENT B2 ;  /* 0x0000000000027941 */ /* 0x000fea0003800200 */
.L_x_24252:
        /* <DEDUP_REMOVED lines=23> */
.L_x_24259:
        /* <DEDUP_REMOVED lines=13> */
.L_x_24261:
[----:B------:R-:W-:Y:S05]  /*e230*/  BSYNC.RECONVERGENT B3 ;  /* 0x0000000000037941 */ /* 0x000fea0003800200 */
.L_x_24260:
        /* <DEDUP_REMOVED lines=57> */
.L_x_24258:
[----:B------:R-:W-:Y:S05]  /*e5d0*/  BSYNC.RECONVERGENT B2 ;  /* 0x0000000000027941 */ /* 0x000fea0003800200 */
.L_x_24257:
[----:B------:R-:W-:Y:S01]  /*e5e0*/  I2FP.F32.U32 R83, R4 ;  /* 0x0000000400537245 */ /* 0x000fe20000201000 */
[----:B------:R-:W-:Y:S01]  /*e5f0*/  HADD2.F32 R82, -RZ, R85.H0_H0 ;  /* 0x20000055ff527230 */ /* 0x000fe20000004100 */
[----:B------:R-:W-:Y:S01]  /*e600*/  ISETP.NE.AND P2, PT, R84, 0x1, PT ;  /* 0x000000015400780c */ /* 0x000fe20003f45270 */
[----:B------:R-:W-:Y:S01]  /*e610*/  BSSY.RECONVERGENT B2, `(.L_x_24262) ;  /* 0x000005b000027945 */ /* 0x000fe20003800200 */
[----:B0-----:R-:W-:Y:S02]  /*e620*/  IMAD.MOV.U32 R108, RZ, RZ, 0x2 ;  /* 0x00000002ff6c7424 */ /* 0x001fe400078e00ff */
        /* <DEDUP_REMOVED lines=18> */
.L_x_24264:
        /* <DEDUP_REMOVED lines=13> */
.L_x_24266:
[----:B------:R-:W-:Y:S05]  /*e820*/  BSYNC.RECONVERGENT B3 ;  /* 0x0000000000037941 */ /* 0x000fea0003800200 */
.L_x_24265:
        /* <DEDUP_REMOVED lines=57> */
.L_x_24263:
[----:B------:R-:W-:Y:S05]  /*ebc0*/  BSYNC.RECONVERGENT B2 ;  /* 0x0000000000027941 */ /* 0x000fea0003800200 */
.L_x_24262:
        /* <DEDUP_REMOVED lines=23> */
.L_x_24269:
        /* <DEDUP_REMOVED lines=13> */
.L_x_24271:
[----:B------:R-:W-:Y:S05]  /*ee10*/  BSYNC.RECONVERGENT B3 ;  /* 0x0000000000037941 */ /* 0x000fea0003800200 */
.L_x_24270:
        /* <DEDUP_REMOVED lines=57> */
.L_x_24268:
[----:B------:R-:W-:Y:S05]  /*f1b0*/  BSYNC.RECONVERGENT B2 ;  /* 0x0000000000027941 */ /* 0x000fea0003800200 */
.L_x_24267:
        /* <DEDUP_REMOVED lines=23> */
.L_x_24274:
        /* <DEDUP_REMOVED lines=13> */
.L_x_24276:
[----:B------:R-:W-:Y:S05]  /*f400*/  BSYNC.RECONVERGENT B3 ;  /* 0x0000000000037941 */ /* 0x000fea0003800200 */
.L_x_24275:
        /* <DEDUP_REMOVED lines=57> */
.L_x_24273:
[----:B------:R-:W-:Y:S05]  /*f7a0*/  BSYNC.RECONVERGENT B2 ;  /* 0x0000000000027941 */ /* 0x000fea0003800200 */
.L_x_24272:
        /* <DEDUP_REMOVED lines=23> */
.L_x_24279:
        /* <DEDUP_REMOVED lines=13> */
.L_x_24281:
[----:B------:R-:W-:Y:S05]  /*f9f0*/  BSYNC.RECONVERGENT B3 ;  /* 0x0000000000037941 */ /* 0x000fea0003800200 */
.L_x_24280:
        /* <DEDUP_REMOVED lines=57> */
.L_x_24278:
[----:B------:R-:W-:Y:S05]  /*fd90*/  BSYNC.RECONVERGENT B2 ;  /* 0x0000000000027941 */ /* 0x000fea0003800200 */
.L_x_24277:
        /* <DEDUP_REMOVED lines=23> */
.L_x_24284:
        /* <DEDUP_REMOVED lines=15> */
.L_x_24286:
[----:B------:R-:W-:Y:S05]  /*10000*/  BSYNC.RECONVERGENT B3 ;  /* 0x0000000000037941 */ /* 0x000fea0003800200 */
.L_x_24285:
        /* <DEDUP_REMOVED lines=57> */
.L_x_24283:
[----:B------:R-:W-:Y:S05]  /*103a0*/  BSYNC.RECONVERGENT B2 ;  /* 0x0000000000027941 */ /* 0x000fea0003800200 */
.L_x_24282:
        /* <DEDUP_REMOVED lines=11> */
.L_x_24246:
[----:B------:R-:W-:Y:S01]  /*10460*/  ISETP.NE.AND P0, PT, R4, 0x1, PT ;  /* 0x000000010400780c */ /* 0x000fe20003f05270 */
[----:B------:R-:W-:Y:S01]  /*10470*/  BSSY.RECONVERGENT B2, `(.L_x_24288) ;  /* 0x0000055000027945 */ /* 0x000fe20003800200 */
[----:B-1----:R-:W-:Y:S02]  /*10480*/  HFMA2 R82, -RZ, RZ, 0, 1.1920928955078125e-07 ;  /* 0x00000002ff527431 */ /* 0x002fe400000001ff */
[----:B------:R-:W-:Y:S01]  /*10490*/  IMAD.MOV.U32 R80, RZ, RZ, R0 ;  /* 0x000000ffff507224 */ /* 0x000fe200078e0000 */
[----:B--2---:R-:W-:-:S08]  /*104a0*/  MOV R114, R2 ;  /* 0x0000000200727202 */ /* 0x004fd00000000f00 */
        /* <DEDUP_REMOVED lines=11> */
.L_x_24290:
        /* <DEDUP_REMOVED lines=13> */
.L_x_24292:
[----:B------:R-:W-:Y:S05]  /*10630*/  BSYNC.RECONVERGENT B3 ;  /* 0x0000000000037941 */ /* 0x000fea0003800200 */
.L_x_24291:
        /* <DEDUP_REMOVED lines=56> */
.L_x_24289:
[----:B------:R-:W-:Y:S05]  /*109c0*/  BSYNC.RECONVERGENT B2 ;  /* 0x0000000000027941 */ /* 0x000fea0003800200 */
.L_x_24288:
[----:B------:R-:W1:Y:S01]  /*109d0*/  LDC R107, c[0x0][0x408] ;  /* 0x00010200ff6b7b82 */ /* 0x000e620000000800 */
[----:B------:R-:W-:Y:S01]  /*109e0*/  I2FP.F32.U32 R81, R80 ;  /* 0x0000005000517245 */ /* 0x000fe20000201000 */
[----:B-----5:R-:W-:Y:S01]  /*109f0*/  HADD2.F32 R4, -RZ, R84.H0_H0 ;  /* 0x20000054ff047230 */ /* 0x020fe20000004100 */
[----:B------:R-:W-:Y:S01]  /*10a00*/  ISETP.NE.AND P1, PT, R82, 0x1, PT ;  /* 0x000000015200780c */ /* 0x000fe20003f25270 */
[----:B------:R-:W-:Y:S01]  /*10a10*/  IMAD.MOV.U32 R116, RZ, RZ, 0x2f800000 ;  /* 0x2f800000ff747424 */ /* 0x000fe200078e00ff */
[----:B------:R-:W-:Y:S01]  /*10a20*/  BSSY.RECONVERGENT B2, `(.L_x_24293) ;  /* 0x000005d000027945 */ /* 0x000fe20003800200 */
[----:B------:R-:W-:Y:S02]  /*10a30*/  HFMA2 R83, -RZ, RZ, 0, 1.1920928955078125e-07 ;  /* 0x00000002ff537431 */ /* 0x000fe400000001ff */
[----:B------:R-:W-:Y:S01]  /*10a40*/  FMUL.FTZ R4, R4, R97 ;  /* 0x0000006104047220 */ /* 0x000fe20000410000 */
[----:B------:R-:W2:Y:S01]  /*10a50*/  LDC R115, c[0x0][0x404] ;  /* 0x00010100ff737b82 */ /* 0x000ea20000000800 */
[----:B------:R-:W-:Y:S01]  /*10a60*/  FFMA.FTZ R2, R81, R116, 1.1641532182693481445e-10 ;  /* 0x2f00000051027423 */ /* 0x000fe20000010074 */
[----:B------:R-:W-:-:S02]  /*10a70*/  HADD2.F32 R81, -RZ, R40.H0_H0 ;  /* 0x20000028ff517230 */ /* 0x000fc40000004100 */
[----:B-1----:R-:W-:Y:S02]  /*10a80*/  FMUL.FTZ R4, R4, R107 ;  /* 0x0000006b04047220 */ /* 0x002fe40000410000 */
[----:B--2---:R-:W-:-:S04]  /*10a90*/  FSETP.GTU.FTZ.AND P0, PT, R2, R115, PT ;  /* 0x000000730200720b */ /* 0x004fc80003f1c000 */
        /* <DEDUP_REMOVED lines=14> */
.L_x_24295:
        /* <DEDUP_REMOVED lines=13> */
.L_x_24297:
[----:B------:R-:W-:Y:S05]  /*10c50*/  BSYNC.RECONVERGENT B3 ;  /* 0x0000000000037941 */ /* 0x000fea0003800200 */
.L_x_24296:
        /* <DEDUP_REMOVED lines=57> */
.L_x_24294:
[----:B------:R-:W-:Y:S05]  /*10ff0*/  BSYNC.RECONVERGENT B2 ;  /* 0x0000000000027941 */ /* 0x000fea0003800200 */
.L_x_24293:
        /* <DEDUP_REMOVED lines=23> */
.L_x_24300:
        /* <DEDUP_REMOVED lines=13> */
.L_x_24302:
[----:B------:R-:W-:Y:S05]  /*11240*/  BSYNC.RECONVERGENT B3 ;  /* 0x0000000000037941 */ /* 0x000fea0003800200 */
.L_x_24301:
        /* <DEDUP_REMOVED lines=57> */
.L_x_24299:
[----:B------:R-:W-:Y:S05]  /*115e0*/  BSYNC.RECONVERGENT B2 ;  /* 0x0000000000027941 */ /* 0x000fea0003800200 */
.L_x_24298:
[----:B------:R-:W-:Y:S01]  /*115f0*/  I2FP.F32.U32 R83, R4 ;  /* 0x0000000400537245 */ /* 0x000fe20000201000 */
[----:B------:R-:W-:Y:S01]  /*11600*/  HADD2.F32 R82, -RZ, R85.H0_H0 ;  /* 0x20000055ff527230 */ /* 0x000fe20000004100 */
[----:B------:R-:W-:Y:S01]  /*11610*/  ISETP.NE.AND P2, PT, R84, 0x1, PT ;  /* 0x000000015400780c */ /* 0x000fe20003f45270 */
[----:B------:R-:W-:Y:S01]  /*11620*/  BSSY.RECONVERGENT B2, `(.L_x_24303) ;  /* 0x000005b000027945 */ /* 0x000fe20003800200 */
[----:B0-----:R-:W-:Y:S02]  /*11630*/  HFMA2 R108, -RZ, RZ, 0, 1.1920928955078125e-07 ;  /* 0x00000002ff6c7431 */ /* 0x001fe400000001ff */
        /* <DEDUP_REMOVED lines=18> */
.L_x_24305:
        /* <DEDUP_REMOVED lines=13> */
.L_x_24307:
[----:B------:R-:W-:Y:S05]  /*11830*/  BSYNC.RECONVERGENT B3 ;  /* 0x0000000000037941 */ /* 0x000fea0003800200 */
.L_x_24306:
        /* <DEDUP_REMOVED lines=57> */
.L_x_24304:
[----:B------:R-:W-:Y:S05]  /*11bd0*/  BSYNC.RECONVERGENT B2 ;  /* 0x0000000000027941 */ /* 0x000fea0003800200 */
.L_x_24303:
        /* <DEDUP_REMOVED lines=23> */
.L_x_24310:
        /* <DEDUP_REMOVED lines=13> */
.L_x_24312:
[----:B------:R-:W-:Y:S05]  /*11e20*/  BSYNC.RECONVERGENT B3 ;  /* 0x0000000000037941 */ /* 0x000fea0003800200 */
.L_x_24311:
        /* <DEDUP_REMOVED lines=57> */
.L_x_24309:
[----:B------:R-:W-:Y:S05]  /*121c0*/  BSYNC.RECONVERGENT B2 ;  /* 0x0000000000027941 */ /* 0x000fea0003800200 */
.L_x_24308:
        /* <DEDUP_REMOVED lines=23> */
.L_x_24315:
        /* <DEDUP_REMOVED lines=13> */
.L_x_24317:
[----:B------:R-:W-:Y:S05]  /*12410*/  BSYNC.RECONVERGENT B3 ;  /* 0x0000000000037941 */ /* 0x000fea0003800200 */
.L_x_24316:
        /* <DEDUP_REMOVED lines=57> */
.L_x_24314:
[----:B------:R-:W-:Y:S05]  /*127b0*/  BSYNC.RECONVERGENT B2 ;  /* 0x0000000000027941 */ /* 0x000fea0003800200 */
.L_x_24313:
        /* <DEDUP_REMOVED lines=23> */
.L_x_24320:
        /* <DEDUP_REMOVED lines=13> */
.L_x_24322:
[----:B------:R-:W-:Y:S05]  /*12a00*/  BSYNC.RECONVERGENT B3 ;  /* 0x0000000000037941 */ /* 0x000fea0003800200 */
.L_x_24321:
        /* <DEDUP_REMOVED lines=57> */
.L_x_24319:
[----:B------:R-:W-:Y:S05]  /*12da0*/  BSYNC.RECONVERGENT B2 ;  /* 0x0000000000027941 */ /* 0x000fea0003800200 */
.L_x_24318:
        /* <DEDUP_REMOVED lines=23> */
.L_x_24325:
        /* <DEDUP_REMOVED lines=15> */
.L_x_24327:
[----:B------:R-:W-:Y:S05]  /*13010*/  BSYNC.RECONVERGENT B3 ;  /* 0x0000000000037941 */ /* 0x000fea0003800200 */
.L_x_24326:
        /* <DEDUP_REMOVED lines=57> */
.L_x_24324:
[----:B------:R-:W-:Y:S05]  /*133b0*/  BSYNC.RECONVERGENT B2 ;  /* 0x0000000000027941 */ /* 0x000fea0003800200 */
.L_x_24323:
        /* <DEDUP_REMOVED lines=10> */
.L_x_24287:
        /* <DEDUP_REMOVED lines=22> */
.L_x_24245:
[----:B------:R-:W-:Y:S05]  /*135c0*/  BSYNC.RECONVERGENT B1 ;  /* 0x0000000000017941 */ /* 0x000fea0003800200 */
.L_x_24244:
        /* <DEDUP_REMOVED lines=15> */
[----:B------:R-:W-:Y:S01]  /*136c0*/  IMAD.MOV.U32 R90, RZ, RZ, 0x2 ;  /* 0x00000002ff5a7424 */ /* 0x000fe200078e00ff */
[----:B-1----:R-:W-:Y:S01]  /*136d0*/  MOV R88, R0 ;  /* 0x0000000000587202 */ /* 0x002fe20000000f00 */
        /* <DEDUP_REMOVED lines=12> */
.L_x_24333:
        /* <DEDUP_REMOVED lines=13> */
.L_x_24335:
[----:B------:R-:W-:Y:S05]  /*13870*/  BSYNC.RECONVERGENT B3 ;  /* 0x0000000000037941 */ /* 0x000fea0003800200 */
.L_x_24334:
[----:B0--3--:R-:W-:Y:S01]  /*13880*/  IMAD.WIDE.U32 R108, R102, -0x326172a9, RZ ;  /* 0xcd9e8d57666c7825 */ /* 0x009fe200078e00ff */
        /* <DEDUP_REMOVED lines=55> */
.L_x_24332:
[----:B------:R-:W-:Y:S05]  /*13c00*/  BSYNC.RECONVERGENT B2 ;  /* 0x0000000000027941 */ /* 0x000fea0003800200 */
.L_x_24331:
        /* <DEDUP_REMOVED lines=27> */
.L_x_24338:
[----:B------:R-:W-:Y:S01]  /*13dc0*/  VIADD R101, R101, 0x1 ;  /* 0x0000000165657836 */ /* 0x000fe20000000000 */
[----:B------:R-:W-:Y:S03]  /*13dd0*/  BSSY.RECONVERGENT B3, `(.L_x_24339) ;  /* 0x000000c000037945 */ /* 0x000fe60003800200 */
[C---:B0--3--:R-:W-:Y:S01]  /*13de0*/  IMAD.WIDE.U32 R110, R101.reuse, -0x2daee0ad, RZ ;  /* 0xd2511f53656e7825 */ /* 0x049fe200078e00ff */
        /* <DEDUP_REMOVED lines=10> */
.L_x_24340:
[----:B------:R-:W-:Y:S05]  /*13e90*/  BSYNC.RECONVERGENT B3 ;  /* 0x0000000000037941 */ /* 0x000fea0003800200 */
.L_x_24339:
        /* <DEDUP_REMOVED lines=57> */
.L_x_24337:
[----:B------:R-:W-:Y:S05]  /*14230*/  BSYNC.RECONVERGENT B2 ;  /* 0x0000000000027941 */ /* 0x000fea0003800200 */
.L_x_24336:
[----:B------:R-:W-:Y:S01]  /*14240*/  I2FP.F32.U32 R89, R4 ;  /* 0x0000000400597245 */ /* 0x000fe20000201000 */
[----:B------:R-:W-:Y:S01]  /*14250*/  HADD2.F32 R92, -RZ, R92.H1_H1 ;  /* 0x3000005cff5c7230 */ /* 0x000fe20000004100 */
[----:B------:R-:W-:Y:S01]  /*14260*/  ISETP.NE.AND P1, PT, R91, 0x1, PT ;  /* 0x000000015b00780c */ /* 0x000fe20003f25270 */
[----:B------:R-:W-:Y:S01]  /*14270*/  BSSY.RECONVERGENT B2, `(.L_x_24341) ;  /* 0x000005c000027945 */ /* 0x000fe20003800200 */
[----:B0--3--:R-:W-:Y:S02]  /*14280*/  HFMA2 R108, -RZ, RZ, 0, 1.1920928955078125e-07 ;  /* 0x00000002ff6c7431 */ /* 0x009fe400000001ff */
        /* <DEDUP_REMOVED lines=19> */
.L_x_24343:
        /* <DEDUP_REMOVED lines=13> */
.L_x_24345:
[----:B------:R-:W-:Y:S05]  /*14490*/  BSYNC.RECONVERGENT B3 ;  /* 0x0000000000037941 */ /* 0x000fea0003800200 */
.L_x_24344:
        /* <DEDUP_REMOVED lines=57> */
.L_x_24342:
[----:B------:R-:W-:Y:S05]  /*14830*/  BSYNC.RECONVERGENT B2 ;  /* 0x0000000000027941 */ /* 0x000fea0003800200 */
.L_x_24341:
        /* <DEDUP_REMOVED lines=23> */
.L_x_24348:
        /* <DEDUP_REMOVED lines=13> */
.L_x_24350:
[----:B------:R-:W-:Y:S05]  /*14a80*/  BSYNC.RECONVERGENT B3 ;  /* 0x0000000000037941 */ /* 0x000fea0003800200 */
.L_x_24349:
        /* <DEDUP_REMOVED lines=57> */
.L_x_24347:
[----:B------:R-:W-:Y:S05]  /*14e20*/  BSYNC.RECONVERGENT B2 ;  /* 0x0000000000027941 */ /* 0x000fea0003800200 */
.L_x_24346:
        /* <DEDUP_REMOVED lines=23> */
.L_x_24353:
        /* <DEDUP_REMOVED lines=13> */
.L_x_24355:
[----:B------:R-:W-:Y:S05]  /*15070*/  BSYNC.RECONVERGENT B3 ;  /* 0x0000000000037941 */ /* 0x000fea0003800200 */
.L_x_24354:
        /* <DEDUP_REMOVED lines=57> */
.L_x_24352:
[----:B------:R-:W-:Y:S05]  /*15410*/  BSYNC.RECONVERGENT B2 ;  /* 0x0000000000027941 */ /* 0x000fea0003800200 */
.L_x_24351:
        /* <DEDUP_REMOVED lines=23> */
.L_x_24358:
        /* <DEDUP_REMOVED lines=13> */
.L_x_24360:
[----:B------:R-:W-:Y:S05]  /*15660*/  BSYNC.RECONVERGENT B3 ;  /* 0x0000000000037941 */ /* 0x000fea0003800200 */
.L_x_24359:
        /* <DEDUP_REMOVED lines=57> */
.L_x_24357:
[----:B------:R-:W-:Y:S05]  /*15a00*/  BSYNC.RECONVERGENT B2 ;  /* 0x0000000000027941 */ /* 0x000fea0003800200 */
.L_x_24356:
        /* <DEDUP_REMOVED lines=23> */
.L_x_24363:
        /* <DEDUP_REMOVED lines=13> */
.L_x_24365:
[----:B------:R-:W-:Y:S05]  /*15c50*/  BSYNC.RECONVERGENT B3 ;  /* 0x0000000000037941 */ /* 0x000fea0003800200 */
.L_x_24364:
        /* <DEDUP_REMOVED lines=57> */
.L_x_24362:
[----:B------:R-:W-:Y:S05]  /*15ff0*/  BSYNC.RECONVERGENT B2 ;  /* 0x0000000000027941 */ /* 0x000fea0003800200 */
.L_x_24361:
        /* <DEDUP_REMOVED lines=23> */
.L_x_24368:
        /* <DEDUP_REMOVED lines=15> */
.L_x_24370:
[----:B------:R-:W-:Y:S05]  /*16260*/  BSYNC.RECONVERGENT B3 ;  /* 0x0000000000037941 */ /* 0x000fea0003800200 */
.L_x_24369:
        /* <DEDUP_REMOVED lines=57> */
.L_x_24367:
[----:B------:R-:W-:Y:S05]  /*16600*/  BSYNC.RECONVERGENT B2 ;  /* 0x0000000000027941 */ /* 0x000fea0003800200 */
.L_x_24366:
        /* <DEDUP_REMOVED lines=11> */
.L_x_24330:
[----:B------:R-:W-:Y:S01]  /*166c0*/  ISETP.NE.AND P1, PT, R4, 0x1, PT ;  /* 0x000000010400780c */ /* 0x000fe20003f25270 */
[----:B------:R-:W-:Y:S01]  /*166d0*/  BSSY.RECONVERGENT B2, `(.L_x_24372) ;  /* 0x0000055000027945 */ /* 0x000fe20003800200 */
[----:B------:R-:W-:Y:S02]  /*166e0*/  HFMA2 R90, -RZ, RZ, 0, 1.1920928955078125e-07 ;  /* 0x00000002ff5a7431 */ /* 0x000fe400000001ff */
[----:B-1----:R-:W-:Y:S01]  /*166f0*/  IMAD.MOV.U32 R88, RZ, RZ, R0 ;  /* 0x000000ffff587224 */ /* 0x002fe200078e0000 */
        /* <DEDUP_REMOVED lines=12> */
.L_x_24374:
        /* <DEDUP_REMOVED lines=13> */
.L_x_24376:
[----:B------:R-:W-:Y:S05]  /*16890*/  BSYNC.RECONVERGENT B3 ;  /* 0x0000000000037941 */ /* 0x000fea0003800200 */
.L_x_24375:
        /* <DEDUP_REMOVED lines=56> */
.L_x_24373:
[----:B------:R-:W-:Y:S05]  /*16c20*/  BSYNC.RECONVERGENT B2 ;  /* 0x0000000000027941 */ /* 0x000fea0003800200 */
.L_x_24372:
        /* <DEDUP_REMOVED lines=27> */
.L_x_24379:
[----:B------:R-:W-:Y:S01]  /*16de0*/  IADD3 R101, PT, PT, R101, 0x1, RZ ;  /* 0x0000000165657810 */ /* 0x000fe20007ffe0ff */
[----:B------:R-:W-:Y:S03]  /*16df0*/  BSSY.RECONVERGENT B3, `(.L_x_24380) ;  /* 0x000000c000037945 */ /* 0x000fe60003800200 */
[C---:B------:R-:W-:Y:S01]  /*16e00*/  ISETP.NE.AND P1, PT, R101.reuse, RZ, PT ;  /* 0x000000ff6500720c */ /* 0x040fe20003f25270 */
[----:B0--3--:R-:W-:-:S12]  /*16e10*/  IMAD.WIDE.U32 R110, R101, -0x2daee0ad, RZ ;  /* 0xd2511f53656e7825 */ /* 0x009fd800078e00ff */
        /* <DEDUP_REMOVED lines=9> */
.L_x_24381:
[----:B------:R-:W-:Y:S05]  /*16eb0*/  BSYNC.RECONVERGENT B3 ;  /* 0x0000000000037941 */ /* 0x000fea0003800200 */
.L_x_24380:
        /* <DEDUP_REMOVED lines=57> */
.L_x_24378:
[----:B------:R-:W-:Y:S05]  /*17250*/  BSYNC.RECONVERGENT B2 ;  /* 0x0000000000027941 */ /* 0x000fea0003800200 */
.L_x_24377:
        /* <DEDUP_REMOVED lines=24> */
.L_x_24384:
        /* <DEDUP_REMOVED lines=13> */
.L_x_24386:
[----:B------:R-:W-:Y:S05]  /*174b0*/  BSYNC.RECONVERGENT B3 ;  /* 0x0000000000037941 */ /* 0x000fea0003800200 */
.L_x_24385:
        /* <DEDUP_REMOVED lines=57> */
.L_x_24383:
[----:B------:R-:W-:Y:S05]  /*17850*/  BSYNC.RECONVERGENT B2 ;  /* 0x0000000000027941 */ /* 0x000fea0003800200 */
.L_x_24382:
[----:B------:R-:W-:Y:S01]  /*17860*/  I2FP.F32.U32 R91, R4 ;  /* 0x00000004005b7245 */ /* 0x000fe20000201000 */
[----:B------:R-:W-:Y:S01]  /*17870*/  HADD2.F32 R90, -RZ, R93.H0_H0 ;  /* 0x2000005dff5a7230 */ /* 0x000fe20000004100 */
[----:B------:R-:W-:Y:S01]  /*17880*/  ISETP.NE.AND P2, PT, R92, 0x1, PT ;  /* 0x000000015c00780c */ /* 0x000fe20003f45270 */
[----:B------:R-:W-:Y:S01]  /*17890*/  BSSY.RECONVERGENT B2, `(.L_x_24387) ;  /* 0x000005b000027945 */ /* 0x000fe20003800200 */
[----:B0--3--:R-:W-:Y:S02]  /*178a0*/  HFMA2 R109, -RZ, RZ, 0, 1.1920928955078125e-07 ;  /* 0x00000002ff6d7431 */ /* 0x009fe400000001ff */
        /* <DEDUP_REMOVED lines=18> */
.L_x_24389:
        /* <DEDUP_REMOVED lines=13> */
.L_x_24391:
[----:B------:R-:W-:Y:S05]  /*17aa0*/  BSYNC.RECONVERGENT B3 ;  /* 0x0000000000037941 */ /* 0x000fea0003800200 */
.L_x_24390:
        /* <DEDUP_REMOVED lines=57> */
.L_x_24388:
[----:B------:R-:W-:Y:S05]  /*17e40*/  BSYNC.RECONVERGENT B2 ;  /* 0x0000000000027941 */ /* 0x000fea0003800200 */
.L_x_24387:
        /* <DEDUP_REMOVED lines=23> */
.L_x_24394:
        /* <DEDUP_REMOVED lines=13> */
.L_x_24396:
[----:B------:R-:W-:Y:S05]  /*18090*/  BSYNC.RECONVERGENT B3 ;  /* 0x0000000000037941 */ /* 0x000fea0003800200 */
.L_x_24395:
        /* <DEDUP_REMOVED lines=57> */
.L_x_24393:
[----:B------:R-:W-:Y:S05]  /*18430*/  BSYNC.RECONVERGENT B2 ;  /* 0x0000000000027941 */ /* 0x000fea0003800200 */
.L_x_24392:
        /* <DEDUP_REMOVED lines=23> */
.L_x_24399:
        /* <DEDUP_REMOVED lines=13> */
.L_x_24401:
[----:B------:R-:W-:Y:S05]  /*18680*/  BSYNC.RECONVERGENT B3 ;  /* 0x0000000000037941 */ /* 0x000fea0003800200 */
.L_x_24400:
        /* <DEDUP_REMOVED lines=57> */
.L_x_24398:
[----:B------:R-:W-:Y:S05]  /*18a20*/  BSYNC.RECONVERGENT B2 ;  /* 0x0000000000027941 */ /* 0x000fea0003800200 */
.L_x_24397:
        /* <DEDUP_REMOVED lines=23> */
.L_x_24404:
        /* <DEDUP_REMOVED lines=13> */
.L_x_24406:
[----:B------:R-:W-:Y:S05]  /*18c70*/  BSYNC.RECONVERGENT B3 ;  /* 0x0000000000037941 */ /* 0x000fea0003800200 */
.L_x_24405:
        /* <DEDUP_REMOVED lines=57> */
.L_x_24403:
[----:B------:R-:W-:Y:S05]  /*19010*/  BSYNC.RECONVERGENT B2 ;  /* 0x0000000000027941 */ /* 0x000fea0003800200 */
.L_x_24402:
        /* <DEDUP_REMOVED lines=23> */
.L_x_24409:
        /* <DEDUP_REMOVED lines=15> */
.L_x_24411:
[----:B------:R-:W-:Y:S05]  /*19280*/  BSYNC.RECONVERGENT B3 ;  /* 0x0000000000037941 */ /* 0x000fea0003800200 */
.L_x_24410:
        /* <DEDUP_REMOVED lines=57> */
.L_x_24408:
[----:B------:R-:W-:Y:S05]  /*19620*/  BSYNC.RECONVERGENT B2 ;  /* 0x0000000000027941 */ /* 0x000fea0003800200 */
.L_x_24407:
        /* <DEDUP_REMOVED lines=10> */
.L_x_24371:
        /* <DEDUP_REMOVED lines=16> */
[----:B------:R-:W-:Y:S01]  /*197d0*/  LOP3.LUT R110, R2, R97, RZ, 0xfc, !PT ;  /* 0x00000061026e7212 */ /* 0x000fe200078efcff */
[----:B------:R-:W-:Y:S01]  /*197e0*/  IMAD.MOV.U32 R2, RZ, RZ, R114 ;  /* 0x000000ffff027224 */ /* 0x000fe200078e0072 */
[----:B------:R4:W-:Y:S01]  /*197f0*/  STG.E.128 desc[UR6][R112.64], R88 ;  /* 0x0000005870007986 */ /* 0x0009e2000c101d06 */
[----:B-1----:R-:W-:-:S03]  /*19800*/  IMAD.WIDE.U32 R108, R99, 0x8, R108 ;  /* 0x00000008636c7825 */ /* 0x002fc600078e006c */
[----:B------:R4:W-:Y:S04]  /*19810*/  STG.E.128 desc[UR6][R112.64+0x10], R92 ;  /* 0x0000105c70007986 */ /* 0x0009e8000c101d06 */
[----:B------:R4:W-:Y:S02]  /*19820*/  STG.E.64 desc[UR6][R108.64], R110 ;  /* 0x0000006e6c007986 */ /* 0x0009e4000c101b06 */
.L_x_24329:
[----:B------:R-:W-:Y:S05]  /*19830*/  BSYNC.RECONVERGENT B1 ;  /* 0x0000000000017941 */ /* 0x000fea0003800200 */
.L_x_24328:
        /* <DEDUP_REMOVED lines=44> */
[----:B------:R-:W0:Y:S02]  /*19b00*/  SHFL.BFLY PT, R96, R99, 0x4, 0x1f ;  /* 0x0c801f0063607f89 */ /* 0x000e2400000e0000 */
[----:B0--34-:R-:W-:-:S05]  /*19b10*/  FADD.FTZ R108, R99, R96 ;  /* 0x00000060636c7221 */ /* 0x019fca0000010000 */
[----:B------:R-:W2:Y:S02]  /*19b20*/  SHFL.BFLY PT, R107, R108, 0x8, 0x1f ;  /* 0x0d001f006c6b7f89 */ /* 0x000ea400000e0000 */
[----:B--2---:R-:W-:Y:S02]  /*19b30*/  FADD.FTZ R110, R108, R107 ;  /* 0x0000006b6c6e7221 */ /* 0x004fe40000010000 */
        /* <DEDUP_REMOVED lines=78> */
.L_x_24433:
[----:B------:R-:W-:Y:S01]  /*1a020*/  FMUL.FTZ R110, R109, R109 ;  /* 0x0000006d6d6e7220 */ /* 0x000fe20000410000 */
[----:B------:R-:W-:Y:S01]  /*1a030*/  ISETP.NE.AND P1, PT, RZ, UR15, PT ;  /* 0x0000000fff007c0c */ /* 0x000fe2000bf25270 */
[----:B01----:R-:W-:Y:S01]  /*1a040*/  FADD.FTZ R108, R108, R111 ;  /* 0x0000006f6c6c7221 */ /* 0x003fe20000010000 */
[----:B------:R-:W0:Y:S01]  /*1a050*/  @!P4 LDC.64 R98, c[0x0][0x3c0] ;  /* 0x0000f000ff62cb82 */ /* 0x000e220000000a00 */
[----:B------:R-:W-:Y:S01]  /*1a060*/  BSSY.RECONVERGENT B1, `(.L_x_24413) ;  /* 0x000003c000017945 */ /* 0x000fe20003800200 */
[----:B------:R-:W-:Y:S01]  /*1a070*/  FSEL R110, R110, RZ, P1 ;  /* 0x000000ff6e6e7208 */ /* 0x000fe20000800000 */
[----:B------:R-:W-:-:S04]  /*1a080*/  FFMA.FTZ R107, R108, R107, UR16 ;  /* 0x000000106c6b7e23 */ /* 0x000fc8000801006b */
[----:B------:R-:W-:Y:S01]  /*1a090*/  FADD.FTZ R107, R107, R110 ;  /* 0x0000006e6b6b7221 */ /* 0x000fe20000010000 */
[----:B------:R-:W1:Y:S01]  /*1a0a0*/  @!P4 LDC.64 R96, c[0x0][0x3c8] ;  /* 0x0000f200ff60cb82 */ /* 0x000e620000000a00 */
[----:B------:R-:W-:-:S04]  /*1a0b0*/  FSEL R110, R109, RZ, !P1 ;  /* 0x000000ff6d6e7208 */ /* 0x000fc80004800000 */
        /* <DEDUP_REMOVED lines=8> */
[----:B-----5:R-:W-:Y:S02]  /*1a140*/  HADD2.F32 R113, -RZ, R9.H1_H1 ;  /* 0x30000009ff717230 */ /* 0x020fe40000004100 */
[--C-:B------:R-:W-:Y:S01]  /*1a150*/  FADD.FTZ R112, R68, -R110.reuse ;  /* 0x8000006e44707221 */ /* 0x100fe20000010000 */
[----:B------:R-:W-:Y:S02]  /*1a160*/  HADD2.F32 R115, -RZ, R13.H1_H1 ;  /* 0x3000000dff737230 */ /* 0x000fe40000004100 */
[----:B------:R-:W-:Y:S01]  /*1a170*/  FADD.FTZ R98, R66, -R110 ;  /* 0x8000006e42627221 */ /* 0x000fe20000010000 */
        /* <DEDUP_REMOVED lines=10> */
[----:B------:R-:W-:Y:S01]  /*1a220*/  FADD.FTZ R108, R69, -R110 ;  /* 0x8000006e456c7221 */ /* 0x000fe20000010000 */
[----:B------:R-:W-:-:S02]  /*1a230*/  HADD2.F32 R119, -RZ, R14.H0_H0 ;  /* 0x2000000eff777230 */ /* 0x000fc40000004100 */
[----:B------:R-:W-:Y:S01]  /*1a240*/  FFMA.FTZ R96, R96, R97, R99 ;  /* 0x0000006160607223 */ /* 0x000fe20000010063 */
[----:B------:R-:W-:Y:S01]  /*1a250*/  FFMA.FTZ R97, R98, R109, R111 ;  /* 0x0000006d62617223 */ /* 0x000fe2000001006f */
[----:B------:R-:W-:Y:S02]  /*1a260*/  HADD2.F32 R116, -RZ, R14.H1_H1 ;  /* 0x3000000eff747230 */ /* 0x000fe40000004100 */
[----:B------:R-:W-:Y:S01]  /*1a270*/  FMUL.FTZ R111, R107, R108 ;  /* 0x0000006c6b6f7220 */ /* 0x000fe20000410000 */
[----:B------:R-:W-:Y:S01]  /*1a280*/  FFMA.FTZ R98, R114, R117, R119 ;  /* 0x0000007572627223 */ /* 0x000fe20000010077 */
[----:B------:R-:W-:Y:S02]  /*1a290*/  HADD2.F32 R114, -RZ, R10.H1_H1 ;  /* 0x3000000aff727230 */ /* 0x000fe40000004100 */
[----:B------:R-:W-:Y:S01]  /*1a2a0*/  FADD.FTZ R118, R70, -R110 ;  /* 0x8000006e46767221 */ /* 0x000fe20000010000 */
[----:B------:R-:W0:Y:S01]  /*1a2b0*/  LDC.64 R108, c[0x0][0x428] ;  /* 0x00010a00ff6c7b82 */ /* 0x000e220000000a00 */
[----:B------:R-:W-:Y:S01]  /*1a2c0*/  HADD2.F32 R99, -RZ, R11.H0_H0 ;  /* 0x2000000bff637230 */ /* 0x000fe20000004100 */
[----:B------:R-:W-:Y:S01]  /*1a2d0*/  F2FP.F16.F32.PACK_AB R97, R112, R97 ;  /* 0x000000617061723e */ /* 0x000fe200000000ff */
[----:B------:R-:W-:-:S02]  /*1a2e0*/  HADD2.F32 R113, -RZ, R15.H0_H0 ;  /* 0x2000000fff717230 */ /* 0x000fc40000004100 */
[----:B------:R-:W-:Y:S01]  /*1a2f0*/  FMUL.FTZ R118, R107, R118 ;  /* 0x000000766b767220 */ /* 0x000fe20000410000 */
[----:B------:R-:W-:Y:S01]  /*1a300*/  FFMA.FTZ R111, R111, R114, R116 ;  /* 0x000000726f6f7223 */ /* 0x000fe20000010074 */
[--C-:B------:R-:W-:Y:S01]  /*1a310*/  FADD.FTZ R114, R71, -R110.reuse ;  /* 0x8000006e47727221 */ /* 0x100fe20000010000 */
[----:B------:R-:W-:Y:S02]  /*1a320*/  HADD2.F32 R116, -RZ, R11.H1_H1 ;  /* 0x3000000bff747230 */ /* 0x000fe40000004100 */
[----:B------:R-:W-:Y:S01]  /*1a330*/  FFMA.FTZ R118, R118, R99, R113 ;  /* 0x0000006376767223 */ /* 0x000fe20000010071 */
[----:B------:R-:W-:Y:S02]  /*1a340*/  HADD2.F32 R120, -RZ, R15.H1_H1 ;  /* 0x3000000fff787230 */ /* 0x000fe40000004100 */
[----:B------:R-:W-:Y:S01]  /*1a350*/  FMUL.FTZ R99, R107, R114 ;  /* 0x000000726b637220 */ /* 0x000fe20000410000 */
[----:B------:R-:W-:Y:S01]  /*1a360*/  FADD.FTZ R114, R65, -R110 ;  /* 0x8000006e41727221 */ /* 0x000fe20000010000 */
[----:B------:R-:W-:Y:S01]  /*1a370*/  HADD2.F32 R113, -RZ, R12.H1_H1 ;  /* 0x3000000cff717230 */ /* 0x000fe20000004100 */
[----:B------:R-:W-:Y:S01]  /*1a380*/  F2FP.F16.F32.PACK_AB R98, R111, R98 ;  /* 0x000000626f62723e */ /* 0x000fe200000000ff */
[----:B------:R-:W-:Y:S01]  /*1a390*/  FFMA.FTZ R115, R99, R116, R120 ;  /* 0x0000007463737223 */ /* 0x000fe20000010078 */
[----:B------:R-:W-:-:S02]  /*1a3a0*/  HADD2.F32 R99, -RZ, R8.H1_H1 ;  /* 0x30000008ff637230 */ /* 0x000fc40000004100 */
[----:B------:R-:W-:-:S04]  /*1a3b0*/  FMUL.FTZ R114, R107, R114 ;  /* 0x000000726b727220 */ /* 0x000fc80000410000 */
[----:B------:R-:W-:Y:S01]  /*1a3c0*/  FFMA.FTZ R113, R114, R99, R113 ;  /* 0x0000006372717223 */ /* 0x000fe20000010071 */
[----:B------:R-:W-:Y:S01]  /*1a3d0*/  F2FP.F16.F32.PACK_AB R99, R115, R118 ;  /* 0x000000767363723e */ /* 0x000fe200000000ff */
[----:B0-----:R-:W-:-:S03]  /*1a3e0*/  IMAD.WIDE.U32 R108, R104, 0x10, R108 ;  /* 0x00000010686c7825 */ /* 0x001fc600078e006c */
[----:B------:R-:W-:Y:S02]  /*1a3f0*/  F2FP.F16.F32.PACK_AB R96, R113, R96 ;  /* 0x000000607160723e */ /* 0x000fe400000000ff */
[----:B------:R-:W-:-:S03]  /*1a400*/  IADD3 R104, PT, PT, R104, 0x20, RZ ;  /* 0x0000002068687810 */ /* 0x000fc60007ffe0ff */
[----:B------:R1:W-:Y:S04]  /*1a410*/  STG.E.128 desc[UR6][R108.64], R96 ;  /* 0x000000606c007986 */ /* 0x0003e8000c101d06 */
.L_x_24414:
[----:B------:R-:W-:Y:S05]  /*1a420*/  BSYNC.RECONVERGENT B1 ;  /* 0x0000000000017941 */ /* 0x000fea0003800200 */
.L_x_24413:
[----:B------:R-:W-:Y:S01]  /*1a430*/  ISETP.NE.AND P1, PT, R106, RZ, PT ;  /* 0x000000ff6a00720c */ /* 0x000fe20003f25270 */
        /* <DEDUP_REMOVED lines=18> */
[----:B------:R-:W-:Y:S01]  /*1a560*/  FMUL.FTZ R106, R107, R106 ;  /* 0x0000006a6b6a7220 */ /* 0x000fe20000410000 */
[----:B------:R-:W-:-:S02]  /*1a570*/  HADD2.F32 R115, -RZ, R25.H1_H1 ;  /* 0x30000019ff737230 */ /* 0x000fc40000004100 */
[----:B------:R-:W-:Y:S01]  /*1a580*/  FFMA.FTZ R98, R108, R117, R119 ;  /* 0x000000756c627223 */ /* 0x000fe20000010077 */
[--C-:B------:R-:W-:Y:S01]  /*1a590*/  FADD.FTZ R108, R77, -R110.reuse ;  /* 0x8000006e4d6c7221 */ /* 0x100fe20000010000 */
[----:B------:R-:W-:Y:S02]  /*1a5a0*/  HADD2.F32 R112, -RZ, R22.H1_H1 ;  /* 0x30000016ff707230 */ /* 0x000fe40000004100 */
[----:B------:R-:W-:Y:S01]  /*1a5b0*/  FADD.FTZ R116, R78, -R110 ;  /* 0x8000006e4e747221 */ /* 0x000fe20000010000 */
[----:B------:R-:W-:Y:S02]  /*1a5c0*/  HADD2.F32 R114, -RZ, R26.H1_H1 ;  /* 0x3000001aff727230 */ /* 0x000fe40000004100 */
[----:B------:R-:W-:Y:S01]  /*1a5d0*/  FMUL.FTZ R99, R107, R108 ;  /* 0x0000006c6b637220 */ /* 0x000fe20000410000 */
[----:B------:R-:W-:Y:S01]  /*1a5e0*/  FFMA.FTZ R106, R106, R113, R115 ;  /* 0x000000716a6a7223 */ /* 0x000fe20000010073 */
[----:B------:R-:W0:Y:S01]  /*1a5f0*/  LDC.64 R108, c[0x0][0x428] ;  /* 0x00010a00ff6c7b82 */ /* 0x000e220000000a00 */
[----:B------:R-:W-:-:S02]  /*1a600*/  HADD2.F32 R111, -RZ, R23.H0_H0 ;  /* 0x20000017ff6f7230 */ /* 0x000fc40000004100 */
[----:B------:R-:W-:Y:S01]  /*1a610*/  FMUL.FTZ R116, R107, R116 ;  /* 0x000000746b747220 */ /* 0x000fe20000410000 */
[----:B------:R-:W-:Y:S02]  /*1a620*/  HADD2.F32 R115, -RZ, R27.H0_H0 ;  /* 0x2000001bff737230 */ /* 0x000fe40000004100 */
[----:B------:R-:W-:Y:S01]  /*1a630*/  FFMA.FTZ R113, R99, R112, R114 ;  /* 0x0000007063717223 */ /* 0x000fe20000010072 */
[--C-:B------:R-:W-:Y:S01]  /*1a640*/  FADD.FTZ R112, R79, -R110.reuse ;  /* 0x8000006e4f707221 */ /* 0x100fe20000010000 */
[----:B------:R-:W-:Y:S01]  /*1a650*/  HADD2.F32 R114, -RZ, R23.H1_H1 ;  /* 0x30000017ff727230 */ /* 0x000fe20000004100 */
[----:B------:R-:W-:Y:S01]  /*1a660*/  F2FP.F16.F32.PACK_AB R97, R106, R97 ;  /* 0x000000616a61723e */ /* 0x000fe200000000ff */
        /* <DEDUP_REMOVED lines=12> */
[----:B------:R-:W-:Y:S01]  /*1a730*/  F2FP.F16.F32.PACK_AB R96, R111, R96 ;  /* 0x000000606f60723e */ /* 0x000fe200000000ff */
[----:B------:R-:W-:-:S04]  /*1a740*/  VIADD R104, R104, 0x20 ;  /* 0x0000002068687836 */ /* 0x000fc80000000000 */
[----:B------:R2:W-:Y:S03]  /*1a750*/  STG.E.128 desc[UR6][R108.64], R96 ;  /* 0x000000606c007986 */ /* 0x0005e6000c101d06 */
.L_x_24416:
[----:B------:R-:W-:Y:S05]  /*1a760*/  BSYNC.RECONVERGENT B1 ;  /* 0x0000000000017941 */ /* 0x000fea0003800200 */
.L_x_24415:
[----:B------:R-:W-:Y:S01]  /*1a770*/  ISETP.NE.AND P1, PT, R105, RZ, PT ;  /* 0x000000ff6900720c */ /* 0x000fe20003f25270 */
        /* <DEDUP_REMOVED lines=50> */
.L_x_24418:
[----:B------:R-:W-:Y:S05]  /*1aaa0*/  BSYNC.RECONVERGENT B1 ;  /* 0x0000000000017941 */ /* 0x000fea0003800200 */
.L_x_24417:
[----:B------:R-:W-:Y:S04]  /*1aab0*/  BSSY.RECONVERGENT B1, `(.L_x_24419) ;  /* 0x0000031000017945 */ /* 0x000fe80003800200 */
[----:B------:R-:W-:Y:S05]  /*1aac0*/  @!P0 BRA `(.L_x_24420) ;  /* 0x0000000000bc8947 */ /* 0x000fea0003800000 */
[--C-:B0123--:R-:W-:Y:S01]  /*1aad0*/  FADD.FTZ R98, R90, -R110.reuse ;  /* 0x8000006e5a627221 */ /* 0x10ffe20000010000 */
        /* <DEDUP_REMOVED lines=14> */
[--C-:B------:R-:W-:Y:S01]  /*1abc0*/  FADD.FTZ R112, R93, -R110.reuse ;  /* 0x8000006e5d707221 */ /* 0x100fe20000010000 */
[----:B------:R-:W-:Y:S02]  /*1abd0*/  HADD2.F32 R114, -RZ, R46.H1_H1 ;  /* 0x3000002eff727230 */ /* 0x000fe40000004100 */
[----:B------:R-:W-:Y:S01]  /*1abe0*/  FFMA.FTZ R106, R96, R97, R99 ;  /* 0x00000061606a7223 */ /* 0x000fe20000010063 */
[----:B------:R-:W-:Y:S01]  /*1abf0*/  HADD2.F32 R116, -RZ, R50.H1_H1 ;  /* 0x30000032ff747230 */ /* 0x000fe20000004100 */
[----:B------:R-:W0:Y:S01]  /*1ac00*/  LDC.64 R96, c[0x0][0x428] ;  /* 0x00010a00ff607b82 */ /* 0x000e220000000a00 */
[----:B------:R-:W-:Y:S01]  /*1ac10*/  FMUL.FTZ R109, R107, R112 ;  /* 0x000000706b6d7220 */ /* 0x000fe20000410000 */
[----:B------:R-:W-:Y:S01]  /*1ac20*/  FADD.FTZ R112, R89, -R110 ;  /* 0x8000006e59707221 */ /* 0x000fe20000010000 */
[----:B------:R-:W-:-:S02]  /*1ac30*/  HADD2.F32 R105, -RZ, R47.H1_H1 ;  /* 0x3000002fff697230 */ /* 0x000fc40000004100 */
[----:B------:R-:W-:Y:S01]  /*1ac40*/  FMUL.FTZ R99, R107, R118 ;  /* 0x000000766b637220 */ /* 0x000fe20000410000 */
[----:B------:R-:W-:Y:S01]  /*1ac50*/  FFMA.FTZ R109, R109, R114, R116 ;  /* 0x000000726d6d7223 */ /* 0x000fe20000010074 */
[--C-:B------:R-:W-:Y:S01]  /*1ac60*/  FADD.FTZ R114, R95, -R110.reuse ;  /* 0x8000006e5f727221 */ /* 0x100fe20000010000 */
[----:B------:R-:W-:Y:S02]  /*1ac70*/  HADD2.F32 R111, -RZ, R51.H1_H1 ;  /* 0x30000033ff6f7230 */ /* 0x000fe40000004100 */
[----:B------:R-:W-:Y:S01]  /*1ac80*/  FADD.FTZ R110, R91, -R110 ;  /* 0x8000006e5b6e7221 */ /* 0x000fe20000010000 */
[C---:B------:R-:W-:Y:S01]  /*1ac90*/  FMUL.FTZ R112, R107.reuse, R112 ;  /* 0x000000706b707220 */ /* 0x040fe20000410000 */
[C---:B------:R-:W-:Y:S01]  /*1aca0*/  FMUL.FTZ R114, R107.reuse, R114 ;  /* 0x000000726b727220 */ /* 0x040fe20000410000 */
[----:B------:R-:W-:Y:S02]  /*1acb0*/  HADD2.F32 R120, -RZ, R47.H0_H0 ;  /* 0x2000002fff787230 */ /* 0x000fe40000004100 */
[----:B------:R-:W-:Y:S01]  /*1acc0*/  FMUL.FTZ R110, R107, R110 ;  /* 0x0000006e6b6e7220 */ /* 0x000fe20000410000 */
        /* <DEDUP_REMOVED lines=8> */
[----:B------:R-:W-:Y:S01]  /*1ad50*/  F2FP.F16.F32.PACK_AB R99, R114, R99 ;  /* 0x000000637263723e */ /* 0x000fe200000000ff */
[----:B------:R-:W-:-:S02]  /*1ad60*/  FFMA.FTZ R111, R110, R111, R113 ;  /* 0x0000006f6e6f7223 */ /* 0x000fc40000010071 */
[----:B------:R-:W-:Y:S01]  /*1ad70*/  FFMA.FTZ R107, R112, R105, R107 ;  /* 0x00000069706b7223 */ /* 0x000fe2000001006b */
[----:B0-----:R-:W-:Y:S02]  /*1ad80*/  IMAD.WIDE.U32 R104, R104, 0x10, R96 ;  /* 0x0000001068687825 */ /* 0x001fe400078e0060 */
[----:B------:R-:W-:Y:S02]  /*1ad90*/  F2FP.F16.F32.PACK_AB R97, R111, R108 ;  /* 0x0000006c6f61723e */ /* 0x000fe400000000ff */
[----:B------:R-:W-:-:S05]  /*1ada0*/  F2FP.F16.F32.PACK_AB R96, R107, R106 ;  /* 0x0000006a6b60723e */ /* 0x000fca00000000ff */
[----:B------:R4:W-:Y:S02]  /*1adb0*/  STG.E.128 desc[UR6][R104.64], R96 ;  /* 0x0000006068007986 */ /* 0x0009e4000c101d06 */
.L_x_24420:
[----:B------:R-:W-:Y:S05]  /*1adc0*/  BSYNC.RECONVERGENT B1 ;  /* 0x0000000000017941 */ /* 0x000fea0003800200 */
.L_x_24419:
[----:B01234-:R-:W0:Y:S02]  /*1add0*/  LDC.64 R96, c[0x0][0x380] ;  /* 0x0000e000ff607b82 */ /* 0x01fe240000000a00 */
[----:B0-----:R-:W-:-:S05]  /*1ade0*/  IMAD R103, R96, 0x4, R103 ;  /* 0x0000000460677824 */ /* 0x001fca00078e0267 */
[----:B------:R-:W-:-:S13]  /*1adf0*/  ISETP.GE.AND P0, PT, R103, R97, PT ;  /* 0x000000616700720c */ /* 0x000fda0003f06270 */
[----:B------:R-:W-:Y:S05]  /*1ae00*/  @!P0 BRA `(.L_x_24421) ;  /* 0xfffffe5c00d88947 */ /* 0x000fea000383ffff */
[----:B------:R-:W-:Y:S05]  /*1ae10*/  BSYNC B0 ;  /* 0x0000000000007941 */ /* 0x000fea0003800000 */
.L_x_24076:
[----:B------:R-:W-:Y:S05]  /*1ae20*/  EXIT ;  /* 0x000000000000794d */ /* 0x000fea0003800000 */
.L_x_24412:
[----:B--2---:R-:W-:Y:S01]  /*1ae30*/  HFMA2 R115, -RZ, RZ, 0, 1.847743988037109375e-06 ;  /* 0x0000001fff737431 */ /* 0x004fe200000001ff */
[----:B------:R-:W-:Y:S01]  /*1ae40*/  BSSY B1, `(.L_x_24422) ;  /* 0x0000007000017945 */ /* 0x000fe20003800000 */
[----:B0--34-:R-:W-:Y:S01]  /*1ae50*/  MOV R113, R97 ;  /* 0x0000006100717202 */ /* 0x019fe20000000f00 */
[----:B------:R-:W-:Y:S02]  /*1ae60*/  IMAD.MOV.U32 R114, RZ, RZ, 0x1 ;  /* 0x00000001ff727424 */ /* 0x000fe400078e00ff */
[----:B------:R-:W-:-:S07]  /*1ae70*/  IMAD.MOV.U32 R112, RZ, RZ, -0x1 ;  /* 0xffffffffff707424 */ /* 0x000fce00078e00ff */
[----:B-----5:R-:W-:Y:S05]  /*1ae80*/  WARPSYNC.COLLECTIVE R112, `(.L_x_24423) ;  /* 0x0000000070087348 */ /* 0x020fea0003c00000 */
[----:B------:R0:W1:Y:S02]  /*1ae90*/  SHFL.BFLY P5, R111, R113, R114, R115 ;  /* 0x0c000072716f7389 */ /* 0x00006400000a0073 */
[----:B01---5:R-:W-:Y:S05]  /*1aea0*/  ENDCOLLECTIVE ;  /* 0x000000000000791b */ /* 0x023fea0003800000 */
.L_x_24423:
[----:B------:R-:W-:Y:S05]  /*1aeb0*/  BSYNC B1 ;  /* 0x0000000000017941 */ /* 0x000fea0003800000 */
.L_x_24422:
        /* <DEDUP_REMOVED lines=9> */
.L_x_24424:
[----:B------:R-:W-:Y:S02]  /*1af50*/  IMAD.MOV.U32 R114, RZ, RZ, 0x4 ;  /* 0x00000004ff727424 */ /* 0x000fe400078e00ff */
[----:B------:R-:W-:-:S04]  /*1af60*/  IMAD.MOV.U32 R99, RZ, RZ, R111 ;  /* 0x000000ffff637224 */ /* 0x000fc800078e006f */
[----:B------:R-:W-:-:S05]  /*1af70*/  FADD.FTZ R99, R98, R99 ;  /* 0x0000006362637221 */ /* 0x000fca0000010000 */
[----:B------:R-:W-:-:S07]  /*1af80*/  MOV R113, R99 ;  /* 0x0000006300717202 */ /* 0x000fce0000000f00 */
[----:B------:R-:W-:Y:S05]  /*1af90*/  WARPSYNC.COLLECTIVE R112, `(.L_x_24425) ;  /* 0x0000000070087348 */ /* 0x000fea0003c00000 */
[----:B------:R0:W1:Y:S02]  /*1afa0*/  SHFL.BFLY P5, R111, R113, R114, R115 ;  /* 0x0c000072716f7389 */ /* 0x00006400000a0073 */
[----:B01----:R-:W-:Y:S05]  /*1afb0*/  ENDCOLLECTIVE ;  /* 0x000000000000791b */ /* 0x003fea0003800000 */
.L_x_24425:
[----:B------:R-:W-:Y:S01]  /*1afc0*/  HFMA2 R114, -RZ, RZ, 0, 4.76837158203125e-07 ;  /* 0x00000008ff727431 */ /* 0x000fe200000001ff */
[----:B------:R-:W-:-:S05]  /*1afd0*/  MOV R96, R111 ;  /* 0x0000006f00607202 */ /* 0x000fca0000000f00 */
[----:B------:R-:W-:-:S04]  /*1afe0*/  FADD.FTZ R108, R99, R96 ;  /* 0x00000060636c7221 */ /* 0x000fc80000010000 */
[----:B------:R-:W-:-:S07]  /*1aff0*/  IMAD.MOV.U32 R113, RZ, RZ, R108 ;  /* 0x000000ffff717224 */ /* 0x000fce00078e006c */
[----:B------:R-:W-:Y:S05]  /*1b000*/  WARPSYNC.COLLECTIVE R112, `(.L_x_24426) ;  /* 0x0000000070087348 */ /* 0x000fea0003c00000 */
[----:B------:R0:W1:Y:S02]  /*1b010*/  SHFL.BFLY P5, R111, R113, R114, R115 ;  /* 0x0c000072716f7389 */ /* 0x00006400000a0073 */
[----:B01----:R-:W-:Y:S05]  /*1b020*/  ENDCOLLECTIVE ;  /* 0x000000000000791b */ /* 0x003fea0003800000 */
.L_x_24426:
        /* <DEDUP_REMOVED lines=8> */
.L_x_24427:
        /* <DEDUP_REMOVED lines=73> */
.L_x_24428:
[----:B------:R-:W-:Y:S02]  /*1b540*/  IMAD.MOV.U32 R114, RZ, RZ, 0x2 ;  /* 0x00000002ff727424 */ /* 0x000fe400078e00ff */
[----:B------:R-:W-:-:S04]  /*1b550*/  IMAD.MOV.U32 R97, RZ, RZ, R111 ;  /* 0x000000ffff617224 */ /* 0x000fc800078e006f */
[----:B------:R-:W-:-:S05]  /*1b560*/  FADD.FTZ R97, R96, R97 ;  /* 0x0000006160617221 */ /* 0x000fca0000010000 */
[----:B------:R-:W-:-:S07]  /*1b570*/  MOV R113, R97 ;  /* 0x0000006100717202 */ /* 0x000fce0000000f00 */
[----:B------:R-:W-:Y:S05]  /*1b580*/  WARPSYNC.COLLECTIVE R112, `(.L_x_24429) ;  /* 0x0000000070087348 */ /* 0x000fea0003c00000 */
[----:B------:R0:W1:Y:S02]  /*1b590*/  SHFL.BFLY P5, R111, R113, R114, R115 ;  /* 0x0c000072716f7389 */ /* 0x00006400000a0073 */
[----:B01----:R-:W-:Y:S05]  /*1b5a0*/  ENDCOLLECTIVE ;  /* 0x000000000000791b */ /* 0x003fea0003800000 */
.L_x_24429:
[----:B------:R-:W-:Y:S01]  /*1b5b0*/  HFMA2 R114, -RZ, RZ, 0, 2.384185791015625e-07 ;  /* 0x00000004ff727431 */ /* 0x000fe200000001ff */
[----:B------:R-:W-:-:S05]  /*1b5c0*/  MOV R98, R111 ;  /* 0x0000006f00627202 */ /* 0x000fca0000000f00 */
[----:B------:R-:W-:-:S04]  /*1b5d0*/  FADD.FTZ R98, R97, R98 ;  /* 0x0000006261627221 */ /* 0x000fc80000010000 */
[----:B------:R-:W-:-:S07]  /*1b5e0*/  IMAD.MOV.U32 R113, RZ, RZ, R98 ;  /* 0x000000ffff717224 */ /* 0x000fce00078e0062 */
[----:B------:R-:W-:Y:S05]  /*1b5f0*/  WARPSYNC.COLLECTIVE R112, `(.L_x_24430) ;  /* 0x0000000070087348 */ /* 0x000fea0003c00000 */
[----:B------:R0:W1:Y:S02]  /*1b600*/  SHFL.BFLY P5, R111, R113, R114, R115 ;  /* 0x0c000072716f7389 */ /* 0x00006400000a0073 */
[----:B01----:R-:W-:Y:S05]  /*1b610*/  ENDCOLLECTIVE ;  /* 0x000000000000791b */ /* 0x003fea0003800000 */
.L_x_24430:
[----:B------:R-:W-:Y:S02]  /*1b620*/  IMAD.MOV.U32 R114, RZ, RZ, 0x8 ;  /* 0x00000008ff727424 */ /* 0x000fe400078e00ff */
[----:B------:R-:W-:-:S04]  /*1b630*/  IMAD.MOV.U32 R99, RZ, RZ, R111 ;  /* 0x000000ffff637224 */ /* 0x000fc800078e006f */
[----:B------:R-:W-:-:S05]  /*1b640*/  FADD.FTZ R99, R98, R99 ;  /* 0x0000006362637221 */ /* 0x000fca0000010000 */
[----:B------:R-:W-:-:S07]  /*1b650*/  MOV R113, R99 ;  /* 0x0000006300717202 */ /* 0x000fce0000000f00 */
[----:B------:R-:W-:Y:S05]  /*1b660*/  WARPSYNC.COLLECTIVE R112, `(.L_x_24431) ;  /* 0x0000000070087348 */ /* 0x000fea0003c00000 */
[----:B------:R0:W1:Y:S02]  /*1b670*/  SHFL.BFLY P5, R111, R113, R114, R115 ;  /* 0x0c000072716f7389 */ /* 0x00006400000a0073 */
[----:B01----:R-:W-:Y:S05]  /*1b680*/  ENDCOLLECTIVE ;  /* 0x000000000000791b */ /* 0x003fea0003800000 */
.L_x_24431:
[----:B------:R-:W-:Y:S01]  /*1b690*/  HFMA2 R114, -RZ, RZ, 0, 9.5367431640625e-07 ;  /* 0x00000010ff727431 */ /* 0x000fe200000001ff */
[----:B------:R-:W-:-:S05]  /*1b6a0*/  MOV R108, R111 ;  /* 0x0000006f006c7202 */ /* 0x000fca0000000f00 */
[----:B------:R-:W-:-:S04]  /*1b6b0*/  FADD.FTZ R108, R99, R108 ;  /* 0x0000006c636c7221 */ /* 0x000fc80000010000 */
[----:B------:R-:W-:-:S07]  /*1b6c0*/  IMAD.MOV.U32 R113, RZ, RZ, R108 ;  /* 0x000000ffff717224 */ /* 0x000fce00078e006c */
[----:B------:R-:W-:Y:S05]  /*1b6d0*/  WARPSYNC.COLLECTIVE R112, `(.L_x_24432) ;  /* 0x0000000070087348 */ /* 0x000fea0003c00000 */
[----:B------:R0:W1:Y:S02]  /*1b6e0*/  SHFL.BFLY P5, R111, R113, R114, R115 ;  /* 0x0c000072716f7389 */ /* 0x00006400000a0073 */
[----:B01----:R-:W-:Y:S05]  /*1b6f0*/  ENDCOLLECTIVE ;  /* 0x000000000000791b */ /* 0x003fea0003800000 */
.L_x_24432:
[----:B------:R-:W-:Y:S05]  /*1b700*/  BRA `(.L_x_24433) ;  /* 0xffffffe800447947 */ /* 0x000fea000383ffff */
.L_x_24434:
        /* <DEDUP_REMOVED lines=15> */
.L_x_37336:


//--------------------- .text._ZN10layer_norm13ln_fwd_kernelINS_13Kernel_traitsI6__halfS2_fS2_fjLj1024ELj1ELj4ELj1ELj16ENS_18Kernel_traits_baseILj1024ES2_S2_fS2_fjLj128EEEEELb1ELb1ELb0ELb1EEEvNS_9FwdParamsE --------------------------
	.section	.text._ZN10layer_norm13ln_fwd_kernelINS_13Kernel_traitsI6__halfS2_fS2_fjLj1024ELj1ELj4ELj1ELj16ENS_18Kernel_traits_baseILj1024ES2_S2_fS2_fjLj128EEEEELb1ELb1ELb0ELb1EEEvNS_9FwdParamsE,"ax",@progbits
	.align	128
        .global         _ZN10layer_norm13ln_fwd_kernelINS_13Kernel_traitsI6__halfS2_fS2_fjLj1024ELj1ELj4ELj1ELj16ENS_18Kernel_traits_baseILj1024ES2_S2_fS2_fjLj128EEEEELb1ELb1ELb0ELb1EEEvNS_9FwdParamsE
        .type           _ZN10layer_norm13ln_fwd_kernelINS_13Kernel_traitsI6__halfS2_fS2_fjLj1024ELj1ELj4ELj1ELj16ENS_18Kernel_traits_baseILj1024ES2_S2_fS2_fjLj128EEEEELb1ELb1ELb0ELb1EEEvNS_9FwdParamsE,@function
        .size           _ZN10layer_norm13ln_fwd_kernelINS_13Kernel_traitsI6__halfS2_fS2_fjLj1024ELj1ELj4ELj1ELj16ENS_18Kernel_traits_baseILj1024ES2_S2_fS2_fjLj128EEEEELb1ELb1ELb0ELb1EEEvNS_9FwdParamsE,(.L_x_37337 - _ZN10layer_norm13ln_fwd_kernelINS_13Kernel_traitsI6__halfS2_fS2_fjLj1024ELj1ELj4ELj1ELj16ENS_18Kernel_traits_baseILj1024ES2_S2_fS2_fjLj128EEEEELb1ELb1ELb0ELb1EEEvNS_9FwdParamsE)
        .other          _ZN10layer_norm13ln_fwd_kernelINS_13Kernel_traitsI6__halfS2_fS2_fjLj1024ELj1ELj4ELj1ELj16ENS_18Kernel_traits_baseILj1024ES2_S2_fS2_fjLj128EEEEELb1ELb1ELb0ELb1EEEvNS_9FwdParamsE,@"STO_CUDA_ENTRY STV_DEFAULT"
_ZN10layer_norm13ln_fwd_kernelINS_13Kernel_traitsI6__halfS2_fS2_fjLj1024ELj1ELj4ELj1ELj16ENS_18Kernel_traits_baseILj1024ES2_S2_fS2_fjLj128EEEEELb1ELb1ELb0ELb1EEEvNS_9FwdParamsE:
.text._ZN10layer_norm13ln_fwd_kernelINS_13Kernel_traitsI6__halfS2_fS2_fjLj1024ELj1ELj4ELj1ELj16ENS_18Kernel_traits_baseILj1024ES2_S2_fS2_fjLj128EEEEELb1ELb1ELb0ELb1EEEvNS_9FwdParamsE:
        /* <DEDUP_REMOVED lines=10> */
[----:B------:R-:W0:Y:S01]  /*00a0*/  LDCU.64 UR4, c[0x0][0x438] ;  /* 0x00008700ff0477ac */ /* 0x000e220008000a00 */
[----:B---3--:R-:W-:-:S02]  /*00b0*/  MOV R2, UR6 ;  /* 0x0000000600027c02 */ /* 0x008fc40008000f00 */
[----:B------:R-:W-:-:S03]  /*00c0*/  MOV R3, UR7 ;  /* 0x0000000700037c02 */ /* 0x000fc60008000f00 */
[----:B------:R-:W3:Y:S06]  /*00d0*/  LDC.64 R36, c[0x0][0x3e8] ;  /* 0x0000fa00ff247b82 */ /* 0x000eec0000000a00 */
[----:B-1----:R-:W-:Y:S01]  /*00e0*/  @P1 IMAD.MOV.U32 R29, RZ, RZ, R41 ;  /* 0x000000ffff1d1224 */ /* 0x002fe200078e0029 */
[----:B----4-:R-:W4:Y:S01]  /*00f0*/  @P1 LDG.E.64 R2, desc[UR8][R2.64] ;  /* 0x0000000802021981 */ /* 0x010f22000c1e1b00 */
[----:B--2---:R-:W-:-:S03]  /*0100*/  LOP3.LUT R39, R0, 0x1f, RZ, 0xc0, !PT ;  /* 0x0000001f00277812 */ /* 0x004fc600078ec0ff */
[----:B------:R1:W2:Y:S01]  /*0110*/  @P1 LDG.E.64 R30, desc[UR8][R28.64] ;  /* 0x000000081c1e1981 */ /* 0x0002a2000c1e1b00 */
[----:B0-----:R-:W-:-:S04]  /*0120*/  ISETP.NE.U32.AND P0, PT, RZ, UR4, PT ;  /* 0x00000004ff007c0c */ /* 0x001fc8000bf05070 */
[----:B------:R-:W-:Y:S01]  /*0130*/  ISETP.NE.AND.EX P0, PT, RZ, UR5, PT, P0 ;  /* 0x00000005ff007c0c */ /* 0x000fe2000bf05300 */
[----:B------:R-:W-:-:S05]  /*0140*/  IMAD.WIDE.U32 R32, R39, 0x10, R32 ;  /* 0x0000001027207825 */ /* 0x000fca00078e0020 */
[----:B------:R-:W2:Y:S01]  /*0150*/  LDG.E.128 R120, desc[UR8][R32.64] ;  /* 0x0000000820787981 */ /* 0x000ea2000c1e1d00 */
[----:B---3--:R-:W-:-:S03]  /*0160*/  IMAD.WIDE.U32 R36, R39, 0x10, R36 ;  /* 0x0000001027247825 */ /* 0x008fc600078e0024 */
[----:B------:R-:W3:Y:S03]  /*0170*/  LDG.E.128 R4, desc[UR8][R32.64+0x200] ;  /* 0x0002000820047981 */ /* 0x000ee6000c1e1d00 */
[----:B------:R-:W0:Y:S01]  /*0180*/  @P0 LDC.64 R34, c[0x0][0x438] ;  /* 0x00010e00ff220b82 */ /* 0x000e220000000a00 */
[----:B------:R-:W3:Y:S04]  /*0190*/  LDG.E.128 R104, desc[UR8][R36.64] ;  /* 0x0000000824687981 */ /* 0x000ee8000c1e1d00 */
[----:B------:R0:W5:Y:S04]  /*01a0*/  LDG.E.128 R24, desc[UR8][R36.64+0x200] ;  /* 0x0002000824187981 */ /* 0x000168000c1e1d00 */
[----:B------:R0:W5:Y:S04]  /*01b0*/  LDG.E.128 R20, desc[UR8][R32.64+0x400] ;  /* 0x0004000820147981 */ /* 0x000168000c1e1d00 */
[----:B------:R0:W5:Y:S04]  /*01c0*/  LDG.E.128 R16, desc[UR8][R36.64+0x400] ;  /* 0x0004000824107981 */ /* 0x000168000c1e1d00 */
[----:B------:R0:W5:Y:S04]  /*01d0*/  LDG.E.128 R12, desc[UR8][R32.64+0x600] ;  /* 0x00060008200c7981 */ /* 0x000168000c1e1d00 */
[----:B------:R0:W5:Y:S02]  /*01e0*/  LDG.E.128 R8, desc[UR8][R36.64+0x600] ;  /* 0x0006000824087981 */ /* 0x000164000c1e1d00 */
[----:B0-----:R-:W-:Y:S01]  /*01f0*/  @P0 IMAD.WIDE.U32 R34, R39, 0x10, R34 ;  /* 0x0000001027220825 */ /* 0x001fe200078e0022 */
[----:B------:R-:W0:Y:S04]  /*0200*/  S2UR UR5, SR_CTAID.X ;  /* 0x00000000000579c3 */ /* 0x000e280000002500 */
[----:B------:R0:W5:Y:S04]  /*0210*/  @P0 LDG.E.128 R68, desc[UR8][R34.64] ;  /* 0x0000000822440981 */ /* 0x000168000c1e1d00 */
[----:B------:R0:W5:Y:S01]  /*0220*/  @P0 LDG.E.128 R64, desc[UR8][R34.64+0x200] ;  /* 0x0002000822400981 */ /* 0x000162000c1e1d00 */
[----:B-1----:R-:W1:Y:S03]  /*0230*/  LDC R29, c[0x0][0x360] ;  /* 0x0000d800ff1d7b82 */ /* 0x002e660000000800 */
[----:B------:R0:W5:Y:S04]  /*0240*/  @P0 LDG.E.128 R60, desc[UR8][R34.64+0x400] ;  /* 0x00040008223c0981 */ /* 0x000168000c1e1d00 */
[----:B------:R1:W5:Y:S01]  /*0250*/  @P0 LDG.E.128 R56, desc[UR8][R34.64+0x600] ;  /* 0x0006000822380981 */ /* 0x000362000c1e1d00 */
[----:B------:R-:W2:Y:S01]  /*0260*/  @P1 LDC R39, c[0x0][0x460] ;  /* 0x00011800ff271b82 */ /* 0x000ea20000000800 */
[----:B0-----:R-:W-:Y:S01]  /*0270*/  USHF.L.U32 UR4, UR5, 0x2, URZ ;  /* 0x0000000205047899 */ /* 0x001fe200080006ff */
[----:B----4-:R-:W-:Y:S01]  /*0280*/  @P1 R2UR UR7, R3 ;  /* 0x00000000030712ca */ /* 0x010fe200000e0000 */
[--C-:B-1----:R-:W-:Y:S01]  /*0290*/  IMAD R3, R29, UR5, R0.reuse ;  /* 0x000000051d037c24 */ /* 0x102fe2000f8e0200 */
[----:B------:R-:W-:-:S02]  /*02a0*/  SHF.R.U32.HI R0, RZ, 0x5, R0 ;  /* 0x00000005ff007819 */ /* 0x000fc40000011600 */
[----:B--2---:R-:W-:Y:S02]  /*02b0*/  @P1 IADD3 R28, P2, PT, R30, R39, RZ ;  /* 0x000000271e1c1210 */ /* 0x004fe40007f5e0ff */
[----:B------:R-:W-:Y:S02]  /*02c0*/  LOP3.LUT R0, R0, UR4, RZ, 0xfc, !PT ;  /* 0x0000000400007c12 */ /* 0x000fe4000f8efcff */
[----:B------:R-:W-:Y:S02]  /*02d0*/  @P1 IADD3.X R41, PT, PT, RZ, R31, RZ, P2, !PT ;  /* 0x0000001fff291210 */ /* 0x000fe400017fe4ff */
[----:B------:R-:W-:Y:S02]  /*02e0*/  @P1 R2UR UR6, R2 ;  /* 0x00000000020612ca */ /* 0x000fe400000e0000 */
[----:B------:R-:W-:Y:S01]  /*02f0*/  ISETP.GE.AND P1, PT, R0, UR10, PT ;  /* 0x0000000a00007c0c */ /* 0x000fe2000bf26270 */
[----:B------:R-:W-:Y:S01]  /*0300*/  @P0 IMAD.MOV.U32 R119, RZ, RZ, R121 ;  /* 0x000000ffff770224 */ /* 0x000fe200078e0079 */
[----:B------:R-:W-:Y:S01]  /*0310*/  @P0 MOV R118, R122 ;  /* 0x0000007a00760202 */ /* 0x000fe20000000f00 */
[----:B------:R-:W-:Y:S01]  /*0320*/  @P0 IMAD.MOV.U32 R117, RZ, RZ, R123 ;  /* 0x000000ffff750224 */ /* 0x000fe200078e007b */
[----:B------:R-:W-:Y:S01]  /*0330*/  @!P0 MOV R119, R121 ;  /* 0x0000007900778202 */ /* 0x000fe20000000f00 */
[----:B------:R-:W-:Y:S01]  /*0340*/  @!P0 IMAD.MOV.U32 R118, RZ, RZ, R122 ;  /* 0x000000ffff768224 */ /* 0x000fe200078e007a */
[----:B------:R-:W-:Y:S01]  /*0350*/  @!P0 MOV R117, R123 ;  /* 0x0000007b00758202 */ /* 0x000fe20000000f00 */
[----:B---3--:R-:W-:-:S02]  /*0360*/  @P0 IMAD.MOV.U32 R116, RZ, RZ, R4 ;  /* 0x000000ffff740224 */ /* 0x008fc400078e0004 */
[----:B------:R-:W-:Y:S01]  /*0370*/  @P0 IMAD.MOV.U32 R103, RZ, RZ, R105 ;  /* 0x000000ffff670224 */ /* 0x000fe200078e0069 */
[----:B------:R-:W-:Y:S01]  /*0380*/  @P0 MOV R102, R106 ;  /* 0x0000006a00660202 */ /* 0x000fe20000000f00 */
[----:B------:R-:W-:Y:S01]  /*0390*/  @P0 IMAD.MOV.U32 R101, RZ, RZ, R107 ;  /* 0x000000ffff650224 */ /* 0x000fe200078e006b */
[----:B------:R-:W-:Y:S01]  /*03a0*/  @!P0 MOV R103, R105 ;  /* 0x0000006900678202 */ /* 0x000fe20000000f00 */
[----:B------:R-:W-:Y:S01]  /*03b0*/  @!P0 IMAD.MOV.U32 R102, RZ, RZ, R106 ;  /* 0x000000ffff668224 */ /* 0x000fe200078e006a */
[----:B------:R-:W-:Y:S01]  /*03c0*/  @!P0 MOV R101, R107 ;  /* 0x0000006b00658202 */ /* 0x000fe20000000f00 */
[----:B------:R-:W-:Y:S06]  /*03d0*/  @P1 EXIT ;  /* 0x000000000000194d */ /* 0x000fec0003800000 */
[--C-:B------:R-:W-:Y:S01]  /*03e0*/  SHF.R.U64 R2, R28, 0x2, R41.reuse ;  /* 0x000000021c027819 */ /* 0x100fe20000001229 */
[C---:B------:R-:W-:Y:S01]  /*03f0*/  IMAD.HI.U32 R29, R3.reuse, -0x326172a9, RZ ;  /* 0xcd9e8d57031d7827 */ /* 0x040fe200078e00ff */
[----:B------:R-:W-:Y:S01]  /*0400*/  @!P0 MOV R116, R4 ;  /* 0x0000000400748202 */ /* 0x000fe20000000f00 */
[----:B------:R-:W-:Y:S01]  /*0410*/  UIADD3 UR15, UPT, UPT, UR6, -0x61c88647, URZ ;  /* 0x9e3779b9060f7890 */ /* 0x000fe2000fffe0ff */
[----:B------:R-:W-:Y:S01]  /*0420*/  SHF.R.U32.HI R4, RZ, 0x2, R41 ;  /* 0x00000002ff047819 */ /* 0x000fe20000011629 */
[----:B------:R-:W-:Y:S01]  /*0430*/  IMAD.HI.U32 R30, R2, -0x2daee0ad, RZ ;  /* 0xd2511f53021e7827 */ /* 0x000fe200078e00ff */
[----:B------:R-:W-:Y:S01]  /*0440*/  UIADD3 UR4, UPT, UPT, UR7, -0x4498517b, URZ ;  /* 0xbb67ae8507047890 */ /* 0x000fe2000fffe0ff */
[----:B------:R-:W-:Y:S01]  /*0450*/  @P0 MOV R114, R6 ;  /* 0x0000000600720202 */ /* 0x000fe20000000f00 */
[----:B------:R-:W-:Y:S01]  /*0460*/  UIADD3 UR16, UPT, UPT, UR7, 0x76cf5d0a, URZ ;  /* 0x76cf5d0a07107890 */ /* 0x000fe2000fffe0ff */
[----:B------:R-:W-:Y:S01]  /*0470*/  LOP3.LUT R29, R4, UR6, R29, 0x96, !PT ;  /* 0x00000006041d7c12 */ /* 0x000fe2000f8e961d */
[----:B------:R-:W-:Y:S01]  /*0480*/  IMAD R32, R3, -0x326172a9, RZ ;  /* 0xcd9e8d5703207824 */ /* 0x000fe200078e02ff */
[----:B------:R-:W-:Y:S01]  /*0490*/  LOP3.LUT R30, R30, UR7, RZ, 0x3c, !PT ;  /* 0x000000071e1e7c12 */ /* 0x000fe2000f8e3cff */
[----:B------:R-:W-:Y:S01]  /*04a0*/  IMAD R34, R2, -0x2daee0ad, RZ ;  /* 0xd2511f5302227824 */ /* 0x000fe200078e02ff */
[----:B-----5:R-:W-:Y:S01]  /*04b0*/  @P0 MOV R99, R25 ;  /* 0x0000001900630202 */ /* 0x020fe20000000f00 */
[C---:B------:R-:W-:Y:S01]  /*04c0*/  IMAD.HI.U32 R33, R29.reuse, -0x2daee0ad, RZ ;  /* 0xd2511f531d217827 */ /* 0x040fe200078e00ff */
[----:B------:R-:W-:Y:S01]  /*04d0*/  UIADD3 UR5, UPT, UPT, UR7, 0x32370b8f, URZ ;  /* 0x32370b8f07057890 */ /* 0x000fe2000fffe0ff */
[----:B------:R-:W-:Y:S01]  /*04e0*/  @P0 MOV R112, R20 ;  /* 0x0000001400700202 */ /* 0x000fe20000000f00 */
[----:B------:R-:W-:Y:S01]  /*04f0*/  UIADD3 UR17, UPT, UPT, UR7, -0x126145ec, URZ ;  /* 0xed9eba1407117890 */ /* 0x000fe2000fffe0ff */
[----:B------:R-:W-:Y:S01]  /*0500*/  IMAD.HI.U32 R31, R30, -0x326172a9, RZ ;  /* 0xcd9e8d571e1f7827 */ /* 0x000fe200078e00ff */
[----:B------:R-:W-:Y:S01]  /*0510*/  LOP3.LUT R33, R34, UR4, R33, 0x96, !PT ;  /* 0x0000000422217c12 */ /* 0x000fe2000f8e9621 */
[----:B------:R-:W-:Y:S01]  /*0520*/  UIADD3 UR4, UPT, UPT, UR6, 0x3c6ef372, URZ ;  /* 0x3c6ef37206047890 */ /* 0x000fe2000fffe0ff */
[----:B------:R-:W-:Y:S01]  /*0530*/  @P0 MOV R109, R23 ;  /* 0x00000017006d0202 */ /* 0x000fe20000000f00 */
[----:B------:R-:W-:Y:S01]  /*0540*/  @P0 IMAD.MOV.U32 R115, RZ, RZ, R5 ;  /* 0x000000ffff730224 */ /* 0x000fe200078e0005 */
[----:B------:R-:W-:Y:S01]  /*0550*/  LOP3.LUT R31, R32, UR15, R31, 0x96, !PT ;  /* 0x0000000f201f7c12 */ /* 0x000fe2000f8e961f */
[----:B------:R-:W-:Y:S01]  /*0560*/  @!P0 IMAD.MOV.U32 R114, RZ, RZ, R6 ;  /* 0x000000ffff728224 */ /* 0x000fe200078e0006 */
[----:B------:R-:W-:Y:S01]  /*0570*/  @!P0 MOV R115, R5 ;  /* 0x0000000500738202 */ /* 0x000fe20000000f00 */
[----:B------:R-:W-:Y:S01]  /*0580*/  IMAD R30, R30, -0x326172a9, RZ ;  /* 0xcd9e8d571e1e7824 */ /* 0x000fe200078e02ff */
[----:B------:R-:W-:Y:S01]  /*0590*/  UIADD3 UR10, UPT, UPT, UR6, -0x4ab325aa, URZ ;  /* 0xb54cda56060a7890 */ /* 0x000fe2000fffe0ff */
[----:B------:R-:W-:Y:S01]  /*05a0*/  IMAD R29, R29, -0x2daee0ad, RZ ;  /* 0xd2511f531d1d7824 */ /* 0x000fe200078e02ff */
[----:B------:R-:W-:Y:S01]  /*05b0*/  UIADD3 UR11, UPT, UPT, UR7, 0x646e171e, URZ ;  /* 0x646e171e070b7890 */ /* 0x000fe2000fffe0ff */
[----:B------:R-:W-:Y:S01]  /*05c0*/  IMAD.HI.U32 R5, R33, -0x326172a9, RZ ;  /* 0xcd9e8d5721057827 */ /* 0x000fe200078e00ff */
[----:B------:R-:W-:Y:S01]  /*05d0*/  @P0 MOV R107, R13 ;  /* 0x0000000d006b0202 */ /* 0x000fe20000000f00 */
[----:B------:R-:W-:Y:S01]  /*05e0*/  UIADD3 UR18, UPT, UPT, UR6, 0x5384540f, URZ ;  /* 0x5384540f06127890 */ /* 0x000fe2000fffe0ff */
[----:B------:R-:W-:Y:S01]  /*05f0*/  BSSY B0, `(.L_x_24435) ;  /* 0x0001688000007945 */ /* 0x000fe20003800000 */
[----:B------:R-:W-:Y:S01]  /*0600*/  IMAD.HI.U32 R6, R31, -0x2daee0ad, RZ ;  /* 0xd2511f531f067827 */ /* 0x000fe200078e00ff */
[----:B------:R-:W-:Y:S01]  /*0610*/  LOP3.LUT R5, R30, UR4, R5, 0x96, !PT ;  /* 0x000000041e057c12 */ /* 0x000fe2000f8e9605 */
[----:B------:R-:W-:Y:S01]  /*0620*/  UIADD3 UR4, UPT, UPT, UR6, -0x255992d5, URZ ;  /* 0xdaa66d2b06047890 */ /* 0x000fe2000fffe0ff */
[----:B------:R-:W-:Y:S01]  /*0630*/  @!P0 CS2R R70, SRZ ;  /* 0x0000000000468805 */ /* 0x000fe2000001ff00 */
[----:B------:R-:W-:Y:S01]  /*0640*/  @P0 IMAD.MOV.U32 R113, RZ, RZ, R7 ;  /* 0x000000ffff710224 */ /* 0x000fe200078e0007 */
[----:B------:R-:W-:Y:S01]  /*0650*/  LOP3.LUT R6, R29, UR16, R6, 0x96, !PT ;  /* 0x000000101d067c12 */ /* 0x000fe2000f8e9606 */
[----:B------:R-:W-:Y:S01]  /*0660*/  @P0 IMAD.MOV.U32 R100, RZ, RZ, R24 ;  /* 0x000000ffff640224 */ /* 0x000fe200078e0018 */
[----:B------:R-:W-:Y:S01]  /*0670*/  @!P0 MOV R113, R7 ;  /* 0x0000000700718202 */ /* 0x000fe20000000f00 */
[----:B------:R-:W-:Y:S01]  /*0680*/  @P0 IMAD.MOV.U32 R97, RZ, RZ, R26 ;  /* 0x000000ffff610224 */ /* 0x000fe200078e001a */
[----:B------:R-:W-:Y:S01]  /*0690*/  @!P0 MOV R100, R24 ;  /* 0x0000001800648202 */ /* 0x000fe20000000f00 */
[----:B------:R-:W-:Y:S01]  /*06a0*/  @!P0 IMAD.MOV.U32 R99, RZ, RZ, R25 ;  /* 0x000000ffff638224 */ /* 0x000fe200078e0019 */
[----:B------:R-:W-:Y:S01]  /*06b0*/  @!P0 MOV R97, R26 ;  /* 0x0000001a00618202 */ /* 0x000fe20000000f00 */
[----:B------:R-:W-:Y:S01]  /*06c0*/  IMAD R24, R33, -0x326172a9, RZ ;  /* 0xcd9e8d5721187824 */ /* 0x000fe200078e02ff */
[----:B------:R-:W-:Y:S01]  /*06d0*/  UIADD3 UR19, UPT, UPT, UR6, -0xe443238, URZ ;  /* 0xf1bbcdc806137890 */ /* 0x000fe2000fffe0ff */
[----:B------:R-:W-:Y:S01]  /*06e0*/  IMAD R26, R31, -0x2daee0ad, RZ ;  /* 0xd2511f531f1a7824 */ /* 0x000fe200078e02ff */
[----:B------:R-:W-:Y:S01]  /*06f0*/  UIADD3 UR20, UPT, UPT, UR7, -0x24c28bd8, URZ ;  /* 0xdb3d742807147890 */ /* 0x000fe2000fffe0ff */
[----:B------:R-:W-:Y:S01]  /*0700*/  IMAD.HI.U32 R7, R6, -0x326172a9, RZ ;  /* 0xcd9e8d5706077827 */ /* 0x000fe200078e00ff */
[----:B------:R-:W-:Y:S01]  /*0710*/  UIADD3 UR21, UPT, UPT, UR6, -0x700cb87f, URZ ;  /* 0x8ff3478106157890 */ /* 0x000fe2000fffe0ff */
[----:B------:R-:W-:-:S02]  /*0720*/  @!P0 CS2R R68, SRZ ;  /* 0x0000000000448805 */ /* 0x000fc4000001ff00 */
[----:B------:R-:W-:Y:S01]  /*0730*/  @!P0 CS2R R66, SRZ ;  /* 0x0000000000428805 */ /* 0x000fe2000001ff00 */
[C---:B------:R-:W-:Y:S01]  /*0740*/  IMAD.HI.U32 R25, R5.reuse, -0x2daee0ad, RZ ;  /* 0xd2511f5305197827 */ /* 0x040fe200078e00ff */
[----:B------:R-:W-:Y:S01]  /*0750*/  LOP3.LUT R24, R24, UR4, R7, 0x96, !PT ;  /* 0x0000000418187c12 */ /* 0x000fe2000f8e9607 */
[----:B------:R-:W-:Y:S01]  /*0760*/  UIADD3 UR4, UPT, UPT, UR6, 0x78dde6e4, URZ ;  /* 0x78dde6e406047890 */ /* 0x000fe2000fffe0ff */
[----:B------:R-:W-:Y:S01]  /*0770*/  @!P0 CS2R R64, SRZ ;  /* 0x0000000000408805 */ /* 0x000fe2000001ff00 */
[----:B------:R-:W-:Y:S01]  /*0780*/  @!P0 IMAD.MOV.U32 R112, RZ, RZ, R20 ;  /* 0x000000ffff708224 */ /* 0x000fe200078e0014 */
[----:B------:R-:W-:Y:S01]  /*0790*/  LOP3.LUT R25, R26, UR5, R25, 0x96, !PT ;  /* 0x000000051a197c12 */ /* 0x000fe2000f8e9619 */
[----:B------:R-:W-:Y:S01]  /*07a0*/  IMAD R20, R5, -0x2daee0ad, RZ ;  /* 0xd2511f5305147824 */ /* 0x000fe200078e02ff */
[----:B------:R-:W-:Y:S01]  /*07b0*/  UIADD3 UR5, UPT, UPT, UR7, -0x56f99767, URZ ;  /* 0xa906689907057890 */ /* 0x000fe2000fffe0ff */
[----:B------:R-:W-:Y:S01]  /*07c0*/  IMAD R6, R6, -0x326172a9, RZ ;  /* 0xcd9e8d5706067824 */ /* 0x000fe200078e02ff */
[----:B------:R-:W-:Y:S01]  /*07d0*/  @!P0 CS2R R62, SRZ ;  /* 0x00000000003e8805 */ /* 0x000fe2000001ff00 */
[----:B------:R-:W-:Y:S01]  /*07e0*/  IMAD.HI.U32 R5, R25, -0x326172a9, RZ ;  /* 0xcd9e8d5719057827 */ /* 0x000fe200078e00ff */
[----:B------:R-:W-:-:S02]  /*07f0*/  @!P0 CS2R R60, SRZ ;  /* 0x00000000003c8805 */ /* 0x000fc4000001ff00 */
[----:B------:R-:W-:Y:S02]  /*0800*/  @!P0 CS2R R58, SRZ ;  /* 0x00000000003a8805 */ /* 0x000fe4000001ff00 */
[----:B------:R-:W-:Y:S01]  /*0810*/  @!P0 CS2R R56, SRZ ;  /* 0x0000000000388805 */ /* 0x000fe2000001ff00 */
[----:B------:R-:W-:Y:S01]  /*0820*/  IMAD.HI.U32 R7, R24, -0x2daee0ad, RZ ;  /* 0xd2511f5318077827 */ /* 0x000fe200078e00ff */
[----:B------:R-:W-:Y:S01]  /*0830*/  LOP3.LUT R89, R28, 0x3, RZ, 0xc0, !PT ;  /* 0x000000031c597812 */ /* 0x000fe200078ec0ff */
[----:B------:R-:W0:Y:S02]  /*0840*/  LDCU UR22, c[0x0][0x404] ;  /* 0x00008080ff1677ac */ /* 0x000e240008000800 */
[----:B------:R-:W-:Y:S01]  /*0850*/  @P0 IMAD.MOV.U32 R95, RZ, RZ, R16 ;  /* 0x000000ffff5f0224 */ /* 0x000fe200078e0010 */
[----:B------:R-:W-:Y:S01]  /*0860*/  @!P0 MOV R95, R16 ;  /* 0x00000010005f8202 */ /* 0x000fe20000000f00 */
[----:B------:R-:W-:Y:S01]  /*0870*/  @P0 IMAD.MOV.U32 R111, RZ, RZ, R21 ;  /* 0x000000ffff6f0224 */ /* 0x000fe200078e0015 */
[----:B------:R-:W-:Y:S01]  /*0880*/  LOP3.LUT R16, R6, UR4, R5, 0x96, !PT ;  /* 0x0000000406107c12 */ /* 0x000fe2000f8e9605 */
[----:B------:R-:W-:Y:S01]  /*0890*/  @P0 IMAD.MOV.U32 R110, RZ, RZ, R22 ;  /* 0x000000ffff6e0224 */ /* 0x000fe200078e0016 */
[----:B------:R-:W-:Y:S01]  /*08a0*/  LOP3.LUT R20, R20, UR17, R7, 0x96, !PT ;  /* 0x0000001114147c12 */ /* 0x000fe2000f8e9607 */
[----:B------:R-:W-:Y:S01]  /*08b0*/  @!P0 IMAD.MOV.U32 R109, RZ, RZ, R23 ;  /* 0x000000ffff6d8224 */ /* 0x000fe200078e0017 */
[----:B------:R-:W-:Y:S01]  /*08c0*/  @!P0 MOV R111, R21 ;  /* 0x00000015006f8202 */ /* 0x000fe20000000f00 */
[----:B------:R-:W-:Y:S01]  /*08d0*/  UIADD3 UR4, UPT, UPT, UR6, 0x1715609d, URZ ;  /* 0x1715609d06047890 */ /* 0x000fe2000fffe0ff */
[----:B------:R-:W-:Y:S01]  /*08e0*/  @!P0 MOV R110, R22 ;  /* 0x00000016006e8202 */ /* 0x000fe20000000f00 */
[----:B------:R-:W-:Y:S01]  /*08f0*/  IMAD R22, R25, -0x326172a9, RZ ;  /* 0xcd9e8d5719167824 */ /* 0x000fe200078e02ff */
[----:B------:R-:W-:Y:S01]  /*0900*/  @P0 MOV R6, R18 ;  /* 0x0000001200060202 */ /* 0x000fe20000000f00 */
[----:B------:R-:W-:Y:S01]  /*0910*/  IMAD R24, R24, -0x2daee0ad, RZ ;  /* 0xd2511f5318187824 */ /* 0x000fe200078e02ff */
[----:B------:R-:W1:Y:S01]  /*0920*/  LDCU UR23, c[0x0][0x408] ;  /* 0x00008100ff1777ac */ /* 0x000e620008000800 */
[----:B------:R-:W-:Y:S01]  /*0930*/  IMAD.HI.U32 R21, R20, -0x326172a9, RZ ;  /* 0xcd9e8d5714157827 */ /* 0x000fe200078e00ff */
[----:B------:R-:W2:Y:S03]  /*0940*/  LDCU UR12, c[0x0][0x388] ;  /* 0x00007100ff0c77ac */ /* 0x000ea60008000800 */
[----:B------:R-:W-:Y:S01]  /*0950*/  IMAD.HI.U32 R23, R16, -0x2daee0ad, RZ ;  /* 0xd2511f5310177827 */ /* 0x000fe200078e00ff */
[----:B------:R-:W-:Y:S01]  /*0960*/  LOP3.LUT R21, R22, UR4, R21, 0x96, !PT ;  /* 0x0000000416157c12 */ /* 0x000fe2000f8e9615 */
[----:B------:R-:W3:Y:S02]  /*0970*/  LDCU.U8 UR13, c[0x0][0x410] ;  /* 0x00008200ff0d77ac */ /* 0x000ee40008000000 */
[----:B------:R-:W-:Y:S01]  /*0980*/  @P0 IMAD.MOV.U32 R7, RZ, RZ, R19 ;  /* 0x000000ffff070224 */ /* 0x000fe200078e0013 */
[----:B------:R-:W-:Y:S01]  /*0990*/  LOP3.LUT R23, R24, UR5, R23, 0x96, !PT ;  /* 0x0000000518177c12 */ /* 0x000fe2000f8e9617 */
[----:B------:R-:W-:Y:S01]  /*09a0*/  @P0 IMAD.MOV.U32 R5, RZ, RZ, R17 ;  /* 0x000000ffff050224 */ /* 0x000fe200078e0011 */
[----:B------:R-:W-:Y:S01]  /*09b0*/  @!P0 MOV R7, R19 ;  /* 0x0000001300078202 */ /* 0x000fe20000000f00 */
[----:B------:R-:W-:Y:S01]  /*09c0*/  @!P0 IMAD.MOV.U32 R6, RZ, RZ, R18 ;  /* 0x000000ffff068224 */ /* 0x000fe200078e0012 */
[----:B------:R-:W-:Y:S01]  /*09d0*/  @!P0 MOV R5, R17 ;  /* 0x0000001100058202 */ /* 0x000fe20000000f00 */
[----:B------:R-:W-:Y:S01]  /*09e0*/  IMAD R19, R16, -0x2daee0ad, RZ ;  /* 0xd2511f5310137824 */ /* 0x000fe200078e02ff */
[----:B------:R-:W4:Y:S01]  /*09f0*/  LDCU.64 UR4, c[0x0][0x3e0] ;  /* 0x00007c00ff0477ac */ /* 0x000f220008000a00 */
[----:B------:R-:W-:-:S02]  /*0a00*/  IMAD R17, R20, -0x326172a9, RZ ;  /* 0xcd9e8d5714117824 */ /* 0x000fc400078e02ff */
[----:B------:R-:W-:Y:S01]  /*0a10*/  IMAD.HI.U32 R16, R23, -0x326172a9, RZ ;  /* 0xcd9e8d5717107827 */ /* 0x000fe200078e00ff */
[----:B------:R-:W0:Y:S03]  /*0a20*/  LDCU UR14, c[0x0][0x448] ;  /* 0x00008900ff0e77ac */ /* 0x000e260008000800 */
[----:B------:R-:W-:Y:S01]  /*0a30*/  IMAD.HI.U32 R18, R21, -0x2daee0ad, RZ ;  /* 0xd2511f5315127827 */ /* 0x000fe200078e00ff */
[----:B------:R-:W-:Y:S01]  /*0a40*/  LOP3.LUT R16, R17, UR10, R16, 0x96, !PT ;  /* 0x0000000a11107c12 */ /* 0x000fe2000f8e9610 */
[----:B------:R-:W-:Y:S02]  /*0a50*/  UIADD3 UR10, UPT, UPT, UR7, 0x1fd5c5a3, URZ ;  /* 0x1fd5c5a3070a7890 */ /* 0x000fe4000fffe0ff */
[----:B------:R-:W-:Y:S01]  /*0a60*/  @P0 IMAD.MOV.U32 R108, RZ, RZ, R12 ;  /* 0x000000ffff6c0224 */ /* 0x000fe200078e000c */
[----:B------:R-:W-:Y:S01]  /*0a70*/  LOP3.LUT R18, R19, UR11, R18, 0x96, !PT ;  /* 0x0000000b13127c12 */ /* 0x000fe2000f8e9612 */
[----:B------:R-:W-:Y:S01]  /*0a80*/  @P0 IMAD.MOV.U32 R106, RZ, RZ, R14 ;  /* 0x000000ffff6a0224 */ /* 0x000fe200078e000e */
[----:B------:R-:W-:Y:S01]  /*0a90*/  @!P0 MOV R108, R12 ;  /* 0x0000000c006c8202 */ /* 0x000fe20000000f00 */
[----:B------:R-:W-:Y:S01]  /*0aa0*/  @!P0 IMAD.MOV.U32 R107, RZ, RZ, R13 ;  /* 0x000000ffff6b8224 */ /* 0x000fe200078e000d */
[----:B------:R-:W-:Y:S01]  /*0ab0*/  @!P0 MOV R106, R14 ;  /* 0x0000000e006a8202 */ /* 0x000fe20000000f00 */
[----:B------:R-:W-:Y:S01]  /*0ac0*/  IMAD R23, R23, -0x326172a9, RZ ;  /* 0xcd9e8d5717177824 */ /* 0x000fe200078e02ff */
[----:B----4-:R-:W-:Y:S01]  /*0ad0*/  UISETP.NE.U32.AND UP0, UPT, UR4, URZ, UPT ;  /* 0x000000ff0400728c */ /* 0x010fe2000bf05070 */
[----:B------:R-:W-:Y:S01]  /*0ae0*/  IMAD.HI.U32 R12, R18, -0x326172a9, RZ ;  /* 0xcd9e8d57120c7827 */ /* 0x000fe200078e00ff */
[----:B------:R-:W-:-:S02]  /*0af0*/  UIADD3 UR4, UPT, UPT, UR7, -0x695add53, URZ ;  /* 0x96a522ad07047890 */ /* 0x000fc4000fffe0ff */
[----:B------:R-:W-:Y:S01]  /*0b00*/  UISETP.NE.AND.EX UP0, UPT, UR5, URZ, UPT, UP0 ;  /* 0x000000ff0500728c */ /* 0x000fe2000bf05300 */
[----:B------:R-:W-:Y:S01]  /*0b10*/  IMAD R14, R21, -0x2daee0ad, RZ ;  /* 0xd2511f53150e7824 */ /* 0x000fe200078e02ff */
[----:B------:R-:W-:Y:S01]  /*0b20*/  LOP3.LUT R12, R23, UR18, R12, 0x96, !PT ;  /* 0x00000012170c7c12 */ /* 0x000fe2000f8e960c */
[----:B------:R-:W-:-:S04]  /*0b30*/  IMAD.HI.U32 R13, R16, -0x2daee0ad, RZ ;  /* 0xd2511f53100d7827 */ /* 0x000fc800078e00ff */
[----:B------:R-:W-:Y:S01]  /*0b40*/  @P0 IMAD.MOV.U32 R105, RZ, RZ, R15 ;  /* 0x000000ffff690224 */ /* 0x000fe200078e000f */
[----:B------:R-:W-:Y:S01]  /*0b50*/  LOP3.LUT R13, R14, UR10, R13, 0x96, !PT ;  /* 0x0000000a0e0d7c12 */ /* 0x000fe2000f8e960d */
[----:B------:R-:W-:Y:S01]  /*0b60*/  IMAD R17, R16, -0x2daee0ad, RZ ;  /* 0xd2511f5310117824 */ /* 0x000fe200078e02ff */
[----:B------:R-:W-:Y:S01]  /*0b70*/  @!P0 MOV R105, R15 ;  /* 0x0000000f00698202 */ /* 0x000fe20000000f00 */
        /* <DEDUP_REMOVED lines=11> */
[----:B------:R-:W-:Y:S01]  /*0c30*/  @P0 IMAD.MOV.U32 R96, RZ, RZ, R27 ;  /* 0x000000ffff600224 */ /* 0x000fe200078e001b */
[----:B------:R-:W-:Y:S01]  /*0c40*/  @!P0 MOV R96, R27 ;  /* 0x0000001b00608202 */ /* 0x000fe20000000f00 */
[----:B------:R-:W-:Y:S01]  /*0c50*/  IMAD.MOV.U32 R12, RZ, RZ, RZ ;  /* 0x000000ffff0c7224 */ /* 0x000fe200078e00ff */
[----:B------:R-:W-:Y:S01]  /*0c60*/  LOP3.LUT R88, R15, UR21, R88, 0x96, !PT ;  /* 0x000000150f587c12 */ /* 0x000fe2000f8e9658 */
[----:B------:R-:W-:Y:S02]  /*0c70*/  IMAD R86, R14, -0x2daee0ad, RZ ;  /* 0xd2511f530e567824 */ /* 0x000fe400078e02ff */
[----:B01234-:R-:W-:-:S07]  /*0c80*/  IMAD R90, R17, -0x326172a9, RZ ;  /* 0xcd9e8d57115a7824 */ /* 0x01ffce00078e02ff */
.L_x_24764:
[----:B0-----:R-:W0:Y:S01]  /*0c90*/  S2R R15, SR_TID.X ;  /* 0x00000000000f7919 */ /* 0x001e220000002100 */
[----:B------:R-:W1:Y:S01]  /*0ca0*/  @UP0 LDCU.64 UR4, c[0x0][0x3e0] ;  /* 0x00007c00ff0407ac */ /* 0x000e620008000a00 */
        /* <DEDUP_REMOVED lines=9> */
[----:B------:R1:W3:Y:S01]  /*0d40*/  @P1 LDG.E.U16 R18, desc[UR8][R18.64] ;  /* 0x0000000812121981 */ /* 0x0002e2000c1e1500 */
[----:B0-----:R-:W-:-:S04]  /*0d50*/  LOP3.LUT R14, R15, 0x1f, RZ, 0xc0, !PT ;  /* 0x0000001f0f0e7812 */ /* 0x001fc800078ec0ff */
[----:B------:R-:W-:-:S05]  /*0d60*/  LEA.HI.SX32 R13, R13, R14, 0x1d ;  /* 0x0000000e0d0d7211 */ /* 0x000fca00078feaff */
[----:B--2---:R-:W-:-:S06]  /*0d70*/  IMAD.WIDE.U32 R20, R13, 0x10, R122 ;  /* 0x000000100d147825 */ /* 0x004fcc00078e007a */
[----:B------:R-:W5:Y:S01]  /*0d80*/  LDG.E.128 R20, desc[UR8][R20.64] ;  /* 0x0000000814147981 */ /* 0x000f62000c1e1d00 */
[----:B------:R-:W-:Y:S01]  /*0d90*/  ISETP.NE.U32.AND P0, PT, RZ, UR10, PT ;  /* 0x0000000aff007c0c */ /* 0x000fe2000bf05070 */
[----:B------:R-:W-:Y:S01]  /*0da0*/  HFMA2 R14, -RZ, RZ, 1.875, 0 ;  /* 0x3f800000ff0e7431 */ /* 0x000fe200000001ff */
[----:B------:R-:W-:Y:S01]  /*0db0*/  PLOP3.LUT P1, PT, PT, PT, UP0, 0x80, 0x8 ;  /* 0x000000000008781c */ /* 0x000fe20003f2f008 */
[----:B------:R-:W-:Y:S01]  /*0dc0*/  IMAD.U32 R15, RZ, RZ, UR6 ;  /* 0x00000006ff0f7e24 */ /* 0x000fe2000f8e00ff */
[----:B------:R-:W-:Y:S01]  /*0dd0*/  ISETP.NE.AND.EX P0, PT, RZ, UR11, PT, P0 ;  /* 0x0000000bff007c0c */ /* 0x000fe2000bf05300 */
[----:B------:R-:W-:Y:S01]  /*0de0*/  IMAD.U32 R76, RZ, RZ, UR7 ;  /* 0x00000007ff4c7e24 */ /* 0x000fe2000f8e00ff */
[----:B------:R-:W-:Y:S01]  /*0df0*/  MOV R17, UR6 ;  /* 0x0000000600117c02 */ /* 0x000fe20008000f00 */
[----:B------:R-:W-:Y:S01]  /*0e00*/  IMAD.U32 R78, RZ, RZ, UR7 ;  /* 0x00000007ff4e7e24 */ /* 0x000fe2000f8e00ff */
[----:B-1----:R-:W-:Y:S01]  /*0e10*/  MOV R19, UR7 ;  /* 0x0000000700137c02 */ /* 0x002fe20008000f00 */
[----:B------:R-:W-:Y:S01]  /*0e20*/  IMAD.U32 R80, RZ, RZ, UR7 ;  /* 0x00000007ff507e24 */ /* 0x000fe2000f8e00ff */
[----:B------:R-:W-:Y:S01]  /*0e30*/  MOV R77, UR6 ;  /* 0x00000006004d7c02 */ /* 0x000fe20008000f00 */
[----:B------:R-:W-:Y:S01]  /*0e40*/  IMAD.U32 R82, RZ, RZ, UR7 ;  /* 0x00000007ff527e24 */ /* 0x000fe2000f8e00ff */
        /* <DEDUP_REMOVED lines=8> */
[----:B------:R-:W-:Y:S01]  /*0ed0*/  IADD3 R19, PT, PT, R19, 0x646e171e, RZ ;  /* 0x646e171e13137810 */ /* 0x000fe20007ffe0ff */
[----:B------:R-:W-:Y:S01]  /*0ee0*/  VIADD R82, R82, 0x96a522ad ;  /* 0x96a522ad52527836 */ /* 0x000fe20000000000 */
[----:B------:R-:W-:-:S02]  /*0ef0*/  IADD3 R77, PT, PT, R77, 0x1715609d, RZ ;  /* 0x1715609d4d4d7810 */ /* 0x000fc40007ffe0ff */
[----:B------:R-:W-:Y:S02]  /*0f00*/  IADD3 R79, PT, PT, R79, 0x32370b8f, RZ ;  /* 0x32370b8f4f4f7810 */ /* 0x000fe40007ffe0ff */
[----:B------:R-:W-:Y:S01]  /*0f10*/  IADD3 R81, PT, PT, R81, -0x255992d5, RZ ;  /* 0xdaa66d2b51517810 */ /* 0x000fe20007ffe0ff */
[----:B---3--:R-:W-:Y:S02]  /*0f20*/  @P1 HADD2.F32 R14, -RZ, R18.H0_H0 ;  /* 0x20000012ff0e1230 */ /* 0x008fe40000004100 */
[----:B------:R-:W-:-:S04]  /*0f30*/  IMAD.U32 R18, RZ, RZ, UR6 ;  /* 0x00000006ff127e24 */ /* 0x000fc8000f8e00ff */
[----:B------:R-:W-:Y:S01]  /*0f40*/  VIADD R18, R18, 0xb54cda56 ;  /* 0xb54cda5612127836 */ /* 0x000fe20000000000 */
[----:B------:R-:W-:Y:S06]  /*0f50*/  @!P0 BRA `(.L_x_24436) ;  /* 0x0000002800448947 */ /* 0x000fec0003800000 */
[----:B------:R-:W0:Y:S02]  /*0f60*/  LDC.64 R48, c[0x0][0x3a0] ;  /* 0x0000e800ff307b82 */ /* 0x000e240000000a00 */
[----:B0-----:R-:W-:-:S05]  /*0f70*/  IMAD.WIDE.U32 R48, R13, 0x20, R48 ;  /* 0x000000200d307825 */ /* 0x001fca00078e0030 */
[----:B------:R0:W5:Y:S04]  /*0f80*/  LDG.E.128 R52, desc[UR8][R48.64] ;  /* 0x0000000830347981 */ /* 0x000168000c1e1d00 */
[----:B------:R-:W5:Y:S01]  /*0f90*/  LDG.E.128 R48, desc[UR8][R48.64+0x10] ;  /* 0x0000100830307981 */ /* 0x000f62000c1e1d00 */
[----:B------:R-:W-:Y:S01]  /*0fa0*/  ISETP.NE.AND P1, PT, R89, 0x1, PT ;  /* 0x000000015900780c */ /* 0x000fe20003f25270 */
[----:B------:R-:W-:Y:S01]  /*0fb0*/  BSSY.RECONVERGENT B1, `(.L_x_24437) ;  /* 0x000004a000017945 */ /* 0x000fe20003800200 */
[----:B------:R-:W-:Y:S01]  /*0fc0*/  MOV R25, 0x2 ;  /* 0x0000000200197802 */ /* 0x000fe20000000f00 */
[----:B------:R-:W-:Y:S01]  /*0fd0*/  IMAD.MOV.U32 R24, RZ, RZ, R90 ;  /* 0x000000ffff187224 */ /* 0x000fe200078e005a */
[----:B------:R-:W-:-:S09]  /*0fe0*/  MOV R28, R86 ;  /* 0x00000056001c7202 */ /* 0x000fd20000000f00 */
[----:B0-----:R-:W-:Y:S05]  /*0ff0*/  @!P1 BRA `(.L_x_24438) ;  /* 0x0000000400149947 */ /* 0x001fea0003800000 */
[----:B------:R-:W-:-:S05]  /*1000*/  IMAD.MOV.U32 R24, RZ, RZ, 0x2 ;  /* 0x00000002ff187424 */ /* 0x000fca00078e00ff */
[----:B------:R-:W-:-:S04]  /*1010*/  VIADDMNMX.U32 R24, R89, 0xfffffffe, R24, PT ;  /* 0xfffffffe59187846 */ /* 0x000fc80003800018 */
[----:B------:R-:W-:-:S04]  /*1020*/  SHF.L.U32 R26, R24, 0x2, RZ ;  /* 0x00000002181a7819 */ /* 0x000fc800000006ff */
[----:B------:R-:W0:Y:S02]  /*1030*/  LDC R24, c[0x2][R26] ;  /* 0x008000001a187b82 */ /* 0x000e240000000800 */
[----:B0-----:R-:W-:-:S04]  /*1040*/  SHF.R.S32.HI R25, RZ, 0x1f, R24 ;  /* 0x0000001fff197819 */ /* 0x001fc80000011418 */
.L_x_37176:
[----:B------:R-:W-:Y:S05]  /*1050*/  BRX R24 -0x1060                                        (*"BRANCH_TARGETS .L_x_37177,.L_x_37178,.L_x_37179"*) ;  /* 0xffffffec18e87949 */ /* 0x000fea000383ffff */
.L_x_37179:
[----:B------:R-:W-:Y:S01]  /*1060*/  VIADD R25, R89, 0x1 ;  /* 0x0000000159197836 */ /* 0x000fe20000000000 */
[----:B------:R-:W-:Y:S01]  /*1070*/  MOV R28, R86 ;  /* 0x00000056001c7202 */ /* 0x000fe20000000f00 */
[----:B------:R-:W-:Y:S01]  /*1080*/  IMAD.MOV.U32 R24, RZ, RZ, R88 ;  /* 0x000000ffff187224 */ /* 0x000fe200078e0058 */
[----:B------:R-:W-:Y:S06]  /*1090*/  BRA `(.L_x_24438) ;  /* 0x0000000000ec7947 */ /* 0x000fec0003800000 */
.L_x_37177:
[----:B------:R-:W-:Y:S01]  /*10a0*/  MOV R28, R86 ;  /* 0x00000056001c7202 */ /* 0x000fe20000000f00 */
[----:B------:R-:W-:Y:S01]  /*10b0*/  IMAD.MOV.U32 R25, RZ, RZ, 0x3 ;  /* 0x00000003ff197424 */ /* 0x000fe200078e00ff */
[----:B------:R-:W-:Y:S01]  /*10c0*/  MOV R24, R16 ;  /* 0x0000001000187202 */ /* 0x000fe20000000f00 */
[----:B------:R-:W-:Y:S06]  /*10d0*/  BRA `(.L_x_24438) ;  /* 0x0000000000dc7947 */ /* 0x000fec0003800000 */
.L_x_37178:
        /* <DEDUP_REMOVED lines=13> */
.L_x_24440:
[----:B------:R-:W-:Y:S05]  /*11b0*/  BSYNC.RECONVERGENT B2 ;  /* 0x0000000000027941 */ /* 0x000fea0003800200 */
.L_x_24439:
        /* <DEDUP_REMOVED lines=41> */
.L_x_24438:
[----:B------:R-:W-:Y:S05]  /*1450*/  BSYNC.RECONVERGENT B1 ;  /* 0x0000000000017941 */ /* 0x000fea0003800200 */
.L_x_24437:
[----:B------:R-:W-:Y:S01]  /*1460*/  I2FP.F32.U32 R24, R24 ;  /* 0x0000001800187245 */ /* 0x000fe20000201000 */
[----:B-----5:R-:W-:Y:S01]  /*1470*/  HADD2.F32 R29, -RZ, R20.H0_H0 ;  /* 0x20000014ff1d7230 */ /* 0x020fe20000004100 */
[----:B------:R-:W-:Y:S01]  /*1480*/  MOV R83, UR23 ;  /* 0x0000001700537c02 */ /* 0x000fe20008000f00 */
[----:B------:R-:W-:Y:S01]  /*1490*/  IMAD.U32 R84, RZ, RZ, UR22 ;  /* 0x00000016ff547e24 */ /* 0x000fe2000f8e00ff */
[----:B------:R-:W-:Y:S01]  /*14a0*/  ISETP.NE.AND P2, PT, R25, 0x1, PT ;  /* 0x000000011900780c */ /* 0x000fe20003f45270 */
[----:B------:R-:W-:Y:S01]  /*14b0*/  FFMA.FTZ R27, R24, R121, 1.1641532182693481445e-10 ;  /* 0x2f000000181b7423 */ /* 0x000fe20000010079 */
[----:B------:R-:W-:Y:S01]  /*14c0*/  FMUL.FTZ R24, R29, R14 ;  /* 0x0000000e1d187220 */ /* 0x000fe20000410000 */
[----:B------:R-:W-:Y:S01]  /*14d0*/  HADD2.F32 R44, -RZ, R104.H0_H0 ;  /* 0x20000068ff2c7230 */ /* 0x000fe20000004100 */
[----:B------:R-:W-:Y:S01]  /*14e0*/  BSSY.RECONVERGENT B1, `(.L_x_24441) ;  /* 0x000004a000017945 */ /* 0x000fe20003800200 */
[----:B------:R-:W-:Y:S02]  /*14f0*/  HFMA2 R29, -RZ, RZ, 0, 1.1920928955078125e-07 ;  /* 0x00000002ff1d7431 */ /* 0x000fe400000001ff */
        /* <DEDUP_REMOVED lines=16> */
.L_x_24443:
        /* <DEDUP_REMOVED lines=13> */
.L_x_24445:
[----:B------:R-:W-:Y:S05]  /*16d0*/  BSYNC.RECONVERGENT B2 ;  /* 0x0000000000027941 */ /* 0x000fea0003800200 */
.L_x_24444:
        /* <DEDUP_REMOVED lines=42> */
.L_x_24442:
[----:B------:R-:W-:Y:S05]  /*1980*/  BSYNC.RECONVERGENT B1 ;  /* 0x0000000000017941 */ /* 0x000fea0003800200 */
.L_x_24441:
        /* <DEDUP_REMOVED lines=24> */
.L_x_24448:
        /* <DEDUP_REMOVED lines=13> */
.L_x_24450:
[----:B------:R-:W-:Y:S05]  /*1be0*/  BSYNC.RECONVERGENT B2 ;  /* 0x0000000000027941 */ /* 0x000fea0003800200 */
.L_x_24449:
        /* <DEDUP_REMOVED lines=42> */
.L_x_24447:
[----:B------:R-:W-:Y:S05]  /*1e90*/  BSYNC.RECONVERGENT B1 ;  /* 0x0000000000017941 */ /* 0x000fea0003800200 */
.L_x_24446:
        /* <DEDUP_REMOVED lines=23> */
.L_x_24453:
        /* <DEDUP_REMOVED lines=13> */
.L_x_24455:
[----:B------:R-:W-:Y:S05]  /*20e0*/  BSYNC.RECONVERGENT B2 ;  /* 0x0000000000027941 */ /* 0x000fea0003800200 */
.L_x_24454:
        /* <DEDUP_REMOVED lines=42> */
.L_x_24452:
[----:B------:R-:W-:Y:S05]  /*2390*/  BSYNC.RECONVERGENT B1 ;  /* 0x0000000000017941 */ /* 0x000fea0003800200 */
.L_x_24451:
        /* <DEDUP_REMOVED lines=23> */
.L_x_24458:
        /* <DEDUP_REMOVED lines=13> */
.L_x_24460:
[----:B------:R-:W-:Y:S05]  /*25e0*/  BSYNC.RECONVERGENT B2 ;  /* 0x0000000000027941 */ /* 0x000fea0003800200 */
.L_x_24459:
        /* <DEDUP_REMOVED lines=42> */
.L_x_24457:
[----:B------:R-:W-:Y:S05]  /*2890*/  BSYNC.RECONVERGENT B1 ;  /* 0x0000000000017941 */ /* 0x000fea0003800200 */
.L_x_24456:
        /* <DEDUP_REMOVED lines=23> */
.L_x_24463:
        /* <DEDUP_REMOVED lines=13> */
.L_x_24465:
[----:B------:R-:W-:Y:S05]  /*2ae0*/  BSYNC.RECONVERGENT B2 ;  /* 0x0000000000027941 */ /* 0x000fea0003800200 */
.L_x_24464:
        /* <DEDUP_REMOVED lines=42> */
.L_x_24462:
[----:B------:R-:W-:Y:S05]  /*2d90*/  BSYNC.RECONVERGENT B1 ;  /* 0x0000000000017941 */ /* 0x000fea0003800200 */
.L_x_24461:
        /* <DEDUP_REMOVED lines=23> */
.L_x_24468:
        /* <DEDUP_REMOVED lines=13> */
.L_x_24470:
[----:B------:R-:W-:Y:S05]  /*2fe0*/  BSYNC.RECONVERGENT B2 ;  /* 0x0000000000027941 */ /* 0x000fea0003800200 */
.L_x_24469:
        /* <DEDUP_REMOVED lines=41> */
[----:B------:R-:W-:-:S07]  /*3280*/  LOP3.LUT R16, R82, R30, R27, 0x96, !PT ;  /* 0x0000001e52107212 */ /* 0x000fce00078e961b */
.L_x_24467:
[----:B------:R-:W-:Y:S05]  /*3290*/  BSYNC.RECONVERGENT B1 ;  /* 0x0000000000017941 */ /* 0x000fea0003800200 */
.L_x_24466:
        /* <DEDUP_REMOVED lines=23> */
.L_x_24473:
        /* <DEDUP_REMOVED lines=15> */
.L_x_24475:
[----:B------:R-:W-:Y:S05]  /*3500*/  BSYNC.RECONVERGENT B2 ;  /* 0x0000000000027941 */ /* 0x000fea0003800200 */
.L_x_24474:
        /* <DEDUP_REMOVED lines=42> */
.L_x_24472:
[----:B------:R-:W-:Y:S05]  /*37b0*/  BSYNC.RECONVERGENT B1 ;  /* 0x0000000000017941 */ /* 0x000fea0003800200 */
.L_x_24471:
        /* <DEDUP_REMOVED lines=11> */
.L_x_24436:
[----:B------:R-:W-:Y:S01]  /*3870*/  ISETP.NE.AND P1, PT, R89, 0x1, PT ;  /* 0x000000015900780c */ /* 0x000fe20003f25270 */
[----:B------:R-:W-:Y:S01]  /*3880*/  BSSY.RECONVERGENT B1, `(.L_x_24477) ;  /* 0x0000046000017945 */ /* 0x000fe20003800200 */
[----:B------:R-:W-:Y:S01]  /*3890*/  MOV R26, 0x2 ;  /* 0x00000002001a7802 */ /* 0x000fe20000000f00 */
[----:B------:R-:W-:Y:S01]  /*38a0*/  IMAD.MOV.U32 R24, RZ, RZ, R90 ;  /* 0x000000ffff187224 */ /* 0x000fe200078e005a */
[----:B------:R-:W-:-:S09]  /*38b0*/  MOV R28, R86 ;  /* 0x00000056001c7202 */ /* 0x000fd20000000f00 */
        /* <DEDUP_REMOVED lines=11> */
.L_x_24479:
        /* <DEDUP_REMOVED lines=13> */
.L_x_24481:
[----:B------:R-:W-:Y:S05]  /*3a40*/  BSYNC.RECONVERGENT B2 ;  /* 0x0000000000027941 */ /* 0x000fea0003800200 */
.L_x_24480:
        /* <DEDUP_REMOVED lines=41> */
.L_x_24478:
[----:B------:R-:W-:Y:S05]  /*3ce0*/  BSYNC.RECONVERGENT B1 ;  /* 0x0000000000017941 */ /* 0x000fea0003800200 */
.L_x_24477:
        /* <DEDUP_REMOVED lines=8> */
[----:B------:R-:W-:Y:S02]  /*3d70*/  HFMA2 R29, -RZ, RZ, 0, 1.1920928955078125e-07 ;  /* 0x00000002ff1d7431 */ /* 0x000fe400000001ff */
[----:B------:R-:W-:Y:S01]  /*3d80*/  FMUL.FTZ R24, R24, R83 ;  /* 0x0000005318187220 */ /* 0x000fe20000410000 */
[----:B------:R-:W-:Y:S01]  /*3d90*/  FSETP.GTU.FTZ.AND P1, PT, R25, R84, PT ;  /* 0x000000541900720b */ /* 0x000fe20003f3c000 */
[----:B------:R-:W-:-:S03]  /*3da0*/  HADD2.F32 R25, -RZ, R104.H0_H0 ;  /* 0x20000068ff197230 */ /* 0x000fc60000004100 */
        /* <DEDUP_REMOVED lines=14> */
.L_x_24484:
        /* <DEDUP_REMOVED lines=13> */
.L_x_24486:
[----:B------:R-:W-:Y:S05]  /*3f60*/  BSYNC.RECONVERGENT B2 ;  /* 0x0000000000027941 */ /* 0x000fea0003800200 */
.L_x_24485:
        /* <DEDUP_REMOVED lines=42> */
.L_x_24483:
[----:B------:R-:W-:Y:S05]  /*4210*/  BSYNC.RECONVERGENT B1 ;  /* 0x0000000000017941 */ /* 0x000fea0003800200 */
.L_x_24482:
        /* <DEDUP_REMOVED lines=24> */
.L_x_24489:
        /* <DEDUP_REMOVED lines=13> */
.L_x_24491:
[----:B------:R-:W-:Y:S05]  /*4470*/  BSYNC.RECONVERGENT B2 ;  /* 0x0000000000027941 */ /* 0x000fea0003800200 */
.L_x_24490:
        /* <DEDUP_REMOVED lines=42> */
.L_x_24488:
[----:B------:R-:W-:Y:S05]  /*4720*/  BSYNC.RECONVERGENT B1 ;  /* 0x0000000000017941 */ /* 0x000fea0003800200 */
.L_x_24487:
        /* <DEDUP_REMOVED lines=23> */
.L_x_24494:
        /* <DEDUP_REMOVED lines=13> */
.L_x_24496:
[----:B------:R-:W-:Y:S05]  /*4970*/  BSYNC.RECONVERGENT B2 ;  /* 0x0000000000027941 */ /* 0x000fea0003800200 */
.L_x_24495:
        /* <DEDUP_REMOVED lines=42> */
.L_x_24493:
[----:B------:R-:W-:Y:S05]  /*4c20*/  BSYNC.RECONVERGENT B1 ;  /* 0x0000000000017941 */ /* 0x000fea0003800200 */
.L_x_24492:
        /* <DEDUP_REMOVED lines=23> */
.L_x_24499:
        /* <DEDUP_REMOVED lines=13> */
.L_x_24501:
[----:B------:R-:W-:Y:S05]  /*4e70*/  BSYNC.RECONVERGENT B2 ;  /* 0x0000000000027941 */ /* 0x000fea0003800200 */
.L_x_24500:
        /* <DEDUP_REMOVED lines=42> */
.L_x_24498:
[----:B------:R-:W-:Y:S05]  /*5120*/  BSYNC.RECONVERGENT B1 ;  /* 0x0000000000017941 */ /* 0x000fea0003800200 */
.L_x_24497:
        /* <DEDUP_REMOVED lines=23> */
.L_x_24504:
        /* <DEDUP_REMOVED lines=13> */
.L_x_24506:
[----:B------:R-:W-:Y:S05]  /*5370*/  BSYNC.RECONVERGENT B2 ;  /* 0x0000000000027941 */ /* 0x000fea0003800200 */
.L_x_24505:
        /* <DEDUP_REMOVED lines=42> */
.L_x_24503:
[----:B------:R-:W-:Y:S05]  /*5620*/  BSYNC.RECONVERGENT B1 ;  /* 0x0000000000017941 */ /* 0x000fea0003800200 */
.L_x_24502:
        /* <DEDUP_REMOVED lines=23> */
.L_x_24509:
        /* <DEDUP_REMOVED lines=13> */
.L_x_24511:
[----:B------:R-:W-:Y:S05]  /*5870*/  BSYNC.RECONVERGENT B2 ;  /* 0x0000000000027941 */ /* 0x000fea0003800200 */
.L_x_24510:
        /* <DEDUP_REMOVED lines=42> */
.L_x_24508:
[----:B------:R-:W-:Y:S05]  /*5b20*/  BSYNC.RECONVERGENT B1 ;  /* 0x0000000000017941 */ /* 0x000fea0003800200 */
.L_x_24507:
        /* <DEDUP_REMOVED lines=23> */
.L_x_24514:
        /* <DEDUP_REMOVED lines=15> */
.L_x_24516:
[----:B------:R-:W-:Y:S05]  /*5d90*/  BSYNC.RECONVERGENT B2 ;  /* 0x0000000000027941 */ /* 0x000fea0003800200 */
.L_x_24515:
        /* <DEDUP_REMOVED lines=42> */
.L_x_24513:
[----:B------:R-:W-:Y:S05]  /*6040*/  BSYNC.RECONVERGENT B1 ;  /* 0x0000000000017941 */ /* 0x000fea0003800200 */
.L_x_24512:
[----:B------:R-:W-:Y:S01]  /*6050*/  I2FP.F32.U32 R22, R21 ;  /* 0x0000001500167245 */ /* 0x000fe20000201000 */
[----:B------:R-:W-:-:S04]  /*6060*/  HADD2.F32 R23, -RZ, R23.H1_H1 ;  /* 0x30000017ff177230 */ /* 0x000fc80000004100 */
[----:B------:R-:W-:Y:S01]  /*6070*/  FFMA.FTZ R21, R22, R121, 1.1641532182693481445e-10 ;  /* 0x2f00000016157423 */ /* 0x000fe20000010079 */
[----:B------:R-:W-:-:S04]  /*6080*/  FMUL.FTZ R22, R23, R14 ;  /* 0x0000000e17167220 */ /* 0x000fc80000410000 */
[----:B------:R-:W-:Y:S01]  /*6090*/  FMUL.FTZ R22, R22, R83 ;  /* 0x0000005316167220 */ /* 0x000fe20000410000 */
[----:B------:R-:W-:-:S04]  /*60a0*/  FSETP.GTU.FTZ.AND P6, PT, R21, R84, PT ;  /* 0x000000541500720b */ /* 0x000fc80003fdc000 */
[----:B------:R-:W-:Y:S01]  /*60b0*/  FSEL R43, R22, RZ, !P6 ;  /* 0x000000ff162b7208 */ /* 0x000fe20007000000 */
[----:B------:R-:W-:Y:S01]  /*60c0*/  HADD2.F32 R22, -RZ, R101.H1_H1 ;  /* 0x30000065ff167230 */ /* 0x000fe20000004100 */
[----:B------:R-:W-:-:S04]  /*60d0*/  PLOP3.LUT P6, PT, P6, PT, PT, 0x8, 0x80 ;  /* 0x000000000080781c */ /* 0x000fc800037ce170 */
[----:B------:R-:W-:-:S09]  /*60e0*/  FMUL.FTZ R43, R43, R22 ;  /* 0x000000162b2b7220 */ /* 0x000fd20000410000 */
.L_x_24476:
        /* <DEDUP_REMOVED lines=9> */
[----:B------:R-:W-:Y:S01]  /*6180*/  SEL R24, RZ, 0x100, !P4 ;  /* 0x00000100ff187807 */ /* 0x000fe20006000000 */
[----:B------:R-:W2:Y:S01]  /*6190*/  @P0 LDC.64 R26, c[0x0][0x3a0] ;  /* 0x0000e800ff1a0b82 */ /* 0x000ea20000000a00 */
[----:B------:R-:W-:Y:S02]  /*61a0*/  LOP3.LUT R22, R22, R20, R21, 0xfe, !PT ;  /* 0x0000001416167212 */ /* 0x000fe400078efe15 */
[----:B------:R-:W-:Y:S02]  /*61b0*/  LOP3.LUT R24, R24, R25, R23, 0xfe, !PT ;  /* 0x0000001918187212 */ /* 0x000fe400078efe17 */
[----:B------:R-:W-:Y:S02]  /*61c0*/  SEL R23, RZ, 0x1, !P3 ;  /* 0x00000001ff177807 */ /* 0x000fe40005800000 */
[----:B------:R-:W-:Y:S01]  /*61d0*/  SEL R25, RZ, 0x1, !P6 ;  /* 0x00000001ff197807 */ /* 0x000fe20007000000 */
[C---:B0-----:R-:W-:Y:S01]  /*61e0*/  IMAD.WIDE.U32 R20, R13.reuse, 0x20, R124 ;  /* 0x000000200d147825 */ /* 0x041fe200078e007c */
[----:B------:R-:W-:-:S02]  /*61f0*/  IADD3 R85, PT, PT, R13, 0x20, RZ ;  /* 0x000000200d557810 */ /* 0x000fc40007ffe0ff */
[----:B------:R-:W-:Y:S02]  /*6200*/  LOP3.LUT R23, R24, R23, RZ, 0xfc, !PT ;  /* 0x0000001718177212 */ /* 0x000fe400078efcff */
[----:B------:R-:W-:Y:S01]  /*6210*/  LOP3.LUT R22, R22, R25, RZ, 0xfc, !PT ;  /* 0x0000001916167212 */ /* 0x000fe200078efcff */
[----:B------:R-:W-:Y:S01]  /*6220*/  STG.E.128 desc[UR8][R20.64], R44 ;  /* 0x0000002c14007986 */ /* 0x000fe2000c101d08 */
[----:B-1----:R-:W-:-:S03]  /*6230*/  IMAD.WIDE.U32 R24, R13, 0x8, R74 ;  /* 0x000000080d187825 */ /* 0x002fc600078e004a */
[----:B------:R0:W-:Y:S04]  /*6240*/  STG.E.128 desc[UR8][R20.64+0x10], R40 ;  /* 0x0000102814007986 */ /* 0x0001e8000c101d08 */
[----:B------:R1:W-:Y:S01]  /*6250*/  STG.E.64 desc[UR8][R24.64], R22 ;  /* 0x0000001618007986 */ /* 0x0003e2000c101b08 */
[----:B--2---:R-:W-:-:S05]  /*6260*/  @P0 IMAD.WIDE.U32 R26, R85, 0x20, R26 ;  /* 0x00000020551a0825 */ /* 0x004fca00078e001a */
[----:B------:R2:W5:Y:S04]  /*6270*/  @P0 LDG.E.128 R52, desc[UR8][R26.64] ;  /* 0x000000081a340981 */ /* 0x000568000c1e1d00 */
[----:B------:R2:W5:Y:S01]  /*6280*/  @P0 LDG.E.128 R48, desc[UR8][R26.64+0x10] ;  /* 0x000010081a300981 */ /* 0x000562000c1e1d00 */
[----:B0-----:R-:W-:-:S06]  /*6290*/  IMAD.WIDE.U32 R20, R85, 0x10, R122 ;  /* 0x0000001055147825 */ /* 0x001fcc00078e007a */
[----:B-1----:R-:W5:Y:S01]  /*62a0*/  LDG.E.128 R20, desc[UR8][R20.64] ;  /* 0x0000000814147981 */ /* 0x002f62000c1e1d00 */
[----:B--2---:R-:W-:Y:S05]  /*62b0*/  @!P0 BRA `(.L_x_24517) ;  /* 0x00000028001c8947 */ /* 0x004fea0003800000 */
        /* <DEDUP_REMOVED lines=16> */
.L_x_24520:
        /* <DEDUP_REMOVED lines=13> */
.L_x_24522:
[----:B------:R-:W-:Y:S05]  /*6490*/  BSYNC.RECONVERGENT B2 ;  /* 0x0000000000027941 */ /* 0x000fea0003800200 */
.L_x_24521:
        /* <DEDUP_REMOVED lines=39> */
[----:B------:R-:W-:Y:S01]  /*6710*/  LOP3.LUT R16, R82, R26, R25, 0x96, !PT ;  /* 0x0000001a52107212 */ /* 0x000fe200078e9619 */
[----:B------:R-:W-:-:S07]  /*6720*/  IMAD.MOV.U32 R25, RZ, RZ, R28 ;  /* 0x000000ffff197224 */ /* 0x000fce00078e001c */
.L_x_24519:
[----:B------:R-:W-:Y:S05]  /*6730*/  BSYNC.RECONVERGENT B1 ;  /* 0x0000000000017941 */ /* 0x000fea0003800200 */
.L_x_24518:
[----:B------:R-:W-:Y:S01]  /*6740*/  I2FP.F32.U32 R26, R25 ;  /* 0x00000019001a7245 */ /* 0x000fe20000201000 */
[----:B-----5:R-:W-:Y:S01]  /*6750*/  HADD2.F32 R27, -RZ, R20.H0_H0 ;  /* 0x20000014ff1b7230 */ /* 0x020fe20000004100 */
[----:B------:R-:W-:Y:S01]  /*6760*/  ISETP.NE.AND P2, PT, R30, 0x1, PT ;  /* 0x000000011e00780c */ /* 0x000fe20003f45270 */
[----:B------:R-:W-:Y:S01]  /*6770*/  HADD2.F32 R36, -RZ, R100.H0_H0 ;  /* 0x20000064ff247230 */ /* 0x000fe20000004100 */
        /* <DEDUP_REMOVED lines=20> */
.L_x_24525:
        /* <DEDUP_REMOVED lines=13> */
.L_x_24527:
[----:B------:R-:W-:Y:S05]  /*6990*/  BSYNC.RECONVERGENT B2 ;  /* 0x0000000000027941 */ /* 0x000fea0003800200 */
.L_x_24526:
        /* <DEDUP_REMOVED lines=42> */
.L_x_24524:
[----:B------:R-:W-:Y:S05]  /*6c40*/  BSYNC.RECONVERGENT B1 ;  /* 0x0000000000017941 */ /* 0x000fea0003800200 */
.L_x_24523:
        /* <DEDUP_REMOVED lines=24> */
.L_x_24530:
        /* <DEDUP_REMOVED lines=13> */
.L_x_24532:
[----:B------:R-:W-:Y:S05]  /*6ea0*/  BSYNC.RECONVERGENT B2 ;  /* 0x0000000000027941 */ /* 0x000fea0003800200 */
.L_x_24531:
        /* <DEDUP_REMOVED lines=42> */
.L_x_24529:
[----:B------:R-:W-:Y:S05]  /*7150*/  BSYNC.RECONVERGENT B1 ;  /* 0x0000000000017941 */ /* 0x000fea0003800200 */
.L_x_24528:
        /* <DEDUP_REMOVED lines=23> */
.L_x_24535:
        /* <DEDUP_REMOVED lines=13> */
.L_x_24537:
[----:B------:R-:W-:Y:S05]  /*73a0*/  BSYNC.RECONVERGENT B2 ;  /* 0x0000000000027941 */ /* 0x000fea0003800200 */
.L_x_24536:
        /* <DEDUP_REMOVED lines=42> */
.L_x_24534:
[----:B------:R-:W-:Y:S05]  /*7650*/  BSYNC.RECONVERGENT B1 ;  /* 0x0000000000017941 */ /* 0x000fea0003800200 */
.L_x_24533:
        /* <DEDUP_REMOVED lines=23> */
.L_x_24540:
        /* <DEDUP_REMOVED lines=13> */
.L_x_24542:
[----:B------:R-:W-:Y:S05]  /*78a0*/  BSYNC.RECONVERGENT B2 ;  /* 0x0000000000027941 */ /* 0x000fea0003800200 */
.L_x_24541:
        /* <DEDUP_REMOVED lines=42> */
.L_x_24539:
[----:B------:R-:W-:Y:S05]  /*7b50*/  BSYNC.RECONVERGENT B1 ;  /* 0x0000000000017941 */ /* 0x000fea0003800200 */
.L_x_24538:
        /* <DEDUP_REMOVED lines=23> */
.L_x_24545:
        /* <DEDUP_REMOVED lines=13> */
.L_x_24547:
[----:B------:R-:W-:Y:S05]  /*7da0*/  BSYNC.RECONVERGENT B2 ;  /* 0x0000000000027941 */ /* 0x000fea0003800200 */
.L_x_24546:
        /* <DEDUP_REMOVED lines=42> */
.L_x_24544:
[----:B------:R-:W-:Y:S05]  /*8050*/  BSYNC.RECONVERGENT B1 ;  /* 0x0000000000017941 */ /* 0x000fea0003800200 */
.L_x_24543:
        /* <DEDUP_REMOVED lines=23> */
.L_x_24550:
        /* <DEDUP_REMOVED lines=13> */
.L_x_24552:
[----:B------:R-:W-:Y:S05]  /*82a0*/  BSYNC.RECONVERGENT B2 ;  /* 0x0000000000027941 */ /* 0x000fea0003800200 */
.L_x_24551:
        /* <DEDUP_REMOVED lines=42> */
.L_x_24549:
[----:B------:R-:W-:Y:S05]  /*8550*/  BSYNC.RECONVERGENT B1 ;  /* 0x0000000000017941 */ /* 0x000fea0003800200 */
.L_x_24548:
        /* <DEDUP_REMOVED lines=23> */
.L_x_24555:
        /* <DEDUP_REMOVED lines=15> */
.L_x_24557:
[----:B------:R-:W-:Y:S05]  /*87c0*/  BSYNC.RECONVERGENT B2 ;  /* 0x0000000000027941 */ /* 0x000fea0003800200 */
.L_x_24556:
        /* <DEDUP_REMOVED lines=42> */
.L_x_24554:
[----:B------:R-:W-:Y:S05]  /*8a70*/  BSYNC.RECONVERGENT B1 ;  /* 0x0000000000017941 */ /* 0x000fea0003800200 */
.L_x_24553:
        /* <DEDUP_REMOVED lines=11> */
.L_x_24517:
        /* <DEDUP_REMOVED lines=16> */
.L_x_24561:
        /* <DEDUP_REMOVED lines=13> */
.L_x_24563:
[----:B------:R-:W-:Y:S05]  /*8d00*/  BSYNC.RECONVERGENT B2 ;  /* 0x0000000000027941 */ /* 0x000fea0003800200 */
.L_x_24562:
        /* <DEDUP_REMOVED lines=41> */
.L_x_24560:
[----:B------:R-:W-:Y:S05]  /*8fa0*/  BSYNC.RECONVERGENT B1 ;  /* 0x0000000000017941 */ /* 0x000fea0003800200 */
.L_x_24559:
        /* <DEDUP_REMOVED lines=24> */
.L_x_24566:
        /* <DEDUP_REMOVED lines=13> */
.L_x_24568:
[----:B------:R-:W-:Y:S05]  /*9200*/  BSYNC.RECONVERGENT B2 ;  /* 0x0000000000027941 */ /* 0x000fea0003800200 */
.L_x_24567:
        /* <DEDUP_REMOVED lines=42> */
.L_x_24565:
[----:B------:R-:W-:Y:S05]  /*94b0*/  BSYNC.RECONVERGENT B1 ;  /* 0x0000000000017941 */ /* 0x000fea0003800200 */
.L_x_24564:
        /* <DEDUP_REMOVED lines=24> */
.L_x_24571:
        /* <DEDUP_REMOVED lines=13> */
.L_x_24573:
[----:B------:R-:W-:Y:S05]  /*9710*/  BSYNC.RECONVERGENT B2 ;  /* 0x0000000000027941 */ /* 0x000fea0003800200 */
.L_x_24572:
        /* <DEDUP_REMOVED lines=42> */
.L_x_24570:
[----:B------:R-:W-:Y:S05]  /*99c0*/  BSYNC.RECONVERGENT B1 ;  /* 0x0000000000017941 */ /* 0x000fea0003800200 */
.L_x_24569:
        /* <DEDUP_REMOVED lines=23> */
.L_x_24576:
        /* <DEDUP_REMOVED lines=13> */
.L_x_24578:
[----:B------:R-:W-:Y:S05]  /*9c10*/  BSYNC.RECONVERGENT B2 ;  /* 0x0000000000027941 */ /* 0x000fea0003800200 */
.L_x_24577:
        /* <DEDUP_REMOVED lines=42> */
.L_x_24575:
[----:B------:R-:W-:Y:S05]  /*9ec0*/  BSYNC.RECONVERGENT B1 ;  /* 0x0000000000017941 */ /* 0x000fea0003800200 */
.L_x_24574:
        /* <DEDUP_REMOVED lines=23> */
.L_x_24581:
        /* <DEDUP_REMOVED lines=13> */
.L_x_24583:
[----:B------:R-:W-:Y:S05]  /*a110*/  BSYNC.RECONVERGENT B2 ;  /* 0x0000000000027941 */ /* 0x000fea0003800200 */
.L_x_24582:
        /* <DEDUP_REMOVED lines=42> */
.L_x_24580:
[----:B------:R-:W-:Y:S05]  /*a3c0*/  BSYNC.RECONVERGENT B1 ;  /* 0x0000000000017941 */ /* 0x000fea0003800200 */
.L_x_24579:
        /* <DEDUP_REMOVED lines=23> */
.L_x_24586:
        /* <DEDUP_REMOVED lines=13> */
.L_x_24588:
[----:B------:R-:W-:Y:S05]  /*a610*/  BSYNC.RECONVERGENT B2 ;  /* 0x0000000000027941 */ /* 0x000fea0003800200 */
.L_x_24587:
        /* <DEDUP_REMOVED lines=42> */
.L_x_24585:
[----:B------:R-:W-:Y:S05]  /*a8c0*/  BSYNC.RECONVERGENT B1 ;  /* 0x0000000000017941 */ /* 0x000fea0003800200 */
.L_x_24584:
        /* <DEDUP_REMOVED lines=23> */
.L_x_24591:
        /* <DEDUP_REMOVED lines=13> */
.L_x_24593:
[----:B------:R-:W-:Y:S05]  /*ab10*/  BSYNC.RECONVERGENT B2 ;  /* 0x0000000000027941 */ /* 0x000fea0003800200 */
.L_x_24592:
        /* <DEDUP_REMOVED lines=42> */
.L_x_24590:
[----:B------:R-:W-:Y:S05]  /*adc0*/  BSYNC.RECONVERGENT B1 ;  /* 0x0000000000017941 */ /* 0x000fea0003800200 */
.L_x_24589:
        /* <DEDUP_REMOVED lines=23> */
.L_x_24596:
        /* <DEDUP_REMOVED lines=15> */
.L_x_24598:
[----:B------:R-:W-:Y:S05]  /*b030*/  BSYNC.RECONVERGENT B2 ;  /* 0x0000000000027941 */ /* 0x000fea0003800200 */
.L_x_24597:
        /* <DEDUP_REMOVED lines=42> */
.L_x_24595:
[----:B------:R-:W-:Y:S05]  /*b2e0*/  BSYNC.RECONVERGENT B1 ;  /* 0x0000000000017941 */ /* 0x000fea0003800200 */
.L_x_24594:
        /* <DEDUP_REMOVED lines=10> */
.L_x_24558:
[----:B------:R-:W0:Y:S01]  /*b390*/  @P0 LDC.64 R26, c[0x0][0x3a0] ;  /* 0x0000e800ff1a0b82 */ /* 0x000e220000000a00 */
[----:B------:R-:W-:Y:S01]  /*b3a0*/  SEL R29, RZ, 0x10000, !P5 ;  /* 0x00010000ff1d7807 */ /* 0x000fe20006800000 */
[----:B------:R-:W-:Y:S01]  /*b3b0*/  VIADD R87, R13, 0x40 ;  /* 0x000000400d577836 */ /* 0x000fe20000000000 */
[----:B------:R-:W-:Y:S01]  /*b3c0*/  ISETP.NE.AND P5, PT, R20, RZ, PT ;  /* 0x000000ff1400720c */ /* 0x000fe20003fa5270 */
[----:B------:R-:W-:Y:S01]  /*b3d0*/  IMAD.WIDE.U32 R20, R85, 0x20, R124 ;  /* 0x0000002055147825 */ /* 0x000fe200078e007c */
[----:B------:R-:W-:Y:S02]  /*b3e0*/  SEL R31, RZ, 0x1000000, !P6 ;  /* 0x01000000ff1f7807 */ /* 0x000fe40007000000 */
[----:B------:R-:W-:Y:S02]  /*b3f0*/  ISETP.NE.AND P6, PT, R25, RZ, PT ;  /* 0x000000ff1900720c */ /* 0x000fe40003fc5270 */
[----:B------:R-:W-:Y:S01]  /*b400*/  SEL R25, RZ, 0x1000000, !P2 ;  /* 0x01000000ff197807 */ /* 0x000fe20005000000 */
[----:B------:R-:W-:Y:S01]  /*b410*/  STG.E.128 desc[UR8][R20.64], R36 ;  /* 0x0000002414007986 */ /* 0x000fe2000c101d08 */
[----:B------:R-:W-:-:S02]  /*b420*/  SEL R23, RZ, 0x10000, !P1 ;  /* 0x00010000ff177807 */ /* 0x000fc40004800000 */
[----:B------:R-:W-:Y:S01]  /*b430*/  SEL R22, RZ, 0x100, !P5 ;  /* 0x00000100ff167807 */ /* 0x000fe20006800000 */
[----:B------:R1:W-:Y:S01]  /*b440*/  STG.E.128 desc[UR8][R20.64+0x10], R32 ;  /* 0x0000102014007986 */ /* 0x0003e2000c101d08 */
[----:B------:R-:W-:Y:S02]  /*b450*/  SEL R30, RZ, 0x100, !P4 ;  /* 0x00000100ff1e7807 */ /* 0x000fe40006000000 */
[----:B------:R-:W-:Y:S02]  /*b460*/  LOP3.LUT R22, R22, R25, R23, 0xfe, !PT ;  /* 0x0000001916167212 */ /* 0x000fe400078efe17 */
[----:B------:R-:W-:Y:S02]  /*b470*/  LOP3.LUT R30, R30, R31, R29, 0xfe, !PT ;  /* 0x0000001f1e1e7212 */ /* 0x000fe400078efe1d */
[----:B------:R-:W-:Y:S02]  /*b480*/  SEL R23, RZ, 0x1, !P6 ;  /* 0x00000001ff177807 */ /* 0x000fe40007000000 */
[----:B------:R-:W-:Y:S01]  /*b490*/  SEL R29, RZ, 0x1, !P3 ;  /* 0x00000001ff1d7807 */ /* 0x000fe20005800000 */
[----:B0-----:R-:W-:Y:S01]  /*b4a0*/  @P0 IMAD.WIDE.U32 R26, R87, 0x20, R26 ;  /* 0x00000020571a0825 */ /* 0x001fe200078e001a */
[----:B-1----:R-:W-:-:S03]  /*b4b0*/  LOP3.LUT R20, R22, R23, RZ, 0xfc, !PT ;  /* 0x0000001716147212 */ /* 0x002fc600078efcff */
[----:B------:R-:W-:Y:S01]  /*b4c0*/  IMAD.WIDE.U32 R22, R85, 0x8, R74 ;  /* 0x0000000855167825 */ /* 0x000fe200078e004a */
[----:B------:R-:W-:-:S05]  /*b4d0*/  LOP3.LUT R21, R30, R29, RZ, 0xfc, !PT ;  /* 0x0000001d1e157212 */ /* 0x000fca00078efcff */
[----:B------:R0:W-:Y:S04]  /*b4e0*/  STG.E.64 desc[UR8][R22.64], R20 ;  /* 0x0000001416007986 */ /* 0x0001e8000c101b08 */
[----:B------:R1:W5:Y:S04]  /*b4f0*/  @P0 LDG.E.128 R52, desc[UR8][R26.64] ;  /* 0x000000081a340981 */ /* 0x000368000c1e1d00 */
[----:B------:R1:W5:Y:S01]  /*b500*/  @P0 LDG.E.128 R48, desc[UR8][R26.64+0x10] ;  /* 0x000010081a300981 */ /* 0x000362000c1e1d00 */
[----:B0-----:R-:W-:-:S06]  /*b510*/  IMAD.WIDE.U32 R20, R87, 0x10, R122 ;  /* 0x0000001057147825 */ /* 0x001fcc00078e007a */
[----:B------:R-:W5:Y:S01]  /*b520*/  LDG.E.128 R20, desc[UR8][R20.64] ;  /* 0x0000000814147981 */ /* 0x000f62000c1e1d00 */
[----:B-1----:R-:W-:Y:S05]  /*b530*/  @!P0 BRA `(.L_x_24599) ;  /* 0x00000028001c8947 */ /* 0x002fea0003800000 */
        /* <DEDUP_REMOVED lines=16> */
.L_x_24602:
        /* <DEDUP_REMOVED lines=13> */
.L_x_24604:
[----:B------:R-:W-:Y:S05]  /*b710*/  BSYNC.RECONVERGENT B2 ;  /* 0x0000000000027941 */ /* 0x000fea0003800200 */
.L_x_24603:
        /* <DEDUP_REMOVED lines=40> */
[----:B------:R-:W-:-:S07]  /*b9a0*/  IMAD.MOV.U32 R26, RZ, RZ, RZ ;  /* 0x000000ffff1a7224 */ /* 0x000fce00078e00ff */
.L_x_24601:
[----:B------:R-:W-:Y:S05]  /*b9b0*/  BSYNC.RECONVERGENT B1 ;  /* 0x0000000000017941 */ /* 0x000fea0003800200 */
.L_x_24600:
        /* <DEDUP_REMOVED lines=24> */
.L_x_24607:
        /* <DEDUP_REMOVED lines=13> */
.L_x_24609:
[----:B------:R-:W-:Y:S05]  /*bc10*/  BSYNC.RECONVERGENT B2 ;  /* 0x0000000000027941 */ /* 0x000fea0003800200 */
.L_x_24608:
        /* <DEDUP_REMOVED lines=42> */
.L_x_24606:
[----:B------:R-:W-:Y:S05]  /*bec0*/  BSYNC.RECONVERGENT B1 ;  /* 0x0000000000017941 */ /* 0x000fea0003800200 */
.L_x_24605:
        /* <DEDUP_REMOVED lines=24> */
.L_x_24612:
        /* <DEDUP_REMOVED lines=13> */
.L_x_24614:
[----:B------:R-:W-:Y:S05]  /*c120*/  BSYNC.RECONVERGENT B2 ;  /* 0x0000000000027941 */ /* 0x000fea0003800200 */
.L_x_24613:
        /* <DEDUP_REMOVED lines=42> */
.L_x_24611:
[----:B------:R-:W-:Y:S05]  /*c3d0*/  BSYNC.RECONVERGENT B1 ;  /* 0x0000000000017941 */ /* 0x000fea0003800200 */
.L_x_24610:
        /* <DEDUP_REMOVED lines=23> */
.L_x_24617:
        /* <DEDUP_REMOVED lines=13> */
.L_x_24619:
[----:B------:R-:W-:Y:S05]  /*c620*/  BSYNC.RECONVERGENT B2 ;  /* 0x0000000000027941 */ /* 0x000fea0003800200 */
.L_x_24618:
        /* <DEDUP_REMOVED lines=42> */
.L_x_24616:
[----:B------:R-:W-:Y:S05]  /*c8d0*/  BSYNC.RECONVERGENT B1 ;  /* 0x0000000000017941 */ /* 0x000fea0003800200 */
.L_x_24615:
        /* <DEDUP_REMOVED lines=23> */
.L_x_24622:
        /* <DEDUP_REMOVED lines=13> */
.L_x_24624:
[----:B------:R-:W-:Y:S05]  /*cb20*/  BSYNC.RECONVERGENT B2 ;  /* 0x0000000000027941 */ /* 0x000fea0003800200 */
.L_x_24623:
        /* <DEDUP_REMOVED lines=42> */
.L_x_24621:
[----:B------:R-:W-:Y:S05]  /*cdd0*/  BSYNC.RECONVERGENT B1 ;  /* 0x0000000000017941 */ /* 0x000fea0003800200 */
.L_x_24620:
        /* <DEDUP_REMOVED lines=23> */
.L_x_24627:
        /* <DEDUP_REMOVED lines=13> */
.L_x_24629:
[----:B------:R-:W-:Y:S05]  /*d020*/  BSYNC.RECONVERGENT B2 ;  /* 0x0000000000027941 */ /* 0x000fea0003800200 */
.L_x_24628:
        /* <DEDUP_REMOVED lines=42> */
.L_x_24626:
[----:B------:R-:W-:Y:S05]  /*d2d0*/  BSYNC.RECONVERGENT B1 ;  /* 0x0000000000017941 */ /* 0x000fea0003800200 */
.L_x_24625:
        /* <DEDUP_REMOVED lines=23> */
.L_x_24632:
        /* <DEDUP_REMOVED lines=13> */
.L_x_24634:
[----:B------:R-:W-:Y:S05]  /*d520*/  BSYNC.RECONVERGENT B2 ;  /* 0x0000000000027941 */ /* 0x000fea0003800200 */
.L_x_24633:
        /* <DEDUP_REMOVED lines=42> */
.L_x_24631:
[----:B------:R-:W-:Y:S05]  /*d7d0*/  BSYNC.RECONVERGENT B1 ;  /* 0x0000000000017941 */ /* 0x000fea0003800200 */
.L_x_24630:
        /* <DEDUP_REMOVED lines=23> */
.L_x_24637:
        /* <DEDUP_REMOVED lines=15> */
.L_x_24639:
[----:B------:R-:W-:Y:S05]  /*da40*/  BSYNC.RECONVERGENT B2 ;  /* 0x0000000000027941 */ /* 0x000fea0003800200 */
.L_x_24638:
        /* <DEDUP_REMOVED lines=42> */
.L_x_24636:
[----:B------:R-:W-:Y:S05]  /*dcf0*/  BSYNC.RECONVERGENT B1 ;  /* 0x0000000000017941 */ /* 0x000fea0003800200 */
.L_x_24635:
        /* <DEDUP_REMOVED lines=11> */
.L_x_24599:
        /* <DEDUP_REMOVED lines=16> */
.L_x_24643:
        /* <DEDUP_REMOVED lines=13> */
.L_x_24645:
[----:B------:R-:W-:Y:S05]  /*df80*/  BSYNC.RECONVERGENT B2 ;  /* 0x0000000000027941 */ /* 0x000fea0003800200 */
.L_x_24644:
        /* <DEDUP_REMOVED lines=41> */
.L_x_24642:
[----:B------:R-:W-:Y:S05]  /*e220*/  BSYNC.RECONVERGENT B1 ;  /* 0x0000000000017941 */ /* 0x000fea0003800200 */
.L_x_24641:
[----:B------:R-:W-:Y:S01]  /*e230*/  I2FP.F32.U32 R24, R25 ;  /* 0x0000001900187245 */ /* 0x000fe20000201000 */
[----:B-----5:R-:W-:Y:S01]  /*e240*/  HADD2.F32 R27, -RZ, R20.H0_H0 ;  /* 0x20000014ff1b7230 */ /* 0x020fe20000004100 */
        /* <DEDUP_REMOVED lines=22> */
.L_x_24648:
        /* <DEDUP_REMOVED lines=13> */
.L_x_24650:
[----:B------:R-:W-:Y:S05]  /*e480*/  BSYNC.RECONVERGENT B2 ;  /* 0x0000000000027941 */ /* 0x000fea0003800200 */
.L_x_24649:
        /* <DEDUP_REMOVED lines=42> */
.L_x_24647:
[----:B------:R-:W-:Y:S05]  /*e730*/  BSYNC.RECONVERGENT B1 ;  /* 0x0000000000017941 */ /* 0x000fea0003800200 */
.L_x_24646:
        /* <DEDUP_REMOVED lines=24> */
.L_x_24653:
        /* <DEDUP_REMOVED lines=13> */
.L_x_24655:
[----:B------:R-:W-:Y:S05]  /*e990*/  BSYNC.RECONVERGENT B2 ;  /* 0x0000000000027941 */ /* 0x000fea0003800200 */
.L_x_24654:
        /* <DEDUP_REMOVED lines=42> */
.L_x_24652:
[----:B------:R-:W-:Y:S05]  /*ec40*/  BSYNC.RECONVERGENT B1 ;  /* 0x0000000000017941 */ /* 0x000fea0003800200 */
.L_x_24651:
        /* <DEDUP_REMOVED lines=23> */
.L_x_24658:
        /* <DEDUP_REMOVED lines=13> */
.L_x_24660:
[----:B------:R-:W-:Y:S05]  /*ee90*/  BSYNC.RECONVERGENT B2 ;  /* 0x0000000000027941 */ /* 0x000fea0003800200 */
.L_x_24659:
        /* <DEDUP_REMOVED lines=42> */
.L_x_24657:
[----:B------:R-:W-:Y:S05]  /*f140*/  BSYNC.RECONVERGENT B1 ;  /* 0x0000000000017941 */ /* 0x000fea0003800200 */
.L_x_24656:
        /* <DEDUP_REMOVED lines=11> */
[----:B------:R-:W-:Y:S01]  /*f200*/  HADD2.F32 R20, -RZ, R5.H1_H1 ;  /* 0x30000005ff147230 */ /* 0x000fe20000004100 */
        /* <DEDUP_REMOVED lines=11> */
.L_x_24663:
        /* <DEDUP_REMOVED lines=13> */
.L_x_24665:
[----:B------:R-:W-:Y:S05]  /*f390*/  BSYNC.RECONVERGENT B2 ;  /* 0x0000000000027941 */ /* 0x000fea0003800200 */
.L_x_24664:
        /* <DEDUP_REMOVED lines=42> */
.L_x_24662:
[----:B------:R-:W-:Y:S05]  /*f640*/  BSYNC.RECONVERGENT B1 ;  /* 0x0000000000017941 */ /* 0x000fea0003800200 */
.L_x_24661:
        /* <DEDUP_REMOVED lines=23> */
.L_x_24668:
        /* <DEDUP_REMOVED lines=13> */
.L_x_24670:
[----:B------:R-:W-:Y:S05]  /*f890*/  BSYNC.RECONVERGENT B2 ;  /* 0x0000000000027941 */ /* 0x000fea0003800200 */
.L_x_24669:
        /* <DEDUP_REMOVED lines=42> */
.L_x_24667:
[----:B------:R-:W-:Y:S05]  /*fb40*/  BSYNC.RECONVERGENT B1 ;  /* 0x0000000000017941 */ /* 0x000fea0003800200 */
.L_x_24666:
        /* <DEDUP_REMOVED lines=23> */
.L_x_24673:
        /* <DEDUP_REMOVED lines=13> */
.L_x_24675:
[----:B------:R-:W-:Y:S05]  /*fd90*/  BSYNC.RECONVERGENT B2 ;  /* 0x0000000000027941 */ /* 0x000fea0003800200 */
.L_x_24674:
        /* <DEDUP_REMOVED lines=42> */
.L_x_24672:
[----:B------:R-:W-:Y:S05]  /*10040*/  BSYNC.RECONVERGENT B1 ;  /* 0x0000000000017941 */ /* 0x000fea0003800200 */
.L_x_24671:
        /* <DEDUP_REMOVED lines=23> */
.L_x_24678:
        /* <DEDUP_REMOVED lines=15> */
.L_x_24680:
[----:B------:R-:W-:Y:S05]  /*102b0*/  BSYNC.RECONVERGENT B2 ;  /* 0x0000000000027941 */ /* 0x000fea0003800200 */
.L_x_24679:
        /* <DEDUP_REMOVED lines=42> */
.L_x_24677:
[----:B------:R-:W-:Y:S05]  /*10560*/  BSYNC.RECONVERGENT B1 ;  /* 0x0000000000017941 */ /* 0x000fea0003800200 */
.L_x_24676:
        /* <DEDUP_REMOVED lines=10> */
.L_x_24640:
[----:B------:R-:W-:Y:S01]  /*10610*/  SEL R22, RZ, 0x1000000, !P6 ;  /* 0x01000000ff167807 */ /* 0x000fe20007000000 */
[----:B------:R-:W-:Y:S01]  /*10620*/  IMAD.WIDE.U32 R20, R87, 0x20, R124 ;  /* 0x0000002057147825 */ /* 0x000fe200078e007c */
[----:B------:R-:W-:Y:S02]  /*10630*/  SEL R23, RZ, 0x10000, !P5 ;  /* 0x00010000ff177807 */ /* 0x000fe40006800000 */
[----:B------:R-:W-:Y:S02]  /*10640*/  SEL R74, RZ, 0x100, !P4 ;  /* 0x00000100ff4a7807 */ /* 0x000fe40006000000 */
[----:B------:R-:W-:Y:S01]  /*10650*/  ISETP.NE.AND P5, PT, R73, RZ, PT ;  /* 0x000000ff4900720c */ /* 0x000fe20003fa5270 */
        /* <DEDUP_REMOVED lines=9> */
[----:B------:R-:W-:Y:S02]  /*106f0*/  SEL R23, RZ, 0x1, !P3 ;  /* 0x00000001ff177807 */ /* 0x000fe40005800000 */
[----:B------:R-:W-:-:S02]  /*10700*/  LOP3.LUT R22, R22, R73, RZ, 0xfc, !PT ;  /* 0x0000004916167212 */ /* 0x000fc400078efcff */
[----:B------:R-:W-:Y:S02]  /*10710*/  LOP3.LUT R23, R74, R23, RZ, 0xfc, !PT ;  /* 0x000000174a177212 */ /* 0x000fe400078efcff */
[----:B------:R-:W1:Y:S01]  /*10720*/  LDC.64 R74, c[0x0][0x3b0] ;  /* 0x0000ec00ff4a7b82 */ /* 0x000e620000000a00 */
[----:B------:R-:W-:-:S07]  /*10730*/  IADD3 R94, PT, PT, R13, 0x60, RZ ;  /* 0x000000600d5e7810 */ /* 0x000fce0007ffe0ff */
[----:B0-----:R-:W0:Y:S01]  /*10740*/  @P0 LDC.64 R20, c[0x0][0x3a0] ;  /* 0x0000e800ff140b82 */ /* 0x001e220000000a00 */
[----:B-1----:R-:W-:-:S05]  /*10750*/  IMAD.WIDE.U32 R72, R87, 0x8, R74 ;  /* 0x0000000857487825 */ /* 0x002fca00078e004a */
[----:B------:R1:W-:Y:S01]  /*10760*/  STG.E.64 desc[UR8][R72.64], R22 ;  /* 0x0000001648007986 */ /* 0x0003e2000c101b08 */
[----:B0-----:R-:W-:-:S05]  /*10770*/  @P0 IMAD.WIDE.U32 R20, R94, 0x20, R20 ;  /* 0x000000205e140825 */ /* 0x001fca00078e0014 */
[----:B------:R0:W5:Y:S04]  /*10780*/  @P0 LDG.E.128 R52, desc[UR8][R20.64] ;  /* 0x0000000814340981 */ /* 0x000168000c1e1d00 */
[----:B------:R0:W5:Y:S01]  /*10790*/  @P0 LDG.E.128 R48, desc[UR8][R20.64+0x10] ;  /* 0x0000100814300981 */ /* 0x000162000c1e1d00 */
[----:B-1----:R-:W-:-:S06]  /*107a0*/  IMAD.WIDE.U32 R72, R94, 0x10, R122 ;  /* 0x000000105e487825 */ /* 0x002fcc00078e007a */
[----:B------:R-:W5:Y:S01]  /*107b0*/  LDG.E.128 R72, desc[UR8][R72.64] ;  /* 0x0000000848487981 */ /* 0x000f62000c1e1d00 */
        /* <DEDUP_REMOVED lines=17> */
.L_x_24684:
        /* <DEDUP_REMOVED lines=13> */
.L_x_24686:
[----:B------:R-:W-:Y:S05]  /*109a0*/  BSYNC.RECONVERGENT B2 ;  /* 0x0000000000027941 */ /* 0x000fea0003800200 */
.L_x_24685:
        /* <DEDUP_REMOVED lines=10> */
[----:B------:R-:W-:-:S05]  /*10a50*/  LOP3.LUT R20, R15, R20, R89, 0x96, !PT ;  /* 0x000000140f147212 */ /* 0x000fca00078e9659 */
        /* <DEDUP_REMOVED lines=22> */
[----:B------:R-:W-:-:S04]  /*10bc0*/  IMAD.WIDE.U32 R88, R89, -0x326172a9, RZ ;  /* 0xcd9e8d5759587825 */ /* 0x000fc800078e00ff */
[----:B------:R-:W-:Y:S01]  /*10bd0*/  IMAD.WIDE.U32 R90, R90, -0x326172a9, RZ ;  /* 0xcd9e8d575a5a7825 */ /* 0x000fe200078e00ff */
[----:B------:R-:W-:-:S04]  /*10be0*/  LOP3.LUT R20, R20, UR19, R89, 0x96, !PT ;  /* 0x0000001314147c12 */ /* 0x000fc8000f8e9659 */
[----:B------:R-:W-:Y:S01]  /*10bf0*/  LOP3.LUT R88, R88, UR21, R91, 0x96, !PT ;  /* 0x0000001558587c12 */ /* 0x000fe2000f8e965b */
[----:B------:R-:W-:-:S04]  /*10c00*/  IMAD.WIDE.U32 R20, R20, -0x2daee0ad, RZ ;  /* 0xd2511f5314147825 */ /* 0x000fc800078e00ff */
[----:B------:R-:W-:Y:S01]  /*10c10*/  IMAD.MOV.U32 R86, RZ, RZ, R20 ;  /* 0x000000ffff567224 */ /* 0x000fe200078e0014 */
[----:B------:R-:W-:Y:S01]  /*10c20*/  LOP3.LUT R16, R82, R22, R21, 0x96, !PT ;  /* 0x0000001652107212 */ /* 0x000fe200078e9615 */
[----:B------:R-:W-:Y:S01]  /*10c30*/  IMAD.MOV.U32 R22, RZ, RZ, RZ ;  /* 0x000000ffff167224 */ /* 0x000fe200078e00ff */
[----:B------:R-:W-:-:S07]  /*10c40*/  MOV R20, R92 ;  /* 0x0000005c00147202 */ /* 0x000fce0000000f00 */
.L_x_24683:
[----:B------:R-:W-:Y:S05]  /*10c50*/  BSYNC.RECONVERGENT B1 ;  /* 0x0000000000017941 */ /* 0x000fea0003800200 */
.L_x_24682:
[----:B------:R-:W-:Y:S01]  /*10c60*/  I2FP.F32.U32 R20, R20 ;  /* 0x0000001400147245 */ /* 0x000fe20000201000 */
[----:B-----5:R-:W-:Y:S01]  /*10c70*/  HADD2.F32 R23, -RZ, R72.H0_H0 ;  /* 0x20000048ff177230 */ /* 0x020fe20000004100 */
        /* <DEDUP_REMOVED lines=8> */
[----:B------:R-:W-:Y:S01]  /*10d00*/  HADD2.F32 R20, -RZ, R8.H0_H0 ;  /* 0x20000008ff147230 */ /* 0x000fe20000004100 */
[----:B------:R-:W-:-:S04]  /*10d10*/  PLOP3.LUT P0, PT, P0, PT, PT, 0x8, 0x80 ;  /* 0x000000000080781c */ /* 0x000fc8000070e170 */
[----:B------:R-:W-:Y:S01]  /*10d20*/  FFMA.FTZ R20, R21, R20, R52 ;  /* 0x0000001415147223 */ /* 0x000fe20000010034 */
[----:B------:R-:W-:Y:S01]  /*10d30*/  P2R R98, PR, RZ, 0x1 ;  /* 0x00000001ff627803 */ /* 0x000fe20000000000 */
        /* <DEDUP_REMOVED lines=10> */
.L_x_24689:
        /* <DEDUP_REMOVED lines=13> */
.L_x_24691:
[----:B------:R-:W-:Y:S05]  /*10eb0*/  BSYNC.RECONVERGENT B2 ;  /* 0x0000000000027941 */ /* 0x000fea0003800200 */
.L_x_24690:
        /* <DEDUP_REMOVED lines=35> */
[----:B------:R-:W-:-:S05]  /*110f0*/  LOP3.LUT R22, R22, UR19, R89, 0x96, !PT ;  /* 0x0000001316167c12 */ /* 0x000fca000f8e9659 */
[----:B------:R-:W-:-:S05]  /*11100*/  IMAD.WIDE.U32 R22, R22, -0x2daee0ad, RZ ;  /* 0xd2511f5316167825 */ /* 0x000fca00078e00ff */
[----:B------:R-:W-:Y:S02]  /*11110*/  LOP3.LUT R16, R82, R90, R23, 0x96, !PT ;  /* 0x0000005a52107212 */ /* 0x000fe400078e9617 */
[----:B------:R-:W-:Y:S01]  /*11120*/  MOV R86, R22 ;  /* 0x0000001600567202 */ /* 0x000fe20000000f00 */
[----:B------:R-:W-:-:S04]  /*11130*/  IMAD.WIDE.U32 R22, R91, -0x326172a9, RZ ;  /* 0xcd9e8d575b167825 */ /* 0x000fc800078e00ff */
[----:B------:R-:W-:Y:S01]  /*11140*/  IMAD.MOV.U32 R90, RZ, RZ, R22 ;  /* 0x000000ffff5a7224 */ /* 0x000fe200078e0016 */
[----:B------:R-:W-:Y:S01]  /*11150*/  LOP3.LUT R88, R88, UR21, R23, 0x96, !PT ;  /* 0x0000001558587c12 */ /* 0x000fe2000f8e9617 */
[----:B------:R-:W-:-:S07]  /*11160*/  HFMA2 R23, -RZ, RZ, 0, 0 ;  /* 0x00000000ff177431 */ /* 0x000fce00000001ff */
.L_x_24688:
[----:B------:R-:W-:Y:S05]  /*11170*/  BSYNC.RECONVERGENT B1 ;  /* 0x0000000000017941 */ /* 0x000fea0003800200 */
.L_x_24687:
[----:B------:R-:W-:Y:S01]  /*11180*/  I2FP.F32.U32 R22, R21 ;  /* 0x0000001500167245 */ /* 0x000fe20000201000 */
[----:B------:R-:W-:Y:S01]  /*11190*/  HADD2.F32 R89, -RZ, R72.H1_H1 ;  /* 0x30000048ff597230 */ /* 0x000fe20000004100 */
[----:B------:R-:W-:Y:S01]  /*111a0*/  ISETP.NE.AND P1, PT, R23, 0x1, PT ;  /* 0x000000011700780c */ /* 0x000fe20003f25270 */
[----:B------:R-:W-:Y:S01]  /*111b0*/  BSSY.RECONVERGENT B1, `(.L_x_24692) ;  /* 0x000004d000017945 */ /* 0x000fe20003800200 */
[----:B------:R-:W-:Y:S01]  /*111c0*/  MOV R72, R90 ;  /* 0x0000005a00487202 */ /* 0x000fe20000000f00 */
        /* <DEDUP_REMOVED lines=18> */
.L_x_24694:
        /* <DEDUP_REMOVED lines=13> */
.L_x_24696:
[----:B------:R-:W-:Y:S05]  /*113c0*/  BSYNC.RECONVERGENT B2 ;  /* 0x0000000000027941 */ /* 0x000fea0003800200 */
.L_x_24695:
        /* <DEDUP_REMOVED lines=35> */
[----:B------:R-:W-:Y:S01]  /*11600*/  LOP3.LUT R22, R22, UR19, R89, 0x96, !PT ;  /* 0x0000001316167c12 */ /* 0x000fe2000f8e9659 */
[----:B------:R-:W-:-:S04]  /*11610*/  IMAD.MOV.U32 R89, RZ, RZ, RZ ;  /* 0x000000ffff597224 */ /* 0x000fc800078e00ff */
[----:B------:R-:W-:-:S04]  /*11620*/  IMAD.WIDE.U32 R22, R22, -0x2daee0ad, RZ ;  /* 0xd2511f5316167825 */ /* 0x000fc800078e00ff */
[----:B------:R-:W-:Y:S01]  /*11630*/  IMAD.MOV.U32 R86, RZ, RZ, R22 ;  /* 0x000000ffff567224 */ /* 0x000fe200078e0016 */
[----:B------:R-:W-:Y:S01]  /*11640*/  LOP3.LUT R16, R82, R90, R23, 0x96, !PT ;  /* 0x0000005a52107212 */ /* 0x000fe200078e9617 */
[----:B------:R-:W-:-:S05]  /*11650*/  IMAD.WIDE.U32 R22, R91, -0x326172a9, RZ ;  /* 0xcd9e8d575b167825 */ /* 0x000fca00078e00ff */
[----:B------:R-:W-:Y:S02]  /*11660*/  LOP3.LUT R88, R88, UR21, R23, 0x96, !PT ;  /* 0x0000001558587c12 */ /* 0x000fe4000f8e9617 */
[----:B------:R-:W-:-:S07]  /*11670*/  MOV R90, R22 ;  /* 0x00000016005a7202 */ /* 0x000fce0000000f00 */
.L_x_24693:
[----:B------:R-:W-:Y:S05]  /*11680*/  BSYNC.RECONVERGENT B1 ;  /* 0x0000000000017941 */ /* 0x000fea0003800200 */
.L_x_24692:
        /* <DEDUP_REMOVED lines=10> */
[----:B------:R-:W-:Y:S01]  /*11730*/  FSEL R23, R22, RZ, !P1 ;  /* 0x000000ff16177208 */ /* 0x000fe20004800000 */
[----:B------:R-:W-:Y:S01]  /*11740*/  HADD2.F32 R22, -RZ, R9.H0_H0 ;  /* 0x20000009ff167230 */ /* 0x000fe20000004100 */
[----:B------:R-:W-:-:S04]  /*11750*/  PLOP3.LUT P1, PT, P1, PT, PT, 0x8, 0x80 ;  /* 0x000000000080781c */ /* 0x000fc80000f2e170 */
[----:B------:R-:W-:Y:S01]  /*11760*/  FFMA.FTZ R22, R23, R22, R54 ;  /* 0x0000001617167223 */ /* 0x000fe20000010036 */
        /* <DEDUP_REMOVED lines=9> */
.L_x_24699:
        /* <DEDUP_REMOVED lines=13> */
.L_x_24701:
[----:B------:R-:W-:Y:S05]  /*118d0*/  BSYNC.RECONVERGENT B2 ;  /* 0x0000000000027941 */ /* 0x000fea0003800200 */
.L_x_24700:
        /* <DEDUP_REMOVED lines=38> */
[----:B------:R-:W-:Y:S01]  /*11b40*/  IMAD.MOV.U32 R92, RZ, RZ, RZ ;  /* 0x000000ffff5c7224 */ /* 0x000fe200078e00ff */
[----:B------:R-:W-:Y:S01]  /*11b50*/  MOV R86, R90 ;  /* 0x0000005a00567202 */ /* 0x000fe20000000f00 */
[----:B------:R-:W-:-:S05]  /*11b60*/  IMAD.WIDE.U32 R90, R23, -0x326172a9, RZ ;  /* 0xcd9e8d57175a7825 */ /* 0x000fca00078e00ff */
[----:B------:R-:W-:-:S07]  /*11b70*/  LOP3.LUT R88, R88, UR21, R91, 0x96, !PT ;  /* 0x0000001558587c12 */ /* 0x000fce000f8e965b */
.L_x_24698:
[----:B------:R-:W-:Y:S05]  /*11b80*/  BSYNC.RECONVERGENT B1 ;  /* 0x0000000000017941 */ /* 0x000fea0003800200 */
.L_x_24697:
        /* <DEDUP_REMOVED lines=23> */
.L_x_24704:
        /* <DEDUP_REMOVED lines=13> */
.L_x_24706:
[----:B------:R-:W-:Y:S05]  /*11dd0*/  BSYNC.RECONVERGENT B2 ;  /* 0x0000000000027941 */ /* 0x000fea0003800200 */
.L_x_24705:
        /* <DEDUP_REMOVED lines=40> */
[----:B------:R-:W-:Y:S02]  /*12060*/  HFMA2 R91, -RZ, RZ, 0, 0 ;  /* 0x00000000ff5b7431 */ /* 0x000fe400000001ff */
[----:B------:R-:W-:Y:S01]  /*12070*/  IMAD.MOV.U32 R90, RZ, RZ, R72 ;  /* 0x000000ffff5a7224 */ /* 0x000fe200078e0048 */
[----:B------:R-:W-:-:S07]  /*12080*/  LOP3.LUT R88, R88, UR21, R73, 0x96, !PT ;  /* 0x0000001558587c12 */ /* 0x000fce000f8e9649 */
.L_x_24703:
[----:B------:R-:W-:Y:S05]  /*12090*/  BSYNC.RECONVERGENT B1 ;  /* 0x0000000000017941 */ /* 0x000fea0003800200 */
.L_x_24702:
[----:B------:R-:W-:Y:S01]  /*120a0*/  I2FP.F32.U32 R72, R89 ;  /* 0x0000005900487245 */ /* 0x000fe20000201000 */
[----:B------:R-:W-:Y:S01]  /*120b0*/  BSSY.RECONVERGENT B1, `(.L_x_24707) ;  /* 0x000004e000017945 */ /* 0x000fe20003800200 */
[----:B------:R-:W-:Y:S01]  /*120c0*/  ISETP.NE.AND P4, PT, R91, 0x1, PT ;  /* 0x000000015b00780c */ /* 0x000fe20003f85270 */
[----:B------:R-:W-:Y:S02]  /*120d0*/  IMAD.MOV.U32 R89, RZ, RZ, 0x2 ;  /* 0x00000002ff597424 */ /* 0x000fe400078e00ff */
[----:B------:R-:W-:-:S05]  /*120e0*/  FFMA.FTZ R73, R72, R121, 1.1641532182693481445e-10 ;  /* 0x2f00000048497423 */ /* 0x000fca0000010079 */
[----:B------:R-:W-:Y:S01]  /*120f0*/  FSETP.GTU.FTZ.AND P3, PT, R73, R84, PT ;  /* 0x000000544900720b */ /* 0x000fe20003f7c000 */
[----:B------:R-:W-:-:S05]  /*12100*/  HADD2.F32 R73, -RZ, R74.H0_H0 ;  /* 0x2000004aff497230 */ /* 0x000fca0000004100 */
[----:B------:R-:W-:-:S04]  /*12110*/  FMUL.FTZ R72, R73, R14 ;  /* 0x0000000e49487220 */ /* 0x000fc80000410000 */
[----:B------:R-:W-:-:S05]  /*12120*/  FMUL.FTZ R72, R72, R83 ;  /* 0x0000005348487220 */ /* 0x000fca0000410000 */
[----:B------:R-:W-:Y:S01]  /*12130*/  FSEL R73, R72, RZ, !P3 ;  /* 0x000000ff48497208 */ /* 0x000fe20005800000 */
[----:B------:R-:W-:Y:S01]  /*12140*/  HADD2.F32 R72, -RZ, R10.H0_H0 ;  /* 0x2000000aff487230 */ /* 0x000fe20000004100 */
        /* <DEDUP_REMOVED lines=12> */
.L_x_24709:
        /* <DEDUP_REMOVED lines=13> */
.L_x_24711:
[----:B------:R-:W-:Y:S05]  /*122e0*/  BSYNC.RECONVERGENT B2 ;  /* 0x0000000000027941 */ /* 0x000fea0003800200 */
.L_x_24710:
        /* <DEDUP_REMOVED lines=36> */
[----:B------:R-:W-:-:S04]  /*12530*/  HFMA2 R89, -RZ, RZ, 0, 0 ;  /* 0x00000000ff597431 */ /* 0x000fc800000001ff */
[----:B------:R-:W-:-:S04]  /*12540*/  IMAD.WIDE.U32 R90, R90, -0x2daee0ad, RZ ;  /* 0xd2511f535a5a7825 */ /* 0x000fc800078e00ff */
[----:B------:R-:W-:Y:S01]  /*12550*/  IMAD.MOV.U32 R86, RZ, RZ, R90 ;  /* 0x000000ffff567224 */ /* 0x000fe200078e005a */
[----:B------:R-:W-:Y:S01]  /*12560*/  LOP3.LUT R16, R82, R92, R91, 0x96, !PT ;  /* 0x0000005c52107212 */ /* 0x000fe200078e965b */
[----:B------:R-:W-:-:S05]  /*12570*/  IMAD.WIDE.U32 R90, R93, -0x326172a9, RZ ;  /* 0xcd9e8d575d5a7825 */ /* 0x000fca00078e00ff */
[----:B------:R-:W-:-:S07]  /*12580*/  LOP3.LUT R88, R88, UR21, R91, 0x96, !PT ;  /* 0x0000001558587c12 */ /* 0x000fce000f8e965b */
.L_x_24708:
[----:B------:R-:W-:Y:S05]  /*12590*/  BSYNC.RECONVERGENT B1 ;  /* 0x0000000000017941 */ /* 0x000fea0003800200 */
.L_x_24707:
[----:B------:R-:W-:Y:S01]  /*125a0*/  I2FP.F32.U32 R92, R73 ;  /* 0x00000049005c7245 */ /* 0x000fe20000201000 */
[----:B------:R-:W-:Y:S01]  /*125b0*/  BSSY.RECONVERGENT B1, `(.L_x_24712) ;  /* 0x000004e000017945 */ /* 0x000fe20003800200 */
[----:B------:R-:W-:-:S03]  /*125c0*/  ISETP.NE.AND P5, PT, R89, 0x1, PT ;  /* 0x000000015900780c */ /* 0x000fc60003fa5270 */
[----:B------:R-:W-:Y:S01]  /*125d0*/  FFMA.FTZ R73, R92, R121, 1.1641532182693481445e-10 ;  /* 0x2f0000005c497423 */ /* 0x000fe20000010079 */
[----:B------:R-:W-:-:S04]  /*125e0*/  IMAD.MOV.U32 R92, RZ, RZ, 0x2 ;  /* 0x00000002ff5c7424 */ /* 0x000fc800078e00ff */
[----:B------:R-:W-:Y:S01]  /*125f0*/  FSETP.GTU.FTZ.AND P4, PT, R73, R84, PT ;  /* 0x000000544900720b */ /* 0x000fe20003f9c000 */
[----:B------:R-:W-:-:S05]  /*12600*/  HADD2.F32 R73, -RZ, R74.H1_H1 ;  /* 0x3000004aff497230 */ /* 0x000fca0000004100 */
[----:B------:R-:W-:Y:S01]  /*12610*/  FMUL.FTZ R74, R73, R14 ;  /* 0x0000000e494a7220 */ /* 0x000fe20000410000 */
[----:B------:R-:W-:-:S03]  /*12620*/  HADD2.F32 R73, -RZ, R10.H1_H1 ;  /* 0x3000000aff497230 */ /* 0x000fc60000004100 */
        /* <DEDUP_REMOVED lines=14> */
.L_x_24714:
        /* <DEDUP_REMOVED lines=13> */
.L_x_24716:
[----:B------:R-:W-:Y:S05]  /*127e0*/  BSYNC.RECONVERGENT B2 ;  /* 0x0000000000027941 */ /* 0x000fea0003800200 */
.L_x_24715:
        /* <DEDUP_REMOVED lines=38> */
[----:B------:R-:W-:Y:S01]  /*12a50*/  LOP3.LUT R16, R82, R92, R91, 0x96, !PT ;  /* 0x0000005c52107212 */ /* 0x000fe200078e965b */
[----:B------:R-:W-:-:S04]  /*12a60*/  IMAD.WIDE.U32 R90, R93, -0x326172a9, RZ ;  /* 0xcd9e8d575d5a7825 */ /* 0x000fc800078e00ff */
[----:B------:R-:W-:Y:S01]  /*12a70*/  HFMA2 R92, -RZ, RZ, 0, 0 ;  /* 0x00000000ff5c7431 */ /* 0x000fe200000001ff */
[----:B------:R-:W-:-:S07]  /*12a80*/  LOP3.LUT R88, R88, UR21, R91, 0x96, !PT ;  /* 0x0000001558587c12 */ /* 0x000fce000f8e965b */
.L_x_24713:
[----:B------:R-:W-:Y:S05]  /*12a90*/  BSYNC.RECONVERGENT B1 ;  /* 0x0000000000017941 */ /* 0x000fea0003800200 */
.L_x_24712:
[----:B------:R-:W-:Y:S01]  /*12aa0*/  I2FP.F32.U32 R74, R74 ;  /* 0x0000004a004a7245 */ /* 0x000fe20000201000 */
[----:B------:R-:W-:Y:S01]  /*12ab0*/  BSSY.RECONVERGENT B1, `(.L_x_24717) ;  /* 0x0000050000017945 */ /* 0x000fe20003800200 */
[----:B------:R-:W-:Y:S02]  /*12ac0*/  ISETP.NE.AND P6, PT, R92, 0x1, PT ;  /* 0x000000015c00780c */ /* 0x000fe40003fc5270 */
[----:B------:R-:W-:Y:S01]  /*12ad0*/  MOV R91, R90 ;  /* 0x0000005a005b7202 */ /* 0x000fe20000000f00 */
        /* <DEDUP_REMOVED lines=9> */
[----:B------:R-:W-:Y:S01]  /*12b70*/  IMAD.MOV.U32 R89, RZ, RZ, 0x2 ;  /* 0x00000002ff597424 */ /* 0x000fe200078e00ff */
        /* <DEDUP_REMOVED lines=9> */
.L_x_24719:
        /* <DEDUP_REMOVED lines=14> */
.L_x_24721:
[----:B------:R-:W-:Y:S05]  /*12cf0*/  BSYNC.RECONVERGENT B2 ;  /* 0x0000000000027941 */ /* 0x000fea0003800200 */
.L_x_24720:
        /* <DEDUP_REMOVED lines=39> */
[----:B------:R-:W-:-:S04]  /*12f70*/  LOP3.LUT R16, R82, R16, R19, 0x96, !PT ;  /* 0x0000001052107212 */ /* 0x000fc800078e9613 */
[----:B------:R-:W-:Y:S02]  /*12f80*/  LOP3.LUT R88, R88, UR21, R91, 0x96, !PT ;  /* 0x0000001558587c12 */ /* 0x000fe4000f8e965b */
[----:B------:R-:W-:Y:S01]  /*12f90*/  MOV R91, R86 ;  /* 0x00000056005b7202 */ /* 0x000fe20000000f00 */
[----:B------:R-:W-:-:S07]  /*12fa0*/  IMAD.MOV.U32 R86, RZ, RZ, R18 ;  /* 0x000000ffff567224 */ /* 0x000fce00078e0012 */
.L_x_24718:
[----:B------:R-:W-:Y:S05]  /*12fb0*/  BSYNC.RECONVERGENT B1 ;  /* 0x0000000000017941 */ /* 0x000fea0003800200 */
.L_x_24717:
[----:B------:R-:W-:Y:S01]  /*12fc0*/  I2FP.F32.U32 R18, R91 ;  /* 0x0000005b00127245 */ /* 0x000fe20000201000 */
[----:B------:R-:W-:-:S04]  /*12fd0*/  HADD2.F32 R75, -RZ, R75.H1_H1 ;  /* 0x3000004bff4b7230 */ /* 0x000fc80000004100 */
        /* <DEDUP_REMOVED lines=8> */
[----:B------:R-:W-:Y:S09]  /*13060*/  BRA `(.L_x_24722) ;  /* 0x0000002800247947 */ /* 0x000ff20003800000 */
.L_x_24681:
        /* <DEDUP_REMOVED lines=16> */
.L_x_24725:
        /* <DEDUP_REMOVED lines=13> */
.L_x_24727:
[----:B------:R-:W-:Y:S05]  /*13240*/  BSYNC.RECONVERGENT B2 ;  /* 0x0000000000027941 */ /* 0x000fea0003800200 */
.L_x_24726:
        /* <DEDUP_REMOVED lines=42> */
.L_x_24724:
[----:B------:R-:W-:Y:S05]  /*134f0*/  BSYNC.RECONVERGENT B1 ;  /* 0x0000000000017941 */ /* 0x000fea0003800200 */
.L_x_24723:
        /* <DEDUP_REMOVED lines=24> */
.L_x_24730:
        /* <DEDUP_REMOVED lines=13> */
.L_x_24732:
[----:B------:R-:W-:Y:S05]  /*13750*/  BSYNC.RECONVERGENT B2 ;  /* 0x0000000000027941 */ /* 0x000fea0003800200 */
.L_x_24731:
        /* <DEDUP_REMOVED lines=43> */
.L_x_24729:
[----:B------:R-:W-:Y:S05]  /*13a10*/  BSYNC.RECONVERGENT B1 ;  /* 0x0000000000017941 */ /* 0x000fea0003800200 */
.L_x_24728:
        /* <DEDUP_REMOVED lines=8> */
[----:B------:R-:W-:Y:S01]  /*13aa0*/  FSETP.GTU.FTZ.AND P0, PT, R21, R84, PT ;  /* 0x000000541500720b */ /* 0x000fe20003f1c000 */
[----:B------:R-:W-:Y:S01]  /*13ab0*/  FMUL.FTZ R21, R22, R83 ;  /* 0x0000005316157220 */ /* 0x000fe20000410000 */
[----:B------:R-:W-:-:S04]  /*13ac0*/  HADD2.F32 R22, -RZ, R8.H1_H1 ;  /* 0x30000008ff167230 */ /* 0x000fc80000004100 */
        /* <DEDUP_REMOVED lines=12> */
.L_x_24735:
        /* <DEDUP_REMOVED lines=13> */
.L_x_24737:
[----:B------:R-:W-:Y:S05]  /*13c60*/  BSYNC.RECONVERGENT B2 ;  /* 0x0000000000027941 */ /* 0x000fea0003800200 */
.L_x_24736:
        /* <DEDUP_REMOVED lines=43> */
.L_x_24734:
[----:B------:R-:W-:Y:S05]  /*13f20*/  BSYNC.RECONVERGENT B1 ;  /* 0x0000000000017941 */ /* 0x000fea0003800200 */
.L_x_24733:
        /* <DEDUP_REMOVED lines=23> */
.L_x_24740:
        /* <DEDUP_REMOVED lines=13> */
.L_x_24742:
[----:B------:R-:W-:Y:S05]  /*14170*/  BSYNC.RECONVERGENT B2 ;  /* 0x0000000000027941 */ /* 0x000fea0003800200 */
.L_x_24741:
        /* <DEDUP_REMOVED lines=42> */
.L_x_24739:
[----:B------:R-:W-:Y:S05]  /*14420*/  BSYNC.RECONVERGENT B1 ;  /* 0x0000000000017941 */ /* 0x000fea0003800200 */
.L_x_24738:
        /* <DEDUP_REMOVED lines=23> */
.L_x_24745:
        /* <DEDUP_REMOVED lines=13> */
.L_x_24747:
[----:B------:R-:W-:Y:S05]  /*14670*/  BSYNC.RECONVERGENT B2 ;  /* 0x0000000000027941 */ /* 0x000fea0003800200 */
.L_x_24746:
        /* <DEDUP_REMOVED lines=43> */
.L_x_24744:
[----:B------:R-:W-:Y:S05]  /*14930*/  BSYNC.RECONVERGENT B1 ;  /* 0x0000000000017941 */ /* 0x000fea0003800200 */
.L_x_24743:
[----:B------:R-:W-:Y:S01]  /*14940*/  I2FP.F32.U32 R72, R89 ;  /* 0x0000005900487245 */ /* 0x000fe20000201000 */
[----:B------:R-:W-:Y:S01]  /*14950*/  BSSY.RECONVERGENT B1, `(.L_x_24748) ;  /* 0x000004e000017945 */ /* 0x000fe20003800200 */
[----:B------:R-:W-:Y:S01]  /*14960*/  ISETP.NE.AND P4, PT, R91, 0x1, PT ;  /* 0x000000015b00780c */ /* 0x000fe20003f85270 */
[----:B------:R-:W-:Y:S02]  /*14970*/  IMAD.MOV.U32 R89, RZ, RZ, 0x2 ;  /* 0x00000002ff597424 */ /* 0x000fe400078e00ff */
        /* <DEDUP_REMOVED lines=19> */
.L_x_24750:
        /* <DEDUP_REMOVED lines=13> */
.L_x_24752:
[----:B------:R-:W-:Y:S05]  /*14b80*/  BSYNC.RECONVERGENT B2 ;  /* 0x0000000000027941 */ /* 0x000fea0003800200 */
.L_x_24751:
        /* <DEDUP_REMOVED lines=42> */
.L_x_24749:
[----:B------:R-:W-:Y:S05]  /*14e30*/  BSYNC.RECONVERGENT B1 ;  /* 0x0000000000017941 */ /* 0x000fea0003800200 */
.L_x_24748:
[----:B------:R-:W-:Y:S01]  /*14e40*/  I2FP.F32.U32 R92, R73 ;  /* 0x00000049005c7245 */ /* 0x000fe20000201000 */
[----:B------:R-:W-:Y:S01]  /*14e50*/  BSSY.RECONVERGENT B1, `(.L_x_24753) ;  /* 0x000004e000017945 */ /* 0x000fe20003800200 */
[----:B------:R-:W-:-:S03]  /*14e60*/  ISETP.NE.AND P5, PT, R89, 0x1, PT ;  /* 0x000000015900780c */ /* 0x000fc60003fa5270 */
[----:B------:R-:W-:Y:S01]  /*14e70*/  FFMA.FTZ R73, R92, R121, 1.1641532182693481445e-10 ;  /* 0x2f0000005c497423 */ /* 0x000fe20000010079 */
[----:B------:R-:W-:-:S04]  /*14e80*/  IMAD.MOV.U32 R92, RZ, RZ, 0x2 ;  /* 0x00000002ff5c7424 */ /* 0x000fc800078e00ff */
[----:B------:R-:W-:Y:S01]  /*14e90*/  FSETP.GTU.FTZ.AND P4, PT, R73, R84, PT ;  /* 0x000000544900720b */ /* 0x000fe20003f9c000 */
[----:B------:R-:W-:-:S05]  /*14ea0*/  HADD2.F32 R73, -RZ, R74.H1_H1 ;  /* 0x3000004aff497230 */ /* 0x000fca0000004100 */
[----:B------:R-:W-:-:S04]  /*14eb0*/  FMUL.FTZ R74, R73, R14 ;  /* 0x0000000e494a7220 */ /* 0x000fc80000410000 */
[----:B------:R-:W-:Y:S01]  /*14ec0*/  FMUL.FTZ R73, R74, R83 ;  /* 0x000000534a497220 */ /* 0x000fe20000410000 */
[----:B------:R-:W-:-:S04]  /*14ed0*/  HADD2.F32 R74, -RZ, R10.H1_H1 ;  /* 0x3000000aff4a7230 */ /* 0x000fc80000004100 */
        /* <DEDUP_REMOVED lines=13> */
.L_x_24755:
        /* <DEDUP_REMOVED lines=13> */
.L_x_24757:
[----:B------:R-:W-:Y:S05]  /*15080*/  BSYNC.RECONVERGENT B2 ;  /* 0x0000000000027941 */ /* 0x000fea0003800200 */
.L_x_24756:
        /* <DEDUP_REMOVED lines=42> */
.L_x_24754:
[----:B------:R-:W-:Y:S05]  /*15330*/  BSYNC.RECONVERGENT B1 ;  /* 0x0000000000017941 */ /* 0x000fea0003800200 */
.L_x_24753:
[----:B------:R-:W-:Y:S01]  /*15340*/  I2FP.F32.U32 R74, R74 ;  /* 0x0000004a004a7245 */ /* 0x000fe20000201000 */
[----:B------:R-:W-:Y:S01]  /*15350*/  BSSY.RECONVERGENT B1, `(.L_x_24758) ;  /* 0x0000050000017945 */ /* 0x000fe20003800200 */
[----:B------:R-:W-:Y:S02]  /*15360*/  ISETP.NE.AND P6, PT, R92, 0x1, PT ;  /* 0x000000015c00780c */ /* 0x000fe40003fc5270 */
[----:B------:R-:W-:Y:S01]  /*15370*/  MOV R91, R90 ;  /* 0x0000005a005b7202 */ /* 0x000fe20000000f00 */
        /* <DEDUP_REMOVED lines=19> */
.L_x_24760:
        /* <DEDUP_REMOVED lines=14> */
.L_x_24762:
[----:B------:R-:W-:Y:S05]  /*15590*/  BSYNC.RECONVERGENT B2 ;  /* 0x0000000000027941 */ /* 0x000fea0003800200 */
.L_x_24761:
        /* <DEDUP_REMOVED lines=43> */
.L_x_24759:
[----:B------:R-:W-:Y:S05]  /*15850*/  BSYNC.RECONVERGENT B1 ;  /* 0x0000000000017941 */ /* 0x000fea0003800200 */
.L_x_24758:
        /* <DEDUP_REMOVED lines=10> */
.L_x_24722:
[----:B------:R-:W-:Y:S01]  /*15900*/  FADD.FTZ R18, RZ, R44 ;  /* 0x0000002cff127221 */ /* 0x000fe20000010000 */
[----:B------:R-:W0:Y:S01]  /*15910*/  LDC.64 R80, c[0x0][0x3b0] ;  /* 0x0000ec00ff507b82 */ /* 0x000e220000000a00 */
[----:B------:R-:W-:Y:S01]  /*15920*/  SEL R14, RZ, 0x1000000, !P6 ;  /* 0x01000000ff0e7807 */ /* 0x000fe20007000000 */
[----:B------:R-:W1:Y:S01]  /*15930*/  S2R R79, SR_TID.X ;  /* 0x00000000004f7919 */ /* 0x000e620000002100 */
[----:B------:R-:W-:Y:S01]  /*15940*/  FADD.FTZ R15, R18, R45 ;  /* 0x0000002d120f7221 */ /* 0x000fe20000010000 */
[----:B------:R-:W-:Y:S01]  /*15950*/  SEL R78, RZ, 0x10000, !P5 ;  /* 0x00010000ff4e7807 */ /* 0x000fe20006800000 */
[----:B------:R-:W-:Y:S01]  /*15960*/  UMOV UR4, 0xffffffff ;  /* 0xffffffff00047882 */ /* 0x000fe20000000000 */
[----:B------:R-:W-:Y:S01]  /*15970*/  SEL R77, RZ, 0x100, !P4 ;  /* 0x00000100ff4d7807 */ /* 0x000fe20006000000 */
[----:B------:R-:W-:Y:S01]  /*15980*/  FADD.FTZ R18, R15, R46 ;  /* 0x0000002e0f127221 */ /* 0x000fe20000010000 */
[----:B------:R-:W-:Y:S02]  /*15990*/  ISETP.NE.AND P6, PT, R98, RZ, PT ;  /* 0x000000ff6200720c */ /* 0x000fe40003fc5270 */
[----:B------:R-:W-:Y:S01]  /*159a0*/  SEL R19, RZ, 0x1000000, !P2 ;  /* 0x01000000ff137807 */ /* 0x000fe20005000000 */
[----:B------:R-:W-:Y:S01]  /*159b0*/  FADD.FTZ R15, R18, R47 ;  /* 0x0000002f120f7221 */ /* 0x000fe20000010000 */
[----:B------:R-:W-:-:S02]  /*159c0*/  SEL R17, RZ, 0x10000, !P1 ;  /* 0x00010000ff117807 */ /* 0x000fc40004800000 */
[----:B------:R-:W-:Y:S01]  /*159d0*/  SEL R76, RZ, 0x100, !P0 ;  /* 0x00000100ff4c7807 */ /* 0x000fe20004000000 */
[----:B------:R-:W-:Y:S01]  /*159e0*/  FADD.FTZ R18, R15, R40 ;  /* 0x000000280f127221 */ /* 0x000fe20000010000 */
[----:B------:R-:W-:Y:S02]  /*159f0*/  LOP3.LUT R78, R77, R14, R78, 0xfe, !PT ;  /* 0x0000000e4d4e7212 */ /* 0x000fe400078efe4e */
[----:B------:R-:W-:Y:S01]  /*15a00*/  LOP3.LUT R76, R76, R19, R17, 0xfe, !PT ;  /* 0x000000134c4c7212 */ /* 0x000fe200078efe11 */
[----:B------:R-:W-:Y:S01]  /*15a10*/  FADD.FTZ R15, R18, R41 ;  /* 0x00000029120f7221 */ /* 0x000fe20000010000 */
[----:B------:R-:W-:Y:S02]  /*15a20*/  SEL R77, RZ, 0x1, !P6 ;  /* 0x00000001ff4d7807 */ /* 0x000fe40007000000 */
[----:B------:R-:W-:Y:S01]  /*15a30*/  SEL R19, RZ, 0x1, !P3 ;  /* 0x00000001ff137807 */ /* 0x000fe20005800000 */
[----:B------:R-:W-:-:S03]  /*15a40*/  FADD.FTZ R18, R15, R42 ;  /* 0x0000002a0f127221 */ /* 0x000fc60000010000 */
[----:B------:R-:W-:Y:S01]  /*15a50*/  LOP3.LUT R19, R78, R19, RZ, 0xfc, !PT ;  /* 0x000000134e137212 */ /* 0x000fe200078efcff */
[----:B------:R-:W-:-:S04]  /*15a60*/  FADD.FTZ R15, R18, R43 ;  /* 0x0000002b120f7221 */ /* 0x000fc80000010000 */
[----:B------:R-:W-:Y:S01]  /*15a70*/  FADD.FTZ R18, R15, R36 ;  /* 0x000000240f127221 */ /* 0x000fe20000010000 */
[----:B-1----:R-:W-:-:S03]  /*15a80*/  LOP3.LUT P0, RZ, R79, 0x1f, RZ, 0xc0, !PT ;  /* 0x0000001f4fff7812 */ /* 0x002fc6000780c0ff */
        /* <DEDUP_REMOVED lines=18> */
[----:B------:R-:W-:Y:S01]  /*15bb0*/  LOP3.LUT R18, R76, R77, RZ, 0xfc, !PT ;  /* 0x0000004d4c127212 */ /* 0x000fe200078efcff */
[----:B0-----:R-:W-:Y:S01]  /*15bc0*/  IMAD.WIDE.U32 R76, R94, 0x8, R80 ;  /* 0x000000085e4c7825 */ /* 0x001fe200078e0050 */
[----:B------:R0:W-:Y:S03]  /*15bd0*/  STG.E.128 desc[UR8][R14.64], R20 ;  /* 0x000000140e007986 */ /* 0x0001e6000c101d08 */
[----:B------:R-:W-:Y:S01]  /*15be0*/  FADD.FTZ R78, R17, R22 ;  /* 0x00000016114e7221 */ /* 0x000fe20000010000 */
[----:B------:R0:W-:Y:S03]  /*15bf0*/  STG.E.128 desc[UR8][R14.64+0x10], R72 ;  /* 0x000010480e007986 */ /* 0x0001e6000c101d08 */
[----:B------:R-:W-:Y:S01]  /*15c00*/  FADD.FTZ R17, R78, R23 ;  /* 0x000000174e117221 */ /* 0x000fe20000010000 */
[----:B------:R0:W-:Y:S03]  /*15c10*/  STG.E.64 desc[UR8][R76.64], R18 ;  /* 0x000000124c007986 */ /* 0x0001e6000c101b08 */
        /* <DEDUP_REMOVED lines=90> */
.L_x_24776:
[----:B------:R-:W-:Y:S01]  /*161c0*/  FMUL.FTZ R15, R14, R14 ;  /* 0x0000000e0e0f7220 */ /* 0x000fe20000410000 */
[----:B------:R-:W-:Y:S01]  /*161d0*/  ISETP.NE.AND P1, PT, RZ, UR13, PT ;  /* 0x0000000dff007c0c */ /* 0x000fe2000bf25270 */
[----:B-1----:R-:W-:Y:S01]  /*161e0*/  FADD.FTZ R78, R77, R78 ;  /* 0x0000004e4d4e7221 */ /* 0x002fe20000010000 */
[----:B------:R-:W-:Y:S02]  /*161f0*/  HADD2.F32 R79, -RZ, R70.H0_H0 ;  /* 0x20000046ff4f7230 */ /* 0x000fe40000004100 */
[----:B------:R-:W-:Y:S01]  /*16200*/  FSEL R18, R15, RZ, P1 ;  /* 0x000000ff0f127208 */ /* 0x000fe20000800000 */
[----:B------:R-:W-:Y:S01]  /*16210*/  FFMA.FTZ R17, R78, R17, UR14 ;  /* 0x0000000e4e117e23 */ /* 0x000fe20008010011 */
[----:B------:R-:W-:Y:S01]  /*16220*/  FSEL R15, R14, RZ, !P1 ;  /* 0x000000ff0e0f7208 */ /* 0x000fe20004800000 */
[----:B------:R-:W-:Y:S02]  /*16230*/  HADD2.F32 R80, -RZ, R114.H1_H1 ;  /* 0x30000072ff507230 */ /* 0x000fe40000004100 */
[----:B------:R-:W-:-:S02]  /*16240*/  FADD.FTZ R17, R17, R18 ;  /* 0x0000001211117221 */ /* 0x000fc40000010000 */
[C---:B------:R-:W-:Y:S01]  /*16250*/  FADD.FTZ R44, -R15.reuse, R44 ;  /* 0x0000002c0f2c7221 */ /* 0x040fe20000010100 */
[C---:B0-----:R-:W-:Y:S01]  /*16260*/  FADD.FTZ R77, -R15.reuse, R36 ;  /* 0x000000240f4d7221 */ /* 0x041fe20000010100 */
[C---:B------:R-:W-:Y:S01]  /*16270*/  FADD.FTZ R36, -R15.reuse, R31 ;  /* 0x0000001f0f247221 */ /* 0x040fe20000010100 */
[C---:B------:R-:W-:Y:S01]  /*16280*/  FADD.FTZ R92, -R15.reuse, R24 ;  /* 0x000000180f5c7221 */ /* 0x040fe20000010100 */
[----:B------:R-:W0:Y:S01]  /*16290*/  MUFU.RSQ R17, R17 ;  /* 0x0000001100117308 */ /* 0x000e220000001400 */
[C---:B------:R-:W-:Y:S01]  /*162a0*/  FADD.FTZ R31, -R15.reuse, R26 ;  /* 0x0000001a0f1f7221 */ /* 0x040fe20000010100 */
[C---:B------:R-:W-:Y:S01]  /*162b0*/  FADD.FTZ R18, -R15.reuse, R41 ;  /* 0x000000290f127221 */ /* 0x040fe20000010100 */
[----:B------:R-:W-:Y:S02]  /*162c0*/  HADD2.F32 R24, -RZ, R120.H0_H0 ;  /* 0x20000078ff187230 */ /* 0x000fe40000004100 */
[----:B------:R-:W-:Y:S01]  /*162d0*/  FADD.FTZ R45, -R15, R45 ;  /* 0x0000002d0f2d7221 */ /* 0x000fe20000010100 */
[----:B------:R-:W-:-:S02]  /*162e0*/  HADD2.F32 R26, -RZ, R68.H0_H0 ;  /* 0x20000044ff1a7230 */ /* 0x000fc40000004100 */
[C---:B------:R-:W-:Y:S01]  /*162f0*/  FADD.FTZ R46, -R15.reuse, R46 ;  /* 0x0000002e0f2e7221 */ /* 0x040fe20000010100 */
[C---:B------:R-:W-:Y:S01]  /*16300*/  FADD.FTZ R47, -R15.reuse, R47 ;  /* 0x0000002f0f2f7221 */ /* 0x040fe20000010100 */
[C---:B------:R-:W-:Y:S01]  /*16310*/  FADD.FTZ R78, -R15.reuse, R32 ;  /* 0x000000200f4e7221 */ /* 0x040fe20000010100 */
[C---:B------:R-:W-:Y:S01]  /*16320*/  FADD.FTZ R93, -R15.reuse, R20 ;  /* 0x000000140f5d7221 */ /* 0x040fe20000010100 */
[C---:B------:R-:W-:Y:S01]  /*16330*/  FADD.FTZ R19, -R15.reuse, R25 ;  /* 0x000000190f137221 */ /* 0x040fe20000010100 */
[C---:B------:R-:W-:Y:S01]  /*16340*/  FADD.FTZ R20, -R15.reuse, R22 ;  /* 0x000000160f147221 */ /* 0x040fe20000010100 */
[C---:B------:R-:W-:Y:S01]  /*16350*/  FADD.FTZ R32, -R15.reuse, R23 ;  /* 0x000000170f207221 */ /* 0x040fe20000010100 */
[----:B------:R-:W-:Y:S02]  /*16360*/  HADD2.F32 R22, -RZ, R120.H1_H1 ;  /* 0x30000078ff167230 */ /* 0x000fe40000004100 */
[----:B------:R-:W-:Y:S01]  /*16370*/  FADD.FTZ R76, -R15, R40 ;  /* 0x000000280f4c7221 */ /* 0x000fe20000010100 */
[----:B------:R-:W-:-:S02]  /*16380*/  HADD2.F32 R23, -RZ, R119.H0_H0 ;  /* 0x20000077ff177230 */ /* 0x000fc40000004100 */
[----:B------:R-:W-:Y:S01]  /*16390*/  FADD.FTZ R43, -R15, R43 ;  /* 0x0000002b0f2b7221 */ /* 0x000fe20000010100 */
[--C-:B------:R-:W-:Y:S02]  /*163a0*/  HADD2.F32 R25, -RZ, R69.reuse.H0_H0 ;  /* 0x20000045ff197230 */ /* 0x100fe40000004100 */
[C---:B0-----:R-:W-:Y:S01]  /*163b0*/  FMUL.FTZ R41, R17.reuse, R44 ;  /* 0x0000002c11297220 */ /* 0x041fe20000410000 */
[----:B------:R-:W-:Y:S02]  /*163c0*/  HADD2.F32 R44, -RZ, R69.H1_H1 ;  /* 0x30000045ff2c7230 */ /* 0x000fe40000004100 */
[C---:B------:R-:W-:Y:S01]  /*163d0*/  FMUL.FTZ R45, R17.reuse, R45 ;  /* 0x0000002d112d7220 */ /* 0x040fe20000410000 */
[----:B------:R-:W-:Y:S01]  /*163e0*/  FMUL.FTZ R46, R17, R46 ;  /* 0x0000002e112e7220 */ /* 0x000fe20000410000 */
[----:B------:R-:W-:Y:S01]  /*163f0*/  FFMA.FTZ R41, R41, R24, R26 ;  /* 0x0000001829297223 */ /* 0x000fe2000001001a */
[----:B------:R-:W-:Y:S02]  /*16400*/  HADD2.F32 R24, -RZ, R68.H1_H1 ;  /* 0x30000044ff187230 */ /* 0x000fe40000004100 */
[----:B------:R-:W-:Y:S01]  /*16410*/  FMUL.FTZ R47, R17, R47 ;  /* 0x0000002f112f7220 */ /* 0x000fe20000410000 */
[----:B------:R-:W-:-:S02]  /*16420*/  HADD2.F32 R26, -RZ, R119.H1_H1 ;  /* 0x30000077ff1a7230 */ /* 0x000fc40000004100 */
[C---:B------:R-:W-:Y:S01]  /*16430*/  FADD.FTZ R40, -R15.reuse, R39 ;  /* 0x000000270f287221 */ /* 0x040fe20000010100 */
[----:B------:R-:W-:Y:S01]  /*16440*/  FADD.FTZ R39, -R15, R27 ;  /* 0x0000001b0f277221 */ /* 0x000fe20000010100 */
[--C-:B------:R-:W-:Y:S02]  /*16450*/  HADD2.F32 R27, -RZ, R118.reuse.H0_H0 ;  /* 0x20000076ff1b7230 */ /* 0x100fe40000004100 */
[----:B------:R-:W-:Y:S01]  /*16460*/  FFMA.FTZ R81, R45, R22, R24 ;  /* 0x000000162d517223 */ /* 0x000fe20000010018 */
[----:B------:R-:W-:Y:S01]  /*16470*/  FFMA.FTZ R82, R46, R23, R25 ;  /* 0x000000172e527223 */ /* 0x000fe20000010019 */
[----:B------:R-:W-:Y:S01]  /*16480*/  FFMA.FTZ R83, R47, R26, R44 ;  /* 0x0000001a2f537223 */ /* 0x000fe2000001002c */
        /* <DEDUP_REMOVED lines=8> */
[C---:B------:R-:W-:Y:S01]  /*16510*/  FADD.FTZ R37, -R15.reuse, R37 ;  /* 0x000000250f257221 */ /* 0x040fe20000010100 */
[----:B------:R-:W-:Y:S01]  /*16520*/  FFMA.FTZ R22, R76, R27, R79 ;  /* 0x0000001b4c167223 */ /* 0x000fe2000001004f */
[----:B------:R-:W-:Y:S01]  /*16530*/  FADD.FTZ R38, -R15, R38 ;  /* 0x000000260f267221 */ /* 0x000fe20000010100 */
[----:B------:R-:W-:Y:S02]  /*16540*/  HADD2.F32 R27, -RZ, R117.H0_H0 ;  /* 0x20000075ff1b7230 */ /* 0x000fe40000004100 */
[----:B------:R-:W-:Y:S01]  /*16550*/  FFMA.FTZ R84, R18, R23, R25 ;  /* 0x0000001712547223 */ /* 0x000fe20000010019 */
[----:B------:R-:W-:-:S02]  /*16560*/  HADD2.F32 R45, -RZ, R71.H0_H0 ;  /* 0x20000047ff2d7230 */ /* 0x000fc40000004100 */
[----:B------:R-:W-:Y:S01]  /*16570*/  FFMA.FTZ R91, R43, R24, R26 ;  /* 0x000000182b5b7223 */ /* 0x000fe2000001001a */
[C---:B------:R-:W-:Y:S01]  /*16580*/  FMUL.FTZ R42, R17.reuse, R42 ;  /* 0x0000002a112a7220 */ /* 0x040fe20000410000 */
[----:B------:R-:W-:Y:S02]  /*16590*/  HADD2.F32 R18, -RZ, R116.H1_H1 ;  /* 0x30000074ff127230 */ /* 0x000fe40000004100 */
[----:B------:R-:W-:Y:S01]  /*165a0*/  FMUL.FTZ R37, R17, R37 ;  /* 0x0000002511257220 */ /* 0x000fe20000410000 */
[----:B------:R-:W-:Y:S02]  /*165b0*/  HADD2.F32 R26, -RZ, R64.H1_H1 ;  /* 0x30000040ff1a7230 */ /* 0x000fe40000004100 */
[----:B------:R-:W-:Y:S01]  /*165c0*/  FADD.FTZ R33, -R15, R33 ;  /* 0x000000210f217221 */ /* 0x000fe20000010100 */
[C---:B------:R-:W-:Y:S01]  /*165d0*/  FMUL.FTZ R25, R17.reuse, R38 ;  /* 0x0000002611197220 */ /* 0x040fe20000410000 */
[----:B------:R-:W-:Y:S01]  /*165e0*/  FFMA.FTZ R23, R42, R27, R45 ;  /* 0x0000001b2a177223 */ /* 0x000fe2000001002d */
[----:B------:R-:W-:Y:S01]  /*165f0*/  FMUL.FTZ R38, R17, R78 ;  /* 0x0000004e11267220 */ /* 0x000fe20000410000 */
[----:B------:R-:W-:-:S02]  /*16600*/  HADD2.F32 R44, -RZ, R116.H0_H0 ;  /* 0x20000074ff2c7230 */ /* 0x000fc40000004100 */
[----:B------:R-:W-:Y:S01]  /*16610*/  FFMA.FTZ R78, R37, R18, R26 ;  /* 0x00000012254e7223 */ /* 0x000fe2000001001a */
[----:B------:R-:W-:Y:S02]  /*16620*/  HADD2.F32 R46, -RZ, R64.H0_H0 ;  /* 0x20000040ff2e7230 */ /* 0x000fe40000004100 */
[C---:B------:R-:W-:Y:S01]  /*16630*/  FMUL.FTZ R77, R17.reuse, R77 ;  /* 0x0000004d114d7220 */ /* 0x040fe20000410000 */
[----:B------:R-:W-:Y:S02]  /*16640*/  HADD2.F32 R79, -RZ, R115.H1_H1 ;  /* 0x30000073ff4f7230 */ /* 0x000fe40000004100 */
[----:B------:R-:W-:Y:S01]  /*16650*/  FMUL.FTZ R40, R17, R40 ;  /* 0x0000002811287220 */ /* 0x000fe20000410000 */
[----:B------:R-:W-:Y:S02]  /*16660*/  HADD2.F32 R27, -RZ, R65.H1_H1 ;  /* 0x30000041ff1b7230 */ /* 0x000fe40000004100 */
[----:B------:R-:W-:Y:S01]  /*16670*/  FADD.FTZ R34, -R15, R34 ;  /* 0x000000220f227221 */ /* 0x000fe20000010100 */
[----:B------:R-:W-:-:S02]  /*16680*/  HADD2.F32 R18, -RZ, R66.H1_H1 ;  /* 0x30000042ff127230 */ /* 0x000fc40000004100 */
[----:B------:R-:W-:Y:S01]  /*16690*/  FMUL.FTZ R33, R17, R33 ;  /* 0x0000002111217220 */ /* 0x000fe20000410000 */
[----:B------:R-:W-:Y:S01]  /*166a0*/  FADD.FTZ R29, -R15, R29 ;  /* 0x0000001d0f1d7221 */ /* 0x000fe20000010100 */
[----:B------:R-:W-:Y:S01]  /*166b0*/  FFMA.FTZ R24, R77, R44, R46 ;  /* 0x0000002c4d187223 */ /* 0x000fe2000001002e */
[----:B------:R-:W-:Y:S02]  /*166c0*/  HADD2.F32 R43, -RZ, R114.H0_H0 ;  /* 0x20000072ff2b7230 */ /* 0x000fe40000004100 */
[----:B------:R-:W-:Y:S01]  /*166d0*/  FFMA.FTZ R79, R40, R79, R27 ;  /* 0x0000004f284f7223 */ /* 0x000fe2000001001b */
[----:B------:R-:W-:Y:S02]  /*166e0*/  HADD2.F32 R45, -RZ, R66.H0_H0 ;  /* 0x20000042ff2d7230 */ /* 0x000fe40000004100 */
[----:B------:R-:W-:Y:S01]  /*166f0*/  FMUL.FTZ R27, R17, R34 ;  /* 0x00000022111b7220 */ /* 0x000fe20000410000 */
[----:B------:R-:W-:Y:S02]  /*16700*/  HADD2.F32 R42, -RZ, R115.H0_H0 ;  /* 0x20000073ff2a7230 */ /* 0x000fe40000004100 */
[----:B------:R-:W-:Y:S01]  /*16710*/  FFMA.FTZ R80, R33, R80, R18 ;  /* 0x0000005021507223 */ /* 0x000fe20000010012 */
[----:B------:R-:W-:-:S02]  /*16720*/  HADD2.F32 R44, -RZ, R65.H0_H0 ;  /* 0x20000041ff2c7230 */ /* 0x000fc40000004100 */
[----:B------:R-:W-:Y:S01]  /*16730*/  FMUL.FTZ R29, R17, R29 ;  /* 0x0000001d111d7220 */ /* 0x000fe20000410000 */
[----:B------:R-:W-:Y:S02]  /*16740*/  HADD2.F32 R34, -RZ, R112.H1_H1 ;  /* 0x30000070ff227230 */ /* 0x000fe40000004100 */
[C---:B------:R-:W-:Y:S01]  /*16750*/  FADD.FTZ R35, -R15.reuse, R35 ;  /* 0x000000230f237221 */ /* 0x040fe20000010100 */
[----:B------:R-:W-:Y:S02]  /*16760*/  HADD2.F32 R18, -RZ, R60.H1_H1 ;  /* 0x3000003cff127230 */ /* 0x000fe40000004100 */
[----:B------:R-:W-:Y:S01]  /*16770*/  FADD.FTZ R28, -R15, R28 ;  /* 0x0000001c0f1c7221 */ /* 0x000fe20000010100 */
[----:B------:R-:W-:Y:S01]  /*16780*/  FFMA.FTZ R26, R38, R43, R45 ;  /* 0x0000002b261a7223 */ /* 0x000fe2000001002d */
        /* <DEDUP_REMOVED lines=10> */
[----:B------:R-:W-:Y:S01]  /*16830*/  FADD.FTZ R30, -R15, R30 ;  /* 0x0000001e0f1e7221 */ /* 0x000fe20000010100 */
[----:B------:R-:W-:-:S02]  /*16840*/  HADD2.F32 R43, -RZ, R60.H0_H0 ;  /* 0x2000003cff2b7230 */ /* 0x000fc40000004100 */
[----:B------:R-:W-:Y:S01]  /*16850*/  FFMA.FTZ R27, R27, R38, R40 ;  /* 0x000000261b1b7223 */ /* 0x000fe20000010028 */
[----:B------:R-:W-:Y:S02]  /*16860*/  HADD2.F32 R76, -RZ, R110.H1_H1 ;  /* 0x3000006eff4c7230 */ /* 0x000fe40000004100 */
[----:B------:R-:W-:Y:S01]  /*16870*/  FFMA.FTZ R40, R35, R42, R44 ;  /* 0x0000002a23287223 */ /* 0x000fe2000001002c */
[----:B------:R-:W-:Y:S02]  /*16880*/  HADD2.F32 R18, -RZ, R62.H1_H1 ;  /* 0x3000003eff127230 */ /* 0x000fe40000004100 */
[----:B------:R-:W-:Y:S01]  /*16890*/  FFMA.FTZ R28, R28, R37, R43 ;  /* 0x000000251c1c7223 */ /* 0x000fe2000001002b */
[----:B------:R-:W-:Y:S02]  /*168a0*/  HADD2.F32 R33, -RZ, R111.H0_H0 ;  /* 0x2000006fff217230 */ /* 0x000fe40000004100 */
[----:B------:R-:W-:Y:S01]  /*168b0*/  FMUL.FTZ R30, R17, R30 ;  /* 0x0000001e111e7220 */ /* 0x000fe20000410000 */
[----:B------:R-:W-:-:S02]  /*168c0*/  HADD2.F32 R35, -RZ, R61.H0_H0 ;  /* 0x2000003dff237230 */ /* 0x000fc40000004100 */
[----:B------:R-:W-:Y:S01]  /*168d0*/  FFMA.FTZ R76, R19, R76, R18 ;  /* 0x0000004c134c7223 */ /* 0x000fe20000010012 */
[----:B------:R-:W-:Y:S01]  /*168e0*/  HADD2.F32 R37, -RZ, R111.H1_H1 ;  /* 0x3000006fff257230 */ /* 0x000fe20000004100 */
[----:B------:R-:W0:Y:S01]  /*168f0*/  @!P0 LDC.64 R18, c[0x0][0x3c0] ;  /* 0x0000f000ff128b82 */ /* 0x000e220000000a00 */
[----:B------:R-:W-:Y:S02]  /*16900*/  HADD2.F32 R43, -RZ, R61.H1_H1 ;  /* 0x3000003dff2b7230 */ /* 0x000fe40000004100 */
[C---:B------:R-:W-:Y:S01]  /*16910*/  FMUL.FTZ R36, R17.reuse, R36 ;  /* 0x0000002411247220 */ /* 0x040fe20000410000 */
[----:B------:R-:W-:Y:S02]  /*16920*/  HADD2.F32 R45, -RZ, R110.H0_H0 ;  /* 0x2000006eff2d7230 */ /* 0x000fe40000004100 */
[----:B------:R-:W-:Y:S01]  /*16930*/  FMUL.FTZ R92, R17, R92 ;  /* 0x0000005c115c7220 */ /* 0x000fe20000410000 */
[----:B------:R-:W-:Y:S02]  /*16940*/  HADD2.F32 R47, -RZ, R62.H0_H0 ;  /* 0x2000003eff2f7230 */ /* 0x000fe40000004100 */
[----:B------:R-:W-:Y:S01]  /*16950*/  FFMA.FTZ R29, R30, R33, R35 ;  /* 0x000000211e1d7223 */ /* 0x000fe20000010023 */
[----:B------:R-:W-:Y:S01]  /*16960*/  FFMA.FTZ R35, R36, R37, R43 ;  /* 0x0000002524237223 */ /* 0x000fe2000001002b */
[----:B------:R-:W-:-:S02]  /*16970*/  HADD2.F32 R36, -RZ, R109.H0_H0 ;  /* 0x2000006dff247230 */ /* 0x000fc40000004100 */
[C---:B------:R-:W-:Y:S01]  /*16980*/  FMUL.FTZ R31, R17.reuse, R31 ;  /* 0x0000001f111f7220 */ /* 0x040fe20000410000 */
[----:B------:R-:W-:Y:S01]  /*16990*/  FFMA.FTZ R30, R92, R45, R47 ;  /* 0x0000002d5c1e7223 */ /* 0x000fe2000001002f */
[----:B------:R-:W-:Y:S02]  /*169a0*/  HADD2.F32 R38, -RZ, R63.H0_H0 ;  /* 0x2000003fff267230 */ /* 0x000fe40000004100 */
[C---:B------:R-:W-:Y:S01]  /*169b0*/  FMUL.FTZ R39, R17.reuse, R39 ;  /* 0x0000002711277220 */ /* 0x040fe20000410000 */
[----:B------:R-:W-:Y:S02]  /*169c0*/  HADD2.F32 R42, -RZ, R109.H1_H1 ;  /* 0x3000006dff2a7230 */ /* 0x000fe40000004100 */
[----:B------:R-:W-:Y:S01]  /*169d0*/  FMUL.FTZ R93, R17, R93 ;  /* 0x0000005d115d7220 */ /* 0x000fe20000410000 */
[----:B------:R-:W-:Y:S02]  /*169e0*/  HADD2.F32 R44, -RZ, R63.H1_H1 ;  /* 0x3000003fff2c7230 */ /* 0x000fe40000004100 */
[----:B------:R-:W-:Y:S01]  /*169f0*/  FADD.FTZ R21, -R15, R21 ;  /* 0x000000150f157221 */ /* 0x000fe20000010100 */
        /* <DEDUP_REMOVED lines=15> */
[C---:B------:R-:W-:Y:S01]  /*16af0*/  FADD.FTZ R72, -R15.reuse, R72 ;  /* 0x000000480f487221 */ /* 0x040fe20000010100 */
[----:B------:R-:W-:Y:S01]  /*16b00*/  FADD.FTZ R20, -R15, R73 ;  /* 0x000000490f147221 */ /* 0x000fe20000010100 */
[----:B------:R-:W-:Y:S01]  /*16b10*/  FFMA.FTZ R32, R21, R36, R38 ;  /* 0x0000002415207223 */ /* 0x000fe20000010026 */
[----:B------:R-:W-:-:S02]  /*16b20*/  HADD2.F32 R21, -RZ, R106.H0_H0 ;  /* 0x2000006aff157230 */ /* 0x000fc40000004100 */
[----:B------:R-:W-:Y:S01]  /*16b30*/  FFMA.FTZ R45, R45, R42, R46 ;  /* 0x0000002a2d2d7223 */ /* 0x000fe2000001002e */
[----:B------:R-:W-:Y:S02]  /*16b40*/  HADD2.F32 R37, -RZ, R58.H0_H0 ;  /* 0x2000003aff257230 */ /* 0x000fe40000004100 */
[C---:B------:R-:W-:Y:S01]  /*16b50*/  FMUL.FTZ R46, R17.reuse, R72 ;  /* 0x00000048112e7220 */ /* 0x040fe20000410000 */
[----:B------:R-:W-:Y:S02]  /*16b60*/  HADD2.F32 R47, -RZ, R106.H1_H1 ;  /* 0x3000006aff2f7230 */ /* 0x000fe40000004100 */
[----:B------:R-:W-:Y:S01]  /*16b70*/  FMUL.FTZ R20, R17, R20 ;  /* 0x0000001411147220 */ /* 0x000fe20000410000 */
[----:B------:R-:W-:Y:S02]  /*16b80*/  HADD2.F32 R39, -RZ, R58.H1_H1 ;  /* 0x3000003aff277230 */ /* 0x000fe40000004100 */
[----:B------:R-:W-:Y:S01]  /*16b90*/  FFMA.FTZ R46, R46, R21, R37 ;  /* 0x000000152e2e7223 */ /* 0x000fe20000010025 */
[----:B------:R-:W1:Y:S01]  /*16ba0*/  LDC.64 R42, c[0x0][0x428] ;  /* 0x00010a00ff2a7b82 */ /* 0x000e620000000a00 */
[----:B------:R-:W-:Y:S01]  /*16bb0*/  F2FP.F16.F32.PACK_AB R27, R40, R27 ;  /* 0x0000001b281b723e */ /* 0x000fe200000000ff */
[----:B------:R-:W-:Y:S01]  /*16bc0*/  FADD.FTZ R74, -R15, R74 ;  /* 0x0000004a0f4a7221 */ /* 0x000fe20000010100 */
[----:B------:R-:W-:Y:S01]  /*16bd0*/  FFMA.FTZ R47, R20, R47, R39 ;  /* 0x0000002f142f7223 */ /* 0x000fe20000010027 */
[----:B0-----:R-:W-:-:S04]  /*16be0*/  @!P0 IMAD.WIDE R20, R0, 0x4, R18 ;  /* 0x0000000400148825 */ /* 0x001fc800078e0212 */
[----:B------:R-:W-:Y:S01]  /*16bf0*/  FADD.FTZ R36, -R15, R75 ;  /* 0x0000004b0f247221 */ /* 0x000fe20000010100 */
[----:B------:R-:W-:Y:S01]  /*16c00*/  FMUL.FTZ R72, R17, R74 ;  /* 0x0000004a11487220 */ /* 0x000fe20000410000 */
[----:B------:R-:W-:Y:S01]  /*16c10*/  F2FP.F16.F32.PACK_AB R23, R91, R23 ;  /* 0x000000175b17723e */ /* 0x000fe200000000ff */
[----:B------:R-:W0:Y:S01]  /*16c20*/  @!P0 LDC.64 R18, c[0x0][0x3c8] ;  /* 0x0000f200ff128b82 */ /* 0x000e220000000a00 */
[----:B------:R2:W-:Y:S01]  /*16c30*/  @!P0 STG.E desc[UR8][R20.64], R14 ;  /* 0x0000000e14008986 */ /* 0x0005e2000c101908 */
[----:B------:R-:W-:Y:S02]  /*16c40*/  HADD2.F32 R15, -RZ, R105.H0_H0 ;  /* 0x20000069ff0f7230 */ /* 0x000fe40000004100 */
[----:B------:R-:W-:Y:S01]  /*16c50*/  FMUL.FTZ R36, R17, R36 ;  /* 0x0000002411247220 */ /* 0x000fe20000410000 */
[----:B------:R-:W-:Y:S01]  /*16c60*/  HADD2.F32 R37, -RZ, R59.H0_H0 ;  /* 0x2000003bff257230 */ /* 0x000fe20000004100 */
[----:B------:R-:W-:Y:S01]  /*16c70*/  F2FP.F16.F32.PACK_AB R22, R84, R22 ;  /* 0x000000165416723e */ /* 0x000fe200000000ff */
[----:B------:R-:W-:Y:S01]  /*16c80*/  HADD2.F32 R73, -RZ, R105.H1_H1 ;  /* 0x30000069ff497230 */ /* 0x000fe20000004100 */
[----:B------:R-:W-:Y:S01]  /*16c90*/  F2FP.F16.F32.PACK_AB R26, R80, R26 ;  /* 0x0000001a501a723e */ /* 0x000fe200000000ff */
[----:B------:R-:W-:-:S02]  /*16ca0*/  HADD2.F32 R39, -RZ, R59.H1_H1 ;  /* 0x3000003bff277230 */ /* 0x000fc40000004100 */
[----:B------:R-:W-:Y:S01]  /*16cb0*/  FFMA.FTZ R72, R72, R15, R37 ;  /* 0x0000000f48487223 */ /* 0x000fe20000010025 */
[----:B------:R-:W-:Y:S02]  /*16cc0*/  F2FP.F16.F32.PACK_AB R25, R79, R25 ;  /* 0x000000194f19723e */ /* 0x000fe400000000ff */
[----:B------:R-:W-:Y:S01]  /*16cd0*/  F2FP.F16.F32.PACK_AB R24, R78, R24 ;  /* 0x000000184e18723e */ /* 0x000fe200000000ff */
[----:B------:R-:W-:Y:S01]  /*16ce0*/  FFMA.FTZ R73, R36, R73, R39 ;  /* 0x0000004924497223 */ /* 0x000fe20000010027 */
[----:B--2---:R-:W-:Y:S02]  /*16cf0*/  F2FP.F16.F32.PACK_AB R20, R81, R41 ;  /* 0x000000295114723e */ /* 0x004fe400000000ff */
[----:B------:R-:W2:Y:S01]  /*16d00*/  LDC.64 R40, c[0x0][0x380] ;  /* 0x0000e000ff287b82 */ /* 0x000ea20000000a00 */
[--C-:B-1----:R-:W-:Y:S01]  /*16d10*/  IMAD.WIDE.U32 R14, R13, 0x10, R42.reuse ;  /* 0x000000100d0e7825 */ /* 0x102fe200078e002a */
[----:B------:R-:W-:Y:S02]  /*16d20*/  F2FP.F16.F32.PACK_AB R21, R83, R82 ;  /* 0x000000525315723e */ /* 0x000fe400000000ff */
[----:B------:R-:W-:Y:S01]  /*16d30*/  F2FP.F16.F32.PACK_AB R31, R77, R31 ;  /* 0x0000001f4d1f723e */ /* 0x000fe200000000ff */
[----:B------:R-:W-:Y:S01]  /*16d40*/  IMAD.WIDE.U32 R36, R85, 0x10, R42 ;  /* 0x0000001055247825 */ /* 0x000fe200078e002a */
[----:B------:R-:W-:-:S02]  /*16d50*/  F2FP.F16.F32.PACK_AB R30, R76, R30 ;  /* 0x0000001e4c1e723e */ /* 0x000fc400000000ff */
        /* <DEDUP_REMOVED lines=10> */
[----:B------:R0:W-:Y:S04]  /*16e00*/  STG.E.128 desc[UR8][R14.64], R20 ;  /* 0x000000140e007986 */ /* 0x0001e8000c101d08 */
[----:B------:R0:W-:Y:S01]  /*16e10*/  STG.E.128 desc[UR8][R36.64], R24 ;  /* 0x0000001824007986 */ /* 0x0001e2000c101d08 */
[----:B--2---:R-:W-:-:S03]  /*16e20*/  IMAD R0, R40, 0x4, R0 ;  /* 0x0000000428007824 */ /* 0x004fc600078e0200 */
[----:B------:R0:W-:Y:S02]  /*16e30*/  STG.E.128 desc[UR8][R38.64], R28 ;  /* 0x0000001c26007986 */ /* 0x0001e4000c101d08 */
[----:B------:R-:W-:Y:S02]  /*16e40*/  ISETP.GE.AND P0, PT, R0, R41, PT ;  /* 0x000000290000720c */ /* 0x000fe40003f06270 */
[----:B------:R0:W-:Y:S11]  /*16e50*/  STG.E.128 desc[UR8][R42.64], R32 ;  /* 0x000000202a007986 */ /* 0x0001f6000c101d08 */
[----:B------:R-:W-:Y:S05]  /*16e60*/  @!P0 BRA `(.L_x_24764) ;  /* 0xfffffe9c00888947 */ /* 0x000fea000383ffff */
[----:B------:R-:W-:Y:S05]  /*16e70*/  BSYNC B0 ;  /* 0x0000000000007941 */ /* 0x000fea0003800000 */
.L_x_24435:
[----:B------:R-:W-:Y:S05]  /*16e80*/  EXIT ;  /* 0x000000000000794d */ /* 0x000fea0003800000 */
.L_x_24763:
        /* <DEDUP_REMOVED lines=8> */
.L_x_24766:
[----:B------:R-:W-:Y:S05]  /*16f10*/  BSYNC B1 ;  /* 0x0000000000017941 */ /* 0x000fea0003800000 */
.L_x_24765:
        /* <DEDUP_REMOVED lines=10> */
.L_x_24767:
[----:B------:R-:W-:Y:S02]  /*16fc0*/  IMAD.MOV.U32 R81, RZ, RZ, 0x4 ;  /* 0x00000004ff517424 */ /* 0x000fe400078e00ff */
[----:B------:R-:W-:-:S04]  /*16fd0*/  IMAD.MOV.U32 R15, RZ, RZ, R80 ;  /* 0x000000ffff0f7224 */ /* 0x000fc800078e0050 */
[----:B------:R-:W-:-:S05]  /*16fe0*/  FADD.FTZ R19, R18, R15 ;  /* 0x0000000f12137221 */ /* 0x000fca0000010000 */
[----:B------:R-:W-:-:S07]  /*16ff0*/  MOV R82, R19 ;  /* 0x0000001300527202 */ /* 0x000fce0000000f00 */
[----:B------:R-:W-:Y:S05]  /*17000*/  WARPSYNC.COLLECTIVE R79, `(.L_x_24768) ;  /* 0x000000004f087348 */ /* 0x000fea0003c00000 */
[----:B------:R0:W1:Y:S02]  /*17010*/  SHFL.BFLY P1, R80, R82, R81, R84 ;  /* 0x0c00005152507389 */ /* 0x0000640000020054 */
[----:B01----:R-:W-:Y:S05]  /*17020*/  ENDCOLLECTIVE ;  /* 0x000000000000791b */ /* 0x003fea0003800000 */
.L_x_24768:
[----:B------:R-:W-:Y:S01]  /*17030*/  HFMA2 R81, -RZ, RZ, 0, 4.76837158203125e-07 ;  /* 0x00000008ff517431 */ /* 0x000fe200000001ff */
[----:B------:R-:W-:-:S05]  /*17040*/  MOV R14, R80 ;  /* 0x00000050000e7202 */ /* 0x000fca0000000f00 */
[----:B------:R-:W-:-:S04]  /*17050*/  FADD.FTZ R76, R19, R14 ;  /* 0x0000000e134c7221 */ /* 0x000fc80000010000 */
[----:B------:R-:W-:-:S07]  /*17060*/  IMAD.MOV.U32 R82, RZ, RZ, R76 ;  /* 0x000000ffff527224 */ /* 0x000fce00078e004c */
[----:B------:R-:W-:Y:S05]  /*17070*/  WARPSYNC.COLLECTIVE R79, `(.L_x_24769) ;  /* 0x000000004f087348 */ /* 0x000fea0003c00000 */
[----:B------:R0:W1:Y:S02]  /*17080*/  SHFL.BFLY P1, R80, R82, R81, R84 ;  /* 0x0c00005152507389 */ /* 0x0000640000020054 */
[----:B01----:R-:W-:Y:S05]  /*17090*/  ENDCOLLECTIVE ;  /* 0x000000000000791b */ /* 0x003fea0003800000 */
.L_x_24769:
[----:B------:R-:W-:Y:S02]  /*170a0*/  IMAD.MOV.U32 R81, RZ, RZ, 0x10 ;  /* 0x00000010ff517424 */ /* 0x000fe400078e00ff */
[----:B------:R-:W-:-:S04]  /*170b0*/  IMAD.MOV.U32 R15, RZ, RZ, R80 ;  /* 0x000000ffff0f7224 */ /* 0x000fc800078e0050 */
[----:B------:R-:W-:-:S05]  /*170c0*/  FADD.FTZ R77, R76, R15 ;  /* 0x0000000f4c4d7221 */ /* 0x000fca0000010000 */
[----:B------:R-:W-:-:S07]  /*170d0*/  MOV R82, R77 ;  /* 0x0000004d00527202 */ /* 0x000fce0000000f00 */
[----:B------:R-:W-:Y:S05]  /*170e0*/  WARPSYNC.COLLECTIVE R79, `(.L_x_24770) ;  /* 0x000000004f087348 */ /* 0x000fea0003c00000 */
[----:B------:R0:W1:Y:S02]  /*170f0*/  SHFL.BFLY P1, R80, R82, R81, R84 ;  /* 0x0c00005152507389 */ /* 0x0000640000020054 */
[----:B01----:R-:W-:Y:S05]  /*17100*/  ENDCOLLECTIVE ;  /* 0x000000000000791b */ /* 0x003fea0003800000 */
.L_x_24770:
        /* <DEDUP_REMOVED lines=72> */
.L_x_24771:
[----:B------:R-:W-:Y:S02]  /*17590*/  IMAD.MOV.U32 R81, RZ, RZ, 0x2 ;  /* 0x00000002ff517424 */ /* 0x000fe400078e00ff */
[----:B------:R-:W-:-:S04]  /*175a0*/  IMAD.MOV.U32 R18, RZ, RZ, R80 ;  /* 0x000000ffff127224 */ /* 0x000fc800078e0050 */
[----:B------:R-:W-:-:S05]  /*175b0*/  FADD.FTZ R18, R15, R18 ;  /* 0x000000120f127221 */ /* 0x000fca0000010000 */
[----:B------:R-:W-:-:S07]  /*175c0*/  MOV R82, R18 ;  /* 0x0000001200527202 */ /* 0x000fce0000000f00 */
[----:B------:R-:W-:Y:S05]  /*175d0*/  WARPSYNC.COLLECTIVE R79, `(.L_x_24772) ;  /* 0x000000004f087348 */ /* 0x000fea0003c00000 */
[----:B------:R0:W1:Y:S02]  /*175e0*/  SHFL.BFLY P1, R80, R82, R81, R84 ;  /* 0x0c00005152507389 */ /* 0x0000640000020054 */
[----:B01----:R-:W-:Y:S05]  /*175f0*/  ENDCOLLECTIVE ;  /* 0x000000000000791b */ /* 0x003fea0003800000 */
.L_x_24772:
[----:B------:R-:W-:Y:S01]  /*17600*/  HFMA2 R81, -RZ, RZ, 0, 2.384185791015625e-07 ;  /* 0x00000004ff517431 */ /* 0x000fe200000001ff */
[----:B------:R-:W-:-:S05]  /*17610*/  MOV R19, R80 ;  /* 0x0000005000137202 */ /* 0x000fca0000000f00 */
[----:B------:R-:W-:-:S04]  /*17620*/  FADD.FTZ R19, R18, R19 ;  /* 0x0000001312137221 */ /* 0x000fc80000010000 */
[----:B------:R-:W-:-:S07]  /*17630*/  IMAD.MOV.U32 R82, RZ, RZ, R19 ;  /* 0x000000ffff527224 */ /* 0x000fce00078e0013 */
[----:B------:R-:W-:Y:S05]  /*17640*/  WARPSYNC.COLLECTIVE R79, `(.L_x_24773) ;  /* 0x000000004f087348 */ /* 0x000fea0003c00000 */
[----:B------:R0:W1:Y:S02]  /*17650*/  SHFL.BFLY P1, R80, R82, R81, R84 ;  /* 0x0c00005152507389 */ /* 0x0000640000020054 */
[----:B01----:R-:W-:Y:S05]  /*17660*/  ENDCOLLECTIVE ;  /* 0x000000000000791b */ /* 0x003fea0003800000 */
.L_x_24773:
[----:B------:R-:W-:Y:S02]  /*17670*/  IMAD.MOV.U32 R81, RZ, RZ, 0x8 ;  /* 0x00000008ff517424 */ /* 0x000fe400078e00ff */
[----:B------:R-:W-:-:S04]  /*17680*/  IMAD.MOV.U32 R76, RZ, RZ, R80 ;  /* 0x000000ffff4c7224 */ /* 0x000fc800078e0050 */
[----:B------:R-:W-:-:S05]  /*17690*/  FADD.FTZ R76, R19, R76 ;  /* 0x0000004c134c7221 */ /* 0x000fca0000010000 */
[----:B------:R-:W-:-:S07]  /*176a0*/  MOV R82, R76 ;  /* 0x0000004c00527202 */ /* 0x000fce0000000f00 */
[----:B------:R-:W-:Y:S05]  /*176b0*/  WARPSYNC.COLLECTIVE R79, `(.L_x_24774) ;  /* 0x000000004f087348 */ /* 0x000fea0003c00000 */
[----:B------:R0:W1:Y:S02]  /*176c0*/  SHFL.BFLY P1, R80, R82, R81, R84 ;  /* 0x0c00005152507389 */ /* 0x0000640000020054 */
[----:B01----:R-:W-:Y:S05]  /*176d0*/  ENDCOLLECTIVE ;  /* 0x000000000000791b */ /* 0x003fea0003800000 */
.L_x_24774:
[----:B------:R-:W-:Y:S01]  /*176e0*/  HFMA2 R81, -RZ, RZ, 0, 9.5367431640625e-07 ;  /* 0x00000010ff517431 */ /* 0x000fe200000001ff */
[----:B------:R-:W-:-:S05]  /*176f0*/  MOV R77, R80 ;  /* 0x00000050004d7202 */ /* 0x000fca0000000f00 */
[----:B------:R-:W-:-:S04]  /*17700*/  FADD.FTZ R77, R76, R77 ;  /* 0x0000004d4c4d7221 */ /* 0x000fc80000010000 */
[----:B------:R-:W-:-:S07]  /*17710*/  IMAD.MOV.U32 R82, RZ, RZ, R77 ;  /* 0x000000ffff527224 */ /* 0x000fce00078e004d */
[----:B------:R-:W-:Y:S05]  /*17720*/  WARPSYNC.COLLECTIVE R79, `(.L_x_24775) ;  /* 0x000000004f087348 */ /* 0x000fea0003c00000 */
[----:B------:R0:W1:Y:S02]  /*17730*/  SHFL.BFLY P1, R80, R82, R81, R84 ;  /* 0x0c00005152507389 */ /* 0x0000640000020054 */
[----:B01----:R-:W-:Y:S05]  /*17740*/  ENDCOLLECTIVE ;  /* 0x000000000000791b */ /* 0x003fea0003800000 */
.L_x_24775:
[----:B------:R-:W-:Y:S01]  /*17750*/  IMAD.MOV.U32 R78, RZ, RZ, R80 ;  /* 0x000000ffff4e7224 */ /* 0x000fe200078e0050 */
[----:B------:R-:W-:Y:S06]  /*17760*/  BRA `(.L_x_24776) ;  /* 0xffffffe800947947 */ /* 0x000fec000383ffff */
.L_x_24777:
        /* <DEDUP_REMOVED lines=9> */
.L_x_37337:


//--------------------- .text._ZN10layer_norm13ln_fwd_kernelINS_13Kernel_traitsI6__halfS2_fS2_fjLj1024ELj1ELj4ELj1ELj16ENS_18Kernel_traits_baseILj1024ES2_S2_fS2_fjLj128EEEEELb1ELb1ELb1ELb0EEEvNS_9FwdParamsE --------------------------
	.section	.text._ZN10layer_norm13ln_fwd_kernelINS_13Kernel_traitsI6__halfS2_fS2_fjLj1024ELj1ELj4ELj1ELj16ENS_18Kernel_traits_baseILj1024ES2_S2_fS2_fjLj128EEEEELb1ELb1ELb1ELb0EEEvNS_9FwdParamsE,"ax",@progbits
	.align	128
        .global         _ZN10layer_norm13ln_fwd_kernelINS_13Kernel_traitsI6__halfS2_fS2_fjLj1024ELj1ELj4ELj1ELj16ENS_18Kernel_traits_baseILj1024ES2_S2_fS2_fjLj128EEEEELb1ELb1ELb1ELb0EEEvNS_9FwdParamsE
        .type           _ZN10layer_norm13ln_fwd_kernelINS_13Kernel_traitsI6__halfS2_fS2_fjLj1024ELj1ELj4ELj1ELj16ENS_18Kernel_traits_baseILj1024ES2_S2_fS2_fjLj128EEEEELb1ELb1ELb1ELb0EEEvNS_9FwdParamsE,@function
        .size           _ZN10layer_norm13ln_fwd_kernelINS_13Kernel_traitsI6__halfS2_fS2_fjLj1024ELj1ELj4ELj1ELj16ENS_18Kernel_traits_baseILj1024ES2_S2_fS2_fjLj128EEEEELb1ELb1ELb1ELb0EEEvNS_9FwdParamsE,(.L_x_37338 - _ZN10layer_norm13ln_fwd_kernelINS_13Kernel_traitsI6__halfS2_fS2_fjLj1024ELj1ELj4ELj1ELj16ENS_18Kernel_traits_baseILj1024ES2_S2_fS2_fjLj128EEEEELb1ELb1ELb1ELb0EEEvNS_9FwdParamsE)
        .other          _ZN10layer_norm13ln_fwd_kernelINS_13Kernel_traitsI6__halfS2_fS2_fjLj1024ELj1ELj4ELj1ELj16ENS_18Kernel_traits_baseILj1024ES2_S2_fS2_fjLj128EEEEELb1ELb1ELb1ELb0EEEvNS_9FwdParamsE,@"STO_CUDA_ENTRY STV_DEFAULT"
_ZN10layer_norm13ln_fwd_kernelINS_13Kernel_traitsI6__halfS2_fS2_fjLj1024ELj1ELj4ELj1ELj16ENS_18Kernel_traits_baseILj1024ES2_S2_fS2_fjLj128EEEEELb1ELb1ELb1ELb0EEEvNS_9FwdParamsE:
.text._ZN10layer_norm13ln_fwd_kernelINS_13Kernel_traitsI6__halfS2_fS2_fjLj1024ELj1ELj4ELj1ELj16ENS_18Kernel_traits_baseILj1024ES2_S2_fS2_fjLj128EEEEELb1ELb1ELb1ELb0EEEvNS_9FwdParamsE:
[----:B------:R-:W0:Y:S01]  /*0000*/  LDC R1, c[0x0][0x37c] ;  /* 0x0000df00ff017b82 */ /* 0x000e220000000800 */
[----:B------:R-:W1:Y:S07]  /*0010*/  LDCU.U8 UR8, c[0x0][0x464] ;  /* 0x00008c80ff0877ac */ /* 0x000e6e0008000000 */
[----:B------:R-:W2:Y:S01]  /*0020*/  LDC R6, c[0x0][0x458] ;  /* 0x00011600ff067b82 */ /* 0x000ea20000000800 */
[----:B0-----:R-:W-:Y:S01]  /*0030*/  IADD3 R1, PT, PT, R1, -0x8, RZ ;  /* 0xfffffff801017810 */ /* 0x001fe20007ffe0ff */
[----:B------:R-:W0:Y:S01]  /*0040*/  LDCU.64 UR4, c[0x0][0x450] ;  /* 0x00008a00ff0477ac */ /* 0x000e220008000a00 */
[----:B------:R-:W3:Y:S05]  /*0050*/  LDCU.64 UR6, c[0x0][0x358] ;  /* 0x00006b00ff0677ac */ /* 0x000eea0008000a00 */
[----:B------:R-:W2:Y:S01]  /*0060*/  LDC R7, c[0x0][0x45c] ;  /* 0x00011700ff077b82 */ /* 0x000ea20000000800 */
[----:B------:R-:W4:Y:S01]  /*0070*/  S2R R115, SR_TID.X ;  /* 0x0000000000737919 */ /* 0x000f220000002100 */
[----:B------:R-:W5:Y:S06]  /*0080*/  LDCU.64 UR10, c[0x0][0x438] ;  /* 0x00008700ff0a77ac */ /* 0x000f6c0008000a00 */
[----:B------:R-:W4:Y:S01]  /*0090*/  LDC R11, c[0x0][0x388] ;  /* 0x0000e200ff0b7b82 */ /* 0x000f220000000800 */
[----:B-1----:R-:W-:Y:S01]  /*00a0*/  ISETP.NE.AND P0, PT, RZ, UR8, PT ;  /* 0x00000008ff007c0c */ /* 0x002fe2000bf05270 */
[----:B0-----:R-:W-:Y:S01]  /*00b0*/  IMAD.U32 R2, RZ, RZ, UR4 ;  /* 0x00000004ff027e24 */ /* 0x001fe2000f8e00ff */
[----:B------:R-:W-:-:S11]  /*00c0*/  MOV R3, UR5 ;  /* 0x0000000500037c02 */ /* 0x000fd60008000f00 */
[----:B---3--:R-:W3:Y:S01]  /*00d0*/  @P0 LDG.E.64 R2, desc[UR6][R2.64] ;  /* 0x0000000602020981 */ /* 0x008ee2000c1e1b00 */
[----:B------:R-:W0:Y:S03]  /*00e0*/  @P0 LDC R9, c[0x0][0x460] ;  /* 0x00011800ff090b82 */ /* 0x000e260000000800 */
[----:B--2---:R-:W0:Y:S01]  /*00f0*/  @P0 LDG.E.64 R4, desc[UR6][R6.64] ;  /* 0x0000000606040981 */ /* 0x004e22000c1e1b00 */
[----:B-----5:R-:W-:Y:S01]  /*0100*/  UISETP.NE.U32.AND UP0, UPT, UR10, URZ, UPT ;  /* 0x000000ff0a00728c */ /* 0x020fe2000bf05070 */
[----:B------:R-:W-:Y:S03]  /*0110*/  BSSY.RECONVERGENT B0, `(.L_x_24778) ;  /* 0x000007e000007945 */ /* 0x000fe60003800200 */
[----:B------:R-:W1:Y:S01]  /*0120*/  S2UR UR9, SR_CTAID.X ;  /* 0x00000000000979c3 */ /* 0x000e620000002500 */
[----:B------:R-:W-:Y:S01]  /*0130*/  UISETP.NE.AND.EX UP0, UPT, UR11, URZ, UPT, UP0 ;  /* 0x000000ff0b00728c */ /* 0x000fe2000bf05300 */
[----:B----4-:R-:W-:-:S02]  /*0140*/  LOP3.LUT R121, R115, 0x1f, RZ, 0xc0, !PT ;  /* 0x0000001f73797812 */ /* 0x010fc400078ec0ff */
[----:B------:R-:W-:-:S04]  /*0150*/  SHF.R.S32.HI R0, RZ, 0x1f, R11 ;  /* 0x0000001fff007819 */ /* 0x000fc8000001140b */
[----:B------:R-:W2:Y:S01]  /*0160*/  LDC R8, c[0x0][0x360] ;  /* 0x0000d800ff087b82 */ /* 0x000ea20000000800 */
[----:B------:R-:W-:Y:S01]  /*0170*/  LEA.HI R120, R0, R11, RZ, 0x3 ;  /* 0x0000000b00787211 */ /* 0x000fe200078f18ff */
[----:B-1----:R-:W-:Y:S02]  /*0180*/  USHF.L.U32 UR8, UR9, 0x2, URZ ;  /* 0x0000000209087899 */ /* 0x002fe400080006ff */
[--C-:B--2---:R-:W-:Y:S01]  /*0190*/  IMAD R0, R8, UR9, R115.reuse ;  /* 0x0000000908007c24 */ /* 0x104fe2000f8e0273 */
[----:B------:R-:W-:-:S04]  /*01a0*/  SHF.R.U32.HI R115, RZ, 0x5, R115 ;  /* 0x00000005ff737819 */ /* 0x000fc80000011673 */
[----:B------:R-:W-:Y:S02]  /*01b0*/  LOP3.LUT R115, R115, UR8, RZ, 0xfc, !PT ;  /* 0x0000000873737c12 */ /* 0x000fe4000f8efcff */
[----:B---3--:R-:W-:Y:S02]  /*01c0*/  @P0 R2UR UR4, R2 ;  /* 0x00000000020402ca */ /* 0x008fe400000e0000 */
[----:B------:R-:W-:Y:S02]  /*01d0*/  @P0 R2UR UR5, R3 ;  /* 0x00000000030502ca */ /* 0x000fe400000e0000 */
[----:B0-----:R-:W-:Y:S01]  /*01e0*/  @P0 IADD3 R6, P1, PT, R4, R9, RZ ;  /* 0x0000000904060210 */ /* 0x001fe20007f3e0ff */
[----:B------:R-:W-:-:S03]  /*01f0*/  IMAD.MOV.U32 R4, RZ, RZ, R121 ;  /* 0x000000ffff047224 */ /* 0x000fc600078e0079 */
[----:B------:R-:W-:Y:S02]  /*0200*/  @P0 IADD3.X R7, PT, PT, RZ, R5, RZ, P1, !PT ;  /* 0x00000005ff070210 */ /* 0x000fe40000ffe4ff */
[----:B------:R-:W-:Y:S02]  /*0210*/  LOP3.LUT R3, R4, 0x1f, RZ, 0x3c, !PT ;  /* 0x0000001f04037812 */ /* 0x000fe400078e3cff */
[--C-:B------:R-:W-:Y:S01]  /*0220*/  SHF.R.U64 R2, R6, 0x2, R7.reuse ;  /* 0x0000000206027819 */ /* 0x100fe20000001207 */
[----:B------:R-:W-:Y:S01]  /*0230*/  UIADD3 UR10, UPT, UPT, UR4, -0x61c88647, URZ ;  /* 0x9e3779b9040a7890 */ /* 0x000fe2000fffe0ff */
[----:B------:R-:W-:Y:S01]  /*0240*/  LEA.HI.SX32 R120, R120, R3, 0x1d ;  /* 0x0000000378787211 */ /* 0x000fe200078feaff */
        /* <DEDUP_REMOVED lines=64> */
.L_x_24779:
        /* <DEDUP_REMOVED lines=19> */
[----:B---3--:R-:W-:-:S04]  /*0780*/  @P1 IMAD.WIDE.U32 R56, R4, 0x10, R52 ;  /* 0x0000001004381825 */ /* 0x008fc800078e0034 */
[----:B------:R-:W-:Y:S01]  /*0790*/  @P1 VIADD R4, R4, 0x20 ;  /* 0x0000002004041836 */ /* 0x000fe20000000000 */
[----:B------:R4:W5:Y:S02]  /*07a0*/  @P1 LDG.E.128 R24, desc[UR6][R56.64] ;  /* 0x0000000638181981 */ /* 0x000964000c1e1d00 */
[----:B------:R-:W3:Y:S01]  /*07b0*/  @P3 LDC.64 R64, c[0x0][0x3e8] ;  /* 0x0000fa00ff403b82 */ /* 0x000ee20000000a00 */
[----:B0-----:R-:W-:-:S05]  /*07c0*/  @P2 IMAD.WIDE.U32 R58, R4, 0x10, R58 ;  /* 0x00000010043a2825 */ /* 0x001fca00078e003a */
        /* <DEDUP_REMOVED lines=18> */
.L_x_24780:
[----:B------:R-:W-:Y:S05]  /*08f0*/  BSYNC.RECONVERGENT B0 ;  /* 0x0000000000007941 */ /* 0x000fea0003800200 */
.L_x_24778:
        /* <DEDUP_REMOVED lines=70> */
.L_x_25250:
[----:B0-----:R-:W0:Y:S08]  /*0d60*/  LDC.64 R96, c[0x0][0x3f0] ;  /* 0x0000fc00ff607b82 */ /* 0x001e300000000a00 */
[----:B------:R-:W1:Y:S01]  /*0d70*/  LDC R124, c[0x0][0x388] ;  /* 0x0000e200ff7c7b82 */ /* 0x000e620000000800 */
[----:B0-----:R-:W-:-:S05]  /*0d80*/  IMAD.WIDE R96, R115, 0x4, R96 ;  /* 0x0000000473607825 */ /* 0x001fca00078e0260 */
[----:B------:R0:W2:Y:S02]  /*0d90*/  LDG.E R114, desc[UR6][R96.64] ;  /* 0x0000000660727981 */ /* 0x0000a4000c1e1900 */
[----:B0-----:R-:W0:Y:S01]  /*0da0*/  LDC.64 R96, c[0x0][0x3f8] ;  /* 0x0000fe00ff607b82 */ /* 0x001e220000000a00 */
[----:B-1----:R-:W-:Y:S01]  /*0db0*/  IMAD R98, R115, R124, RZ ;  /* 0x0000007c73627224 */ /* 0x002fe200078e02ff */
[----:B------:R-:W-:-:S04]  /*0dc0*/  ISETP.GE.U32.AND P5, PT, R120, 0x20, PT ;  /* 0x000000207800780c */ /* 0x000fc80003fa6070 */
[----:B------:R-:W-:-:S04]  /*0dd0*/  SHF.R.S32.HI R99, RZ, 0x1f, R98 ;  /* 0x0000001fff637819 */ /* 0x000fc80000011462 */
[----:B------:R-:W-:Y:S01]  /*0de0*/  LEA.HI R98, R99, R98, RZ, 0x3 ;  /* 0x0000006263627211 */ /* 0x000fe200078f18ff */
[----:B------:R-:W-:Y:S03]  /*0df0*/  BSSY.RECONVERGENT B0, `(.L_x_24781) ;  /* 0x00006cd000007945 */ /* 0x000fe60003800200 */
[----:B------:R-:W-:Y:S01]  /*0e00*/  LEA.HI.SX32 R99, R98, R121, 0x1d ;  /* 0x0000007962637211 */ /* 0x000fe200078feaff */
[----:B0-----:R-:W-:-:S05]  /*0e10*/  IMAD.WIDE R96, R115, 0x4, R96 ;  /* 0x0000000473607825 */ /* 0x001fca00078e0260 */
[----:B-----5:R0:W5:Y:S01]  /*0e20*/  LDG.E R122, desc[UR6][R96.64] ;  /* 0x00000006607a7981 */ /* 0x020162000c1e1900 */
[----:B------:R-:W-:Y:S01]  /*0e30*/  IMAD.MOV.U32 R98, RZ, RZ, RZ ;  /* 0x000000ffff627224 */ /* 0x000fe200078e00ff */
[----:B--2---:R-:W-:-:S13]  /*0e40*/  ISETP.GE.AND P0, PT, R114, 0x1, PT ;  /* 0x000000017200780c */ /* 0x004fda0003f06270 */
[----:B------:R-:W1:Y:S01]  /*0e50*/  @P0 S2R R110, SR_TID.X ;  /* 0x00000000006e0919 */ /* 0x000e620000002100 */
[----:B------:R-:W-:-:S05]  /*0e60*/  @P0 IADD3 R111, PT, PT, R114, -0x1, RZ ;  /* 0xffffffff726f0810 */ /* 0x000fca0007ffe0ff */
[----:B------:R-:W-:-:S05]  /*0e70*/  @P0 IMAD R111, R111, R124, RZ ;  /* 0x0000007c6f6f0224 */ /* 0x000fca00078e02ff */
[----:B0-----:R-:W-:-:S04]  /*0e80*/  @P0 SHF.R.S32.HI R96, RZ, 0x1f, R111 ;  /* 0x0000001fff600819 */ /* 0x001fc8000001146f */
[----:B------:R-:W-:Y:S02]  /*0e90*/  @P0 LEA.HI R96, R96, R111, RZ, 0x3 ;  /* 0x0000006f60600211 */ /* 0x000fe400078f18ff */
[----:B-1----:R-:W-:-:S04]  /*0ea0*/  @P0 LOP3.LUT R121, R110, 0x1f, RZ, 0xc0, !PT ;  /* 0x0000001f6e790812 */ /* 0x002fc800078ec0ff */
[----:B------:R-:W-:Y:S01]  /*0eb0*/  @P0 LEA.HI.SX32 R98, R96, R121, 0x1d ;  /* 0x0000007960620211 */ /* 0x000fe200078feaff */
[----:B------:R-:W-:Y:S06]  /*0ec0*/  @!P5 BRA `(.L_x_24782) ;  /* 0x0000006800fcd947 */ /* 0x000fec0003800000 */
[----:B------:R-:W-:Y:S04]  /*0ed0*/  BSSY.RECONVERGENT B1, `(.L_x_24783) ;  /* 0x0000005000017945 */ /* 0x000fe80003800200 */
[----:B------:R-:W-:Y:S05]  /*0ee0*/  @!P0 BRA `(.L_x_24784) ;  /* 0x00000000000c8947 */ /* 0x000fea0003800000 */
[----:B------:R-:W0:Y:S02]  /*0ef0*/  LDC.64 R52, c[0x0][0x390] ;  /* 0x0000e400ff347b82 */ /* 0x000e240000000a00 */
[----:B0-----:R-:W-:-:S06]  /*0f00*/  IMAD.WIDE.U32 R52, R98, 0x10, R52 ;  /* 0x0000001062347825 */ /* 0x001fcc00078e0034 */
[----:B------:R-:W5:Y:S02]  /*0f10*/  LDG.E.128 R52, desc[UR6][R52.64] ;  /* 0x0000000634347981 */ /* 0x000f64000c1e1d00 */
.L_x_24784:
[----:B------:R-:W-:Y:S05]  /*0f20*/  BSYNC.RECONVERGENT B1 ;  /* 0x0000000000017941 */ /* 0x000fea0003800200 */
.L_x_24783:
[----:B------:R-:W-:Y:S01]  /*0f30*/  UISETP.NE.U32.AND UP0, UPT, UR10, URZ, UPT ;  /* 0x000000ff0a00728c */ /* 0x000fe2000bf05070 */
[----:B------:R-:W-:Y:S03]  /*0f40*/  BSSY.RECONVERGENT B1, `(.L_x_24785) ;  /* 0x0000699000017945 */ /* 0x000fe60003800200 */
[----:B------:R-:W-:-:S09]  /*0f50*/  UISETP.NE.AND.EX UP0, UPT, UR11, URZ, UPT, UP0 ;  /* 0x000000ff0b00728c */ /* 0x000fd2000bf05300 */
[----:B------:R-:W-:Y:S05]  /*0f60*/  BRA.U !UP0, `(.L_x_24786) ;  /* 0x0000003508387547 */ /* 0x000fea000b800000 */
[----:B------:R-:W0:Y:S02]  /*0f70*/  LDC.64 R60, c[0x0][0x3a0] ;  /* 0x0000e800ff3c7b82 */ /* 0x000e240000000a00 */
[----:B0-----:R-:W-:-:S05]  /*0f80*/  IMAD.WIDE.U32 R60, R99, 0x20, R60 ;  /* 0x00000020633c7825 */ /* 0x001fca00078e003c */
[----:B------:R-:W2:Y:S04]  /*0f90*/  LDG.E.128 R56, desc[UR6][R60.64] ;  /* 0x000000063c387981 */ /* 0x000ea8000c1e1d00 */
[----:B------:R-:W5:Y:S01]  /*0fa0*/  LDG.E.128 R60, desc[UR6][R60.64+0x10] ;  /* 0x000010063c3c7981 */ /* 0x000f62000c1e1d00 */
[----:B------:R-:W-:Y:S01]  /*0fb0*/  ISETP.GT.AND P1, PT, R114, RZ, PT ;  /* 0x000000ff7200720c */ /* 0x000fe20003f24270 */
[----:B------:R-:W-:-:S12]  /*0fc0*/  BSSY.RECONVERGENT B2, `(.L_x_24787) ;  /* 0x000006b000027945 */ /* 0x000fd80003800200 */
[----:B------:R-:W-:Y:S01]  /*0fd0*/  @!P1 MOV R110, R100 ;  /* 0x00000064006e9202 */ /* 0x000fe20000000f00 */
[----:B------:R-:W-:Y:S01]  /*0fe0*/  @!P1 IMAD.MOV.U32 R66, RZ, RZ, R6 ;  /* 0x000000ffff429224 */ /* 0x000fe200078e0006 */
[----:B--2---:R-:W-:Y:S01]  /*0ff0*/  @!P1 MOV R64, R56 ;  /* 0x0000003800409202 */ /* 0x004fe20000000f00 */
        /* <DEDUP_REMOVED lines=17> */
.L_x_24791:
        /* <DEDUP_REMOVED lines=13> */
.L_x_24793:
[----:B------:R-:W-:Y:S05]  /*11e0*/  BSYNC.RECONVERGENT B4 ;  /* 0x0000000000047941 */ /* 0x000fea0003800200 */
.L_x_24792:
        /* <DEDUP_REMOVED lines=60> */
.L_x_24790:
[----:B------:R-:W-:Y:S05]  /*15b0*/  BSYNC.RECONVERGENT B3 ;  /* 0x0000000000037941 */ /* 0x000fea0003800200 */
.L_x_24789:
        /* <DEDUP_REMOVED lines=11> */
.L_x_24788:
[----:B------:R-:W-:Y:S05]  /*1670*/  BSYNC.RECONVERGENT B2 ;  /* 0x0000000000027941 */ /* 0x000fea0003800200 */
.L_x_24787:
        /* <DEDUP_REMOVED lines=17> */
.L_x_24798:
        /* <DEDUP_REMOVED lines=13> */
.L_x_24800:
[----:B------:R-:W-:Y:S05]  /*1860*/  BSYNC.RECONVERGENT B4 ;  /* 0x0000000000047941 */ /* 0x000fea0003800200 */
.L_x_24799:
        /* <DEDUP_REMOVED lines=59> */
[----:B------:R-:W-:-:S07]  /*1c20*/  LOP3.LUT R4, R4, UR16, R67, 0x96, !PT ;  /* 0x0000001004047c12 */ /* 0x000fce000f8e9643 */
.L_x_24797:
[----:B------:R-:W-:Y:S05]  /*1c30*/  BSYNC.RECONVERGENT B3 ;  /* 0x0000000000037941 */ /* 0x000fea0003800200 */
.L_x_24796:
        /* <DEDUP_REMOVED lines=11> */
.L_x_24795:
[----:B------:R-:W-:Y:S05]  /*1cf0*/  BSYNC.RECONVERGENT B2 ;  /* 0x0000000000027941 */ /* 0x000fea0003800200 */
.L_x_24794:
        /* <DEDUP_REMOVED lines=17> */
.L_x_24805:
        /* <DEDUP_REMOVED lines=13> */
.L_x_24807:
[----:B------:R-:W-:Y:S05]  /*1ee0*/  BSYNC.RECONVERGENT B4 ;  /* 0x0000000000047941 */ /* 0x000fea0003800200 */
.L_x_24806:
        /* <DEDUP_REMOVED lines=61> */
.L_x_24804:
[----:B------:R-:W-:Y:S05]  /*22c0*/  BSYNC.RECONVERGENT B3 ;  /* 0x0000000000037941 */ /* 0x000fea0003800200 */
.L_x_24803:
        /* <DEDUP_REMOVED lines=11> */
.L_x_24802:
[----:B------:R-:W-:Y:S05]  /*2380*/  BSYNC.RECONVERGENT B2 ;  /* 0x0000000000027941 */ /* 0x000fea0003800200 */
.L_x_24801:
        /* <DEDUP_REMOVED lines=17> */
.L_x_24812:
        /* <DEDUP_REMOVED lines=13> */
.L_x_24814:
[----:B------:R-:W-:Y:S05]  /*2570*/  BSYNC.RECONVERGENT B4 ;  /* 0x0000000000047941 */ /* 0x000fea0003800200 */
.L_x_24813:
        /* <DEDUP_REMOVED lines=61> */
.L_x_24811:
[----:B------:R-:W-:Y:S05]  /*2950*/  BSYNC.RECONVERGENT B3 ;  /* 0x0000000000037941 */ /* 0x000fea0003800200 */
.L_x_24810:
        /* <DEDUP_REMOVED lines=11> */
.L_x_24809:
[----:B------:R-:W-:Y:S05]  /*2a10*/  BSYNC.RECONVERGENT B2 ;  /* 0x0000000000027941 */ /* 0x000fea0003800200 */
.L_x_24808:
[----:B------:R-:W-:Y:S01]  /*2a20*/  BSSY.RECONVERGENT B2, `(.L_x_24815) ;  /* 0x0000068000027945 */ /* 0x000fe20003800200 */
[----:B------:R-:W-:Y:S01]  /*2a30*/  MOV R70, R6 ;  /* 0x0000000600467202 */ /* 0x000fe20000000f00 */
[----:B-----5:R-:W-:Y:S02]  /*2a40*/  IMAD.MOV.U32 R68, RZ, RZ, R60 ;  /* 0x000000ffff447224 */ /* 0x020fe400078e003c */
        /* <DEDUP_REMOVED lines=14> */
.L_x_24819:
        /* <DEDUP_REMOVED lines=13> */
.L_x_24821:
[----:B------:R-:W-:Y:S05]  /*2c00*/  BSYNC.RECONVERGENT B4 ;  /* 0x0000000000047941 */ /* 0x000fea0003800200 */
.L_x_24820:
        /* <DEDUP_REMOVED lines=59> */
[----:B------:R-:W-:Y:S01]  /*2fc0*/  MOV R69, R110 ;  /* 0x0000006e00457202 */ /* 0x000fe20000000f00 */
[----:B------:R-:W-:-:S07]  /*2fd0*/  IMAD.MOV.U32 R110, RZ, RZ, R68 ;  /* 0x000000ffff6e7224 */ /* 0x000fce00078e0044 */
.L_x_24818:
[----:B------:R-:W-:Y:S05]  /*2fe0*/  BSYNC.RECONVERGENT B3 ;  /* 0x0000000000037941 */ /* 0x000fea0003800200 */
.L_x_24817:
[----:B------:R-:W-:Y:S01]  /*2ff0*/  I2FP.F32.U32 R6, R69 ;  /* 0x0000004500067245 */ /* 0x000fe20000201000 */
[----:B------:R-:W-:Y:S02]  /*3000*/  HADD2.F32 R68, -RZ, R54.H0_H0 ;  /* 0x20000036ff447230 */ /* 0x000fe40000004100 */
[----:B------:R-:W-:-:S03]  /*3010*/  IMAD.MOV.U32 R69, RZ, RZ, 0x2f800000 ;  /* 0x2f800000ff457424 */ /* 0x000fc600078e00ff */
[----:B------:R-:W-:Y:S01]  /*3020*/  FMUL.FTZ R68, R68, UR9 ;  /* 0x0000000944447c20 */ /* 0x000fe20008410000 */
[----:B------:R-:W-:-:S03]  /*3030*/  FFMA.FTZ R6, R6, R69, 1.1641532182693481445e-10 ;  /* 0x2f00000006067423 */ /* 0x000fc60000010045 */
[----:B------:R-:W-:Y:S02]  /*3040*/  FMUL.FTZ R68, R68, UR8 ;  /* 0x0000000844447c20 */ /* 0x000fe40008410000 */
[----:B------:R-:W-:-:S04]  /*3050*/  FSETP.GTU.FTZ.AND P2, PT, R6, UR12, PT ;  /* 0x0000000c06007c0b */ /* 0x000fc8000bf5c000 */
[----:B------:R-:W-:Y:S01]  /*3060*/  FSEL R69, R68, RZ, !P2 ;  /* 0x000000ff44457208 */ /* 0x000fe20005000000 */
[----:B------:R-:W-:Y:S01]  /*3070*/  HADD2.F32 R68, -RZ, R14.H0_H0 ;  /* 0x2000000eff447230 */ /* 0x000fe20000004100 */
[----:B------:R-:W-:-:S04]  /*3080*/  SEL R106, RZ, 0x1, P2 ;  /* 0x00000001ff6a7807 */ /* 0x000fc80001000000 */
[----:B------:R-:W-:-:S07]  /*3090*/  FFMA.FTZ R68, R69, R68, R60 ;  /* 0x0000004445447223 */ /* 0x000fce000001003c */
.L_x_24816:
[----:B------:R-:W-:Y:S05]  /*30a0*/  BSYNC.RECONVERGENT B2 ;  /* 0x0000000000027941 */ /* 0x000fea0003800200 */
.L_x_24815:
        /* <DEDUP_REMOVED lines=17> */
.L_x_24826:
        /* <DEDUP_REMOVED lines=13> */
.L_x_24828:
[----:B------:R-:W-:Y:S05]  /*3290*/  BSYNC.RECONVERGENT B4 ;  /* 0x0000000000047941 */ /* 0x000fea0003800200 */
.L_x_24827:
        /* <DEDUP_REMOVED lines=61> */
.L_x_24825:
[----:B------:R-:W-:Y:S05]  /*3670*/  BSYNC.RECONVERGENT B3 ;  /* 0x0000000000037941 */ /* 0x000fea0003800200 */
.L_x_24824:
[----:B------:R-:W-:Y:S01]  /*3680*/  I2FP.F32.U32 R69, R69 ;  /* 0x0000004500457245 */ /* 0x000fe20000201000 */
[----:B------:R-:W-:-:S04]  /*3690*/  IMAD.MOV.U32 R70, RZ, RZ, 0x2f800000 ;  /* 0x2f800000ff467424 */ /* 0x000fc800078e00ff */
[----:B------:R-:W-:Y:S01]  /*36a0*/  FFMA.FTZ R69, R69, R70, 1.1641532182693481445e-10 ;  /* 0x2f00000045457423 */ /* 0x000fe20000010046 */
[----:B------:R-:W-:-:S04]  /*36b0*/  HADD2.F32 R70, -RZ, R54.H1_H1 ;  /* 0x30000036ff467230 */ /* 0x000fc80000004100 */
[----:B------:R-:W-:Y:S01]  /*36c0*/  FSETP.GTU.FTZ.AND P2, PT, R69, UR12, PT ;  /* 0x0000000c45007c0b */ /* 0x000fe2000bf5c000 */
[----:B------:R-:W-:Y:S01]  /*36d0*/  FMUL.FTZ R70, R70, UR9 ;  /* 0x0000000946467c20 */ /* 0x000fe20008410000 */
[----:B------:R-:W-:Y:S02]  /*36e0*/  HADD2.F32 R69, -RZ, R14.H1_H1 ;  /* 0x3000000eff457230 */ /* 0x000fe40000004100 */
[----:B------:R-:W-:Y:S01]  /*36f0*/  SEL R107, RZ, 0x1, P2 ;  /* 0x00000001ff6b7807 */ /* 0x000fe20001000000 */
[----:B------:R-:W-:-:S05]  /*3700*/  FMUL.FTZ R70, R70, UR8 ;  /* 0x0000000846467c20 */ /* 0x000fca0008410000 */
[----:B------:R-:W-:-:S05]  /*3710*/  FSEL R70, R70, RZ, !P2 ;  /* 0x000000ff46467208 */ /* 0x000fca0005000000 */
[----:B------:R-:W-:-:S07]  /*3720*/  FFMA.FTZ R69, R70, R69, R61 ;  /* 0x0000004546457223 */ /* 0x000fce000001003d */
.L_x_24823:
[----:B------:R-:W-:Y:S05]  /*3730*/  BSYNC.RECONVERGENT B2 ;  /* 0x0000000000027941 */ /* 0x000fea0003800200 */
.L_x_24822:
        /* <DEDUP_REMOVED lines=17> */
.L_x_24833:
        /* <DEDUP_REMOVED lines=13> */
.L_x_24835:
[----:B------:R-:W-:Y:S05]  /*3920*/  BSYNC.RECONVERGENT B4 ;  /* 0x0000000000047941 */ /* 0x000fea0003800200 */
.L_x_24834:
        /* <DEDUP_REMOVED lines=61> */
.L_x_24832:
[----:B------:R-:W-:Y:S05]  /*3d00*/  BSYNC.RECONVERGENT B3 ;  /* 0x0000000000037941 */ /* 0x000fea0003800200 */
.L_x_24831:
        /* <DEDUP_REMOVED lines=11> */
.L_x_24830:
[----:B------:R-:W-:Y:S05]  /*3dc0*/  BSYNC.RECONVERGENT B2 ;  /* 0x0000000000027941 */ /* 0x000fea0003800200 */
.L_x_24829:
        /* <DEDUP_REMOVED lines=16> */
.L_x_24839:
        /* <DEDUP_REMOVED lines=13> */
.L_x_24841:
[----:B------:R-:W-:Y:S05]  /*3fa0*/  BSYNC.RECONVERGENT B3 ;  /* 0x0000000000037941 */ /* 0x000fea0003800200 */
.L_x_24840:
        /* <DEDUP_REMOVED lines=61> */
.L_x_24838:
[----:B------:R-:W-:Y:S05]  /*4380*/  BSYNC.RECONVERGENT B2 ;  /* 0x0000000000027941 */ /* 0x000fea0003800200 */
.L_x_24837:
        /* <DEDUP_REMOVED lines=10> */
[----:B------:R-:W-:Y:S01]  /*4430*/  FFMA.FTZ R71, R96, R71, R63 ;  /* 0x0000004760477223 */ /* 0x000fe2000001003f */
[----:B------:R-:W-:Y:S06]  /*4440*/  BRA `(.L_x_24836) ;  /* 0x0000003400207947 */ /* 0x000fec0003800000 */
.L_x_24786:
        /* <DEDUP_REMOVED lines=21> */
.L_x_24846:
        /* <DEDUP_REMOVED lines=13> */
.L_x_24848:
[----:B------:R-:W-:Y:S05]  /*4670*/  BSYNC.RECONVERGENT B4 ;  /* 0x0000000000047941 */ /* 0x000fea0003800200 */
.L_x_24847:
        /* <DEDUP_REMOVED lines=60> */
.L_x_24845:
[----:B------:R-:W-:Y:S05]  /*4a40*/  BSYNC.RECONVERGENT B3 ;  /* 0x0000000000037941 */ /* 0x000fea0003800200 */
.L_x_24844:
        /* <DEDUP_REMOVED lines=11> */
.L_x_24843:
[----:B------:R-:W-:Y:S05]  /*4b00*/  BSYNC.RECONVERGENT B2 ;  /* 0x0000000000027941 */ /* 0x000fea0003800200 */
.L_x_24842:
        /* <DEDUP_REMOVED lines=17> */
.L_x_24853:
        /* <DEDUP_REMOVED lines=13> */
.L_x_24855:
[----:B------:R-:W-:Y:S05]  /*4cf0*/  BSYNC.RECONVERGENT B4 ;  /* 0x0000000000047941 */ /* 0x000fea0003800200 */
.L_x_24854:
        /* <DEDUP_REMOVED lines=59> */
[----:B------:R-:W-:-:S07]  /*50b0*/  HFMA2 R67, -RZ, RZ, 0, 0 ;  /* 0x00000000ff437431 */ /* 0x000fce00000001ff */
.L_x_24852:
[----:B------:R-:W-:Y:S05]  /*50c0*/  BSYNC.RECONVERGENT B3 ;  /* 0x0000000000037941 */ /* 0x000fea0003800200 */
.L_x_24851:
        /* <DEDUP_REMOVED lines=11> */
.L_x_24850:
[----:B------:R-:W-:Y:S05]  /*5180*/  BSYNC.RECONVERGENT B2 ;  /* 0x0000000000027941 */ /* 0x000fea0003800200 */
.L_x_24849:
        /* <DEDUP_REMOVED lines=17> */
.L_x_24860:
        /* <DEDUP_REMOVED lines=13> */
.L_x_24862:
[----:B------:R-:W-:Y:S05]  /*5370*/  BSYNC.RECONVERGENT B4 ;  /* 0x0000000000047941 */ /* 0x000fea0003800200 */
.L_x_24861:
        /* <DEDUP_REMOVED lines=60> */
[----:B------:R-:W-:-:S07]  /*5740*/  LOP3.LUT R4, R4, UR16, R67, 0x96, !PT ;  /* 0x0000001004047c12 */ /* 0x000fce000f8e9643 */
.L_x_24859:
[----:B------:R-:W-:Y:S05]  /*5750*/  BSYNC.RECONVERGENT B3 ;  /* 0x0000000000037941 */ /* 0x000fea0003800200 */
.L_x_24858:
        /* <DEDUP_REMOVED lines=11> */
.L_x_24857:
[----:B------:R-:W-:Y:S05]  /*5810*/  BSYNC.RECONVERGENT B2 ;  /* 0x0000000000027941 */ /* 0x000fea0003800200 */
.L_x_24856:
        /* <DEDUP_REMOVED lines=17> */
.L_x_24867:
        /* <DEDUP_REMOVED lines=13> */
.L_x_24869:
[----:B------:R-:W-:Y:S05]  /*5a00*/  BSYNC.RECONVERGENT B4 ;  /* 0x0000000000047941 */ /* 0x000fea0003800200 */
.L_x_24868:
        /* <DEDUP_REMOVED lines=61> */
.L_x_24866:
[----:B------:R-:W-:Y:S05]  /*5de0*/  BSYNC.RECONVERGENT B3 ;  /* 0x0000000000037941 */ /* 0x000fea0003800200 */
.L_x_24865:
        /* <DEDUP_REMOVED lines=11> */
.L_x_24864:
[----:B------:R-:W-:Y:S05]  /*5ea0*/  BSYNC.RECONVERGENT B2 ;  /* 0x0000000000027941 */ /* 0x000fea0003800200 */
.L_x_24863:
        /* <DEDUP_REMOVED lines=17> */
.L_x_24874:
        /* <DEDUP_REMOVED lines=13> */
.L_x_24876:
[----:B------:R-:W-:Y:S05]  /*6090*/  BSYNC.RECONVERGENT B4 ;  /* 0x0000000000047941 */ /* 0x000fea0003800200 */
.L_x_24875:
        /* <DEDUP_REMOVED lines=58> */
[----:B------:R-:W-:-:S03]  /*6440*/  MOV R70, R110 ;  /* 0x0000006e00467202 */ /* 0x000fc60000000f00 */
[----:B------:R-:W-:Y:S01]  /*6450*/  IMAD.MOV.U32 R110, RZ, RZ, R68 ;  /* 0x000000ffff6e7224 */ /* 0x000fe200078e0044 */
[----:B------:R-:W-:-:S07]  /*6460*/  LOP3.LUT R4, R4, UR15, R69, 0x96, !PT ;  /* 0x0000000f04047c12 */ /* 0x000fce000f8e9645 */
.L_x_24873:
[----:B------:R-:W-:Y:S05]  /*6470*/  BSYNC.RECONVERGENT B3 ;  /* 0x0000000000037941 */ /* 0x000fea0003800200 */
.L_x_24872:
[----:B------:R-:W-:Y:S01]  /*6480*/  I2FP.F32.U32 R68, R70 ;  /* 0x0000004600447245 */ /* 0x000fe20000201000 */
[----:B------:R-:W-:Y:S02]  /*6490*/  IMAD.MOV.U32 R69, RZ, RZ, 0x2f800000 ;  /* 0x2f800000ff457424 */ /* 0x000fe400078e00ff */
[----:B-----5:R-:W-:Y:S02]  /*64a0*/  HADD2.F32 R70, -RZ, R54.H0_H0 ;  /* 0x20000036ff467230 */ /* 0x020fe40000004100 */
[----:B------:R-:W-:Y:S01]  /*64b0*/  FFMA.FTZ R68, R68, R69, 1.1641532182693481445e-10 ;  /* 0x2f00000044447423 */ /* 0x000fe20000010045 */
[----:B------:R-:W-:Y:S02]  /*64c0*/  HADD2.F32 R69, -RZ, R14.H0_H0 ;  /* 0x2000000eff457230 */ /* 0x000fe40000004100 */
[----:B------:R-:W-:Y:S02]  /*64d0*/  FMUL.FTZ R70, R70, UR9 ;  /* 0x0000000946467c20 */ /* 0x000fe40008410000 */
[----:B------:R-:W-:-:S02]  /*64e0*/  FSETP.GTU.FTZ.AND P1, PT, R68, UR12, PT ;  /* 0x0000000c44007c0b */ /* 0x000fc4000bf3c000 */
[----:B------:R-:W-:Y:S02]  /*64f0*/  FMUL.FTZ R68, R70, UR8 ;  /* 0x0000000846447c20 */ /* 0x000fe40008410000 */
[----:B------:R-:W-:-:S03]  /*6500*/  SEL R106, RZ, 0x1, P1 ;  /* 0x00000001ff6a7807 */ /* 0x000fc60000800000 */
[----:B------:R-:W-:-:S05]  /*6510*/  FSEL R68, R68, RZ, !P1 ;  /* 0x000000ff44447208 */ /* 0x000fca0004800000 */
[----:B------:R-:W-:-:S07]  /*6520*/  FMUL.FTZ R68, R68, R69 ;  /* 0x0000004544447220 */ /* 0x000fce0000410000 */
.L_x_24871:
[----:B------:R-:W-:Y:S05]  /*6530*/  BSYNC.RECONVERGENT B2 ;  /* 0x0000000000027941 */ /* 0x000fea0003800200 */
.L_x_24870:
        /* <DEDUP_REMOVED lines=17> */
.L_x_24881:
        /* <DEDUP_REMOVED lines=13> */
.L_x_24883:
[----:B------:R-:W-:Y:S05]  /*6720*/  BSYNC.RECONVERGENT B4 ;  /* 0x0000000000047941 */ /* 0x000fea0003800200 */
.L_x_24882:
        /* <DEDUP_REMOVED lines=61> */
.L_x_24880:
[----:B------:R-:W-:Y:S05]  /*6b00*/  BSYNC.RECONVERGENT B3 ;  /* 0x0000000000037941 */ /* 0x000fea0003800200 */
.L_x_24879:
[----:B------:R-:W-:Y:S01]  /*6b10*/  I2FP.F32.U32 R6, R69 ;  /* 0x0000004500067245 */ /* 0x000fe20000201000 */
[----:B------:R-:W-:-:S04]  /*6b20*/  IMAD.MOV.U32 R69, RZ, RZ, 0x2f800000 ;  /* 0x2f800000ff457424 */ /* 0x000fc800078e00ff */
[----:B------:R-:W-:Y:S01]  /*6b30*/  FFMA.FTZ R6, R6, R69, 1.1641532182693481445e-10 ;  /* 0x2f00000006067423 */ /* 0x000fe20000010045 */
[----:B-----5:R-:W-:-:S04]  /*6b40*/  HADD2.F32 R69, -RZ, R54.H1_H1 ;  /* 0x30000036ff457230 */ /* 0x020fc80000004100 */
[----:B------:R-:W-:Y:S01]  /*6b50*/  FSETP.GTU.FTZ.AND P1, PT, R6, UR12, PT ;  /* 0x0000000c06007c0b */ /* 0x000fe2000bf3c000 */
[----:B------:R-:W-:Y:S01]  /*6b60*/  FMUL.FTZ R69, R69, UR9 ;  /* 0x0000000945457c20 */ /* 0x000fe20008410000 */
[----:B------:R-:W-:Y:S02]  /*6b70*/  HADD2.F32 R6, -RZ, R14.H1_H1 ;  /* 0x3000000eff067230 */ /* 0x000fe40000004100 */
[----:B------:R-:W-:Y:S01]  /*6b80*/  SEL R107, RZ, 0x1, P1 ;  /* 0x00000001ff6b7807 */ /* 0x000fe20000800000 */
[----:B------:R-:W-:-:S05]  /*6b90*/  FMUL.FTZ R69, R69, UR8 ;  /* 0x0000000845457c20 */ /* 0x000fca0008410000 */
[----:B------:R-:W-:-:S05]  /*6ba0*/  FSEL R69, R69, RZ, !P1 ;  /* 0x000000ff45457208 */ /* 0x000fca0004800000 */
[----:B------:R-:W-:-:S07]  /*6bb0*/  FMUL.FTZ R69, R69, R6 ;  /* 0x0000000645457220 */ /* 0x000fce0000410000 */
.L_x_24878:
[----:B------:R-:W-:Y:S05]  /*6bc0*/  BSYNC.RECONVERGENT B2 ;  /* 0x0000000000027941 */ /* 0x000fea0003800200 */
.L_x_24877:
        /* <DEDUP_REMOVED lines=17> */
.L_x_24888:
        /* <DEDUP_REMOVED lines=13> */
.L_x_24890:
[----:B------:R-:W-:Y:S05]  /*6db0*/  BSYNC.RECONVERGENT B4 ;  /* 0x0000000000047941 */ /* 0x000fea0003800200 */
.L_x_24889:
        /* <DEDUP_REMOVED lines=58> */
[----:B------:R-:W-:Y:S01]  /*7160*/  MOV R6, R110 ;  /* 0x0000006e00067202 */ /* 0x000fe20000000f00 */
[----:B------:R-:W-:Y:S01]  /*7170*/  IMAD.MOV.U32 R110, RZ, RZ, R70 ;  /* 0x000000ffff6e7224 */ /* 0x000fe200078e0046 */
[----:B------:R-:W-:-:S07]  /*7180*/  LOP3.LUT R4, R4, UR15, R71, 0x96, !PT ;  /* 0x0000000f04047c12 */ /* 0x000fce000f8e9647 */
.L_x_24887:
[----:B------:R-:W-:Y:S05]  /*7190*/  BSYNC.RECONVERGENT B3 ;  /* 0x0000000000037941 */ /* 0x000fea0003800200 */
.L_x_24886:
        /* <DEDUP_REMOVED lines=11> */
.L_x_24885:
[----:B------:R-:W-:Y:S05]  /*7250*/  BSYNC.RECONVERGENT B2 ;  /* 0x0000000000027941 */ /* 0x000fea0003800200 */
.L_x_24884:
        /* <DEDUP_REMOVED lines=16> */
.L_x_24893:
        /* <DEDUP_REMOVED lines=13> */
.L_x_24895:
[----:B------:R-:W-:Y:S05]  /*7430*/  BSYNC.RECONVERGENT B3 ;  /* 0x0000000000037941 */ /* 0x000fea0003800200 */
.L_x_24894:
        /* <DEDUP_REMOVED lines=61> */
.L_x_24892:
[----:B------:R-:W-:Y:S05]  /*7810*/  BSYNC.RECONVERGENT B2 ;  /* 0x0000000000027941 */ /* 0x000fea0003800200 */
.L_x_24891:
[----:B------:R-:W-:Y:S01]  /*7820*/  I2FP.F32.U32 R71, R71 ;  /* 0x0000004700477245 */ /* 0x000fe20000201000 */
[----:B------:R-:W-:-:S04]  /*7830*/  IMAD.MOV.U32 R96, RZ, RZ, 0x2f800000 ;  /* 0x2f800000ff607424 */ /* 0x000fc800078e00ff */
[----:B------:R-:W-:Y:S01]  /*7840*/  FFMA.FTZ R71, R71, R96, 1.1641532182693481445e-10 ;  /* 0x2f00000047477423 */ /* 0x000fe20000010060 */
[----:B-----5:R-:W-:-:S04]  /*7850*/  HADD2.F32 R96, -RZ, R55.H1_H1 ;  /* 0x30000037ff607230 */ /* 0x020fc80000004100 */
[----:B------:R-:W-:Y:S01]  /*7860*/  FSETP.GTU.FTZ.AND P1, PT, R71, UR12, PT ;  /* 0x0000000c47007c0b */ /* 0x000fe2000bf3c000 */
[----:B------:R-:W-:-:S03]  /*7870*/  FMUL.FTZ R96, R96, UR9 ;  /* 0x0000000960607c20 */ /* 0x000fc60008410000 */
[----:B------:R-:W-:Y:S01]  /*7880*/  SEL R109, RZ, 0x1, P1 ;  /* 0x00000001ff6d7807 */ /* 0x000fe20000800000 */
[----:B------:R-:W-:Y:S01]  /*7890*/  FMUL.FTZ R71, R96, UR8 ;  /* 0x0000000860477c20 */ /* 0x000fe20008410000 */
[----:B------:R-:W-:-:S04]  /*78a0*/  HADD2.F32 R96, -RZ, R15.H1_H1 ;  /* 0x3000000fff607230 */ /* 0x000fc80000004100 */
[----:B------:R-:W-:-:S05]  /*78b0*/  FSEL R71, R71, RZ, !P1 ;  /* 0x000000ff47477208 */ /* 0x000fca0004800000 */
[----:B------:R-:W-:-:S07]  /*78c0*/  FMUL.FTZ R71, R71, R96 ;  /* 0x0000006047477220 */ /* 0x000fce0000410000 */
.L_x_24836:
[----:B------:R-:W-:Y:S05]  /*78d0*/  BSYNC.RECONVERGENT B1 ;  /* 0x0000000000017941 */ /* 0x000fea0003800200 */
.L_x_24785:
        /* <DEDUP_REMOVED lines=17> */
[----:B------:R-:W-:Y:S02]  /*79f0*/  LOP3.LUT R96, R103, 0xff, RZ, 0xc0, !PT ;  /* 0x000000ff67607812 */ /* 0x000fe400078ec0ff */
[----:B------:R-:W-:-:S03]  /*7a00*/  LOP3.LUT R123, R123, 0xff, R106, 0xf8, !PT ;  /* 0x000000ff7b7b7812 */ /* 0x000fc600078ef86a */
[----:B------:R-:W-:Y:S01]  /*7a10*/  IMAD.WIDE.U32 R96, R96, 0x100, RZ ;  /* 0x0000010060607825 */ /* 0x000fe200078e00ff */
[----:B------:R-:W-:Y:S02]  /*7a20*/  LOP3.LUT R123, R111, R123, R113, 0xfe, !PT ;  /* 0x0000007b6f7b7212 */ /* 0x000fe400078efe71 */
[----:B------:R-:W-:Y:S02]  /*7a30*/  LOP3.LUT R112, R96, R112, R110, 0xfe, !PT ;  /* 0x0000007060707212 */ /* 0x000fe400078efe6e */
[----:B------:R-:W0:Y:S01]  /*7a40*/  LDC.64 R110, c[0x0][0x3b0] ;  /* 0x0000ec00ff6e7b82 */ /* 0x000e220000000a00 */
[----:B------:R-:W-:Y:S02]  /*7a50*/  LOP3.LUT R97, R123, R97, RZ, 0xfc, !PT ;  /* 0x000000617b617212 */ /* 0x000fe400078efcff */
[----:B------:R-:W-:Y:S01]  /*7a60*/  LOP3.LUT R96, R112, 0xff, R101, 0xf8, !PT ;  /* 0x000000ff70607812 */ /* 0x000fe200078ef865 */
[----:B0-----:R-:W-:-:S05]  /*7a70*/  IMAD.WIDE.U32 R110, R98, 0x8, R110 ;  /* 0x00000008626e7825 */ /* 0x001fca00078e006e */
[----:B------:R1:W-:Y:S02]  /*7a80*/  STG.E.64 desc[UR6][R110.64], R96 ;  /* 0x000000606e007986 */ /* 0x0003e4000c101b06 */
.L_x_24897:
[----:B------:R-:W-:Y:S05]  /*7a90*/  BSYNC.RECONVERGENT B1 ;  /* 0x0000000000017941 */ /* 0x000fea0003800200 */
.L_x_24896:
[----:B------:R-:W-:Y:S01]  /*7aa0*/  IADD3 R99, PT, PT, R99, 0x20, RZ ;  /* 0x0000002063637810 */ /* 0x000fe20007ffe0ff */
[----:B------:R-:W-:-:S07]  /*7ab0*/  VIADD R98, R98, 0x20 ;  /* 0x0000002062627836 */ /* 0x000fce0000000000 */
.L_x_24782:
[----:B------:R-:W-:Y:S05]  /*7ac0*/  BSYNC.RECONVERGENT B0 ;  /* 0x0000000000007941 */ /* 0x000fea0003800200 */
.L_x_24781:
[----:B------:R-:W-:Y:S01]  /*7ad0*/  ISETP.GE.U32.AND P1, PT, R120, 0x40, PT ;  /* 0x000000407800780c */ /* 0x000fe20003f26070 */
[----:B------:R-:W-:Y:S03]  /*7ae0*/  BSSY.RECONVERGENT B1, `(.L_x_24898) ;  /* 0x00006c0000017945 */ /* 0x000fe60003800200 */
[----:B01----:R-:W-:-:S05]  /*7af0*/  P2R R96, PR, RZ, 0x2 ;  /* 0x00000002ff607803 */ /* 0x003fca0000000000 */
[----:B------:R0:W-:Y:S04]  /*7b00*/  STL [R1], R96 ;  /* 0x0000006001007387 */ /* 0x0001e80000100800 */
[----:B------:R-:W-:Y:S05]  /*7b10*/  @!P1 BRA `(.L_x_24899) ;  /* 0x0000006800f09947 */ /* 0x000fea0003800000 */
[----:B------:R-:W-:Y:S01]  /*7b20*/  ISETP.NE.U32.AND P1, PT, RZ, UR10, PT ;  /* 0x0000000aff007c0c */ /* 0x000fe2000bf25070 */
[----:B------:R-:W1:Y:S03]  /*7b30*/  @P0 LDC.64 R74, c[0x0][0x390] ;  /* 0x0000e400ff4a0b82 */ /* 0x000e660000000a00 */
[----:B------:R-:W-:-:S13]  /*7b40*/  ISETP.NE.AND.EX P1, PT, RZ, UR11, PT, P1 ;  /* 0x0000000bff007c0c */ /* 0x000fda000bf25310 */
[----:B------:R-:W2:Y:S01]  /*7b50*/  @P1 LDC.64 R72, c[0x0][0x3a0] ;  /* 0x0000e800ff481b82 */ /* 0x000ea20000000a00 */
[----:B-1----:R-:W-:-:S05]  /*7b60*/  @P0 IMAD.WIDE.U32 R74, R98, 0x10, R74 ;  /* 0x00000010624a0825 */ /* 0x002fca00078e004a */
[----:B-----5:R1:W5:Y:S01]  /*7b70*/  @P0 LDG.E.128 R52, desc[UR6][R74.64] ;  /* 0x000000064a340981 */ /* 0x020362000c1e1d00 */
[----:B--2---:R-:W-:-:S05]  /*7b80*/  @P1 IMAD.WIDE.U32 R72, R99, 0x20, R72 ;  /* 0x0000002063481825 */ /* 0x004fca00078e0048 */
[----:B------:R1:W5:Y:S04]  /*7b90*/  @P1 LDG.E.128 R56, desc[UR6][R72.64] ;  /* 0x0000000648381981 */ /* 0x000368000c1e1d00 */
[----:B------:R1:W5:Y:S01]  /*7ba0*/  @P1 LDG.E.128 R60, desc[UR6][R72.64+0x10] ;  /* 0x00001006483c1981 */ /* 0x000362000c1e1d00 */
[----:B------:R-:W-:Y:S04]  /*7bb0*/  BSSY.RECONVERGENT B0, `(.L_x_24900) ;  /* 0x0000694000007945 */ /* 0x000fe80003800200 */
[----:B------:R-:W-:Y:S05]  /*7bc0*/  @!P1 BRA `(.L_x_24901) ;  /* 0x0000003400289947 */ /* 0x000fea0003800000 */
[----:B------:R-:W-:Y:S01]  /*7bd0*/  ISETP.GT.AND P1, PT, R114, RZ, PT ;  /* 0x000000ff7200720c */ /* 0x000fe20003f24270 */
[----:B------:R-:W-:Y:S01]  /*7be0*/  BSSY.RECONVERGENT B2, `(.L_x_24902) ;  /* 0x000006b000027945 */ /* 0x000fe20003800200 */
[----:B------:R-:W-:Y:S01]  /*7bf0*/  MOV R110, R100 ;  /* 0x00000064006e7202 */ /* 0x000fe20000000f00 */
[----:B-1----:R-:W-:Y:S01]  /*7c00*/  IMAD.MOV.U32 R74, RZ, RZ, R6 ;  /* 0x000000ffff4a7224 */ /* 0x002fe200078e0006 */
        /* <DEDUP_REMOVED lines=18> */
.L_x_24906:
        /* <DEDUP_REMOVED lines=13> */
.L_x_24908:
[----:B------:R-:W-:Y:S05]  /*7e00*/  BSYNC.RECONVERGENT B4 ;  /* 0x0000000000047941 */ /* 0x000fea0003800200 */
.L_x_24907:
        /* <DEDUP_REMOVED lines=60> */
.L_x_24905:
[----:B------:R-:W-:Y:S05]  /*81d0*/  BSYNC.RECONVERGENT B3 ;  /* 0x0000000000037941 */ /* 0x000fea0003800200 */
.L_x_24904:
        /* <DEDUP_REMOVED lines=11> */
.L_x_24903:
[----:B------:R-:W-:Y:S05]  /*8290*/  BSYNC.RECONVERGENT B2 ;  /* 0x0000000000027941 */ /* 0x000fea0003800200 */
.L_x_24902:
        /* <DEDUP_REMOVED lines=17> */
.L_x_24913:
        /* <DEDUP_REMOVED lines=13> */
.L_x_24915:
[----:B------:R-:W-:Y:S05]  /*8480*/  BSYNC.RECONVERGENT B4 ;  /* 0x0000000000047941 */ /* 0x000fea0003800200 */
.L_x_24914:
        /* <DEDUP_REMOVED lines=60> */
.L_x_24912:
[----:B------:R-:W-:Y:S05]  /*8850*/  BSYNC.RECONVERGENT B3 ;  /* 0x0000000000037941 */ /* 0x000fea0003800200 */
.L_x_24911:
[----:B------:R-:W-:Y:S01]  /*8860*/  I2FP.F32.U32 R73, R73 ;  /* 0x0000004900497245 */ /* 0x000fe20000201000 */
[----:B------:R-:W-:Y:S02]  /*8870*/  HADD2.F32 R75, -RZ, R52.H1_H1 ;  /* 0x30000034ff4b7230 */ /* 0x000fe40000004100 */
        /* <DEDUP_REMOVED lines=9> */
.L_x_24910:
[----:B------:R-:W-:Y:S05]  /*8910*/  BSYNC.RECONVERGENT B2 ;  /* 0x0000000000027941 */ /* 0x000fea0003800200 */
.L_x_24909:
        /* <DEDUP_REMOVED lines=17> */
.L_x_24920:
        /* <DEDUP_REMOVED lines=13> */
.L_x_24922:
[----:B------:R-:W-:Y:S05]  /*8b00*/  BSYNC.RECONVERGENT B4 ;  /* 0x0000000000047941 */ /* 0x000fea0003800200 */
.L_x_24921:
        /* <DEDUP_REMOVED lines=61> */
.L_x_24919:
[----:B------:R-:W-:Y:S05]  /*8ee0*/  BSYNC.RECONVERGENT B3 ;  /* 0x0000000000037941 */ /* 0x000fea0003800200 */
.L_x_24918:
        /* <DEDUP_REMOVED lines=11> */
.L_x_24917:
[----:B------:R-:W-:Y:S05]  /*8fa0*/  BSYNC.RECONVERGENT B2 ;  /* 0x0000000000027941 */ /* 0x000fea0003800200 */
.L_x_24916:
        /* <DEDUP_REMOVED lines=17> */
.L_x_24927:
        /* <DEDUP_REMOVED lines=13> */
.L_x_24929:
[----:B------:R-:W-:Y:S05]  /*9190*/  BSYNC.RECONVERGENT B4 ;  /* 0x0000000000047941 */ /* 0x000fea0003800200 */
.L_x_24928:
[----:B0-----:R-:W-:Y:S01]  /*91a0*/  IMAD.WIDE.U32 R96, R0, -0x326172a9, RZ ;  /* 0xcd9e8d5700607825 */ /* 0x001fe200078e00ff */
        /* <DEDUP_REMOVED lines=60> */
.L_x_24926:
[----:B------:R-:W-:Y:S05]  /*9570*/  BSYNC.RECONVERGENT B3 ;  /* 0x0000000000037941 */ /* 0x000fea0003800200 */
.L_x_24925:
        /* <DEDUP_REMOVED lines=11> */
.L_x_24924:
[----:B------:R-:W-:Y:S05]  /*9630*/  BSYNC.RECONVERGENT B2 ;  /* 0x0000000000027941 */ /* 0x000fea0003800200 */
.L_x_24923:
        /* <DEDUP_REMOVED lines=17> */
.L_x_24934:
        /* <DEDUP_REMOVED lines=13> */
.L_x_24936:
[----:B------:R-:W-:Y:S05]  /*9820*/  BSYNC.RECONVERGENT B4 ;  /* 0x0000000000047941 */ /* 0x000fea0003800200 */
.L_x_24935:
        /* <DEDUP_REMOVED lines=61> */
.L_x_24933:
[----:B------:R-:W-:Y:S05]  /*9c00*/  BSYNC.RECONVERGENT B3 ;  /* 0x0000000000037941 */ /* 0x000fea0003800200 */
.L_x_24932:
        /* <DEDUP_REMOVED lines=11> */
.L_x_24931:
[----:B------:R-:W-:Y:S05]  /*9cc0*/  BSYNC.RECONVERGENT B2 ;  /* 0x0000000000027941 */ /* 0x000fea0003800200 */
.L_x_24930:
        /* <DEDUP_REMOVED lines=17> */
.L_x_24941:
        /* <DEDUP_REMOVED lines=13> */
.L_x_24943:
[----:B------:R-:W-:Y:S05]  /*9eb0*/  BSYNC.RECONVERGENT B4 ;  /* 0x0000000000047941 */ /* 0x000fea0003800200 */
.L_x_24942:
[----:B------:R-:W-:Y:S01]  /*9ec0*/  LOP3.LUT R78, R7, UR5, R5, 0x96, !PT ;  /* 0x00000005074e7c12 */ /* 0x000fe2000f8e9605 */
[----:B0-----:R-:W-:Y:S01]  /*9ed0*/  IMAD.WIDE.U32 R96, R0, -0x326172a9, RZ ;  /* 0xcd9e8d5700607825 */ /* 0x001fe200078e00ff */
        /* <DEDUP_REMOVED lines=59> */
.L_x_24940:
[----:B------:R-:W-:Y:S05]  /*a290*/  BSYNC.RECONVERGENT B3 ;  /* 0x0000000000037941 */ /* 0x000fea0003800200 */
.L_x_24939:
        /* <DEDUP_REMOVED lines=11> */
.L_x_24938:
[----:B------:R-:W-:Y:S05]  /*a350*/  BSYNC.RECONVERGENT B2 ;  /* 0x0000000000027941 */ /* 0x000fea0003800200 */
.L_x_24937:
[----:B------:R-:W-:Y:S01]  /*a360*/  BSSY.RECONVERGENT B2, `(.L_x_24944) ;  /* 0x0000068000027945 */ /* 0x000fe20003800200 */
[----:B0-----:R-:W-:Y:S01]  /*a370*/  MOV R96, R6 ;  /* 0x0000000600607202 */ /* 0x001fe20000000f00 */
        /* <DEDUP_REMOVED lines=15> */
.L_x_24948:
        /* <DEDUP_REMOVED lines=13> */
.L_x_24950:
[----:B------:R-:W-:Y:S05]  /*a540*/  BSYNC.RECONVERGENT B4 ;  /* 0x0000000000047941 */ /* 0x000fea0003800200 */
.L_x_24949:
        /* <DEDUP_REMOVED lines=61> */
.L_x_24947:
[----:B------:R-:W-:Y:S05]  /*a920*/  BSYNC.RECONVERGENT B3 ;  /* 0x0000000000037941 */ /* 0x000fea0003800200 */
.L_x_24946:
        /* <DEDUP_REMOVED lines=11> */
.L_x_24945:
[----:B------:R-:W-:Y:S05]  /*a9e0*/  BSYNC.RECONVERGENT B2 ;  /* 0x0000000000027941 */ /* 0x000fea0003800200 */
.L_x_24944:
        /* <DEDUP_REMOVED lines=16> */
.L_x_24954:
        /* <DEDUP_REMOVED lines=13> */
.L_x_24956:
[----:B------:R-:W-:Y:S05]  /*abc0*/  BSYNC.RECONVERGENT B3 ;  /* 0x0000000000037941 */ /* 0x000fea0003800200 */
.L_x_24955:
        /* <DEDUP_REMOVED lines=61> */
.L_x_24953:
[----:B------:R-:W-:Y:S05]  /*afa0*/  BSYNC.RECONVERGENT B2 ;  /* 0x0000000000027941 */ /* 0x000fea0003800200 */
.L_x_24952:
        /* <DEDUP_REMOVED lines=12> */
.L_x_24901:
[----:B------:R-:W-:Y:S01]  /*b070*/  BSSY.RECONVERGENT B2, `(.L_x_24957) ;  /* 0x000006b000027945 */ /* 0x000fe20003800200 */
[----:B-1----:R-:W-:Y:S01]  /*b080*/  HFMA2 R72, -RZ, RZ, 0, 0 ;  /* 0x00000000ff487431 */ /* 0x002fe200000001ff */
        /* <DEDUP_REMOVED lines=19> */
.L_x_24961:
        /* <DEDUP_REMOVED lines=13> */
.L_x_24963:
[----:B------:R-:W-:Y:S05]  /*b290*/  BSYNC.RECONVERGENT B4 ;  /* 0x0000000000047941 */ /* 0x000fea0003800200 */
.L_x_24962:
        /* <DEDUP_REMOVED lines=60> */
.L_x_24960:
[----:B------:R-:W-:Y:S05]  /*b660*/  BSYNC.RECONVERGENT B3 ;  /* 0x0000000000037941 */ /* 0x000fea0003800200 */
.L_x_24959:
        /* <DEDUP_REMOVED lines=11> */
.L_x_24958:
[----:B------:R-:W-:Y:S05]  /*b720*/  BSYNC.RECONVERGENT B2 ;  /* 0x0000000000027941 */ /* 0x000fea0003800200 */
.L_x_24957:
        /* <DEDUP_REMOVED lines=17> */
.L_x_24968:
        /* <DEDUP_REMOVED lines=13> */
.L_x_24970:
[----:B------:R-:W-:Y:S05]  /*b910*/  BSYNC.RECONVERGENT B4 ;  /* 0x0000000000047941 */ /* 0x000fea0003800200 */
.L_x_24969:
        /* <DEDUP_REMOVED lines=60> */
.L_x_24967:
[----:B------:R-:W-:Y:S05]  /*bce0*/  BSYNC.RECONVERGENT B3 ;  /* 0x0000000000037941 */ /* 0x000fea0003800200 */
.L_x_24966:
        /* <DEDUP_REMOVED lines=11> */
.L_x_24965:
[----:B------:R-:W-:Y:S05]  /*bda0*/  BSYNC.RECONVERGENT B2 ;  /* 0x0000000000027941 */ /* 0x000fea0003800200 */
.L_x_24964:
        /* <DEDUP_REMOVED lines=17> */
.L_x_24975:
        /* <DEDUP_REMOVED lines=13> */
.L_x_24977:
[----:B------:R-:W-:Y:S05]  /*bf90*/  BSYNC.RECONVERGENT B4 ;  /* 0x0000000000047941 */ /* 0x000fea0003800200 */
.L_x_24976:
        /* <DEDUP_REMOVED lines=61> */
.L_x_24974:
[----:B------:R-:W-:Y:S05]  /*c370*/  BSYNC.RECONVERGENT B3 ;  /* 0x0000000000037941 */ /* 0x000fea0003800200 */
.L_x_24973:
        /* <DEDUP_REMOVED lines=11> */
.L_x_24972:
[----:B------:R-:W-:Y:S05]  /*c430*/  BSYNC.RECONVERGENT B2 ;  /* 0x0000000000027941 */ /* 0x000fea0003800200 */
.L_x_24971:
        /* <DEDUP_REMOVED lines=17> */
.L_x_24982:
        /* <DEDUP_REMOVED lines=13> */
.L_x_24984:
[----:B------:R-:W-:Y:S05]  /*c620*/  BSYNC.RECONVERGENT B4 ;  /* 0x0000000000047941 */ /* 0x000fea0003800200 */
.L_x_24983:
        /* <DEDUP_REMOVED lines=61> */
.L_x_24981:
[----:B------:R-:W-:Y:S05]  /*ca00*/  BSYNC.RECONVERGENT B3 ;  /* 0x0000000000037941 */ /* 0x000fea0003800200 */
.L_x_24980:
        /* <DEDUP_REMOVED lines=11> */
.L_x_24979:
[----:B------:R-:W-:Y:S05]  /*cac0*/  BSYNC.RECONVERGENT B2 ;  /* 0x0000000000027941 */ /* 0x000fea0003800200 */
.L_x_24978:
        /* <DEDUP_REMOVED lines=17> */
.L_x_24989:
        /* <DEDUP_REMOVED lines=13> */
.L_x_24991:
[----:B------:R-:W-:Y:S05]  /*ccb0*/  BSYNC.RECONVERGENT B4 ;  /* 0x0000000000047941 */ /* 0x000fea0003800200 */
.L_x_24990:
        /* <DEDUP_REMOVED lines=61> */
.L_x_24988:
[----:B------:R-:W-:Y:S05]  /*d090*/  BSYNC.RECONVERGENT B3 ;  /* 0x0000000000037941 */ /* 0x000fea0003800200 */
.L_x_24987:
        /* <DEDUP_REMOVED lines=11> */
.L_x_24986:
[----:B------:R-:W-:Y:S05]  /*d150*/  BSYNC.RECONVERGENT B2 ;  /* 0x0000000000027941 */ /* 0x000fea0003800200 */
.L_x_24985:
        /* <DEDUP_REMOVED lines=17> */
.L_x_24996:
        /* <DEDUP_REMOVED lines=13> */
.L_x_24998:
[----:B------:R-:W-:Y:S05]  /*d340*/  BSYNC.RECONVERGENT B4 ;  /* 0x0000000000047941 */ /* 0x000fea0003800200 */
.L_x_24997:
        /* <DEDUP_REMOVED lines=61> */
.L_x_24995:
[----:B------:R-:W-:Y:S05]  /*d720*/  BSYNC.RECONVERGENT B3 ;  /* 0x0000000000037941 */ /* 0x000fea0003800200 */
.L_x_24994:
        /* <DEDUP_REMOVED lines=11> */
.L_x_24993:
[----:B------:R-:W-:Y:S05]  /*d7e0*/  BSYNC.RECONVERGENT B2 ;  /* 0x0000000000027941 */ /* 0x000fea0003800200 */
.L_x_24992:
[----:B------:R-:W-:Y:S01]  /*d7f0*/  BSSY.RECONVERGENT B2, `(.L_x_24999) ;  /* 0x0000068000027945 */ /* 0x000fe20003800200 */
[----:B0-----:R-:W-:Y:S01]  /*d800*/  MOV R96, R6 ;  /* 0x0000000600607202 */ /* 0x001fe20000000f00 */
        /* <DEDUP_REMOVED lines=15> */
.L_x_25003:
        /* <DEDUP_REMOVED lines=13> */
.L_x_25005:
[----:B------:R-:W-:Y:S05]  /*d9d0*/  BSYNC.RECONVERGENT B4 ;  /* 0x0000000000047941 */ /* 0x000fea0003800200 */
.L_x_25004:
        /* <DEDUP_REMOVED lines=61> */
.L_x_25002:
[----:B------:R-:W-:Y:S05]  /*ddb0*/  BSYNC.RECONVERGENT B3 ;  /* 0x0000000000037941 */ /* 0x000fea0003800200 */
.L_x_25001:
        /* <DEDUP_REMOVED lines=11> */
.L_x_25000:
[----:B------:R-:W-:Y:S05]  /*de70*/  BSYNC.RECONVERGENT B2 ;  /* 0x0000000000027941 */ /* 0x000fea0003800200 */
.L_x_24999:
        /* <DEDUP_REMOVED lines=16> */
.L_x_25008:
        /* <DEDUP_REMOVED lines=13> */
.L_x_25010:
[----:B------:R-:W-:Y:S05]  /*e050*/  BSYNC.RECONVERGENT B3 ;  /* 0x0000000000037941 */ /* 0x000fea0003800200 */
.L_x_25009:
        /* <DEDUP_REMOVED lines=61> */
.L_x_25007:
[----:B------:R-:W-:Y:S05]  /*e430*/  BSYNC.RECONVERGENT B2 ;  /* 0x0000000000027941 */ /* 0x000fea0003800200 */
.L_x_25006:
        /* <DEDUP_REMOVED lines=11> */
.L_x_24951:
[----:B------:R-:W-:Y:S05]  /*e4f0*/  BSYNC.RECONVERGENT B0 ;  /* 0x0000000000007941 */ /* 0x000fea0003800200 */
.L_x_24900:
        /* <DEDUP_REMOVED lines=22> */
[----:B------:R-:W-:Y:S02]  /*e660*/  LOP3.LUT R97, R111, R97, RZ, 0xfc, !PT ;  /* 0x000000616f617212 */ /* 0x000fe400078efcff */
[----:B------:R-:W0:Y:S01]  /*e670*/  LDC.64 R110, c[0x0][0x3b0] ;  /* 0x0000ec00ff6e7b82 */ /* 0x000e220000000a00 */
[----:B------:R-:W-:Y:S01]  /*e680*/  LOP3.LUT R96, R112, 0xff, R101, 0xf8, !PT ;  /* 0x000000ff70607812 */ /* 0x000fe200078ef865 */
[----:B0-----:R-:W-:-:S05]  /*e690*/  IMAD.WIDE.U32 R110, R98, 0x8, R110 ;  /* 0x00000008626e7825 */ /* 0x001fca00078e006e */
[----:B------:R1:W-:Y:S02]  /*e6a0*/  STG.E.64 desc[UR6][R110.64], R96 ;  /* 0x000000606e007986 */ /* 0x0003e4000c101b06 */
.L_x_25012:
[----:B------:R-:W-:Y:S05]  /*e6b0*/  BSYNC.RECONVERGENT B0 ;  /* 0x0000000000007941 */ /* 0x000fea0003800200 */
.L_x_25011:
[----:B------:R-:W-:Y:S01]  /*e6c0*/  IADD3 R99, PT, PT, R99, 0x20, RZ ;  /* 0x0000002063637810 */ /* 0x000fe20007ffe0ff */
[----:B------:R-:W-:-:S07]  /*e6d0*/  VIADD R98, R98, 0x20 ;  /* 0x0000002062627836 */ /* 0x000fce0000000000 */
.L_x_24899:
[----:B------:R-:W-:Y:S05]  /*e6e0*/  BSYNC.RECONVERGENT B1 ;  /* 0x0000000000017941 */ /* 0x000fea0003800200 */
.L_x_24898:
        /* <DEDUP_REMOVED lines=16> */
[----:B-1----:R-:W-:Y:S01]  /*e7f0*/  MOV R110, R100 ;  /* 0x00000064006e7202 */ /* 0x002fe20000000f00 */
        /* <DEDUP_REMOVED lines=19> */
.L_x_25021:
        /* <DEDUP_REMOVED lines=13> */
.L_x_25023:
[----:B------:R-:W-:Y:S05]  /*ea00*/  BSYNC.RECONVERGENT B4 ;  /* 0x0000000000047941 */ /* 0x000fea0003800200 */
.L_x_25022:
        /* <DEDUP_REMOVED lines=60> */
.L_x_25020:
[----:B------:R-:W-:Y:S05]  /*edd0*/  BSYNC.RECONVERGENT B3 ;  /* 0x0000000000037941 */ /* 0x000fea0003800200 */
.L_x_25019:
        /* <DEDUP_REMOVED lines=11> */
.L_x_25018:
[----:B------:R-:W-:Y:S05]  /*ee90*/  BSYNC.RECONVERGENT B2 ;  /* 0x0000000000027941 */ /* 0x000fea0003800200 */
.L_x_25017:
        /* <DEDUP_REMOVED lines=17> */
.L_x_25028:
        /* <DEDUP_REMOVED lines=13> */
.L_x_25030:
[----:B------:R-:W-:Y:S05]  /*f080*/  BSYNC.RECONVERGENT B4 ;  /* 0x0000000000047941 */ /* 0x000fea0003800200 */
.L_x_25029:
        /* <DEDUP_REMOVED lines=60> */
.L_x_25027:
[----:B------:R-:W-:Y:S05]  /*f450*/  BSYNC.RECONVERGENT B3 ;  /* 0x0000000000037941 */ /* 0x000fea0003800200 */
.L_x_25026:
        /* <DEDUP_REMOVED lines=11> */
.L_x_25025:
[----:B------:R-:W-:Y:S05]  /*f510*/  BSYNC.RECONVERGENT B2 ;  /* 0x0000000000027941 */ /* 0x000fea0003800200 */
.L_x_25024:
        /* <DEDUP_REMOVED lines=17> */
.L_x_25035:
        /* <DEDUP_REMOVED lines=13> */
.L_x_25037:
[----:B------:R-:W-:Y:S05]  /*f700*/  BSYNC.RECONVERGENT B4 ;  /* 0x0000000000047941 */ /* 0x000fea0003800200 */
.L_x_25036:
        /* <DEDUP_REMOVED lines=61> */
.L_x_25034:
[----:B------:R-:W-:Y:S05]  /*fae0*/  BSYNC.RECONVERGENT B3 ;  /* 0x0000000000037941 */ /* 0x000fea0003800200 */
.L_x_25033:
        /* <DEDUP_REMOVED lines=11> */
.L_x_25032:
[----:B------:R-:W-:Y:S05]  /*fba0*/  BSYNC.RECONVERGENT B2 ;  /* 0x0000000000027941 */ /* 0x000fea0003800200 */
.L_x_25031:
        /* <DEDUP_REMOVED lines=17> */
.L_x_25042:
        /* <DEDUP_REMOVED lines=13> */
.L_x_25044:
[----:B------:R-:W-:Y:S05]  /*fd90*/  BSYNC.RECONVERGENT B4 ;  /* 0x0000000000047941 */ /* 0x000fea0003800200 */
.L_x_25043:
        /* <DEDUP_REMOVED lines=61> */
.L_x_25041:
[----:B------:R-:W-:Y:S05]  /*10170*/  BSYNC.RECONVERGENT B3 ;  /* 0x0000000000037941 */ /* 0x000fea0003800200 */
.L_x_25040:
        /* <DEDUP_REMOVED lines=11> */
.L_x_25039:
[----:B------:R-:W-:Y:S05]  /*10230*/  BSYNC.RECONVERGENT B2 ;  /* 0x0000000000027941 */ /* 0x000fea0003800200 */
.L_x_25038:
        /* <DEDUP_REMOVED lines=17> */
.L_x_25049:
        /* <DEDUP_REMOVED lines=13> */
.L_x_25051:
[----:B------:R-:W-:Y:S05]  /*10420*/  BSYNC.RECONVERGENT B4 ;  /* 0x0000000000047941 */ /* 0x000fea0003800200 */
.L_x_25050:
        /* <DEDUP_REMOVED lines=61> */
.L_x_25048:
[----:B------:R-:W-:Y:S05]  /*10800*/  BSYNC.RECONVERGENT B3 ;  /* 0x0000000000037941 */ /* 0x000fea0003800200 */
.L_x_25047:
        /* <DEDUP_REMOVED lines=11> */
.L_x_25046:
[----:B------:R-:W-:Y:S05]  /*108c0*/  BSYNC.RECONVERGENT B2 ;  /* 0x0000000000027941 */ /* 0x000fea0003800200 */
.L_x_25045:
        /* <DEDUP_REMOVED lines=17> */
.L_x_25056:
        /* <DEDUP_REMOVED lines=13> */
.L_x_25058:
[----:B------:R-:W-:Y:S05]  /*10ab0*/  BSYNC.RECONVERGENT B4 ;  /* 0x0000000000047941 */ /* 0x000fea0003800200 */
.L_x_25057:
        /* <DEDUP_REMOVED lines=61> */
.L_x_25055:
[----:B------:R-:W-:Y:S05]  /*10e90*/  BSYNC.RECONVERGENT B3 ;  /* 0x0000000000037941 */ /* 0x000fea0003800200 */
.L_x_25054:
        /* <DEDUP_REMOVED lines=11> */
.L_x_25053:
[----:B------:R-:W-:Y:S05]  /*10f50*/  BSYNC.RECONVERGENT B2 ;  /* 0x0000000000027941 */ /* 0x000fea0003800200 */
.L_x_25052:
        /* <DEDUP_REMOVED lines=17> */
.L_x_25063:
        /* <DEDUP_REMOVED lines=13> */
.L_x_25065:
[----:B------:R-:W-:Y:S05]  /*11140*/  BSYNC.RECONVERGENT B4 ;  /* 0x0000000000047941 */ /* 0x000fea0003800200 */
.L_x_25064:
        /* <DEDUP_REMOVED lines=61> */
.L_x_25062:
[----:B------:R-:W-:Y:S05]  /*11520*/  BSYNC.RECONVERGENT B3 ;  /* 0x0000000000037941 */ /* 0x000fea0003800200 */
.L_x_25061:
        /* <DEDUP_REMOVED lines=11> */
.L_x_25060:
[----:B------:R-:W-:Y:S05]  /*115e0*/  BSYNC.RECONVERGENT B2 ;  /* 0x0000000000027941 */ /* 0x000fea0003800200 */
.L_x_25059:
        /* <DEDUP_REMOVED lines=16> */
.L_x_25069:
        /* <DEDUP_REMOVED lines=13> */
.L_x_25071:
[----:B------:R-:W-:Y:S05]  /*117c0*/  BSYNC.RECONVERGENT B3 ;  /* 0x0000000000037941 */ /* 0x000fea0003800200 */
.L_x_25070:
        /* <DEDUP_REMOVED lines=61> */
.L_x_25068:
[----:B------:R-:W-:Y:S05]  /*11ba0*/  BSYNC.RECONVERGENT B2 ;  /* 0x0000000000027941 */ /* 0x000fea0003800200 */
.L_x_25067:
        /* <DEDUP_REMOVED lines=12> */
.L_x_25016:
[----:B------:R-:W-:Y:S01]  /*11c70*/  BSSY.RECONVERGENT B2, `(.L_x_25072) ;  /* 0x000006b000027945 */ /* 0x000fe20003800200 */
[----:B--2---:R-:W-:Y:S01]  /*11c80*/  HFMA2 R80, -RZ, RZ, 0, 0 ;  /* 0x00000000ff507431 */ /* 0x004fe200000001ff */
        /* <DEDUP_REMOVED lines=19> */
.L_x_25076:
        /* <DEDUP_REMOVED lines=13> */
.L_x_25078:
[----:B------:R-:W-:Y:S05]  /*11e90*/  BSYNC.RECONVERGENT B4 ;  /* 0x0000000000047941 */ /* 0x000fea0003800200 */
.L_x_25077:
        /* <DEDUP_REMOVED lines=60> */
.L_x_25075:
[----:B------:R-:W-:Y:S05]  /*12260*/  BSYNC.RECONVERGENT B3 ;  /* 0x0000000000037941 */ /* 0x000fea0003800200 */
.L_x_25074:
        /* <DEDUP_REMOVED lines=11> */
.L_x_25073:
[----:B------:R-:W-:Y:S05]  /*12320*/  BSYNC.RECONVERGENT B2 ;  /* 0x0000000000027941 */ /* 0x000fea0003800200 */
.L_x_25072:
        /* <DEDUP_REMOVED lines=17> */
.L_x_25083:
        /* <DEDUP_REMOVED lines=13> */
.L_x_25085:
[----:B------:R-:W-:Y:S05]  /*12510*/  BSYNC.RECONVERGENT B4 ;  /* 0x0000000000047941 */ /* 0x000fea0003800200 */
.L_x_25084:
        /* <DEDUP_REMOVED lines=60> */
.L_x_25082:
[----:B------:R-:W-:Y:S05]  /*128e0*/  BSYNC.RECONVERGENT B3 ;  /* 0x0000000000037941 */ /* 0x000fea0003800200 */
.L_x_25081:
        /* <DEDUP_REMOVED lines=11> */
.L_x_25080:
[----:B------:R-:W-:Y:S05]  /*129a0*/  BSYNC.RECONVERGENT B2 ;  /* 0x0000000000027941 */ /* 0x000fea0003800200 */
.L_x_25079:
        /* <DEDUP_REMOVED lines=17> */
.L_x_25090:
        /* <DEDUP_REMOVED lines=13> */
.L_x_25092:
[----:B------:R-:W-:Y:S05]  /*12b90*/  BSYNC.RECONVERGENT B4 ;  /* 0x0000000000047941 */ /* 0x000fea0003800200 */
.L_x_25091:
        /* <DEDUP_REMOVED lines=61> */
.L_x_25089:
[----:B------:R-:W-:Y:S05]  /*12f70*/  BSYNC.RECONVERGENT B3 ;  /* 0x0000000000037941 */ /* 0x000fea0003800200 */
.L_x_25088:
        /* <DEDUP_REMOVED lines=11> */
.L_x_25087:
[----:B------:R-:W-:Y:S05]  /*13030*/  BSYNC.RECONVERGENT B2 ;  /* 0x0000000000027941 */ /* 0x000fea0003800200 */
.L_x_25086:
        /* <DEDUP_REMOVED lines=17> */
.L_x_25097:
        /* <DEDUP_REMOVED lines=13> */
.L_x_25099:
[----:B------:R-:W-:Y:S05]  /*13220*/  BSYNC.RECONVERGENT B4 ;  /* 0x0000000000047941 */ /* 0x000fea0003800200 */
.L_x_25098:
        /* <DEDUP_REMOVED lines=61> */
.L_x_25096:
[----:B------:R-:W-:Y:S05]  /*13600*/  BSYNC.RECONVERGENT B3 ;  /* 0x0000000000037941 */ /* 0x000fea0003800200 */
.L_x_25095:
        /* <DEDUP_REMOVED lines=11> */
.L_x_25094:
[----:B------:R-:W-:Y:S05]  /*136c0*/  BSYNC.RECONVERGENT B2 ;  /* 0x0000000000027941 */ /* 0x000fea0003800200 */
.L_x_25093:
        /* <DEDUP_REMOVED lines=17> */
.L_x_25104:
        /* <DEDUP_REMOVED lines=13> */
.L_x_25106:
[----:B------:R-:W-:Y:S05]  /*138b0*/  BSYNC.RECONVERGENT B4 ;  /* 0x0000000000047941 */ /* 0x000fea0003800200 */
.L_x_25105:
        /* <DEDUP_REMOVED lines=61> */
.L_x_25103:
[----:B------:R-:W-:Y:S05]  /*13c90*/  BSYNC.RECONVERGENT B3 ;  /* 0x0000000000037941 */ /* 0x000fea0003800200 */
.L_x_25102:
        /* <DEDUP_REMOVED lines=11> */
.L_x_25101:
[----:B------:R-:W-:Y:S05]  /*13d50*/  BSYNC.RECONVERGENT B2 ;  /* 0x0000000000027941 */ /* 0x000fea0003800200 */
.L_x_25100:
        /* <DEDUP_REMOVED lines=17> */
.L_x_25111:
        /* <DEDUP_REMOVED lines=13> */
.L_x_25113:
[----:B------:R-:W-:Y:S05]  /*13f40*/  BSYNC.RECONVERGENT B4 ;  /* 0x0000000000047941 */ /* 0x000fea0003800200 */
.L_x_25112:
        /* <DEDUP_REMOVED lines=61> */
.L_x_25110:
[----:B------:R-:W-:Y:S05]  /*14320*/  BSYNC.RECONVERGENT B3 ;  /* 0x0000000000037941 */ /* 0x000fea0003800200 */
.L_x_25109:
        /* <DEDUP_REMOVED lines=11> */
.L_x_25108:
[----:B------:R-:W-:Y:S05]  /*143e0*/  BSYNC.RECONVERGENT B2 ;  /* 0x0000000000027941 */ /* 0x000fea0003800200 */
.L_x_25107:
        /* <DEDUP_REMOVED lines=17> */
.L_x_25118:
        /* <DEDUP_REMOVED lines=13> */
.L_x_25120:
[----:B------:R-:W-:Y:S05]  /*145d0*/  BSYNC.RECONVERGENT B4 ;  /* 0x0000000000047941 */ /* 0x000fea0003800200 */
.L_x_25119:
        /* <DEDUP_REMOVED lines=61> */
.L_x_25117:
[----:B------:R-:W-:Y:S05]  /*149b0*/  BSYNC.RECONVERGENT B3 ;  /* 0x0000000000037941 */ /* 0x000fea0003800200 */
.L_x_25116:
        /* <DEDUP_REMOVED lines=11> */
.L_x_25115:
[----:B------:R-:W-:Y:S05]  /*14a70*/  BSYNC.RECONVERGENT B2 ;  /* 0x0000000000027941 */ /* 0x000fea0003800200 */
.L_x_25114:
        /* <DEDUP_REMOVED lines=16> */
.L_x_25123:
        /* <DEDUP_REMOVED lines=13> */
.L_x_25125:
[----:B------:R-:W-:Y:S05]  /*14c50*/  BSYNC.RECONVERGENT B3 ;  /* 0x0000000000037941 */ /* 0x000fea0003800200 */
.L_x_25124:
        /* <DEDUP_REMOVED lines=61> */
.L_x_25122:
[----:B------:R-:W-:Y:S05]  /*15030*/  BSYNC.RECONVERGENT B2 ;  /* 0x0000000000027941 */ /* 0x000fea0003800200 */
.L_x_25121:
        /* <DEDUP_REMOVED lines=11> */
.L_x_25066:
[----:B------:R-:W-:Y:S05]  /*150f0*/  BSYNC.RECONVERGENT B0 ;  /* 0x0000000000007941 */ /* 0x000fea0003800200 */
.L_x_25015:
        /* <DEDUP_REMOVED lines=27> */
.L_x_25127:
[----:B------:R-:W-:Y:S05]  /*152b0*/  BSYNC.RECONVERGENT B0 ;  /* 0x0000000000007941 */ /* 0x000fea0003800200 */
.L_x_25126:
[----:B------:R-:W-:Y:S01]  /*152c0*/  IADD3 R99, PT, PT, R99, 0x20, RZ ;  /* 0x0000002063637810 */ /* 0x000fe20007ffe0ff */
[----:B------:R-:W-:-:S07]  /*152d0*/  VIADD R98, R98, 0x20 ;  /* 0x0000002062627836 */ /* 0x000fce0000000000 */
.L_x_25014:
[----:B------:R-:W-:Y:S05]  /*152e0*/  BSYNC.RECONVERGENT B1 ;  /* 0x0000000000017941 */ /* 0x000fea0003800200 */
.L_x_25013:
        /* <DEDUP_REMOVED lines=16> */
[----:B01----:R-:W-:Y:S01]  /*153f0*/  MOV R96, R100 ;  /* 0x0000006400607202 */ /* 0x003fe20000000f00 */
        /* <DEDUP_REMOVED lines=19> */
.L_x_25136:
        /* <DEDUP_REMOVED lines=13> */
.L_x_25138:
[----:B------:R-:W-:Y:S05]  /*15600*/  BSYNC.RECONVERGENT B4 ;  /* 0x0000000000047941 */ /* 0x000fea0003800200 */
.L_x_25137:
        /* <DEDUP_REMOVED lines=60> */
.L_x_25135:
[----:B------:R-:W-:Y:S05]  /*159d0*/  BSYNC.RECONVERGENT B3 ;  /* 0x0000000000037941 */ /* 0x000fea0003800200 */
.L_x_25134:
        /* <DEDUP_REMOVED lines=11> */
.L_x_25133:
[----:B------:R-:W-:Y:S05]  /*15a90*/  BSYNC.RECONVERGENT B2 ;  /* 0x0000000000027941 */ /* 0x000fea0003800200 */
.L_x_25132:
        /* <DEDUP_REMOVED lines=17> */
.L_x_25143:
        /* <DEDUP_REMOVED lines=13> */
.L_x_25145:
[----:B------:R-:W-:Y:S05]  /*15c80*/  BSYNC.RECONVERGENT B4 ;  /* 0x0000000000047941 */ /* 0x000fea0003800200 */
.L_x_25144:
        /* <DEDUP_REMOVED lines=60> */
.L_x_25142:
[----:B------:R-:W-:Y:S05]  /*16050*/  BSYNC.RECONVERGENT B3 ;  /* 0x0000000000037941 */ /* 0x000fea0003800200 */
.L_x_25141:
        /* <DEDUP_REMOVED lines=11> */
.L_x_25140:
[----:B------:R-:W-:Y:S05]  /*16110*/  BSYNC.RECONVERGENT B2 ;  /* 0x0000000000027941 */ /* 0x000fea0003800200 */
.L_x_25139:
        /* <DEDUP_REMOVED lines=17> */
.L_x_25150:
        /* <DEDUP_REMOVED lines=13> */
.L_x_25152:
[----:B------:R-:W-:Y:S05]  /*16300*/  BSYNC.RECONVERGENT B4 ;  /* 0x0000000000047941 */ /* 0x000fea0003800200 */
.L_x_25151:
        /* <DEDUP_REMOVED lines=61> */
.L_x_25149:
[----:B------:R-:W-:Y:S05]  /*166e0*/  BSYNC.RECONVERGENT B3 ;  /* 0x0000000000037941 */ /* 0x000fea0003800200 */
.L_x_25148:
        /* <DEDUP_REMOVED lines=11> */
.L_x_25147:
[----:B------:R-:W-:Y:S05]  /*167a0*/  BSYNC.RECONVERGENT B2 ;  /* 0x0000000000027941 */ /* 0x000fea0003800200 */
.L_x_25146:
        /* <DEDUP_REMOVED lines=17> */
.L_x_25157:
        /* <DEDUP_REMOVED lines=13> */
.L_x_25159:
[----:B------:R-:W-:Y:S05]  /*16990*/  BSYNC.RECONVERGENT B4 ;  /* 0x0000000000047941 */ /* 0x000fea0003800200 */
.L_x_25158:
        /* <DEDUP_REMOVED lines=61> */
.L_x_25156:
[----:B------:R-:W-:Y:S05]  /*16d70*/  BSYNC.RECONVERGENT B3 ;  /* 0x0000000000037941 */ /* 0x000fea0003800200 */
.L_x_25155:
        /* <DEDUP_REMOVED lines=11> */
.L_x_25154:
[----:B------:R-:W-:Y:S05]  /*16e30*/  BSYNC.RECONVERGENT B2 ;  /* 0x0000000000027941 */ /* 0x000fea0003800200 */
.L_x_25153:
        /* <DEDUP_REMOVED lines=17> */
.L_x_25164:
        /* <DEDUP_REMOVED lines=13> */
.L_x_25166:
[----:B------:R-:W-:Y:S05]  /*17020*/  BSYNC.RECONVERGENT B4 ;  /* 0x0000000000047941 */ /* 0x000fea0003800200 */
.L_x_25165:
        /* <DEDUP_REMOVED lines=61> */
.L_x_25163:
[----:B------:R-:W-:Y:S05]  /*17400*/  BSYNC.RECONVERGENT B3 ;  /* 0x0000000000037941 */ /* 0x000fea0003800200 */
.L_x_25162:
        /* <DEDUP_REMOVED lines=11> */
.L_x_25161:
[----:B------:R-:W-:Y:S05]  /*174c0*/  BSYNC.RECONVERGENT B2 ;  /* 0x0000000000027941 */ /* 0x000fea0003800200 */
.L_x_25160:
        /* <DEDUP_REMOVED lines=17> */
.L_x_25171:
        /* <DEDUP_REMOVED lines=13> */
.L_x_25173:
[----:B------:R-:W-:Y:S05]  /*176b0*/  BSYNC.RECONVERGENT B4 ;  /* 0x0000000000047941 */ /* 0x000fea0003800200 */
.L_x_25172:
        /* <DEDUP_REMOVED lines=61> */
.L_x_25170:
[----:B------:R-:W-:Y:S05]  /*17a90*/  BSYNC.RECONVERGENT B3 ;  /* 0x0000000000037941 */ /* 0x000fea0003800200 */
.L_x_25169:
[----:B------:R-:W-:Y:S01]  /*17aa0*/  I2FP.F32.U32 R6, R93 ;  /* 0x0000005d00067245 */ /* 0x000fe20000201000 */
[----:B------:R-:W-:Y:S02]  /*17ab0*/  IMAD.MOV.U32 R93, RZ, RZ, 0x2f800000 ;  /* 0x2f800000ff5d7424 */ /* 0x000fe400078e00ff */
[----:B------:R-:W-:Y:S02]  /*17ac0*/  HADD2.F32 R94, -RZ, R54.H1_H1 ;  /* 0x30000036ff5e7230 */ /* 0x000fe40000004100 */
[----:B------:R-:W-:Y:S01]  /*17ad0*/  FFMA.FTZ R6, R6, R93, 1.1641532182693481445e-10 ;  /* 0x2f00000006067423 */ /* 0x000fe2000001005d */
[----:B------:R-:W-:Y:S02]  /*17ae0*/  HADD2.F32 R93, -RZ, R50.H1_H1 ;  /* 0x30000032ff5d7230 */ /* 0x000fe40000004100 */
[----:B------:R-:W-:Y:S02]  /*17af0*/  FMUL.FTZ R94, R94, UR9 ;  /* 0x000000095e5e7c20 */ /* 0x000fe40008410000 */
[----:B------:R-:W-:-:S02]  /*17b00*/  FSETP.GTU.FTZ.AND P2, PT, R6, UR12, PT ;  /* 0x0000000c06007c0b */ /* 0x000fc4000bf5c000 */
[----:B------:R-:W-:Y:S02]  /*17b10*/  FMUL.FTZ R6, R94, UR8 ;  /* 0x000000085e067c20 */ /* 0x000fe40008410000 */
[----:B------:R-:W-:-:S03]  /*17b20*/  SEL R107, RZ, 0x1, P2 ;  /* 0x00000001ff6b7807 */ /* 0x000fc60001000000 */
[----:B------:R-:W-:-:S05]  /*17b30*/  FSEL R6, R6, RZ, !P2 ;  /* 0x000000ff06067208 */ /* 0x000fca0005000000 */
[----:B------:R-:W-:-:S07]  /*17b40*/  FFMA.FTZ R93, R6, R93, R61 ;  /* 0x0000005d065d7223 */ /* 0x000fce000001003d */
.L_x_25168:
[----:B------:R-:W-:Y:S05]  /*17b50*/  BSYNC.RECONVERGENT B2 ;  /* 0x0000000000027941 */ /* 0x000fea0003800200 */
.L_x_25167:
        /* <DEDUP_REMOVED lines=17> */
.L_x_25178:
        /* <DEDUP_REMOVED lines=13> */
.L_x_25180:
[----:B------:R-:W-:Y:S05]  /*17d40*/  BSYNC.RECONVERGENT B4 ;  /* 0x0000000000047941 */ /* 0x000fea0003800200 */
.L_x_25179:
        /* <DEDUP_REMOVED lines=61> */
.L_x_25177:
[----:B------:R-:W-:Y:S05]  /*18120*/  BSYNC.RECONVERGENT B3 ;  /* 0x0000000000037941 */ /* 0x000fea0003800200 */
.L_x_25176:
        /* <DEDUP_REMOVED lines=11> */
.L_x_25175:
[----:B------:R-:W-:Y:S05]  /*181e0*/  BSYNC.RECONVERGENT B2 ;  /* 0x0000000000027941 */ /* 0x000fea0003800200 */
.L_x_25174:
        /* <DEDUP_REMOVED lines=20> */
.L_x_25184:
        /* <DEDUP_REMOVED lines=13> */
.L_x_25186:
[----:B------:R-:W-:Y:S05]  /*18400*/  BSYNC.RECONVERGENT B3 ;  /* 0x0000000000037941 */ /* 0x000fea0003800200 */
.L_x_25185:
        /* <DEDUP_REMOVED lines=61> */
.L_x_25183:
[----:B------:R-:W-:Y:S05]  /*187e0*/  BSYNC.RECONVERGENT B2 ;  /* 0x0000000000027941 */ /* 0x000fea0003800200 */
.L_x_25182:
        /* <DEDUP_REMOVED lines=12> */
.L_x_25131:
[----:B------:R-:W-:Y:S01]  /*188b0*/  BSSY.RECONVERGENT B2, `(.L_x_25187) ;  /* 0x000006b000027945 */ /* 0x000fe20003800200 */
[----:B--2---:R-:W-:Y:S01]  /*188c0*/  HFMA2 R88, -RZ, RZ, 0, 0 ;  /* 0x00000000ff587431 */ /* 0x004fe200000001ff */
        /* <DEDUP_REMOVED lines=19> */
.L_x_25191:
        /* <DEDUP_REMOVED lines=13> */
.L_x_25193:
[----:B------:R-:W-:Y:S05]  /*18ad0*/  BSYNC.RECONVERGENT B4 ;  /* 0x0000000000047941 */ /* 0x000fea0003800200 */
.L_x_25192:
        /* <DEDUP_REMOVED lines=60> */
.L_x_25190:
[----:B------:R-:W-:Y:S05]  /*18ea0*/  BSYNC.RECONVERGENT B3 ;  /* 0x0000000000037941 */ /* 0x000fea0003800200 */
.L_x_25189:
        /* <DEDUP_REMOVED lines=11> */
.L_x_25188:
[----:B------:R-:W-:Y:S05]  /*18f60*/  BSYNC.RECONVERGENT B2 ;  /* 0x0000000000027941 */ /* 0x000fea0003800200 */
.L_x_25187:
        /* <DEDUP_REMOVED lines=17> */
.L_x_25198:
        /* <DEDUP_REMOVED lines=13> */
.L_x_25200:
[----:B------:R-:W-:Y:S05]  /*19150*/  BSYNC.RECONVERGENT B4 ;  /* 0x0000000000047941 */ /* 0x000fea0003800200 */
.L_x_25199:
        /* <DEDUP_REMOVED lines=60> */
.L_x_25197:
[----:B------:R-:W-:Y:S05]  /*19520*/  BSYNC.RECONVERGENT B3 ;  /* 0x0000000000037941 */ /* 0x000fea0003800200 */
.L_x_25196:
        /* <DEDUP_REMOVED lines=11> */
.L_x_25195:
[----:B------:R-:W-:Y:S05]  /*195e0*/  BSYNC.RECONVERGENT B2 ;  /* 0x0000000000027941 */ /* 0x000fea0003800200 */
.L_x_25194:
        /* <DEDUP_REMOVED lines=17> */
.L_x_25205:
        /* <DEDUP_REMOVED lines=13> */
.L_x_25207:
[----:B------:R-:W-:Y:S05]  /*197d0*/  BSYNC.RECONVERGENT B4 ;  /* 0x0000000000047941 */ /* 0x000fea0003800200 */
.L_x_25206:
        /* <DEDUP_REMOVED lines=61> */
.L_x_25204:
[----:B------:R-:W-:Y:S05]  /*19bb0*/  BSYNC.RECONVERGENT B3 ;  /* 0x0000000000037941 */ /* 0x000fea0003800200 */
.L_x_25203:
        /* <DEDUP_REMOVED lines=11> */
.L_x_25202:
[----:B------:R-:W-:Y:S05]  /*19c70*/  BSYNC.RECONVERGENT B2 ;  /* 0x0000000000027941 */ /* 0x000fea0003800200 */
.L_x_25201:
        /* <DEDUP_REMOVED lines=17> */
.L_x_25212:
        /* <DEDUP_REMOVED lines=13> */
.L_x_25214:
[----:B------:R-:W-:Y:S05]  /*19e60*/  BSYNC.RECONVERGENT B4 ;  /* 0x0000000000047941 */ /* 0x000fea0003800200 */
.L_x_25213:
        /* <DEDUP_REMOVED lines=61> */
.L_x_25211:
[----:B------:R-:W-:Y:S05]  /*1a240*/  BSYNC.RECONVERGENT B3 ;  /* 0x0000000000037941 */ /* 0x000fea0003800200 */
.L_x_25210:
        /* <DEDUP_REMOVED lines=11> */
.L_x_25209:
[----:B------:R-:W-:Y:S05]  /*1a300*/  BSYNC.RECONVERGENT B2 ;  /* 0x0000000000027941 */ /* 0x000fea0003800200 */
.L_x_25208:
        /* <DEDUP_REMOVED lines=17> */
.L_x_25219:
        /* <DEDUP_REMOVED lines=13> */
.L_x_25221:
[----:B------:R-:W-:Y:S05]  /*1a4f0*/  BSYNC.RECONVERGENT B4 ;  /* 0x0000000000047941 */ /* 0x000fea0003800200 */
.L_x_25220:
        /* <DEDUP_REMOVED lines=61> */
.L_x_25218:
[----:B------:R-:W-:Y:S05]  /*1a8d0*/  BSYNC.RECONVERGENT B3 ;  /* 0x0000000000037941 */ /* 0x000fea0003800200 */
.L_x_25217:
        /* <DEDUP_REMOVED lines=11> */
.L_x_25216:
[----:B------:R-:W-:Y:S05]  /*1a990*/  BSYNC.RECONVERGENT B2 ;  /* 0x0000000000027941 */ /* 0x000fea0003800200 */
.L_x_25215:
        /* <DEDUP_REMOVED lines=17> */
.L_x_25226:
[----:B------:R-:W-:Y:S01]  /*1aab0*/  IADD3 R2, PT, PT, R2, 0x1, RZ ;  /* 0x0000000102027810 */ /* 0x000fe20007ffe0ff */
[----:B------:R-:W-:Y:S03]  /*1aac0*/  BSSY.RECONVERGENT B4, `(.L_x_25227) ;  /* 0x000000c000047945 */ /* 0x000fe60003800200 */
[C---:B------:R-:W-:Y:S01]  /*1aad0*/  ISETP.NE.AND P1, PT, R2.reuse, RZ, PT ;  /* 0x000000ff0200720c */ /* 0x040fe20003f25270 */
[----:B------:R-:W-:-:S12]  /*1aae0*/  IMAD.WIDE.U32 R4, R2, -0x2daee0ad, RZ ;  /* 0xd2511f5302047825 */ /* 0x000fd800078e00ff */
[----:B------:R-:W-:Y:S05]  /*1aaf0*/  @P1 BRA `(.L_x_25228) ;  /* 0x0000000000201947 */ /* 0x000fea0003800000 */
[----:B------:R-:W-:-:S05]  /*1ab00*/  VIADD R3, R3, 0x1 ;  /* 0x0000000103037836 */ /* 0x000fca0000000000 */
[----:B------:R-:W-:-:S13]  /*1ab10*/  ISETP.NE.AND P1, PT, R3, RZ, PT ;  /* 0x000000ff0300720c */ /* 0x000fda0003f25270 */
[----:B------:R-:W-:Y:S02]  /*1ab20*/  @!P1 IADD3 R0, PT, PT, R0, 0x1, RZ ;  /* 0x0000000100009810 */ /* 0x000fe40007ffe0ff */
[----:B------:R-:W-:Y:S02]  /*1ab30*/  @!P1 IADD3 R6, PT, PT, R7, 0x1, RZ ;  /* 0x0000000107069810 */ /* 0x000fe40007ffe0ff */
[----:B------:R-:W-:Y:S02]  /*1ab40*/  ISETP.NE.AND P2, PT, R0, RZ, !P1 ;  /* 0x000000ff0000720c */ /* 0x000fe40004f45270 */
[----:B------:R-:W-:-:S11]  /*1ab50*/  @!P1 MOV R3, RZ ;  /* 0x000000ff00039202 */ /* 0x000fd60000000f00 */
[----:B------:R-:W-:-:S05]  /*1ab60*/  @P2 IMAD.MOV R6, RZ, RZ, R7 ;  /* 0x000000ffff062224 */ /* 0x000fca00078e0207 */
[----:B------:R-:W-:-:S07]  /*1ab70*/  @!P1 MOV R7, R6 ;  /* 0x0000000600079202 */ /* 0x000fce0000000f00 */
.L_x_25228:
[----:B------:R-:W-:Y:S05]  /*1ab80*/  BSYNC.RECONVERGENT B4 ;  /* 0x0000000000047941 */ /* 0x000fea0003800200 */
.L_x_25227:
        /* <DEDUP_REMOVED lines=60> */
[----:B------:R-:W-:-:S07]  /*1af50*/  MOV R96, R94 ;  /* 0x0000005e00607202 */ /* 0x000fce0000000f00 */
.L_x_25225:
[----:B------:R-:W-:Y:S05]  /*1af60*/  BSYNC.RECONVERGENT B3 ;  /* 0x0000000000037941 */ /* 0x000fea0003800200 */
.L_x_25224:
        /* <DEDUP_REMOVED lines=11> */
.L_x_25223:
[----:B------:R-:W-:Y:S05]  /*1b020*/  BSYNC.RECONVERGENT B2 ;  /* 0x0000000000027941 */ /* 0x000fea0003800200 */
.L_x_25222:
[----:B------:R-:W-:Y:S01]  /*1b030*/  BSSY.RECONVERGENT B2, `(.L_x_25229) ;  /* 0x0000068000027945 */ /* 0x000fe20003800200 */
[----:B------:R-:W-:Y:S01]  /*1b040*/  MOV R97, R95 ;  /* 0x0000005f00617202 */ /* 0x000fe20000000f00 */
[----:B------:R-:W-:Y:S02]  /*1b050*/  IMAD.MOV.U32 R94, RZ, RZ, RZ ;  /* 0x000000ffff5e7224 */ /* 0x000fe400078e00ff */
[----:B------:R-:W-:Y:S05]  /*1b060*/  @!P0 BRA `(.L_x_25230) ;  /* 0x0000000400908947 */ /* 0x000fea0003800000 */
[----:B------:R-:W-:Y:S01]  /*1b070*/  ISETP.NE.AND P1, PT, R95, 0x1, PT ;  /* 0x000000015f00780c */ /* 0x000fe20003f25270 */
[----:B------:R-:W-:Y:S01]  /*1b080*/  BSSY.RECONVERGENT B3, `(.L_x_25231) ;  /* 0x0000057000037945 */ /* 0x000fe20003800200 */
[----:B------:R-:W-:Y:S01]  /*1b090*/  HFMA2 R97, -RZ, RZ, 0, 1.1920928955078125e-07 ;  /* 0x00000002ff617431 */ /* 0x000fe200000001ff */
[----:B------:R-:W-:-:S10]  /*1b0a0*/  MOV R6, R102 ;  /* 0x0000006600067202 */ /* 0x000fd40000000f00 */
[----:B------:R-:W-:Y:S05]  /*1b0b0*/  @!P1 BRA `(.L_x_25232) ;  /* 0x00000004004c9947 */ /* 0x000fea0003800000 */
[----:B------:R-:W-:-:S13]  /*1b0c0*/  ISETP.NE.AND P1, PT, R95, 0x3, PT ;  /* 0x000000035f00780c */ /* 0x000fda0003f25270 */
[----:B------:R-:W-:Y:S05]  /*1b0d0*/  @!P1 BRA `(.L_x_25233) ;  /* 0x0000000000189947 */ /* 0x000fea0003800000 */
[----:B------:R-:W-:-:S13]  /*1b0e0*/  ISETP.NE.AND P1, PT, R95, 0x2, PT ;  /* 0x000000025f00780c */ /* 0x000fda0003f25270 */
[----:B------:R-:W-:Y:S01]  /*1b0f0*/  @!P1 IMAD.MOV.U32 R97, RZ, RZ, 0x3 ;  /* 0x00000003ff619424 */ /* 0x000fe200078e00ff */
[----:B------:R-:W-:Y:S01]  /*1b100*/  @!P1 MOV R6, R4 ;  /* 0x0000000400069202 */ /* 0x000fe20000000f00 */
[----:B------:R-:W-:Y:S01]  /*1b110*/  @P1 IMAD.MOV.U32 R6, RZ, RZ, R5 ;  /* 0x000000ffff061224 */ /* 0x000fe200078e0005 */
[----:B------:R-:W-:Y:S01]  /*1b120*/  @P1 IADD3 R97, PT, PT, R95, 0x1, RZ ;  /* 0x000000015f611810 */ /* 0x000fe20007ffe0ff */
[----:B------:R-:W-:Y:S06]  /*1b130*/  BRA `(.L_x_25232) ;  /* 0x00000004002c7947 */ /* 0x000fec0003800000 */
.L_x_25233:
[----:B------:R-:W-:Y:S01]  /*1b140*/  IADD3 R2, PT, PT, R2, 0x1, RZ ;  /* 0x0000000102027810 */ /* 0x000fe20007ffe0ff */
[----:B------:R-:W-:Y:S03]  /*1b150*/  BSSY.RECONVERGENT B4, `(.L_x_25234) ;  /* 0x000000c000047945 */ /* 0x000fe60003800200 */
[C---:B------:R-:W-:Y:S01]  /*1b160*/  ISETP.NE.AND P1, PT, R2.reuse, RZ, PT ;  /* 0x000000ff0200720c */ /* 0x040fe20003f25270 */
[----:B------:R-:W-:-:S12]  /*1b170*/  IMAD.WIDE.U32 R4, R2, -0x2daee0ad, RZ ;  /* 0xd2511f5302047825 */ /* 0x000fd800078e00ff */
[----:B------:R-:W-:Y:S05]  /*1b180*/  @P1 BRA `(.L_x_25235) ;  /* 0x0000000000201947 */ /* 0x000fea0003800000 */
[----:B------:R-:W-:-:S04]  /*1b190*/  IADD3 R3, PT, PT, R3, 0x1, RZ ;  /* 0x0000000103037810 */ /* 0x000fc80007ffe0ff */
[----:B------:R-:W-:-:S13]  /*1b1a0*/  ISETP.NE.AND P1, PT, R3, RZ, PT ;  /* 0x000000ff0300720c */ /* 0x000fda0003f25270 */
[----:B------:R-:W-:Y:S01]  /*1b1b0*/  @!P1 VIADD R0, R0, 0x1 ;  /* 0x0000000100009836 */ /* 0x000fe20000000000 */
[----:B------:R-:W-:Y:S01]  /*1b1c0*/  @!P1 IADD3 R6, PT, PT, R7, 0x1, RZ ;  /* 0x0000000107069810 */ /* 0x000fe20007ffe0ff */
[----:B------:R-:W-:-:S03]  /*1b1d0*/  @!P1 IMAD.MOV.U32 R3, RZ, RZ, RZ ;  /* 0x000000ffff039224 */ /* 0x000fc600078e00ff */
[----:B------:R-:W-:-:S13]  /*1b1e0*/  ISETP.NE.AND P2, PT, R0, RZ, !P1 ;  /* 0x000000ff0000720c */ /* 0x000fda0004f45270 */
[----:B------:R-:W-:-:S04]  /*1b1f0*/  @P2 IADD3 R6, PT, PT, R7, RZ, RZ ;  /* 0x000000ff07062210 */ /* 0x000fc80007ffe0ff */
[----:B------:R-:W-:-:S07]  /*1b200*/  @!P1 MOV R7, R6 ;  /* 0x0000000600079202 */ /* 0x000fce0000000f00 */
.L_x_25235:
[----:B------:R-:W-:Y:S05]  /*1b210*/  BSYNC.RECONVERGENT B4 ;  /* 0x0000000000047941 */ /* 0x000fea0003800200 */
.L_x_25234:
        /* <DEDUP_REMOVED lines=59> */
[----:B------:R-:W-:Y:S02]  /*1b5d0*/  LOP3.LUT R4, R4, UR15, R95, 0x96, !PT ;  /* 0x0000000f04047c12 */ /* 0x000fe4000f8e965f */
[----:B------:R-:W-:-:S07]  /*1b5e0*/  MOV R96, R94 ;  /* 0x0000005e00607202 */ /* 0x000fce0000000f00 */
.L_x_25232:
[----:B------:R-:W-:Y:S05]  /*1b5f0*/  BSYNC.RECONVERGENT B3 ;  /* 0x0000000000037941 */ /* 0x000fea0003800200 */
.L_x_25231:
        /* <DEDUP_REMOVED lines=11> */
.L_x_25230:
[----:B------:R-:W-:Y:S05]  /*1b6b0*/  BSYNC.RECONVERGENT B2 ;  /* 0x0000000000027941 */ /* 0x000fea0003800200 */
.L_x_25229:
[----:B------:R-:W-:Y:S01]  /*1b6c0*/  MOV R100, R96 ;  /* 0x0000006000647202 */ /* 0x000fe20000000f00 */
[----:B------:R-:W-:Y:S01]  /*1b6d0*/  IMAD.MOV.U32 R95, RZ, RZ, RZ ;  /* 0x000000ffff5f7224 */ /* 0x000fe200078e00ff */
[----:B------:R-:W-:Y:S01]  /*1b6e0*/  MOV R6, R97 ;  /* 0x0000006100067202 */ /* 0x000fe20000000f00 */
[----:B------:R-:W-:Y:S06]  /*1b6f0*/  @!P0 BRA `(.L_x_25181) ;  /* 0x00000004009c8947 */ /* 0x000fec0003800000 */
[----:B------:R-:W-:Y:S01]  /*1b700*/  ISETP.NE.AND P1, PT, R97, 0x1, PT ;  /* 0x000000016100780c */ /* 0x000fe20003f25270 */
[----:B------:R-:W-:Y:S01]  /*1b710*/  BSSY.RECONVERGENT B2, `(.L_x_25236) ;  /* 0x000005a000027945 */ /* 0x000fe20003800200 */
[----:B------:R-:W-:Y:S01]  /*1b720*/  HFMA2 R6, -RZ, RZ, 0, 1.1920928955078125e-07 ;  /* 0x00000002ff067431 */ /* 0x000fe200000001ff */
        /* <DEDUP_REMOVED lines=9> */
[----:B------:R-:W-:Y:S01]  /*1b7c0*/  @P1 IMAD.MOV.U32 R95, RZ, RZ, R5 ;  /* 0x000000ffff5f1224 */ /* 0x000fe200078e0005 */
[----:B------:R-:W-:Y:S02]  /*1b7d0*/  @P1 IADD3 R6, PT, PT, R97, 0x1, RZ ;  /* 0x0000000161061810 */ /* 0x000fe40007ffe0ff */
[----:B------:R-:W-:Y:S01]  /*1b7e0*/  @P1 MOV R100, R96 ;  /* 0x0000006000641202 */ /* 0x000fe20000000f00 */
[----:B------:R-:W-:Y:S06]  /*1b7f0*/  BRA `(.L_x_25237) ;  /* 0x00000004002c7947 */ /* 0x000fec0003800000 */
.L_x_25238:
        /* <DEDUP_REMOVED lines=13> */
.L_x_25240:
[----:B------:R-:W-:Y:S05]  /*1b8d0*/  BSYNC.RECONVERGENT B3 ;  /* 0x0000000000037941 */ /* 0x000fea0003800200 */
.L_x_25239:
        /* <DEDUP_REMOVED lines=58> */
[----:B------:R-:W-:Y:S02]  /*1bc80*/  HFMA2 R6, -RZ, RZ, 0, 0 ;  /* 0x00000000ff067431 */ /* 0x000fe400000001ff */
[----:B------:R-:W-:Y:S01]  /*1bc90*/  IMAD.MOV.U32 R100, RZ, RZ, R110 ;  /* 0x000000ffff647224 */ /* 0x000fe200078e006e */
[----:B------:R-:W-:-:S07]  /*1bca0*/  LOP3.LUT R4, R4, UR15, R111, 0x96, !PT ;  /* 0x0000000f04047c12 */ /* 0x000fce000f8e966f */
.L_x_25237:
[----:B------:R-:W-:Y:S05]  /*1bcb0*/  BSYNC.RECONVERGENT B2 ;  /* 0x0000000000027941 */ /* 0x000fea0003800200 */
.L_x_25236:
        /* <DEDUP_REMOVED lines=11> */
.L_x_25181:
[----:B------:R-:W-:Y:S05]  /*1bd70*/  BSYNC.RECONVERGENT B0 ;  /* 0x0000000000007941 */ /* 0x000fea0003800200 */
.L_x_25130:
[----:B------:R-:W0:Y:S02]  /*1bd80*/  LDC.64 R96, c[0x0][0x3a8] ;  /* 0x0000ea00ff607b82 */ /* 0x000e240000000a00 */
[----:B0-----:R-:W-:-:S05]  /*1bd90*/  IMAD.WIDE.U32 R96, R99, 0x20, R96 ;  /* 0x0000002063607825 */ /* 0x001fca00078e0060 */
[----:B------:R2:W-:Y:S04]  /*1bda0*/  STG.E.128 desc[UR6][R96.64], R88 ;  /* 0x0000005860007986 */ /* 0x0005e8000c101d06 */
[----:B------:R2:W-:Y:S01]  /*1bdb0*/  STG.E.128 desc[UR6][R96.64+0x10], R92 ;  /* 0x0000105c60007986 */ /* 0x0005e2000c101d06 */
[----:B------:R-:W-:Y:S05]  /*1bdc0*/  @!P0 BRA `(.L_x_25129) ;  /* 0x0000000000508947 */ /* 0x000fea0003800000 */
[----:B--2---:R-:W-:Y:S02]  /*1bdd0*/  SHF.L.U32 R96, R108, 0x10, RZ ;  /* 0x000000106c607819 */ /* 0x004fe400000006ff */
        /* <DEDUP_REMOVED lines=19> */
.L_x_25129:
[----:B------:R-:W-:Y:S05]  /*1bf10*/  BSYNC.RECONVERGENT B1 ;  /* 0x0000000000017941 */ /* 0x000fea0003800200 */
.L_x_25128:
        /* <DEDUP_REMOVED lines=53> */
[----:B------:R-:W-:-:S03]  /*1c270*/  FADD.FTZ R98, R65, -R114 ;  /* 0x8000007241627221 */ /* 0x000fc60000010000 */
[----:B------:R-:W-:Y:S01]  /*1c280*/  FFMA.FTZ R97, R96, R96, RZ ;  /* 0x0000006060617223 */ /* 0x000fe200000100ff */
[----:B------:R-:W-:-:S03]  /*1c290*/  FADD.FTZ R96, R68, -R114 ;  /* 0x8000007244607221 */ /* 0x000fc60000010000 */
[----:B------:R-:W-:Y:S01]  /*1c2a0*/  FFMA.FTZ R97, R98, R98, R97 ;  /* 0x0000006262617223 */ /* 0x000fe20000010061 */
[----:B------:R-:W-:-:S04]  /*1c2b0*/  FADD.FTZ R98, R66, -R114 ;  /* 0x8000007242627221 */ /* 0x000fc80000010000 */
[----:B------:R-:W-:Y:S01]  /*1c2c0*/  FFMA.FTZ R97, R98, R98, R97 ;  /* 0x0000006262617223 */ /* 0x000fe20000010061 */
[----:B------:R-:W-:-:S04]  /*1c2d0*/  FADD.FTZ R98, R67, -R114 ;  /* 0x8000007243627221 */ /* 0x000fc80000010000 */
[----:B------:R-:W-:Y:S01]  /*1c2e0*/  FFMA.FTZ R97, R98, R98, R97 ;  /* 0x0000006262617223 */ /* 0x000fe20000010061 */
[----:B------:R-:W-:-:S03]  /*1c2f0*/  FADD.FTZ R98, R73, -R114 ;  /* 0x8000007249627221 */ /* 0x000fc60000010000 */
        /* <DEDUP_REMOVED lines=64> */
.L_x_25262:
        /* <DEDUP_REMOVED lines=12> */
[----:B------:R3:W-:Y:S02]  /*1c7c0*/  @!P1 STG.E desc[UR6][R96.64], R114 ;  /* 0x0000007260009986 */ /* 0x0007e4000c101906 */
        /* <DEDUP_REMOVED lines=13> */
[----:B------:R-:W-:Y:S01]  /*1c8a0*/  FADD.FTZ R97, R64, -R114 ;  /* 0x8000007240617221 */ /* 0x000fe20000010000 */
[----:B------:R-:W-:Y:S02]  /*1c8b0*/  HADD2.F32 R112, -RZ, R116.H0_H0 ;  /* 0x20000074ff707230 */ /* 0x000fe40000004100 */
[--C-:B------:R-:W-:Y:S02]  /*1c8c0*/  HADD2.F32 R96, -RZ, R8.reuse.H0_H0 ;  /* 0x20000008ff607230 */ /* 0x100fe40000004100 */
[----:B------:R-:W-:Y:S01]  /*1c8d0*/  FMUL.FTZ R97, R110, R97 ;  /* 0x000000616e617220 */ /* 0x000fe20000410000 */
[----:B------:R-:W-:Y:S02]  /*1c8e0*/  HADD2.F32 R99, -RZ, R8.H1_H1 ;  /* 0x30000008ff637230 */ /* 0x000fe40000004100 */
[----:B------:R-:W-:Y:S02]  /*1c8f0*/  HADD2.F32 R98, -RZ, R117.H0_H0 ;  /* 0x20000075ff627230 */ /* 0x000fe40000004100 */
[----:B------:R-:W-:Y:S01]  /*1c900*/  FFMA.FTZ R112, R97, R112, R96 ;  /* 0x0000007061707223 */ /* 0x000fe20000010060 */
[----:B------:R-:W-:Y:S01]  /*1c910*/  FADD.FTZ R97, R65, -R114 ;  /* 0x8000007241617221 */ /* 0x000fe20000010000 */
[----:B------:R-:W-:-:S02]  /*1c920*/  HADD2.F32 R122, -RZ, R9.H0_H0 ;  /* 0x20000009ff7a7230 */ /* 0x000fc40000004100 */
[----:B------:R-:W-:Y:S02]  /*1c930*/  HADD2.F32 R123, -RZ, R10.H1_H1 ;  /* 0x3000000aff7b7230 */ /* 0x000fe40000004100 */
[----:B------:R-:W-:Y:S01]  /*1c940*/  FMUL.FTZ R96, R110, R97 ;  /* 0x000000616e607220 */ /* 0x000fe20000410000 */
[----:B------:R-:W-:Y:S02]  /*1c950*/  HADD2.F32 R97, -RZ, R116.H1_H1 ;  /* 0x30000074ff617230 */ /* 0x000fe40000004100 */
[----:B------:R-:W-:Y:S02]  /*1c960*/  HADD2.F32 R124, -RZ, R119.H0_H0 ;  /* 0x20000077ff7c7230 */ /* 0x000fe40000004100 */
[----:B0-----:R-:W-:Y:S02]  /*1c970*/  HADD2.F32 R125, -RZ, R11.H1_H1 ;  /* 0x3000000bff7d7230 */ /* 0x001fe40000004100 */
[----:B------:R-:W-:Y:S01]  /*1c980*/  FFMA.FTZ R96, R96, R97, R99 ;  /* 0x0000006160607223 */ /* 0x000fe20000010063 */
[--C-:B------:R-:W-:Y:S01]  /*1c990*/  FADD.FTZ R97, R66, -R114.reuse ;  /* 0x8000007242617221 */ /* 0x100fe20000010000 */
[----:B------:R-:W-:-:S03]  /*1c9a0*/  FADD.FTZ R99, R68, -R114 ;  /* 0x8000007244637221 */ /* 0x000fc60000010000 */
[C---:B------:R-:W-:Y:S01]  /*1c9b0*/  FMUL.FTZ R97, R110.reuse, R97 ;  /* 0x000000616e617220 */ /* 0x040fe20000410000 */
[----:B------:R-:W-:Y:S01]  /*1c9c0*/  FMUL.FTZ R99, R110, R99 ;  /* 0x000000636e637220 */ /* 0x000fe20000410000 */
[----:B------:R-:W-:Y:S02]  /*1c9d0*/  F2FP.F16.F32.PACK_AB R96, R96, R112 ;  /* 0x000000706060723e */ /* 0x000fe400000000ff */
[----:B------:R-:W-:Y:S01]  /*1c9e0*/  FFMA.FTZ R113, R97, R98, R122 ;  /* 0x0000006261717223 */ /* 0x000fe2000001007a */
[----:B------:R-:W-:Y:S01]  /*1c9f0*/  FADD.FTZ R97, R67, -R114 ;  /* 0x8000007243617221 */ /* 0x000fe20000010000 */
[----:B------:R-:W-:Y:S02]  /*1ca00*/  HADD2.F32 R98, -RZ, R117.H1_H1 ;  /* 0x30000075ff627230 */ /* 0x000fe40000004100 */
[----:B------:R-:W-:Y:S02]  /*1ca10*/  HADD2.F32 R122, -RZ, R9.H1_H1 ;  /* 0x30000009ff7a7230 */ /* 0x000fe40000004100 */
[----:B------:R-:W-:-:S04]  /*1ca20*/  FMUL.FTZ R97, R110, R97 ;  /* 0x000000616e617220 */ /* 0x000fc80000410000 */
[----:B------:R-:W-:Y:S01]  /*1ca30*/  FFMA.FTZ R97, R97, R98, R122 ;  /* 0x0000006261617223 */ /* 0x000fe2000001007a */
[----:B------:R-:W-:Y:S02]  /*1ca40*/  HADD2.F32 R122, -RZ, R118.H0_H0 ;  /* 0x20000076ff7a7230 */ /* 0x000fe40000004100 */
[----:B------:R-:W-:Y:S02]  /*1ca50*/  HADD2.F32 R98, -RZ, R10.H0_H0 ;  /* 0x2000000aff627230 */ /* 0x000fe40000004100 */
[----:B------:R-:W-:Y:S02]  /*1ca60*/  F2FP.F16.F32.PACK_AB R97, R97, R113 ;  /* 0x000000716161723e */ /* 0x000fe400000000ff */
[----:B------:R-:W0:Y:S01]  /*1ca70*/  LDC.64 R112, c[0x0][0x428] ;  /* 0x00010a00ff707b82 */ /* 0x000e220000000a00 */
[----:B------:R-:W-:Y:S01]  /*1ca80*/  FFMA.FTZ R122, R99, R122, R98 ;  /* 0x0000007a637a7223 */ /* 0x000fe20000010062 */
[----:B------:R-:W-:-:S04]  /*1ca90*/  FADD.FTZ R99, R69, -R114 ;  /* 0x8000007245637221 */ /* 0x000fc80000010000 */
[----:B------:R-:W-:Y:S01]  /*1caa0*/  FMUL.FTZ R98, R110, R99 ;  /* 0x000000636e627220 */ /* 0x000fe20000410000 */
[----:B------:R-:W-:-:S05]  /*1cab0*/  HADD2.F32 R99, -RZ, R118.H1_H1 ;  /* 0x30000076ff637230 */ /* 0x000fca0000004100 */
[----:B------:R-:W-:Y:S01]  /*1cac0*/  FFMA.FTZ R98, R98, R99, R123 ;  /* 0x0000006362627223 */ /* 0x000fe2000001007b */
[----:B------:R-:W-:Y:S01]  /*1cad0*/  FADD.FTZ R99, R70, -R114 ;  /* 0x8000007246637221 */ /* 0x000fe20000010000 */
[----:B------:R-:W-:-:S03]  /*1cae0*/  HADD2.F32 R123, -RZ, R11.H0_H0 ;  /* 0x2000000bff7b7230 */ /* 0x000fc60000004100 */
[----:B------:R-:W-:Y:S01]  /*1caf0*/  FMUL.FTZ R99, R110, R99 ;  /* 0x000000636e637220 */ /* 0x000fe20000410000 */
[----:B------:R-:W-:-:S03]  /*1cb00*/  F2FP.F16.F32.PACK_AB R98, R98, R122 ;  /* 0x0000007a6262723e */ /* 0x000fc600000000ff */
[----:B------:R-:W-:Y:S01]  /*1cb10*/  FFMA.FTZ R99, R99, R124, R123 ;  /* 0x0000007c63637223 */ /* 0x000fe2000001007b */
[----:B------:R-:W-:Y:S01]  /*1cb20*/  FADD.FTZ R123, R71, -R114 ;  /* 0x80000072477b7221 */ /* 0x000fe20000010000 */
[----:B------:R-:W-:Y:S02]  /*1cb30*/  HADD2.F32 R124, -RZ, R119.H1_H1 ;  /* 0x30000077ff7c7230 */ /* 0x000fe40000004100 */
[----:B0-----:R-:W-:-:S04]  /*1cb40*/  IMAD.WIDE.U32 R112, R111, 0x10, R112 ;  /* 0x000000106f707825 */ /* 0x001fc800078e0070 */
[----:B------:R-:W-:Y:S01]  /*1cb50*/  FMUL.FTZ R123, R110, R123 ;  /* 0x0000007b6e7b7220 */ /* 0x000fe20000410000 */
[----:B------:R-:W-:-:S03]  /*1cb60*/  VIADD R111, R111, 0x20 ;  /* 0x000000206f6f7836 */ /* 0x000fc60000000000 */
[----:B------:R-:W-:-:S05]  /*1cb70*/  FFMA.FTZ R124, R123, R124, R125 ;  /* 0x0000007c7b7c7223 */ /* 0x000fca000001007d */
[----:B------:R-:W-:-:S05]  /*1cb80*/  F2FP.F16.F32.PACK_AB R99, R124, R99 ;  /* 0x000000637c63723e */ /* 0x000fca00000000ff */
[----:B------:R1:W-:Y:S02]  /*1cb90*/  STG.E.128 desc[UR6][R112.64], R96 ;  /* 0x0000006070007986 */ /* 0x0003e4000c101d06 */
.L_x_25245:
[----:B------:R-:W-:Y:S05]  /*1cba0*/  BSYNC.RECONVERGENT B1 ;  /* 0x0000000000017941 */ /* 0x000fea0003800200 */
.L_x_25244:
[----:B-1----:R-:W2:Y:S01]  /*1cbb0*/  LDL.LU R96, [R1] ;  /* 0x0000000001607983 */ /* 0x002ea20000300800 */
[----:B------:R-:W-:Y:S01]  /*1cbc0*/  BSSY.RECONVERGENT B1, `(.L_x_25246) ;  /* 0x0000033000017945 */ /* 0x000fe20003800200 */
[----:B--2---:R-:W-:-:S13]  /*1cbd0*/  ISETP.NE.AND P0, PT, R96, RZ, PT ;  /* 0x000000ff6000720c */ /* 0x004fda0003f05270 */
[----:B------:R-:W-:Y:S05]  /*1cbe0*/  @!P0 BRA `(.L_x_25247) ;  /* 0x0000000000c08947 */ /* 0x000fea0003800000 */
[--C-:B------:R-:W-:Y:S01]  /*1cbf0*/  FADD.FTZ R97, R72, -R114.reuse ;  /* 0x8000007248617221 */ /* 0x100fe20000010000 */
[----:B------:R-:W-:Y:S02]  /*1cc00*/  HADD2.F32 R99, -RZ, R20.H0_H0 ;  /* 0x20000014ff637230 */ /* 0x000fe40000004100 */
[----:B0-----:R-:W-:Y:S01]  /*1cc10*/  FADD.FTZ R125, R79, -R114 ;  /* 0x800000724f7d7221 */ /* 0x001fe20000010000 */
[--C-:B------:R-:W-:Y:S02]  /*1cc20*/  HADD2.F32 R98, -RZ, R16.reuse.H1_H1 ;  /* 0x30000010ff627230 */ /* 0x100fe40000004100 */
[C---:B------:R-:W-:Y:S01]  /*1cc30*/  FMUL.FTZ R96, R110.reuse, R97 ;  /* 0x000000616e607220 */ /* 0x040fe20000410000 */
[----:B------:R-:W-:Y:S02]  /*1cc40*/  HADD2.F32 R97, -RZ, R16.H0_H0 ;  /* 0x20000010ff617230 */ /* 0x000fe40000004100 */
[----:B------:R-:W-:Y:S01]  /*1cc50*/  FMUL.FTZ R125, R110, R125 ;  /* 0x0000007d6e7d7220 */ /* 0x000fe20000410000 */
[----:B------:R-:W-:-:S02]  /*1cc60*/  HADD2.F32 R112, -RZ, R20.H1_H1 ;  /* 0x30000014ff707230 */ /* 0x000fc40000004100 */
[----:B------:R-:W-:Y:S02]  /*1cc70*/  HADD2.F32 R123, -RZ, R22.H0_H0 ;  /* 0x20000016ff7b7230 */ /* 0x000fe40000004100 */
[----:B------:R-:W-:Y:S01]  /*1cc80*/  FFMA.FTZ R96, R96, R97, R99 ;  /* 0x0000006160607223 */ /* 0x000fe20000010063 */
[--C-:B------:R-:W-:Y:S01]  /*1cc90*/  FADD.FTZ R97, R73, -R114.reuse ;  /* 0x8000007249617221 */ /* 0x100fe20000010000 */
[----:B------:R-:W-:Y:S01]  /*1cca0*/  FADD.FTZ R99, R75, -R114 ;  /* 0x800000724b637221 */ /* 0x000fe20000010000 */
[----:B------:R-:W-:Y:S02]  /*1ccb0*/  HADD2.F32 R122, -RZ, R18.H1_H1 ;  /* 0x30000012ff7a7230 */ /* 0x000fe40000004100 */
[C---:B------:R-:W-:Y:S01]  /*1ccc0*/  FMUL.FTZ R97, R110.reuse, R97 ;  /* 0x000000616e617220 */ /* 0x040fe20000410000 */
[----:B------:R-:W-:Y:S01]  /*1ccd0*/  FMUL.FTZ R99, R110, R99 ;  /* 0x000000636e637220 */ /* 0x000fe20000410000 */
[----:B------:R-:W-:Y:S02]  /*1cce0*/  HADD2.F32 R124, -RZ, R22.H1_H1 ;  /* 0x30000016ff7c7230 */ /* 0x000fe40000004100 */
[----:B------:R-:W-:Y:S01]  /*1ccf0*/  FFMA.FTZ R113, R97, R98, R112 ;  /* 0x0000006261717223 */ /* 0x000fe20000010070 */
[----:B------:R-:W-:Y:S01]  /*1cd00*/  FADD.FTZ R97, R74, -R114 ;  /* 0x800000724a617221 */ /* 0x000fe20000010000 */
[----:B------:R-:W-:-:S02]  /*1cd10*/  HADD2.F32 R98, -RZ, R17.H0_H0 ;  /* 0x20000011ff627230 */ /* 0x000fc40000004100 */
[----:B------:R-:W-:Y:S02]  /*1cd20*/  HADD2.F32 R112, -RZ, R21.H0_H0 ;  /* 0x20000015ff707230 */ /* 0x000fe40000004100 */
[----:B------:R-:W-:Y:S01]  /*1cd30*/  FMUL.FTZ R97, R110, R97 ;  /* 0x000000616e617220 */ /* 0x000fe20000410000 */
[----:B------:R-:W-:-:S03]  /*1cd40*/  F2FP.F16.F32.PACK_AB R96, R113, R96 ;  /* 0x000000607160723e */ /* 0x000fc600000000ff */
[----:B------:R-:W-:Y:S01]  /*1cd50*/  FFMA.FTZ R97, R97, R98, R112 ;  /* 0x0000006261617223 */ /* 0x000fe20000010070 */
[----:B------:R-:W-:Y:S02]  /*1cd60*/  HADD2.F32 R112, -RZ, R17.H1_H1 ;  /* 0x30000011ff707230 */ /* 0x000fe40000004100 */
[----:B------:R-:W-:-:S05]  /*1cd70*/  HADD2.F32 R98, -RZ, R21.H1_H1 ;  /* 0x30000015ff627230 */ /* 0x000fca0000004100 */
[----:B------:R-:W-:Y:S01]  /*1cd80*/  FFMA.FTZ R112, R99, R112, R98 ;  /* 0x0000007063707223 */ /* 0x000fe20000010062 */
[----:B------:R-:W-:-:S04]  /*1cd90*/  FADD.FTZ R99, R76, -R114 ;  /* 0x800000724c637221 */ /* 0x000fc80000010000 */
[----:B------:R-:W-:Y:S01]  /*1cda0*/  FMUL.FTZ R98, R110, R99 ;  /* 0x000000636e627220 */ /* 0x000fe20000410000 */
[----:B------:R-:W-:Y:S01]  /*1cdb0*/  HADD2.F32 R99, -RZ, R18.H0_H0 ;  /* 0x20000012ff637230 */ /* 0x000fe20000004100 */
[----:B------:R-:W-:Y:S02]  /*1cdc0*/  F2FP.F16.F32.PACK_AB R97, R112, R97 ;  /* 0x000000617061723e */ /* 0x000fe400000000ff */
[----:B------:R-:W0:Y:S02]  /*1cdd0*/  LDC.64 R112, c[0x0][0x428] ;  /* 0x00010a00ff707b82 */ /* 0x000e240000000a00 */
        /* <DEDUP_REMOVED lines=11> */
[----:B------:R-:W-:Y:S02]  /*1ce90*/  HADD2.F32 R124, -RZ, R23.H1_H1 ;  /* 0x30000017ff7c7230 */ /* 0x000fe40000004100 */
[C---:B0-----:R-:W-:Y:S01]  /*1cea0*/  IMAD.WIDE.U32 R112, R111.reuse, 0x10, R112 ;  /* 0x000000106f707825 */ /* 0x041fe200078e0070 */
[----:B------:R-:W-:-:S03]  /*1ceb0*/  IADD3 R111, PT, PT, R111, 0x20, RZ ;  /* 0x000000206f6f7810 */ /* 0x000fc60007ffe0ff */
[----:B------:R-:W-:-:S05]  /*1cec0*/  FFMA.FTZ R122, R125, R122, R124 ;  /* 0x0000007a7d7a7223 */ /* 0x000fca000001007c */
[----:B------:R-:W-:-:S05]  /*1ced0*/  F2FP.F16.F32.PACK_AB R99, R122, R99 ;  /* 0x000000637a63723e */ /* 0x000fca00000000ff */
[----:B------:R1:W-:Y:S02]  /*1cee0*/  STG.E.128 desc[UR6][R112.64], R96 ;  /* 0x0000006070007986 */ /* 0x0003e4000c101d06 */
.L_x_25247:
[----:B------:R-:W-:Y:S05]  /*1cef0*/  BSYNC.RECONVERGENT B1 ;  /* 0x0000000000017941 */ /* 0x000fea0003800200 */
.L_x_25246:
[----:B------:R-:W-:Y:S04]  /*1cf00*/  BSSY.RECONVERGENT B1, `(.L_x_25248) ;  /* 0x0000032000017945 */ /* 0x000fe80003800200 */
[----:B------:R-:W-:Y:S05]  /*1cf10*/  @!P4 BRA `(.L_x_25249) ;  /* 0x0000000000c0c947 */ /* 0x000fea0003800000 */
[--C-:B-1----:R-:W-:Y:S01]  /*1cf20*/  FADD.FTZ R97, R80, -R114.reuse ;  /* 0x8000007250617221 */ /* 0x102fe20000010000 */
        /* <DEDUP_REMOVED lines=47> */
.L_x_25249:
[----:B------:R-:W-:Y:S05]  /*1d220*/  BSYNC.RECONVERGENT B1 ;  /* 0x0000000000017941 */ /* 0x000fea0003800200 */
.L_x_25248:
[----:B------:R-:W-:Y:S05]  /*1d230*/  @!P3 BRA `(.L_x_25243) ;  /* 0x0000000000bcb947 */ /* 0x000fea0003800000 */
[--C-:B-12---:R-:W-:Y:S01]  /*1d240*/  FADD.FTZ R97, R88, -R114.reuse ;  /* 0x8000007258617221 */ /* 0x106fe20000010000 */
[----:B------:R-:W-:Y:S02]  /*1d250*/  HADD2.F32 R96, -RZ, R40.H0_H0 ;  /* 0x20000028ff607230 */ /* 0x000fe40000004100 */
[----:B0-----:R-:W-:Y:S01]  /*1d260*/  FADD.FTZ R125, R95, -R114 ;  /* 0x800000725f7d7221 */ /* 0x001fe20000010000 */
[--C-:B------:R-:W-:Y:S02]  /*1d270*/  HADD2.F32 R98, -RZ, R44.reuse.H0_H0 ;  /* 0x2000002cff627230 */ /* 0x100fe40000004100 */
[C---:B------:R-:W-:Y:S01]  /*1d280*/  FMUL.FTZ R97, R110.reuse, R97 ;  /* 0x000000616e617220 */ /* 0x040fe20000410000 */
[----:B------:R-:W-:Y:S02]  /*1d290*/  HADD2.F32 R99, -RZ, R44.H1_H1 ;  /* 0x3000002cff637230 */ /* 0x000fe40000004100 */
[----:B------:R-:W-:Y:S01]  /*1d2a0*/  FMUL.FTZ R125, R110, R125 ;  /* 0x0000007d6e7d7220 */ /* 0x000fe20000410000 */
[----:B------:R-:W-:-:S02]  /*1d2b0*/  HADD2.F32 R122, -RZ, R41.H0_H0 ;  /* 0x20000029ff7a7230 */ /* 0x000fc40000004100 */
[----:B------:R-:W-:Y:S01]  /*1d2c0*/  FFMA.FTZ R123, R97, R96, R98 ;  /* 0x00000060617b7223 */ /* 0x000fe20000010062 */
[----:B------:R-:W-:Y:S01]  /*1d2d0*/  FADD.FTZ R97, R89, -R114 ;  /* 0x8000007259617221 */ /* 0x000fe20000010000 */
[--C-:B------:R-:W-:Y:S02]  /*1d2e0*/  HADD2.F32 R98, -RZ, R45.reuse.H0_H0 ;  /* 0x2000002dff627230 */ /* 0x100fe40000004100 */
[----:B------:R-:W-:Y:S02]  /*1d2f0*/  HADD2.F32 R112, -RZ, R45.H1_H1 ;  /* 0x3000002dff707230 */ /* 0x000fe40000004100 */
[----:B------:R-:W-:Y:S01]  /*1d300*/  FMUL.FTZ R96, R110, R97 ;  /* 0x000000616e607220 */ /* 0x000fe20000410000 */
[----:B------:R-:W-:Y:S02]  /*1d310*/  HADD2.F32 R97, -RZ, R40.H1_H1 ;  /* 0x30000028ff617230 */ /* 0x000fe40000004100 */
[--C-:B------:R-:W-:Y:S02]  /*1d320*/  HADD2.F32 R113, -RZ, R46.reuse.H0_H0 ;  /* 0x2000002eff717230 */ /* 0x100fe40000004100 */
[----:B------:R-:W-:-:S02]  /*1d330*/  HADD2.F32 R124, -RZ, R46.H1_H1 ;  /* 0x3000002eff7c7230 */ /* 0x000fc40000004100 */
[----:B------:R-:W-:Y:S01]  /*1d340*/  FFMA.FTZ R96, R96, R97, R99 ;  /* 0x0000006160607223 */ /* 0x000fe20000010063 */
[--C-:B------:R-:W-:Y:S01]  /*1d350*/  FADD.FTZ R97, R90, -R114.reuse ;  /* 0x800000725a617221 */ /* 0x100fe20000010000 */
[----:B------:R-:W-:-:S03]  /*1d360*/  FADD.FTZ R99, R92, -R114 ;  /* 0x800000725c637221 */ /* 0x000fc60000010000 */
[----:B------:R-:W-:Y:S01]  /*1d370*/  FMUL.FTZ R97, R110, R97 ;  /* 0x000000616e617220 */ /* 0x000fe20000410000 */
[----:B------:R-:W-:-:S03]  /*1d380*/  F2FP.F16.F32.PACK_AB R96, R96, R123 ;  /* 0x0000007b6060723e */ /* 0x000fc600000000ff */
[----:B------:R-:W-:Y:S01]  /*1d390*/  FFMA.FTZ R122, R97, R122, R98 ;  /* 0x0000007a617a7223 */ /* 0x000fe20000010062 */
[----:B------:R-:W-:Y:S01]  /*1d3a0*/  FADD.FTZ R97, R91, -R114 ;  /* 0x800000725b617221 */ /* 0x000fe20000010000 */
[----:B------:R-:W-:-:S03]  /*1d3b0*/  HADD2.F32 R98, -RZ, R41.H1_H1 ;  /* 0x30000029ff627230 */ /* 0x000fc60000004100 */
[----:B------:R-:W-:-:S04]  /*1d3c0*/  FMUL.FTZ R97, R110, R97 ;  /* 0x000000616e617220 */ /* 0x000fc80000410000 */
[----:B------:R-:W-:Y:S01]  /*1d3d0*/  FFMA.FTZ R97, R97, R98, R112 ;  /* 0x0000006261617223 */ /* 0x000fe20000010070 */
[----:B------:R-:W-:Y:S01]  /*1d3e0*/  FMUL.FTZ R98, R110, R99 ;  /* 0x000000636e627220 */ /* 0x000fe20000410000 */
[--C-:B------:R-:W-:Y:S02]  /*1d3f0*/  HADD2.F32 R99, -RZ, R42.reuse.H0_H0 ;  /* 0x2000002aff637230 */ /* 0x100fe40000004100 */
[----:B------:R-:W-:Y:S01]  /*1d400*/  HADD2.F32 R112, -RZ, R42.H1_H1 ;  /* 0x3000002aff707230 */ /* 0x000fe20000004100 */
[----:B------:R-:W-:Y:S02]  /*1d410*/  F2FP.F16.F32.PACK_AB R97, R97, R122 ;  /* 0x0000007a6161723e */ /* 0x000fe400000000ff */
        /* <DEDUP_REMOVED lines=9> */
[----:B------:R-:W-:Y:S02]  /*1d4b0*/  F2FP.F16.F32.PACK_AB R98, R113, R98 ;  /* 0x000000627162723e */ /* 0x000fe400000000ff */
[----:B------:R-:W-:Y:S01]  /*1d4c0*/  FFMA.FTZ R99, R99, R112, R124 ;  /* 0x0000007063637223 */ /* 0x000fe2000001007c */
[----:B------:R-:W-:-:S05]  /*1d4d0*/  HADD2.F32 R112, -RZ, R47.H1_H1 ;  /* 0x3000002fff707230 */ /* 0x000fca0000004100 */
[----:B------:R-:W-:Y:S02]  /*1d4e0*/  FFMA.FTZ R110, R125, R110, R112 ;  /* 0x0000006e7d6e7223 */ /* 0x000fe40000010070 */
[----:B------:R-:W0:Y:S03]  /*1d4f0*/  LDC.64 R112, c[0x0][0x428] ;  /* 0x00010a00ff707b82 */ /* 0x000e260000000a00 */
[----:B------:R-:W-:Y:S01]  /*1d500*/  F2FP.F16.F32.PACK_AB R99, R110, R99 ;  /* 0x000000636e63723e */ /* 0x000fe200000000ff */
[----:B0-----:R-:W-:-:S05]  /*1d510*/  IMAD.WIDE.U32 R110, R111, 0x10, R112 ;  /* 0x000000106f6e7825 */ /* 0x001fca00078e0070 */
[----:B------:R3:W-:Y:S02]  /*1d520*/  STG.E.128 desc[UR6][R110.64], R96 ;  /* 0x000000606e007986 */ /* 0x0007e4000c101d06 */
.L_x_25243:
[----:B------:R-:W-:Y:S05]  /*1d530*/  BSYNC.RECONVERGENT B0 ;  /* 0x0000000000007941 */ /* 0x000fea0003800200 */
.L_x_25242:
[----:B-123--:R-:W1:Y:S02]  /*1d540*/  LDC.64 R96, c[0x0][0x380] ;  /* 0x0000e000ff607b82 */ /* 0x00ee640000000a00 */
[----:B-1----:R-:W-:-:S05]  /*1d550*/  IMAD R115, R96, 0x4, R115 ;  /* 0x0000000460737824 */ /* 0x002fca00078e0273 */
[----:B------:R-:W-:-:S13]  /*1d560*/  ISETP.GE.AND P0, PT, R115, R97, PT ;  /* 0x000000617300720c */ /* 0x000fda0003f06270 */
[----:B------:R-:W-:Y:S05]  /*1d570*/  @!P0 BRA `(.L_x_25250) ;  /* 0xfffffe3400f88947 */ /* 0x000fea000383ffff */
[----:B------:R-:W-:Y:S05]  /*1d580*/  EXIT ;  /* 0x000000000000794d */ /* 0x000fea0003800000 */
.L_x_25241:
        /* <DEDUP_REMOVED lines=8> */
.L_x_25252:
[----:B------:R-:W-:Y:S05]  /*1d610*/  BSYNC B0 ;  /* 0x0000000000007941 */ /* 0x000fea0003800000 */
.L_x_25251:
        /* <DEDUP_REMOVED lines=8> */
.L_x_25253:
[----:B------:R-:W-:Y:S02]  /*1d6a0*/  IMAD.MOV.U32 R110, RZ, RZ, 0x4 ;  /* 0x00000004ff6e7424 */ /* 0x000fe400078e00ff */
[----:B------:R-:W-:-:S05]  /*1d6b0*/  FADD.FTZ R125, R123, R113 ;  /* 0x000000717b7d7221 */ /* 0x000fca0000010000 */
[----:B------:R-:W-:-:S07]  /*1d6c0*/  MOV R123, R125 ;  /* 0x0000007d007b7202 */ /* 0x000fce0000000f00 */
[----:B------:R-:W-:Y:S05]  /*1d6d0*/  WARPSYNC.COLLECTIVE R98, `(.L_x_25254) ;  /* 0x0000000062087348 */ /* 0x000fea0003c00000 */
[----:B------:R0:W1:Y:S02]  /*1d6e0*/  SHFL.BFLY P6, R113, R123, R110, R99 ;  /* 0x0c00006e7b717389 */ /* 0x00006400000c0063 */
[----:B01----:R-:W-:Y:S05]  /*1d6f0*/  ENDCOLLECTIVE ;  /* 0x000000000000791b */ /* 0x003fea0003800000 */
.L_x_25254:
[----:B------:R-:W-:Y:S02]  /*1d700*/  HFMA2 R110, -RZ, RZ, 0, 4.76837158203125e-07 ;  /* 0x00000008ff6e7431 */ /* 0x000fe400000001ff */
[----:B------:R-:W-:-:S05]  /*1d710*/  FADD.FTZ R125, R125, R113 ;  /* 0x000000717d7d7221 */ /* 0x000fca0000010000 */
[----:B------:R-:W-:-:S07]  /*1d720*/  MOV R123, R125 ;  /* 0x0000007d007b7202 */ /* 0x000fce0000000f00 */
[----:B------:R-:W-:Y:S05]  /*1d730*/  WARPSYNC.COLLECTIVE R98, `(.L_x_25255) ;  /* 0x0000000062087348 */ /* 0x000fea0003c00000 */
[----:B------:R0:W1:Y:S02]  /*1d740*/  SHFL.BFLY P6, R113, R123, R110, R99 ;  /* 0x0c00006e7b717389 */ /* 0x00006400000c0063 */
[----:B01----:R-:W-:Y:S05]  /*1d750*/  ENDCOLLECTIVE ;  /* 0x000000000000791b */ /* 0x003fea0003800000 */
.L_x_25255:
[----:B------:R-:W-:Y:S01]  /*1d760*/  MOV R110, 0x10 ;  /* 0x00000010006e7802 */ /* 0x000fe20000000f00 */
[----:B------:R-:W-:-:S04]  /*1d770*/  FADD.FTZ R96, R125, R113 ;  /* 0x000000717d607221 */ /* 0x000fc80000010000 */
[----:B------:R-:W-:-:S07]  /*1d780*/  IMAD.MOV.U32 R123, RZ, RZ, R96 ;  /* 0x000000ffff7b7224 */ /* 0x000fce00078e0060 */
[----:B------:R-:W-:Y:S05]  /*1d790*/  WARPSYNC.COLLECTIVE R98, `(.L_x_25256) ;  /* 0x0000000062087348 */ /* 0x000fea0003c00000 */
[----:B------:R0:W1:Y:S02]  /*1d7a0*/  SHFL.BFLY P6, R113, R123, R110, R99 ;  /* 0x0c00006e7b717389 */ /* 0x00006400000c0063 */
[----:B01----:R-:W-:Y:S05]  /*1d7b0*/  ENDCOLLECTIVE ;  /* 0x000000000000791b */ /* 0x003fea0003800000 */
.L_x_25256:
[----:B------:R-:W-:Y:S02]  /*1d7c0*/  IMAD.MOV.U32 R110, RZ, RZ, 0x1 ;  /* 0x00000001ff6e7424 */ /* 0x000fe400078e00ff */
        /* <DEDUP_REMOVED lines=67> */
[----:B------:R-:W-:-:S04]  /*1dc00*/  MOV R98, 0xffffffff ;  /* 0xffffffff00627802 */ /* 0x000fc80000000f00 */
[----:B------:R-:W-:-:S07]  /*1dc10*/  MOV R123, R96 ;  /* 0x00000060007b7202 */ /* 0x000fce0000000f00 */
[----:B------:R-:W-:Y:S05]  /*1dc20*/  WARPSYNC.COLLECTIVE R98, `(.L_x_25257) ;  /* 0x0000000062087348 */ /* 0x000fea0003c00000 */
[----:B------:R0:W1:Y:S02]  /*1dc30*/  SHFL.BFLY P6, R113, R123, R110, R99 ;  /* 0x0c00006e7b717389 */ /* 0x00006400000c0063 */
[----:B01----:R-:W-:Y:S05]  /*1dc40*/  ENDCOLLECTIVE ;  /* 0x000000000000791b */ /* 0x003fea0003800000 */
.L_x_25257:
[----:B------:R-:W-:Y:S02]  /*1dc50*/  IMAD.MOV.U32 R110, RZ, RZ, 0x2 ;  /* 0x00000002ff6e7424 */ /* 0x000fe400078e00ff */
[----:B------:R-:W-:-:S05]  /*1dc60*/  FADD.FTZ R97, R96, R113 ;  /* 0x0000007160617221 */ /* 0x000fca0000010000 */
[----:B------:R-:W-:-:S07]  /*1dc70*/  MOV R123, R97 ;  /* 0x00000061007b7202 */ /* 0x000fce0000000f00 */
[----:B------:R-:W-:Y:S05]  /*1dc80*/  WARPSYNC.COLLECTIVE R98, `(.L_x_25258) ;  /* 0x0000000062087348 */ /* 0x000fea0003c00000 */
[----:B------:R0:W1:Y:S02]  /*1dc90*/  SHFL.BFLY P6, R113, R123, R110, R99 ;  /* 0x0c00006e7b717389 */ /* 0x00006400000c0063 */
[----:B01----:R-:W-:Y:S05]  /*1dca0*/  ENDCOLLECTIVE ;  /* 0x000000000000791b */ /* 0x003fea0003800000 */
.L_x_25258:
[----:B------:R-:W-:Y:S02]  /*1dcb0*/  HFMA2 R110, -RZ, RZ, 0, 2.384185791015625e-07 ;  /* 0x00000004ff6e7431 */ /* 0x000fe400000001ff */
[----:B------:R-:W-:-:S07]  /*1dcc0*/  FADD.FTZ R123, R97, R113 ;  /* 0x00000071617b7221 */ /* 0x000fce0000010000 */
[----:B------:R-:W-:Y:S05]  /*1dcd0*/  WARPSYNC.COLLECTIVE R98, `(.L_x_25259) ;  /* 0x0000000062087348 */ /* 0x000fea0003c00000 */
[----:B------:R0:W1:Y:S02]  /*1dce0*/  SHFL.BFLY P6, R113, R123, R110, R99 ;  /* 0x0c00006e7b717389 */ /* 0x00006400000c0063 */
[----:B01----:R-:W-:Y:S05]  /*1dcf0*/  ENDCOLLECTIVE ;  /* 0x000000000000791b */ /* 0x003fea0003800000 */
.L_x_25259:
[----:B------:R-:W-:Y:S02]  /*1dd00*/  IMAD.MOV.U32 R110, RZ, RZ, 0x8 ;  /* 0x00000008ff6e7424 */ /* 0x000fe400078e00ff */
[----:B------:R-:W-:-:S05]  /*1dd10*/  FADD.FTZ R125, R123, R113 ;  /* 0x000000717b7d7221 */ /* 0x000fca0000010000 */
[----:B------:R-:W-:-:S07]  /*1dd20*/  MOV R123, R125 ;  /* 0x0000007d007b7202 */ /* 0x000fce0000000f00 */
[----:B------:R-:W-:Y:S05]  /*1dd30*/  WARPSYNC.COLLECTIVE R98, `(.L_x_25260) ;  /* 0x0000000062087348 */ /* 0x000fea0003c00000 */
[----:B------:R0:W1:Y:S02]  /*1dd40*/  SHFL.BFLY P6, R113, R123, R110, R99 ;  /* 0x0c00006e7b717389 */ /* 0x00006400000c0063 */
[----:B01----:R-:W-:Y:S05]  /*1dd50*/  ENDCOLLECTIVE ;  /* 0x000000000000791b */ /* 0x003fea0003800000 */
.L_x_25260:
[----:B------:R-:W-:Y:S02]  /*1dd60*/  HFMA2 R110, -RZ, RZ, 0, 9.5367431640625e-07 ;  /* 0x00000010ff6e7431 */ /* 0x000fe400000001ff */
[----:B------:R-:W-:-:S05]  /*1dd70*/  FADD.FTZ R125, R125, R113 ;  /* 0x000000717d7d7221 */ /* 0x000fca0000010000 */
[----:B------:R-:W-:-:S07]  /*1dd80*/  MOV R123, R125 ;  /* 0x0000007d007b7202 */ /* 0x000fce0000000f00 */
[----:B------:R-:W-:Y:S05]  /*1dd90*/  WARPSYNC.COLLECTIVE R98, `(.L_x_25261) ;  /* 0x0000000062087348 */ /* 0x000fea0003c00000 */
[----:B------:R0:W1:Y:S02]  /*1dda0*/  SHFL.BFLY P6, R113, R123, R110, R99 ;  /* 0x0c00006e7b717389 */ /* 0x00006400000c0063 */
[----:B01----:R-:W-:Y:S05]  /*1ddb0*/  ENDCOLLECTIVE ;  /* 0x000000000000791b */ /* 0x003fea0003800000 */
.L_x_25261:
[----:B------:R-:W-:Y:S05]  /*1ddc0*/  BRA `(.L_x_25262) ;  /* 0xffffffe8004c7947 */ /* 0x000fea000383ffff */
.L_x_25263:
        /* <DEDUP_REMOVED lines=11> */
.L_x_37338:


//--------------------- .text._ZN10layer_norm13ln_fwd_kernelINS_13Kernel_traitsI6__halfS2_fS2_fjLj1024ELj1ELj4ELj1ELj16ENS_18Kernel_traits_baseILj1024ES2_S2_fS2_fjLj128EEEEELb1ELb1ELb1ELb1EEEvNS_9FwdParamsE --------------------------
	.section	.text._ZN10layer_norm13ln_fwd_kernelINS_13Kernel_traitsI6__halfS2_fS2_fjLj1024ELj1ELj4ELj1ELj16ENS_18Kernel_traits_baseILj1024ES2_S2_fS2_fjLj128EEEEELb1ELb1ELb1ELb1EEEvNS_9FwdParamsE,"ax",@progbits
	.align	128
        .global         _ZN10layer_norm13ln_fwd_kernelINS_13Kernel_traitsI6__halfS2_fS2_fjLj1024ELj1ELj4ELj1ELj16ENS_18Kernel_traits_baseILj1024ES2_S2_fS2_fjLj128EEEEELb1ELb1ELb1ELb1EEEvNS_9FwdParamsE
        .type           _ZN10layer_norm13ln_fwd_kernelINS_13Kernel_traitsI6__halfS2_fS2_fjLj1024ELj1ELj4ELj1ELj16ENS_18Kernel_traits_baseILj1024ES2_S2_fS2_fjLj128EEEEELb1ELb1ELb1ELb1EEEvNS_9FwdParamsE,@function
        .size           _ZN10layer_norm13ln_fwd_kernelINS_13Kernel_traitsI6__halfS2_fS2_fjLj1024ELj1ELj4ELj1ELj16ENS_18Kernel_traits_baseILj1024ES2_S2_fS2_fjLj128EEEEELb1ELb1ELb1ELb1EEEvNS_9FwdParamsE,(.L_x_37339 - _ZN10layer_norm13ln_fwd_kernelINS_13Kernel_traitsI6__halfS2_fS2_fjLj1024ELj1ELj4ELj1ELj16ENS_18Kernel_traits_baseILj1024ES2_S2_fS2_fjLj128EEEEELb1ELb1ELb1ELb1EEEvNS_9FwdParamsE)
        .other          _ZN10layer_norm13ln_fwd_kernelINS_13Kernel_traitsI6__halfS2_fS2_fjLj1024ELj1ELj4ELj1ELj16ENS_18Kernel_traits_baseILj1024ES2_S2_fS2_fjLj128EEEEELb1ELb1ELb1ELb1EEEvNS_9FwdParamsE,@"STO_CUDA_ENTRY STV_DEFAULT"
_ZN10layer_norm13ln_fwd_kernelINS_13Kernel_traitsI6__halfS2_fS2_fjLj1024ELj1ELj4ELj1ELj16ENS_18Kernel_traits_baseILj1024ES2_S2_fS2_fjLj128EEEEELb1ELb1ELb1ELb1EEEvNS_9FwdParamsE:
.text._ZN10layer_norm13ln_fwd_kernelINS_13Kernel_traitsI6__halfS2_fS2_fjLj1024ELj1ELj4ELj1ELj16ENS_18Kernel_traits_baseILj1024ES2_S2_fS2_fjLj128EEEEELb1ELb1ELb1ELb1EEEvNS_9FwdParamsE:
        /* <DEDUP_REMOVED lines=16> */
[----:B------:R0:W5:Y:S04]  /*0100*/  @P0 LDG.E.128 R56, desc[UR6][R2.64+0x600] ;  /* 0x0006000602380981 */ /* 0x000168000c1e1d00 */
[----:B------:R-:W5:Y:S04]  /*0110*/  @P0 LDG.E.128 R52, desc[UR6][R6.64] ;  /* 0x0000000606340981 */ /* 0x000f68000c1e1d00 */
[----:B------:R-:W5:Y:S01]  /*0120*/  @P0 LDG.E.128 R48, desc[UR6][R6.64+0x200] ;  /* 0x0002000606300981 */ /* 0x000f62000c1e1d00 */
[----:B------:R-:W2:Y:S03]  /*0130*/  LDC R128, c[0x0][0x458] ;  /* 0x00011600ff807b82 */ /* 0x000ea60000000800 */
[----:B------:R-:W5:Y:S04]  /*0140*/  @P0 LDG.E.128 R44, desc[UR6][R6.64+0x400] ;  /* 0x00040006062c0981 */ /* 0x000f68000c1e1d00 */
[----:B------:R3:W5:Y:S01]  /*0150*/  @P0 LDG.E.128 R40, desc[UR6][R6.64+0x600] ;  /* 0x0006000606280981 */ /* 0x000762000c1e1d00 */
[----:B------:R-:W4:Y:S01]  /*0160*/  LDC R129, c[0x0][0x45c] ;  /* 0x00011700ff817b82 */ /* 0x000f220000000800 */
[----:B-1----:R-:W-:Y:S01]  /*0170*/  ISETP.NE.AND P1, PT, RZ, UR4, PT ;  /* 0x00000004ff007c0c */ /* 0x002fe2000bf25270 */
[----:B------:R-:W1:Y:S01]  /*0180*/  LDCU.64 UR4, c[0x0][0x450] ;  /* 0x00008a00ff0477ac */ /* 0x000e620008000a00 */
[----:B------:R-:W-:-:S04]  /*0190*/  @!P0 IMAD.WIDE.U32 R8, R0, 0x10, R8 ;  /* 0x0000001000088825 */ /* 0x000fc800078e0008 */
[----:B------:R-:W-:Y:S01]  /*01a0*/  @!P0 IMAD.WIDE.U32 R10, R0, 0x10, R10 ;  /* 0x00000010000a8825 */ /* 0x000fe200078e000a */
[----:B0-----:R-:W0:Y:S06]  /*01b0*/  @P0 LDC.64 R2, c[0x0][0x438] ;  /* 0x00010e00ff020b82 */ /* 0x001e2c0000000a00 */
[----:B--2---:R-:W-:Y:S02]  /*01c0*/  @P1 MOV R4, R128 ;  /* 0x0000008000041202 */ /* 0x004fe40000000f00 */
[----:B---3--:R-:W2:Y:S01]  /*01d0*/  @P1 LDC R7, c[0x0][0x460] ;  /* 0x00011800ff071b82 */ /* 0x008ea20000000800 */
[----:B----4-:R-:W-:Y:S01]  /*01e0*/  @P1 IMAD.MOV.U32 R5, RZ, RZ, R129 ;  /* 0x000000ffff051224 */ /* 0x010fe200078e0081 */
[----:B-1----:R-:W-:Y:S01]  /*01f0*/  MOV R126, UR4 ;  /* 0x00000004007e7c02 */ /* 0x002fe20008000f00 */
[----:B------:R-:W-:-:S04]  /*0200*/  IMAD.U32 R127, RZ, RZ, UR5 ;  /* 0x00000005ff7f7e24 */ /* 0x000fc8000f8e00ff */
[----:B------:R-:W2:Y:S04]  /*0210*/  @P1 LDG.E.64 R4, desc[UR6][R4.64] ;  /* 0x0000000604041981 */ /* 0x000ea8000c1e1b00 */
        /* <DEDUP_REMOVED lines=9> */
[----:B------:R-:W1:Y:S01]  /*02b0*/  S2UR UR5, SR_CTAID.X ;  /* 0x00000000000579c3 */ /* 0x000e620000002500 */
[----:B0-----:R-:W-:-:S05]  /*02c0*/  @P0 IMAD.WIDE.U32 R2, R0, 0x10, R2 ;  /* 0x0000001000020825 */ /* 0x001fca00078e0002 */
[----:B------:R-:W5:Y:S04]  /*02d0*/  @P0 LDG.E.128 R36, desc[UR6][R2.64] ;  /* 0x0000000602240981 */ /* 0x000f68000c1e1d00 */
[----:B------:R-:W5:Y:S04]  /*02e0*/  @P0 LDG.E.128 R32, desc[UR6][R2.64+0x200] ;  /* 0x0002000602200981 */ /* 0x000f68000c1e1d00 */
[----:B------:R-:W5:Y:S04]  /*02f0*/  @P0 LDG.E.128 R28, desc[UR6][R2.64+0x400] ;  /* 0x00040006021c0981 */ /* 0x000f68000c1e1d00 */
[----:B------:R0:W5:Y:S01]  /*0300*/  @P0 LDG.E.128 R24, desc[UR6][R2.64+0x600] ;  /* 0x0006000602180981 */ /* 0x000162000c1e1d00 */
[----:B-1----:R-:W-:Y:S01]  /*0310*/  USHF.L.U32 UR4, UR5, 0x2, URZ ;  /* 0x0000000205047899 */ /* 0x002fe200080006ff */
[----:B0-----:R-:W0:Y:S01]  /*0320*/  LDC R3, c[0x0][0x360] ;  /* 0x0000d800ff037b82 */ /* 0x001e220000000800 */
[----:B------:R-:W-:-:S04]  /*0330*/  SHF.R.U32.HI R2, RZ, 0x5, R12 ;  /* 0x00000005ff027819 */ /* 0x000fc8000001160c */
[----:B------:R-:W-:-:S04]  /*0340*/  LOP3.LUT R2, R2, UR4, RZ, 0xfc, !PT ;  /* 0x0000000402027c12 */ /* 0x000fc8000f8efcff */
[----:B------:R-:W-:Y:S02]  /*0350*/  ISETP.GE.AND P2, PT, R2, UR8, PT ;  /* 0x0000000802007c0c */ /* 0x000fe4000bf46270 */
[----:B--2---:R-:W-:-:S04]  /*0360*/  @P1 IADD3 R128, P3, PT, R4, R7, RZ ;  /* 0x0000000704801210 */ /* 0x004fc80007f7e0ff */
[----:B------:R-:W-:Y:S01]  /*0370*/  @P1 IADD3.X R129, PT, PT, RZ, R5, RZ, P3, !PT ;  /* 0x00000005ff811210 */ /* 0x000fe20001ffe4ff */
[----:B0-----:R-:W-:-:S06]  /*0380*/  IMAD R3, R3, UR5, R12 ;  /* 0x0000000503037c24 */ /* 0x001fcc000f8e020c */
        /* <DEDUP_REMOVED lines=9> */
[----:B------:R-:W-:Y:S01]  /*0420*/  @!P0 CS2R R34, SRZ ;  /* 0x0000000000228805 */ /* 0x000fe2000001ff00 */
[----:B------:R-:W-:Y:S01]  /*0430*/  VIADD R13, R127, 0xbb67ae85 ;  /* 0xbb67ae857f0d7836 */ /* 0x000fe20000000000 */
[----:B------:R-:W-:Y:S01]  /*0440*/  LOP3.LUT R7, R7, R127, RZ, 0x3c, !PT ;  /* 0x0000007f07077212 */ /* 0x000fe200078e3cff */
[----:B------:R-:W-:Y:S01]  /*0450*/  IMAD R11, R4, -0x2daee0ad, RZ ;  /* 0xd2511f53040b7824 */ /* 0x000fe200078e02ff */
[----:B------:R-:W-:Y:S01]  /*0460*/  @!P0 CS2R R32, SRZ ;  /* 0x0000000000208805 */ /* 0x000fe2000001ff00 */
        /* <DEDUP_REMOVED lines=9> */
[----:B------:R-:W-:Y:S01]  /*0500*/  LOP3.LUT R128, R128, 0x3, RZ, 0xc0, !PT ;  /* 0x0000000380807812 */ /* 0x000fe200078ec0ff */
[----:B------:R-:W-:Y:S01]  /*0510*/  VIADD R11, R126, 0x3c6ef372 ;  /* 0x3c6ef3727e0b7836 */ /* 0x000fe20000000000 */
[----:B------:R-:W-:Y:S01]  /*0520*/  LOP3.LUT R8, R12, R9, R8, 0x96, !PT ;  /* 0x000000090c087212 */ /* 0x000fe200078e9608 */
[----:B------:R-:W-:Y:S01]  /*0530*/  IMAD R12, R6, -0x2daee0ad, RZ ;  /* 0xd2511f53060c7824 */ /* 0x000fe200078e02ff */
[----:B------:R-:W0:Y:S01]  /*0540*/  LDCU UR8, c[0x0][0x404] ;  /* 0x00008080ff0877ac */ /* 0x000e220008000800 */
[----:B------:R-:W-:Y:S02]  /*0550*/  IMAD R7, R7, -0x326172a9, RZ ;  /* 0xcd9e8d5707077824 */ /* 0x000fe400078e02ff */
[----:B------:R-:W-:Y:S01]  /*0560*/  IMAD.HI.U32 R6, R10, -0x326172a9, RZ ;  /* 0xcd9e8d570a067827 */ /* 0x000fe200078e00ff */
[----:B------:R-:W1:Y:S03]  /*0570*/  LDCU.U8 UR9, c[0x0][0x410] ;  /* 0x00008200ff0977ac */ /* 0x000e660008000000 */
[C---:B------:R-:W-:Y:S01]  /*0580*/  IMAD.HI.U32 R9, R8.reuse, -0x2daee0ad, RZ ;  /* 0xd2511f5308097827 */ /* 0x040fe200078e00ff */
[----:B------:R-:W-:Y:S01]  /*0590*/  LOP3.LUT R6, R11, R7, R6, 0x96, !PT ;  /* 0x000000070b067212 */ /* 0x000fe200078e9606 */
[----:B------:R-:W2:Y:S02]  /*05a0*/  LDCU UR12, c[0x0][0x448] ;  /* 0x00008900ff0c77ac */ /* 0x000ea40008000800 */
[----:B------:R-:W-:Y:S01]  /*05b0*/  IMAD R11, R8, -0x2daee0ad, RZ ;  /* 0xd2511f53080b7824 */ /* 0x000fe200078e02ff */
[----:B------:R-:W-:Y:S01]  /*05c0*/  LOP3.LUT R9, R13, R12, R9, 0x96, !PT ;  /* 0x0000000c0d097212 */ /* 0x000fe200078e9609 */
[----:B------:R-:W-:Y:S01]  /*05d0*/  VIADD R13, R127, 0x32370b8f ;  /* 0x32370b8f7f0d7836 */ /* 0x000fe20000000000 */
[----:B------:R-:W-:Y:S01]  /*05e0*/  IADD3 R12, PT, PT, R126, -0x255992d5, RZ ;  /* 0xdaa66d2b7e0c7810 */ /* 0x000fe20007ffe0ff */
[----:B------:R-:W-:Y:S01]  /*05f0*/  IMAD.HI.U32 R8, R6, -0x2daee0ad, RZ ;  /* 0xd2511f5306087827 */ /* 0x000fe200078e00ff */
[----:B------:R-:W3:Y:S03]  /*0600*/  LDCU.64 UR10, c[0x0][0x408] ;  /* 0x00008100ff0a77ac */ /* 0x000ee60008000a00 */
[----:B------:R-:W-:Y:S01]  /*0610*/  IMAD R10, R10, -0x326172a9, RZ ;  /* 0xcd9e8d570a0a7824 */ /* 0x000fe200078e02ff */
[----:B------:R-:W-:Y:S01]  /*0620*/  LOP3.LUT R8, R13, R11, R8, 0x96, !PT ;  /* 0x0000000b0d087212 */ /* 0x000fe200078e9608 */
[----:B------:R-:W-:Y:S01]  /*0630*/  IMAD.HI.U32 R7, R9, -0x326172a9, RZ ;  /* 0xcd9e8d5709077827 */ /* 0x000fe200078e00ff */
[----:B------:R-:W-:Y:S01]  /*0640*/  IADD3 R13, PT, PT, R127, -0x126145ec, RZ ;  /* 0xed9eba147f0d7810 */ /* 0x000fe20007ffe0ff */
[----:B------:R-:W4:Y:S02]  /*0650*/  LDCU.64 UR4, c[0x0][0x3a0] ;  /* 0x00007400ff0477ac */ /* 0x000f240008000a00 */
[----:B------:R-:W-:Y:S01]  /*0660*/  IMAD R11, R6, -0x2daee0ad, RZ ;  /* 0xd2511f53060b7824 */ /* 0x000fe200078e02ff */
[----:B------:R-:W-:Y:S01]  /*0670*/  LOP3.LUT R7, R12, R10, R7, 0x96, !PT ;  /* 0x0000000a0c077212 */ /* 0x000fe200078e9607 */
[----:B------:R-:W-:-:S02]  /*0680*/  VIADD R12, R126, 0x78dde6e4 ;  /* 0x78dde6e47e0c7836 */ /* 0x000fc40000000000 */
[----:B------:R-:W-:Y:S02]  /*0690*/  IMAD R9, R9, -0x326172a9, RZ ;  /* 0xcd9e8d5709097824 */ /* 0x000fe400078e02ff */
[----:B------:R-:W-:-:S04]  /*06a0*/  IMAD.HI.U32 R6, R8, -0x326172a9, RZ ;  /* 0xcd9e8d5708067827 */ /* 0x000fc800078e00ff */
[----:B------:R-:W-:Y:S01]  /*06b0*/  IMAD.HI.U32 R10, R7, -0x2daee0ad, RZ ;  /* 0xd2511f53070a7827 */ /* 0x000fe200078e00ff */
[----:B------:R-:W-:-:S03]  /*06c0*/  LOP3.LUT R6, R12, R9, R6, 0x96, !PT ;  /* 0x000000090c067212 */ /* 0x000fc600078e9606 */
[----:B------:R-:W-:Y:S01]  /*06d0*/  IMAD R12, R7, -0x2daee0ad, RZ ;  /* 0xd2511f53070c7824 */ /* 0x000fe200078e02ff */
[----:B------:R-:W-:Y:S01]  /*06e0*/  LOP3.LUT R10, R13, R11, R10, 0x96, !PT ;  /* 0x0000000b0d0a7212 */ /* 0x000fe200078e960a */
[----:B------:R-:W-:Y:S01]  /*06f0*/  VIADD R13, R127, 0xa9066899 ;  /* 0xa90668997f0d7836 */ /* 0x000fe20000000000 */
[----:B------:R-:W-:Y:S01]  /*0700*/  IADD3 R11, PT, PT, R126, 0x1715609d, RZ ;  /* 0x1715609d7e0b7810 */ /* 0x000fe20007ffe0ff */
[----:B------:R-:W-:-:S04]  /*0710*/  IMAD.HI.U32 R9, R6, -0x2daee0ad, RZ ;  /* 0xd2511f5306097827 */ /* 0x000fc800078e00ff */
[----:B------:R-:W-:Y:S01]  /*0720*/  IMAD R8, R8, -0x326172a9, RZ ;  /* 0xcd9e8d5708087824 */ /* 0x000fe200078e02ff */
[----:B------:R-:W-:Y:S01]  /*0730*/  LOP3.LUT R9, R13, R12, R9, 0x96, !PT ;  /* 0x0000000c0d097212 */ /* 0x000fe200078e9609 */
[----:B------:R-:W-:-:S04]  /*0740*/  IMAD.HI.U32 R7, R10, -0x326172a9, RZ ;  /* 0xcd9e8d570a077827 */ /* 0x000fc800078e00ff */
[----:B------:R-:W-:Y:S01]  /*0750*/  IMAD R13, R6, -0x2daee0ad, RZ ;  /* 0xd2511f53060d7824 */ /* 0x000fe200078e02ff */
[----:B------:R-:W-:Y:S01]  /*0760*/  LOP3.LUT R7, R11, R8, R7, 0x96, !PT ;  /* 0x000000080b077212 */ /* 0x000fe200078e9607 */
[----:B------:R-:W-:Y:S02]  /*0770*/  VIADD R12, R126, 0xb54cda56 ;  /* 0xb54cda567e0c7836 */ /* 0x000fe40000000000 */
[----:B------:R-:W-:Y:S01]  /*0780*/  IMAD R11, R10, -0x326172a9, RZ ;  /* 0xcd9e8d570a0b7824 */ /* 0x000fe200078e02ff */
[----:B------:R-:W-:Y:S01]  /*0790*/  IADD3 R10, PT, PT, R127, 0x646e171e, RZ ;  /* 0x646e171e7f0a7810 */ /* 0x000fe20007ffe0ff */
[----:B------:R-:W-:-:S04]  /*07a0*/  IMAD.HI.U32 R6, R9, -0x326172a9, RZ ;  /* 0xcd9e8d5709067827 */ /* 0x000fc800078e00ff */
[C---:B------:R-:W-:Y:S01]  /*07b0*/  IMAD.HI.U32 R8, R7.reuse, -0x2daee0ad, RZ ;  /* 0xd2511f5307087827 */ /* 0x040fe200078e00ff */
[----:B------:R-:W-:Y:S02]  /*07c0*/  LOP3.LUT R6, R12, R11, R6, 0x96, !PT ;  /* 0x0000000b0c067212 */ /* 0x000fe400078e9606 */
[----:B------:R-:W-:Y:S01]  /*07d0*/  IADD3 R11, PT, PT, R126, 0x5384540f, RZ ;  /* 0x5384540f7e0b7810 */ /* 0x000fe20007ffe0ff */
[----:B------:R-:W-:Y:S01]  /*07e0*/  IMAD R12, R7, -0x2daee0ad, RZ ;  /* 0xd2511f53070c7824 */ /* 0x000fe200078e02ff */
[----:B------:R-:W-:Y:S01]  /*07f0*/  LOP3.LUT R8, R10, R13, R8, 0x96, !PT ;  /* 0x0000000d0a087212 */ /* 0x000fe200078e9608 */
[----:B------:R-:W-:Y:S02]  /*0800*/  IMAD R10, R9, -0x326172a9, RZ ;  /* 0xcd9e8d57090a7824 */ /* 0x000fe400078e02ff */
[----:B------:R-:W-:Y:S02]  /*0810*/  VIADD R13, R127, 0x1fd5c5a3 ;  /* 0x1fd5c5a37f0d7836 */ /* 0x000fe40000000000 */
[----:B------:R-:W-:-:S04]  /*0820*/  IMAD.HI.U32 R9, R6, -0x2daee0ad, RZ ;  /* 0xd2511f5306097827 */ /* 0x000fc800078e00ff */
[----:B------:R-:W-:Y:S01]  /*0830*/  IMAD.HI.U32 R7, R8, -0x326172a9, RZ ;  /* 0xcd9e8d5708077827 */ /* 0x000fe200078e00ff */
[----:B------:R-:W-:Y:S02]  /*0840*/  LOP3.LUT R9, R13, R12, R9, 0x96, !PT ;  /* 0x0000000c0d097212 */ /* 0x000fe400078e9609 */
[----:B------:R-:W-:Y:S01]  /*0850*/  IADD3 R12, PT, PT, R127, -0x24c28bd8, RZ ;  /* 0xdb3d74287f0c7810 */ /* 0x000fe20007ffe0ff */
[----:B------:R-:W-:Y:S01]  /*0860*/  IMAD R13, R6, -0x2daee0ad, RZ ;  /* 0xd2511f53060d7824 */ /* 0x000fe200078e02ff */
[----:B------:R-:W-:Y:S01]  /*0870*/  LOP3.LUT R7, R11, R10, R7, 0x96, !PT ;  /* 0x0000000a0b077212 */ /* 0x000fe200078e9607 */
[----:B------:R-:W-:Y:S02]  /*0880*/  VIADD R10, R126, 0xf1bbcdc8 ;  /* 0xf1bbcdc87e0a7836 */ /* 0x000fe40000000000 */
[----:B------:R-:W-:Y:S02]  /*0890*/  IMAD R11, R8, -0x326172a9, RZ ;  /* 0xcd9e8d57080b7824 */ /* 0x000fe400078e02ff */
[----:B------:R-:W-:-:S04]  /*08a0*/  IMAD.HI.U32 R6, R9, -0x326172a9, RZ ;  /* 0xcd9e8d5709067827 */ /* 0x000fc800078e00ff */
[----:B------:R-:W-:Y:S01]  /*08b0*/  IMAD.HI.U32 R8, R7, -0x2daee0ad, RZ ;  /* 0xd2511f5307087827 */ /* 0x000fe200078e00ff */
[----:B------:R-:W-:-:S03]  /*08c0*/  LOP3.LUT R6, R10, R11, R6, 0x96, !PT ;  /* 0x0000000b0a067212 */ /* 0x000fc600078e9606 */
[----:B------:R-:W-:Y:S01]  /*08d0*/  VIADD R11, R127, 0x96a522ad ;  /* 0x96a522ad7f0b7836 */ /* 0x000fe20000000000 */
[----:B------:R-:W-:Y:S01]  /*08e0*/  LOP3.LUT R8, R12, R13, R8, 0x96, !PT ;  /* 0x0000000d0c087212 */ /* 0x000fe200078e9608 */
[----:B------:R-:W-:Y:S02]  /*08f0*/  IMAD R7, R7, -0x2daee0ad, RZ ;  /* 0xd2511f5307077824 */ /* 0x000fe400078e02ff */
[----:B------:R-:W-:-:S04]  /*0900*/  IMAD.HI.U32 R132, R6, -0x2daee0ad, RZ ;  /* 0xd2511f5306847827 */ /* 0x000fc800078e00ff */
[----:B------:R-:W-:Y:S01]  /*0910*/  IMAD R10, R9, -0x326172a9, RZ ;  /* 0xcd9e8d57090a7824 */ /* 0x000fe200078e02ff */
[----:B------:R-:W-:Y:S01]  /*0920*/  IADD3 R9, PT, PT, R126, -0x700cb87f, RZ ;  /* 0x8ff347817e097810 */ /* 0x000fe20007ffe0ff */
[----:B------:R-:W-:Y:S01]  /*0930*/  IMAD.HI.U32 R133, R8, -0x326172a9, RZ ;  /* 0xcd9e8d5708857827 */ /* 0x000fe200078e00ff */
[----:B------:R-:W-:-:S03]  /*0940*/  LOP3.LUT R132, R11, R7, R132, 0x96, !PT ;  /* 0x000000070b847212 */ /* 0x000fc600078e9684 */
[----:B------:R-:W-:Y:S01]  /*0950*/  IMAD.MOV.U32 R7, RZ, RZ, RZ ;  /* 0x000000ffff077224 */ /* 0x000fe200078e00ff */
[----:B------:R-:W-:Y:S01]  /*0960*/  LOP3.LUT R133, R9, R10, R133, 0x96, !PT ;  /* 0x0000000a09857212 */ /* 0x000fe200078e9685 */
[----:B------:R-:W-:Y:S02]  /*0970*/  IMAD R6, R6, -0x2daee0ad, RZ ;  /* 0xd2511f5306067824 */ /* 0x000fe400078e02ff */
[----:B01234-:R-:W-:-:S07]  /*0980*/  IMAD R138, R8, -0x326172a9, RZ ;  /* 0xcd9e8d57088a7824 */ /* 0x01ffce00078e02ff */
.L_x_25719:
[----:B------:R-:W0:Y:S08]  /*0990*/  LDC.64 R10, c[0x0][0x3f0] ;  /* 0x0000fc00ff0a7b82 */ /* 0x000e300000000a00 */
[----:B------:R-:W1:Y:S08]  /*09a0*/  LDC R9, c[0x0][0x388] ;  /* 0x0000e200ff097b82 */ /* 0x000e700000000800 */
[----:B------:R-:W2:Y:S01]  /*09b0*/  LDC.64 R16, c[0x0][0x3f8] ;  /* 0x0000fe00ff107b82 */ /* 0x000ea20000000a00 */
[----:B0-----:R-:W-:-:S05]  /*09c0*/  IMAD.WIDE R10, R2, 0x4, R10 ;  /* 0x00000004020a7825 */ /* 0x001fca00078e020a */
[----:B------:R1:W3:Y:S01]  /*09d0*/  LDG.E R135, desc[UR6][R10.64] ;  /* 0x000000060a877981 */ /* 0x0002e2000c1e1900 */
[----:B------:R-:W-:Y:S01]  /*09e0*/  ISETP.NE.U32.AND P0, PT, RZ, UR4, PT ;  /* 0x00000004ff007c0c */ /* 0x000fe2000bf05070 */
[----:B------:R-:W-:-:S03]  /*09f0*/  IMAD.MOV.U32 R137, RZ, RZ, RZ ;  /* 0x000000ffff897224 */ /* 0x000fc600078e00ff */
[----:B------:R-:W-:Y:S01]  /*0a00*/  ISETP.NE.AND.EX P0, PT, RZ, UR5, PT, P0 ;  /* 0x00000005ff007c0c */ /* 0x000fe2000bf05300 */
[C---:B-1----:R-:W-:Y:S02]  /*0a10*/  IMAD R10, R2.reuse, R9, RZ ;  /* 0x00000009020a7224 */ /* 0x042fe400078e02ff */
[----:B--2---:R-:W-:-:S03]  /*0a20*/  IMAD.WIDE R16, R2, 0x4, R16 ;  /* 0x0000000402107825 */ /* 0x004fc600078e0210 */
        /* <DEDUP_REMOVED lines=8> */
[----:B------:R-:W-:Y:S01]  /*0ab0*/  IADD3 R14, PT, PT, R126, 0x5384540f, RZ ;  /* 0x5384540f7e0e7810 */ /* 0x000fe20007ffe0ff */
[C---:B------:R-:W-:Y:S01]  /*0ac0*/  VIADD R115, R127.reuse, 0xdb3d7428 ;  /* 0xdb3d74287f737836 */ /* 0x040fe20000000000 */
[----:B------:R-:W-:-:S02]  /*0ad0*/  IADD3 R112, PT, PT, R127, -0x695add53, RZ ;  /* 0x96a522ad7f707810 */ /* 0x000fc40007ffe0ff */
[----:B------:R-:W-:Y:S02]  /*0ae0*/  IADD3 R114, PT, PT, R126, 0x3c6ef372, RZ ;  /* 0x3c6ef3727e727810 */ /* 0x000fe40007ffe0ff */
[----:B------:R-:W-:Y:S02]  /*0af0*/  LEA.HI.SX32 R123, R123, R0, 0x1d ;  /* 0x000000007b7b7211 */ /* 0x000fe400078feaff */
[----:B---3--:R-:W-:-:S13]  /*0b00*/  ISETP.GE.AND P1, PT, R135, 0x1, PT ;  /* 0x000000018700780c */ /* 0x008fda0003f26270 */
[----:B------:R-:W0:Y:S01]  /*0b10*/  @P1 LDC.64 R18, c[0x0][0x390] ;  /* 0x0000e400ff121b82 */ /* 0x000e220000000a00 */
[----:B------:R-:W-:-:S05]  /*0b20*/  @P1 IADD3 R8, PT, PT, R135, -0x1, RZ ;  /* 0xffffffff87081810 */ /* 0x000fca0007ffe0ff */
[----:B------:R-:W-:-:S05]  /*0b30*/  @P1 IMAD R8, R8, R9, RZ ;  /* 0x0000000908081224 */ /* 0x000fca00078e02ff */
[----:B------:R-:W-:-:S04]  /*0b40*/  @P1 SHF.R.S32.HI R13, RZ, 0x1f, R8 ;  /* 0x0000001fff0d1819 */ /* 0x000fc80000011408 */
[----:B------:R-:W-:Y:S02]  /*0b50*/  @P1 LEA.HI R13, R13, R8, RZ, 0x3 ;  /* 0x000000080d0d1211 */ /* 0x000fe400078f18ff */
[----:B-----5:R1:W5:Y:S02]  /*0b60*/  LDG.E R8, desc[UR6][R16.64] ;  /* 0x0000000610087981 */ /* 0x020364000c1e1900 */
[----:B------:R-:W-:-:S05]  /*0b70*/  @P1 LEA.HI.SX32 R137, R13, R0, 0x1d ;  /* 0x000000000d891211 */ /* 0x000fca00078feaff */
[----:B0-----:R-:W-:Y:S01]  /*0b80*/  @P1 IMAD.WIDE.U32 R18, R137, 0x10, R18 ;  /* 0x0000001089121825 */ /* 0x001fe200078e0012 */
[----:B-1----:R-:W-:-:S03]  /*0b90*/  IADD3 R16, PT, PT, R127, 0x1fd5c5a3, RZ ;  /* 0x1fd5c5a37f107810 */ /* 0x002fc60007ffe0ff */
[C---:B------:R-:W-:Y:S01]  /*0ba0*/  VIADD R13, R126.reuse, 0x9e3779b9 ;  /* 0x9e3779b97e0d7836 */ /* 0x040fe20000000000 */
[----:B------:R0:W5:Y:S01]  /*0bb0*/  @P1 LDG.E.128 R20, desc[UR6][R18.64] ;  /* 0x0000000612141981 */ /* 0x000162000c1e1d00 */
[C---:B------:R-:W-:Y:S01]  /*0bc0*/  VIADD R17, R126.reuse, 0xdaa66d2b ;  /* 0xdaa66d2b7e117836 */ /* 0x040fe20000000000 */
[C---:B0-----:R-:W-:Y:S01]  /*0bd0*/  IADD3 R18, PT, PT, R126.reuse, -0x4ab325aa, RZ ;  /* 0xb54cda567e127810 */ /* 0x041fe20007ffe0ff */
[----:B------:R-:W-:Y:S01]  /*0be0*/  VIADD R19, R126, 0x8ff34781 ;  /* 0x8ff347817e137836 */ /* 0x000fe20000000000 */
[----:B------:R-:W-:Y:S06]  /*0bf0*/  @!P0 BRA `(.L_x_25265) ;  /* 0x0000002c005c8947 */ /* 0x000fec0003800000 */
[----:B------:R-:W0:Y:S02]  /*0c00*/  LDC.64 R82, c[0x0][0x3a0] ;  /* 0x0000e800ff527b82 */ /* 0x000e240000000a00 */
[----:B0-----:R-:W-:-:S05]  /*0c10*/  IMAD.WIDE.U32 R82, R123, 0x20, R82 ;  /* 0x000000207b527825 */ /* 0x001fca00078e0052 */
[----:B------:R-:W2:Y:S04]  /*0c20*/  LDG.E.128 R72, desc[UR6][R82.64] ;  /* 0x0000000652487981 */ /* 0x000ea8000c1e1d00 */
[----:B------:R0:W5:Y:S01]  /*0c30*/  LDG.E.128 R76, desc[UR6][R82.64+0x10] ;  /* 0x00001006524c7981 */ /* 0x000162000c1e1d00 */
[----:B------:R-:W-:Y:S01]  /*0c40*/  ISETP.GT.AND P2, PT, R135, RZ, PT ;  /* 0x000000ff8700720c */ /* 0x000fe20003f44270 */
[----:B------:R-:W-:-:S12]  /*0c50*/  BSSY.RECONVERGENT B1, `(.L_x_25266) ;  /* 0x000005c000017945 */ /* 0x000fd80003800200 */
[----:B------:R-:W-:Y:S01]  /*0c60*/  @!P2 MOV R92, R6 ;  /* 0x00000006005ca202 */ /* 0x000fe20000000f00 */
[----:B------:R-:W-:Y:S01]  /*0c70*/  @!P2 IMAD.MOV.U32 R84, RZ, RZ, R128 ;  /* 0x000000ffff54a224 */ /* 0x000fe200078e0080 */
[----:B--2---:R-:W-:Y:S01]  /*0c80*/  @!P2 MOV R80, R72 ;  /* 0x000000480050a202 */ /* 0x004fe20000000f00 */
        /* <DEDUP_REMOVED lines=17> */
.L_x_25270:
        /* <DEDUP_REMOVED lines=13> */
.L_x_25272:
[----:B------:R-:W-:Y:S05]  /*0e70*/  BSYNC.RECONVERGENT B3 ;  /* 0x0000000000037941 */ /* 0x000fea0003800200 */
.L_x_25271:
        /* <DEDUP_REMOVED lines=45> */
.L_x_25269:
[----:B------:R-:W-:Y:S05]  /*1150*/  BSYNC.RECONVERGENT B2 ;  /* 0x0000000000027941 */ /* 0x000fea0003800200 */
.L_x_25268:
        /* <DEDUP_REMOVED lines=11> */
.L_x_25267:
[----:B------:R-:W-:Y:S05]  /*1210*/  BSYNC.RECONVERGENT B1 ;  /* 0x0000000000017941 */ /* 0x000fea0003800200 */
.L_x_25266:
        /* <DEDUP_REMOVED lines=17> */
.L_x_25277:
        /* <DEDUP_REMOVED lines=13> */
.L_x_25279:
[----:B------:R-:W-:Y:S05]  /*1400*/  BSYNC.RECONVERGENT B3 ;  /* 0x0000000000037941 */ /* 0x000fea0003800200 */
.L_x_25278:
        /* <DEDUP_REMOVED lines=46> */
.L_x_25276:
[----:B------:R-:W-:Y:S05]  /*16f0*/  BSYNC.RECONVERGENT B2 ;  /* 0x0000000000027941 */ /* 0x000fea0003800200 */
.L_x_25275:
        /* <DEDUP_REMOVED lines=11> */
.L_x_25274:
[----:B------:R-:W-:Y:S05]  /*17b0*/  BSYNC.RECONVERGENT B1 ;  /* 0x0000000000017941 */ /* 0x000fea0003800200 */
.L_x_25273:
        /* <DEDUP_REMOVED lines=17> */
.L_x_25284:
        /* <DEDUP_REMOVED lines=13> */
.L_x_25286:
[----:B------:R-:W-:Y:S05]  /*19a0*/  BSYNC.RECONVERGENT B3 ;  /* 0x0000000000037941 */ /* 0x000fea0003800200 */
.L_x_25285:
[----:B------:R-:W-:Y:S01]  /*19b0*/  IMAD.WIDE.U32 R84, R3, -0x326172a9, RZ ;  /* 0xcd9e8d5703547825 */ /* 0x000fe200078e00ff */
[----:B------:R-:W-:-:S04]  /*19c0*/  LOP3.LUT R88, R7, R83, R127, 0x96, !PT ;  /* 0x0000005307587212 */ /* 0x000fc800078e967f */
        /* <DEDUP_REMOVED lines=42> */
[----:B------:R-:W-:Y:S01]  /*1c70*/  HFMA2 R84, -RZ, RZ, 0, 0 ;  /* 0x00000000ff547431 */ /* 0x000fe200000001ff */
[----:B------:R-:W-:-:S07]  /*1c80*/  LOP3.LUT R132, R112, R132, R85, 0x96, !PT ;  /* 0x0000008470847212 */ /* 0x000fce00078e9655 */
.L_x_25283:
[----:B------:R-:W-:Y:S05]  /*1c90*/  BSYNC.RECONVERGENT B2 ;  /* 0x0000000000027941 */ /* 0x000fea0003800200 */
.L_x_25282:
        /* <DEDUP_REMOVED lines=11> */
.L_x_25281:
[----:B------:R-:W-:Y:S05]  /*1d50*/  BSYNC.RECONVERGENT B1 ;  /* 0x0000000000017941 */ /* 0x000fea0003800200 */
.L_x_25280:
        /* <DEDUP_REMOVED lines=17> */
.L_x_25291:
        /* <DEDUP_REMOVED lines=13> */
.L_x_25293:
[----:B------:R-:W-:Y:S05]  /*1f40*/  BSYNC.RECONVERGENT B3 ;  /* 0x0000000000037941 */ /* 0x000fea0003800200 */
.L_x_25292:
        /* <DEDUP_REMOVED lines=46> */
.L_x_25290:
[----:B------:R-:W-:Y:S05]  /*2230*/  BSYNC.RECONVERGENT B2 ;  /* 0x0000000000027941 */ /* 0x000fea0003800200 */
.L_x_25289:
        /* <DEDUP_REMOVED lines=11> */
.L_x_25288:
[----:B------:R-:W-:Y:S05]  /*22f0*/  BSYNC.RECONVERGENT B1 ;  /* 0x0000000000017941 */ /* 0x000fea0003800200 */
.L_x_25287:
[----:B------:R-:W-:Y:S01]  /*2300*/  BSSY.RECONVERGENT B1, `(.L_x_25294) ;  /* 0x0000059000017945 */ /* 0x000fe20003800200 */
[----:B------:R-:W-:Y:S01]  /*2310*/  IMAD.MOV.U32 R86, RZ, RZ, R6 ;  /* 0x000000ffff567224 */ /* 0x000fe200078e0006 */
[----:B-----5:R-:W-:Y:S02]  /*2320*/  MOV R84, R76 ;  /* 0x0000004c00547202 */ /* 0x020fe40000000f00 */
        /* <DEDUP_REMOVED lines=14> */
.L_x_25298:
        /* <DEDUP_REMOVED lines=13> */
.L_x_25300:
[----:B------:R-:W-:Y:S05]  /*24e0*/  BSYNC.RECONVERGENT B3 ;  /* 0x0000000000037941 */ /* 0x000fea0003800200 */
.L_x_25299:
        /* <DEDUP_REMOVED lines=46> */
.L_x_25297:
[----:B------:R-:W-:Y:S05]  /*27d0*/  BSYNC.RECONVERGENT B2 ;  /* 0x0000000000027941 */ /* 0x000fea0003800200 */
.L_x_25296:
        /* <DEDUP_REMOVED lines=11> */
.L_x_25295:
[----:B------:R-:W-:Y:S05]  /*2890*/  BSYNC.RECONVERGENT B1 ;  /* 0x0000000000017941 */ /* 0x000fea0003800200 */
.L_x_25294:
        /* <DEDUP_REMOVED lines=17> */
.L_x_25305:
        /* <DEDUP_REMOVED lines=13> */
.L_x_25307:
[----:B------:R-:W-:Y:S05]  /*2a80*/  BSYNC.RECONVERGENT B3 ;  /* 0x0000000000037941 */ /* 0x000fea0003800200 */
.L_x_25306:
        /* <DEDUP_REMOVED lines=46> */
.L_x_25304:
[----:B------:R-:W-:Y:S05]  /*2d70*/  BSYNC.RECONVERGENT B2 ;  /* 0x0000000000027941 */ /* 0x000fea0003800200 */
.L_x_25303:
[----:B------:R-:W-:Y:S01]  /*2d80*/  I2FP.F32.U32 R85, R85 ;  /* 0x0000005500557245 */ /* 0x000fe20000201000 */
[----:B------:R-:W-:Y:S02]  /*2d90*/  HFMA2 R88, -RZ, RZ, 0.1171875, 0 ;  /* 0x2f800000ff587431 */ /* 0x000fe400000001ff */
[----:B------:R-:W-:-:S03]  /*2da0*/  HADD2.F32 R86, -RZ, R22.H1_H1 ;  /* 0x30000016ff567230 */ /* 0x000fc60000004100 */
        /* <DEDUP_REMOVED lines=8> */
.L_x_25302:
[----:B------:R-:W-:Y:S05]  /*2e30*/  BSYNC.RECONVERGENT B1 ;  /* 0x0000000000017941 */ /* 0x000fea0003800200 */
.L_x_25301:
        /* <DEDUP_REMOVED lines=17> */
.L_x_25312:
        /* <DEDUP_REMOVED lines=13> */
.L_x_25314:
[----:B------:R-:W-:Y:S05]  /*3020*/  BSYNC.RECONVERGENT B3 ;  /* 0x0000000000037941 */ /* 0x000fea0003800200 */
.L_x_25313:
        /* <DEDUP_REMOVED lines=46> */
.L_x_25311:
[----:B------:R-:W-:Y:S05]  /*3310*/  BSYNC.RECONVERGENT B2 ;  /* 0x0000000000027941 */ /* 0x000fea0003800200 */
.L_x_25310:
        /* <DEDUP_REMOVED lines=11> */
.L_x_25309:
[----:B------:R-:W-:Y:S05]  /*33d0*/  BSYNC.RECONVERGENT B1 ;  /* 0x0000000000017941 */ /* 0x000fea0003800200 */
.L_x_25308:
        /* <DEDUP_REMOVED lines=16> */
.L_x_25318:
        /* <DEDUP_REMOVED lines=13> */
.L_x_25320:
[----:B------:R-:W-:Y:S05]  /*35b0*/  BSYNC.RECONVERGENT B2 ;  /* 0x0000000000027941 */ /* 0x000fea0003800200 */
.L_x_25319:
[----:B------:R-:W-:Y:S01]  /*35c0*/  IMAD.WIDE.U32 R90, R3, -0x326172a9, RZ ;  /* 0xcd9e8d57035a7825 */ /* 0x000fe200078e00ff */
[----:B------:R-:W-:Y:S02]  /*35d0*/  LOP3.LUT R96, R7, R89, R127, 0x96, !PT ;  /* 0x0000005907607212 */ /* 0x000fe400078e967f */
[C---:B------:R-:W-:Y:S01]  /*35e0*/  IADD3 R93, PT, PT, R127.reuse, 0x76cf5d0a, RZ ;  /* 0x76cf5d0a7f5d7810 */ /* 0x040fe20007ffe0ff */
[----:B------:R-:W-:Y:S01]  /*35f0*/  VIADD R87, R127, 0xbb67ae85 ;  /* 0xbb67ae857f577836 */ /* 0x000fe20000000000 */
        /* <DEDUP_REMOVED lines=42> */
.L_x_25317:
[----:B------:R-:W-:Y:S05]  /*38a0*/  BSYNC.RECONVERGENT B1 ;  /* 0x0000000000017941 */ /* 0x000fea0003800200 */
.L_x_25316:
        /* <DEDUP_REMOVED lines=10> */
[----:B------:R-:W-:Y:S01]  /*3950*/  FFMA.FTZ R87, R6, R88, R79 ;  /* 0x0000005806577223 */ /* 0x000fe2000001004f */
[----:B------:R-:W-:Y:S06]  /*3960*/  BRA `(.L_x_25315) ;  /* 0x0000002c00447947 */ /* 0x000fec0003800000 */
.L_x_25265:
        /* <DEDUP_REMOVED lines=21> */
.L_x_25325:
        /* <DEDUP_REMOVED lines=13> */
.L_x_25327:
[----:B------:R-:W-:Y:S05]  /*3b90*/  BSYNC.RECONVERGENT B3 ;  /* 0x0000000000037941 */ /* 0x000fea0003800200 */
.L_x_25326:
        /* <DEDUP_REMOVED lines=45> */
.L_x_25324:
[----:B------:R-:W-:Y:S05]  /*3e70*/  BSYNC.RECONVERGENT B2 ;  /* 0x0000000000027941 */ /* 0x000fea0003800200 */
.L_x_25323:
        /* <DEDUP_REMOVED lines=11> */
.L_x_25322:
[----:B------:R-:W-:Y:S05]  /*3f30*/  BSYNC.RECONVERGENT B1 ;  /* 0x0000000000017941 */ /* 0x000fea0003800200 */
.L_x_25321:
        /* <DEDUP_REMOVED lines=17> */
.L_x_25332:
        /* <DEDUP_REMOVED lines=13> */
.L_x_25334:
[----:B------:R-:W-:Y:S05]  /*4120*/  BSYNC.RECONVERGENT B3 ;  /* 0x0000000000037941 */ /* 0x000fea0003800200 */
.L_x_25333:
[----:B------:R-:W-:Y:S01]  /*4130*/  IMAD.WIDE.U32 R84, R3, -0x326172a9, RZ ;  /* 0xcd9e8d5703547825 */ /* 0x000fe200078e00ff */
[----:B------:R-:W-:-:S03]  /*4140*/  LOP3.LUT R88, R7, R83, R127, 0x96, !PT ;  /* 0x0000005307587212 */ /* 0x000fc600078e967f */
[----:B------:R-:W-:Y:S01]  /*4150*/  HFMA2 R6, -RZ, RZ, 0, 0 ;  /* 0x00000000ff067431 */ /* 0x000fe200000001ff */
        /* <DEDUP_REMOVED lines=43> */
.L_x_25331:
[----:B------:R-:W-:Y:S05]  /*4410*/  BSYNC.RECONVERGENT B2 ;  /* 0x0000000000027941 */ /* 0x000fea0003800200 */
.L_x_25330:
        /* <DEDUP_REMOVED lines=11> */
.L_x_25329:
[----:B------:R-:W-:Y:S05]  /*44d0*/  BSYNC.RECONVERGENT B1 ;  /* 0x0000000000017941 */ /* 0x000fea0003800200 */
.L_x_25328:
        /* <DEDUP_REMOVED lines=17> */
.L_x_25339:
        /* <DEDUP_REMOVED lines=13> */
.L_x_25341:
[----:B------:R-:W-:Y:S05]  /*46c0*/  BSYNC.RECONVERGENT B3 ;  /* 0x0000000000037941 */ /* 0x000fea0003800200 */
.L_x_25340:
        /* <DEDUP_REMOVED lines=46> */
.L_x_25338:
[----:B------:R-:W-:Y:S05]  /*49b0*/  BSYNC.RECONVERGENT B2 ;  /* 0x0000000000027941 */ /* 0x000fea0003800200 */
.L_x_25337:
        /* <DEDUP_REMOVED lines=11> */
.L_x_25336:
[----:B------:R-:W-:Y:S05]  /*4a70*/  BSYNC.RECONVERGENT B1 ;  /* 0x0000000000017941 */ /* 0x000fea0003800200 */
.L_x_25335:
        /* <DEDUP_REMOVED lines=17> */
.L_x_25346:
        /* <DEDUP_REMOVED lines=13> */
.L_x_25348:
[----:B------:R-:W-:Y:S05]  /*4c60*/  BSYNC.RECONVERGENT B3 ;  /* 0x0000000000037941 */ /* 0x000fea0003800200 */
.L_x_25347:
        /* <DEDUP_REMOVED lines=46> */
.L_x_25345:
[----:B------:R-:W-:Y:S05]  /*4f50*/  BSYNC.RECONVERGENT B2 ;  /* 0x0000000000027941 */ /* 0x000fea0003800200 */
.L_x_25344:
        /* <DEDUP_REMOVED lines=11> */
.L_x_25343:
[----:B------:R-:W-:Y:S05]  /*5010*/  BSYNC.RECONVERGENT B1 ;  /* 0x0000000000017941 */ /* 0x000fea0003800200 */
.L_x_25342:
        /* <DEDUP_REMOVED lines=17> */
.L_x_25353:
        /* <DEDUP_REMOVED lines=13> */
.L_x_25355:
[----:B------:R-:W-:Y:S05]  /*5200*/  BSYNC.RECONVERGENT B3 ;  /* 0x0000000000037941 */ /* 0x000fea0003800200 */
.L_x_25354:
        /* <DEDUP_REMOVED lines=46> */
.L_x_25352:
[----:B------:R-:W-:Y:S05]  /*54f0*/  BSYNC.RECONVERGENT B2 ;  /* 0x0000000000027941 */ /* 0x000fea0003800200 */
.L_x_25351:
        /* <DEDUP_REMOVED lines=11> */
.L_x_25350:
[----:B------:R-:W-:Y:S05]  /*55b0*/  BSYNC.RECONVERGENT B1 ;  /* 0x0000000000017941 */ /* 0x000fea0003800200 */
.L_x_25349:
        /* <DEDUP_REMOVED lines=17> */
.L_x_25360:
        /* <DEDUP_REMOVED lines=13> */
.L_x_25362:
[----:B------:R-:W-:Y:S05]  /*57a0*/  BSYNC.RECONVERGENT B3 ;  /* 0x0000000000037941 */ /* 0x000fea0003800200 */
.L_x_25361:
        /* <DEDUP_REMOVED lines=46> */
.L_x_25359:
[----:B------:R-:W-:Y:S05]  /*5a90*/  BSYNC.RECONVERGENT B2 ;  /* 0x0000000000027941 */ /* 0x000fea0003800200 */
.L_x_25358:
        /* <DEDUP_REMOVED lines=11> */
.L_x_25357:
[----:B------:R-:W-:Y:S05]  /*5b50*/  BSYNC.RECONVERGENT B1 ;  /* 0x0000000000017941 */ /* 0x000fea0003800200 */
.L_x_25356:
        /* <DEDUP_REMOVED lines=17> */
.L_x_25367:
        /* <DEDUP_REMOVED lines=13> */
.L_x_25369:
[----:B------:R-:W-:Y:S05]  /*5d40*/  BSYNC.RECONVERGENT B3 ;  /* 0x0000000000037941 */ /* 0x000fea0003800200 */
.L_x_25368:
        /* <DEDUP_REMOVED lines=46> */
.L_x_25366:
[----:B------:R-:W-:Y:S05]  /*6030*/  BSYNC.RECONVERGENT B2 ;  /* 0x0000000000027941 */ /* 0x000fea0003800200 */
.L_x_25365:
        /* <DEDUP_REMOVED lines=11> */
.L_x_25364:
[----:B------:R-:W-:Y:S05]  /*60f0*/  BSYNC.RECONVERGENT B1 ;  /* 0x0000000000017941 */ /* 0x000fea0003800200 */
.L_x_25363:
        /* <DEDUP_REMOVED lines=16> */
.L_x_25372:
        /* <DEDUP_REMOVED lines=13> */
.L_x_25374:
[----:B------:R-:W-:Y:S05]  /*62d0*/  BSYNC.RECONVERGENT B2 ;  /* 0x0000000000027941 */ /* 0x000fea0003800200 */
.L_x_25373:
[----:B------:R-:W-:Y:S01]  /*62e0*/  IMAD.WIDE.U32 R90, R3, -0x326172a9, RZ ;  /* 0xcd9e8d57035a7825 */ /* 0x000fe200078e00ff */
[----:B------:R-:W-:Y:S02]  /*62f0*/  LOP3.LUT R96, R7, R89, R127, 0x96, !PT ;  /* 0x0000005907607212 */ /* 0x000fe400078e967f */
[C---:B------:R-:W-:Y:S01]  /*6300*/  IADD3 R87, PT, PT, R127.reuse, -0x4498517b, RZ ;  /* 0xbb67ae857f577810 */ /* 0x040fe20007ffe0ff */
[----:B------:R-:W-:Y:S01]  /*6310*/  VIADD R93, R127, 0x76cf5d0a ;  /* 0x76cf5d0a7f5d7836 */ /* 0x000fe20000000000 */
        /* <DEDUP_REMOVED lines=42> */
.L_x_25371:
[----:B------:R-:W-:Y:S05]  /*65c0*/  BSYNC.RECONVERGENT B1 ;  /* 0x0000000000017941 */ /* 0x000fea0003800200 */
.L_x_25370:
        /* <DEDUP_REMOVED lines=11> */
.L_x_25315:
[----:B------:R-:W-:Y:S05]  /*6680*/  BSYNC.RECONVERGENT B0 ;  /* 0x0000000000007941 */ /* 0x000fea0003800200 */
.L_x_25264:
        /* <DEDUP_REMOVED lines=32> */
.L_x_25376:
[----:B------:R-:W-:Y:S05]  /*6890*/  BSYNC.RECONVERGENT B0 ;  /* 0x0000000000007941 */ /* 0x000fea0003800200 */
.L_x_25375:
        /* <DEDUP_REMOVED lines=8> */
[----:B--2---:R-:W-:Y:S01]  /*6920*/  MOV R90, R93 ;  /* 0x0000005d005a7202 */ /* 0x004fe20000000f00 */
        /* <DEDUP_REMOVED lines=18> */
.L_x_25383:
        /* <DEDUP_REMOVED lines=13> */
.L_x_25385:
[----:B------:R-:W-:Y:S05]  /*6b20*/  BSYNC.RECONVERGENT B3 ;  /* 0x0000000000037941 */ /* 0x000fea0003800200 */
.L_x_25384:
[----:B------:R-:W-:Y:S01]  /*6b30*/  IMAD.WIDE.U32 R90, R3, -0x326172a9, RZ ;  /* 0xcd9e8d57035a7825 */ /* 0x000fe200078e00ff */
[----:B-1----:R-:W-:-:S03]  /*6b40*/  LOP3.LUT R96, R7, R89, R127, 0x96, !PT ;  /* 0x0000005907607212 */ /* 0x002fc600078e967f */
[----:B------:R-:W-:Y:S01]  /*6b50*/  VIADD R93, R127, 0x76cf5d0a ;  /* 0x76cf5d0a7f5d7836 */ /* 0x000fe20000000000 */
[----:B0-----:R-:W-:Y:S01]  /*6b60*/  LOP3.LUT R94, R5, R91, R126, 0x96, !PT ;  /* 0x0000005b055e7212 */ /* 0x001fe200078e967e */
[----:B------:R-:W-:Y:S01]  /*6b70*/  IMAD.WIDE.U32 R96, R96, -0x326172a9, RZ ;  /* 0xcd9e8d5760607825 */ /* 0x000fe200078e00ff */
[----:B------:R-:W-:-:S03]  /*6b80*/  IADD3 R91, PT, PT, R127, -0x4498517b, RZ ;  /* 0xbb67ae857f5b7810 */ /* 0x000fc60007ffe0ff */
        /* <DEDUP_REMOVED lines=39> */
[----:B------:R-:W-:-:S07]  /*6e00*/  LOP3.LUT R132, R112, R132, R91, 0x96, !PT ;  /* 0x0000008470847212 */ /* 0x000fce00078e965b */
.L_x_25382:
[----:B------:R-:W-:Y:S05]  /*6e10*/  BSYNC.RECONVERGENT B2 ;  /* 0x0000000000027941 */ /* 0x000fea0003800200 */
.L_x_25381:
        /* <DEDUP_REMOVED lines=11> */
.L_x_25380:
[----:B------:R-:W-:Y:S05]  /*6ed0*/  BSYNC.RECONVERGENT B1 ;  /* 0x0000000000017941 */ /* 0x000fea0003800200 */
.L_x_25379:
        /* <DEDUP_REMOVED lines=17> */
.L_x_25390:
        /* <DEDUP_REMOVED lines=13> */
.L_x_25392:
[----:B------:R-:W-:Y:S05]  /*70c0*/  BSYNC.RECONVERGENT B3 ;  /* 0x0000000000037941 */ /* 0x000fea0003800200 */
.L_x_25391:
[----:B------:R-:W-:Y:S01]  /*70d0*/  IMAD.WIDE.U32 R92, R3, -0x326172a9, RZ ;  /* 0xcd9e8d57035c7825 */ /* 0x000fe200078e00ff */
[----:B-1----:R-:W-:-:S03]  /*70e0*/  LOP3.LUT R96, R7, R91, R127, 0x96, !PT ;  /* 0x0000005b07607212 */ /* 0x002fc600078e967f */
        /* <DEDUP_REMOVED lines=44> */
.L_x_25389:
[----:B------:R-:W-:Y:S05]  /*73b0*/  BSYNC.RECONVERGENT B2 ;  /* 0x0000000000027941 */ /* 0x000fea0003800200 */
.L_x_25388:
        /* <DEDUP_REMOVED lines=11> */
.L_x_25387:
[----:B------:R-:W-:Y:S05]  /*7470*/  BSYNC.RECONVERGENT B1 ;  /* 0x0000000000017941 */ /* 0x000fea0003800200 */
.L_x_25386:
        /* <DEDUP_REMOVED lines=17> */
.L_x_25397:
        /* <DEDUP_REMOVED lines=13> */
.L_x_25399:
[----:B------:R-:W-:Y:S05]  /*7660*/  BSYNC.RECONVERGENT B3 ;  /* 0x0000000000037941 */ /* 0x000fea0003800200 */
.L_x_25398:
[----:B------:R-:W-:Y:S01]  /*7670*/  IMAD.WIDE.U32 R92, R3, -0x326172a9, RZ ;  /* 0xcd9e8d57035c7825 */ /* 0x000fe200078e00ff */
[----:B-1----:R-:W-:-:S04]  /*7680*/  LOP3.LUT R96, R7, R91, R127, 0x96, !PT ;  /* 0x0000005b07607212 */ /* 0x002fc800078e967f */
[----:B0-----:R-:W-:Y:S01]  /*7690*/  LOP3.LUT R94, R5, R93, R126, 0x96, !PT ;  /* 0x0000005d055e7212 */ /* 0x001fe200078e967e */
        /* <DEDUP_REMOVED lines=43> */
.L_x_25396:
[----:B------:R-:W-:Y:S05]  /*7950*/  BSYNC.RECONVERGENT B2 ;  /* 0x0000000000027941 */ /* 0x000fea0003800200 */
.L_x_25395:
        /* <DEDUP_REMOVED lines=11> */
.L_x_25394:
[----:B------:R-:W-:Y:S05]  /*7a10*/  BSYNC.RECONVERGENT B1 ;  /* 0x0000000000017941 */ /* 0x000fea0003800200 */
.L_x_25393:
        /* <DEDUP_REMOVED lines=17> */
.L_x_25404:
        /* <DEDUP_REMOVED lines=13> */
.L_x_25406:
[----:B------:R-:W-:Y:S05]  /*7c00*/  BSYNC.RECONVERGENT B3 ;  /* 0x0000000000037941 */ /* 0x000fea0003800200 */
.L_x_25405:
        /* <DEDUP_REMOVED lines=46> */
.L_x_25403:
[----:B------:R-:W-:Y:S05]  /*7ef0*/  BSYNC.RECONVERGENT B2 ;  /* 0x0000000000027941 */ /* 0x000fea0003800200 */
.L_x_25402:
[----:B------:R-:W-:Y:S01]  /*7f00*/  I2FP.F32.U32 R91, R91 ;  /* 0x0000005b005b7245 */ /* 0x000fe20000201000 */
[----:B------:R-:W-:Y:S02]  /*7f10*/  HFMA2 R92, -RZ, RZ, 0.1171875, 0 ;  /* 0x2f800000ff5c7431 */ /* 0x000fe400000001ff */
[----:B01----:R-:W-:-:S03]  /*7f20*/  HADD2.F32 R94, -RZ, R21.H1_H1 ;  /* 0x30000015ff5e7230 */ /* 0x003fc60000004100 */
        /* <DEDUP_REMOVED lines=8> */
.L_x_25401:
[----:B------:R-:W-:Y:S05]  /*7fb0*/  BSYNC.RECONVERGENT B1 ;  /* 0x0000000000017941 */ /* 0x000fea0003800200 */
.L_x_25400:
[----:B------:R-:W-:Y:S01]  /*7fc0*/  BSSY.RECONVERGENT B1, `(.L_x_25407) ;  /* 0x0000059000017945 */ /* 0x000fe20003800200 */
[----:B01----:R-:W-:Y:S01]  /*7fd0*/  IMAD.MOV.U32 R94, RZ, RZ, R93 ;  /* 0x000000ffff5e7224 */ /* 0x003fe200078e005d */
        /* <DEDUP_REMOVED lines=15> */
.L_x_25411:
        /* <DEDUP_REMOVED lines=13> */
.L_x_25413:
[----:B------:R-:W-:Y:S05]  /*81a0*/  BSYNC.RECONVERGENT B3 ;  /* 0x0000000000037941 */ /* 0x000fea0003800200 */
.L_x_25412:
        /* <DEDUP_REMOVED lines=43> */
[----:B------:R-:W-:Y:S02]  /*8460*/  HFMA2 R94, -RZ, RZ, 0, 0 ;  /* 0x00000000ff5e7431 */ /* 0x000fe400000001ff */
[----:B------:R-:W-:Y:S01]  /*8470*/  IMAD.MOV.U32 R6, RZ, RZ, R92 ;  /* 0x000000ffff067224 */ /* 0x000fe200078e005c */
[----:B------:R-:W-:-:S07]  /*8480*/  LOP3.LUT R132, R112, R132, R93, 0x96, !PT ;  /* 0x0000008470847212 */ /* 0x000fce00078e965d */
.L_x_25410:
[----:B------:R-:W-:Y:S05]  /*8490*/  BSYNC.RECONVERGENT B2 ;  /* 0x0000000000027941 */ /* 0x000fea0003800200 */
.L_x_25409:
        /* <DEDUP_REMOVED lines=11> */
.L_x_25408:
[----:B------:R-:W-:Y:S05]  /*8550*/  BSYNC.RECONVERGENT B1 ;  /* 0x0000000000017941 */ /* 0x000fea0003800200 */
.L_x_25407:
        /* <DEDUP_REMOVED lines=17> */
.L_x_25418:
        /* <DEDUP_REMOVED lines=13> */
.L_x_25420:
[----:B------:R-:W-:Y:S05]  /*8740*/  BSYNC.RECONVERGENT B3 ;  /* 0x0000000000037941 */ /* 0x000fea0003800200 */
.L_x_25419:
        /* <DEDUP_REMOVED lines=46> */
.L_x_25417:
[----:B------:R-:W-:Y:S05]  /*8a30*/  BSYNC.RECONVERGENT B2 ;  /* 0x0000000000027941 */ /* 0x000fea0003800200 */
.L_x_25416:
        /* <DEDUP_REMOVED lines=11> */
.L_x_25415:
[----:B------:R-:W-:Y:S05]  /*8af0*/  BSYNC.RECONVERGENT B1 ;  /* 0x0000000000017941 */ /* 0x000fea0003800200 */
.L_x_25414:
        /* <DEDUP_REMOVED lines=17> */
.L_x_25425:
        /* <DEDUP_REMOVED lines=13> */
.L_x_25427:
[----:B------:R-:W-:Y:S05]  /*8ce0*/  BSYNC.RECONVERGENT B3 ;  /* 0x0000000000037941 */ /* 0x000fea0003800200 */
.L_x_25426:
        /* <DEDUP_REMOVED lines=46> */
.L_x_25424:
[----:B------:R-:W-:Y:S05]  /*8fd0*/  BSYNC.RECONVERGENT B2 ;  /* 0x0000000000027941 */ /* 0x000fea0003800200 */
.L_x_25423:
        /* <DEDUP_REMOVED lines=11> */
.L_x_25422:
[----:B------:R-:W-:Y:S05]  /*9090*/  BSYNC.RECONVERGENT B1 ;  /* 0x0000000000017941 */ /* 0x000fea0003800200 */
.L_x_25421:
        /* <DEDUP_REMOVED lines=16> */
.L_x_25431:
        /* <DEDUP_REMOVED lines=13> */
.L_x_25433:
[----:B------:R-:W-:Y:S05]  /*9270*/  BSYNC.RECONVERGENT B2 ;  /* 0x0000000000027941 */ /* 0x000fea0003800200 */
.L_x_25432:
        /* <DEDUP_REMOVED lines=8> */
[----:B------:R-:W-:Y:S01]  /*9300*/  IMAD.MOV.U32 R108, RZ, RZ, RZ ;  /* 0x000000ffff6c7224 */ /* 0x000fe200078e00ff */
        /* <DEDUP_REMOVED lines=37> */
.L_x_25430:
[----:B------:R-:W-:Y:S05]  /*9560*/  BSYNC.RECONVERGENT B1 ;  /* 0x0000000000017941 */ /* 0x000fea0003800200 */
.L_x_25429:
        /* <DEDUP_REMOVED lines=10> */
[----:B------:R-:W-:Y:S01]  /*9610*/  FFMA.FTZ R95, R96, R95, R79 ;  /* 0x0000005f605f7223 */ /* 0x000fe2000001004f */
[----:B------:R-:W-:Y:S06]  /*9620*/  BRA `(.L_x_25428) ;  /* 0x0000002c00487947 */ /* 0x000fec0003800000 */
.L_x_25378:
        /* <DEDUP_REMOVED lines=21> */
.L_x_25438:
        /* <DEDUP_REMOVED lines=13> */
.L_x_25440:
[----:B------:R-:W-:Y:S05]  /*9850*/  BSYNC.RECONVERGENT B3 ;  /* 0x0000000000037941 */ /* 0x000fea0003800200 */
.L_x_25439:
        /* <DEDUP_REMOVED lines=46> */
.L_x_25437:
[----:B------:R-:W-:Y:S05]  /*9b40*/  BSYNC.RECONVERGENT B2 ;  /* 0x0000000000027941 */ /* 0x000fea0003800200 */
.L_x_25436:
        /* <DEDUP_REMOVED lines=11> */
.L_x_25435:
[----:B------:R-:W-:Y:S05]  /*9c00*/  BSYNC.RECONVERGENT B1 ;  /* 0x0000000000017941 */ /* 0x000fea0003800200 */
.L_x_25434:
        /* <DEDUP_REMOVED lines=17> */
.L_x_25445:
        /* <DEDUP_REMOVED lines=13> */
.L_x_25447:
[----:B------:R-:W-:Y:S05]  /*9df0*/  BSYNC.RECONVERGENT B3 ;  /* 0x0000000000037941 */ /* 0x000fea0003800200 */
.L_x_25446:
        /* <DEDUP_REMOVED lines=46> */
.L_x_25444:
[----:B------:R-:W-:Y:S05]  /*a0e0*/  BSYNC.RECONVERGENT B2 ;  /* 0x0000000000027941 */ /* 0x000fea0003800200 */
.L_x_25443:
        /* <DEDUP_REMOVED lines=11> */
.L_x_25442:
[----:B------:R-:W-:Y:S05]  /*a1a0*/  BSYNC.RECONVERGENT B1 ;  /* 0x0000000000017941 */ /* 0x000fea0003800200 */
.L_x_25441:
        /* <DEDUP_REMOVED lines=17> */
.L_x_25452:
        /* <DEDUP_REMOVED lines=13> */
.L_x_25454:
[----:B------:R-:W-:Y:S05]  /*a390*/  BSYNC.RECONVERGENT B3 ;  /* 0x0000000000037941 */ /* 0x000fea0003800200 */
.L_x_25453:
        /* <DEDUP_REMOVED lines=46> */
.L_x_25451:
[----:B------:R-:W-:Y:S05]  /*a680*/  BSYNC.RECONVERGENT B2 ;  /* 0x0000000000027941 */ /* 0x000fea0003800200 */
.L_x_25450:
        /* <DEDUP_REMOVED lines=11> */
.L_x_25449:
[----:B------:R-:W-:Y:S05]  /*a740*/  BSYNC.RECONVERGENT B1 ;  /* 0x0000000000017941 */ /* 0x000fea0003800200 */
.L_x_25448:
        /* <DEDUP_REMOVED lines=17> */
.L_x_25459:
        /* <DEDUP_REMOVED lines=13> */
.L_x_25461:
[----:B------:R-:W-:Y:S05]  /*a930*/  BSYNC.RECONVERGENT B3 ;  /* 0x0000000000037941 */ /* 0x000fea0003800200 */
.L_x_25460:
        /* <DEDUP_REMOVED lines=46> */
.L_x_25458:
[----:B------:R-:W-:Y:S05]  /*ac20*/  BSYNC.RECONVERGENT B2 ;  /* 0x0000000000027941 */ /* 0x000fea0003800200 */
.L_x_25457:
[----:B------:R-:W-:Y:S01]  /*ac30*/  I2FP.F32.U32 R91, R91 ;  /* 0x0000005b005b7245 */ /* 0x000fe20000201000 */
[----:B------:R-:W-:Y:S02]  /*ac40*/  HFMA2 R92, -RZ, RZ, 0.1171875, 0 ;  /* 0x2f800000ff5c7431 */ /* 0x000fe400000001ff */
[----:B01---5:R-:W-:-:S03]  /*ac50*/  HADD2.F32 R94, -RZ, R21.H1_H1 ;  /* 0x30000015ff5e7230 */ /* 0x023fc60000004100 */
        /* <DEDUP_REMOVED lines=8> */
.L_x_25456:
[----:B------:R-:W-:Y:S05]  /*ace0*/  BSYNC.RECONVERGENT B1 ;  /* 0x0000000000017941 */ /* 0x000fea0003800200 */
.L_x_25455:
        /* <DEDUP_REMOVED lines=17> */
.L_x_25466:
        /* <DEDUP_REMOVED lines=13> */
.L_x_25468:
[----:B------:R-:W-:Y:S05]  /*aed0*/  BSYNC.RECONVERGENT B3 ;  /* 0x0000000000037941 */ /* 0x000fea0003800200 */
.L_x_25467:
        /* <DEDUP_REMOVED lines=46> */
.L_x_25465:
[----:B------:R-:W-:Y:S05]  /*b1c0*/  BSYNC.RECONVERGENT B2 ;  /* 0x0000000000027941 */ /* 0x000fea0003800200 */
.L_x_25464:
        /* <DEDUP_REMOVED lines=11> */
.L_x_25463:
[----:B------:R-:W-:Y:S05]  /*b280*/  BSYNC.RECONVERGENT B1 ;  /* 0x0000000000017941 */ /* 0x000fea0003800200 */
.L_x_25462:
        /* <DEDUP_REMOVED lines=17> */
.L_x_25473:
        /* <DEDUP_REMOVED lines=13> */
.L_x_25475:
[----:B------:R-:W-:Y:S05]  /*b470*/  BSYNC.RECONVERGENT B3 ;  /* 0x0000000000037941 */ /* 0x000fea0003800200 */
.L_x_25474:
        /* <DEDUP_REMOVED lines=46> */
.L_x_25472:
[----:B------:R-:W-:Y:S05]  /*b760*/  BSYNC.RECONVERGENT B2 ;  /* 0x0000000000027941 */ /* 0x000fea0003800200 */
.L_x_25471:
        /* <DEDUP_REMOVED lines=11> */
.L_x_25470:
[----:B------:R-:W-:Y:S05]  /*b820*/  BSYNC.RECONVERGENT B1 ;  /* 0x0000000000017941 */ /* 0x000fea0003800200 */
.L_x_25469:
        /* <DEDUP_REMOVED lines=17> */
.L_x_25480:
        /* <DEDUP_REMOVED lines=13> */
.L_x_25482:
[----:B------:R-:W-:Y:S05]  /*ba10*/  BSYNC.RECONVERGENT B3 ;  /* 0x0000000000037941 */ /* 0x000fea0003800200 */
.L_x_25481:
        /* <DEDUP_REMOVED lines=46> */
.L_x_25479:
[----:B------:R-:W-:Y:S05]  /*bd00*/  BSYNC.RECONVERGENT B2 ;  /* 0x0000000000027941 */ /* 0x000fea0003800200 */
.L_x_25478:
        /* <DEDUP_REMOVED lines=11> */
.L_x_25477:
[----:B------:R-:W-:Y:S05]  /*bdc0*/  BSYNC.RECONVERGENT B1 ;  /* 0x0000000000017941 */ /* 0x000fea0003800200 */
.L_x_25476:
        /* <DEDUP_REMOVED lines=16> */
.L_x_25485:
        /* <DEDUP_REMOVED lines=13> */
.L_x_25487:
[----:B------:R-:W-:Y:S05]  /*bfa0*/  BSYNC.RECONVERGENT B2 ;  /* 0x0000000000027941 */ /* 0x000fea0003800200 */
.L_x_25486:
        /* <DEDUP_REMOVED lines=46> */
.L_x_25484:
[----:B------:R-:W-:Y:S05]  /*c290*/  BSYNC.RECONVERGENT B1 ;  /* 0x0000000000017941 */ /* 0x000fea0003800200 */
.L_x_25483:
        /* <DEDUP_REMOVED lines=11> */
.L_x_25428:
[----:B------:R-:W-:Y:S05]  /*c350*/  BSYNC.RECONVERGENT B0 ;  /* 0x0000000000007941 */ /* 0x000fea0003800200 */
.L_x_25377:
[----:B------:R-:W-:Y:S01]  /*c360*/  VIADD R101, R123, 0x20 ;  /* 0x000000207b657836 */ /* 0x000fe20000000000 */
        /* <DEDUP_REMOVED lines=32> */
.L_x_25489:
[----:B------:R-:W-:Y:S05]  /*c570*/  BSYNC.RECONVERGENT B0 ;  /* 0x0000000000007941 */ /* 0x000fea0003800200 */
.L_x_25488:
        /* <DEDUP_REMOVED lines=27> */
.L_x_25496:
        /* <DEDUP_REMOVED lines=13> */
.L_x_25498:
[----:B------:R-:W-:Y:S05]  /*c800*/  BSYNC.RECONVERGENT B3 ;  /* 0x0000000000037941 */ /* 0x000fea0003800200 */
.L_x_25497:
        /* <DEDUP_REMOVED lines=45> */
.L_x_25495:
[----:B------:R-:W-:Y:S05]  /*cae0*/  BSYNC.RECONVERGENT B2 ;  /* 0x0000000000027941 */ /* 0x000fea0003800200 */
.L_x_25494:
        /* <DEDUP_REMOVED lines=11> */
.L_x_25493:
[----:B------:R-:W-:Y:S05]  /*cba0*/  BSYNC.RECONVERGENT B1 ;  /* 0x0000000000017941 */ /* 0x000fea0003800200 */
.L_x_25492:
        /* <DEDUP_REMOVED lines=17> */
.L_x_25503:
        /* <DEDUP_REMOVED lines=13> */
.L_x_25505:
[----:B------:R-:W-:Y:S05]  /*cd90*/  BSYNC.RECONVERGENT B3 ;  /* 0x0000000000037941 */ /* 0x000fea0003800200 */
.L_x_25504:
[----:B------:R-:W-:Y:S01]  /*cda0*/  IMAD.WIDE.U32 R104, R3, -0x326172a9, RZ ;  /* 0xcd9e8d5703687825 */ /* 0x000fe200078e00ff */
[----:B------:R-:W-:-:S03]  /*cdb0*/  LOP3.LUT R98, R7, R103, R127, 0x96, !PT ;  /* 0x0000006707627212 */ /* 0x000fc600078e967f */
[----:B------:R-:W-:Y:S01]  /*cdc0*/  VIADD R97, R127, 0xbb67ae85 ;  /* 0xbb67ae857f617836 */ /* 0x000fe20000000000 */
[----:B0-----:R-:W-:Y:S01]  /*cdd0*/  LOP3.LUT R100, R5, R105, R126, 0x96, !PT ;  /* 0x0000006905647212 */ /* 0x001fe200078e967e */
        /* <DEDUP_REMOVED lines=42> */
.L_x_25502:
[----:B------:R-:W-:Y:S05]  /*d080*/  BSYNC.RECONVERGENT B2 ;  /* 0x0000000000027941 */ /* 0x000fea0003800200 */
.L_x_25501:
        /* <DEDUP_REMOVED lines=11> */
.L_x_25500:
[----:B------:R-:W-:Y:S05]  /*d140*/  BSYNC.RECONVERGENT B1 ;  /* 0x0000000000017941 */ /* 0x000fea0003800200 */
.L_x_25499:
        /* <DEDUP_REMOVED lines=17> */
.L_x_25510:
        /* <DEDUP_REMOVED lines=13> */
.L_x_25512:
[----:B------:R-:W-:Y:S05]  /*d330*/  BSYNC.RECONVERGENT B3 ;  /* 0x0000000000037941 */ /* 0x000fea0003800200 */
.L_x_25511:
        /* <DEDUP_REMOVED lines=46> */
.L_x_25509:
[----:B------:R-:W-:Y:S05]  /*d620*/  BSYNC.RECONVERGENT B2 ;  /* 0x0000000000027941 */ /* 0x000fea0003800200 */
.L_x_25508:
        /* <DEDUP_REMOVED lines=11> */
.L_x_25507:
[----:B------:R-:W-:Y:S05]  /*d6e0*/  BSYNC.RECONVERGENT B1 ;  /* 0x0000000000017941 */ /* 0x000fea0003800200 */
.L_x_25506:
        /* <DEDUP_REMOVED lines=17> */
.L_x_25517:
        /* <DEDUP_REMOVED lines=13> */
.L_x_25519:
[----:B------:R-:W-:Y:S05]  /*d8d0*/  BSYNC.RECONVERGENT B3 ;  /* 0x0000000000037941 */ /* 0x000fea0003800200 */
.L_x_25518:
        /* <DEDUP_REMOVED lines=46> */
.L_x_25516:
[----:B------:R-:W-:Y:S05]  /*dbc0*/  BSYNC.RECONVERGENT B2 ;  /* 0x0000000000027941 */ /* 0x000fea0003800200 */
.L_x_25515:
        /* <DEDUP_REMOVED lines=11> */
.L_x_25514:
[----:B------:R-:W-:Y:S05]  /*dc80*/  BSYNC.RECONVERGENT B1 ;  /* 0x0000000000017941 */ /* 0x000fea0003800200 */
.L_x_25513:
        /* <DEDUP_REMOVED lines=17> */
.L_x_25524:
        /* <DEDUP_REMOVED lines=13> */
.L_x_25526:
[----:B------:R-:W-:Y:S05]  /*de70*/  BSYNC.RECONVERGENT B3 ;  /* 0x0000000000037941 */ /* 0x000fea0003800200 */
.L_x_25525:
        /* <DEDUP_REMOVED lines=46> */
.L_x_25523:
[----:B------:R-:W-:Y:S05]  /*e160*/  BSYNC.RECONVERGENT B2 ;  /* 0x0000000000027941 */ /* 0x000fea0003800200 */
.L_x_25522:
        /* <DEDUP_REMOVED lines=11> */
.L_x_25521:
[----:B------:R-:W-:Y:S05]  /*e220*/  BSYNC.RECONVERGENT B1 ;  /* 0x0000000000017941 */ /* 0x000fea0003800200 */
.L_x_25520:
        /* <DEDUP_REMOVED lines=17> */
.L_x_25531:
        /* <DEDUP_REMOVED lines=13> */
.L_x_25533:
[----:B------:R-:W-:Y:S05]  /*e410*/  BSYNC.RECONVERGENT B3 ;  /* 0x0000000000037941 */ /* 0x000fea0003800200 */
.L_x_25532:
        /* <DEDUP_REMOVED lines=46> */
.L_x_25530:
[----:B------:R-:W-:Y:S05]  /*e700*/  BSYNC.RECONVERGENT B2 ;  /* 0x0000000000027941 */ /* 0x000fea0003800200 */
.L_x_25529:
        /* <DEDUP_REMOVED lines=11> */
.L_x_25528:
[----:B------:R-:W-:Y:S05]  /*e7c0*/  BSYNC.RECONVERGENT B1 ;  /* 0x0000000000017941 */ /* 0x000fea0003800200 */
.L_x_25527:
        /* <DEDUP_REMOVED lines=17> */
.L_x_25538:
        /* <DEDUP_REMOVED lines=13> */
.L_x_25540:
[----:B------:R-:W-:Y:S05]  /*e9b0*/  BSYNC.RECONVERGENT B3 ;  /* 0x0000000000037941 */ /* 0x000fea0003800200 */
.L_x_25539:
        /* <DEDUP_REMOVED lines=46> */
.L_x_25537:
[----:B------:R-:W-:Y:S05]  /*eca0*/  BSYNC.RECONVERGENT B2 ;  /* 0x0000000000027941 */ /* 0x000fea0003800200 */
.L_x_25536:
        /* <DEDUP_REMOVED lines=11> */
.L_x_25535:
[----:B------:R-:W-:Y:S05]  /*ed60*/  BSYNC.RECONVERGENT B1 ;  /* 0x0000000000017941 */ /* 0x000fea0003800200 */
.L_x_25534:
        /* <DEDUP_REMOVED lines=16> */
.L_x_25544:
        /* <DEDUP_REMOVED lines=13> */
.L_x_25546:
[----:B------:R-:W-:Y:S05]  /*ef40*/  BSYNC.RECONVERGENT B2 ;  /* 0x0000000000027941 */ /* 0x000fea0003800200 */
.L_x_25545:
        /* <DEDUP_REMOVED lines=46> */
.L_x_25543:
[----:B------:R-:W-:Y:S05]  /*f230*/  BSYNC.RECONVERGENT B1 ;  /* 0x0000000000017941 */ /* 0x000fea0003800200 */
.L_x_25542:
[----:B------:R-:W-:Y:S01]  /*f240*/  I2FP.F32.U32 R6, R6 ;  /* 0x0000000600067245 */ /* 0x000fe20000201000 */
[----:B------:R-:W-:Y:S02]  /*f250*/  HFMA2 R103, -RZ, RZ, 0.1171875, 0 ;  /* 0x2f800000ff677431 */ /* 0x000fe400000001ff */
[----:B------:R-:W-:-:S03]  /*f260*/  HADD2.F32 R104, -RZ, R23.H1_H1 ;  /* 0x30000017ff687230 */ /* 0x000fc60000004100 */
[----:B------:R-:W-:Y:S02]  /*f270*/  FFMA.FTZ R6, R6, R103, 1.1641532182693481445e-10 ;  /* 0x2f00000006067423 */ /* 0x000fe40000010067 */
[----:B------:R-:W-:Y:S01]  /*f280*/  FMUL.FTZ R104, R104, UR11 ;  /* 0x0000000b68687c20 */ /* 0x000fe20008410000 */
[----:B------:R-:W-:-:S03]  /*f290*/  HADD2.F32 R103, -RZ, R47.H1_H1 ;  /* 0x3000002fff677230 */ /* 0x000fc60000004100 */
[----:B------:R-:W-:Y:S01]  /*f2a0*/  FMUL.FTZ R104, R104, UR10 ;  /* 0x0000000a68687c20 */ /* 0x000fe20008410000 */
[----:B------:R-:W-:-:S04]  /*f2b0*/  FSETP.GTU.FTZ.AND P2, PT, R6, UR8, PT ;  /* 0x0000000806007c0b */ /* 0x000fc8000bf5c000 */
[----:B------:R-:W-:Y:S02]  /*f2c0*/  FSEL R6, R104, RZ, !P2 ;  /* 0x000000ff68067208 */ /* 0x000fe40005000000 */
[----:B------:R-:W-:-:S03]  /*f2d0*/  SEL R134, RZ, 0x1, P2 ;  /* 0x00000001ff867807 */ /* 0x000fc60001000000 */
[----:B------:R-:W-:Y:S01]  /*f2e0*/  FFMA.FTZ R103, R6, R103, R79 ;  /* 0x0000006706677223 */ /* 0x000fe2000001004f */
[----:B------:R-:W-:Y:S06]  /*f2f0*/  BRA `(.L_x_25541) ;  /* 0x0000002c00447947 */ /* 0x000fec0003800000 */
.L_x_25491:
[----:B------:R-:W-:Y:S01]  /*f300*/  BSSY.RECONVERGENT B1, `(.L_x_25547) ;  /* 0x000005c000017945 */ /* 0x000fe20003800200 */
[----:B------:R-:W-:Y:S01]  /*f310*/  IMAD.MOV.U32 R140, RZ, RZ, R6 ;  /* 0x000000ffff8c7224 */ /* 0x000fe200078e0006 */
[----:B-1----:R-:W-:Y:S01]  /*f320*/  MOV R98, R108 ;  /* 0x0000006c00627202 */ /* 0x002fe20000000f00 */
        /* <DEDUP_REMOVED lines=18> */
.L_x_25551:
        /* <DEDUP_REMOVED lines=13> */
.L_x_25553:
[----:B------:R-:W-:Y:S05]  /*f520*/  BSYNC.RECONVERGENT B3 ;  /* 0x0000000000037941 */ /* 0x000fea0003800200 */
.L_x_25552:
        /* <DEDUP_REMOVED lines=43> */
[----:B------:R-:W-:Y:S01]  /*f7e0*/  IMAD.MOV.U32 R98, RZ, RZ, RZ ;  /* 0x000000ffff627224 */ /* 0x000fe200078e00ff */
[----:B------:R-:W-:-:S07]  /*f7f0*/  LOP3.LUT R132, R112, R132, R141, 0x96, !PT ;  /* 0x0000008470847212 */ /* 0x000fce00078e968d */
.L_x_25550:
[----:B------:R-:W-:Y:S05]  /*f800*/  BSYNC.RECONVERGENT B2 ;  /* 0x0000000000027941 */ /* 0x000fea0003800200 */
.L_x_25549:
        /* <DEDUP_REMOVED lines=11> */
.L_x_25548:
[----:B------:R-:W-:Y:S05]  /*f8c0*/  BSYNC.RECONVERGENT B1 ;  /* 0x0000000000017941 */ /* 0x000fea0003800200 */
.L_x_25547:
        /* <DEDUP_REMOVED lines=17> */
.L_x_25558:
        /* <DEDUP_REMOVED lines=13> */
.L_x_25560:
[----:B------:R-:W-:Y:S05]  /*fab0*/  BSYNC.RECONVERGENT B3 ;  /* 0x0000000000037941 */ /* 0x000fea0003800200 */
.L_x_25559:
[----:B------:R-:W-:Y:S01]  /*fac0*/  IMAD.WIDE.U32 R104, R3, -0x326172a9, RZ ;  /* 0xcd9e8d5703687825 */ /* 0x000fe200078e00ff */
[----:B------:R-:W-:-:S03]  /*fad0*/  LOP3.LUT R98, R7, R103, R127, 0x96, !PT ;  /* 0x0000006707627212 */ /* 0x000fc600078e967f */
[----:B------:R-:W-:Y:S01]  /*fae0*/  HFMA2 R6, -RZ, RZ, 0, 0 ;  /* 0x00000000ff067431 */ /* 0x000fe200000001ff */
[----:B------:R-:W-:Y:S02]  /*faf0*/  IADD3 R97, PT, PT, R127, -0x4498517b, RZ ;  /* 0xbb67ae857f617810 */ /* 0x000fe40007ffe0ff */
        /* <DEDUP_REMOVED lines=42> */
.L_x_25557:
[----:B------:R-:W-:Y:S05]  /*fda0*/  BSYNC.RECONVERGENT B2 ;  /* 0x0000000000027941 */ /* 0x000fea0003800200 */
.L_x_25556:
        /* <DEDUP_REMOVED lines=11> */
.L_x_25555:
[----:B------:R-:W-:Y:S05]  /*fe60*/  BSYNC.RECONVERGENT B1 ;  /* 0x0000000000017941 */ /* 0x000fea0003800200 */
.L_x_25554:
        /* <DEDUP_REMOVED lines=17> */
.L_x_25565:
        /* <DEDUP_REMOVED lines=13> */
.L_x_25567:
[----:B------:R-:W-:Y:S05]  /*10050*/  BSYNC.RECONVERGENT B3 ;  /* 0x0000000000037941 */ /* 0x000fea0003800200 */
.L_x_25566:
        /* <DEDUP_REMOVED lines=46> */
.L_x_25564:
[----:B------:R-:W-:Y:S05]  /*10340*/  BSYNC.RECONVERGENT B2 ;  /* 0x0000000000027941 */ /* 0x000fea0003800200 */
.L_x_25563:
        /* <DEDUP_REMOVED lines=11> */
.L_x_25562:
[----:B------:R-:W-:Y:S05]  /*10400*/  BSYNC.RECONVERGENT B1 ;  /* 0x0000000000017941 */ /* 0x000fea0003800200 */
.L_x_25561:
        /* <DEDUP_REMOVED lines=17> */
.L_x_25572:
        /* <DEDUP_REMOVED lines=13> */
.L_x_25574:
[----:B------:R-:W-:Y:S05]  /*105f0*/  BSYNC.RECONVERGENT B3 ;  /* 0x0000000000037941 */ /* 0x000fea0003800200 */
.L_x_25573:
[----:B------:R-:W-:Y:S01]  /*10600*/  IMAD.WIDE.U32 R106, R3, -0x326172a9, RZ ;  /* 0xcd9e8d57036a7825 */ /* 0x000fe200078e00ff */
[----:B------:R-:W-:-:S03]  /*10610*/  LOP3.LUT R100, R7, R103, R127, 0x96, !PT ;  /* 0x0000006707647212 */ /* 0x000fc600078e967f */
[----:B------:R-:W-:Y:S01]  /*10620*/  HFMA2 R6, -RZ, RZ, 0, 0 ;  /* 0x00000000ff067431 */ /* 0x000fe200000001ff */
        /* <DEDUP_REMOVED lines=43> */
.L_x_25571:
[----:B------:R-:W-:Y:S05]  /*108e0*/  BSYNC.RECONVERGENT B2 ;  /* 0x0000000000027941 */ /* 0x000fea0003800200 */
.L_x_25570:
        /* <DEDUP_REMOVED lines=11> */
.L_x_25569:
[----:B------:R-:W-:Y:S05]  /*109a0*/  BSYNC.RECONVERGENT B1 ;  /* 0x0000000000017941 */ /* 0x000fea0003800200 */
.L_x_25568:
        /* <DEDUP_REMOVED lines=17> */
.L_x_25579:
        /* <DEDUP_REMOVED lines=13> */
.L_x_25581:
[----:B------:R-:W-:Y:S05]  /*10b90*/  BSYNC.RECONVERGENT B3 ;  /* 0x0000000000037941 */ /* 0x000fea0003800200 */
.L_x_25580:
        /* <DEDUP_REMOVED lines=46> */
.L_x_25578:
[----:B------:R-:W-:Y:S05]  /*10e80*/  BSYNC.RECONVERGENT B2 ;  /* 0x0000000000027941 */ /* 0x000fea0003800200 */
.L_x_25577:
        /* <DEDUP_REMOVED lines=11> */
.L_x_25576:
[----:B------:R-:W-:Y:S05]  /*10f40*/  BSYNC.RECONVERGENT B1 ;  /* 0x0000000000017941 */ /* 0x000fea0003800200 */
.L_x_25575:
        /* <DEDUP_REMOVED lines=17> */
.L_x_25586:
        /* <DEDUP_REMOVED lines=13> */
.L_x_25588:
[----:B------:R-:W-:Y:S05]  /*11130*/  BSYNC.RECONVERGENT B3 ;  /* 0x0000000000037941 */ /* 0x000fea0003800200 */
.L_x_25587:
        /* <DEDUP_REMOVED lines=46> */
.L_x_25585:
[----:B------:R-:W-:Y:S05]  /*11420*/  BSYNC.RECONVERGENT B2 ;  /* 0x0000000000027941 */ /* 0x000fea0003800200 */
.L_x_25584:
        /* <DEDUP_REMOVED lines=11> */
.L_x_25583:
[----:B------:R-:W-:Y:S05]  /*114e0*/  BSYNC.RECONVERGENT B1 ;  /* 0x0000000000017941 */ /* 0x000fea0003800200 */
.L_x_25582:
        /* <DEDUP_REMOVED lines=17> */
.L_x_25593:
        /* <DEDUP_REMOVED lines=13> */
.L_x_25595:
[----:B------:R-:W-:Y:S05]  /*116d0*/  BSYNC.RECONVERGENT B3 ;  /* 0x0000000000037941 */ /* 0x000fea0003800200 */
.L_x_25594:
        /* <DEDUP_REMOVED lines=46> */
.L_x_25592:
[----:B------:R-:W-:Y:S05]  /*119c0*/  BSYNC.RECONVERGENT B2 ;  /* 0x0000000000027941 */ /* 0x000fea0003800200 */
.L_x_25591:
        /* <DEDUP_REMOVED lines=11> */
.L_x_25590:
[----:B------:R-:W-:Y:S05]  /*11a80*/  BSYNC.RECONVERGENT B1 ;  /* 0x0000000000017941 */ /* 0x000fea0003800200 */
.L_x_25589:
        /* <DEDUP_REMOVED lines=16> */
.L_x_25598:
        /* <DEDUP_REMOVED lines=13> */
.L_x_25600:
[----:B------:R-:W-:Y:S05]  /*11c60*/  BSYNC.RECONVERGENT B2 ;  /* 0x0000000000027941 */ /* 0x000fea0003800200 */
.L_x_25599:
        /* <DEDUP_REMOVED lines=46> */
.L_x_25597:
[----:B------:R-:W-:Y:S05]  /*11f50*/  BSYNC.RECONVERGENT B1 ;  /* 0x0000000000017941 */ /* 0x000fea0003800200 */
.L_x_25596:
        /* <DEDUP_REMOVED lines=11> */
.L_x_25541:
[----:B------:R-:W-:Y:S05]  /*12010*/  BSYNC.RECONVERGENT B0 ;  /* 0x0000000000007941 */ /* 0x000fea0003800200 */
.L_x_25490:
[C---:B------:R-:W-:Y:S01]  /*12020*/  IADD3 R107, PT, PT, R123.reuse, 0x40, RZ ;  /* 0x000000407b6b7810 */ /* 0x040fe20007ffe0ff */
        /* <DEDUP_REMOVED lines=22> */
[----:B------:R-:W-:Y:S01]  /*12190*/  IMAD.WIDE.U32 R110, R110, 0x10000, RZ ;  /* 0x000100006e6e7825 */ /* 0x000fe200078e00ff */
[----:B------:R-:W-:Y:S02]  /*121a0*/  IADD3 R137, PT, PT, R137, 0x40, RZ ;  /* 0x0000004089897810 */ /* 0x000fe40007ffe0ff */
        /* <DEDUP_REMOVED lines=8> */
.L_x_25602:
[----:B------:R-:W-:Y:S05]  /*12230*/  BSYNC.RECONVERGENT B0 ;  /* 0x0000000000007941 */ /* 0x000fea0003800200 */
.L_x_25601:
        /* <DEDUP_REMOVED lines=27> */
.L_x_25609:
        /* <DEDUP_REMOVED lines=13> */
.L_x_25611:
[----:B------:R-:W-:Y:S05]  /*124c0*/  BSYNC.RECONVERGENT B3 ;  /* 0x0000000000037941 */ /* 0x000fea0003800200 */
.L_x_25610:
        /* <DEDUP_REMOVED lines=45> */
[----:B------:R-:W-:-:S07]  /*127a0*/  LOP3.LUT R132, R112, R132, R105, 0x96, !PT ;  /* 0x0000008470847212 */ /* 0x000fce00078e9669 */
.L_x_25608:
[----:B------:R-:W-:Y:S05]  /*127b0*/  BSYNC.RECONVERGENT B2 ;  /* 0x0000000000027941 */ /* 0x000fea0003800200 */
.L_x_25607:
        /* <DEDUP_REMOVED lines=11> */
.L_x_25606:
[----:B------:R-:W-:Y:S05]  /*12870*/  BSYNC.RECONVERGENT B1 ;  /* 0x0000000000017941 */ /* 0x000fea0003800200 */
.L_x_25605:
        /* <DEDUP_REMOVED lines=17> */
.L_x_25616:
        /* <DEDUP_REMOVED lines=13> */
.L_x_25618:
[----:B------:R-:W-:Y:S05]  /*12a60*/  BSYNC.RECONVERGENT B3 ;  /* 0x0000000000037941 */ /* 0x000fea0003800200 */
.L_x_25617:
        /* <DEDUP_REMOVED lines=46> */
.L_x_25615:
[----:B------:R-:W-:Y:S05]  /*12d50*/  BSYNC.RECONVERGENT B2 ;  /* 0x0000000000027941 */ /* 0x000fea0003800200 */
.L_x_25614:
        /* <DEDUP_REMOVED lines=11> */
.L_x_25613:
[----:B------:R-:W-:Y:S05]  /*12e10*/  BSYNC.RECONVERGENT B1 ;  /* 0x0000000000017941 */ /* 0x000fea0003800200 */
.L_x_25612:
        /* <DEDUP_REMOVED lines=17> */
.L_x_25623:
        /* <DEDUP_REMOVED lines=13> */
.L_x_25625:
[----:B------:R-:W-:Y:S05]  /*13000*/  BSYNC.RECONVERGENT B3 ;  /* 0x0000000000037941 */ /* 0x000fea0003800200 */
.L_x_25624:
        /* <DEDUP_REMOVED lines=46> */
.L_x_25622:
[----:B------:R-:W-:Y:S05]  /*132f0*/  BSYNC.RECONVERGENT B2 ;  /* 0x0000000000027941 */ /* 0x000fea0003800200 */
.L_x_25621:
        /* <DEDUP_REMOVED lines=11> */
.L_x_25620:
[----:B------:R-:W-:Y:S05]  /*133b0*/  BSYNC.RECONVERGENT B1 ;  /* 0x0000000000017941 */ /* 0x000fea0003800200 */
.L_x_25619:
        /* <DEDUP_REMOVED lines=17> */
.L_x_25630:
        /* <DEDUP_REMOVED lines=13> */
.L_x_25632:
[----:B------:R-:W-:Y:S05]  /*135a0*/  BSYNC.RECONVERGENT B3 ;  /* 0x0000000000037941 */ /* 0x000fea0003800200 */
.L_x_25631:
        /* <DEDUP_REMOVED lines=46> */
.L_x_25629:
[----:B------:R-:W-:Y:S05]  /*13890*/  BSYNC.RECONVERGENT B2 ;  /* 0x0000000000027941 */ /* 0x000fea0003800200 */
.L_x_25628:
        /* <DEDUP_REMOVED lines=11> */
.L_x_25627:
[----:B------:R-:W-:Y:S05]  /*13950*/  BSYNC.RECONVERGENT B1 ;  /* 0x0000000000017941 */ /* 0x000fea0003800200 */
.L_x_25626:
        /* <DEDUP_REMOVED lines=17> */
.L_x_25637:
        /* <DEDUP_REMOVED lines=13> */
.L_x_25639:
[----:B------:R-:W-:Y:S05]  /*13b40*/  BSYNC.RECONVERGENT B3 ;  /* 0x0000000000037941 */ /* 0x000fea0003800200 */
.L_x_25638:
        /* <DEDUP_REMOVED lines=46> */
.L_x_25636:
[----:B------:R-:W-:Y:S05]  /*13e30*/  BSYNC.RECONVERGENT B2 ;  /* 0x0000000000027941 */ /* 0x000fea0003800200 */
.L_x_25635:
        /* <DEDUP_REMOVED lines=11> */
.L_x_25634:
[----:B------:R-:W-:Y:S05]  /*13ef0*/  BSYNC.RECONVERGENT B1 ;  /* 0x0000000000017941 */ /* 0x000fea0003800200 */
.L_x_25633:
        /* <DEDUP_REMOVED lines=17> */
.L_x_25644:
        /* <DEDUP_REMOVED lines=13> */
.L_x_25646:
[----:B------:R-:W-:Y:S05]  /*140e0*/  BSYNC.RECONVERGENT B3 ;  /* 0x0000000000037941 */ /* 0x000fea0003800200 */
.L_x_25645:
[----:B------:R-:W-:Y:S01]  /*140f0*/  IMAD.WIDE.U32 R110, R3, -0x326172a9, RZ ;  /* 0xcd9e8d57036e7825 */ /* 0x000fe200078e00ff */
[----:B------:R-:W-:Y:S02]  /*14100*/  LOP3.LUT R128, R7, R133, R127, 0x96, !PT ;  /* 0x0000008507807212 */ /* 0x000fe400078e967f */
[C---:B------:R-:W-:Y:S01]  /*14110*/  IADD3 R121, PT, PT, R127.reuse, 0x76cf5d0a, RZ ;  /* 0x76cf5d0a7f797810 */ /* 0x040fe20007ffe0ff */
        /* <DEDUP_REMOVED lines=44> */
.L_x_25643:
[----:B------:R-:W-:Y:S05]  /*143e0*/  BSYNC.RECONVERGENT B2 ;  /* 0x0000000000027941 */ /* 0x000fea0003800200 */
.L_x_25642:
        /* <DEDUP_REMOVED lines=11> */
.L_x_25641:
[----:B------:R-:W-:Y:S05]  /*144a0*/  BSYNC.RECONVERGENT B1 ;  /* 0x0000000000017941 */ /* 0x000fea0003800200 */
.L_x_25640:
        /* <DEDUP_REMOVED lines=17> */
.L_x_25651:
        /* <DEDUP_REMOVED lines=13> */
.L_x_25653:
[----:B------:R-:W-:Y:S05]  /*14690*/  BSYNC.RECONVERGENT B3 ;  /* 0x0000000000037941 */ /* 0x000fea0003800200 */
.L_x_25652:
        /* <DEDUP_REMOVED lines=47> */
.L_x_25650:
[----:B------:R-:W-:Y:S05]  /*14990*/  BSYNC.RECONVERGENT B2 ;  /* 0x0000000000027941 */ /* 0x000fea0003800200 */
.L_x_25649:
        /* <DEDUP_REMOVED lines=11> */
.L_x_25648:
[----:B------:R-:W-:Y:S05]  /*14a50*/  BSYNC.RECONVERGENT B1 ;  /* 0x0000000000017941 */ /* 0x000fea0003800200 */
.L_x_25647:
        /* <DEDUP_REMOVED lines=16> */
.L_x_25657:
        /* <DEDUP_REMOVED lines=13> */
.L_x_25659:
[----:B------:R-:W-:Y:S05]  /*14c30*/  BSYNC.RECONVERGENT B2 ;  /* 0x0000000000027941 */ /* 0x000fea0003800200 */
.L_x_25658:
        /* <DEDUP_REMOVED lines=14> */
[----:B------:R-:W-:Y:S01]  /*14d20*/  IMAD.WIDE.U32 R130, R13, -0x326172a9, RZ ;  /* 0xcd9e8d570d827825 */ /* 0x000fe200078e00ff */
[----:B------:R-:W-:-:S03]  /*14d30*/  IADD3 R13, PT, PT, R126, 0x1715609d, RZ ;  /* 0x1715609d7e0d7810 */ /* 0x000fc60007ffe0ff */
        /* <DEDUP_REMOVED lines=30> */
.L_x_25656:
[----:B------:R-:W-:Y:S05]  /*14f20*/  BSYNC.RECONVERGENT B1 ;  /* 0x0000000000017941 */ /* 0x000fea0003800200 */
.L_x_25655:
        /* <DEDUP_REMOVED lines=12> */
.L_x_25604:
        /* <DEDUP_REMOVED lines=21> */
.L_x_25664:
        /* <DEDUP_REMOVED lines=13> */
.L_x_25666:
[----:B------:R-:W-:Y:S05]  /*15210*/  BSYNC.RECONVERGENT B3 ;  /* 0x0000000000037941 */ /* 0x000fea0003800200 */
.L_x_25665:
        /* <DEDUP_REMOVED lines=43> */
[----:B------:R-:W-:Y:S01]  /*154d0*/  MOV R6, R104 ;  /* 0x0000006800067202 */ /* 0x000fe20000000f00 */
[----:B------:R-:W-:Y:S01]  /*154e0*/  IMAD.MOV.U32 R104, RZ, RZ, R140 ;  /* 0x000000ffff687224 */ /* 0x000fe200078e008c */
[----:B------:R-:W-:-:S07]  /*154f0*/  LOP3.LUT R132, R112, R132, R105, 0x96, !PT ;  /* 0x0000008470847212 */ /* 0x000fce00078e9669 */
.L_x_25663:
[----:B------:R-:W-:Y:S05]  /*15500*/  BSYNC.RECONVERGENT B2 ;  /* 0x0000000000027941 */ /* 0x000fea0003800200 */
.L_x_25662:
        /* <DEDUP_REMOVED lines=11> */
.L_x_25661:
[----:B------:R-:W-:Y:S05]  /*155c0*/  BSYNC.RECONVERGENT B1 ;  /* 0x0000000000017941 */ /* 0x000fea0003800200 */
.L_x_25660:
        /* <DEDUP_REMOVED lines=17> */
.L_x_25671:
        /* <DEDUP_REMOVED lines=13> */
.L_x_25673:
[----:B------:R-:W-:Y:S05]  /*157b0*/  BSYNC.RECONVERGENT B3 ;  /* 0x0000000000037941 */ /* 0x000fea0003800200 */
.L_x_25672:
        /* <DEDUP_REMOVED lines=46> */
.L_x_25670:
[----:B------:R-:W-:Y:S05]  /*15aa0*/  BSYNC.RECONVERGENT B2 ;  /* 0x0000000000027941 */ /* 0x000fea0003800200 */
.L_x_25669:
        /* <DEDUP_REMOVED lines=11> */
.L_x_25668:
[----:B------:R-:W-:Y:S05]  /*15b60*/  BSYNC.RECONVERGENT B1 ;  /* 0x0000000000017941 */ /* 0x000fea0003800200 */
.L_x_25667:
        /* <DEDUP_REMOVED lines=17> */
.L_x_25678:
        /* <DEDUP_REMOVED lines=13> */
.L_x_25680:
[----:B------:R-:W-:Y:S05]  /*15d50*/  BSYNC.RECONVERGENT B3 ;  /* 0x0000000000037941 */ /* 0x000fea0003800200 */
.L_x_25679:
        /* <DEDUP_REMOVED lines=46> */
.L_x_25677:
[----:B------:R-:W-:Y:S05]  /*16040*/  BSYNC.RECONVERGENT B2 ;  /* 0x0000000000027941 */ /* 0x000fea0003800200 */
.L_x_25676:
        /* <DEDUP_REMOVED lines=11> */
.L_x_25675:
[----:B------:R-:W-:Y:S05]  /*16100*/  BSYNC.RECONVERGENT B1 ;  /* 0x0000000000017941 */ /* 0x000fea0003800200 */
.L_x_25674:
        /* <DEDUP_REMOVED lines=17> */
.L_x_25685:
        /* <DEDUP_REMOVED lines=13> */
.L_x_25687:
[----:B------:R-:W-:Y:S05]  /*162f0*/  BSYNC.RECONVERGENT B3 ;  /* 0x0000000000037941 */ /* 0x000fea0003800200 */
.L_x_25686:
        /* <DEDUP_REMOVED lines=46> */
.L_x_25684:
[----:B------:R-:W-:Y:S05]  /*165e0*/  BSYNC.RECONVERGENT B2 ;  /* 0x0000000000027941 */ /* 0x000fea0003800200 */
.L_x_25683:
        /* <DEDUP_REMOVED lines=11> */
.L_x_25682:
[----:B------:R-:W-:Y:S05]  /*166a0*/  BSYNC.RECONVERGENT B1 ;  /* 0x0000000000017941 */ /* 0x000fea0003800200 */
.L_x_25681:
        /* <DEDUP_REMOVED lines=17> */
.L_x_25692:
        /* <DEDUP_REMOVED lines=13> */
.L_x_25694:
[----:B------:R-:W-:Y:S05]  /*16890*/  BSYNC.RECONVERGENT B3 ;  /* 0x0000000000037941 */ /* 0x000fea0003800200 */
.L_x_25693:
        /* <DEDUP_REMOVED lines=46> */
.L_x_25691:
[----:B------:R-:W-:Y:S05]  /*16b80*/  BSYNC.RECONVERGENT B2 ;  /* 0x0000000000027941 */ /* 0x000fea0003800200 */
.L_x_25690:
        /* <DEDUP_REMOVED lines=11> */
.L_x_25689:
[----:B------:R-:W-:Y:S05]  /*16c40*/  BSYNC.RECONVERGENT B1 ;  /* 0x0000000000017941 */ /* 0x000fea0003800200 */
.L_x_25688:
[----:B------:R-:W-:Y:S01]  /*16c50*/  BSSY.RECONVERGENT B1, `(.L_x_25695) ;  /* 0x000005a000017945 */ /* 0x000fe20003800200 */
[----:B------:R-:W-:Y:S01]  /*16c60*/  HFMA2 R109, -RZ, RZ, 0, 0 ;  /* 0x00000000ff6d7431 */ /* 0x000fe200000001ff */
        /* <DEDUP_REMOVED lines=10> */
[----:B------:R-:W-:Y:S01]  /*16d10*/  @!P0 MOV R111, 0x3 ;  /* 0x00000003006f8802 */ /* 0x000fe20000000f00 */
[----:B------:R-:W-:Y:S01]  /*16d20*/  @!P0 IMAD.MOV.U32 R109, RZ, RZ, R132 ;  /* 0x000000ffff6d8224 */ /* 0x000fe200078e0084 */
[----:B------:R-:W-:Y:S02]  /*16d30*/  @P0 IADD3 R111, PT, PT, R110, 0x1, RZ ;  /* 0x000000016e6f0810 */ /* 0x000fe40007ffe0ff */
[----:B------:R-:W-:Y:S01]  /*16d40*/  @P0 MOV R109, R133 ;  /* 0x00000085006d0202 */ /* 0x000fe20000000f00 */
[----:B------:R-:W-:Y:S06]  /*16d50*/  BRA `(.L_x_25698) ;  /* 0x0000000000f47947 */ /* 0x000fec0003800000 */
.L_x_25699:
[----:B------:R-:W-:Y:S01]  /*16d60*/  VIADD R4, R4, 0x1 ;  /* 0x0000000104047836 */ /* 0x000fe20000000000 */
[----:B------:R-:W-:Y:S03]  /*16d70*/  BSSY.RECONVERGENT B3, `(.L_x_25700) ;  /* 0x000000c000037945 */ /* 0x000fe60003800200 */
[C---:B------:R-:W-:Y:S01]  /*16d80*/  IMAD.WIDE.U32 R132, R4.reuse, -0x2daee0ad, RZ ;  /* 0xd2511f5304847825 */ /* 0x040fe200078e00ff */
[----:B------:R-:W-:-:S13]  /*16d90*/  ISETP.NE.AND P0, PT, R4, RZ, PT ;  /* 0x000000ff0400720c */ /* 0x000fda0003f05270 */
[----:B------:R-:W-:Y:S05]  /*16da0*/  @P0 BRA `(.L_x_25701) ;  /* 0x0000000000200947 */ /* 0x000fea0003800000 */
[----:B------:R-:W-:-:S04]  /*16db0*/  IADD3 R5, PT, PT, R5, 0x1, RZ ;  /* 0x0000000105057810 */ /* 0x000fc80007ffe0ff */
[----:B------:R-:W-:-:S13]  /*16dc0*/  ISETP.NE.AND P0, PT, R5, RZ, PT ;  /* 0x000000ff0500720c */ /* 0x000fda0003f05270 */
[----:B------:R-:W-:Y:S01]  /*16dd0*/  @!P0 IADD3 R3, PT, PT, R3, 0x1, RZ ;  /* 0x0000000103038810 */ /* 0x000fe20007ffe0ff */
[----:B------:R-:W-:Y:S01]  /*16de0*/  @!P0 VIADD R109, R7, 0x1 ;  /* 0x00000001076d8836 */ /* 0x000fe20000000000 */
[----:B------:R-:W-:Y:S02]  /*16df0*/  @!P0 MOV R5, RZ ;  /* 0x000000ff00058202 */ /* 0x000fe40000000f00 */
[----:B------:R-:W-:-:S13]  /*16e00*/  ISETP.NE.AND P2, PT, R3, RZ, !P0 ;  /* 0x000000ff0300720c */ /* 0x000fda0004745270 */
[----:B------:R-:W-:-:S05]  /*16e10*/  @P2 IADD3 R109, PT, PT, R7, RZ, RZ ;  /* 0x000000ff076d2210 */ /* 0x000fca0007ffe0ff */
[----:B------:R-:W-:-:S07]  /*16e20*/  @!P0 IMAD.MOV.U32 R7, RZ, RZ, R109 ;  /* 0x000000ffff078224 */ /* 0x000fce00078e006d */
.L_x_25701:
[----:B------:R-:W-:Y:S05]  /*16e30*/  BSYNC.RECONVERGENT B3 ;  /* 0x0000000000037941 */ /* 0x000fea0003800200 */
.L_x_25700:
        /* <DEDUP_REMOVED lines=44> */
[----:B------:R-:W-:Y:S02]  /*17100*/  MOV R138, R110 ;  /* 0x0000006e008a7202 */ /* 0x000fe40000000f00 */
[----:B------:R-:W-:Y:S02]  /*17110*/  LOP3.LUT R132, R112, R132, R129, 0x96, !PT ;  /* 0x0000008470847212 */ /* 0x000fe400078e9681 */
[----:B------:R-:W-:-:S07]  /*17120*/  MOV R6, R128 ;  /* 0x0000008000067202 */ /* 0x000fce0000000f00 */
.L_x_25698:
[----:B------:R-:W-:Y:S05]  /*17130*/  BSYNC.RECONVERGENT B2 ;  /* 0x0000000000027941 */ /* 0x000fea0003800200 */
.L_x_25697:
        /* <DEDUP_REMOVED lines=11> */
.L_x_25696:
[----:B------:R-:W-:Y:S05]  /*171f0*/  BSYNC.RECONVERGENT B1 ;  /* 0x0000000000017941 */ /* 0x000fea0003800200 */
.L_x_25695:
        /* <DEDUP_REMOVED lines=17> */
.L_x_25706:
        /* <DEDUP_REMOVED lines=13> */
.L_x_25708:
[----:B------:R-:W-:Y:S05]  /*173e0*/  BSYNC.RECONVERGENT B3 ;  /* 0x0000000000037941 */ /* 0x000fea0003800200 */
.L_x_25707:
[----:B------:R-:W-:Y:S01]  /*173f0*/  IMAD.WIDE.U32 R130, R3, -0x326172a9, RZ ;  /* 0xcd9e8d5703827825 */ /* 0x000fe200078e00ff */
[----:B------:R-:W-:-:S04]  /*17400*/  LOP3.LUT R110, R7, R133, R127, 0x96, !PT ;  /* 0x00000085076e7212 */ /* 0x000fc800078e967f */
        /* <DEDUP_REMOVED lines=43> */
[----:B------:R-:W-:Y:S01]  /*176c0*/  HFMA2 R129, -RZ, RZ, 0, 0 ;  /* 0x00000000ff817431 */ /* 0x000fe200000001ff */
[----:B------:R-:W-:-:S07]  /*176d0*/  MOV R6, R128 ;  /* 0x0000008000067202 */ /* 0x000fce0000000f00 */
.L_x_25705:
[----:B------:R-:W-:Y:S05]  /*176e0*/  BSYNC.RECONVERGENT B2 ;  /* 0x0000000000027941 */ /* 0x000fea0003800200 */
.L_x_25704:
        /* <DEDUP_REMOVED lines=11> */
.L_x_25703:
[----:B------:R-:W-:Y:S05]  /*177a0*/  BSYNC.RECONVERGENT B1 ;  /* 0x0000000000017941 */ /* 0x000fea0003800200 */
.L_x_25702:
[----:B------:R-:W-:Y:S01]  /*177b0*/  HFMA2 R111, -RZ, RZ, 0, 0 ;  /* 0x00000000ff6f7431 */ /* 0x000fe200000001ff */
        /* <DEDUP_REMOVED lines=15> */
.L_x_25711:
        /* <DEDUP_REMOVED lines=13> */
.L_x_25713:
[----:B------:R-:W-:Y:S05]  /*17980*/  BSYNC.RECONVERGENT B2 ;  /* 0x0000000000027941 */ /* 0x000fea0003800200 */
.L_x_25712:
        /* <DEDUP_REMOVED lines=46> */
.L_x_25710:
[----:B------:R-:W-:Y:S05]  /*17c70*/  BSYNC.RECONVERGENT B1 ;  /* 0x0000000000017941 */ /* 0x000fea0003800200 */
.L_x_25709:
[----:B------:R-:W-:Y:S01]  /*17c80*/  I2FP.F32.U32 R10, R111 ;  /* 0x0000006f000a7245 */ /* 0x000fe20000201000 */
[----:B-----5:R-:W-:Y:S01]  /*17c90*/  HADD2.F32 R12, -RZ, R23.H1_H1 ;  /* 0x30000017ff0c7230 */ /* 0x020fe20000004100 */
[----:B------:R-:W-:-:S04]  /*17ca0*/  MOV R11, 0x2f800000 ;  /* 0x2f800000000b7802 */ /* 0x000fc80000000f00 */
        /* <DEDUP_REMOVED lines=8> */
.L_x_25654:
[----:B------:R-:W-:Y:S05]  /*17d30*/  BSYNC.RECONVERGENT B0 ;  /* 0x0000000000007941 */ /* 0x000fea0003800200 */
.L_x_25603:
        /* <DEDUP_REMOVED lines=58> */
.L_x_25715:
[----:B------:R-:W-:Y:S05]  /*180e0*/  BSYNC.RECONVERGENT B0 ;  /* 0x0000000000007941 */ /* 0x000fea0003800200 */
.L_x_25714:
        /* <DEDUP_REMOVED lines=88> */
.L_x_25731:
        /* <DEDUP_REMOVED lines=8> */
[----:B0-----:R-:W0:Y:S05]  /*186f0*/  @!P0 LDC.64 R16, c[0x0][0x3c8] ;  /* 0x0000f200ff108b82 */ /* 0x001e2a0000000a00 */
        /* <DEDUP_REMOVED lines=8> */
[----:B------:R-:W-:Y:S01]  /*18780*/  HADD2.F32 R112, -RZ, R32.H1_H1 ;  /* 0x30000020ff707230 */ /* 0x000fe20000004100 */
[----:B------:R-:W-:-:S03]  /*18790*/  IADD3 R0, PT, PT, R8, -0x1, RZ ;  /* 0xffffffff08007810 */ /* 0x000fc60007ffe0ff */
        /* <DEDUP_REMOVED lines=47> */
[C---:B------:R-:W-:Y:S01]  /*18a90*/  FMUL.FTZ R96, R10.reuse, R113 ;  /* 0x000000710a607220 */ /* 0x040fe20000410000 */
[----:B------:R-:W-:Y:S02]  /*18aa0*/  HADD2.F32 R17, -RZ, R36.H0_H0 ;  /* 0x20000024ff117230 */ /* 0x000fe40000004100 */
        /* <DEDUP_REMOVED lines=18> */
[----:B------:R-:W-:Y:S01]  /*18bd0*/  FMUL.FTZ R10, R10, R111 ;  /* 0x0000006f0a0a7220 */ /* 0x000fe20000410000 */
[----:B------:R-:W-:Y:S02]  /*18be0*/  HADD2.F32 R103, -RZ, R36.H1_H1 ;  /* 0x30000024ff677230 */ /* 0x000fe40000004100 */
[----:B------:R-:W-:Y:S01]  /*18bf0*/  FFMA.FTZ R12, R12, R13, R17 ;  /* 0x0000000d0c0c7223 */ /* 0x000fe20000010011 */
[----:B------:R-:W-:Y:S02]  /*18c00*/  HADD2.F32 R105, -RZ, R69.H0_H0 ;  /* 0x20000045ff697230 */ /* 0x000fe40000004100 */
[----:B------:R-:W-:Y:S02]  /*18c10*/  HADD2.F32 R107, -RZ, R37.H0_H0 ;  /* 0x20000025ff6b7230 */ /* 0x000fe40000004100 */
[----:B------:R-:W-:Y:S01]  /*18c20*/  FFMA.FTZ R13, R14, R101, R103 ;  /* 0x000000650e0d7223 */ /* 0x000fe20000010067 */
[----:B------:R-:W-:Y:S02]  /*18c30*/  HADD2.F32 R109, -RZ, R69.H1_H1 ;  /* 0x30000045ff6d7230 */ /* 0x000fe40000004100 */
[----:B------:R-:W-:-:S02]  /*18c40*/  HADD2.F32 R111, -RZ, R37.H1_H1 ;  /* 0x30000025ff6f7230 */ /* 0x000fc40000004100 */
[----:B------:R-:W-:Y:S01]  /*18c50*/  FFMA.FTZ R14, R82, R105, R107 ;  /* 0x00000069520e7223 */ /* 0x000fe2000001006b */
[----:B------:R-:W-:Y:S02]  /*18c60*/  HADD2.F32 R113, -RZ, R70.H0_H0 ;  /* 0x20000046ff717230 */ /* 0x000fe40000004100 */
[----:B------:R-:W-:Y:S02]  /*18c70*/  HADD2.F32 R115, -RZ, R38.H0_H0 ;  /* 0x20000026ff737230 */ /* 0x000fe40000004100 */
[----:B------:R-:W-:Y:S01]  /*18c80*/  FFMA.FTZ R17, R102, R109, R111 ;  /* 0x0000006d66117223 */ /* 0x000fe2000001006f */
[----:B------:R-:W-:Y:S02]  /*18c90*/  HADD2.F32 R102, -RZ, R70.H1_H1 ;  /* 0x30000046ff667230 */ /* 0x000fe40000004100 */
[----:B------:R-:W-:Y:S02]  /*18ca0*/  HADD2.F32 R101, -RZ, R71.H0_H0 ;  /* 0x20000047ff657230 */ /* 0x000fe40000004100 */
[----:B------:R-:W-:Y:S01]  /*18cb0*/  FFMA.FTZ R82, R104, R113, R115 ;  /* 0x0000007168527223 */ /* 0x000fe20000010073 */
[----:B------:R-:W-:-:S02]  /*18cc0*/  HADD2.F32 R104, -RZ, R38.H1_H1 ;  /* 0x30000026ff687230 */ /* 0x000fc40000004100 */
[----:B------:R-:W-:Y:S02]  /*18cd0*/  HADD2.F32 R103, -RZ, R39.H0_H0 ;  /* 0x20000027ff677230 */ /* 0x000fe40000004100 */
[----:B------:R-:W-:Y:S02]  /*18ce0*/  HADD2.F32 R106, -RZ, R71.H1_H1 ;  /* 0x30000047ff6a7230 */ /* 0x000fe40000004100 */
[----:B------:R-:W-:Y:S01]  /*18cf0*/  FFMA.FTZ R93, R93, R102, R104 ;  /* 0x000000665d5d7223 */ /* 0x000fe20000010068 */
        /* <DEDUP_REMOVED lines=30> */
[----:B------:R-:W-:Y:S02]  /*18ee0*/  HADD2.F32 R106, -RZ, R61.H0_H0 ;  /* 0x2000003dff6a7230 */ /* 0x000fe40000004100 */
[----:B------:R-:W-:Y:S01]  /*18ef0*/  FFMA.FTZ R103, R88, R107, R109 ;  /* 0x0000006b58677223 */ /* 0x000fe2000001006d */
[----:B------:R-:W-:Y:S02]  /*18f00*/  HADD2.F32 R108, -RZ, R29.H0_H0 ;  /* 0x2000001dff6c7230 */ /* 0x000fe40000004100 */
[----:B------:R-:W-:Y:S01]  /*18f10*/  FFMA.FTZ R95, R95, R110, R112 ;  /* 0x0000006e5f5f7223 */ /* 0x000fe20000010070 */
[----:B------:R-:W-:-:S02]  /*18f20*/  HADD2.F32 R111, -RZ, R61.H1_H1 ;  /* 0x3000003dff6f7230 */ /* 0x000fc40000004100 */
[----:B------:R-:W-:Y:S02]  /*18f30*/  HADD2.F32 R113, -RZ, R29.H1_H1 ;  /* 0x3000001dff717230 */ /* 0x000fe40000004100 */
[----:B------:R-:W-:Y:S01]  /*18f40*/  FFMA.FTZ R104, R87, R106, R108 ;  /* 0x0000006a57687223 */ /* 0x000fe2000001006c */
[--C-:B------:R-:W-:Y:S02]  /*18f50*/  HADD2.F32 R106, -RZ, R62.reuse.H0_H0 ;  /* 0x2000003eff6a7230 */ /* 0x100fe40000004100 */
[----:B------:R-:W-:Y:S02]  /*18f60*/  HADD2.F32 R109, -RZ, R62.H1_H1 ;  /* 0x3000003eff6d7230 */ /* 0x000fe40000004100 */
[----:B------:R-:W-:Y:S01]  /*18f70*/  FFMA.FTZ R107, R86, R111, R113 ;  /* 0x0000006f566b7223 */ /* 0x000fe20000010071 */
[--C-:B------:R-:W-:Y:S02]  /*18f80*/  HADD2.F32 R86, -RZ, R30.reuse.H0_H0 ;  /* 0x2000001eff567230 */ /* 0x100fe40000004100 */
[----:B------:R-:W-:-:S02]  /*18f90*/  HADD2.F32 R87, -RZ, R30.H1_H1 ;  /* 0x3000001eff577230 */ /* 0x000fc40000004100 */
[----:B------:R-:W-:Y:S02]  /*18fa0*/  HADD2.F32 R108, -RZ, R63.H1_H1 ;  /* 0x3000003fff6c7230 */ /* 0x000fe40000004100 */
[----:B------:R-:W-:Y:S01]  /*18fb0*/  FFMA.FTZ R106, R85, R106, R86 ;  /* 0x0000006a556a7223 */ /* 0x000fe20000010056 */
        /* <DEDUP_REMOVED lines=18> */
[----:B------:R-:W-:Y:S01]  /*190e0*/  SHF.R.S32.HI R19, RZ, 0x1f, R0 ;  /* 0x0000001fff137819 */ /* 0x000fe20000011400 */
[----:B------:R-:W-:Y:S02]  /*190f0*/  HADD2.F32 R89, -RZ, R58.H0_H0 ;  /* 0x2000003aff597230 */ /* 0x000fe40000004100 */
[----:B------:R-:W-:Y:S01]  /*19100*/  FFMA.FTZ R80, R80, R85, R87 ;  /* 0x0000005550507223 */ /* 0x000fe20000010057 */
[----:B------:R-:W-:Y:S01]  /*19110*/  LEA.HI R19, R19, R0, RZ, 0x3 ;  /* 0x0000000013137211 */ /* 0x000fe200078f18ff */
[----:B------:R-:W-:Y:S01]  /*19120*/  HADD2.F32 R91, -RZ, R26.H0_H0 ;  /* 0x2000001aff5b7230 */ /* 0x000fe20000004100 */
[----:B------:R-:W-:Y:S01]  /*19130*/  LOP3.LUT R0, R11, 0x1f, RZ, 0xc0, !PT ;  /* 0x0000001f0b007812 */ /* 0x000fe200078ec0ff */
[----:B------:R-:W-:Y:S01]  /*19140*/  HADD2.F32 R85, -RZ, R58.H1_H1 ;  /* 0x3000003aff557230 */ /* 0x000fe20000004100 */
[----:B------:R-:W-:Y:S01]  /*19150*/  F2FP.F16.F32.PACK_AB R81, R80, R81 ;  /* 0x000000515051723e */ /* 0x000fe200000000ff */
[----:B------:R-:W-:Y:S01]  /*19160*/  HADD2.F32 R87, -RZ, R26.H1_H1 ;  /* 0x3000001aff577230 */ /* 0x000fe20000004100 */
[----:B------:R-:W-:Y:S01]  /*19170*/  LEA.HI.SX32 R19, R19, R0, 0x1d ;  /* 0x0000000013137211 */ /* 0x000fe200078feaff */
[----:B------:R-:W-:Y:S01]  /*19180*/  FFMA.FTZ R112, R18, R89, R91 ;  /* 0x0000005912707223 */ /* 0x000fe2000001005b */
[----:B------:R-:W-:Y:S01]  /*19190*/  HADD2.F32 R18, -RZ, R59.H0_H0 ;  /* 0x2000003bff127230 */ /* 0x000fe20000004100 */
[----:B------:R-:W-:Y:S01]  /*191a0*/  F2FP.F16.F32.PACK_AB R80, R111, R108 ;  /* 0x0000006c6f50723e */ /* 0x000fe200000000ff */
[----:B------:R-:W-:Y:S01]  /*191b0*/  FFMA.FTZ R113, R16, R85, R87 ;  /* 0x0000005510717223 */ /* 0x000fe20000010057 */
[----:B------:R-:W-:Y:S01]  /*191c0*/  HADD2.F32 R84, -RZ, R27.H0_H0 ;  /* 0x2000001bff547230 */ /* 0x000fe20000004100 */
[C---:B------:R-:W-:Y:S01]  /*191d0*/  IADD3 R87, PT, PT, R19.reuse, 0x20, RZ ;  /* 0x0000002013577810 */ /* 0x040fe20007ffe0ff */
[----:B------:R-:W-:Y:S01]  /*191e0*/  HADD2.F32 R11, -RZ, R59.H1_H1 ;  /* 0x3000003bff0b7230 */ /* 0x000fe20000004100 */
[----:B------:R-:W-:Y:S01]  /*191f0*/  IADD3 R91, PT, PT, R19, 0x60, RZ ;  /* 0x00000060135b7810 */ /* 0x000fe20007ffe0ff */
[----:B------:R-:W-:-:S02]  /*19200*/  HADD2.F32 R85, -RZ, R27.H1_H1 ;  /* 0x3000001bff557230 */ /* 0x000fc40000004100 */
[----:B------:R-:W-:Y:S01]  /*19210*/  FFMA.FTZ R114, R15, R18, R84 ;  /* 0x000000120f727223 */ /* 0x000fe20000010054 */
[----:B------:R-:W-:Y:S01]  /*19220*/  VIADD R89, R19, 0x40 ;  /* 0x0000004013597836 */ /* 0x000fe20000000000 */
[----:B------:R-:W-:Y:S01]  /*19230*/  F2FP.F16.F32.PACK_AB R15, R105, R102 ;  /* 0x00000066690f723e */ /* 0x000fe200000000ff */
        /* <DEDUP_REMOVED lines=13> */
[----:B------:R-:W-:Y:S01]  /*19310*/  F2FP.F16.F32.PACK_AB R13, R99, R96 ;  /* 0x00000060630d723e */ /* 0x000fe200000000ff */
[----:B------:R0:W-:Y:S01]  /*19320*/  STG.E.128 desc[UR6][R84.64], R8 ;  /* 0x0000000854007986 */ /* 0x0001e2000c101d06 */
[----:B------:R-:W-:Y:S02]  /*19330*/  F2FP.F16.F32.PACK_AB R12, R95, R92 ;  /* 0x0000005c5f0c723e */ /* 0x000fe400000000ff */
[----:B------:R-:W-:Y:S02]  /*19340*/  F2FP.F16.F32.PACK_AB R17, R107, R104 ;  /* 0x000000686b11723e */ /* 0x000fe400000000ff */
[----:B------:R-:W-:Y:S01]  /*19350*/  F2FP.F16.F32.PACK_AB R83, R115, R114 ;  /* 0x000000727353723e */ /* 0x000fe200000000ff */
[----:B------:R0:W-:Y:S01]  /*19360*/  STG.E.128 desc[UR6][R86.64], R12 ;  /* 0x0000000c56007986 */ /* 0x0001e2000c101d06 */
[----:B------:R-:W-:-:S03]  /*19370*/  F2FP.F16.F32.PACK_AB R82, R113, R112 ;  /* 0x000000707152723e */ /* 0x000fc600000000ff */
[----:B------:R0:W-:Y:S04]  /*19380*/  STG.E.128 desc[UR6][R88.64], R16 ;  /* 0x0000001058007986 */ /* 0x0001e8000c101d06 */
[----:B------:R0:W-:Y:S02]  /*19390*/  STG.E.128 desc[UR6][R90.64], R80 ;  /* 0x000000505a007986 */ /* 0x0001e4000c101d06 */
.L_x_25718:
[----:B------:R-:W-:Y:S05]  /*193a0*/  BSYNC.RECONVERGENT B0 ;  /* 0x0000000000007941 */ /* 0x000fea0003800200 */
.L_x_25717:
[----:B0-----:R-:W0:Y:S02]  /*193b0*/  LDC.64 R8, c[0x0][0x380] ;  /* 0x0000e000ff087b82 */ /* 0x001e240000000a00 */
[----:B0-----:R-:W-:-:S04]  /*193c0*/  LEA R2, R8, R2, 0x2 ;  /* 0x0000000208027211 */ /* 0x001fc800078e10ff */
[----:B------:R-:W-:-:S13]  /*193d0*/  ISETP.GE.AND P0, PT, R2, R9, PT ;  /* 0x000000090200720c */ /* 0x000fda0003f06270 */
[----:B------:R-:W-:Y:S05]  /*193e0*/  @!P0 BRA `(.L_x_25719) ;  /* 0xfffffe7400688947 */ /* 0x000fea000383ffff */
[----:B------:R-:W-:Y:S05]  /*193f0*/  EXIT ;  /* 0x000000000000794d */ /* 0x000fea0003800000 */
.L_x_25716:
[----:B------:R-:W-:Y:S01]  /*19400*/  HFMA2 R112, -RZ, RZ, 0, 5.9604644775390625e-08 ;  /* 0x00000001ff707431 */ /* 0x000fe200000001ff */
[----:B------:R-:W-:Y:S01]  /*19410*/  BSSY B0, `(.L_x_25720) ;  /* 0x0000007000007945 */ /* 0x000fe20003800000 */
[----:B------:R-:W-:Y:S01]  /*19420*/  IMAD.MOV.U32 R113, RZ, RZ, R10 ;  /* 0x000000ffff717224 */ /* 0x000fe200078e000a */
[----:B------:R-:W-:Y:S01]  /*19430*/  MOV R115, 0x1f ;  /* 0x0000001f00737802 */ /* 0x000fe20000000f00 */
[----:B------:R-:W-:-:S07]  /*19440*/  IMAD.MOV.U32 R18, RZ, RZ, -0x1 ;  /* 0xffffffffff127424 */ /* 0x000fce00078e00ff */
[----:B0----5:R-:W-:Y:S05]  /*19450*/  WARPSYNC.COLLECTIVE R18, `(.L_x_25721) ;  /* 0x0000000012087348 */ /* 0x021fea0003c00000 */
[----:B------:R1:W2:Y:S02]  /*19460*/  SHFL.BFLY P1, R19, R113, R112, R115 ;  /* 0x0c00007071137389 */ /* 0x0002a40000020073 */
[----:B012--5:R-:W-:Y:S05]  /*19470*/  ENDCOLLECTIVE ;  /* 0x000000000000791b */ /* 0x027fea0003800000 */
.L_x_25721:
[----:B------:R-:W-:Y:S05]  /*19480*/  BSYNC B0 ;  /* 0x0000000000007941 */ /* 0x000fea0003800000 */
.L_x_25720:
        /* <DEDUP_REMOVED lines=9> */
.L_x_25722:
[----:B------:R-:W-:Y:S02]  /*19520*/  HFMA2 R112, -RZ, RZ, 0, 2.384185791015625e-07 ;  /* 0x00000004ff707431 */ /* 0x000fe400000001ff */
[----:B------:R-:W-:-:S04]  /*19530*/  IMAD.MOV.U32 R13, RZ, RZ, R19 ;  /* 0x000000ffff0d7224 */ /* 0x000fc800078e0013 */
[----:B------:R-:W-:-:S05]  /*19540*/  FADD.FTZ R15, R14, R13 ;  /* 0x0000000d0e0f7221 */ /* 0x000fca0000010000 */
[----:B------:R-:W-:-:S07]  /*19550*/  MOV R113, R15 ;  /* 0x0000000f00717202 */ /* 0x000fce0000000f00 */
[----:B------:R-:W-:Y:S05]  /*19560*/  WARPSYNC.COLLECTIVE R18, `(.L_x_25723) ;  /* 0x0000000012087348 */ /* 0x000fea0003c00000 */
[----:B------:R0:W1:Y:S02]  /*19570*/  SHFL.BFLY P1, R19, R113, R112, R115 ;  /* 0x0c00007071137389 */ /* 0x0000640000020073 */
[----:B01----:R-:W-:Y:S05]  /*19580*/  ENDCOLLECTIVE ;  /* 0x000000000000791b */ /* 0x003fea0003800000 */
.L_x_25723:
[----:B------:R-:W-:Y:S02]  /*19590*/  HFMA2 R112, -RZ, RZ, 0, 4.76837158203125e-07 ;  /* 0x00000008ff707431 */ /* 0x000fe400000001ff */
[----:B------:R-:W-:-:S04]  /*195a0*/  IMAD.MOV.U32 R12, RZ, RZ, R19 ;  /* 0x000000ffff0c7224 */ /* 0x000fc800078e0013 */
[----:B------:R-:W-:-:S05]  /*195b0*/  FADD.FTZ R16, R15, R12 ;  /* 0x0000000c0f107221 */ /* 0x000fca0000010000 */
[----:B------:R-:W-:-:S07]  /*195c0*/  MOV R113, R16 ;  /* 0x0000001000717202 */ /* 0x000fce0000000f00 */
[----:B------:R-:W-:Y:S05]  /*195d0*/  WARPSYNC.COLLECTIVE R18, `(.L_x_25724) ;  /* 0x0000000012087348 */ /* 0x000fea0003c00000 */
[----:B------:R0:W1:Y:S02]  /*195e0*/  SHFL.BFLY P1, R19, R113, R112, R115 ;  /* 0x0c00007071137389 */ /* 0x0000640000020073 */
[----:B01----:R-:W-:Y:S05]  /*195f0*/  ENDCOLLECTIVE ;  /* 0x000000000000791b */ /* 0x003fea0003800000 */
.L_x_25724:
[----:B------:R-:W-:Y:S02]  /*19600*/  HFMA2 R112, -RZ, RZ, 0, 9.5367431640625e-07 ;  /* 0x00000010ff707431 */ /* 0x000fe400000001ff */
[----:B------:R-:W-:-:S04]  /*19610*/  IMAD.MOV.U32 R13, RZ, RZ, R19 ;  /* 0x000000ffff0d7224 */ /* 0x000fc800078e0013 */
[----:B------:R-:W-:Y:S02]  /*19620*/  FADD.FTZ R17, R16, R13 ;  /* 0x0000000d10117221 */ /* 0x000fe40000010000 */
[----:B------:R-:W0:Y:S03]  /*19630*/  LDC R13, c[0x0][0x400] ;  /* 0x00010000ff0d7b82 */ /* 0x000e260000000800 */
[----:B------:R-:W-:-:S07]  /*19640*/  MOV R113, R17 ;  /* 0x0000001100717202 */ /* 0x000fce0000000f00 */
[----:B0-----:R-:W-:Y:S05]  /*19650*/  WARPSYNC.COLLECTIVE R18, `(.L_x_25725) ;  /* 0x0000000012087348 */ /* 0x001fea0003c00000 */
[----:B------:R1:W2:Y:S02]  /*19660*/  SHFL.BFLY P1, R19, R113, R112, R115 ;  /* 0x0c00007071137389 */ /* 0x0002a40000020073 */
[----:B012---:R-:W-:Y:S05]  /*19670*/  ENDCOLLECTIVE ;  /* 0x000000000000791b */ /* 0x007fea0003800000 */
.L_x_25725:
        /* <DEDUP_REMOVED lines=72> */
.L_x_25726:
[----:B------:R-:W-:Y:S02]  /*19b00*/  HFMA2 R112, -RZ, RZ, 0, 1.1920928955078125e-07 ;  /* 0x00000002ff707431 */ /* 0x000fe400000001ff */
[----:B------:R-:W-:-:S04]  /*19b10*/  IMAD.MOV.U32 R15, RZ, RZ, R19 ;  /* 0x000000ffff0f7224 */ /* 0x000fc800078e0013 */
[----:B------:R-:W-:-:S05]  /*19b20*/  FADD.FTZ R15, R10, R15 ;  /* 0x0000000f0a0f7221 */ /* 0x000fca0000010000 */
[----:B------:R-:W-:-:S07]  /*19b30*/  MOV R113, R15 ;  /* 0x0000000f00717202 */ /* 0x000fce0000000f00 */
[----:B------:R-:W-:Y:S05]  /*19b40*/  WARPSYNC.COLLECTIVE R18, `(.L_x_25727) ;  /* 0x0000000012087348 */ /* 0x000fea0003c00000 */
[----:B------:R0:W1:Y:S02]  /*19b50*/  SHFL.BFLY P1, R19, R113, R112, R115 ;  /* 0x0c00007071137389 */ /* 0x0000640000020073 */
[----:B01----:R-:W-:Y:S05]  /*19b60*/  ENDCOLLECTIVE ;  /* 0x000000000000791b */ /* 0x003fea0003800000 */
.L_x_25727:
[----:B------:R-:W-:Y:S02]  /*19b70*/  HFMA2 R112, -RZ, RZ, 0, 2.384185791015625e-07 ;  /* 0x00000004ff707431 */ /* 0x000fe400000001ff */
[----:B------:R-:W-:-:S04]  /*19b80*/  IMAD.MOV.U32 R14, RZ, RZ, R19 ;  /* 0x000000ffff0e7224 */ /* 0x000fc800078e0013 */
[----:B------:R-:W-:-:S05]  /*19b90*/  FADD.FTZ R14, R15, R14 ;  /* 0x0000000e0f0e7221 */ /* 0x000fca0000010000 */
[----:B------:R-:W-:-:S07]  /*19ba0*/  MOV R113, R14 ;  /* 0x0000000e00717202 */ /* 0x000fce0000000f00 */
[----:B------:R-:W-:Y:S05]  /*19bb0*/  WARPSYNC.COLLECTIVE R18, `(.L_x_25728) ;  /* 0x0000000012087348 */ /* 0x000fea0003c00000 */
[----:B------:R0:W1:Y:S02]  /*19bc0*/  SHFL.BFLY P1, R19, R113, R112, R115 ;  /* 0x0c00007071137389 */ /* 0x0000640000020073 */
[----:B01----:R-:W-:Y:S05]  /*19bd0*/  ENDCOLLECTIVE ;  /* 0x000000000000791b */ /* 0x003fea0003800000 */
.L_x_25728:
[----:B------:R-:W-:Y:S02]  /*19be0*/  HFMA2 R112, -RZ, RZ, 0, 4.76837158203125e-07 ;  /* 0x00000008ff707431 */ /* 0x000fe400000001ff */
[----:B------:R-:W-:-:S04]  /*19bf0*/  IMAD.MOV.U32 R17, RZ, RZ, R19 ;  /* 0x000000ffff117224 */ /* 0x000fc800078e0013 */
[----:B------:R-:W-:-:S05]  /*19c00*/  FADD.FTZ R17, R14, R17 ;  /* 0x000000110e117221 */ /* 0x000fca0000010000 */
[----:B------:R-:W-:-:S07]  /*19c10*/  MOV R113, R17 ;  /* 0x0000001100717202 */ /* 0x000fce0000000f00 */
[----:B------:R-:W-:Y:S05]  /*19c20*/  WARPSYNC.COLLECTIVE R18, `(.L_x_25729) ;  /* 0x0000000012087348 */ /* 0x000fea0003c00000 */
[----:B------:R0:W1:Y:S02]  /*19c30*/  SHFL.BFLY P1, R19, R113, R112, R115 ;  /* 0x0c00007071137389 */ /* 0x0000640000020073 */
[----:B01----:R-:W-:Y:S05]  /*19c40*/  ENDCOLLECTIVE ;  /* 0x000000000000791b */ /* 0x003fea0003800000 */
.L_x_25729:
[----:B------:R-:W-:Y:S02]  /*19c50*/  HFMA2 R112, -RZ, RZ, 0, 9.5367431640625e-07 ;  /* 0x00000010ff707431 */ /* 0x000fe400000001ff */
[----:B------:R-:W-:-:S04]  /*19c60*/  IMAD.MOV.U32 R16, RZ, RZ, R19 ;  /* 0x000000ffff107224 */ /* 0x000fc800078e0013 */
[----:B------:R-:W-:-:S05]  /*19c70*/  FADD.FTZ R16, R17, R16 ;  /* 0x0000001011107221 */ /* 0x000fca0000010000 */
[----:B------:R-:W-:-:S07]  /*19c80*/  MOV R113, R16 ;  /* 0x0000001000717202 */ /* 0x000fce0000000f00 */
[----:B------:R-:W-:Y:S05]  /*19c90*/  WARPSYNC.COLLECTIVE R18, `(.L_x_25730) ;  /* 0x0000000012087348 */ /* 0x000fea0003c00000 */
[----:B------:R0:W1:Y:S02]  /*19ca0*/  SHFL.BFLY P1, R19, R113, R112, R115 ;  /* 0x0c00007071137389 */ /* 0x0000640000020073 */
[----:B01----:R-:W-:Y:S05]  /*19cb0*/  ENDCOLLECTIVE ;  /* 0x000000000000791b */ /* 0x003fea0003800000 */
.L_x_25730:
[----:B------:R-:W-:Y:S05]  /*19cc0*/  BRA `(.L_x_25731) ;  /* 0xffffffe800687947 */ /* 0x000fea000383ffff */
.L_x_25732:
        /* <DEDUP_REMOVED lines=11> */
.L_x_37339:


//--------------------- .text._ZN10layer_norm13ln_fwd_kernelINS_13Kernel_traitsIf6__halffS2_fjLj1024ELj1ELj4ELj1ELj16ENS_18Kernel_traits_baseILj1024EfS2_fS2_fjLj128EEEEELb0ELb0ELb0ELb0EEEvNS_9FwdParamsE --------------------------
	.section	.text._ZN10layer_norm13ln_fwd_kernelINS_13Kernel_traitsIf6__halffS2_fjLj1024ELj1ELj4ELj1ELj16ENS_18Kernel_traits_baseILj1024EfS2_fS2_fjLj128EEEEELb0ELb0ELb0ELb0EEEvNS_9FwdParamsE,"ax",@progbits
	.align	128
        .global         _ZN10layer_norm13ln_fwd_kernelINS_13Kernel_traitsIf6__halffS2_fjLj1024ELj1ELj4ELj1ELj16ENS_18Kernel_traits_baseILj1024EfS2_fS2_fjLj128EEEEELb0ELb0ELb0ELb0EEEvNS_9FwdParamsE
        .type           _ZN10layer_norm13ln_fwd_kernelINS_13Kernel_traitsIf6__halffS2_fjLj1024ELj1ELj4ELj1ELj16ENS_18Kernel_traits_baseILj1024EfS2_fS2_fjLj128EEEEELb0ELb0ELb0ELb0EEEvNS_9FwdParamsE,@function
        .size           _ZN10layer_norm13ln_fwd_kernelINS_13Kernel_traitsIf6__halffS2_fjLj1024ELj1ELj4ELj1ELj16ENS_18Kernel_traits_baseILj1024EfS2_fS2_fjLj128EEEEELb0ELb0ELb0ELb0EEEvNS_9FwdParamsE,(.L_x_37340 - _ZN10layer_norm13ln_fwd_kernelINS_13Kernel_traitsIf6__halffS2_fjLj1024ELj1ELj4ELj1ELj16ENS_18Kernel_traits_baseILj1024EfS2_fS2_fjLj128EEEEELb0ELb0ELb0ELb0EEEvNS_9FwdParamsE)
        .other          _ZN10layer_norm13ln_fwd_kernelINS_13Kernel_traitsIf6__halffS2_fjLj1024ELj1ELj4ELj1ELj16ENS_18Kernel_traits_baseILj1024EfS2_fS2_fjLj128EEEEELb0ELb0ELb0ELb0EEEvNS_9FwdParamsE,@"STO_CUDA_ENTRY STV_DEFAULT"
_ZN10layer_norm13ln_fwd_kernelINS_13Kernel_traitsIf6__halffS2_fjLj1024ELj1ELj4ELj1ELj16ENS_18Kernel_traits_baseILj1024EfS2_fS2_fjLj128EEEEELb0ELb0ELb0ELb0EEEvNS_9FwdParamsE:
.text._ZN10layer_norm13ln_fwd_kernelINS_13Kernel_traitsIf6__halffS2_fjLj1024ELj1ELj4ELj1ELj16ENS_18Kernel_traits_baseILj1024EfS2_fS2_fjLj128EEEEELb0ELb0ELb0ELb0EEEvNS_9FwdParamsE:
        /* <DEDUP_REMOVED lines=60> */
.L_x_25734:
        /* <DEDUP_REMOVED lines=40> */
.L_x_25735:
[----:B------:R-:W-:Y:S05]  /*0640*/  BSYNC.RECONVERGENT B0 ;  /* 0x0000000000007941 */ /* 0x000fea0003800200 */
.L_x_25733:
        /* <DEDUP_REMOVED lines=12> */
.L_x_25761:
        /* <DEDUP_REMOVED lines=40> */
.L_x_25738:
        /* <DEDUP_REMOVED lines=16> */
.L_x_25739:
[----:B------:R-:W0:Y:S01]  /*0a90*/  LDC.64 R100, c[0x0][0x3a8] ;  /* 0x0000ea00ff647b82 */ /* 0x000e220000000a00 */
[C---:B------:R-:W-:Y:S01]  /*0aa0*/  IADD3 R7, PT, PT, R5.reuse, 0x20, RZ ;  /* 0x0000002005077810 */ /* 0x040fe20007ffe0ff */
[----:B0-----:R-:W-:-:S05]  /*0ab0*/  IMAD.WIDE.U32 R100, R5, 0x20, R100 ;  /* 0x0000002005647825 */ /* 0x001fca00078e0064 */
[----:B------:R0:W-:Y:S04]  /*0ac0*/  STG.E.128 desc[UR6][R100.64], R104 ;  /* 0x0000006864007986 */ /* 0x0001e8000c101d06 */
[----:B------:R0:W-:Y:S02]  /*0ad0*/  STG.E.128 desc[UR6][R100.64+0x10], R96 ;  /* 0x0000106064007986 */ /* 0x0001e4000c101d06 */
.L_x_25737:
[----:B------:R-:W-:Y:S05]  /*0ae0*/  BSYNC.RECONVERGENT B0 ;  /* 0x0000000000007941 */ /* 0x000fea0003800200 */
.L_x_25736:
        /* <DEDUP_REMOVED lines=31> */
.L_x_25742:
        /* <DEDUP_REMOVED lines=16> */
.L_x_25743:
[----:B------:R-:W0:Y:S02]  /*0de0*/  LDC.64 R100, c[0x0][0x3a8] ;  /* 0x0000ea00ff647b82 */ /* 0x000e240000000a00 */
[C---:B0-----:R-:W-:Y:S01]  /*0df0*/  IMAD.WIDE.U32 R100, R7.reuse, 0x20, R100 ;  /* 0x0000002007647825 */ /* 0x041fe200078e0064 */
[----:B------:R-:W-:-:S04]  /*0e00*/  IADD3 R7, PT, PT, R7, 0x20, RZ ;  /* 0x0000002007077810 */ /* 0x000fc80007ffe0ff */
[----:B------:R0:W-:Y:S04]  /*0e10*/  STG.E.128 desc[UR6][R100.64], R72 ;  /* 0x0000004864007986 */ /* 0x0001e8000c101d06 */
[----:B------:R0:W-:Y:S02]  /*0e20*/  STG.E.128 desc[UR6][R100.64+0x10], R76 ;  /* 0x0000104c64007986 */ /* 0x0001e4000c101d06 */
.L_x_25741:
[----:B------:R-:W-:Y:S05]  /*0e30*/  BSYNC.RECONVERGENT B0 ;  /* 0x0000000000007941 */ /* 0x000fea0003800200 */
.L_x_25740:
        /* <DEDUP_REMOVED lines=31> */
.L_x_25746:
        /* <DEDUP_REMOVED lines=16> */
.L_x_25747:
[----:B------:R-:W0:Y:S02]  /*1130*/  LDC.64 R100, c[0x0][0x3a8] ;  /* 0x0000ea00ff647b82 */ /* 0x000e240000000a00 */
[C---:B0-----:R-:W-:Y:S01]  /*1140*/  IMAD.WIDE.U32 R100, R7.reuse, 0x20, R100 ;  /* 0x0000002007647825 */ /* 0x041fe200078e0064 */
[----:B------:R-:W-:-:S04]  /*1150*/  IADD3 R7, PT, PT, R7, 0x20, RZ ;  /* 0x0000002007077810 */ /* 0x000fc80007ffe0ff */
[----:B------:R0:W-:Y:S04]  /*1160*/  STG.E.128 desc[UR6][R100.64], R80 ;  /* 0x0000005064007986 */ /* 0x0001e8000c101d06 */
[----:B------:R0:W-:Y:S02]  /*1170*/  STG.E.128 desc[UR6][R100.64+0x10], R84 ;  /* 0x0000105464007986 */ /* 0x0001e4000c101d06 */
.L_x_25745:
[----:B------:R-:W-:Y:S05]  /*1180*/  BSYNC.RECONVERGENT B0 ;  /* 0x0000000000007941 */ /* 0x000fea0003800200 */
.L_x_25744:
        /* <DEDUP_REMOVED lines=31> */
.L_x_25750:
        /* <DEDUP_REMOVED lines=16> */
.L_x_25751:
[----:B------:R-:W0:Y:S02]  /*1480*/  LDC.64 R100, c[0x0][0x3a8] ;  /* 0x0000ea00ff647b82 */ /* 0x000e240000000a00 */
[----:B0-----:R-:W-:-:S05]  /*1490*/  IMAD.WIDE.U32 R100, R7, 0x20, R100 ;  /* 0x0000002007647825 */ /* 0x001fca00078e0064 */
[----:B------:R0:W-:Y:S04]  /*14a0*/  STG.E.128 desc[UR6][R100.64], R88 ;  /* 0x0000005864007986 */ /* 0x0001e8000c101d06 */
[----:B------:R0:W-:Y:S02]  /*14b0*/  STG.E.128 desc[UR6][R100.64+0x10], R92 ;  /* 0x0000105c64007986 */ /* 0x0001e4000c101d06 */
.L_x_25749:
[----:B------:R-:W-:Y:S05]  /*14c0*/  BSYNC.RECONVERGENT B0 ;  /* 0x0000000000007941 */ /* 0x000fea0003800200 */
.L_x_25748:
        /* <DEDUP_REMOVED lines=125> */
.L_x_25773:
        /* <DEDUP_REMOVED lines=48> */
.L_x_25754:
[----:B------:R-:W-:Y:S05]  /*1fa0*/  BSYNC.RECONVERGENT B0 ;  /* 0x0000000000007941 */ /* 0x000fea0003800200 */
.L_x_25753:
        /* <DEDUP_REMOVED lines=35> */
.L_x_25756:
[----:B------:R-:W-:Y:S05]  /*21e0*/  BSYNC.RECONVERGENT B0 ;  /* 0x0000000000007941 */ /* 0x000fea0003800200 */
.L_x_25755:
        /* <DEDUP_REMOVED lines=35> */
.L_x_25758:
[----:B------:R-:W-:Y:S05]  /*2420*/  BSYNC.RECONVERGENT B0 ;  /* 0x0000000000007941 */ /* 0x000fea0003800200 */
.L_x_25757:
        /* <DEDUP_REMOVED lines=34> */
.L_x_25760:
[----:B------:R-:W-:Y:S05]  /*2650*/  BSYNC.RECONVERGENT B0 ;  /* 0x0000000000007941 */ /* 0x000fea0003800200 */
.L_x_25759:
[----:B-1--4-:R-:W1:Y:S02]  /*2660*/  LDC.64 R4, c[0x0][0x380] ;  /* 0x0000e000ff047b82 */ /* 0x012e640000000a00 */
[----:B-1----:R-:W-:-:S04]  /*2670*/  LEA R3, R4, R3, 0x2 ;  /* 0x0000000304037211 */ /* 0x002fc800078e10ff */
[----:B------:R-:W-:-:S13]  /*2680*/  ISETP.GE.AND P0, PT, R3, R5, PT ;  /* 0x000000050300720c */ /* 0x000fda0003f06270 */
[----:B------:R-:W-:Y:S05]  /*2690*/  @!P0 BRA `(.L_x_25761) ;  /* 0xffffffe0001c8947 */ /* 0x000fea000383ffff */
[----:B------:R-:W-:Y:S05]  /*26a0*/  EXIT ;  /* 0x000000000000794d */ /* 0x000fea0003800000 */
.L_x_25752:
        /* <DEDUP_REMOVED lines=8> */
.L_x_25763:
[----:B------:R-:W-:Y:S05]  /*2730*/  BSYNC B0 ;  /* 0x0000000000007941 */ /* 0x000fea0003800000 */
.L_x_25762:
        /* <DEDUP_REMOVED lines=9> */
.L_x_25764:
[----:B------:R-:W-:Y:S01]  /*27d0*/  HFMA2 R112, -RZ, RZ, 0, 2.384185791015625e-07 ;  /* 0x00000004ff707431 */ /* 0x000fe200000001ff */
[----:B------:R-:W-:-:S05]  /*27e0*/  MOV R7, R111 ;  /* 0x0000006f00077202 */ /* 0x000fca0000000f00 */
[----:B------:R-:W-:-:S05]  /*27f0*/  FADD.FTZ R103, R102, R7 ;  /* 0x0000000766677221 */ /* 0x000fca0000010000 */
[----:B------:R-:W-:-:S07]  /*2800*/  MOV R113, R103 ;  /* 0x0000006700717202 */ /* 0x000fce0000000f00 */
[----:B------:R-:W-:Y:S05]  /*2810*/  WARPSYNC.COLLECTIVE R110, `(.L_x_25765) ;  /* 0x000000006e087348 */ /* 0x000fea0003c00000 */
[----:B------:R0:W1:Y:S02]  /*2820*/  SHFL.BFLY P6, R111, R113, R112, R115 ;  /* 0x0c000070716f7389 */ /* 0x00006400000c0073 */
[----:B01----:R-:W-:Y:S05]  /*2830*/  ENDCOLLECTIVE ;  /* 0x000000000000791b */ /* 0x003fea0003800000 */
.L_x_25765:
[----:B------:R-:W-:Y:S01]  /*2840*/  HFMA2 R112, -RZ, RZ, 0, 4.76837158203125e-07 ;  /* 0x00000008ff707431 */ /* 0x000fe200000001ff */
[----:B------:R-:W-:-:S05]  /*2850*/  MOV R4, R111 ;  /* 0x0000006f00047202 */ /* 0x000fca0000000f00 */
[----:B------:R-:W-:-:S05]  /*2860*/  FADD.FTZ R108, R103, R4 ;  /* 0x00000004676c7221 */ /* 0x000fca0000010000 */
[----:B------:R-:W-:-:S07]  /*2870*/  MOV R113, R108 ;  /* 0x0000006c00717202 */ /* 0x000fce0000000f00 */
[----:B------:R-:W-:Y:S05]  /*2880*/  WARPSYNC.COLLECTIVE R110, `(.L_x_25766) ;  /* 0x000000006e087348 */ /* 0x000fea0003c00000 */
[----:B------:R0:W1:Y:S02]  /*2890*/  SHFL.BFLY P6, R111, R113, R112, R115 ;  /* 0x0c000070716f7389 */ /* 0x00006400000c0073 */
[----:B01----:R-:W-:Y:S05]  /*28a0*/  ENDCOLLECTIVE ;  /* 0x000000000000791b */ /* 0x003fea0003800000 */
.L_x_25766:
        /* <DEDUP_REMOVED lines=8> */
.L_x_25767:
        /* <DEDUP_REMOVED lines=73> */
.L_x_25768:
[----:B------:R-:W-:Y:S01]  /*2dc0*/  HFMA2 R112, -RZ, RZ, 0, 1.1920928955078125e-07 ;  /* 0x00000002ff707431 */ /* 0x000fe200000001ff */
[----:B------:R-:W-:-:S05]  /*2dd0*/  MOV R101, R111 ;  /* 0x0000006f00657202 */ /* 0x000fca0000000f00 */
[----:B------:R-:W-:-:S05]  /*2de0*/  FADD.FTZ R101, R4, R101 ;  /* 0x0000006504657221 */ /* 0x000fca0000010000 */
[----:B------:R-:W-:-:S07]  /*2df0*/  MOV R113, R101 ;  /* 0x0000006500717202 */ /* 0x000fce0000000f00 */
[----:B------:R-:W-:Y:S05]  /*2e00*/  WARPSYNC.COLLECTIVE R110, `(.L_x_25769) ;  /* 0x000000006e087348 */ /* 0x000fea0003c00000 */
[----:B------:R0:W1:Y:S02]  /*2e10*/  SHFL.BFLY P6, R111, R113, R112, R115 ;  /* 0x0c000070716f7389 */ /* 0x00006400000c0073 */
[----:B01----:R-:W-:Y:S05]  /*2e20*/  ENDCOLLECTIVE ;  /* 0x000000000000791b */ /* 0x003fea0003800000 */
.L_x_25769:
[----:B------:R-:W-:Y:S01]  /*2e30*/  HFMA2 R112, -RZ, RZ, 0, 2.384185791015625e-07 ;  /* 0x00000004ff707431 */ /* 0x000fe200000001ff */
[----:B------:R-:W-:-:S05]  /*2e40*/  MOV R102, R111 ;  /* 0x0000006f00667202 */ /* 0x000fca0000000f00 */
[----:B------:R-:W-:-:S05]  /*2e50*/  FADD.FTZ R102, R101, R102 ;  /* 0x0000006665667221 */ /* 0x000fca0000010000 */
[----:B------:R-:W-:-:S07]  /*2e60*/  MOV R113, R102 ;  /* 0x0000006600717202 */ /* 0x000fce0000000f00 */
[----:B------:R-:W-:Y:S05]  /*2e70*/  WARPSYNC.COLLECTIVE R110, `(.L_x_25770) ;  /* 0x000000006e087348 */ /* 0x000fea0003c00000 */
[----:B------:R0:W1:Y:S02]  /*2e80*/  SHFL.BFLY P6, R111, R113, R112, R115 ;  /* 0x0c000070716f7389 */ /* 0x00006400000c0073 */
[----:B01----:R-:W-:Y:S05]  /*2e90*/  ENDCOLLECTIVE ;  /* 0x000000000000791b */ /* 0x003fea0003800000 */
.L_x_25770:
[----:B------:R-:W-:Y:S01]  /*2ea0*/  HFMA2 R112, -RZ, RZ, 0, 4.76837158203125e-07 ;  /* 0x00000008ff707431 */ /* 0x000fe200000001ff */
[----:B------:R-:W-:-:S05]  /*2eb0*/  MOV R103, R111 ;  /* 0x0000006f00677202 */ /* 0x000fca0000000f00 */
[----:B------:R-:W-:-:S05]  /*2ec0*/  FADD.FTZ R103, R102, R103 ;  /* 0x0000006766677221 */ /* 0x000fca0000010000 */
[----:B------:R-:W-:-:S07]  /*2ed0*/  MOV R113, R103 ;  /* 0x0000006700717202 */ /* 0x000fce0000000f00 */
[----:B------:R-:W-:Y:S05]  /*2ee0*/  WARPSYNC.COLLECTIVE R110, `(.L_x_25771) ;  /* 0x000000006e087348 */ /* 0x000fea0003c00000 */
[----:B------:R0:W1:Y:S02]  /*2ef0*/  SHFL.BFLY P6, R111, R113, R112, R115 ;  /* 0x0c000070716f7389 */ /* 0x00006400000c0073 */
[----:B01----:R-:W-:Y:S05]  /*2f00*/  ENDCOLLECTIVE ;  /* 0x000000000000791b */ /* 0x003fea0003800000 */
.L_x_25771:
[----:B------:R-:W-:Y:S01]  /*2f10*/  HFMA2 R112, -RZ, RZ, 0, 9.5367431640625e-07 ;  /* 0x00000010ff707431 */ /* 0x000fe200000001ff */
[----:B------:R-:W-:-:S05]  /*2f20*/  MOV R108, R111 ;  /* 0x0000006f006c7202 */ /* 0x000fca0000000f00 */
[----:B------:R-:W-:-:S05]  /*2f30*/  FADD.FTZ R108, R103, R108 ;  /* 0x0000006c676c7221 */ /* 0x000fca0000010000 */
[----:B------:R-:W-:-:S07]  /*2f40*/  MOV R113, R108 ;  /* 0x0000006c00717202 */ /* 0x000fce0000000f00 */
[----:B------:R-:W-:Y:S05]  /*2f50*/  WARPSYNC.COLLECTIVE R110, `(.L_x_25772) ;  /* 0x000000006e087348 */ /* 0x000fea0003c00000 */
[----:B------:R0:W1:Y:S02]  /*2f60*/  SHFL.BFLY P6, R111, R113, R112, R115 ;  /* 0x0c000070716f7389 */ /* 0x00006400000c0073 */
[----:B01----:R-:W-:Y:S05]  /*2f70*/  ENDCOLLECTIVE ;  /* 0x000000000000791b */ /* 0x003fea0003800000 */
.L_x_25772:
[----:B------:R-:W-:Y:S01]  /*2f80*/  MOV R109, R111 ;  /* 0x0000006f006d7202 */ /* 0x000fe20000000f00 */
[----:B------:R-:W-:Y:S06]  /*2f90*/  BRA `(.L_x_25773) ;  /* 0xffffffec00407947 */ /* 0x000fec000383ffff */
.L_x_25774:
        /* <DEDUP_REMOVED lines=14> */
.L_x_37340:


//--------------------- .text._ZN10layer_norm13ln_fwd_kernelINS_13Kernel_traitsIf6__halffS2_fjLj1024ELj1ELj4ELj1ELj16ENS_18Kernel_traits_baseILj1024EfS2_fS2_fjLj128EEEEELb0ELb0ELb0ELb1EEEvNS_9FwdParamsE --------------------------
	.section	.text._ZN10layer_norm13ln_fwd_kernelINS_13Kernel_traitsIf6__halffS2_fjLj1024ELj1ELj4ELj1ELj16ENS_18Kernel_traits_baseILj1024EfS2_fS2_fjLj128EEEEELb0ELb0ELb0ELb1EEEvNS_9FwdParamsE,"ax",@progbits
	.align	128
        .global         _ZN10layer_norm13ln_fwd_kernelINS_13Kernel_traitsIf6__halffS2_fjLj1024ELj1ELj4ELj1ELj16ENS_18Kernel_traits_baseILj1024EfS2_fS2_fjLj128EEEEELb0ELb0ELb0ELb1EEEvNS_9FwdParamsE
        .type           _ZN10layer_norm13ln_fwd_kernelINS_13Kernel_traitsIf6__halffS2_fjLj1024ELj1ELj4ELj1ELj16ENS_18Kernel_traits_baseILj1024EfS2_fS2_fjLj128EEEEELb0ELb0ELb0ELb1EEEvNS_9FwdParamsE,@function
        .size           _ZN10layer_norm13ln_fwd_kernelINS_13Kernel_traitsIf6__halffS2_fjLj1024ELj1ELj4ELj1ELj16ENS_18Kernel_traits_baseILj1024EfS2_fS2_fjLj128EEEEELb0ELb0ELb0ELb1EEEvNS_9FwdParamsE,(.L_x_37341 - _ZN10layer_norm13ln_fwd_kernelINS_13Kernel_traitsIf6__halffS2_fjLj1024ELj1ELj4ELj1ELj16ENS_18Kernel_traits_baseILj1024EfS2_fS2_fjLj128EEEEELb0ELb0ELb0ELb1EEEvNS_9FwdParamsE)
        .other          _ZN10layer_norm13ln_fwd_kernelINS_13Kernel_traitsIf6__halffS2_fjLj1024ELj1ELj4ELj1ELj16ENS_18Kernel_traits_baseILj1024EfS2_fS2_fjLj128EEEEELb0ELb0ELb0ELb1EEEvNS_9FwdParamsE,@"STO_CUDA_ENTRY STV_DEFAULT"
_ZN10layer_norm13ln_fwd_kernelINS_13Kernel_traitsIf6__halffS2_fjLj1024ELj1ELj4ELj1ELj16ENS_18Kernel_traits_baseILj1024EfS2_fS2_fjLj128EEEEELb0ELb0ELb0ELb1EEEvNS_9FwdParamsE:
.text._ZN10layer_norm13ln_fwd_kernelINS_13Kernel_traitsIf6__halffS2_fjLj1024ELj1ELj4ELj1ELj16ENS_18Kernel_traits_baseILj1024EfS2_fS2_fjLj128EEEEELb0ELb0ELb0ELb1EEEvNS_9FwdParamsE:
        /* <DEDUP_REMOVED lines=33> */
.L_x_25775:
        /* <DEDUP_REMOVED lines=26> */
.L_x_25776:
        /* <DEDUP_REMOVED lines=15> */
.L_x_25788:
        /* <DEDUP_REMOVED lines=11> */
[----:B---3--:R-:W-:-:S03]  /*0550*/  HADD2.F32 R5, -RZ, R2.H0_H0 ;  /* 0x20000002ff057230 */ /* 0x008fc60000004100 */
[----:B------:R-:W-:Y:S05]  /*0560*/  @!P1 BRA `(.L_x_25779) ;  /* 0x0000000000549947 */ /* 0x000fea0003800000 */
        /* <DEDUP_REMOVED lines=21> */
.L_x_25779:
[----:B-----5:R-:W-:Y:S02]  /*06c0*/  HADD2.F32 R100, -RZ, R72.H0_H0 ;  /* 0x20000048ff647230 */ /* 0x020fe40000004100 */
[----:B------:R-:W-:Y:S02]  /*06d0*/  HADD2.F32 R96, -RZ, R74.H0_H0 ;  /* 0x2000004aff607230 */ /* 0x000fe40000004100 */
[----:B------:R-:W-:Y:S02]  /*06e0*/  HADD2.F32 R72, -RZ, R72.H1_H1 ;  /* 0x30000048ff487230 */ /* 0x000fe40000004100 */
[C---:B------:R-:W-:Y:S01]  /*06f0*/  FMUL.FTZ R100, R5.reuse, R100 ;  /* 0x0000006405647220 */ /* 0x040fe20000410000 */
[--C-:B------:R-:W-:Y:S02]  /*0700*/  HADD2.F32 R102, -RZ, R73.reuse.H0_H0 ;  /* 0x20000049ff667230 */ /* 0x100fe40000004100 */
[----:B------:R-:W-:Y:S01]  /*0710*/  FMUL.FTZ R96, R5, R96 ;  /* 0x0000006005607220 */ /* 0x000fe20000410000 */
[----:B------:R-:W-:-:S02]  /*0720*/  HADD2.F32 R0, -RZ, R73.H1_H1 ;  /* 0x30000049ff007230 */ /* 0x000fc40000004100 */
        /* <DEDUP_REMOVED lines=9> */
.L_x_25780:
[----:B-1----:R-:W-:Y:S05]  /*07c0*/  BSYNC.RECONVERGENT B0 ;  /* 0x0000000000007941 */ /* 0x002fea0003800200 */
.L_x_25778:
        /* <DEDUP_REMOVED lines=32> */
.L_x_25781:
        /* <DEDUP_REMOVED lines=16> */
.L_x_25782:
        /* <DEDUP_REMOVED lines=28> */
.L_x_25783:
        /* <DEDUP_REMOVED lines=12> */
[----:B0-----:R-:W-:Y:S02]  /*0d50*/  HADD2.F32 R78, -RZ, R75.H1_H1 ;  /* 0x3000004bff4e7230 */ /* 0x001fe40000004100 */
[C---:B------:R-:W-:Y:S01]  /*0d60*/  FMUL.FTZ R81, R5.reuse, R74 ;  /* 0x0000004a05517220 */ /* 0x040fe20000410000 */
[----:B------:R-:W-:-:S02]  /*0d70*/  FMUL.FTZ R82, R5, R82 ;  /* 0x0000005205527220 */ /* 0x000fc40000410000 */
[----:B------:R-:W-:-:S07]  /*0d80*/  FMUL.FTZ R83, R5, R78 ;  /* 0x0000004e05537220 */ /* 0x000fce0000410000 */
.L_x_25784:
        /* <DEDUP_REMOVED lines=28> */
.L_x_25785:
[--C-:B0----5:R-:W-:Y:S02]  /*0f50*/  HADD2.F32 R72, -RZ, R76.reuse.H1_H1 ;  /* 0x3000004cff487230 */ /* 0x121fe40000004100 */
[--C-:B------:R-:W-:Y:S02]  /*0f60*/  HADD2.F32 R74, -RZ, R77.reuse.H0_H0 ;  /* 0x2000004dff4a7230 */ /* 0x100fe40000004100 */
[----:B------:R-:W-:Y:S02]  /*0f70*/  HADD2.F32 R0, -RZ, R76.H0_H0 ;  /* 0x2000004cff007230 */ /* 0x000fe40000004100 */
[----:B------:R-:W-:Y:S02]  /*0f80*/  HADD2.F32 R108, -RZ, R77.H1_H1 ;  /* 0x3000004dff6c7230 */ /* 0x000fe40000004100 */
[C---:B------:R-:W-:Y:S01]  /*0f90*/  FMUL.FTZ R77, R5.reuse, R72 ;  /* 0x00000048054d7220 */ /* 0x040fe20000410000 */
[--C-:B------:R-:W-:Y:S02]  /*0fa0*/  HADD2.F32 R110, -RZ, R78.reuse.H0_H0 ;  /* 0x2000004eff6e7230 */ /* 0x100fe40000004100 */
[----:B------:R-:W-:Y:S01]  /*0fb0*/  FMUL.FTZ R76, R5, R0 ;  /* 0x00000000054c7220 */ /* 0x000fe20000410000 */
[----:B------:R-:W-:-:S02]  /*0fc0*/  HADD2.F32 R112, -RZ, R78.H1_H1 ;  /* 0x3000004eff707230 */ /* 0x000fc40000004100 */
        /* <DEDUP_REMOVED lines=8> */
.L_x_25786:
        /* <DEDUP_REMOVED lines=123> */
.L_x_25811:
        /* <DEDUP_REMOVED lines=51> */
[----:B------:R-:W-:Y:S01]  /*1b30*/  F2FP.F16.F32.PACK_AB R75, R74, R75 ;  /* 0x0000004b4a4b723e */ /* 0x000fe200000000ff */
[----:B------:R-:W-:Y:S01]  /*1b40*/  FMUL.FTZ R86, R2, R103 ;  /* 0x0000006702567220 */ /* 0x000fe20000410000 */
[----:B------:R-:W-:Y:S01]  /*1b50*/  F2FP.F16.F32.PACK_AB R74, R72, R73 ;  /* 0x00000049484a723e */ /* 0x000fe200000000ff */
        /* <DEDUP_REMOVED lines=13> */
[----:B------:R-:W-:Y:S01]  /*1c30*/  F2FP.F16.F32.PACK_AB R72, R3, R72 ;  /* 0x000000480348723e */ /* 0x000fe200000000ff */
[----:B------:R-:W-:Y:S01]  /*1c40*/  FMUL.FTZ R3, R2, R92 ;  /* 0x0000005c02037220 */ /* 0x000fe20000410000 */
[----:B------:R-:W-:Y:S01]  /*1c50*/  F2FP.F16.F32.PACK_AB R73, R86, R73 ;  /* 0x000000495649723e */ /* 0x000fe200000000ff */
[----:B------:R-:W-:Y:S01]  /*1c60*/  FMUL.FTZ R92, R2, R115 ;  /* 0x00000073025c7220 */ /* 0x000fe20000410000 */
[----:B------:R-:W-:Y:S01]  /*1c70*/  F2FP.F16.F32.PACK_AB R89, R96, R89 ;  /* 0x000000596059723e */ /* 0x000fe200000000ff */
        /* <DEDUP_REMOVED lines=11> */
[----:B------:R-:W-:Y:S01]  /*1d30*/  F2FP.F16.F32.PACK_AB R91, R90, R91 ;  /* 0x0000005b5a5b723e */ /* 0x000fe200000000ff */
[----:B------:R-:W-:Y:S01]  /*1d40*/  FMUL.FTZ R82, R2, R93 ;  /* 0x0000005d02527220 */ /* 0x000fe20000410000 */
        /* <DEDUP_REMOVED lines=8> */
[----:B------:R-:W3:Y:S01]  /*1dd0*/  LDC.64 R92, c[0x0][0x380] ;  /* 0x0000e000ff5c7b82 */ /* 0x000ee20000000a00 */
        /* <DEDUP_REMOVED lines=27> */
[----:B------:R-:W-:Y:S01]  /*1f90*/  F2FP.F16.F32.PACK_AB R84, R84, R5 ;  /* 0x000000055454723e */ /* 0x000fe200000000ff */
[----:B------:R4:W-:Y:S01]  /*1fa0*/  @!P2 STG.E desc[UR6][R110.64], R108 ;  /* 0x0000006c6e00a986 */ /* 0x0009e2000c101906 */
        /* <DEDUP_REMOVED lines=17> */
.L_x_25777:
[----:B------:R-:W1:Y:S01]  /*20c0*/  LDCU.64 UR4, c[0x0][0x3a0] ;  /* 0x00007400ff0477ac */ /* 0x000e620008000a00 */
[----:B------:R-:W2:Y:S01]  /*20d0*/  LDCU UR9, c[0x0][0x388] ;  /* 0x00007100ff0977ac */ /* 0x000ea20008000800 */
[----:B------:R-:W3:Y:S01]  /*20e0*/  LDCU UR10, c[0x0][0x448] ;  /* 0x00008900ff0a77ac */ /* 0x000ee20008000800 */
[----:B-1----:R-:W-:-:S04]  /*20f0*/  UISETP.NE.U32.AND UP0, UPT, UR4, URZ, UPT ;  /* 0x000000ff0400728c */ /* 0x002fc8000bf05070 */
[----:B------:R-:W-:Y:S01]  /*2100*/  UISETP.NE.AND.EX UP0, UPT, UR5, URZ, UPT, UP0 ;  /* 0x000000ff0500728c */ /* 0x000fe2000bf05300 */
[----:B------:R-:W1:Y:S05]  /*2110*/  LDCU.64 UR4, c[0x0][0x3a0] ;  /* 0x00007400ff0477ac */ /* 0x000e6a0008000a00 */
[----:B--23--:R-:W-:-:S13]  /*2120*/  PLOP3.LUT P1, PT, PT, PT, UP0, 0x80, 0x8 ;  /* 0x000000000008781c */ /* 0x00cfda0003f2f008 */
.L_x_25799:
        /* <DEDUP_REMOVED lines=30> */
.L_x_25790:
        /* <DEDUP_REMOVED lines=8> */
.L_x_25791:
[----:B-1----:R-:W-:Y:S05]  /*2390*/  BSYNC.RECONVERGENT B0 ;  /* 0x0000000000007941 */ /* 0x002fea0003800200 */
.L_x_25789:
        /* <DEDUP_REMOVED lines=32> */
.L_x_25792:
        /* <DEDUP_REMOVED lines=8> */
.L_x_25793:
        /* <DEDUP_REMOVED lines=28> */
.L_x_25794:
        /* <DEDUP_REMOVED lines=8> */
.L_x_25795:
        /* <DEDUP_REMOVED lines=28> */
.L_x_25796:
        /* <DEDUP_REMOVED lines=8> */
.L_x_25797:
        /* <DEDUP_REMOVED lines=123> */
.L_x_25823:
        /* <DEDUP_REMOVED lines=53> */
[----:B------:R-:W-:Y:S01]  /*35a0*/  F2FP.F16.F32.PACK_AB R78, R77, R78 ;  /* 0x0000004e4d4e723e */ /* 0x000fe200000000ff */
        /* <DEDUP_REMOVED lines=13> */
[----:B------:R-:W-:Y:S01]  /*3680*/  F2FP.F16.F32.PACK_AB R79, R76, R79 ;  /* 0x0000004f4c4f723e */ /* 0x000fe200000000ff */
[----:B------:R-:W-:-:S04]  /*3690*/  IMAD.WIDE.U32 R106, R106, 0x10, R82 ;  /* 0x000000106a6a7825 */ /* 0x000fc800078e0052 */
[----:B------:R-:W-:Y:S01]  /*36a0*/  FFMA.FTZ R82, R5, R56, R24 ;  /* 0x0000003805527223 */ /* 0x000fe20000010018 */
[----:B------:R-:W-:Y:S01]  /*36b0*/  FMUL.FTZ R83, R2, R86 ;  /* 0x0000005602537220 */ /* 0x000fe20000410000 */
[----:B------:R-:W-:Y:S01]  /*36c0*/  FFMA.FTZ R5, R74, R63, R31 ;  /* 0x0000003f4a057223 */ /* 0x000fe2000001001f */
[----:B------:R-:W-:Y:S01]  /*36d0*/  FFMA.FTZ R76, R77, R68, R36 ;  /* 0x000000444d4c7223 */ /* 0x000fe20000010024 */
[----:B------:R-:W-:Y:S01]  /*36e0*/  F2FP.F16.F32.PACK_AB R77, R72, R73 ;  /* 0x00000049484d723e */ /* 0x000fe200000000ff */
[----:B------:R-:W-:Y:S01]  /*36f0*/  FFMA.FTZ R75, R83, R58, R26 ;  /* 0x0000003a534b7223 */ /* 0x000fe2000001001a */
[----:B------:R-:W-:Y:S01]  /*3700*/  FMUL.FTZ R86, R2, R87 ;  /* 0x0000005702567220 */ /* 0x000fe20000410000 */
[----:B------:R-:W-:Y:S01]  /*3710*/  FFMA.FTZ R83, R84, R57, R25 ;  /* 0x0000003954537223 */ /* 0x000fe20000010019 */
[----:B------:R-:W-:Y:S01]  /*3720*/  F2FP.F16.F32.PACK_AB R73, R5, R0 ;  /* 0x000000000549723e */ /* 0x000fe200000000ff */
[C---:B------:R-:W-:Y:S01]  /*3730*/  FMUL.FTZ R5, R2.reuse, R88 ;  /* 0x0000005802057220 */ /* 0x040fe20000410000 */
[----:B------:R-:W0:Y:S01]  /*3740*/  @!P0 LDC.64 R84, c[0x0][0x3c8] ;  /* 0x0000f200ff548b82 */ /* 0x000e220000000a00 */
[C---:B------:R-:W-:Y:S01]  /*3750*/  FMUL.FTZ R115, R2.reuse, R115 ;  /* 0x0000007302737220 */ /* 0x040fe20000410000 */
[----:B------:R-:W-:Y:S01]  /*3760*/  FMUL.FTZ R88, R2, R119 ;  /* 0x0000007702587220 */ /* 0x000fe20000410000 */
[----:B------:R-:W-:Y:S01]  /*3770*/  FFMA.FTZ R86, R86, R59, R27 ;  /* 0x0000003b56567223 */ /* 0x000fe2000001001b */
[----:B------:R-:W-:Y:S01]  /*3780*/  F2FP.F16.F32.PACK_AB R74, R83, R82 ;  /* 0x00000052534a723e */ /* 0x000fe200000000ff */
[----:B------:R-:W-:Y:S01]  /*3790*/  FFMA.FTZ R83, R115, R50, R18 ;  /* 0x0000003273537223 */ /* 0x000fe20000010012 */
[----:B------:R-:W-:Y:S01]  /*37a0*/  FFMA.FTZ R88, R88, R51, R19 ;  /* 0x0000003358587223 */ /* 0x000fe20000010013 */
        /* <DEDUP_REMOVED lines=42> */
[----:B------:R-:W-:-:S02]  /*3a50*/  F2FP.F16.F32.PACK_AB R87, R100, R87 ;  /* 0x000000576457723e */ /* 0x000fc400000000ff */
[----:B------:R-:W-:Y:S01]  /*3a60*/  F2FP.F16.F32.PACK_AB R86, R98, R123 ;  /* 0x0000007b6256723e */ /* 0x000fe200000000ff */
[----:B------:R3:W-:Y:S01]  /*3a70*/  @!P0 STG.E desc[UR6][R90.64], R2 ;  /* 0x000000025a008986 */ /* 0x0007e2000c101906 */
[----:B------:R-:W-:Y:S02]  /*3a80*/  F2FP.F16.F32.PACK_AB R85, R96, R121 ;  /* 0x000000796055723e */ /* 0x000fe400000000ff */
        /* <DEDUP_REMOVED lines=9> */
.L_x_25787:
[----:B------:R-:W-:Y:S01]  /*3b20*/  HFMA2 R2, -RZ, RZ, 0, 5.9604644775390625e-08 ;  /* 0x00000001ff027431 */ /* 0x000fe200000001ff */
[----:B------:R-:W-:Y:S01]  /*3b30*/  BSSY B0, `(.L_x_25800) ;  /* 0x0000006000007945 */ /* 0x000fe20003800000 */
[----:B------:R-:W-:Y:S02]  /*3b40*/  MOV R3, 0x1f ;  /* 0x0000001f00037802 */ /* 0x000fe40000000f00 */
[----:B------:R-:W-:-:S07]  /*3b50*/  MOV R0, 0xffffffff ;  /* 0xffffffff00007802 */ /* 0x000fce0000000f00 */
[----:B------:R-:W-:Y:S05]  /*3b60*/  WARPSYNC.COLLECTIVE R0, `(.L_x_25801) ;  /* 0x0000000000087348 */ /* 0x000fea0003c00000 */
[----:B------:R0:W1:Y:S02]  /*3b70*/  SHFL.BFLY P0, R7, R5, R2, R3 ;  /* 0x0c00000205077389 */ /* 0x0000640000000003 */
[----:B01----:R-:W-:Y:S05]  /*3b80*/  ENDCOLLECTIVE ;  /* 0x000000000000791b */ /* 0x003fea0003800000 */
.L_x_25801:
[----:B------:R-:W-:Y:S05]  /*3b90*/  BSYNC B0 ;  /* 0x0000000000007941 */ /* 0x000fea0003800000 */
.L_x_25800:
        /* <DEDUP_REMOVED lines=8> */
.L_x_25802:
[----:B------:R-:W-:Y:S02]  /*3c20*/  HFMA2 R2, -RZ, RZ, 0, 2.384185791015625e-07 ;  /* 0x00000004ff027431 */ /* 0x000fe400000001ff */
[----:B------:R-:W-:-:S05]  /*3c30*/  FADD.FTZ R110, R5, R7 ;  /* 0x00000007056e7221 */ /* 0x000fca0000010000 */
[----:B------:R-:W-:-:S07]  /*3c40*/  MOV R5, R110 ;  /* 0x0000006e00057202 */ /* 0x000fce0000000f00 */
[----:B------:R-:W-:Y:S05]  /*3c50*/  WARPSYNC.COLLECTIVE R0, `(.L_x_25803) ;  /* 0x0000000000087348 */ /* 0x000fea0003c00000 */
[----:B------:R0:W1:Y:S02]  /*3c60*/  SHFL.BFLY P0, R7, R5, R2, R3 ;  /* 0x0c00000205077389 */ /* 0x0000640000000003 */
[----:B01----:R-:W-:Y:S05]  /*3c70*/  ENDCOLLECTIVE ;  /* 0x000000000000791b */ /* 0x003fea0003800000 */
.L_x_25803:
[----:B------:R-:W-:Y:S02]  /*3c80*/  HFMA2 R2, -RZ, RZ, 0, 4.76837158203125e-07 ;  /* 0x00000008ff027431 */ /* 0x000fe400000001ff */
[----:B------:R-:W-:-:S05]  /*3c90*/  FADD.FTZ R111, R110, R7 ;  /* 0x000000076e6f7221 */ /* 0x000fca0000010000 */
[----:B------:R-:W-:-:S07]  /*3ca0*/  MOV R5, R111 ;  /* 0x0000006f00057202 */ /* 0x000fce0000000f00 */
[----:B------:R-:W-:Y:S05]  /*3cb0*/  WARPSYNC.COLLECTIVE R0, `(.L_x_25804) ;  /* 0x0000000000087348 */ /* 0x000fea0003c00000 */
[----:B------:R0:W1:Y:S02]  /*3cc0*/  SHFL.BFLY P0, R7, R5, R2, R3 ;  /* 0x0c00000205077389 */ /* 0x0000640000000003 */
[----:B01----:R-:W-:Y:S05]  /*3cd0*/  ENDCOLLECTIVE ;  /* 0x000000000000791b */ /* 0x003fea0003800000 */
.L_x_25804:
[----:B------:R-:W-:Y:S02]  /*3ce0*/  HFMA2 R2, -RZ, RZ, 0, 9.5367431640625e-07 ;  /* 0x00000010ff027431 */ /* 0x000fe400000001ff */
[----:B------:R-:W-:-:S05]  /*3cf0*/  FADD.FTZ R112, R111, R7 ;  /* 0x000000076f707221 */ /* 0x000fca0000010000 */
[----:B------:R-:W-:-:S07]  /*3d00*/  MOV R5, R112 ;  /* 0x0000007000057202 */ /* 0x000fce0000000f00 */
[----:B------:R-:W-:Y:S05]  /*3d10*/  WARPSYNC.COLLECTIVE R0, `(.L_x_25805) ;  /* 0x0000000000087348 */ /* 0x000fea0003c00000 */
[----:B------:R0:W1:Y:S02]  /*3d20*/  SHFL.BFLY P0, R7, R5, R2, R3 ;  /* 0x0c00000205077389 */ /* 0x0000640000000003 */
[----:B01----:R-:W-:Y:S05]  /*3d30*/  ENDCOLLECTIVE ;  /* 0x000000000000791b */ /* 0x003fea0003800000 */
.L_x_25805:
        /* <DEDUP_REMOVED lines=71> */
.L_x_25806:
[----:B------:R-:W-:Y:S02]  /*41b0*/  HFMA2 R2, -RZ, RZ, 0, 1.1920928955078125e-07 ;  /* 0x00000002ff027431 */ /* 0x000fe400000001ff */
[----:B------:R-:W-:-:S05]  /*41c0*/  FADD.FTZ R110, R5, R7 ;  /* 0x00000007056e7221 */ /* 0x000fca0000010000 */
[----:B------:R-:W-:-:S07]  /*41d0*/  MOV R5, R110 ;  /* 0x0000006e00057202 */ /* 0x000fce0000000f00 */
[----:B------:R-:W-:Y:S05]  /*41e0*/  WARPSYNC.COLLECTIVE R0, `(.L_x_25807) ;  /* 0x0000000000087348 */ /* 0x000fea0003c00000 */
[----:B------:R0:W1:Y:S02]  /*41f0*/  SHFL.BFLY P0, R7, R5, R2, R3 ;  /* 0x0c00000205077389 */ /* 0x0000640000000003 */
[----:B01----:R-:W-:Y:S05]  /*4200*/  ENDCOLLECTIVE ;  /* 0x000000000000791b */ /* 0x003fea0003800000 */
.L_x_25807:
[----:B------:R-:W-:Y:S02]  /*4210*/  HFMA2 R2, -RZ, RZ, 0, 2.384185791015625e-07 ;  /* 0x00000004ff027431 */ /* 0x000fe400000001ff */
[----:B------:R-:W-:-:S05]  /*4220*/  FADD.FTZ R111, R110, R7 ;  /* 0x000000076e6f7221 */ /* 0x000fca0000010000 */
[----:B------:R-:W-:-:S07]  /*4230*/  MOV R5, R111 ;  /* 0x0000006f00057202 */ /* 0x000fce0000000f00 */
[----:B------:R-:W-:Y:S05]  /*4240*/  WARPSYNC.COLLECTIVE R0, `(.L_x_25808) ;  /* 0x0000000000087348 */ /* 0x000fea0003c00000 */
[----:B------:R0:W1:Y:S02]  /*4250*/  SHFL.BFLY P0, R7, R5, R2, R3 ;  /* 0x0c00000205077389 */ /* 0x0000640000000003 */
[----:B01----:R-:W-:Y:S05]  /*4260*/  ENDCOLLECTIVE ;  /* 0x000000000000791b */ /* 0x003fea0003800000 */
.L_x_25808:
[----:B------:R-:W-:Y:S02]  /*4270*/  HFMA2 R2, -RZ, RZ, 0, 4.76837158203125e-07 ;  /* 0x00000008ff027431 */ /* 0x000fe400000001ff */
[----:B------:R-:W-:-:S05]  /*4280*/  FADD.FTZ R112, R111, R7 ;  /* 0x000000076f707221 */ /* 0x000fca0000010000 */
[----:B------:R-:W-:-:S07]  /*4290*/  MOV R5, R112 ;  /* 0x0000007000057202 */ /* 0x000fce0000000f00 */
[----:B------:R-:W-:Y:S05]  /*42a0*/  WARPSYNC.COLLECTIVE R0, `(.L_x_25809) ;  /* 0x0000000000087348 */ /* 0x000fea0003c00000 */
[----:B------:R0:W1:Y:S02]  /*42b0*/  SHFL.BFLY P0, R7, R5, R2, R3 ;  /* 0x0c00000205077389 */ /* 0x0000640000000003 */
[----:B01----:R-:W-:Y:S05]  /*42c0*/  ENDCOLLECTIVE ;  /* 0x000000000000791b */ /* 0x003fea0003800000 */
.L_x_25809:
[----:B------:R-:W-:Y:S02]  /*42d0*/  HFMA2 R2, -RZ, RZ, 0, 9.5367431640625e-07 ;  /* 0x00000010ff027431 */ /* 0x000fe400000001ff */
[----:B------:R-:W-:-:S05]  /*42e0*/  FADD.FTZ R113, R112, R7 ;  /* 0x0000000770717221 */ /* 0x000fca0000010000 */
[----:B------:R-:W-:-:S07]  /*42f0*/  MOV R5, R113 ;  /* 0x0000007100057202 */ /* 0x000fce0000000f00 */
[----:B------:R-:W-:Y:S05]  /*4300*/  WARPSYNC.COLLECTIVE R0, `(.L_x_25810) ;  /* 0x0000000000087348 */ /* 0x000fea0003c00000 */
[----:B------:R0:W1:Y:S02]  /*4310*/  SHFL.BFLY P0, R7, R5, R2, R3 ;  /* 0x0c00000205077389 */ /* 0x0000640000000003 */
[----:B01----:R-:W-:Y:S05]  /*4320*/  ENDCOLLECTIVE ;  /* 0x000000000000791b */ /* 0x003fea0003800000 */
.L_x_25810:
[----:B------:R-:W-:Y:S05]  /*4330*/  BRA `(.L_x_25811) ;  /* 0xffffffd400307947 */ /* 0x000fea000383ffff */
.L_x_25798:
[----:B------:R-:W-:Y:S01]  /*4340*/  HFMA2 R3, -RZ, RZ, 0, 1.847743988037109375e-06 ;  /* 0x0000001fff037431 */ /* 0x000fe200000001ff */
[----:B------:R-:W-:Y:S01]  /*4350*/  BSSY B0, `(.L_x_25812) ;  /* 0x0000006000007945 */ /* 0x000fe20003800000 */
[----:B------:R-:W-:Y:S02]  /*4360*/  MOV R2, 0x1 ;  /* 0x0000000100027802 */ /* 0x000fe40000000f00 */
[----:B------:R-:W-:-:S07]  /*4370*/  MOV R0, 0xffffffff ;  /* 0xffffffff00007802 */ /* 0x000fce0000000f00 */
[----:B------:R-:W-:Y:S05]  /*4380*/  WARPSYNC.COLLECTIVE R0, `(.L_x_25813) ;  /* 0x0000000000087348 */ /* 0x000fea0003c00000 */
[----:B------:R0:W1:Y:S02]  /*4390*/  SHFL.BFLY P0, R7, R5, R2, R3 ;  /* 0x0c00000205077389 */ /* 0x0000640000000003 */
[----:B01----:R-:W-:Y:S05]  /*43a0*/  ENDCOLLECTIVE ;  /* 0x000000000000791b */ /* 0x003fea0003800000 */
.L_x_25813:
[----:B------:R-:W-:Y:S05]  /*43b0*/  BSYNC B0 ;  /* 0x0000000000007941 */ /* 0x000fea0003800000 */
.L_x_25812:
        /* <DEDUP_REMOVED lines=8> */
.L_x_25814:
[----:B------:R-:W-:Y:S02]  /*4440*/  HFMA2 R2, -RZ, RZ, 0, 2.384185791015625e-07 ;  /* 0x00000004ff027431 */ /* 0x000fe400000001ff */
[----:B------:R-:W-:-:S05]  /*4450*/  FADD.FTZ R110, R5, R7 ;  /* 0x00000007056e7221 */ /* 0x000fca0000010000 */
[----:B------:R-:W-:-:S07]  /*4460*/  MOV R5, R110 ;  /* 0x0000006e00057202 */ /* 0x000fce0000000f00 */
[----:B------:R-:W-:Y:S05]  /*4470*/  WARPSYNC.COLLECTIVE R0, `(.L_x_25815) ;  /* 0x0000000000087348 */ /* 0x000fea0003c00000 */
[----:B------:R0:W1:Y:S02]  /*4480*/  SHFL.BFLY P0, R7, R5, R2, R3 ;  /* 0x0c00000205077389 */ /* 0x0000640000000003 */
[----:B01----:R-:W-:Y:S05]  /*4490*/  ENDCOLLECTIVE ;  /* 0x000000000000791b */ /* 0x003fea0003800000 */
.L_x_25815:
[----:B------:R-:W-:Y:S02]  /*44a0*/  HFMA2 R2, -RZ, RZ, 0, 4.76837158203125e-07 ;  /* 0x00000008ff027431 */ /* 0x000fe400000001ff */
[----:B------:R-:W-:-:S05]  /*44b0*/  FADD.FTZ R111, R110, R7 ;  /* 0x000000076e6f7221 */ /* 0x000fca0000010000 */
[----:B------:R-:W-:-:S07]  /*44c0*/  MOV R5, R111 ;  /* 0x0000006f00057202 */ /* 0x000fce0000000f00 */
[----:B------:R-:W-:Y:S05]  /*44d0*/  WARPSYNC.COLLECTIVE R0, `(.L_x_25816) ;  /* 0x0000000000087348 */ /* 0x000fea0003c00000 */
[----:B------:R0:W1:Y:S02]  /*44e0*/  SHFL.BFLY P0, R7, R5, R2, R3 ;  /* 0x0c00000205077389 */ /* 0x0000640000000003 */
[----:B01----:R-:W-:Y:S05]  /*44f0*/  ENDCOLLECTIVE ;  /* 0x000000000000791b */ /* 0x003fea0003800000 */
.L_x_25816:
[----:B------:R-:W-:Y:S02]  /*4500*/  HFMA2 R2, -RZ, RZ, 0, 9.5367431640625e-07 ;  /* 0x00000010ff027431 */ /* 0x000fe400000001ff */
[----:B------:R-:W-:-:S05]  /*4510*/  FADD.FTZ R112, R111, R7 ;  /* 0x000000076f707221 */ /* 0x000fca0000010000 */
[----:B------:R-:W-:-:S07]  /*4520*/  MOV R5, R112 ;  /* 0x0000007000057202 */ /* 0x000fce0000000f00 */
[----:B------:R-:W-:Y:S05]  /*4530*/  WARPSYNC.COLLECTIVE R0, `(.L_x_25817) ;  /* 0x0000000000087348 */ /* 0x000fea0003c00000 */
[----:B------:R0:W1:Y:S02]  /*4540*/  SHFL.BFLY P0, R7, R5, R2, R3 ;  /* 0x0c00000205077389 */ /* 0x0000640000000003 */
[----:B01----:R-:W-:Y:S05]  /*4550*/  ENDCOLLECTIVE ;  /* 0x000000000000791b */ /* 0x003fea0003800000 */
.L_x_25817:
        /* <DEDUP_REMOVED lines=71> */
.L_x_25818:
[----:B------:R-:W-:Y:S02]  /*49d0*/  HFMA2 R2, -RZ, RZ, 0, 1.1920928955078125e-07 ;  /* 0x00000002ff027431 */ /* 0x000fe400000001ff */
[----:B------:R-:W-:-:S05]  /*49e0*/  FADD.FTZ R110, R5, R7 ;  /* 0x00000007056e7221 */ /* 0x000fca0000010000 */
[----:B------:R-:W-:-:S07]  /*49f0*/  MOV R5, R110 ;  /* 0x0000006e00057202 */ /* 0x000fce0000000f00 */
[----:B------:R-:W-:Y:S05]  /*4a00*/  WARPSYNC.COLLECTIVE R0, `(.L_x_25819) ;  /* 0x0000000000087348 */ /* 0x000fea0003c00000 */
[----:B------:R0:W1:Y:S02]  /*4a10*/  SHFL.BFLY P0, R7, R5, R2, R3 ;  /* 0x0c00000205077389 */ /* 0x0000640000000003 */
[----:B01----:R-:W-:Y:S05]  /*4a20*/  ENDCOLLECTIVE ;  /* 0x000000000000791b */ /* 0x003fea0003800000 */
.L_x_25819:
[----:B------:R-:W-:Y:S02]  /*4a30*/  HFMA2 R2, -RZ, RZ, 0, 2.384185791015625e-07 ;  /* 0x00000004ff027431 */ /* 0x000fe400000001ff */
[----:B------:R-:W-:-:S05]  /*4a40*/  FADD.FTZ R111, R110, R7 ;  /* 0x000000076e6f7221 */ /* 0x000fca0000010000 */
[----:B------:R-:W-:-:S07]  /*4a50*/  MOV R5, R111 ;  /* 0x0000006f00057202 */ /* 0x000fce0000000f00 */
[----:B------:R-:W-:Y:S05]  /*4a60*/  WARPSYNC.COLLECTIVE R0, `(.L_x_25820) ;  /* 0x0000000000087348 */ /* 0x000fea0003c00000 */
[----:B------:R0:W1:Y:S02]  /*4a70*/  SHFL.BFLY P0, R7, R5, R2, R3 ;  /* 0x0c00000205077389 */ /* 0x0000640000000003 */
[----:B01----:R-:W-:Y:S05]  /*4a80*/  ENDCOLLECTIVE ;  /* 0x000000000000791b */ /* 0x003fea0003800000 */
.L_x_25820:
[----:B------:R-:W-:Y:S02]  /*4a90*/  HFMA2 R2, -RZ, RZ, 0, 4.76837158203125e-07 ;  /* 0x00000008ff027431 */ /* 0x000fe400000001ff */
[----:B------:R-:W-:-:S05]  /*4aa0*/  FADD.FTZ R112, R111, R7 ;  /* 0x000000076f707221 */ /* 0x000fca0000010000 */
[----:B------:R-:W-:-:S07]  /*4ab0*/  MOV R5, R112 ;  /* 0x0000007000057202 */ /* 0x000fce0000000f00 */
[----:B------:R-:W-:Y:S05]  /*4ac0*/  WARPSYNC.COLLECTIVE R0, `(.L_x_25821) ;  /* 0x0000000000087348 */ /* 0x000fea0003c00000 */
[----:B------:R0:W1:Y:S02]  /*4ad0*/  SHFL.BFLY P0, R7, R5, R2, R3 ;  /* 0x0c00000205077389 */ /* 0x0000640000000003 */
[----:B01----:R-:W-:Y:S05]  /*4ae0*/  ENDCOLLECTIVE ;  /* 0x000000000000791b */ /* 0x003fea0003800000 */
.L_x_25821:
[----:B------:R-:W-:Y:S02]  /*4af0*/  HFMA2 R2, -RZ, RZ, 0, 9.5367431640625e-07 ;  /* 0x00000010ff027431 */ /* 0x000fe400000001ff */
[----:B------:R-:W-:-:S05]  /*4b00*/  FADD.FTZ R113, R112, R7 ;  /* 0x0000000770717221 */ /* 0x000fca0000010000 */
[----:B------:R-:W-:-:S07]  /*4b10*/  MOV R5, R113 ;  /* 0x0000007100057202 */ /* 0x000fce0000000f00 */
[----:B------:R-:W-:Y:S05]  /*4b20*/  WARPSYNC.COLLECTIVE R0, `(.L_x_25822) ;  /* 0x0000000000087348 */ /* 0x000fea0003c00000 */
[----:B------:R0:W1:Y:S02]  /*4b30*/  SHFL.BFLY P0, R7, R5, R2, R3 ;  /* 0x0c00000205077389 */ /* 0x0000640000000003 */
[----:B01----:R-:W-:Y:S05]  /*4b40*/  ENDCOLLECTIVE ;  /* 0x000000000000791b */ /* 0x003fea0003800000 */
.L_x_25822:
[----:B------:R-:W-:Y:S05]  /*4b50*/  BRA `(.L_x_25823) ;  /* 0xffffffe400bc7947 */ /* 0x000fea000383ffff */
.L_x_25824:
        /* <DEDUP_REMOVED lines=10> */
.L_x_37341:


//--------------------- .text._ZN10layer_norm13ln_fwd_kernelINS_13Kernel_traitsIf6__halffS2_fjLj1024ELj1ELj4ELj1ELj16ENS_18Kernel_traits_baseILj1024EfS2_fS2_fjLj128EEEEELb0ELb0ELb1ELb0EEEvNS_9FwdParamsE --------------------------
	.section	.text._ZN10layer_norm13ln_fwd_kernelINS_13Kernel_traitsIf6__halffS2_fjLj1024ELj1ELj4ELj1ELj16ENS_18Kernel_traits_baseILj1024EfS2_fS2_fjLj128EEEEELb0ELb0ELb1ELb0EEEvNS_9FwdParamsE,"ax",@progbits
	.align	128
        .global         _ZN10layer_norm13ln_fwd_kernelINS_13Kernel_traitsIf6__halffS2_fjLj1024ELj1ELj4ELj1ELj16ENS_18Kernel_traits_baseILj1024EfS2_fS2_fjLj128EEEEELb0ELb0ELb1ELb0EEEvNS_9FwdParamsE
        .type           _ZN10layer_norm13ln_fwd_kernelINS_13Kernel_traitsIf6__halffS2_fjLj1024ELj1ELj4ELj1ELj16ENS_18Kernel_traits_baseILj1024EfS2_fS2_fjLj128EEEEELb0ELb0ELb1ELb0EEEvNS_9FwdParamsE,@function
        .size           _ZN10layer_norm13ln_fwd_kernelINS_13Kernel_traitsIf6__halffS2_fjLj1024ELj1ELj4ELj1ELj16ENS_18Kernel_traits_baseILj1024EfS2_fS2_fjLj128EEEEELb0ELb0ELb1ELb0EEEvNS_9FwdParamsE,(.L_x_37342 - _ZN10layer_norm13ln_fwd_kernelINS_13Kernel_traitsIf6__halffS2_fjLj1024ELj1ELj4ELj1ELj16ENS_18Kernel_traits_baseILj1024EfS2_fS2_fjLj128EEEEELb0ELb0ELb1ELb0EEEvNS_9FwdParamsE)
        .other          _ZN10layer_norm13ln_fwd_kernelINS_13Kernel_traitsIf6__halffS2_fjLj1024ELj1ELj4ELj1ELj16ENS_18Kernel_traits_baseILj1024EfS2_fS2_fjLj128EEEEELb0ELb0ELb1ELb0EEEvNS_9FwdParamsE,@"STO_CUDA_ENTRY STV_DEFAULT"
_ZN10layer_norm13ln_fwd_kernelINS_13Kernel_traitsIf6__halffS2_fjLj1024ELj1ELj4ELj1ELj16ENS_18Kernel_traits_baseILj1024EfS2_fS2_fjLj128EEEEELb0ELb0ELb1ELb0EEEvNS_9FwdParamsE:
.text._ZN10layer_norm13ln_fwd_kernelINS_13Kernel_traitsIf6__halffS2_fjLj1024ELj1ELj4ELj1ELj16ENS_18Kernel_traits_baseILj1024EfS2_fS2_fjLj128EEEEELb0ELb0ELb1ELb0EEEvNS_9FwdParamsE:
        /* <DEDUP_REMOVED lines=60> */
.L_x_25826:
        /* <DEDUP_REMOVED lines=40> */
.L_x_25827:
[----:B------:R-:W-:Y:S05]  /*0640*/  BSYNC.RECONVERGENT B0 ;  /* 0x0000000000007941 */ /* 0x000fea0003800200 */
.L_x_25825:
[----:B------:R-:W1:Y:S02]  /*0650*/  LDCU UR4, c[0x0][0x384] ;  /* 0x00007080ff0477ac */ /* 0x000e640008000800 */
[----:B-1----:R-:W-:-:S13]  /*0660*/  ISETP.GE.AND P0, PT, R0, UR4, PT ;  /* 0x0000000400007c0c */ /* 0x002fda000bf06270 */
[----:B------:R-:W-:Y:S05]  /*0670*/  @P0 EXIT ;  /* 0x000000000000094d */ /* 0x000fea0003800000 */
[----:B------:R-:W1:Y:S01]  /*0680*/  LDCU.U8 UR4, c[0x0][0x410] ;  /* 0x00008200ff0477ac */ /* 0x000e620008000000 */
[----:B------:R-:W2:Y:S01]  /*0690*/  LDCU UR5, c[0x0][0x448] ;  /* 0x00008900ff0577ac */ /* 0x000ea20008000800 */
[----:B------:R-:W3:Y:S01]  /*06a0*/  LDCU.64 UR8, c[0x0][0x3a0] ;  /* 0x00007400ff0877ac */ /* 0x000ee20008000a00 */
[----:B-1----:R-:W-:-:S11]  /*06b0*/  UISETP.NE.AND UP1, UPT, UR4, URZ, UPT ;  /* 0x000000ff0400728c */ /* 0x002fd6000bf25270 */
.L_x_25861:
        /* <DEDUP_REMOVED lines=26> */
.L_x_25831:
[----:B---3--:R-:W-:Y:S05]  /*0860*/  BSYNC.RECONVERGENT B1 ;  /* 0x0000000000017941 */ /* 0x008fea0003800200 */
.L_x_25830:
        /* <DEDUP_REMOVED lines=23> */
[----:B------:R-:W-:-:S05]  /*09e0*/  @P1 HADD2.F32 R109, -RZ, R78.H0_H0 ;  /* 0x2000004eff6d1230 */ /* 0x000fca0000004100 */
[----:B---3--:R-:W-:Y:S01]  /*09f0*/  @P1 FFMA.FTZ R104, R109, R111, R104 ;  /* 0x0000006f6d681223 */ /* 0x008fe20000010068 */
[----:B------:R-:W1:Y:S01]  /*0a00*/  @P1 LDC R113, c[0x0][0x40c] ;  /* 0x00010300ff711b82 */ /* 0x000e620000000800 */
[----:B------:R-:W-:-:S07]  /*0a10*/  @P1 HADD2.F32 R109, -RZ, R79.H0_H0 ;  /* 0x2000004fff6d1230 */ /* 0x000fce0000004100 */
[----:B------:R-:W2:Y:S01]  /*0a20*/  @P1 LDC R114, c[0x0][0x40c] ;  /* 0x00010300ff721b82 */ /* 0x000ea20000000800 */
[----:B0-----:R-:W-:Y:S01]  /*0a30*/  @P1 FFMA.FTZ R105, R110, R112, R105 ;  /* 0x000000706e691223 */ /* 0x001fe20000010069 */
[----:B------:R-:W-:Y:S02]  /*0a40*/  @P1 HADD2.F32 R110, -RZ, R79.H1_H1 ;  /* 0x3000004fff6e1230 */ /* 0x000fe40000004100 */
[----:B-1----:R-:W-:-:S03]  /*0a50*/  @P1 FFMA.FTZ R106, R109, R113, R106 ;  /* 0x000000716d6a1223 */ /* 0x002fc6000001006a */
[----:B--2---:R-:W-:Y:S01]  /*0a60*/  @P1 FFMA.FTZ R107, R110, R114, R107 ;  /* 0x000000726e6b1223 */ /* 0x004fe2000001006b */
[----:B------:R-:W-:Y:S06]  /*0a70*/  BRA `(.L_x_25833) ;  /* 0x0000000000747947 */ /* 0x000fec0003800000 */
.L_x_25832:
[----:B------:R-:W0:Y:S01]  /*0a80*/  @P2 LDC R11, c[0x0][0x40c] ;  /* 0x00010300ff0b2b82 */ /* 0x000e220000000800 */
[--C-:B-----5:R-:W-:Y:S01]  /*0a90*/  @P2 HADD2.F32 R10, -RZ, R76.reuse.H0_H0 ;  /* 0x2000004cff0a2230 */ /* 0x120fe20000004100 */
[----:B------:R-:W-:Y:S01]  /*0aa0*/  CS2R R8, SRZ ;  /* 0x0000000000087805 */ /* 0x000fe2000001ff00 */
[----:B------:R-:W-:Y:S02]  /*0ab0*/  @P2 HADD2.F32 R104, -RZ, R76.H1_H1 ;  /* 0x3000004cff682230 */ /* 0x000fe40000004100 */
[----:B------:R-:W-:Y:S02]  /*0ac0*/  @P2 HADD2.F32 R107, -RZ, R77.H1_H1 ;  /* 0x3000004dff6b2230 */ /* 0x000fe40000004100 */
[----:B------:R-:W-:Y:S01]  /*0ad0*/  @P2 HADD2.F32 R109, -RZ, R78.H0_H0 ;  /* 0x2000004eff6d2230 */ /* 0x000fe20000004100 */
[----:B------:R-:W1:Y:S08]  /*0ae0*/  @P2 LDC R105, c[0x0][0x40c] ;  /* 0x00010300ff692b82 */ /* 0x000e700000000800 */
[----:B------:R-:W2:Y:S08]  /*0af0*/  @P2 LDC R110, c[0x0][0x40c] ;  /* 0x00010300ff6e2b82 */ /* 0x000eb00000000800 */
[----:B------:R-:W3:Y:S01]  /*0b00*/  @P2 LDC R112, c[0x0][0x40c] ;  /* 0x00010300ff702b82 */ /* 0x000ee20000000800 */
[----:B0-----:R-:W-:Y:S01]  /*0b10*/  @P2 FMUL.FTZ R8, R10, R11 ;  /* 0x0000000b0a082220 */ /* 0x001fe20000410000 */
[----:B------:R-:W-:-:S06]  /*0b20*/  CS2R R10, SRZ ;  /* 0x00000000000a7805 */ /* 0x000fcc000001ff00 */
[----:B------:R-:W0:Y:S01]  /*0b30*/  @P2 LDC R106, c[0x0][0x40c] ;  /* 0x00010300ff6a2b82 */ /* 0x000e220000000800 */
[----:B-1----:R-:W-:Y:S01]  /*0b40*/  @P2 FMUL.FTZ R9, R104, R105 ;  /* 0x0000006968092220 */ /* 0x002fe20000410000 */
[----:B------:R-:W-:Y:S01]  /*0b50*/  @P2 HADD2.F32 R105, -RZ, R77.H0_H0 ;  /* 0x2000004dff692230 */ /* 0x000fe20000004100 */
[----:B------:R-:W-:-:S05]  /*0b60*/  MOV R104, RZ ;  /* 0x000000ff00687202 */ /* 0x000fca0000000f00 */
[----:B------:R-:W1:Y:S01]  /*0b70*/  @P2 LDC R114, c[0x0][0x40c] ;  /* 0x00010300ff722b82 */ /* 0x000e620000000800 */
[----:B--2---:R-:W-:Y:S01]  /*0b80*/  @P2 FMUL.FTZ R11, R107, R110 ;  /* 0x0000006e6b0b2220 */ /* 0x004fe20000410000 */
[----:B------:R-:W-:-:S06]  /*0b90*/  @P2 HADD2.F32 R110, -RZ, R79.H0_H0 ;  /* 0x2000004fff6e2230 */ /* 0x000fcc0000004100 */
[----:B------:R-:W2:Y:S01]  /*0ba0*/  @P2 LDC R111, c[0x0][0x40c] ;  /* 0x00010300ff6f2b82 */ /* 0x000ea20000000800 */
[----:B---3--:R-:W-:Y:S01]  /*0bb0*/  @P2 FMUL.FTZ R104, R109, R112 ;  /* 0x000000706d682220 */ /* 0x008fe20000410000 */
[----:B------:R-:W-:Y:S02]  /*0bc0*/  @P2 HADD2.F32 R109, -RZ, R78.H1_H1 ;  /* 0x3000004eff6d2230 */ /* 0x000fe40000004100 */
[----:B------:R-:W-:-:S04]  /*0bd0*/  @P2 HADD2.F32 R112, -RZ, R79.H1_H1 ;  /* 0x3000004fff702230 */ /* 0x000fc80000004100 */
[----:B------:R-:W3:Y:S01]  /*0be0*/  @P2 LDC R113, c[0x0][0x40c] ;  /* 0x00010300ff712b82 */ /* 0x000ee20000000800 */
[----:B0-----:R-:W-:Y:S01]  /*0bf0*/  @P2 FMUL.FTZ R10, R105, R106 ;  /* 0x0000006a690a2220 */ /* 0x001fe20000410000 */
[----:B------:R-:W-:Y:S01]  /*0c00*/  CS2R R106, SRZ ;  /* 0x00000000006a7805 */ /* 0x000fe2000001ff00 */
[----:B------:R-:W-:Y:S02]  /*0c10*/  HFMA2 R105, -RZ, RZ, 0, 0 ;  /* 0x00000000ff697431 */ /* 0x000fe400000001ff */
[----:B-1----:R-:W-:Y:S01]  /*0c20*/  @P2 FMUL.FTZ R105, R109, R114 ;  /* 0x000000726d692220 */ /* 0x002fe20000410000 */
[----:B--2---:R-:W-:Y:S01]  /*0c30*/  @P2 FMUL.FTZ R106, R110, R111 ;  /* 0x0000006f6e6a2220 */ /* 0x004fe20000410000 */
[----:B---3--:R-:W-:-:S07]  /*0c40*/  @P2 FMUL.FTZ R107, R112, R113 ;  /* 0x00000071706b2220 */ /* 0x008fce0000410000 */
.L_x_25833:
[----:B------:R-:W0:Y:S01]  /*0c50*/  LDC.64 R110, c[0x0][0x3a8] ;  /* 0x0000ea00ff6e7b82 */ /* 0x000e220000000a00 */
[----:B------:R-:W-:Y:S01]  /*0c60*/  IADD3 R108, PT, PT, R108, 0x20, RZ ;  /* 0x000000206c6c7810 */ /* 0x000fe20007ffe0ff */
[C---:B0-----:R-:W-:Y:S01]  /*0c70*/  IMAD.WIDE.U32 R110, R4.reuse, 0x20, R110 ;  /* 0x00000020046e7825 */ /* 0x041fe200078e006e */
[----:B------:R-:W-:-:S04]  /*0c80*/  IADD3 R4, PT, PT, R4, 0x20, RZ ;  /* 0x0000002004047810 */ /* 0x000fc80007ffe0ff */
[----:B------:R0:W-:Y:S04]  /*0c90*/  STG.E.128 desc[UR6][R110.64], R8 ;  /* 0x000000086e007986 */ /* 0x0001e8000c101d06 */
[----:B------:R0:W-:Y:S02]  /*0ca0*/  STG.E.128 desc[UR6][R110.64+0x10], R104 ;  /* 0x000010686e007986 */ /* 0x0001e4000c101d06 */
.L_x_25829:
[----:B---3--:R-:W-:Y:S05]  /*0cb0*/  BSYNC.RECONVERGENT B0 ;  /* 0x0000000000007941 */ /* 0x008fea0003800200 */
.L_x_25828:
        /* <DEDUP_REMOVED lines=9> */
.L_x_25837:
[----:B------:R-:W-:Y:S05]  /*0d50*/  BSYNC.RECONVERGENT B1 ;  /* 0x0000000000017941 */ /* 0x000fea0003800200 */
.L_x_25836:
        /* <DEDUP_REMOVED lines=33> */
.L_x_25838:
[----:B------:R-:W1:Y:S01]  /*0f70*/  @P2 LDC R83, c[0x0][0x40c] ;  /* 0x00010300ff532b82 */ /* 0x000e620000000800 */
[--C-:B-----5:R-:W-:Y:S01]  /*0f80*/  @P2 HADD2.F32 R82, -RZ, R76.reuse.H0_H0 ;  /* 0x2000004cff522230 */ /* 0x120fe20000004100 */
[----:B------:R-:W-:Y:S01]  /*0f90*/  CS2R R80, SRZ ;  /* 0x0000000000507805 */ /* 0x000fe2000001ff00 */
[----:B------:R-:W-:Y:S02]  /*0fa0*/  @P2 HADD2.F32 R84, -RZ, R76.H1_H1 ;  /* 0x3000004cff542230 */ /* 0x000fe40000004100 */
[----:B------:R-:W-:Y:S02]  /*0fb0*/  @P2 HADD2.F32 R87, -RZ, R77.H1_H1 ;  /* 0x3000004dff572230 */ /* 0x000fe40000004100 */
[----:B------:R-:W-:Y:S01]  /*0fc0*/  @P2 HADD2.F32 R109, -RZ, R78.H0_H0 ;  /* 0x2000004eff6d2230 */ /* 0x000fe20000004100 */
[----:B------:R-:W2:Y:S08]  /*0fd0*/  @P2 LDC R85, c[0x0][0x40c] ;  /* 0x00010300ff552b82 */ /* 0x000eb00000000800 */
[----:B0-----:R-:W0:Y:S08]  /*0fe0*/  @P2 LDC R110, c[0x0][0x40c] ;  /* 0x00010300ff6e2b82 */ /* 0x001e300000000800 */
[----:B------:R-:W3:Y:S01]  /*0ff0*/  @P2 LDC R112, c[0x0][0x40c] ;  /* 0x00010300ff702b82 */ /* 0x000ee20000000800 */
[----:B-1----:R-:W-:Y:S01]  /*1000*/  @P2 FMUL.FTZ R80, R82, R83 ;  /* 0x0000005352502220 */ /* 0x002fe20000410000 */
[----:B------:R-:W-:-:S06]  /*1010*/  CS2R R82, SRZ ;  /* 0x0000000000527805 */ /* 0x000fcc000001ff00 */
[----:B------:R-:W1:Y:S01]  /*1020*/  @P2 LDC R86, c[0x0][0x40c] ;  /* 0x00010300ff562b82 */ /* 0x000e620000000800 */
[----:B--2---:R-:W-:Y:S01]  /*1030*/  @P2 FMUL.FTZ R81, R84, R85 ;  /* 0x0000005554512220 */ /* 0x004fe20000410000 */
[----:B------:R-:W-:Y:S01]  /*1040*/  @P2 HADD2.F32 R85, -RZ, R77.H0_H0 ;  /* 0x2000004dff552230 */ /* 0x000fe20000004100 */
[----:B------:R-:W-:-:S05]  /*1050*/  MOV R84, RZ ;  /* 0x000000ff00547202 */ /* 0x000fca0000000f00 */
[----:B------:R-:W2:Y:S01]  /*1060*/  @P2 LDC R114, c[0x0][0x40c] ;  /* 0x00010300ff722b82 */ /* 0x000ea20000000800 */
[----:B0-----:R-:W-:Y:S01]  /*1070*/  @P2 FMUL.FTZ R83, R87, R110 ;  /* 0x0000006e57532220 */ /* 0x001fe20000410000 */
[----:B------:R-:W-:-:S06]  /*1080*/  @P2 HADD2.F32 R110, -RZ, R79.H0_H0 ;  /* 0x2000004fff6e2230 */ /* 0x000fcc0000004100 */
[----:B------:R-:W0:Y:S01]  /*1090*/  @P2 LDC R111, c[0x0][0x40c] ;  /* 0x00010300ff6f2b82 */ /* 0x000e220000000800 */
[----:B---3--:R-:W-:Y:S01]  /*10a0*/  @P2 FMUL.FTZ R84, R109, R112 ;  /* 0x000000706d542220 */ /* 0x008fe20000410000 */
[----:B------:R-:W-:Y:S02]  /*10b0*/  @P2 HADD2.F32 R109, -RZ, R78.H1_H1 ;  /* 0x3000004eff6d2230 */ /* 0x000fe40000004100 */
[----:B------:R-:W-:-:S04]  /*10c0*/  @P2 HADD2.F32 R112, -RZ, R79.H1_H1 ;  /* 0x3000004fff702230 */ /* 0x000fc80000004100 */
[----:B------:R-:W3:Y:S01]  /*10d0*/  @P2 LDC R113, c[0x0][0x40c] ;  /* 0x00010300ff712b82 */ /* 0x000ee20000000800 */
[----:B-1----:R-:W-:Y:S01]  /*10e0*/  @P2 FMUL.FTZ R82, R85, R86 ;  /* 0x0000005655522220 */ /* 0x002fe20000410000 */
[----:B------:R-:W-:Y:S01]  /*10f0*/  CS2R R86, SRZ ;  /* 0x0000000000567805 */ /* 0x000fe2000001ff00 */
[----:B------:R-:W-:Y:S02]  /*1100*/  HFMA2 R85, -RZ, RZ, 0, 0 ;  /* 0x00000000ff557431 */ /* 0x000fe400000001ff */
[----:B--2---:R-:W-:Y:S01]  /*1110*/  @P2 FMUL.FTZ R85, R109, R114 ;  /* 0x000000726d552220 */ /* 0x004fe20000410000 */
[----:B0-----:R-:W-:Y:S01]  /*1120*/  @P2 FMUL.FTZ R86, R110, R111 ;  /* 0x0000006f6e562220 */ /* 0x001fe20000410000 */
[----:B---3--:R-:W-:-:S07]  /*1130*/  @P2 FMUL.FTZ R87, R112, R113 ;  /* 0x0000007170572220 */ /* 0x008fce0000410000 */
.L_x_25839:
[----:B------:R-:W0:Y:S01]  /*1140*/  LDC.64 R110, c[0x0][0x3a8] ;  /* 0x0000ea00ff6e7b82 */ /* 0x000e220000000a00 */
[----:B------:R-:W-:Y:S01]  /*1150*/  IADD3 R108, PT, PT, R108, 0x20, RZ ;  /* 0x000000206c6c7810 */ /* 0x000fe20007ffe0ff */
[C---:B0-----:R-:W-:Y:S01]  /*1160*/  IMAD.WIDE.U32 R110, R4.reuse, 0x20, R110 ;  /* 0x00000020046e7825 */ /* 0x041fe200078e006e */
[----:B------:R-:W-:-:S04]  /*1170*/  IADD3 R4, PT, PT, R4, 0x20, RZ ;  /* 0x0000002004047810 */ /* 0x000fc80007ffe0ff */
[----:B------:R1:W-:Y:S04]  /*1180*/  STG.E.128 desc[UR6][R110.64], R80 ;  /* 0x000000506e007986 */ /* 0x0003e8000c101d06 */
[----:B------:R1:W-:Y:S02]  /*1190*/  STG.E.128 desc[UR6][R110.64+0x10], R84 ;  /* 0x000010546e007986 */ /* 0x0003e4000c101d06 */
.L_x_25835:
[----:B------:R-:W-:Y:S05]  /*11a0*/  BSYNC.RECONVERGENT B0 ;  /* 0x0000000000007941 */ /* 0x000fea0003800200 */
.L_x_25834:
        /* <DEDUP_REMOVED lines=9> */
.L_x_25843:
[----:B------:R-:W-:Y:S05]  /*1240*/  BSYNC.RECONVERGENT B1 ;  /* 0x0000000000017941 */ /* 0x000fea0003800200 */
.L_x_25842:
        /* <DEDUP_REMOVED lines=33> */
.L_x_25844:
[----:B------:R-:W2:Y:S01]  /*1460*/  @P2 LDC R91, c[0x0][0x40c] ;  /* 0x00010300ff5b2b82 */ /* 0x000ea20000000800 */
[--C-:B-----5:R-:W-:Y:S01]  /*1470*/  @P2 HADD2.F32 R90, -RZ, R76.reuse.H0_H0 ;  /* 0x2000004cff5a2230 */ /* 0x120fe20000004100 */
[----:B------:R-:W-:Y:S01]  /*1480*/  CS2R R88, SRZ ;  /* 0x0000000000587805 */ /* 0x000fe2000001ff00 */
[----:B------:R-:W-:Y:S02]  /*1490*/  @P2 HADD2.F32 R92, -RZ, R76.H1_H1 ;  /* 0x3000004cff5c2230 */ /* 0x000fe40000004100 */
[----:B------:R-:W-:Y:S02]  /*14a0*/  @P2 HADD2.F32 R95, -RZ, R77.H1_H1 ;  /* 0x3000004dff5f2230 */ /* 0x000fe40000004100 */
[----:B------:R-:W-:Y:S01]  /*14b0*/  @P2 HADD2.F32 R109, -RZ, R78.H0_H0 ;  /* 0x2000004eff6d2230 */ /* 0x000fe20000004100 */
[----:B------:R-:W3:Y:S08]  /*14c0*/  @P2 LDC R93, c[0x0][0x40c] ;  /* 0x00010300ff5d2b82 */ /* 0x000ef00000000800 */
[----:B01----:R-:W0:Y:S08]  /*14d0*/  @P2 LDC R110, c[0x0][0x40c] ;  /* 0x00010300ff6e2b82 */ /* 0x003e300000000800 */
[----:B------:R-:W1:Y:S01]  /*14e0*/  @P2 LDC R112, c[0x0][0x40c] ;  /* 0x00010300ff702b82 */ /* 0x000e620000000800 */
[----:B--2---:R-:W-:Y:S01]  /*14f0*/  @P2 FMUL.FTZ R88, R90, R91 ;  /* 0x0000005b5a582220 */ /* 0x004fe20000410000 */
[----:B------:R-:W-:-:S06]  /*1500*/  CS2R R90, SRZ ;  /* 0x00000000005a7805 */ /* 0x000fcc000001ff00 */
[----:B------:R-:W2:Y:S01]  /*1510*/  @P2 LDC R94, c[0x0][0x40c] ;  /* 0x00010300ff5e2b82 */ /* 0x000ea20000000800 */
[----:B---3--:R-:W-:Y:S01]  /*1520*/  @P2 FMUL.FTZ R89, R92, R93 ;  /* 0x0000005d5c592220 */ /* 0x008fe20000410000 */
[----:B------:R-:W-:Y:S01]  /*1530*/  @P2 HADD2.F32 R93, -RZ, R77.H0_H0 ;  /* 0x2000004dff5d2230 */ /* 0x000fe20000004100 */
[----:B------:R-:W-:-:S05]  /*1540*/  MOV R92, RZ ;  /* 0x000000ff005c7202 */ /* 0x000fca0000000f00 */
[----:B------:R-:W3:Y:S01]  /*1550*/  @P2 LDC R114, c[0x0][0x40c] ;  /* 0x00010300ff722b82 */ /* 0x000ee20000000800 */
[----:B0-----:R-:W-:Y:S01]  /*1560*/  @P2 FMUL.FTZ R91, R95, R110 ;  /* 0x0000006e5f5b2220 */ /* 0x001fe20000410000 */
[----:B------:R-:W-:-:S06]  /*1570*/  @P2 HADD2.F32 R110, -RZ, R79.H0_H0 ;  /* 0x2000004fff6e2230 */ /* 0x000fcc0000004100 */
[----:B------:R-:W0:Y:S01]  /*1580*/  @P2 LDC R111, c[0x0][0x40c] ;  /* 0x00010300ff6f2b82 */ /* 0x000e220000000800 */
[----:B-1----:R-:W-:Y:S01]  /*1590*/  @P2 FMUL.FTZ R92, R109, R112 ;  /* 0x000000706d5c2220 */ /* 0x002fe20000410000 */
[----:B------:R-:W-:Y:S02]  /*15a0*/  @P2 HADD2.F32 R109, -RZ, R78.H1_H1 ;  /* 0x3000004eff6d2230 */ /* 0x000fe40000004100 */
[----:B------:R-:W-:-:S04]  /*15b0*/  @P2 HADD2.F32 R112, -RZ, R79.H1_H1 ;  /* 0x3000004fff702230 */ /* 0x000fc80000004100 */
[----:B------:R-:W1:Y:S01]  /*15c0*/  @P2 LDC R113, c[0x0][0x40c] ;  /* 0x00010300ff712b82 */ /* 0x000e620000000800 */
[----:B--2---:R-:W-:Y:S01]  /*15d0*/  @P2 FMUL.FTZ R90, R93, R94 ;  /* 0x0000005e5d5a2220 */ /* 0x004fe20000410000 */
[----:B------:R-:W-:Y:S01]  /*15e0*/  CS2R R94, SRZ ;  /* 0x00000000005e7805 */ /* 0x000fe2000001ff00 */
[----:B------:R-:W-:Y:S02]  /*15f0*/  HFMA2 R93, -RZ, RZ, 0, 0 ;  /* 0x00000000ff5d7431 */ /* 0x000fe400000001ff */
[----:B---3--:R-:W-:Y:S01]  /*1600*/  @P2 FMUL.FTZ R93, R109, R114 ;  /* 0x000000726d5d2220 */ /* 0x008fe20000410000 */
[----:B0-----:R-:W-:Y:S01]  /*1610*/  @P2 FMUL.FTZ R94, R110, R111 ;  /* 0x0000006f6e5e2220 */ /* 0x001fe20000410000 */
[----:B-1----:R-:W-:-:S07]  /*1620*/  @P2 FMUL.FTZ R95, R112, R113 ;  /* 0x00000071705f2220 */ /* 0x002fce0000410000 */
.L_x_25845:
[----:B------:R-:W0:Y:S01]  /*1630*/  LDC.64 R110, c[0x0][0x3a8] ;  /* 0x0000ea00ff6e7b82 */ /* 0x000e220000000a00 */
[----:B------:R-:W-:Y:S01]  /*1640*/  IADD3 R108, PT, PT, R108, 0x20, RZ ;  /* 0x000000206c6c7810 */ /* 0x000fe20007ffe0ff */
[C---:B0-----:R-:W-:Y:S01]  /*1650*/  IMAD.WIDE.U32 R110, R4.reuse, 0x20, R110 ;  /* 0x00000020046e7825 */ /* 0x041fe200078e006e */
[----:B------:R-:W-:-:S04]  /*1660*/  IADD3 R4, PT, PT, R4, 0x20, RZ ;  /* 0x0000002004047810 */ /* 0x000fc80007ffe0ff */
[----:B------:R2:W-:Y:S04]  /*1670*/  STG.E.128 desc[UR6][R110.64], R88 ;  /* 0x000000586e007986 */ /* 0x0005e8000c101d06 */
[----:B------:R2:W-:Y:S02]  /*1680*/  STG.E.128 desc[UR6][R110.64+0x10], R92 ;  /* 0x0000105c6e007986 */ /* 0x0005e4000c101d06 */
.L_x_25841:
[----:B------:R-:W-:Y:S05]  /*1690*/  BSYNC.RECONVERGENT B0 ;  /* 0x0000000000007941 */ /* 0x000fea0003800200 */
.L_x_25840:
        /* <DEDUP_REMOVED lines=8> */
.L_x_25849:
[----:B------:R-:W-:Y:S05]  /*1720*/  BSYNC.RECONVERGENT B1 ;  /* 0x0000000000017941 */ /* 0x000fea0003800200 */
.L_x_25848:
        /* <DEDUP_REMOVED lines=9> */
[----:B012--5:R-:W-:Y:S02]  /*17c0*/  @P2 HADD2.F32 R111, -RZ, R76.H0_H0 ;  /* 0x2000004cff6f2230 */ /* 0x027fe40000004100 */
[----:B----4-:R-:W-:-:S05]  /*17d0*/  @P2 HADD2.F32 R109, -RZ, R78.H0_H0 ;  /* 0x2000004eff6d2230 */ /* 0x010fca0000004100 */
[----:B------:R-:W0:Y:S08]  /*17e0*/  @P2 LDC R110, c[0x0][0x40c] ;  /* 0x00010300ff6e2b82 */ /* 0x000e300000000800 */
[----:B------:R-:W1:Y:S08]  /*17f0*/  @P2 LDC R112, c[0x0][0x40c] ;  /* 0x00010300ff702b82 */ /* 0x000e700000000800 */
[----:B------:R-:W2:Y:S08]  /*1800*/  @P2 LDC R113, c[0x0][0x40c] ;  /* 0x00010300ff712b82 */ /* 0x000eb00000000800 */
[----:B------:R-:W4:Y:S08]  /*1810*/  @P2 LDC R108, c[0x0][0x40c] ;  /* 0x00010300ff6c2b82 */ /* 0x000f300000000800 */
[----:B------:R-:W2:Y:S01]  /*1820*/  @P2 LDC R114, c[0x0][0x40c] ;  /* 0x00010300ff722b82 */ /* 0x000ea20000000800 */
[----:B---3--:R-:W-:Y:S01]  /*1830*/  @P2 FFMA.FTZ R96, R111, R2, R96 ;  /* 0x000000026f602223 */ /* 0x008fe20000010060 */
[----:B------:R-:W-:-:S02]  /*1840*/  @P2 HADD2.F32 R2, -RZ, R76.H1_H1 ;  /* 0x3000004cff022230 */ /* 0x000fc40000004100 */
[----:B------:R-:W-:Y:S02]  /*1850*/  @P2 HADD2.F32 R111, -RZ, R77.H0_H0 ;  /* 0x2000004dff6f2230 */ /* 0x000fe40000004100 */
[----:B----4-:R-:W-:Y:S01]  /*1860*/  @P2 FFMA.FTZ R100, R109, R108, R100 ;  /* 0x0000006c6d642223 */ /* 0x010fe20000010064 */
[----:B------:R-:W-:Y:S02]  /*1870*/  @P2 HADD2.F32 R109, -RZ, R79.H0_H0 ;  /* 0x2000004fff6d2230 */ /* 0x000fe40000004100 */
[----:B0-----:R-:W-:Y:S01]  /*1880*/  @P2 FFMA.FTZ R97, R2, R110, R97 ;  /* 0x0000006e02612223 */ /* 0x001fe20000010061 */
[----:B------:R-:W-:Y:S02]  /*1890*/  @P2 HADD2.F32 R2, -RZ, R77.H1_H1 ;  /* 0x3000004dff022230 */ /* 0x000fe40000004100 */
[----:B-1----:R-:W-:Y:S01]  /*18a0*/  @P2 FFMA.FTZ R98, R111, R112, R98 ;  /* 0x000000706f622223 */ /* 0x002fe20000010062 */
[----:B------:R-:W0:Y:S02]  /*18b0*/  @P2 LDC R110, c[0x0][0x40c] ;  /* 0x00010300ff6e2b82 */ /* 0x000e240000000800 */
[----:B--2---:R-:W-:Y:S01]  /*18c0*/  @P2 FFMA.FTZ R99, R2, R113, R99 ;  /* 0x0000007102632223 */ /* 0x004fe20000010063 */
[----:B------:R-:W-:-:S05]  /*18d0*/  @P2 HADD2.F32 R2, -RZ, R78.H1_H1 ;  /* 0x3000004eff022230 */ /* 0x000fca0000004100 */
[----:B------:R-:W1:Y:S01]  /*18e0*/  @P2 LDC R111, c[0x0][0x40c] ;  /* 0x00010300ff6f2b82 */ /* 0x000e620000000800 */
[----:B------:R-:W-:Y:S01]  /*18f0*/  @P2 FFMA.FTZ R101, R2, R114, R101 ;  /* 0x0000007202652223 */ /* 0x000fe20000010065 */
[----:B------:R-:W-:Y:S02]  /*1900*/  @P2 HADD2.F32 R2, -RZ, R79.H1_H1 ;  /* 0x3000004fff022230 */ /* 0x000fe40000004100 */
[----:B0-----:R-:W-:-:S03]  /*1910*/  @P2 FFMA.FTZ R102, R109, R110, R102 ;  /* 0x0000006e6d662223 */ /* 0x001fc60000010066 */
[----:B-1----:R-:W-:Y:S01]  /*1920*/  @P2 FFMA.FTZ R103, R2, R111, R103 ;  /* 0x0000006f02672223 */ /* 0x002fe20000010067 */
[----:B------:R-:W-:Y:S06]  /*1930*/  BRA `(.L_x_25851) ;  /* 0x0000000000707947 */ /* 0x000fec0003800000 */
.L_x_25850:
[----:B------:R-:W3:Y:S01]  /*1940*/  @P2 LDC R101, c[0x0][0x40c] ;  /* 0x00010300ff652b82 */ /* 0x000ee20000000800 */
[--C-:B-----5:R-:W-:Y:S01]  /*1950*/  @P2 HADD2.F32 R2, -RZ, R76.reuse.H0_H0 ;  /* 0x2000004cff022230 */ /* 0x120fe20000004100 */
[----:B------:R-:W-:Y:S01]  /*1960*/  CS2R R96, SRZ ;  /* 0x0000000000607805 */ /* 0x000fe2000001ff00 */
[--C-:B------:R-:W-:Y:S01]  /*1970*/  @P2 HADD2.F32 R102, -RZ, R77.reuse.H0_H0 ;  /* 0x2000004dff662230 */ /* 0x100fe20000004100 */
[----:B------:R-:W-:Y:S01]  /*1980*/  CS2R R98, SRZ ;  /* 0x0000000000627805 */ /* 0x000fe2000001ff00 */
[----:B------:R-:W-:Y:S02]  /*1990*/  @P2 HADD2.F32 R108, -RZ, R77.H1_H1 ;  /* 0x3000004dff6c2230 */ /* 0x000fe40000004100 */
[----:B------:R-:W-:Y:S01]  /*19a0*/  @P2 HADD2.F32 R100, -RZ, R76.H1_H1 ;  /* 0x3000004cff642230 */ /* 0x000fe20000004100 */
[----:B------:R-:W4:Y:S08]  /*19b0*/  @P2 LDC R109, c[0x0][0x40c] ;  /* 0x00010300ff6d2b82 */ /* 0x000f300000000800 */
[----:B012---:R-:W0:Y:S08]  /*19c0*/  @P2 LDC R111, c[0x0][0x40c] ;  /* 0x00010300ff6f2b82 */ /* 0x007e300000000800 */
        /* <DEDUP_REMOVED lines=8> */
[----:B------:R-:W-:Y:S02]  /*1a50*/  @P2 HADD2.F32 R108, -RZ, R78.H1_H1 ;  /* 0x3000004eff6c2230 */ /* 0x000fe40000004100 */
[----:B------:R-:W-:-:S04]  /*1a60*/  @P2 HADD2.F32 R111, -RZ, R79.H1_H1 ;  /* 0x3000004fff6f2230 */ /* 0x000fc80000004100 */
[----:B------:R-:W0:Y:S01]  /*1a70*/  @P2 LDC R110, c[0x0][0x40c] ;  /* 0x00010300ff6e2b82 */ /* 0x000e220000000800 */
[----:B-1----:R-:W-:Y:S01]  /*1a80*/  @P2 FMUL.FTZ R97, R100, R103 ;  /* 0x0000006764612220 */ /* 0x002fe20000410000 */
[----:B------:R-:W-:Y:S02]  /*1a90*/  CS2R R100, SRZ ;  /* 0x0000000000647805 */ /* 0x000fe4000001ff00 */
[----:B------:R-:W-:-:S04]  /*1aa0*/  CS2R R102, SRZ ;  /* 0x0000000000667805 */ /* 0x000fc8000001ff00 */
[----:B------:R-:W1:Y:S01]  /*1ab0*/  @P2 LDC R112, c[0x0][0x40c] ;  /* 0x00010300ff702b82 */ /* 0x000e620000000800 */
[----:B--2---:R-:W-:Y:S01]  /*1ac0*/  @P2 FMUL.FTZ R100, R2, R113 ;  /* 0x0000007102642220 */ /* 0x004fe20000410000 */
[----:B---3--:R-:W-:Y:S01]  /*1ad0*/  @P2 FMUL.FTZ R101, R108, R115 ;  /* 0x000000736c652220 */ /* 0x008fe20000410000 */
[----:B0-----:R-:W-:Y:S01]  /*1ae0*/  @P2 FMUL.FTZ R102, R109, R110 ;  /* 0x0000006e6d662220 */ /* 0x001fe20000410000 */
[----:B-1----:R-:W-:-:S07]  /*1af0*/  @P2 FMUL.FTZ R103, R111, R112 ;  /* 0x000000706f672220 */ /* 0x002fce0000410000 */
.L_x_25851:
[----:B------:R-:W0:Y:S02]  /*1b00*/  LDC.64 R108, c[0x0][0x3a8] ;  /* 0x0000ea00ff6c7b82 */ /* 0x000e240000000a00 */
[----:B0-----:R-:W-:-:S05]  /*1b10*/  IMAD.WIDE.U32 R108, R4, 0x20, R108 ;  /* 0x00000020046c7825 */ /* 0x001fca00078e006c */
[----:B------:R3:W-:Y:S04]  /*1b20*/  STG.E.128 desc[UR6][R108.64], R96 ;  /* 0x000000606c007986 */ /* 0x0007e8000c101d06 */
[----:B------:R3:W-:Y:S02]  /*1b30*/  STG.E.128 desc[UR6][R108.64+0x10], R100 ;  /* 0x000010646c007986 */ /* 0x0007e4000c101d06 */
.L_x_25847:
[----:B------:R-:W-:Y:S05]  /*1b40*/  BSYNC.RECONVERGENT B0 ;  /* 0x0000000000007941 */ /* 0x000fea0003800200 */
.L_x_25846:
        /* <DEDUP_REMOVED lines=125> */
.L_x_25873:
        /* <DEDUP_REMOVED lines=39> */
[----:B------:R-:W-:Y:S01]  /*2590*/  F2FP.F16.F32.PACK_AB R108, R108, R5 ;  /* 0x000000056c6c723e */ /* 0x000fe200000000ff */
        /* <DEDUP_REMOVED lines=13> */
[----:B------:R-:W-:Y:S02]  /*2670*/  F2FP.F16.F32.PACK_AB R109, R110, R109 ;  /* 0x0000006d6e6d723e */ /* 0x000fe400000000ff */
[----:B------:R-:W-:Y:S02]  /*2680*/  F2FP.F16.F32.PACK_AB R110, R114, R111 ;  /* 0x0000006f726e723e */ /* 0x000fe400000000ff */
[----:B------:R-:W-:-:S05]  /*2690*/  F2FP.F16.F32.PACK_AB R111, R116, R5 ;  /* 0x00000005746f723e */ /* 0x000fca00000000ff */
[----:B------:R0:W-:Y:S02]  /*26a0*/  STG.E.128 desc[UR6][R112.64], R108 ;  /* 0x0000006c70007986 */ /* 0x0001e4000c101d06 */
.L_x_25856:
[----:B------:R-:W-:Y:S05]  /*26b0*/  BSYNC.RECONVERGENT B1 ;  /* 0x0000000000017941 */ /* 0x000fea0003800200 */
.L_x_25855:
        /* <DEDUP_REMOVED lines=35> */
.L_x_25858:
[----:B------:R-:W-:Y:S05]  /*28f0*/  BSYNC.RECONVERGENT B1 ;  /* 0x0000000000017941 */ /* 0x000fea0003800200 */
.L_x_25857:
        /* <DEDUP_REMOVED lines=35> */
.L_x_25860:
[----:B------:R-:W-:Y:S05]  /*2b30*/  BSYNC.RECONVERGENT B1 ;  /* 0x0000000000017941 */ /* 0x000fea0003800200 */
.L_x_25859:
        /* <DEDUP_REMOVED lines=32> */
.L_x_25854:
[----:B------:R-:W-:Y:S05]  /*2d40*/  BSYNC.RECONVERGENT B0 ;  /* 0x0000000000007941 */ /* 0x000fea0003800200 */
.L_x_25853:
[----:B0-----:R-:W0:Y:S02]  /*2d50*/  LDC.64 R2, c[0x0][0x380] ;  /* 0x0000e000ff027b82 */ /* 0x001e240000000a00 */
[----:B0-----:R-:W-:-:S04]  /*2d60*/  LEA R0, R2, R0, 0x2 ;  /* 0x0000000002007211 */ /* 0x001fc800078e10ff */
[----:B------:R-:W-:-:S13]  /*2d70*/  ISETP.GE.AND P0, PT, R0, R3, PT ;  /* 0x000000030000720c */ /* 0x000fda0003f06270 */
[----:B------:R-:W-:Y:S05]  /*2d80*/  @!P0 BRA `(.L_x_25861) ;  /* 0xffffffd8004c8947 */ /* 0x000fea000383ffff */
[----:B------:R-:W-:Y:S05]  /*2d90*/  EXIT ;  /* 0x000000000000794d */ /* 0x000fea0003800000 */
.L_x_25852:
        /* <DEDUP_REMOVED lines=8> */
.L_x_25863:
[----:B------:R-:W-:Y:S05]  /*2e20*/  BSYNC B0 ;  /* 0x0000000000007941 */ /* 0x000fea0003800000 */
.L_x_25862:
        /* <DEDUP_REMOVED lines=10> */
.L_x_25864:
[----:B------:R-:W-:Y:S01]  /*2ed0*/  HFMA2 R116, -RZ, RZ, 0, 2.384185791015625e-07 ;  /* 0x00000004ff747431 */ /* 0x000fe200000001ff */
[----:B------:R-:W-:-:S05]  /*2ee0*/  MOV R111, R115 ;  /* 0x00000073006f7202 */ /* 0x000fca0000000f00 */
[----:B------:R-:W-:-:S05]  /*2ef0*/  FADD.FTZ R111, R110, R111 ;  /* 0x0000006f6e6f7221 */ /* 0x000fca0000010000 */
[----:B------:R-:W-:-:S07]  /*2f00*/  MOV R117, R111 ;  /* 0x0000006f00757202 */ /* 0x000fce0000000f00 */
[----:B------:R-:W-:Y:S05]  /*2f10*/  WARPSYNC.COLLECTIVE R114, `(.L_x_25865) ;  /* 0x0000000072087348 */ /* 0x000fea0003c00000 */
[----:B------:R0:W1:Y:S02]  /*2f20*/  SHFL.BFLY P6, R115, R117, R116, R119 ;  /* 0x0c00007475737389 */ /* 0x00006400000c0077 */
[----:B01----:R-:W-:Y:S05]  /*2f30*/  ENDCOLLECTIVE ;  /* 0x000000000000791b */ /* 0x003fea0003800000 */
.L_x_25865:
[----:B------:R-:W-:Y:S01]  /*2f40*/  HFMA2 R116, -RZ, RZ, 0, 4.76837158203125e-07 ;  /* 0x00000008ff747431 */ /* 0x000fe200000001ff */
[----:B------:R-:W-:-:S05]  /*2f50*/  MOV R2, R115 ;  /* 0x0000007300027202 */ /* 0x000fca0000000f00 */
[----:B------:R-:W-:-:S05]  /*2f60*/  FADD.FTZ R112, R111, R2 ;  /* 0x000000026f707221 */ /* 0x000fca0000010000 */
[----:B------:R-:W-:-:S07]  /*2f70*/  MOV R117, R112 ;  /* 0x0000007000757202 */ /* 0x000fce0000000f00 */
[----:B------:R-:W-:Y:S05]  /*2f80*/  WARPSYNC.COLLECTIVE R114, `(.L_x_25866) ;  /* 0x0000000072087348 */ /* 0x000fea0003c00000 */
[----:B------:R0:W1:Y:S02]  /*2f90*/  SHFL.BFLY P6, R115, R117, R116, R119 ;  /* 0x0c00007475737389 */ /* 0x00006400000c0077 */
[----:B01----:R-:W-:Y:S05]  /*2fa0*/  ENDCOLLECTIVE ;  /* 0x000000000000791b */ /* 0x003fea0003800000 */
.L_x_25866:
[----:B------:R-:W-:Y:S01]  /*2fb0*/  HFMA2 R116, -RZ, RZ, 0, 9.5367431640625e-07 ;  /* 0x00000010ff747431 */ /* 0x000fe200000001ff */
[----:B------:R-:W-:-:S05]  /*2fc0*/  MOV R113, R115 ;  /* 0x0000007300717202 */ /* 0x000fca0000000f00 */
[----:B------:R-:W-:-:S05]  /*2fd0*/  FADD.FTZ R113, R112, R113 ;  /* 0x0000007170717221 */ /* 0x000fca0000010000 */
[----:B------:R-:W-:-:S07]  /*2fe0*/  MOV R117, R113 ;  /* 0x0000007100757202 */ /* 0x000fce0000000f00 */
[----:B------:R-:W-:Y:S05]  /*2ff0*/  WARPSYNC.COLLECTIVE R114, `(.L_x_25867) ;  /* 0x0000000072087348 */ /* 0x000fea0003c00000 */
[----:B------:R0:W1:Y:S02]  /*3000*/  SHFL.BFLY P6, R115, R117, R116, R119 ;  /* 0x0c00007475737389 */ /* 0x00006400000c0077 */
[----:B01----:R-:W-:Y:S05]  /*3010*/  ENDCOLLECTIVE ;  /* 0x000000000000791b */ /* 0x003fea0003800000 */
.L_x_25867:
        /* <DEDUP_REMOVED lines=73> */
.L_x_25868:
[----:B------:R-:W-:Y:S01]  /*34b0*/  HFMA2 R116, -RZ, RZ, 0, 1.1920928955078125e-07 ;  /* 0x00000002ff747431 */ /* 0x000fe200000001ff */
[----:B------:R-:W-:-:S05]  /*34c0*/  MOV R109, R115 ;  /* 0x00000073006d7202 */ /* 0x000fca0000000f00 */
[----:B------:R-:W-:-:S05]  /*34d0*/  FADD.FTZ R109, R2, R109 ;  /* 0x0000006d026d7221 */ /* 0x000fca0000010000 */
[----:B------:R-:W-:-:S07]  /*34e0*/  MOV R117, R109 ;  /* 0x0000006d00757202 */ /* 0x000fce0000000f00 */
[----:B------:R-:W-:Y:S05]  /*34f0*/  WARPSYNC.COLLECTIVE R114, `(.L_x_25869) ;  /* 0x0000000072087348 */ /* 0x000fea0003c00000 */
[----:B------:R0:W1:Y:S02]  /*3500*/  SHFL.BFLY P6, R115, R117, R116, R119 ;  /* 0x0c00007475737389 */ /* 0x00006400000c0077 */
[----:B01----:R-:W-:Y:S05]  /*3510*/  ENDCOLLECTIVE ;  /* 0x000000000000791b */ /* 0x003fea0003800000 */
.L_x_25869:
[----:B------:R-:W-:Y:S01]  /*3520*/  HFMA2 R116, -RZ, RZ, 0, 2.384185791015625e-07 ;  /* 0x00000004ff747431 */ /* 0x000fe200000001ff */
[----:B------:R-:W-:-:S05]  /*3530*/  MOV R110, R115 ;  /* 0x00000073006e7202 */ /* 0x000fca0000000f00 */
[----:B------:R-:W-:-:S05]  /*3540*/  FADD.FTZ R110, R109, R110 ;  /* 0x0000006e6d6e7221 */ /* 0x000fca0000010000 */
[----:B------:R-:W-:-:S07]  /*3550*/  MOV R117, R110 ;  /* 0x0000006e00757202 */ /* 0x000fce0000000f00 */
[----:B------:R-:W-:Y:S05]  /*3560*/  WARPSYNC.COLLECTIVE R114, `(.L_x_25870) ;  /* 0x0000000072087348 */ /* 0x000fea0003c00000 */
[----:B------:R0:W1:Y:S02]  /*3570*/  SHFL.BFLY P6, R115, R117, R116, R119 ;  /* 0x0c00007475737389 */ /* 0x00006400000c0077 */
[----:B01----:R-:W-:Y:S05]  /*3580*/  ENDCOLLECTIVE ;  /* 0x000000000000791b */ /* 0x003fea0003800000 */
.L_x_25870:
[----:B------:R-:W-:Y:S01]  /*3590*/  HFMA2 R116, -RZ, RZ, 0, 4.76837158203125e-07 ;  /* 0x00000008ff747431 */ /* 0x000fe200000001ff */
[----:B------:R-:W-:-:S05]  /*35a0*/  MOV R111, R115 ;  /* 0x00000073006f7202 */ /* 0x000fca0000000f00 */
[----:B------:R-:W-:-:S05]  /*35b0*/  FADD.FTZ R111, R110, R111 ;  /* 0x0000006f6e6f7221 */ /* 0x000fca0000010000 */
[----:B------:R-:W-:-:S07]  /*35c0*/  MOV R117, R111 ;  /* 0x0000006f00757202 */ /* 0x000fce0000000f00 */
[----:B------:R-:W-:Y:S05]  /*35d0*/  WARPSYNC.COLLECTIVE R114, `(.L_x_25871) ;  /* 0x0000000072087348 */ /* 0x000fea0003c00000 */
[----:B------:R0:W1:Y:S02]  /*35e0*/  SHFL.BFLY P6, R115, R117, R116, R119 ;  /* 0x0c00007475737389 */ /* 0x00006400000c0077 */
[----:B01----:R-:W-:Y:S05]  /*35f0*/  ENDCOLLECTIVE ;  /* 0x000000000000791b */ /* 0x003fea0003800000 */
.L_x_25871:
[----:B------:R-:W-:Y:S01]  /*3600*/  HFMA2 R116, -RZ, RZ, 0, 9.5367431640625e-07 ;  /* 0x00000010ff747431 */ /* 0x000fe200000001ff */
[----:B------:R-:W-:-:S05]  /*3610*/  MOV R112, R115 ;  /* 0x0000007300707202 */ /* 0x000fca0000000f00 */
[----:B------:R-:W-:-:S05]  /*3620*/  FADD.FTZ R112, R111, R112 ;  /* 0x000000706f707221 */ /* 0x000fca0000010000 */
[----:B------:R-:W-:-:S07]  /*3630*/  MOV R117, R112 ;  /* 0x0000007000757202 */ /* 0x000fce0000000f00 */
[----:B------:R-:W-:Y:S05]  /*3640*/  WARPSYNC.COLLECTIVE R114, `(.L_x_25872) ;  /* 0x0000000072087348 */ /* 0x000fea0003c00000 */
[----:B------:R0:W1:Y:S02]  /*3650*/  SHFL.BFLY P6, R115, R117, R116, R119 ;  /* 0x0c00007475737389 */ /* 0x00006400000c0077 */
[----:B01----:R-:W-:Y:S05]  /*3660*/  ENDCOLLECTIVE ;  /* 0x000000000000791b */ /* 0x003fea0003800000 */
.L_x_25872:
[----:B------:R-:W-:Y:S01]  /*3670*/  MOV R113, R115 ;  /* 0x0000007300717202 */ /* 0x000fe20000000f00 */
[----:B------:R-:W-:Y:S06]  /*3680*/  BRA `(.L_x_25873) ;  /* 0xffffffec00247947 */ /* 0x000fec000383ffff */
.L_x_25874:
        /* <DEDUP_REMOVED lines=15> */
.L_x_37342:


//--------------------- .text._ZN10layer_norm13ln_fwd_kernelINS_13Kernel_traitsIf6__halffS2_fjLj1024ELj1ELj4ELj1ELj16ENS_18Kernel_traits_baseILj1024EfS2_fS2_fjLj128EEEEELb0ELb0ELb1ELb1EEEvNS_9FwdParamsE --------------------------
	.section	.text._ZN10layer_norm13ln_fwd_kernelINS_13Kernel_traitsIf6__halffS2_fjLj1024ELj1ELj4ELj1ELj16ENS_18Kernel_traits_baseILj1024EfS2_fS2_fjLj128EEEEELb0ELb0ELb1ELb1EEEvNS_9FwdParamsE,"ax",@progbits
	.align	128
        .global         _ZN10layer_norm13ln_fwd_kernelINS_13Kernel_traitsIf6__halffS2_fjLj1024ELj1ELj4ELj1ELj16ENS_18Kernel_traits_baseILj1024EfS2_fS2_fjLj128EEEEELb0ELb0ELb1ELb1EEEvNS_9FwdParamsE
        .type           _ZN10layer_norm13ln_fwd_kernelINS_13Kernel_traitsIf6__halffS2_fjLj1024ELj1ELj4ELj1ELj16ENS_18Kernel_traits_baseILj1024EfS2_fS2_fjLj128EEEEELb0ELb0ELb1ELb1EEEvNS_9FwdParamsE,@function
        .size           _ZN10layer_norm13ln_fwd_kernelINS_13Kernel_traitsIf6__halffS2_fjLj1024ELj1ELj4ELj1ELj16ENS_18Kernel_traits_baseILj1024EfS2_fS2_fjLj128EEEEELb0ELb0ELb1ELb1EEEvNS_9FwdParamsE,(.L_x_37343 - _ZN10layer_norm13ln_fwd_kernelINS_13Kernel_traitsIf6__halffS2_fjLj1024ELj1ELj4ELj1ELj16ENS_18Kernel_traits_baseILj1024EfS2_fS2_fjLj128EEEEELb0ELb0ELb1ELb1EEEvNS_9FwdParamsE)
        .other          _ZN10layer_norm13ln_fwd_kernelINS_13Kernel_traitsIf6__halffS2_fjLj1024ELj1ELj4ELj1ELj16ENS_18Kernel_traits_baseILj1024EfS2_fS2_fjLj128EEEEELb0ELb0ELb1ELb1EEEvNS_9FwdParamsE,@"STO_CUDA_ENTRY STV_DEFAULT"
_ZN10layer_norm13ln_fwd_kernelINS_13Kernel_traitsIf6__halffS2_fjLj1024ELj1ELj4ELj1ELj16ENS_18Kernel_traits_baseILj1024EfS2_fS2_fjLj128EEEEELb0ELb0ELb1ELb1EEEvNS_9FwdParamsE:
.text._ZN10layer_norm13ln_fwd_kernelINS_13Kernel_traitsIf6__halffS2_fjLj1024ELj1ELj4ELj1ELj16ENS_18Kernel_traits_baseILj1024EfS2_fS2_fjLj128EEEEELb0ELb0ELb1ELb1EEEvNS_9FwdParamsE:
        /* <DEDUP_REMOVED lines=33> */
.L_x_25875:
        /* <DEDUP_REMOVED lines=26> */
.L_x_25876:
[----:B------:R-:W1:Y:S02]  /*03b0*/  LDCU UR4, c[0x0][0x384] ;  /* 0x00007080ff0477ac */ /* 0x000e640008000800 */
[----:B-1----:R-:W-:-:S13]  /*03c0*/  ISETP.GE.AND P0, PT, R3, UR4, PT ;  /* 0x0000000403007c0c */ /* 0x002fda000bf06270 */
[----:B------:R-:W-:Y:S05]  /*03d0*/  @P0 EXIT ;  /* 0x000000000000094d */ /* 0x000fea0003800000 */
[----:B------:R-:W1:Y:S01]  /*03e0*/  LDCU.U8 UR4, c[0x0][0x410] ;  /* 0x00008200ff0477ac */ /* 0x000e620008000000 */
[----:B------:R-:W2:Y:S01]  /*03f0*/  LDCU UR5, c[0x0][0x448] ;  /* 0x00008900ff0577ac */ /* 0x000ea20008000800 */
[----:B------:R-:W3:Y:S01]  /*0400*/  LDCU.64 UR8, c[0x0][0x3a0] ;  /* 0x00007400ff0877ac */ /* 0x000ee20008000a00 */
[----:B-1----:R-:W-:-:S13]  /*0410*/  ISETP.NE.AND P1, PT, RZ, UR4, PT ;  /* 0x00000004ff007c0c */ /* 0x002fda000bf25270 */
.L_x_25894:
        /* <DEDUP_REMOVED lines=43> */
[----:B-1----:R-:W-:Y:S01]  /*06d0*/  @P3 FFMA.FTZ R102, R73, R80, R102 ;  /* 0x0000005049663223 */ /* 0x002fe20000010066 */
[----:B------:R-:W-:-:S02]  /*06e0*/  @P3 HADD2.F32 R73, -RZ, R70.H0_H0 ;  /* 0x20000046ff493230 */ /* 0x000fc40000004100 */
[----:B----4-:R-:W-:Y:S01]  /*06f0*/  @P3 FFMA.FTZ R103, R72, R81, R103 ;  /* 0x0000005148673223 */ /* 0x010fe20000010067 */
        /* <DEDUP_REMOVED lines=8> */
.L_x_25877:
        /* <DEDUP_REMOVED lines=22> */
[----:B---3--:R-:W-:-:S07]  /*08e0*/  @P2 FMUL.FTZ R103, R72, R81 ;  /* 0x0000005148672220 */ /* 0x008fce0000410000 */
[----:B------:R-:W3:Y:S01]  /*08f0*/  @P2 LDC R85, c[0x0][0x40c] ;  /* 0x00010300ff552b82 */ /* 0x000ee20000000800 */
[----:B0-----:R-:W-:Y:S01]  /*0900*/  @P2 FMUL.FTZ R92, R73, R80 ;  /* 0x00000050495c2220 */ /* 0x001fe20000410000 */
[----:B-1----:R-:W-:Y:S01]  /*0910*/  @P2 FMUL.FTZ R93, R74, R83 ;  /* 0x000000534a5d2220 */ /* 0x002fe20000410000 */
[----:B--2---:R-:W-:Y:S01]  /*0920*/  @P2 FMUL.FTZ R94, R75, R82 ;  /* 0x000000524b5e2220 */ /* 0x004fe20000410000 */
[----:B---3--:R-:W-:-:S07]  /*0930*/  @P2 FMUL.FTZ R95, R78, R85 ;  /* 0x000000554e5f2220 */ /* 0x008fce0000410000 */
.L_x_25878:
[----:B------:R-:W0:Y:S01]  /*0940*/  LDC.64 R104, c[0x0][0x3a8] ;  /* 0x0000ea00ff687b82 */ /* 0x000e220000000a00 */
[----:B------:R-:W-:Y:S01]  /*0950*/  BSSY.RECONVERGENT B0, `(.L_x_25879) ;  /* 0x0000009000007945 */ /* 0x000fe20003800200 */
        /* <DEDUP_REMOVED lines=8> */
.L_x_25880:
[----:B------:R-:W-:Y:S05]  /*09e0*/  BSYNC.RECONVERGENT B0 ;  /* 0x0000000000007941 */ /* 0x000fea0003800200 */
.L_x_25879:
        /* <DEDUP_REMOVED lines=32> */
.L_x_25881:
[----:B------:R-:W0:Y:S01]  /*0bf0*/  @P2 LDC R75, c[0x0][0x40c] ;  /* 0x00010300ff4b2b82 */ /* 0x000e220000000800 */
[--C-:B-----5:R-:W-:Y:S01]  /*0c00*/  @P2 HADD2.F32 R72, -RZ, R68.reuse.H0_H0 ;  /* 0x20000044ff482230 */ /* 0x120fe20000004100 */
[----:B------:R-:W-:Y:S01]  /*0c10*/  CS2R R80, SRZ ;  /* 0x0000000000507805 */ /* 0x000fe2000001ff00 */
[----:B------:R-:W-:Y:S01]  /*0c20*/  @P2 HADD2.F32 R74, -RZ, R68.H1_H1 ;  /* 0x30000044ff4a2230 */ /* 0x000fe20000004100 */
[----:B------:R-:W-:Y:S01]  /*0c30*/  MOV R82, RZ ;  /* 0x000000ff00527202 */ /* 0x000fe20000000f00 */
        /* <DEDUP_REMOVED lines=15> */
[----:B------:R-:W-:Y:S02]  /*0d30*/  @P2 HADD2.F32 R78, -RZ, R71.H0_H0 ;  /* 0x20000047ff4e2230 */ /* 0x000fe40000004100 */
[----:B------:R-:W-:-:S04]  /*0d40*/  HFMA2 R83, -RZ, RZ, 0, 0 ;  /* 0x00000000ff537431 */ /* 0x000fc800000001ff */
[----:B------:R-:W2:Y:S01]  /*0d50*/  @P2 LDC R97, c[0x0][0x40c] ;  /* 0x00010300ff612b82 */ /* 0x000ea20000000800 */
[----:B---3--:R-:W-:-:S07]  /*0d60*/  @P2 FMUL.FTZ R83, R72, R89 ;  /* 0x0000005948532220 */ /* 0x008fce0000410000 */
[----:B------:R-:W3:Y:S01]  /*0d70*/  @P2 LDC R90, c[0x0][0x40c] ;  /* 0x00010300ff5a2b82 */ /* 0x000ee20000000800 */
[----:B0-----:R-:W-:Y:S01]  /*0d80*/  @P2 FMUL.FTZ R84, R74, R91 ;  /* 0x0000005b4a542220 */ /* 0x001fe20000410000 */
[----:B-1----:R-:W-:Y:S01]  /*0d90*/  @P2 FMUL.FTZ R85, R75, R88 ;  /* 0x000000584b552220 */ /* 0x002fe20000410000 */
[----:B--2---:R-:W-:Y:S01]  /*0da0*/  @P2 FMUL.FTZ R86, R78, R97 ;  /* 0x000000614e562220 */ /* 0x004fe20000410000 */
[----:B---3--:R-:W-:-:S07]  /*0db0*/  @P2 FMUL.FTZ R87, R79, R90 ;  /* 0x0000005a4f572220 */ /* 0x008fce0000410000 */
.L_x_25882:
        /* <DEDUP_REMOVED lines=9> */
.L_x_25884:
[----:B------:R-:W-:Y:S05]  /*0e50*/  BSYNC.RECONVERGENT B0 ;  /* 0x0000000000007941 */ /* 0x000fea0003800200 */
.L_x_25883:
[----:B------:R-:W-:Y:S05]  /*0e60*/  @!P0 BRA `(.L_x_25885) ;  /* 0x00000000007c8947 */ /* 0x000fea0003800000 */
[----:B------:R-:W1:Y:S01]  /*0e70*/  LDC.64 R78, c[0x0][0x3a0] ;  /* 0x0000e800ff4e7b82 */ /* 0x000e620000000a00 */
[----:B0-----:R-:W-:-:S05]  /*0e80*/  IADD3 R73, PT, PT, R77, 0x40, RZ ;  /* 0x000000404d497810 */ /* 0x001fca0007ffe0ff */
[----:B-1----:R-:W-:-:S05]  /*0e90*/  IMAD.WIDE.U32 R78, R73, 0x20, R78 ;  /* 0x00000020494e7825 */ /* 0x002fca00078e004e */
        /* <DEDUP_REMOVED lines=28> */
.L_x_25885:
[----:B------:R-:W1:Y:S01]  /*1060*/  @P2 LDC R79, c[0x0][0x40c] ;  /* 0x00010300ff4f2b82 */ /* 0x000e620000000800 */
[----:B-----5:R-:W-:Y:S01]  /*1070*/  @P2 HADD2.F32 R78, -RZ, R69.H0_H0 ;  /* 0x20000045ff4e2230 */ /* 0x020fe20000004100 */
[----:B------:R-:W-:Y:S01]  /*1080*/  CS2R R90, SRZ ;  /* 0x00000000005a7805 */ /* 0x000fe2000001ff00 */
[--C-:B0-----:R-:W-:Y:S01]  /*1090*/  @P2 HADD2.F32 R72, -RZ, R68.reuse.H0_H0 ;  /* 0x20000044ff482230 */ /* 0x101fe20000004100 */
[----:B------:R-:W-:Y:S01]  /*10a0*/  CS2R R88, SRZ ;  /* 0x0000000000587805 */ /* 0x000fe2000001ff00 */
[----:B------:R-:W-:Y:S02]  /*10b0*/  @P2 HADD2.F32 R74, -RZ, R68.H1_H1 ;  /* 0x30000044ff4a2230 */ /* 0x000fe40000004100 */
[----:B------:R-:W-:Y:S01]  /*10c0*/  @P2 HADD2.F32 R98, -RZ, R70.H1_H1 ;  /* 0x30000046ff622230 */ /* 0x000fe20000004100 */
[----:B------:R-:W0:Y:S01]  /*10d0*/  @P2 LDC R73, c[0x0][0x40c] ;  /* 0x00010300ff492b82 */ /* 0x000e220000000800 */
[--C-:B------:R-:W-:Y:S02]  /*10e0*/  @P2 HADD2.F32 R108, -RZ, R71.reuse.H0_H0 ;  /* 0x20000047ff6c2230 */ /* 0x100fe40000004100 */
[----:B------:R-:W-:-:S05]  /*10f0*/  @P2 HADD2.F32 R110, -RZ, R71.H1_H1 ;  /* 0x30000047ff6e2230 */ /* 0x000fca0000004100 */
[----:B------:R-:W2:Y:S08]  /*1100*/  @P2 LDC R75, c[0x0][0x40c] ;  /* 0x00010300ff4b2b82 */ /* 0x000eb00000000800 */
[----:B------:R-:W3:Y:S01]  /*1110*/  @P2 LDC R97, c[0x0][0x40c] ;  /* 0x00010300ff612b82 */ /* 0x000ee20000000800 */
[----:B-1----:R-:W-:Y:S01]  /*1120*/  @P2 FMUL.FTZ R90, R78, R79 ;  /* 0x0000004f4e5a2220 */ /* 0x002fe20000410000 */
[----:B------:R-:W-:-:S02]  /*1130*/  @P2 HADD2.F32 R78, -RZ, R69.H1_H1 ;  /* 0x30000045ff4e2230 */ /* 0x000fc40000004100 */
[----:B------:R-:W-:-:S04]  /*1140*/  @P2 HADD2.F32 R79, -RZ, R70.H0_H0 ;  /* 0x20000046ff4f2230 */ /* 0x000fc80000004100 */
[----:B------:R-:W1:Y:S01]  /*1150*/  @P2 LDC R96, c[0x0][0x40c] ;  /* 0x00010300ff602b82 */ /* 0x000e620000000800 */
[----:B0-----:R-:W-:Y:S01]  /*1160*/  @P2 FMUL.FTZ R88, R72, R73 ;  /* 0x0000004948582220 */ /* 0x001fe20000410000 */
[----:B------:R-:W-:-:S06]  /*1170*/  CS2R R72, SRZ ;  /* 0x0000000000487805 */ /* 0x000fcc000001ff00 */
[----:B------:R-:W0:Y:S01]  /*1180*/  @P2 LDC R99, c[0x0][0x40c] ;  /* 0x00010300ff632b82 */ /* 0x000e220000000800 */
[----:B--2---:R-:W-:Y:S01]  /*1190*/  @P2 FMUL.FTZ R89, R74, R75 ;  /* 0x0000004b4a592220 */ /* 0x004fe20000410000 */
[----:B------:R-:W-:-:S06]  /*11a0*/  CS2R R74, SRZ ;  /* 0x00000000004a7805 */ /* 0x000fcc000001ff00 */
[----:B------:R-:W2:Y:S01]  /*11b0*/  @P2 LDC R109, c[0x0][0x40c] ;  /* 0x00010300ff6d2b82 */ /* 0x000ea20000000800 */
[----:B---3--:R-:W-:-:S07]  /*11c0*/  @P2 FMUL.FTZ R91, R78, R97 ;  /* 0x000000614e5b2220 */ /* 0x008fce0000410000 */
[----:B------:R-:W3:Y:S01]  /*11d0*/  @P2 LDC R111, c[0x0][0x40c] ;  /* 0x00010300ff6f2b82 */ /* 0x000ee20000000800 */
[----:B-1----:R-:W-:Y:S01]  /*11e0*/  @P2 FMUL.FTZ R72, R79, R96 ;  /* 0x000000604f482220 */ /* 0x002fe20000410000 */
[----:B0-----:R-:W-:Y:S01]  /*11f0*/  @P2 FMUL.FTZ R73, R98, R99 ;  /* 0x0000006362492220 */ /* 0x001fe20000410000 */
[----:B--2---:R-:W-:Y:S01]  /*1200*/  @P2 FMUL.FTZ R74, R108, R109 ;  /* 0x0000006d6c4a2220 */ /* 0x004fe20000410000 */
[----:B---3--:R-:W-:-:S07]  /*1210*/  @P2 FMUL.FTZ R75, R110, R111 ;  /* 0x0000006f6e4b2220 */ /* 0x008fce0000410000 */
.L_x_25886:
        /* <DEDUP_REMOVED lines=10> */
.L_x_25888:
[----:B------:R-:W-:Y:S05]  /*12c0*/  BSYNC.RECONVERGENT B0 ;  /* 0x0000000000007941 */ /* 0x000fea0003800200 */
.L_x_25887:
        /* <DEDUP_REMOVED lines=8> */
[--C-:B-----5:R-:W-:Y:S02]  /*1350*/  @P0 HADD2.F32 R108, -RZ, R68.reuse.H1_H1 ;  /* 0x30000044ff6c0230 */ /* 0x120fe40000004100 */
[----:B------:R-:W-:Y:S02]  /*1360*/  @P0 HADD2.F32 R113, -RZ, R68.H0_H0 ;  /* 0x20000044ff710230 */ /* 0x000fe40000004100 */
[----:B0-----:R-:W-:-:S03]  /*1370*/  @P0 HADD2.F32 R111, -RZ, R69.H0_H0 ;  /* 0x20000045ff6f0230 */ /* 0x001fc60000004100 */
[----:B------:R-:W0:Y:S08]  /*1380*/  @P0 LDC R0, c[0x0][0x40c] ;  /* 0x00010300ff000b82 */ /* 0x000e300000000800 */
[----:B------:R-:W1:Y:S08]  /*1390*/  @P0 LDC R114, c[0x0][0x40c] ;  /* 0x00010300ff720b82 */ /* 0x000e700000000800 */
[----:B------:R-:W4:Y:S08]  /*13a0*/  @P0 LDC R115, c[0x0][0x40c] ;  /* 0x00010300ff730b82 */ /* 0x000f300000000800 */
[----:B------:R-:W3:Y:S01]  /*13b0*/  @P0 LDC R110, c[0x0][0x40c] ;  /* 0x00010300ff6e0b82 */ /* 0x000ee20000000800 */
[----:B--2---:R-:W-:Y:S01]  /*13c0*/  @P0 FFMA.FTZ R77, R108, R112, R77 ;  /* 0x000000706c4d0223 */ /* 0x004fe2000001004d */
[----:B0-----:R-:W-:-:S06]  /*13d0*/  @P0 FFMA.FTZ R76, R113, R0, R76 ;  /* 0x00000000714c0223 */ /* 0x001fcc000001004c */
[----:B------:R-:W0:Y:S01]  /*13e0*/  @P0 LDC R108, c[0x0][0x40c] ;  /* 0x00010300ff6c0b82 */ /* 0x000e220000000800 */
[----:B------:R-:W-:Y:S02]  /*13f0*/  @P0 HADD2.F32 R0, -RZ, R69.H1_H1 ;  /* 0x30000045ff000230 */ /* 0x000fe40000004100 */
[----:B-1----:R-:W-:Y:S01]  /*1400*/  @P0 FFMA.FTZ R78, R111, R114, R78 ;  /* 0x000000726f4e0223 */ /* 0x002fe2000001004e */
[--C-:B------:R-:W-:Y:S02]  /*1410*/  @P0 HADD2.F32 R111, -RZ, R70.reuse.H0_H0 ;  /* 0x20000046ff6f0230 */ /* 0x100fe40000004100 */
[----:B----4-:R-:W-:Y:S01]  /*1420*/  @P0 FFMA.FTZ R79, R0, R115, R79 ;  /* 0x00000073004f0223 */ /* 0x010fe2000001004f */
[----:B------:R-:W-:Y:S01]  /*1430*/  @P0 HADD2.F32 R0, -RZ, R70.H1_H1 ;  /* 0x30000046ff000230 */ /* 0x000fe20000004100 */
[----:B------:R-:W1:Y:S04]  /*1440*/  @P0 LDC R112, c[0x0][0x40c] ;  /* 0x00010300ff700b82 */ /* 0x000e680000000800 */
[----:B---3--:R-:W-:Y:S01]  /*1450*/  @P0 FFMA.FTZ R97, R0, R110, R97 ;  /* 0x0000006e00610223 */ /* 0x008fe20000010061 */
[----:B------:R-:W-:-:S03]  /*1460*/  @P0 HADD2.F32 R0, -RZ, R71.H1_H1 ;  /* 0x30000047ff000230 */ /* 0x000fc60000004100 */
[----:B------:R-:W2:Y:S01]  /*1470*/  @P0 LDC R113, c[0x0][0x40c] ;  /* 0x00010300ff710b82 */ /* 0x000ea20000000800 */
[----:B0-----:R-:W-:Y:S01]  /*1480*/  @P0 FFMA.FTZ R96, R111, R108, R96 ;  /* 0x0000006c6f600223 */ /* 0x001fe20000010060 */
[----:B------:R-:W-:-:S05]  /*1490*/  @P0 HADD2.F32 R111, -RZ, R71.H0_H0 ;  /* 0x20000047ff6f0230 */ /* 0x000fca0000004100 */
[----:B-1----:R-:W-:Y:S01]  /*14a0*/  @P0 FFMA.FTZ R98, R111, R112, R98 ;  /* 0x000000706f620223 */ /* 0x002fe20000010062 */
[----:B--2---:R-:W-:Y:S01]  /*14b0*/  @P0 FFMA.FTZ R99, R0, R113, R99 ;  /* 0x0000007100630223 */ /* 0x004fe20000010063 */
[----:B------:R-:W-:Y:S06]  /*14c0*/  BRA `(.L_x_25890) ;  /* 0x0000000000747947 */ /* 0x000fec0003800000 */
.L_x_25889:
[----:B0-----:R-:W0:Y:S01]  /*14d0*/  @P2 LDC R79, c[0x0][0x40c] ;  /* 0x00010300ff4f2b82 */ /* 0x001e220000000800 */
[--C-:B-----5:R-:W-:Y:S01]  /*14e0*/  @P2 HADD2.F32 R0, -RZ, R68.reuse.H0_H0 ;  /* 0x20000044ff002230 */ /* 0x120fe20000004100 */
[----:B------:R-:W-:Y:S01]  /*14f0*/  CS2R R76, SRZ ;  /* 0x00000000004c7805 */ /* 0x000fe2000001ff00 */
[----:B------:R-:W-:Y:S01]  /*1500*/  @P2 HADD2.F32 R78, -RZ, R68.H1_H1 ;  /* 0x30000044ff4e2230 */ /* 0x000fe20000004100 */
[----:B------:R-:W-:Y:S01]  /*1510*/  MOV R96, RZ ;  /* 0x000000ff00607202 */ /* 0x000fe20000000f00 */
[----:B------:R-:W-:Y:S02]  /*1520*/  @P2 HADD2.F32 R108, -RZ, R70.H0_H0 ;  /* 0x20000046ff6c2230 */ /* 0x000fe40000004100 */
[----:B------:R-:W-:Y:S01]  /*1530*/  @P2 HADD2.F32 R110, -RZ, R71.H1_H1 ;  /* 0x30000047ff6e2230 */ /* 0x000fe20000004100 */
[----:B------:R-:W1:Y:S08]  /*1540*/  @P2 LDC R97, c[0x0][0x40c] ;  /* 0x00010300ff612b82 */ /* 0x000e700000000800 */
[----:B------:R-:W2:Y:S08]  /*1550*/  @P2 LDC R99, c[0x0][0x40c] ;  /* 0x00010300ff632b82 */ /* 0x000eb00000000800 */
[----:B------:R-:W3:Y:S01]  /*1560*/  @P2 LDC R111, c[0x0][0x40c] ;  /* 0x00010300ff6f2b82 */ /* 0x000ee20000000800 */
[----:B0-----:R-:W-:Y:S01]  /*1570*/  @P2 FMUL.FTZ R76, R0, R79 ;  /* 0x0000004f004c2220 */ /* 0x001fe20000410000 */
[----:B------:R-:W-:-:S06]  /*1580*/  @P2 HADD2.F32 R0, -RZ, R69.H0_H0 ;  /* 0x20000045ff002230 */ /* 0x000fcc0000004100 */
[----:B------:R-:W0:Y:S01]  /*1590*/  @P2 LDC R98, c[0x0][0x40c] ;  /* 0x00010300ff622b82 */ /* 0x000e220000000800 */
[----:B-1----:R-:W-:Y:S01]  /*15a0*/  @P2 FMUL.FTZ R77, R78, R97 ;  /* 0x000000614e4d2220 */ /* 0x002fe20000410000 */
[----:B------:R-:W-:Y:S01]  /*15b0*/  @P2 HADD2.F32 R97, -RZ, R69.H1_H1 ;  /* 0x30000045ff612230 */ /* 0x000fe20000004100 */
[----:B------:R-:W-:-:S05]  /*15c0*/  CS2R R78, SRZ ;  /* 0x00000000004e7805 */ /* 0x000fca000001ff00 */
[----:B------:R-:W1:Y:S01]  /*15d0*/  @P2 LDC R113, c[0x0][0x40c] ;  /* 0x00010300ff712b82 */ /* 0x000e620000000800 */
[----:B--2---:R-:W-:Y:S01]  /*15e0*/  @P2 FMUL.FTZ R78, R0, R99 ;  /* 0x00000063004e2220 */ /* 0x004fe20000410000 */
[----:B------:R-:W-:-:S06]  /*15f0*/  @P2 HADD2.F32 R0, -RZ, R70.H1_H1 ;  /* 0x30000046ff002230 */ /* 0x000fcc0000004100 */
[----:B------:R-:W2:Y:S01]  /*1600*/  @P2 LDC R115, c[0x0][0x40c] ;  /* 0x00010300ff732b82 */ /* 0x000ea20000000800 */
[----:B---3--:R-:W-:Y:S01]  /*1610*/  @P2 FMUL.FTZ R96, R108, R111 ;  /* 0x0000006f6c602220 */ /* 0x008fe20000410000 */
[----:B------:R-:W-:-:S06]  /*1620*/  @P2 HADD2.F32 R108, -RZ, R71.H0_H0 ;  /* 0x20000047ff6c2230 */ /* 0x000fcc0000004100 */
[----:B------:R-:W3:Y:S01]  /*1630*/  @P2 LDC R117, c[0x0][0x40c] ;  /* 0x00010300ff752b82 */ /* 0x000ee20000000800 */
[----:B0-----:R-:W-:Y:S01]  /*1640*/  @P2 FMUL.FTZ R79, R97, R98 ;  /* 0x00000062614f2220 */ /* 0x001fe20000410000 */
[----:B------:R-:W-:Y:S01]  /*1650*/  CS2R R98, SRZ ;  /* 0x0000000000627805 */ /* 0x000fe2000001ff00 */
[----:B------:R-:W-:Y:S02]  /*1660*/  HFMA2 R97, -RZ, RZ, 0, 0 ;  /* 0x00000000ff617431 */ /* 0x000fe400000001ff */
[----:B-1----:R-:W-:Y:S01]  /*1670*/  @P2 FMUL.FTZ R97, R0, R113 ;  /* 0x0000007100612220 */ /* 0x002fe20000410000 */
[----:B--2---:R-:W-:Y:S01]  /*1680*/  @P2 FMUL.FTZ R98, R108, R115 ;  /* 0x000000736c622220 */ /* 0x004fe20000410000 */
[----:B---3--:R-:W-:-:S07]  /*1690*/  @P2 FMUL.FTZ R99, R110, R117 ;  /* 0x000000756e632220 */ /* 0x008fce0000410000 */
.L_x_25890:
        /* <DEDUP_REMOVED lines=123> */
.L_x_25906:
        /* <DEDUP_REMOVED lines=91> */
[----:B------:R-:W-:Y:S01]  /*2400*/  F2FP.F16.F32.PACK_AB R78, R87, R78 ;  /* 0x0000004e574e723e */ /* 0x000fe200000000ff */
        /* <DEDUP_REMOVED lines=11> */
[----:B------:R-:W-:-:S03]  /*24c0*/  F2FP.F16.F32.PACK_AB R75, R74, R75 ;  /* 0x0000004b4a4b723e */ /* 0x000fc600000000ff */
[----:B------:R-:W-:Y:S01]  /*24d0*/  FFMA.FTZ R74, R109, R8, R40 ;  /* 0x000000086d4a7223 */ /* 0x000fe20000010028 */
[----:B------:R-:W-:Y:S01]  /*24e0*/  F2FP.F16.F32.PACK_AB R76, R87, R76 ;  /* 0x0000004c574c723e */ /* 0x000fe200000000ff */
[----:B------:R-:W-:-:S04]  /*24f0*/  IMAD.WIDE.U32 R94, R95, 0x10, R72 ;  /* 0x000000105f5e7825 */ /* 0x000fc800078e0048 */
        /* <DEDUP_REMOVED lines=36> */
[----:B------:R-:W-:-:S05]  /*2740*/  F2FP.F16.F32.PACK_AB R96, R96, R83 ;  /* 0x000000536060723e */ /* 0x000fca00000000ff */
[----:B------:R0:W-:Y:S02]  /*2750*/  STG.E.128 desc[UR6][R94.64], R96 ;  /* 0x000000605e007986 */ /* 0x0001e4000c101d06 */
.L_x_25893:
[----:B------:R-:W-:Y:S05]  /*2760*/  BSYNC.RECONVERGENT B0 ;  /* 0x0000000000007941 */ /* 0x000fea0003800200 */
.L_x_25892:
[----:B0-----:R-:W0:Y:S02]  /*2770*/  LDC.64 R72, c[0x0][0x380] ;  /* 0x0000e000ff487b82 */ /* 0x001e240000000a00 */
[----:B0-----:R-:W-:-:S04]  /*2780*/  LEA R3, R72, R3, 0x2 ;  /* 0x0000000348037211 */ /* 0x001fc800078e10ff */
[----:B------:R-:W-:-:S13]  /*2790*/  ISETP.GE.AND P0, PT, R3, R73, PT ;  /* 0x000000490300720c */ /* 0x000fda0003f06270 */
[----:B------:R-:W-:Y:S05]  /*27a0*/  @!P0 BRA `(.L_x_25894) ;  /* 0xffffffdc001c8947 */ /* 0x000fea000383ffff */
[----:B------:R-:W-:Y:S05]  /*27b0*/  EXIT ;  /* 0x000000000000794d */ /* 0x000fea0003800000 */
.L_x_25891:
        /* <DEDUP_REMOVED lines=8> */
.L_x_25896:
[----:B------:R-:W-:Y:S05]  /*2840*/  BSYNC B0 ;  /* 0x0000000000007941 */ /* 0x000fea0003800000 */
.L_x_25895:
        /* <DEDUP_REMOVED lines=9> */
.L_x_25897:
[----:B------:R-:W-:Y:S01]  /*28e0*/  HFMA2 R114, -RZ, RZ, 0, 2.384185791015625e-07 ;  /* 0x00000004ff727431 */ /* 0x000fe200000001ff */
[----:B------:R-:W-:-:S05]  /*28f0*/  MOV R105, R113 ;  /* 0x0000007100697202 */ /* 0x000fca0000000f00 */
[----:B------:R-:W-:-:S05]  /*2900*/  FADD.FTZ R109, R108, R105 ;  /* 0x000000696c6d7221 */ /* 0x000fca0000010000 */
[----:B------:R-:W-:-:S07]  /*2910*/  MOV R115, R109 ;  /* 0x0000006d00737202 */ /* 0x000fce0000000f00 */
[----:B------:R-:W-:Y:S05]  /*2920*/  WARPSYNC.COLLECTIVE R112, `(.L_x_25898) ;  /* 0x0000000070087348 */ /* 0x000fea0003c00000 */
[----:B------:R0:W1:Y:S02]  /*2930*/  SHFL.BFLY P2, R113, R115, R114, R117 ;  /* 0x0c00007273717389 */ /* 0x0000640000040075 */
[----:B01----:R-:W-:Y:S05]  /*2940*/  ENDCOLLECTIVE ;  /* 0x000000000000791b */ /* 0x003fea0003800000 */
.L_x_25898:
[----:B------:R-:W-:Y:S01]  /*2950*/  HFMA2 R114, -RZ, RZ, 0, 4.76837158203125e-07 ;  /* 0x00000008ff727431 */ /* 0x000fe200000001ff */
[----:B------:R-:W-:-:S05]  /*2960*/  MOV R104, R113 ;  /* 0x0000007100687202 */ /* 0x000fca0000000f00 */
[----:B------:R-:W-:-:S05]  /*2970*/  FADD.FTZ R110, R109, R104 ;  /* 0x000000686d6e7221 */ /* 0x000fca0000010000 */
[----:B------:R-:W-:-:S07]  /*2980*/  MOV R115, R110 ;  /* 0x0000006e00737202 */ /* 0x000fce0000000f00 */
[----:B------:R-:W-:Y:S05]  /*2990*/  WARPSYNC.COLLECTIVE R112, `(.L_x_25899) ;  /* 0x0000000070087348 */ /* 0x000fea0003c00000 */
[----:B------:R0:W1:Y:S02]  /*29a0*/  SHFL.BFLY P2, R113, R115, R114, R117 ;  /* 0x0c00007273717389 */ /* 0x0000640000040075 */
[----:B01----:R-:W-:Y:S05]  /*29b0*/  ENDCOLLECTIVE ;  /* 0x000000000000791b */ /* 0x003fea0003800000 */
.L_x_25899:
        /* <DEDUP_REMOVED lines=8> */
.L_x_25900:
        /* <DEDUP_REMOVED lines=72> */
.L_x_25901:
[----:B------:R-:W-:Y:S01]  /*2ec0*/  HFMA2 R114, -RZ, RZ, 0, 1.1920928955078125e-07 ;  /* 0x00000002ff727431 */ /* 0x000fe200000001ff */
[----:B------:R-:W-:-:S05]  /*2ed0*/  MOV R109, R113 ;  /* 0x00000071006d7202 */ /* 0x000fca0000000f00 */
[----:B------:R-:W-:-:S05]  /*2ee0*/  FADD.FTZ R109, R0, R109 ;  /* 0x0000006d006d7221 */ /* 0x000fca0000010000 */
[----:B------:R-:W-:-:S07]  /*2ef0*/  MOV R115, R109 ;  /* 0x0000006d00737202 */ /* 0x000fce0000000f00 */
[----:B------:R-:W-:Y:S05]  /*2f00*/  WARPSYNC.COLLECTIVE R112, `(.L_x_25902) ;  /* 0x0000000070087348 */ /* 0x000fea0003c00000 */
[----:B------:R0:W1:Y:S02]  /*2f10*/  SHFL.BFLY P2, R113, R115, R114, R117 ;  /* 0x0c00007273717389 */ /* 0x0000640000040075 */
[----:B01----:R-:W-:Y:S05]  /*2f20*/  ENDCOLLECTIVE ;  /* 0x000000000000791b */ /* 0x003fea0003800000 */
.L_x_25902:
[----:B------:R-:W-:Y:S01]  /*2f30*/  HFMA2 R114, -RZ, RZ, 0, 2.384185791015625e-07 ;  /* 0x00000004ff727431 */ /* 0x000fe200000001ff */
[----:B------:R-:W-:-:S05]  /*2f40*/  MOV R108, R113 ;  /* 0x00000071006c7202 */ /* 0x000fca0000000f00 */
[----:B------:R-:W-:-:S05]  /*2f50*/  FADD.FTZ R108, R109, R108 ;  /* 0x0000006c6d6c7221 */ /* 0x000fca0000010000 */
[----:B------:R-:W-:-:S07]  /*2f60*/  MOV R115, R108 ;  /* 0x0000006c00737202 */ /* 0x000fce0000000f00 */
[----:B------:R-:W-:Y:S05]  /*2f70*/  WARPSYNC.COLLECTIVE R112, `(.L_x_25903) ;  /* 0x0000000070087348 */ /* 0x000fea0003c00000 */
[----:B------:R0:W1:Y:S02]  /*2f80*/  SHFL.BFLY P2, R113, R115, R114, R117 ;  /* 0x0c00007273717389 */ /* 0x0000640000040075 */
[----:B01----:R-:W-:Y:S05]  /*2f90*/  ENDCOLLECTIVE ;  /* 0x000000000000791b */ /* 0x003fea0003800000 */
.L_x_25903:
[----:B------:R-:W-:Y:S01]  /*2fa0*/  HFMA2 R114, -RZ, RZ, 0, 4.76837158203125e-07 ;  /* 0x00000008ff727431 */ /* 0x000fe200000001ff */
[----:B------:R-:W-:-:S05]  /*2fb0*/  MOV R111, R113 ;  /* 0x00000071006f7202 */ /* 0x000fca0000000f00 */
[----:B------:R-:W-:-:S05]  /*2fc0*/  FADD.FTZ R111, R108, R111 ;  /* 0x0000006f6c6f7221 */ /* 0x000fca0000010000 */
[----:B------:R-:W-:-:S07]  /*2fd0*/  MOV R115, R111 ;  /* 0x0000006f00737202 */ /* 0x000fce0000000f00 */
[----:B------:R-:W-:Y:S05]  /*2fe0*/  WARPSYNC.COLLECTIVE R112, `(.L_x_25904) ;  /* 0x0000000070087348 */ /* 0x000fea0003c00000 */
[----:B------:R0:W1:Y:S02]  /*2ff0*/  SHFL.BFLY P2, R113, R115, R114, R117 ;  /* 0x0c00007273717389 */ /* 0x0000640000040075 */
[----:B01----:R-:W-:Y:S05]  /*3000*/  ENDCOLLECTIVE ;  /* 0x000000000000791b */ /* 0x003fea0003800000 */
.L_x_25904:
[----:B------:R-:W-:Y:S01]  /*3010*/  HFMA2 R114, -RZ, RZ, 0, 9.5367431640625e-07 ;  /* 0x00000010ff727431 */ /* 0x000fe200000001ff */
[----:B------:R-:W-:-:S05]  /*3020*/  MOV R110, R113 ;  /* 0x00000071006e7202 */ /* 0x000fca0000000f00 */
[----:B------:R-:W-:-:S05]  /*3030*/  FADD.FTZ R110, R111, R110 ;  /* 0x0000006e6f6e7221 */ /* 0x000fca0000010000 */
[----:B------:R-:W-:-:S07]  /*3040*/  MOV R115, R110 ;  /* 0x0000006e00737202 */ /* 0x000fce0000000f00 */
[----:B------:R-:W-:Y:S05]  /*3050*/  WARPSYNC.COLLECTIVE R112, `(.L_x_25905) ;  /* 0x0000000070087348 */ /* 0x000fea0003c00000 */
[----:B------:R0:W1:Y:S02]  /*3060*/  SHFL.BFLY P2, R113, R115, R114, R117 ;  /* 0x0c00007273717389 */ /* 0x0000640000040075 */
[----:B01----:R-:W-:Y:S05]  /*3070*/  ENDCOLLECTIVE ;  /* 0x000000000000791b */ /* 0x003fea0003800000 */
.L_x_25905:
[----:B------:R-:W-:Y:S05]  /*3080*/  BRA `(.L_x_25906) ;  /* 0xffffffec00707947 */ /* 0x000fea000383ffff */
.L_x_25907:
        /* <DEDUP_REMOVED lines=15> */
.L_x_37343:


//--------------------- .text._ZN10layer_norm13ln_fwd_kernelINS_13Kernel_traitsIf6__halffS2_fjLj1024ELj1ELj4ELj1ELj16ENS_18Kernel_traits_baseILj1024EfS2_fS2_fjLj128EEEEELb0ELb1ELb0ELb0EEEvNS_9FwdParamsE --------------------------
	.section	.text._ZN10layer_norm13ln_fwd_kernelINS_13Kernel_traitsIf6__halffS2_fjLj1024ELj1ELj4ELj1ELj16ENS_18Kernel_traits_baseILj1024EfS2_fS2_fjLj128EEEEELb0ELb1ELb0ELb0EEEvNS_9FwdParamsE,"ax",@progbits
	.align	128
        .global         _ZN10layer_norm13ln_fwd_kernelINS_13Kernel_traitsIf6__halffS2_fjLj1024ELj1ELj4ELj1ELj16ENS_18Kernel_traits_baseILj1024EfS2_fS2_fjLj128EEEEELb0ELb1ELb0ELb0EEEvNS_9FwdParamsE
        .type           _ZN10layer_norm13ln_fwd_kernelINS_13Kernel_traitsIf6__halffS2_fjLj1024ELj1ELj4ELj1ELj16ENS_18Kernel_traits_baseILj1024EfS2_fS2_fjLj128EEEEELb0ELb1ELb0ELb0EEEvNS_9FwdParamsE,@function
        .size           _ZN10layer_norm13ln_fwd_kernelINS_13Kernel_traitsIf6__halffS2_fjLj1024ELj1ELj4ELj1ELj16ENS_18Kernel_traits_baseILj1024EfS2_fS2_fjLj128EEEEELb0ELb1ELb0ELb0EEEvNS_9FwdParamsE,(.L_x_37344 - _ZN10layer_norm13ln_fwd_kernelINS_13Kernel_traitsIf6__halffS2_fjLj1024ELj1ELj4ELj1ELj16ENS_18Kernel_traits_baseILj1024EfS2_fS2_fjLj128EEEEELb0ELb1ELb0ELb0EEEvNS_9FwdParamsE)
        .other          _ZN10layer_norm13ln_fwd_kernelINS_13Kernel_traitsIf6__halffS2_fjLj1024ELj1ELj4ELj1ELj16ENS_18Kernel_traits_baseILj1024EfS2_fS2_fjLj128EEEEELb0ELb1ELb0ELb0EEEvNS_9FwdParamsE,@"STO_CUDA_ENTRY STV_DEFAULT"
_ZN10layer_norm13ln_fwd_kernelINS_13Kernel_traitsIf6__halffS2_fjLj1024ELj1ELj4ELj1ELj16ENS_18Kernel_traits_baseILj1024EfS2_fS2_fjLj128EEEEELb0ELb1ELb0ELb0EEEvNS_9FwdParamsE:
.text._ZN10layer_norm13ln_fwd_kernelINS_13Kernel_traitsIf6__halffS2_fjLj1024ELj1ELj4ELj1ELj16ENS_18Kernel_traits_baseILj1024EfS2_fS2_fjLj128EEEEELb0ELb1ELb0ELb0EEEvNS_9FwdParamsE:
        /* <DEDUP_REMOVED lines=76> */
.L_x_25909:
        /* <DEDUP_REMOVED lines=56> */
.L_x_25910:
[----:B------:R-:W-:Y:S05]  /*0840*/  BSYNC.RECONVERGENT B0 ;  /* 0x0000000000007941 */ /* 0x000fea0003800200 */
.L_x_25908:
        /* <DEDUP_REMOVED lines=11> */
.L_x_25936:
        /* <DEDUP_REMOVED lines=27> */
[--C-:B-----5:R-:W-:Y:S02]  /*0ab0*/  HADD2.F32 R143, -RZ, R109.reuse.H0_H0 ;  /* 0x2000006dff8f7230 */ /* 0x120fe40000004100 */
[--C-:B------:R-:W-:Y:S02]  /*0ac0*/  HADD2.F32 R115, -RZ, R108.reuse.H0_H0 ;  /* 0x2000006cff737230 */ /* 0x100fe40000004100 */
[----:B------:R-:W-:Y:S02]  /*0ad0*/  HADD2.F32 R141, -RZ, R108.H1_H1 ;  /* 0x3000006cff8d7230 */ /* 0x000fe40000004100 */
[----:B------:R-:W-:Y:S01]  /*0ae0*/  FMUL.FTZ R143, R143, R0 ;  /* 0x000000008f8f7220 */ /* 0x000fe20000410000 */
[----:B------:R-:W-:-:S02]  /*0af0*/  HADD2.F32 R109, -RZ, R109.H1_H1 ;  /* 0x3000006dff6d7230 */ /* 0x000fc40000004100 */
[-C--:B------:R-:W-:Y:S01]  /*0b00*/  FMUL.FTZ R115, R115, R0.reuse ;  /* 0x0000000073737220 */ /* 0x080fe20000410000 */
[--C-:B------:R-:W-:Y:S02]  /*0b10*/  HADD2.F32 R149, -RZ, R110.reuse.H1_H1 ;  /* 0x3000006eff957230 */ /* 0x100fe40000004100 */
[--C-:B------:R-:W-:Y:S02]  /*0b20*/  HADD2.F32 R151, -RZ, R111.reuse.H0_H0 ;  /* 0x2000006fff977230 */ /* 0x100fe40000004100 */
[-C--:B0-----:R-:W-:Y:S01]  /*0b30*/  FMUL.FTZ R112, R109, R0.reuse ;  /* 0x000000006d707220 */ /* 0x081fe20000410000 */
[----:B------:R-:W-:Y:S02]  /*0b40*/  HADD2.F32 R147, -RZ, R110.H0_H0 ;  /* 0x2000006eff937230 */ /* 0x000fe40000004100 */
[-C--:B------:R-:W-:Y:S01]  /*0b50*/  FMUL.FTZ R110, R141, R0.reuse ;  /* 0x000000008d6e7220 */ /* 0x080fe20000410000 */
[----:B------:R-:W-:Y:S02]  /*0b60*/  HADD2.F32 R111, -RZ, R111.H1_H1 ;  /* 0x3000006fff6f7230 */ /* 0x000fe40000004100 */
[-C--:B------:R-:W-:Y:S01]  /*0b70*/  FMUL.FTZ R114, R149, R0.reuse ;  /* 0x0000000095727220 */ /* 0x080fe20000410000 */
[-C--:B------:R-:W-:Y:S01]  /*0b80*/  FMUL.FTZ R151, R151, R0.reuse ;  /* 0x0000000097977220 */ /* 0x080fe20000410000 */
[-C--:B------:R-:W-:Y:S01]  /*0b90*/  FMUL.FTZ R147, R147, R0.reuse ;  /* 0x0000000093937220 */ /* 0x080fe20000410000 */
        /* <DEDUP_REMOVED lines=10> */
.L_x_25913:
[--C-:B-----5:R-:W-:Y:S02]  /*0c40*/  HADD2.F32 R113, -RZ, R108.reuse.H0_H0 ;  /* 0x2000006cff717230 */ /* 0x120fe40000004100 */
[--C-:B------:R-:W-:Y:S02]  /*0c50*/  HADD2.F32 R141, -RZ, R109.reuse.H0_H0 ;  /* 0x2000006dff8d7230 */ /* 0x100fe40000004100 */
[----:B------:R-:W-:Y:S02]  /*0c60*/  HADD2.F32 R115, -RZ, R108.H1_H1 ;  /* 0x3000006cff737230 */ /* 0x000fe40000004100 */
[-C--:B------:R-:W-:Y:S01]  /*0c70*/  FMUL.FTZ R113, R113, R0.reuse ;  /* 0x0000000071717220 */ /* 0x080fe20000410000 */
[----:B------:R-:W-:Y:S02]  /*0c80*/  HADD2.F32 R109, -RZ, R109.H1_H1 ;  /* 0x3000006dff6d7230 */ /* 0x000fe40000004100 */
[----:B------:R-:W-:Y:S01]  /*0c90*/  FMUL.FTZ R141, R141, R0 ;  /* 0x000000008d8d7220 */ /* 0x000fe20000410000 */
[----:B------:R-:W-:-:S02]  /*0ca0*/  HADD2.F32 R147, -RZ, R110.H1_H1 ;  /* 0x3000006eff937230 */ /* 0x000fc40000004100 */
[----:B------:R-:W-:Y:S01]  /*0cb0*/  FMUL.FTZ R108, R113, R20 ;  /* 0x00000014716c7220 */ /* 0x000fe20000410000 */
[--C-:B------:R-:W-:Y:S02]  /*0cc0*/  HADD2.F32 R149, -RZ, R111.reuse.H0_H0 ;  /* 0x2000006fff957230 */ /* 0x100fe40000004100 */
[-C--:B------:R-:W-:Y:S01]  /*0cd0*/  FMUL.FTZ R112, R109, R0.reuse ;  /* 0x000000006d707220 */ /* 0x080fe20000410000 */
[----:B------:R-:W-:Y:S02]  /*0ce0*/  HADD2.F32 R143, -RZ, R110.H0_H0 ;  /* 0x2000006eff8f7230 */ /* 0x000fe40000004100 */
[-C--:B------:R-:W-:Y:S01]  /*0cf0*/  FMUL.FTZ R110, R115, R0.reuse ;  /* 0x00000000736e7220 */ /* 0x080fe20000410000 */
[----:B------:R-:W-:Y:S02]  /*0d00*/  HADD2.F32 R111, -RZ, R111.H1_H1 ;  /* 0x3000006fff6f7230 */ /* 0x000fe40000004100 */
        /* <DEDUP_REMOVED lines=11> */
.L_x_25914:
[----:B------:R-:W0:Y:S01]  /*0dc0*/  LDC.64 R142, c[0x0][0x3a8] ;  /* 0x0000ea00ff8e7b82 */ /* 0x000e220000000a00 */
[C---:B------:R-:W-:Y:S01]  /*0dd0*/  IADD3 R140, PT, PT, R2.reuse, 0x20, RZ ;  /* 0x00000020028c7810 */ /* 0x040fe20007ffe0ff */
[----:B0-----:R-:W-:-:S05]  /*0de0*/  IMAD.WIDE.U32 R142, R2, 0x20, R142 ;  /* 0x00000020028e7825 */ /* 0x001fca00078e008e */
[----:B------:R0:W-:Y:S04]  /*0df0*/  STG.E.128 desc[UR6][R142.64], R108 ;  /* 0x0000006c8e007986 */ /* 0x0001e8000c101d06 */
[----:B------:R0:W-:Y:S02]  /*0e00*/  STG.E.128 desc[UR6][R142.64+0x10], R112 ;  /* 0x000010708e007986 */ /* 0x0001e4000c101d06 */
.L_x_25912:
[----:B------:R-:W-:Y:S05]  /*0e10*/  BSYNC.RECONVERGENT B0 ;  /* 0x0000000000007941 */ /* 0x000fea0003800200 */
.L_x_25911:
        /* <DEDUP_REMOVED lines=14> */
[--C-:B-1---5:R-:W-:Y:S02]  /*0f00*/  HADD2.F32 R121, -RZ, R116.reuse.H0_H0 ;  /* 0x20000074ff797230 */ /* 0x122fe40000004100 */
[--C-:B------:R-:W-:Y:S02]  /*0f10*/  HADD2.F32 R141, -RZ, R117.reuse.H0_H0 ;  /* 0x20000075ff8d7230 */ /* 0x100fe40000004100 */
[----:B------:R-:W-:Y:S02]  /*0f20*/  HADD2.F32 R123, -RZ, R116.H1_H1 ;  /* 0x30000074ff7b7230 */ /* 0x000fe40000004100 */
[-C--:B------:R-:W-:Y:S01]  /*0f30*/  FMUL.FTZ R121, R121, R0.reuse ;  /* 0x0000000079797220 */ /* 0x080fe20000410000 */
[----:B------:R-:W-:Y:S02]  /*0f40*/  HADD2.F32 R117, -RZ, R117.H1_H1 ;  /* 0x30000075ff757230 */ /* 0x000fe40000004100 */
[----:B------:R-:W-:Y:S01]  /*0f50*/  FMUL.FTZ R141, R141, R0 ;  /* 0x000000008d8d7220 */ /* 0x000fe20000410000 */
[----:B------:R-:W-:-:S02]  /*0f60*/  HADD2.F32 R147, -RZ, R118.H1_H1 ;  /* 0x30000076ff937230 */ /* 0x000fc40000004100 */
[----:B------:R-:W-:Y:S01]  /*0f70*/  FFMA.FTZ R116, R121, R44, R100 ;  /* 0x0000002c79747223 */ /* 0x000fe20000010064 */
[--C-:B------:R-:W-:Y:S02]  /*0f80*/  HADD2.F32 R149, -RZ, R119.reuse.H0_H0 ;  /* 0x20000077ff957230 */ /* 0x100fe40000004100 */
[-C--:B------:R-:W-:Y:S01]  /*0f90*/  FMUL.FTZ R120, R117, R0.reuse ;  /* 0x0000000075787220 */ /* 0x080fe20000410000 */
[----:B0-----:R-:W-:Y:S02]  /*0fa0*/  HADD2.F32 R143, -RZ, R118.H0_H0 ;  /* 0x20000076ff8f7230 */ /* 0x001fe40000004100 */
[-C--:B------:R-:W-:Y:S01]  /*0fb0*/  FMUL.FTZ R118, R123, R0.reuse ;  /* 0x000000007b767220 */ /* 0x080fe20000410000 */
[----:B------:R-:W-:Y:S02]  /*0fc0*/  HADD2.F32 R119, -RZ, R119.H1_H1 ;  /* 0x30000077ff777230 */ /* 0x000fe40000004100 */
        /* <DEDUP_REMOVED lines=12> */
.L_x_25917:
[--C-:B-1---5:R-:W-:Y:S02]  /*1090*/  HADD2.F32 R121, -RZ, R116.reuse.H0_H0 ;  /* 0x20000074ff797230 */ /* 0x122fe40000004100 */
        /* <DEDUP_REMOVED lines=23> */
.L_x_25918:
[----:B------:R-:W0:Y:S02]  /*1210*/  LDC.64 R142, c[0x0][0x3a8] ;  /* 0x0000ea00ff8e7b82 */ /* 0x000e240000000a00 */
[C---:B0-----:R-:W-:Y:S01]  /*1220*/  IMAD.WIDE.U32 R142, R140.reuse, 0x20, R142 ;  /* 0x000000208c8e7825 */ /* 0x041fe200078e008e */
[----:B------:R-:W-:-:S04]  /*1230*/  IADD3 R140, PT, PT, R140, 0x20, RZ ;  /* 0x000000208c8c7810 */ /* 0x000fc80007ffe0ff */
[----:B------:R1:W-:Y:S04]  /*1240*/  STG.E.128 desc[UR6][R142.64], R116 ;  /* 0x000000748e007986 */ /* 0x0003e8000c101d06 */
[----:B------:R1:W-:Y:S02]  /*1250*/  STG.E.128 desc[UR6][R142.64+0x10], R120 ;  /* 0x000010788e007986 */ /* 0x0003e4000c101d06 */
.L_x_25916:
[----:B------:R-:W-:Y:S05]  /*1260*/  BSYNC.RECONVERGENT B0 ;  /* 0x0000000000007941 */ /* 0x000fea0003800200 */
.L_x_25915:
        /* <DEDUP_REMOVED lines=14> */
[--C-:B--2--5:R-:W-:Y:S02]  /*1350*/  HADD2.F32 R129, -RZ, R124.reuse.H0_H0 ;  /* 0x2000007cff817230 */ /* 0x124fe40000004100 */
        /* <DEDUP_REMOVED lines=9> */
[----:B01----:R-:W-:Y:S02]  /*13f0*/  HADD2.F32 R143, -RZ, R126.H0_H0 ;  /* 0x2000007eff8f7230 */ /* 0x003fe40000004100 */
        /* <DEDUP_REMOVED lines=14> */
.L_x_25921:
[--C-:B--2--5:R-:W-:Y:S02]  /*14e0*/  HADD2.F32 R129, -RZ, R124.reuse.H0_H0 ;  /* 0x2000007cff817230 */ /* 0x124fe40000004100 */
        /* <DEDUP_REMOVED lines=23> */
.L_x_25922:
[----:B------:R-:W0:Y:S02]  /*1660*/  LDC.64 R142, c[0x0][0x3a8] ;  /* 0x0000ea00ff8e7b82 */ /* 0x000e240000000a00 */
[C---:B0-----:R-:W-:Y:S01]  /*1670*/  IMAD.WIDE.U32 R142, R140.reuse, 0x20, R142 ;  /* 0x000000208c8e7825 */ /* 0x041fe200078e008e */
[----:B------:R-:W-:-:S04]  /*1680*/  IADD3 R140, PT, PT, R140, 0x20, RZ ;  /* 0x000000208c8c7810 */ /* 0x000fc80007ffe0ff */
[----:B------:R2:W-:Y:S04]  /*1690*/  STG.E.128 desc[UR6][R142.64], R124 ;  /* 0x0000007c8e007986 */ /* 0x0005e8000c101d06 */
[----:B------:R2:W-:Y:S02]  /*16a0*/  STG.E.128 desc[UR6][R142.64+0x10], R128 ;  /* 0x000010808e007986 */ /* 0x0005e4000c101d06 */
.L_x_25920:
[----:B------:R-:W-:Y:S05]  /*16b0*/  BSYNC.RECONVERGENT B0 ;  /* 0x0000000000007941 */ /* 0x000fea0003800200 */
.L_x_25919:
        /* <DEDUP_REMOVED lines=13> */
[--C-:B---3-5:R-:W-:Y:S02]  /*1790*/  HADD2.F32 R137, -RZ, R132.reuse.H0_H0 ;  /* 0x20000084ff897230 */ /* 0x128fe40000004100 */
[--C-:B------:R-:W-:Y:S02]  /*17a0*/  HADD2.F32 R141, -RZ, R133.reuse.H0_H0 ;  /* 0x20000085ff8d7230 */ /* 0x100fe40000004100 */
[----:B------:R-:W-:Y:S02]  /*17b0*/  HADD2.F32 R139, -RZ, R132.H1_H1 ;  /* 0x30000084ff8b7230 */ /* 0x000fe40000004100 */
[-C--:B------:R-:W-:Y:S01]  /*17c0*/  FMUL.FTZ R137, R137, R0.reuse ;  /* 0x0000000089897220 */ /* 0x080fe20000410000 */
[----:B------:R-:W-:Y:S02]  /*17d0*/  HADD2.F32 R133, -RZ, R133.H1_H1 ;  /* 0x30000085ff857230 */ /* 0x000fe40000004100 */
[----:B------:R-:W-:Y:S01]  /*17e0*/  FMUL.FTZ R141, R141, R0 ;  /* 0x000000008d8d7220 */ /* 0x000fe20000410000 */
[----:B012---:R-:W-:-:S02]  /*17f0*/  HADD2.F32 R143, -RZ, R134.H0_H0 ;  /* 0x20000086ff8f7230 */ /* 0x007fc40000004100 */
[----:B------:R-:W-:Y:S01]  /*1800*/  FFMA.FTZ R132, R137, R92, R100 ;  /* 0x0000005c89847223 */ /* 0x000fe20000010064 */
        /* <DEDUP_REMOVED lines=17> */
.L_x_25925:
[--C-:B---3-5:R-:W-:Y:S02]  /*1920*/  HADD2.F32 R137, -RZ, R132.reuse.H0_H0 ;  /* 0x20000084ff897230 */ /* 0x128fe40000004100 */
[--C-:B------:R-:W-:Y:S02]  /*1930*/  HADD2.F32 R141, -RZ, R133.reuse.H0_H0 ;  /* 0x20000085ff8d7230 */ /* 0x100fe40000004100 */
[----:B------:R-:W-:Y:S02]  /*1940*/  HADD2.F32 R139, -RZ, R132.H1_H1 ;  /* 0x30000084ff8b7230 */ /* 0x000fe40000004100 */
[-C--:B------:R-:W-:Y:S01]  /*1950*/  FMUL.FTZ R137, R137, R0.reuse ;  /* 0x0000000089897220 */ /* 0x080fe20000410000 */
[----:B------:R-:W-:Y:S02]  /*1960*/  HADD2.F32 R133, -RZ, R133.H1_H1 ;  /* 0x30000085ff857230 */ /* 0x000fe40000004100 */
[----:B------:R-:W-:Y:S01]  /*1970*/  FMUL.FTZ R141, R141, R0 ;  /* 0x000000008d8d7220 */ /* 0x000fe20000410000 */
[----:B012---:R-:W-:-:S02]  /*1980*/  HADD2.F32 R143, -RZ, R134.H0_H0 ;  /* 0x20000086ff8f7230 */ /* 0x007fc40000004100 */
[----:B------:R-:W-:Y:S01]  /*1990*/  FMUL.FTZ R132, R137, R92 ;  /* 0x0000005c89847220 */ /* 0x000fe20000410000 */
        /* <DEDUP_REMOVED lines=16> */
.L_x_25926:
[----:B------:R-:W0:Y:S02]  /*1aa0*/  LDC.64 R142, c[0x0][0x3a8] ;  /* 0x0000ea00ff8e7b82 */ /* 0x000e240000000a00 */
[----:B0-----:R-:W-:-:S05]  /*1ab0*/  IMAD.WIDE.U32 R140, R140, 0x20, R142 ;  /* 0x000000208c8c7825 */ /* 0x001fca00078e008e */
[----:B------:R3:W-:Y:S04]  /*1ac0*/  STG.E.128 desc[UR6][R140.64], R132 ;  /* 0x000000848c007986 */ /* 0x0007e8000c101d06 */
[----:B------:R3:W-:Y:S02]  /*1ad0*/  STG.E.128 desc[UR6][R140.64+0x10], R136 ;  /* 0x000010888c007986 */ /* 0x0007e4000c101d06 */
.L_x_25924:
[----:B------:R-:W-:Y:S05]  /*1ae0*/  BSYNC.RECONVERGENT B0 ;  /* 0x0000000000007941 */ /* 0x000fea0003800200 */
.L_x_25923:
        /* <DEDUP_REMOVED lines=125> */
.L_x_25948:
        /* <DEDUP_REMOVED lines=49> */
.L_x_25929:
[----:B------:R-:W-:Y:S05]  /*25d0*/  BSYNC.RECONVERGENT B0 ;  /* 0x0000000000007941 */ /* 0x000fea0003800200 */
.L_x_25928:
        /* <DEDUP_REMOVED lines=35> */
.L_x_25931:
[----:B------:R-:W-:Y:S05]  /*2810*/  BSYNC.RECONVERGENT B0 ;  /* 0x0000000000007941 */ /* 0x000fea0003800200 */
.L_x_25930:
        /* <DEDUP_REMOVED lines=35> */
.L_x_25933:
[----:B------:R-:W-:Y:S05]  /*2a50*/  BSYNC.RECONVERGENT B0 ;  /* 0x0000000000007941 */ /* 0x000fea0003800200 */
.L_x_25932:
        /* <DEDUP_REMOVED lines=33> */
.L_x_25935:
[----:B------:R-:W-:Y:S05]  /*2c70*/  BSYNC.RECONVERGENT B0 ;  /* 0x0000000000007941 */ /* 0x000fea0003800200 */
.L_x_25934:
[----:B01234-:R-:W0:Y:S02]  /*2c80*/  LDC.64 R140, c[0x0][0x380] ;  /* 0x0000e000ff8c7b82 */ /* 0x01fe240000000a00 */
[----:B0-----:R-:W-:-:S04]  /*2c90*/  LEA R3, R140, R3, 0x2 ;  /* 0x000000038c037211 */ /* 0x001fc800078e10ff */
[----:B------:R-:W-:-:S13]  /*2ca0*/  ISETP.GE.AND P0, PT, R3, R141, PT ;  /* 0x0000008d0300720c */ /* 0x000fda0003f06270 */
[----:B------:R-:W-:Y:S05]  /*2cb0*/  @!P0 BRA `(.L_x_25936) ;  /* 0xffffffdc00108947 */ /* 0x000fea000383ffff */
[----:B------:R-:W-:Y:S05]  /*2cc0*/  EXIT ;  /* 0x000000000000794d */ /* 0x000fea0003800000 */
.L_x_25927:
        /* <DEDUP_REMOVED lines=8> */
.L_x_25938:
[----:B------:R-:W-:Y:S05]  /*2d50*/  BSYNC B0 ;  /* 0x0000000000007941 */ /* 0x000fea0003800000 */
.L_x_25937:
        /* <DEDUP_REMOVED lines=9> */
.L_x_25939:
[----:B------:R-:W-:Y:S01]  /*2df0*/  HFMA2 R152, -RZ, RZ, 0, 2.384185791015625e-07 ;  /* 0x00000004ff987431 */ /* 0x000fe200000001ff */
[----:B------:R-:W-:-:S05]  /*2e00*/  MOV R141, R149 ;  /* 0x00000095008d7202 */ /* 0x000fca0000000f00 */
[----:B------:R-:W-:-:S05]  /*2e10*/  FADD.FTZ R146, R142, R141 ;  /* 0x0000008d8e927221 */ /* 0x000fca0000010000 */
[----:B------:R-:W-:-:S07]  /*2e20*/  MOV R151, R146 ;  /* 0x0000009200977202 */ /* 0x000fce0000000f00 */
[----:B------:R-:W-:Y:S05]  /*2e30*/  WARPSYNC.COLLECTIVE R150, `(.L_x_25940) ;  /* 0x0000000096087348 */ /* 0x000fea0003c00000 */
[----:B------:R0:W1:Y:S02]  /*2e40*/  SHFL.BFLY P6, R149, R151, R152, R153 ;  /* 0x0c00009897957389 */ /* 0x00006400000c0099 */
[----:B01----:R-:W-:Y:S05]  /*2e50*/  ENDCOLLECTIVE ;  /* 0x000000000000791b */ /* 0x003fea0003800000 */
.L_x_25940:
        /* <DEDUP_REMOVED lines=8> */
.L_x_25941:
[----:B------:R-:W-:Y:S01]  /*2ee0*/  HFMA2 R152, -RZ, RZ, 0, 9.5367431640625e-07 ;  /* 0x00000010ff987431 */ /* 0x000fe200000001ff */
[----:B------:R-:W-:-:S05]  /*2ef0*/  MOV R0, R149 ;  /* 0x0000009500007202 */ /* 0x000fca0000000f00 */
[----:B------:R-:W-:-:S05]  /*2f00*/  FADD.FTZ R148, R147, R0 ;  /* 0x0000000093947221 */ /* 0x000fca0000010000 */
[----:B------:R-:W-:-:S07]  /*2f10*/  MOV R151, R148 ;  /* 0x0000009400977202 */ /* 0x000fce0000000f00 */
[----:B------:R-:W-:Y:S05]  /*2f20*/  WARPSYNC.COLLECTIVE R150, `(.L_x_25942) ;  /* 0x0000000096087348 */ /* 0x000fea0003c00000 */
[----:B------:R0:W1:Y:S02]  /*2f30*/  SHFL.BFLY P6, R149, R151, R152, R153 ;  /* 0x0c00009897957389 */ /* 0x00006400000c0099 */
[----:B01----:R-:W-:Y:S05]  /*2f40*/  ENDCOLLECTIVE ;  /* 0x000000000000791b */ /* 0x003fea0003800000 */
.L_x_25942:
        /* <DEDUP_REMOVED lines=72> */
.L_x_25943:
[----:B------:R-:W-:Y:S01]  /*33d0*/  HFMA2 R152, -RZ, RZ, 0, 1.1920928955078125e-07 ;  /* 0x00000002ff987431 */ /* 0x000fe200000001ff */
[----:B------:R-:W-:-:S05]  /*33e0*/  MOV R143, R149 ;  /* 0x00000095008f7202 */ /* 0x000fca0000000f00 */
[----:B------:R-:W-:-:S05]  /*33f0*/  FADD.FTZ R143, R0, R143 ;  /* 0x0000008f008f7221 */ /* 0x000fca0000010000 */
[----:B------:R-:W-:-:S07]  /*3400*/  MOV R151, R143 ;  /* 0x0000008f00977202 */ /* 0x000fce0000000f00 */
[----:B------:R-:W-:Y:S05]  /*3410*/  WARPSYNC.COLLECTIVE R150, `(.L_x_25944) ;  /* 0x0000000096087348 */ /* 0x000fea0003c00000 */
[----:B------:R0:W1:Y:S02]  /*3420*/  SHFL.BFLY P6, R149, R151, R152, R153 ;  /* 0x0c00009897957389 */ /* 0x00006400000c0099 */
[----:B01----:R-:W-:Y:S05]  /*3430*/  ENDCOLLECTIVE ;  /* 0x000000000000791b */ /* 0x003fea0003800000 */
.L_x_25944:
[----:B------:R-:W-:Y:S01]  /*3440*/  HFMA2 R152, -RZ, RZ, 0, 2.384185791015625e-07 ;  /* 0x00000004ff987431 */ /* 0x000fe200000001ff */
[----:B------:R-:W-:-:S05]  /*3450*/  MOV R142, R149 ;  /* 0x00000095008e7202 */ /* 0x000fca0000000f00 */
[----:B------:R-:W-:-:S05]  /*3460*/  FADD.FTZ R142, R143, R142 ;  /* 0x0000008e8f8e7221 */ /* 0x000fca0000010000 */
[----:B------:R-:W-:-:S07]  /*3470*/  MOV R151, R142 ;  /* 0x0000008e00977202 */ /* 0x000fce0000000f00 */
[----:B------:R-:W-:Y:S05]  /*3480*/  WARPSYNC.COLLECTIVE R150, `(.L_x_25945) ;  /* 0x0000000096087348 */ /* 0x000fea0003c00000 */
[----:B------:R0:W1:Y:S02]  /*3490*/  SHFL.BFLY P6, R149, R151, R152, R153 ;  /* 0x0c00009897957389 */ /* 0x00006400000c0099 */
[----:B01----:R-:W-:Y:S05]  /*34a0*/  ENDCOLLECTIVE ;  /* 0x000000000000791b */ /* 0x003fea0003800000 */
.L_x_25945:
[----:B------:R-:W-:Y:S01]  /*34b0*/  HFMA2 R152, -RZ, RZ, 0, 4.76837158203125e-07 ;  /* 0x00000008ff987431 */ /* 0x000fe200000001ff */
[----:B------:R-:W-:-:S05]  /*34c0*/  MOV R147, R149 ;  /* 0x0000009500937202 */ /* 0x000fca0000000f00 */
[----:B------:R-:W-:-:S05]  /*34d0*/  FADD.FTZ R147, R142, R147 ;  /* 0x000000938e937221 */ /* 0x000fca0000010000 */
[----:B------:R-:W-:-:S07]  /*34e0*/  MOV R151, R147 ;  /* 0x0000009300977202 */ /* 0x000fce0000000f00 */
[----:B------:R-:W-:Y:S05]  /*34f0*/  WARPSYNC.COLLECTIVE R150, `(.L_x_25946) ;  /* 0x0000000096087348 */ /* 0x000fea0003c00000 */
[----:B------:R0:W1:Y:S02]  /*3500*/  SHFL.BFLY P6, R149, R151, R152, R153 ;  /* 0x0c00009897957389 */ /* 0x00006400000c0099 */
[----:B01----:R-:W-:Y:S05]  /*3510*/  ENDCOLLECTIVE ;  /* 0x000000000000791b */ /* 0x003fea0003800000 */
.L_x_25946:
[----:B------:R-:W-:Y:S01]  /*3520*/  HFMA2 R152, -RZ, RZ, 0, 9.5367431640625e-07 ;  /* 0x00000010ff987431 */ /* 0x000fe200000001ff */
[----:B------:R-:W-:-:S05]  /*3530*/  MOV R146, R149 ;  /* 0x0000009500927202 */ /* 0x000fca0000000f00 */
[----:B------:R-:W-:-:S05]  /*3540*/  FADD.FTZ R146, R147, R146 ;  /* 0x0000009293927221 */ /* 0x000fca0000010000 */
[----:B------:R-:W-:-:S07]  /*3550*/  MOV R151, R146 ;  /* 0x0000009200977202 */ /* 0x000fce0000000f00 */
[----:B------:R-:W-:Y:S05]  /*3560*/  WARPSYNC.COLLECTIVE R150, `(.L_x_25947) ;  /* 0x0000000096087348 */ /* 0x000fea0003c00000 */
[----:B------:R0:W1:Y:S02]  /*3570*/  SHFL.BFLY P6, R149, R151, R152, R153 ;  /* 0x0c00009897957389 */ /* 0x00006400000c0099 */
[----:B01----:R-:W-:Y:S05]  /*3580*/  ENDCOLLECTIVE ;  /* 0x000000000000791b */ /* 0x003fea0003800000 */
.L_x_25947:
[----:B------:R-:W-:Y:S05]  /*3590*/  BRA `(.L_x_25948) ;  /* 0xffffffec00487947 */ /* 0x000fea000383ffff */
.L_x_25949:
        /* <DEDUP_REMOVED lines=14> */
.L_x_37344:


//--------------------- .text._ZN10layer_norm13ln_fwd_kernelINS_13Kernel_traitsIf6__halffS2_fjLj1024ELj1ELj4ELj1ELj16ENS_18Kernel_traits_baseILj1024EfS2_fS2_fjLj128EEEEELb0ELb1ELb0ELb1EEEvNS_9FwdParamsE --------------------------
	.section	.text._ZN10layer_norm13ln_fwd_kernelINS_13Kernel_traitsIf6__halffS2_fjLj1024ELj1ELj4ELj1ELj16ENS_18Kernel_traits_baseILj1024EfS2_fS2_fjLj128EEEEELb0ELb1ELb0ELb1EEEvNS_9FwdParamsE,"ax",@progbits
	.align	128
        .global         _ZN10layer_norm13ln_fwd_kernelINS_13Kernel_traitsIf6__halffS2_fjLj1024ELj1ELj4ELj1ELj16ENS_18Kernel_traits_baseILj1024EfS2_fS2_fjLj128EEEEELb0ELb1ELb0ELb1EEEvNS_9FwdParamsE
        .type           _ZN10layer_norm13ln_fwd_kernelINS_13Kernel_traitsIf6__halffS2_fjLj1024ELj1ELj4ELj1ELj16ENS_18Kernel_traits_baseILj1024EfS2_fS2_fjLj128EEEEELb0ELb1ELb0ELb1EEEvNS_9FwdParamsE,@function
        .size           _ZN10layer_norm13ln_fwd_kernelINS_13Kernel_traitsIf6__halffS2_fjLj1024ELj1ELj4ELj1ELj16ENS_18Kernel_traits_baseILj1024EfS2_fS2_fjLj128EEEEELb0ELb1ELb0ELb1EEEvNS_9FwdParamsE,(.L_x_37345 - _ZN10layer_norm13ln_fwd_kernelINS_13Kernel_traitsIf6__halffS2_fjLj1024ELj1ELj4ELj1ELj16ENS_18Kernel_traits_baseILj1024EfS2_fS2_fjLj128EEEEELb0ELb1ELb0ELb1EEEvNS_9FwdParamsE)
        .other          _ZN10layer_norm13ln_fwd_kernelINS_13Kernel_traitsIf6__halffS2_fjLj1024ELj1ELj4ELj1ELj16ENS_18Kernel_traits_baseILj1024EfS2_fS2_fjLj128EEEEELb0ELb1ELb0ELb1EEEvNS_9FwdParamsE,@"STO_CUDA_ENTRY STV_DEFAULT"
_ZN10layer_norm13ln_fwd_kernelINS_13Kernel_traitsIf6__halffS2_fjLj1024ELj1ELj4ELj1ELj16ENS_18Kernel_traits_baseILj1024EfS2_fS2_fjLj128EEEEELb0ELb1ELb0ELb1EEEvNS_9FwdParamsE:
.text._ZN10layer_norm13ln_fwd_kernelINS_13Kernel_traitsIf6__halffS2_fjLj1024ELj1ELj4ELj1ELj16ENS_18Kernel_traits_baseILj1024EfS2_fS2_fjLj128EEEEELb0ELb1ELb0ELb1EEEvNS_9FwdParamsE:
        /* <DEDUP_REMOVED lines=43> */
.L_x_25950:
        /* <DEDUP_REMOVED lines=36> */
.L_x_25951:
        /* <DEDUP_REMOVED lines=11> */
.L_x_25961:
        /* <DEDUP_REMOVED lines=12> */
[----:B------:R-:W-:Y:S01]  /*0660*/  ISETP.NE.AND.EX P1, PT, RZ, UR11, PT, P1 ;  /* 0x0000000bff007c0c */ /* 0x000fe2000bf25310 */
[----:B--2---:R-:W-:-:S12]  /*0670*/  @P0 HADD2.F32 R7, -RZ, R4.H0_H0 ;  /* 0x20000004ff070230 */ /* 0x004fd80000004100 */
[----:B------:R-:W-:Y:S05]  /*0680*/  @!P1 BRA `(.L_x_25952) ;  /* 0x0000000000749947 */ /* 0x000fea0003800000 */
[----:B------:R-:W0:Y:S02]  /*0690*/  LDC.64 R4, c[0x0][0x3a0] ;  /* 0x0000e800ff047b82 */ /* 0x000e240000000a00 */
[----:B0-----:R-:W-:-:S05]  /*06a0*/  IMAD.WIDE.U32 R4, R6, 0x20, R4 ;  /* 0x0000002006047825 */ /* 0x001fca00078e0004 */
[----:B------:R-:W2:Y:S04]  /*06b0*/  LDG.E.128 R44, desc[UR6][R4.64] ;  /* 0x00000006042c7981 */ /* 0x000ea8000c1e1d00 */
[----:B------:R0:W3:Y:S01]  /*06c0*/  LDG.E.128 R40, desc[UR6][R4.64+0x10] ;  /* 0x0000100604287981 */ /* 0x0000e2000c1e1d00 */
[----:B-----5:R-:W-:Y:S02]  /*06d0*/  HADD2.F32 R10, -RZ, R12.H0_H0 ;  /* 0x2000000cff0a7230 */ /* 0x020fe40000004100 */
[----:B------:R-:W-:Y:S02]  /*06e0*/  HADD2.F32 R20, -RZ, R14.H0_H0 ;  /* 0x2000000eff147230 */ /* 0x000fe40000004100 */
[----:B------:R-:W-:Y:S02]  /*06f0*/  HADD2.F32 R12, -RZ, R12.H1_H1 ;  /* 0x3000000cff0c7230 */ /* 0x000fe40000004100 */
[----:B------:R-:W-:Y:S01]  /*0700*/  FMUL.FTZ R3, R10, R7 ;  /* 0x000000070a037220 */ /* 0x000fe20000410000 */
[----:B------:R-:W-:-:S02]  /*0710*/  HADD2.F32 R16, -RZ, R13.H0_H0 ;  /* 0x2000000dff107230 */ /* 0x000fc40000004100 */
[-C--:B------:R-:W-:Y:S01]  /*0720*/  FMUL.FTZ R11, R20, R7.reuse ;  /* 0x00000007140b7220 */ /* 0x080fe20000410000 */
[----:B------:R-:W-:Y:S02]  /*0730*/  HADD2.F32 R18, -RZ, R13.H1_H1 ;  /* 0x3000000dff127230 */ /* 0x000fe40000004100 */
[-C--:B------:R-:W-:Y:S01]  /*0740*/  FMUL.FTZ R12, R12, R7.reuse ;  /* 0x000000070c0c7220 */ /* 0x080fe20000410000 */
[----:B------:R-:W-:Y:S02]  /*0750*/  HADD2.F32 R14, -RZ, R14.H1_H1 ;  /* 0x3000000eff0e7230 */ /* 0x000fe40000004100 */
[-C--:B0-----:R-:W-:Y:S01]  /*0760*/  FMUL.FTZ R5, R16, R7.reuse ;  /* 0x0000000710057220 */ /* 0x081fe20000410000 */
[--C-:B------:R-:W-:Y:S02]  /*0770*/  HADD2.F32 R22, -RZ, R15.reuse.H0_H0 ;  /* 0x2000000fff167230 */ /* 0x100fe40000004100 */
[----:B------:R-:W-:Y:S01]  /*0780*/  FMUL.FTZ R18, R18, R7 ;  /* 0x0000000712127220 */ /* 0x000fe20000410000 */
[----:B------:R-:W-:-:S02]  /*0790*/  HADD2.F32 R24, -RZ, R15.H1_H1 ;  /* 0x3000000fff187230 */ /* 0x000fc40000004100 */
        /* <DEDUP_REMOVED lines=12> */
.L_x_25952:
        /* <DEDUP_REMOVED lines=24> */
.L_x_25953:
        /* <DEDUP_REMOVED lines=12> */
[----:B0----5:R-:W-:Y:S02]  /*0aa0*/  HADD2.F32 R10, -RZ, R12.H0_H0 ;  /* 0x2000000cff0a7230 */ /* 0x021fe40000004100 */
        /* <DEDUP_REMOVED lines=24> */
.L_x_25954:
        /* <DEDUP_REMOVED lines=24> */
.L_x_25955:
        /* <DEDUP_REMOVED lines=11> */
[----:B-1---5:R-:W-:Y:S02]  /*0e60*/  HADD2.F32 R10, -RZ, R12.H0_H0 ;  /* 0x2000000cff0a7230 */ /* 0x022fe40000004100 */
[--C-:B------:R-:W-:Y:S02]  /*0e70*/  HADD2.F32 R18, -RZ, R13.reuse.H1_H1 ;  /* 0x3000000dff127230 */ /* 0x100fe40000004100 */
        /* <DEDUP_REMOVED lines=23> */
.L_x_25956:
        /* <DEDUP_REMOVED lines=24> */
.L_x_25957:
        /* <DEDUP_REMOVED lines=12> */
[----:B------:R-:W-:Y:S02]  /*1230*/  HADD2.F32 R148, -RZ, R10.H0_H0 ;  /* 0x2000000aff947230 */ /* 0x000fe40000004100 */
[----:B------:R-:W-:Y:S02]  /*1240*/  HADD2.F32 R8, -RZ, R8.H1_H1 ;  /* 0x30000008ff087230 */ /* 0x000fe40000004100 */
        /* <DEDUP_REMOVED lines=22> */
.L_x_25958:
        /* <DEDUP_REMOVED lines=24> */
.L_x_25959:
        /* <DEDUP_REMOVED lines=123> */
.L_x_25973:
        /* <DEDUP_REMOVED lines=63> */
[----:B0-----:R-:W-:Y:S01]  /*20d0*/  F2FP.F16.F32.PACK_AB R7, R15, R12 ;  /* 0x0000000c0f07723e */ /* 0x001fe200000000ff */
        /* <DEDUP_REMOVED lines=9> */
[----:B------:R-:W-:Y:S01]  /*2170*/  F2FP.F16.F32.PACK_AB R5, R12, R5 ;  /* 0x000000050c05723e */ /* 0x000fe200000000ff */
[C---:B------:R-:W-:Y:S01]  /*2180*/  FMUL.FTZ R12, R27.reuse, R29 ;  /* 0x0000001d1b0c7220 */ /* 0x040fe20000410000 */
[----:B------:R-:W-:Y:S01]  /*2190*/  FMUL.FTZ R29, R27, R16 ;  /* 0x000000101b1d7220 */ /* 0x000fe20000410000 */
[----:B------:R-:W-:Y:S01]  /*21a0*/  F2FP.F16.F32.PACK_AB R14, R23, R14 ;  /* 0x0000000e170e723e */ /* 0x000fe200000000ff */
[----:B------:R-:W0:Y:S01]  /*21b0*/  @!P1 LDC.64 R24, c[0x0][0x3c8] ;  /* 0x0000f200ff189b82 */ /* 0x000e220000000a00 */
[----:B------:R-:W-:Y:S01]  /*21c0*/  FMUL.FTZ R23, R27, R20 ;  /* 0x000000141b177220 */ /* 0x000fe20000410000 */
[----:B------:R-:W-:Y:S01]  /*21d0*/  FFMA.FTZ R22, R29, R120, R88 ;  /* 0x000000781d167223 */ /* 0x000fe20000010058 */
[----:B------:R-:W-:Y:S01]  /*21e0*/  FFMA.FTZ R29, R26, R125, R93 ;  /* 0x0000007d1a1d7223 */ /* 0x000fe2000001005d */
[----:B------:R-:W-:Y:S01]  /*21f0*/  FMUL.FTZ R154, R27, R154 ;  /* 0x0000009a1b9a7220 */ /* 0x000fe20000410000 */
[----:B------:R-:W-:Y:S01]  /*2200*/  FFMA.FTZ R20, R23, R124, R92 ;  /* 0x0000007c17147223 */ /* 0x000fe2000001005c */
[----:B------:R-:W-:Y:S01]  /*2210*/  F2FP.F16.F32.PACK_AB R4, R4, R3 ;  /* 0x000000030404723e */ /* 0x000fe200000000ff */
[----:B------:R-:W-:Y:S01]  /*2220*/  FMUL.FTZ R3, R27, R28 ;  /* 0x0000001c1b037220 */ /* 0x000fe20000410000 */
[----:B------:R-:W-:Y:S01]  /*2230*/  FFMA.FTZ R23, R35, R122, R90 ;  /* 0x0000007a23177223 */ /* 0x000fe2000001005a */
[----:B------:R-:W-:Y:S01]  /*2240*/  FFMA.FTZ R35, R154, R121, R89 ;  /* 0x000000799a237223 */ /* 0x000fe20000010059 */
[----:B------:R-:W-:Y:S01]  /*2250*/  F2FP.F16.F32.PACK_AB R20, R29, R20 ;  /* 0x000000141d14723e */ /* 0x000fe200000000ff */
[----:B------:R-:W-:Y:S01]  /*2260*/  FFMA.FTZ R3, R3, R132, R100 ;  /* 0x0000008403037223 */ /* 0x000fe20000010064 */
[----:B------:R-:W1:Y:S01]  /*2270*/  LDC.64 R28, c[0x0][0x380] ;  /* 0x0000e000ff1c7b82 */ /* 0x000e620000000a00 */
[----:B------:R-:W-:Y:S01]  /*2280*/  FFMA.FTZ R12, R12, R133, R101 ;  /* 0x000000850c0c7223 */ /* 0x000fe20000010065 */
[----:B------:R-:W-:Y:S01]  /*2290*/  F2FP.F16.F32.PACK_AB R22, R35, R22 ;  /* 0x000000162316723e */ /* 0x000fe200000000ff */
[C---:B------:R-:W-:Y:S01]  /*22a0*/  FMUL.FTZ R145, R27.reuse, R145 ;  /* 0x000000911b917220 */ /* 0x040fe20000410000 */
[C---:B------:R-:W-:Y:S01]  /*22b0*/  FMUL.FTZ R148, R27.reuse, R148 ;  /* 0x000000941b947220 */ /* 0x040fe20000410000 */
        /* <DEDUP_REMOVED lines=39> */
[----:B-1----:R-:W-:Y:S01]  /*2530*/  LEA R2, R28, R2, 0x2 ;  /* 0x000000021c027211 */ /* 0x002fe200078e10ff */
[----:B------:R0:W-:Y:S03]  /*2540*/  STG.E.128 desc[UR6][R32.64], R20 ;  /* 0x0000001420007986 */ /* 0x0001e6000c101d06 */
[----:B------:R-:W-:Y:S01]  /*2550*/  ISETP.GE.AND P1, PT, R2, R29, PT ;  /* 0x0000001d0200720c */ /* 0x000fe20003f26270 */
[----:B------:R0:W-:-:S12]  /*2560*/  STG.E.128 desc[UR6][R30.64], R16 ;  /* 0x000000101e007986 */ /* 0x0001d8000c101d06 */
[----:B------:R-:W-:Y:S05]  /*2570*/  @!P1 BRA `(.L_x_25961) ;  /* 0xffffffe000089947 */ /* 0x000fea000383ffff */
[----:B------:R-:W-:Y:S05]  /*2580*/  EXIT ;  /* 0x000000000000794d */ /* 0x000fea0003800000 */
.L_x_25960:
        /* <DEDUP_REMOVED lines=8> */
.L_x_25963:
[----:B------:R-:W-:Y:S05]  /*2610*/  BSYNC B0 ;  /* 0x0000000000007941 */ /* 0x000fea0003800000 */
.L_x_25962:
        /* <DEDUP_REMOVED lines=10> */
.L_x_25964:
[----:B------:R-:W-:Y:S01]  /*26c0*/  HFMA2 R154, -RZ, RZ, 0, 2.384185791015625e-07 ;  /* 0x00000004ff9a7431 */ /* 0x000fe200000001ff */
[----:B------:R-:W-:-:S05]  /*26d0*/  MOV R144, R151 ;  /* 0x0000009700907202 */ /* 0x000fca0000000f00 */
[----:B------:R-:W-:-:S05]  /*26e0*/  FADD.FTZ R148, R147, R144 ;  /* 0x0000009093947221 */ /* 0x000fca0000010000 */
[----:B------:R-:W-:-:S07]  /*26f0*/  MOV R153, R148 ;  /* 0x0000009400997202 */ /* 0x000fce0000000f00 */
[----:B------:R-:W-:Y:S05]  /*2700*/  WARPSYNC.COLLECTIVE R152, `(.L_x_25965) ;  /* 0x0000000098087348 */ /* 0x000fea0003c00000 */
[----:B------:R0:W1:Y:S02]  /*2710*/  SHFL.BFLY P3, R151, R153, R154, R155 ;  /* 0x0c00009a99977389 */ /* 0x000064000006009b */
[----:B01----:R-:W-:Y:S05]  /*2720*/  ENDCOLLECTIVE ;  /* 0x000000000000791b */ /* 0x003fea0003800000 */
.L_x_25965:
[----:B------:R-:W-:Y:S01]  /*2730*/  HFMA2 R154, -RZ, RZ, 0, 4.76837158203125e-07 ;  /* 0x00000008ff9a7431 */ /* 0x000fe200000001ff */
[----:B------:R-:W-:-:S05]  /*2740*/  MOV R7, R151 ;  /* 0x0000009700077202 */ /* 0x000fca0000000f00 */
[----:B------:R-:W-:-:S05]  /*2750*/  FADD.FTZ R149, R148, R7 ;  /* 0x0000000794957221 */ /* 0x000fca0000010000 */
[----:B------:R-:W-:-:S07]  /*2760*/  MOV R153, R149 ;  /* 0x0000009500997202 */ /* 0x000fce0000000f00 */
[----:B------:R-:W-:Y:S05]  /*2770*/  WARPSYNC.COLLECTIVE R152, `(.L_x_25966) ;  /* 0x0000000098087348 */ /* 0x000fea0003c00000 */
[----:B------:R0:W1:Y:S02]  /*2780*/  SHFL.BFLY P3, R151, R153, R154, R155 ;  /* 0x0c00009a99977389 */ /* 0x000064000006009b */
[----:B01----:R-:W-:Y:S05]  /*2790*/  ENDCOLLECTIVE ;  /* 0x000000000000791b */ /* 0x003fea0003800000 */
.L_x_25966:
[----:B------:R-:W-:Y:S01]  /*27a0*/  HFMA2 R154, -RZ, RZ, 0, 9.5367431640625e-07 ;  /* 0x00000010ff9a7431 */ /* 0x000fe200000001ff */
[----:B------:R-:W-:-:S05]  /*27b0*/  MOV R144, R151 ;  /* 0x0000009700907202 */ /* 0x000fca0000000f00 */
[----:B------:R-:W-:-:S05]  /*27c0*/  FADD.FTZ R150, R149, R144 ;  /* 0x0000009095967221 */ /* 0x000fca0000010000 */
[----:B------:R-:W-:-:S07]  /*27d0*/  MOV R153, R150 ;  /* 0x0000009600997202 */ /* 0x000fce0000000f00 */
[----:B------:R-:W-:Y:S05]  /*27e0*/  WARPSYNC.COLLECTIVE R152, `(.L_x_25967) ;  /* 0x0000000098087348 */ /* 0x000fea0003c00000 */
[----:B------:R0:W1:Y:S02]  /*27f0*/  SHFL.BFLY P3, R151, R153, R154, R155 ;  /* 0x0c00009a99977389 */ /* 0x000064000006009b */
[----:B01----:R-:W-:Y:S05]  /*2800*/  ENDCOLLECTIVE ;  /* 0x000000000000791b */ /* 0x003fea0003800000 */
.L_x_25967:
        /* <DEDUP_REMOVED lines=72> */
.L_x_25968:
[----:B------:R-:W-:Y:S01]  /*2c90*/  HFMA2 R154, -RZ, RZ, 0, 1.1920928955078125e-07 ;  /* 0x00000002ff9a7431 */ /* 0x000fe200000001ff */
[----:B------:R-:W-:-:S05]  /*2ca0*/  MOV R147, R151 ;  /* 0x0000009700937202 */ /* 0x000fca0000000f00 */
[----:B------:R-:W-:-:S05]  /*2cb0*/  FADD.FTZ R147, R144, R147 ;  /* 0x0000009390937221 */ /* 0x000fca0000010000 */
[----:B------:R-:W-:-:S07]  /*2cc0*/  MOV R153, R147 ;  /* 0x0000009300997202 */ /* 0x000fce0000000f00 */
[----:B------:R-:W-:Y:S05]  /*2cd0*/  WARPSYNC.COLLECTIVE R152, `(.L_x_25969) ;  /* 0x0000000098087348 */ /* 0x000fea0003c00000 */
[----:B------:R0:W1:Y:S02]  /*2ce0*/  SHFL.BFLY P3, R151, R153, R154, R155 ;  /* 0x0c00009a99977389 */ /* 0x000064000006009b */
[----:B01----:R-:W-:Y:S05]  /*2cf0*/  ENDCOLLECTIVE ;  /* 0x000000000000791b */ /* 0x003fea0003800000 */
.L_x_25969:
[----:B------:R-:W-:Y:S01]  /*2d00*/  HFMA2 R154, -RZ, RZ, 0, 2.384185791015625e-07 ;  /* 0x00000004ff9a7431 */ /* 0x000fe200000001ff */
[----:B------:R-:W-:-:S05]  /*2d10*/  MOV R146, R151 ;  /* 0x0000009700927202 */ /* 0x000fca0000000f00 */
[----:B------:R-:W-:-:S05]  /*2d20*/  FADD.FTZ R146, R147, R146 ;  /* 0x0000009293927221 */ /* 0x000fca0000010000 */
[----:B------:R-:W-:-:S07]  /*2d30*/  MOV R153, R146 ;  /* 0x0000009200997202 */ /* 0x000fce0000000f00 */
[----:B------:R-:W-:Y:S05]  /*2d40*/  WARPSYNC.COLLECTIVE R152, `(.L_x_25970) ;  /* 0x0000000098087348 */ /* 0x000fea0003c00000 */
[----:B------:R0:W1:Y:S02]  /*2d50*/  SHFL.BFLY P3, R151, R153, R154, R155 ;  /* 0x0c00009a99977389 */ /* 0x000064000006009b */
[----:B01----:R-:W-:Y:S05]  /*2d60*/  ENDCOLLECTIVE ;  /* 0x000000000000791b */ /* 0x003fea0003800000 */
.L_x_25970:
[----:B------:R-:W-:Y:S01]  /*2d70*/  HFMA2 R154, -RZ, RZ, 0, 4.76837158203125e-07 ;  /* 0x00000008ff9a7431 */ /* 0x000fe200000001ff */
[----:B------:R-:W-:-:S05]  /*2d80*/  MOV R149, R151 ;  /* 0x0000009700957202 */ /* 0x000fca0000000f00 */
[----:B------:R-:W-:-:S05]  /*2d90*/  FADD.FTZ R149, R146, R149 ;  /* 0x0000009592957221 */ /* 0x000fca0000010000 */
[----:B------:R-:W-:-:S07]  /*2da0*/  MOV R153, R149 ;  /* 0x0000009500997202 */ /* 0x000fce0000000f00 */
[----:B------:R-:W-:Y:S05]  /*2db0*/  WARPSYNC.COLLECTIVE R152, `(.L_x_25971) ;  /* 0x0000000098087348 */ /* 0x000fea0003c00000 */
[----:B------:R0:W1:Y:S02]  /*2dc0*/  SHFL.BFLY P3, R151, R153, R154, R155 ;  /* 0x0c00009a99977389 */ /* 0x000064000006009b */
[----:B01----:R-:W-:Y:S05]  /*2dd0*/  ENDCOLLECTIVE ;  /* 0x000000000000791b */ /* 0x003fea0003800000 */
.L_x_25971:
[----:B------:R-:W-:Y:S01]  /*2de0*/  HFMA2 R154, -RZ, RZ, 0, 9.5367431640625e-07 ;  /* 0x00000010ff9a7431 */ /* 0x000fe200000001ff */
[----:B------:R-:W-:-:S05]  /*2df0*/  MOV R148, R151 ;  /* 0x0000009700947202 */ /* 0x000fca0000000f00 */
[----:B------:R-:W-:-:S05]  /*2e00*/  FADD.FTZ R148, R149, R148 ;  /* 0x0000009495947221 */ /* 0x000fca0000010000 */
[----:B------:R-:W-:-:S07]  /*2e10*/  MOV R153, R148 ;  /* 0x0000009400997202 */ /* 0x000fce0000000f00 */
[----:B------:R-:W-:Y:S05]  /*2e20*/  WARPSYNC.COLLECTIVE R152, `(.L_x_25972) ;  /* 0x0000000098087348 */ /* 0x000fea0003c00000 */
[----:B------:R0:W1:Y:S02]  /*2e30*/  SHFL.BFLY P3, R151, R153, R154, R155 ;  /* 0x0c00009a99977389 */ /* 0x000064000006009b */
[----:B01----:R-:W-:Y:S05]  /*2e40*/  ENDCOLLECTIVE ;  /* 0x000000000000791b */ /* 0x003fea0003800000 */
.L_x_25972:
[----:B------:R-:W-:Y:S05]  /*2e50*/  BRA `(.L_x_25973) ;  /* 0xffffffec00a07947 */ /* 0x000fea000383ffff */
.L_x_25974:
        /* <DEDUP_REMOVED lines=10> */
.L_x_37345:


//--------------------- .text._ZN10layer_norm13ln_fwd_kernelINS_13Kernel_traitsIf6__halffS2_fjLj1024ELj1ELj4ELj1ELj16ENS_18Kernel_traits_baseILj1024EfS2_fS2_fjLj128EEEEELb0ELb1ELb1ELb0EEEvNS_9FwdParamsE --------------------------
	.section	.text._ZN10layer_norm13ln_fwd_kernelINS_13Kernel_traitsIf6__halffS2_fjLj1024ELj1ELj4ELj1ELj16ENS_18Kernel_traits_baseILj1024EfS2_fS2_fjLj128EEEEELb0ELb1ELb1ELb0EEEvNS_9FwdParamsE,"ax",@progbits
	.align	128
        .global         _ZN10layer_norm13ln_fwd_kernelINS_13Kernel_traitsIf6__halffS2_fjLj1024ELj1ELj4ELj1ELj16ENS_18Kernel_traits_baseILj1024EfS2_fS2_fjLj128EEEEELb0ELb1ELb1ELb0EEEvNS_9FwdParamsE
        .type           _ZN10layer_norm13ln_fwd_kernelINS_13Kernel_traitsIf6__halffS2_fjLj1024ELj1ELj4ELj1ELj16ENS_18Kernel_traits_baseILj1024EfS2_fS2_fjLj128EEEEELb0ELb1ELb1ELb0EEEvNS_9FwdParamsE,@function
        .size           _ZN10layer_norm13ln_fwd_kernelINS_13Kernel_traitsIf6__halffS2_fjLj1024ELj1ELj4ELj1ELj16ENS_18Kernel_traits_baseILj1024EfS2_fS2_fjLj128EEEEELb0ELb1ELb1ELb0EEEvNS_9FwdParamsE,(.L_x_37346 - _ZN10layer_norm13ln_fwd_kernelINS_13Kernel_traitsIf6__halffS2_fjLj1024ELj1ELj4ELj1ELj16ENS_18Kernel_traits_baseILj1024EfS2_fS2_fjLj128EEEEELb0ELb1ELb1ELb0EEEvNS_9FwdParamsE)
        .other          _ZN10layer_norm13ln_fwd_kernelINS_13Kernel_traitsIf6__halffS2_fjLj1024ELj1ELj4ELj1ELj16ENS_18Kernel_traits_baseILj1024EfS2_fS2_fjLj128EEEEELb0ELb1ELb1ELb0EEEvNS_9FwdParamsE,@"STO_CUDA_ENTRY STV_DEFAULT"
_ZN10layer_norm13ln_fwd_kernelINS_13Kernel_traitsIf6__halffS2_fjLj1024ELj1ELj4ELj1ELj16ENS_18Kernel_traits_baseILj1024EfS2_fS2_fjLj128EEEEELb0ELb1ELb1ELb0EEEvNS_9FwdParamsE:
.text._ZN10layer_norm13ln_fwd_kernelINS_13Kernel_traitsIf6__halffS2_fjLj1024ELj1ELj4ELj1ELj16ENS_18Kernel_traits_baseILj1024EfS2_fS2_fjLj128EEEEELb0ELb1ELb1ELb0EEEvNS_9FwdParamsE:
        /* <DEDUP_REMOVED lines=76> */
.L_x_25976:
        /* <DEDUP_REMOVED lines=56> */
.L_x_25977:
[----:B------:R-:W-:Y:S05]  /*0840*/  BSYNC.RECONVERGENT B0 ;  /* 0x0000000000007941 */ /* 0x000fea0003800200 */
.L_x_25975:
[----:B------:R-:W1:Y:S01]  /*0850*/  LDCU UR4, c[0x0][0x384] ;  /* 0x00007080ff0477ac */ /* 0x000e620008000800 */
[----:B------:R-:W2:Y:S01]  /*0860*/  LDCU UR11, c[0x0][0x40c] ;  /* 0x00008180ff0b77ac */ /* 0x000ea20008000800 */
[----:B------:R-:W3:Y:S01]  /*0870*/  LDCU.U8 UR5, c[0x0][0x410] ;  /* 0x00008200ff0577ac */ /* 0x000ee20008000000 */
[----:B------:R-:W4:Y:S01]  /*0880*/  LDCU UR10, c[0x0][0x448] ;  /* 0x00008900ff0a77ac */ /* 0x000f220008000800 */
[----:B------:R-:W0:Y:S01]  /*0890*/  LDCU.64 UR8, c[0x0][0x3a0] ;  /* 0x00007400ff0877ac */ /* 0x000e220008000a00 */
[----:B-1----:R-:W-:-:S13]  /*08a0*/  ISETP.GE.AND P0, PT, R2, UR4, PT ;  /* 0x0000000402007c0c */ /* 0x002fda000bf06270 */
[----:B0-234-:R-:W-:Y:S05]  /*08b0*/  @P0 EXIT ;  /* 0x000000000000094d */ /* 0x01dfea0003800000 */
.L_x_26009:
        /* <DEDUP_REMOVED lines=26> */
.L_x_25981:
[----:B------:R-:W-:Y:S05]  /*0a60*/  BSYNC.RECONVERGENT B1 ;  /* 0x0000000000017941 */ /* 0x000fea0003800200 */
.L_x_25980:
        /* <DEDUP_REMOVED lines=12> */
[--C-:B0-----:R-:W-:Y:S02]  /*0b30*/  @P1 HADD2.F32 R113, -RZ, R101.reuse.H1_H1 ;  /* 0x30000065ff711230 */ /* 0x101fe40000004100 */
[----:B------:R-:W-:Y:S01]  /*0b40*/  @P1 HADD2.F32 R112, -RZ, R101.H0_H0 ;  /* 0x20000065ff701230 */ /* 0x000fe20000004100 */
[----:B------:R-:W0:Y:S08]  /*0b50*/  @P1 LDC R117, c[0x0][0x40c] ;  /* 0x00010300ff751b82 */ /* 0x000e300000000800 */
[----:B------:R-:W4:Y:S08]  /*0b60*/  @P1 LDC R118, c[0x0][0x40c] ;  /* 0x00010300ff761b82 */ /* 0x000f300000000800 */
[----:B------:R-:W4:Y:S01]  /*0b70*/  @P1 LDC R119, c[0x0][0x40c] ;  /* 0x00010300ff771b82 */ /* 0x000f220000000800 */
[----:B-1----:R-:W-:Y:S01]  /*0b80*/  @P1 FMUL.FTZ R115, R114, R115 ;  /* 0x0000007372731220 */ /* 0x002fe20000410000 */
[----:B------:R-:W-:-:S06]  /*0b90*/  @P1 HADD2.F32 R114, -RZ, R102.H0_H0 ;  /* 0x20000066ff721230 */ /* 0x000fcc0000004100 */
[----:B------:R-:W1:Y:S01]  /*0ba0*/  @P1 LDC R149, c[0x0][0x40c] ;  /* 0x00010300ff951b82 */ /* 0x000e620000000800 */
[----:B0-----:R-:W-:-:S07]  /*0bb0*/  @P1 FMUL.FTZ R116, R116, R117 ;  /* 0x0000007574741220 */ /* 0x001fce0000410000 */
[----:B------:R-:W0:Y:S01]  /*0bc0*/  @P1 LDC R151, c[0x0][0x40c] ;  /* 0x00010300ff971b82 */ /* 0x000e220000000800 */
[----:B----4-:R-:W-:-:S07]  /*0bd0*/  @P1 FMUL.FTZ R118, R113, R118 ;  /* 0x0000007671761220 */ /* 0x010fce0000410000 */
[----:B------:R-:W4:Y:S01]  /*0be0*/  @P1 LDC R153, c[0x0][0x40c] ;  /* 0x00010300ff991b82 */ /* 0x000f220000000800 */
[----:B------:R-:W-:Y:S01]  /*0bf0*/  @P1 FMUL.FTZ R117, R112, R119 ;  /* 0x0000007770751220 */ /* 0x000fe20000410000 */
[----:B-1----:R-:W-:Y:S01]  /*0c00*/  @P1 FMUL.FTZ R119, R114, R149 ;  /* 0x0000009572771220 */ /* 0x002fe20000410000 */
[----:B------:R-:W-:-:S05]  /*0c10*/  @P1 HADD2.F32 R114, -RZ, R102.H1_H1 ;  /* 0x30000066ff721230 */ /* 0x000fca0000004100 */
[----:B0-----:R-:W-:Y:S01]  /*0c20*/  @P1 FMUL.FTZ R150, R114, R151 ;  /* 0x0000009772961220 */ /* 0x001fe20000410000 */
[----:B--2---:R-:W-:Y:S01]  /*0c30*/  MOV R113, R105 ;  /* 0x0000006900717202 */ /* 0x004fe20000000f00 */
[----:B------:R-:W-:Y:S01]  /*0c40*/  @P1 FFMA.FTZ R113, R116, R21, R105 ;  /* 0x0000001574711223 */ /* 0x000fe20000010069 */
[----:B------:R-:W-:Y:S01]  /*0c50*/  @P1 HADD2.F32 R116, -RZ, R103.H0_H0 ;  /* 0x20000067ff741230 */ /* 0x000fe20000004100 */
[----:B------:R-:W-:Y:S01]  /*0c60*/  @!P1 MOV R112, R104 ;  /* 0x0000006800709202 */ /* 0x000fe20000000f00 */
[----:B------:R-:W-:Y:S01]  /*0c70*/  @P1 FFMA.FTZ R112, R115, R20, R104 ;  /* 0x0000001473701223 */ /* 0x000fe20000010068 */
[----:B------:R-:W-:Y:S01]  /*0c80*/  MOV R114, R106 ;  /* 0x0000006a00727202 */ /* 0x000fe20000000f00 */
[----:B------:R-:W-:Y:S01]  /*0c90*/  @P1 FFMA.FTZ R114, R117, R22, R106 ;  /* 0x0000001675721223 */ /* 0x000fe2000001006a */
[----:B----4-:R-:W-:Y:S01]  /*0ca0*/  @P1 FMUL.FTZ R149, R116, R153 ;  /* 0x0000009974951220 */ /* 0x010fe20000410000 */
        /* <DEDUP_REMOVED lines=10> */
[----:B------:R-:W-:-:S05]  /*0d50*/  HADD2.F32 R119, -RZ, R103.H1_H1 ;  /* 0x30000067ff777230 */ /* 0x000fca0000004100 */
[----:B------:R-:W-:-:S04]  /*0d60*/  FMUL.FTZ R150, R119, UR11 ;  /* 0x0000000b77967c20 */ /* 0x000fc80008410000 */
[----:B------:R-:W-:Y:S01]  /*0d70*/  FFMA.FTZ R119, R150, R27, R111 ;  /* 0x0000001b96777223 */ /* 0x000fe2000001006f */
[----:B------:R-:W-:Y:S06]  /*0d80*/  BRA `(.L_x_25984) ;  /* 0x0000000000987947 */ /* 0x000fec0003800000 */
.L_x_25983:
[----:B------:R-:W0:Y:S01]  /*0d90*/  @P2 LDC R113, c[0x0][0x40c] ;  /* 0x00010300ff712b82 */ /* 0x000e220000000800 */
[--C-:B-----5:R-:W-:Y:S02]  /*0da0*/  @P2 HADD2.F32 R112, -RZ, R100.reuse.H0_H0 ;  /* 0x20000064ff702230 */ /* 0x120fe40000004100 */
[----:B------:R-:W-:Y:S02]  /*0db0*/  @P2 HADD2.F32 R114, -RZ, R100.H1_H1 ;  /* 0x30000064ff722230 */ /* 0x000fe40000004100 */
[----:B------:R-:W-:-:S03]  /*0dc0*/  @P2 HADD2.F32 R116, -RZ, R101.H0_H0 ;  /* 0x20000065ff742230 */ /* 0x000fc60000004100 */
[----:B------:R-:W1:Y:S08]  /*0dd0*/  @P2 LDC R117, c[0x0][0x40c] ;  /* 0x00010300ff752b82 */ /* 0x000e700000000800 */
[----:B------:R-:W2:Y:S08]  /*0de0*/  @P2 LDC R119, c[0x0][0x40c] ;  /* 0x00010300ff772b82 */ /* 0x000eb00000000800 */
[----:B------:R-:W3:Y:S01]  /*0df0*/  @P2 LDC R118, c[0x0][0x40c] ;  /* 0x00010300ff762b82 */ /* 0x000ee20000000800 */
[----:B0-----:R-:W-:Y:S01]  /*0e00*/  @P2 FMUL.FTZ R115, R112, R113 ;  /* 0x0000007170732220 */ /* 0x001fe20000410000 */
[----:B------:R-:W-:-:S03]  /*0e10*/  CS2R R112, SRZ ;  /* 0x0000000000707805 */ /* 0x000fc6000001ff00 */
[----:B------:R-:W-:Y:S01]  /*0e20*/  @P2 FMUL.FTZ R112, R115, R20 ;  /* 0x0000001473702220 */ /* 0x000fe20000410000 */
[----:B------:R-:W-:Y:S02]  /*0e30*/  @P2 HADD2.F32 R115, -RZ, R101.H1_H1 ;  /* 0x30000065ff732230 */ /* 0x000fe40000004100 */
[----:B------:R-:W0:Y:S01]  /*0e40*/  @P2 LDC R149, c[0x0][0x40c] ;  /* 0x00010300ff952b82 */ /* 0x000e220000000800 */
[----:B-1----:R-:W-:Y:S01]  /*0e50*/  @P2 FMUL.FTZ R114, R114, R117 ;  /* 0x0000007572722220 */ /* 0x002fe20000410000 */
[----:B------:R-:W-:-:S03]  /*0e60*/  @P2 HADD2.F32 R117, -RZ, R102.H1_H1 ;  /* 0x30000066ff752230 */ /* 0x000fc60000004100 */
[----:B------:R-:W-:Y:S01]  /*0e70*/  @P2 FMUL.FTZ R113, R114, R21 ;  /* 0x0000001572712220 */ /* 0x000fe20000410000 */
[----:B------:R-:W-:Y:S02]  /*0e80*/  HFMA2 R114, -RZ, RZ, 0, 0 ;  /* 0x00000000ff727431 */ /* 0x000fe400000001ff */
[----:B------:R-:W1:Y:S01]  /*0e90*/  @P2 LDC R150, c[0x0][0x40c] ;  /* 0x00010300ff962b82 */ /* 0x000e620000000800 */
[----:B--2---:R-:W-:Y:S01]  /*0ea0*/  @P2 FMUL.FTZ R119, R116, R119 ;  /* 0x0000007774772220 */ /* 0x004fe20000410000 */
[----:B------:R-:W-:-:S03]  /*0eb0*/  @P2 HADD2.F32 R116, -RZ, R102.H0_H0 ;  /* 0x20000066ff742230 */ /* 0x000fc60000004100 */
[----:B------:R-:W-:Y:S01]  /*0ec0*/  @P2 FMUL.FTZ R114, R119, R22 ;  /* 0x0000001677722220 */ /* 0x000fe20000410000 */
[----:B------:R-:W-:Y:S02]  /*0ed0*/  @P2 HADD2.F32 R119, -RZ, R103.H1_H1 ;  /* 0x30000067ff772230 */ /* 0x000fe40000004100 */
[----:B------:R-:W2:Y:S01]  /*0ee0*/  @P2 LDC R151, c[0x0][0x40c] ;  /* 0x00010300ff972b82 */ /* 0x000ea20000000800 */
[----:B---3--:R-:W-:Y:S01]  /*0ef0*/  @P2 FMUL.FTZ R118, R115, R118 ;  /* 0x0000007673762220 */ /* 0x008fe20000410000 */
[----:B------:R-:W-:-:S03]  /*0f00*/  MOV R115, RZ ;  /* 0x000000ff00737202 */ /* 0x000fc60000000f00 */
[----:B------:R-:W-:Y:S01]  /*0f10*/  @P2 FMUL.FTZ R115, R118, R23 ;  /* 0x0000001776732220 */ /* 0x000fe20000410000 */
[----:B------:R-:W-:Y:S02]  /*0f20*/  @P2 HADD2.F32 R118, -RZ, R103.H0_H0 ;  /* 0x20000067ff762230 */ /* 0x000fe40000004100 */
[----:B------:R-:W3:Y:S01]  /*0f30*/  @P2 LDC R152, c[0x0][0x40c] ;  /* 0x00010300ff982b82 */ /* 0x000ee20000000800 */
[----:B0-----:R-:W-:Y:S01]  /*0f40*/  @P2 FMUL.FTZ R149, R116, R149 ;  /* 0x0000009574952220 */ /* 0x001fe20000410000 */
[----:B------:R-:W-:-:S03]  /*0f50*/  HFMA2 R116, -RZ, RZ, 0, 0 ;  /* 0x00000000ff747431 */ /* 0x000fc600000001ff */
[----:B------:R-:W-:Y:S01]  /*0f60*/  @P2 FMUL.FTZ R116, R149, R24 ;  /* 0x0000001895742220 */ /* 0x000fe20000410000 */
[----:B-1----:R-:W-:Y:S01]  /*0f70*/  @P2 FMUL.FTZ R150, R117, R150 ;  /* 0x0000009675962220 */ /* 0x002fe20000410000 */
[----:B------:R-:W-:-:S03]  /*0f80*/  MOV R117, RZ ;  /* 0x000000ff00757202 */ /* 0x000fc60000000f00 */
[----:B------:R-:W-:Y:S01]  /*0f90*/  @P2 FMUL.FTZ R117, R150, R25 ;  /* 0x0000001996752220 */ /* 0x000fe20000410000 */
[----:B--2---:R-:W-:Y:S01]  /*0fa0*/  @P2 FMUL.FTZ R151, R118, R151 ;  /* 0x0000009776972220 */ /* 0x004fe20000410000 */
[----:B---3--:R-:W-:Y:S01]  /*0fb0*/  @P2 FMUL.FTZ R152, R119, R152 ;  /* 0x0000009877982220 */ /* 0x008fe20000410000 */
[----:B------:R-:W-:Y:S02]  /*0fc0*/  CS2R R118, SRZ ;  /* 0x0000000000767805 */ /* 0x000fe4000001ff00 */
[----:B------:R-:W-:Y:S01]  /*0fd0*/  @P2 FMUL.FTZ R118, R151, R26 ;  /* 0x0000001a97762220 */ /* 0x000fe20000410000 */
[----:B------:R-:W-:-:S07]  /*0fe0*/  @P2 FMUL.FTZ R119, R152, R27 ;  /* 0x0000001b98772220 */ /* 0x000fce0000410000 */
.L_x_25984:
[----:B------:R-:W-:Y:S05]  /*0ff0*/  BSYNC.RECONVERGENT B1 ;  /* 0x0000000000017941 */ /* 0x000fea0003800200 */
.L_x_25982:
[----:B------:R-:W0:Y:S01]  /*1000*/  LDC.64 R150, c[0x0][0x3a8] ;  /* 0x0000ea00ff967b82 */ /* 0x000e220000000a00 */
[----:B------:R-:W-:Y:S01]  /*1010*/  IADD3 R147, PT, PT, R147, 0x20, RZ ;  /* 0x0000002093937810 */ /* 0x000fe20007ffe0ff */
[C---:B0-----:R-:W-:Y:S01]  /*1020*/  IMAD.WIDE.U32 R150, R146.reuse, 0x20, R150 ;  /* 0x0000002092967825 */ /* 0x041fe200078e0096 */
[----:B------:R-:W-:-:S04]  /*1030*/  IADD3 R146, PT, PT, R146, 0x20, RZ ;  /* 0x0000002092927810 */ /* 0x000fc80007ffe0ff */
[----:B------:R0:W-:Y:S04]  /*1040*/  STG.E.128 desc[UR6][R150.64], R112 ;  /* 0x0000007096007986 */ /* 0x0001e8000c101d06 */
[----:B------:R0:W-:Y:S02]  /*1050*/  STG.E.128 desc[UR6][R150.64+0x10], R116 ;  /* 0x0000107496007986 */ /* 0x0001e4000c101d06 */
.L_x_25979:
[----:B------:R-:W-:Y:S05]  /*1060*/  BSYNC.RECONVERGENT B0 ;  /* 0x0000000000007941 */ /* 0x000fea0003800200 */
.L_x_25978:
        /* <DEDUP_REMOVED lines=17> */
[--C-:B-1---5:R-:W-:Y:S02]  /*1180*/  @P1 HADD2.F32 R122, -RZ, R100.reuse.H1_H1 ;  /* 0x30000064ff7a1230 */ /* 0x122fe40000004100 */
[----:B------:R-:W-:-:S05]  /*1190*/  @P1 HADD2.F32 R120, -RZ, R100.H0_H0 ;  /* 0x20000064ff781230 */ /* 0x000fca0000004100 */
[----:B------:R-:W1:Y:S08]  /*11a0*/  @P1 LDC R126, c[0x0][0x40c] ;  /* 0x00010300ff7e1b82 */ /* 0x000e700000000800 */
[----:B------:R-:W3:Y:S08]  /*11b0*/  @P1 LDC R121, c[0x0][0x40c] ;  /* 0x00010300ff791b82 */ /* 0x000ef00000000800 */
[----:B0-----:R-:W0:Y:S01]  /*11c0*/  @P1 LDC R150, c[0x0][0x40c] ;  /* 0x00010300ff961b82 */ /* 0x001e220000000800 */
[----:B--2---:R-:W-:Y:S01]  /*11d0*/  @P1 FMUL.FTZ R122, R122, R125 ;  /* 0x0000007d7a7a1220 */ /* 0x004fe20000410000 */
[----:B------:R-:W-:-:S06]  /*11e0*/  @P1 HADD2.F32 R125, -RZ, R102.H0_H0 ;  /* 0x20000066ff7d1230 */ /* 0x000fcc0000004100 */
[----:B------:R-:W2:Y:S01]  /*11f0*/  @P1 LDC R127, c[0x0][0x40c] ;  /* 0x00010300ff7f1b82 */ /* 0x000ea20000000800 */
[----:B-1----:R-:W-:Y:S01]  /*1200*/  @P1 FMUL.FTZ R149, R125, R126 ;  /* 0x0000007e7d951220 */ /* 0x002fe20000410000 */
[----:B------:R-:W-:Y:S01]  /*1210*/  @P1 HADD2.F32 R125, -RZ, R102.H1_H1 ;  /* 0x30000066ff7d1230 */ /* 0x000fe20000004100 */
[----:B------:R-:W-:-:S05]  /*1220*/  MOV R126, R110 ;  /* 0x0000006e007e7202 */ /* 0x000fca0000000f00 */
[----:B------:R-:W1:Y:S01]  /*1230*/  @P1 LDC R124, c[0x0][0x40c] ;  /* 0x00010300ff7c1b82 */ /* 0x000e620000000800 */
[----:B---3--:R-:W-:Y:S01]  /*1240*/  @P1 FMUL.FTZ R123, R120, R121 ;  /* 0x00000079787b1220 */ /* 0x008fe20000410000 */
[--C-:B------:R-:W-:Y:S02]  /*1250*/  @P1 HADD2.F32 R120, -RZ, R101.reuse.H0_H0 ;  /* 0x20000065ff781230 */ /* 0x100fe40000004100 */
[----:B------:R-:W-:-:S04]  /*1260*/  @P1 HADD2.F32 R121, -RZ, R101.H1_H1 ;  /* 0x30000065ff791230 */ /* 0x000fc80000004100 */
[----:B------:R-:W3:Y:S01]  /*1270*/  @P1 LDC R152, c[0x0][0x40c] ;  /* 0x00010300ff981b82 */ /* 0x000ee20000000800 */
[----:B0-----:R-:W-:Y:S01]  /*1280*/  @P1 FMUL.FTZ R150, R125, R150 ;  /* 0x000000967d961220 */ /* 0x001fe20000410000 */
[----:B------:R-:W-:Y:S02]  /*1290*/  @P1 HADD2.F32 R125, -RZ, R103.H0_H0 ;  /* 0x20000067ff7d1230 */ /* 0x000fe40000004100 */
[----:B--2---:R-:W-:Y:S01]  /*12a0*/  @P1 FMUL.FTZ R127, R120, R127 ;  /* 0x0000007f787f1220 */ /* 0x004fe20000410000 */
        /* <DEDUP_REMOVED lines=8> */
[----:B------:R-:W-:Y:S01]  /*1330*/  @P1 FFMA.FTZ R122, R127, R46, R106 ;  /* 0x0000002e7f7a1223 */ /* 0x000fe2000001006a */
[----:B------:R-:W-:Y:S01]  /*1340*/  MOV R124, R108 ;  /* 0x0000006c007c7202 */ /* 0x000fe20000000f00 */
[----:B------:R-:W-:Y:S01]  /*1350*/  @P1 FFMA.FTZ R124, R149, R48, R108 ;  /* 0x00000030957c1223 */ /* 0x000fe2000001006c */
[----:B---3--:R-:W-:Y:S01]  /*1360*/  @P1 FMUL.FTZ R151, R125, R152 ;  /* 0x000000987d971220 */ /* 0x008fe20000410000 */
[----:B------:R-:W-:Y:S01]  /*1370*/  MOV R125, R109 ;  /* 0x0000006d007d7202 */ /* 0x000fe20000000f00 */
[----:B------:R-:W-:Y:S01]  /*1380*/  @P1 FFMA.FTZ R125, R150, R49, R109 ;  /* 0x00000031967d1223 */ /* 0x000fe2000001006d */
[----:B------:R-:W-:Y:S01]  /*1390*/  MOV R127, R111 ;  /* 0x0000006f007f7202 */ /* 0x000fe20000000f00 */
[----:B------:R-:W-:Y:S01]  /*13a0*/  @P1 FFMA.FTZ R126, R151, R50, R110 ;  /* 0x00000032977e1223 */ /* 0x000fe2000001006e */
[----:B------:R-:W-:Y:S06]  /*13b0*/  @!P1 BRA `(.L_x_25989) ;  /* 0x0000000000a89947 */ /* 0x000fec0003800000 */
[----:B------:R-:W-:-:S05]  /*13c0*/  HADD2.F32 R127, -RZ, R103.H1_H1 ;  /* 0x30000067ff7f7230 */ /* 0x000fca0000004100 */
[----:B------:R-:W-:-:S04]  /*13d0*/  FMUL.FTZ R150, R127, UR11 ;  /* 0x0000000b7f967c20 */ /* 0x000fc80008410000 */
[----:B------:R-:W-:Y:S01]  /*13e0*/  FFMA.FTZ R127, R150, R51, R111 ;  /* 0x00000033967f7223 */ /* 0x000fe2000001006f */
[----:B------:R-:W-:Y:S06]  /*13f0*/  BRA `(.L_x_25989) ;  /* 0x0000000000987947 */ /* 0x000fec0003800000 */
.L_x_25988:
[----:B-1----:R-:W1:Y:S01]  /*1400*/  @P2 LDC R121, c[0x0][0x40c] ;  /* 0x00010300ff792b82 */ /* 0x002e620000000800 */
[--C-:B-----5:R-:W-:Y:S02]  /*1410*/  @P2 HADD2.F32 R120, -RZ, R100.reuse.H0_H0 ;  /* 0x20000064ff782230 */ /* 0x120fe40000004100 */
[----:B------:R-:W-:Y:S02]  /*1420*/  @P2 HADD2.F32 R122, -RZ, R100.H1_H1 ;  /* 0x30000064ff7a2230 */ /* 0x000fe40000004100 */
[----:B------:R-:W-:-:S03]  /*1430*/  @P2 HADD2.F32 R124, -RZ, R101.H0_H0 ;  /* 0x20000065ff7c2230 */ /* 0x000fc60000004100 */
[----:B------:R-:W2:Y:S08]  /*1440*/  @P2 LDC R125, c[0x0][0x40c] ;  /* 0x00010300ff7d2b82 */ /* 0x000eb00000000800 */
[----:B------:R-:W3:Y:S08]  /*1450*/  @P2 LDC R127, c[0x0][0x40c] ;  /* 0x00010300ff7f2b82 */ /* 0x000ef00000000800 */
[----:B------:R-:W4:Y:S01]  /*1460*/  @P2 LDC R126, c[0x0][0x40c] ;  /* 0x00010300ff7e2b82 */ /* 0x000f220000000800 */
[----:B-1----:R-:W-:Y:S01]  /*1470*/  @P2 FMUL.FTZ R123, R120, R121 ;  /* 0x00000079787b2220 */ /* 0x002fe20000410000 */
[----:B------:R-:W-:-:S03]  /*1480*/  CS2R R120, SRZ ;  /* 0x0000000000787805 */ /* 0x000fc6000001ff00 */
[----:B------:R-:W-:Y:S01]  /*1490*/  @P2 FMUL.FTZ R120, R123, R44 ;  /* 0x0000002c7b782220 */ /* 0x000fe20000410000 */
[----:B------:R-:W-:Y:S02]  /*14a0*/  @P2 HADD2.F32 R123, -RZ, R101.H1_H1 ;  /* 0x30000065ff7b2230 */ /* 0x000fe40000004100 */
[----:B------:R-:W1:Y:S01]  /*14b0*/  @P2 LDC R149, c[0x0][0x40c] ;  /* 0x00010300ff952b82 */ /* 0x000e620000000800 */
[----:B--2---:R-:W-:Y:S01]  /*14c0*/  @P2 FMUL.FTZ R122, R122, R125 ;  /* 0x0000007d7a7a2220 */ /* 0x004fe20000410000 */
[----:B------:R-:W-:-:S03]  /*14d0*/  @P2 HADD2.F32 R125, -RZ, R102.H1_H1 ;  /* 0x30000066ff7d2230 */ /* 0x000fc60000004100 */
[----:B------:R-:W-:Y:S01]  /*14e0*/  @P2 FMUL.FTZ R121, R122, R45 ;  /* 0x0000002d7a792220 */ /* 0x000fe20000410000 */
[----:B------:R-:W-:Y:S02]  /*14f0*/  HFMA2 R122, -RZ, RZ, 0, 0 ;  /* 0x00000000ff7a7431 */ /* 0x000fe400000001ff */
[----:B0-----:R-:W0:Y:S01]  /*1500*/  @P2 LDC R150, c[0x0][0x40c] ;  /* 0x00010300ff962b82 */ /* 0x001e220000000800 */
[----:B---3--:R-:W-:Y:S01]  /*1510*/  @P2 FMUL.FTZ R127, R124, R127 ;  /* 0x0000007f7c7f2220 */ /* 0x008fe20000410000 */
[----:B------:R-:W-:-:S03]  /*1520*/  @P2 HADD2.F32 R124, -RZ, R102.H0_H0 ;  /* 0x20000066ff7c2230 */ /* 0x000fc60000004100 */
[----:B------:R-:W-:Y:S01]  /*1530*/  @P2 FMUL.FTZ R122, R127, R46 ;  /* 0x0000002e7f7a2220 */ /* 0x000fe20000410000 */
[----:B------:R-:W-:Y:S02]  /*1540*/  @P2 HADD2.F32 R127, -RZ, R103.H1_H1 ;  /* 0x30000067ff7f2230 */ /* 0x000fe40000004100 */
[----:B------:R-:W2:Y:S01]  /*1550*/  @P2 LDC R151, c[0x0][0x40c] ;  /* 0x00010300ff972b82 */ /* 0x000ea20000000800 */
[----:B----4-:R-:W-:Y:S01]  /*1560*/  @P2 FMUL.FTZ R126, R123, R126 ;  /* 0x0000007e7b7e2220 */ /* 0x010fe20000410000 */
[----:B------:R-:W-:-:S03]  /*1570*/  MOV R123, RZ ;  /* 0x000000ff007b7202 */ /* 0x000fc60000000f00 */
[----:B------:R-:W-:Y:S01]  /*1580*/  @P2 FMUL.FTZ R123, R126, R47 ;  /* 0x0000002f7e7b2220 */ /* 0x000fe20000410000 */
[----:B------:R-:W-:Y:S02]  /*1590*/  @P2 HADD2.F32 R126, -RZ, R103.H0_H0 ;  /* 0x20000067ff7e2230 */ /* 0x000fe40000004100 */
[----:B------:R-:W3:Y:S01]  /*15a0*/  @P2 LDC R152, c[0x0][0x40c] ;  /* 0x00010300ff982b82 */ /* 0x000ee20000000800 */
[----:B-1----:R-:W-:Y:S01]  /*15b0*/  @P2 FMUL.FTZ R149, R124, R149 ;  /* 0x000000957c952220 */ /* 0x002fe20000410000 */
[----:B------:R-:W-:-:S03]  /*15c0*/  HFMA2 R124, -RZ, RZ, 0, 0 ;  /* 0x00000000ff7c7431 */ /* 0x000fc600000001ff */
[----:B------:R-:W-:Y:S01]  /*15d0*/  @P2 FMUL.FTZ R124, R149, R48 ;  /* 0x00000030957c2220 */ /* 0x000fe20000410000 */
[----:B0-----:R-:W-:Y:S01]  /*15e0*/  @P2 FMUL.FTZ R150, R125, R150 ;  /* 0x000000967d962220 */ /* 0x001fe20000410000 */
[----:B------:R-:W-:-:S03]  /*15f0*/  MOV R125, RZ ;  /* 0x000000ff007d7202 */ /* 0x000fc60000000f00 */
[----:B------:R-:W-:Y:S01]  /*1600*/  @P2 FMUL.FTZ R125, R150, R49 ;  /* 0x00000031967d2220 */ /* 0x000fe20000410000 */
[----:B--2---:R-:W-:Y:S01]  /*1610*/  @P2 FMUL.FTZ R151, R126, R151 ;  /* 0x000000977e972220 */ /* 0x004fe20000410000 */
[----:B---3--:R-:W-:Y:S01]  /*1620*/  @P2 FMUL.FTZ R152, R127, R152 ;  /* 0x000000987f982220 */ /* 0x008fe20000410000 */
[----:B------:R-:W-:Y:S02]  /*1630*/  CS2R R126, SRZ ;  /* 0x00000000007e7805 */ /* 0x000fe4000001ff00 */
[----:B------:R-:W-:Y:S01]  /*1640*/  @P2 FMUL.FTZ R126, R151, R50 ;  /* 0x00000032977e2220 */ /* 0x000fe20000410000 */
[----:B------:R-:W-:-:S07]  /*1650*/  @P2 FMUL.FTZ R127, R152, R51 ;  /* 0x00000033987f2220 */ /* 0x000fce0000410000 */
.L_x_25989:
[----:B------:R-:W-:Y:S05]  /*1660*/  BSYNC.RECONVERGENT B1 ;  /* 0x0000000000017941 */ /* 0x000fea0003800200 */
.L_x_25987:
[----:B------:R-:W0:Y:S01]  /*1670*/  LDC.64 R150, c[0x0][0x3a8] ;  /* 0x0000ea00ff967b82 */ /* 0x000e220000000a00 */
[----:B------:R-:W-:Y:S01]  /*1680*/  IADD3 R147, PT, PT, R147, 0x20, RZ ;  /* 0x0000002093937810 */ /* 0x000fe20007ffe0ff */
[C---:B0-----:R-:W-:Y:S01]  /*1690*/  IMAD.WIDE.U32 R150, R146.reuse, 0x20, R150 ;  /* 0x0000002092967825 */ /* 0x041fe200078e0096 */
[----:B------:R-:W-:-:S04]  /*16a0*/  IADD3 R146, PT, PT, R146, 0x20, RZ ;  /* 0x0000002092927810 */ /* 0x000fc80007ffe0ff */
[----:B------:R1:W-:Y:S04]  /*16b0*/  STG.E.128 desc[UR6][R150.64], R120 ;  /* 0x0000007896007986 */ /* 0x0003e8000c101d06 */
[----:B------:R1:W-:Y:S02]  /*16c0*/  STG.E.128 desc[UR6][R150.64+0x10], R124 ;  /* 0x0000107c96007986 */ /* 0x0003e4000c101d06 */
.L_x_25986:
[----:B------:R-:W-:Y:S05]  /*16d0*/  BSYNC.RECONVERGENT B0 ;  /* 0x0000000000007941 */ /* 0x000fea0003800200 */
.L_x_25985:
        /* <DEDUP_REMOVED lines=17> */
[--C-:B--2--5:R-:W-:Y:S02]  /*17f0*/  @P1 HADD2.F32 R130, -RZ, R100.reuse.H1_H1 ;  /* 0x30000064ff821230 */ /* 0x124fe40000004100 */
[----:B------:R-:W-:-:S05]  /*1800*/  @P1 HADD2.F32 R128, -RZ, R100.H0_H0 ;  /* 0x20000064ff801230 */ /* 0x000fca0000004100 */
[----:B------:R-:W2:Y:S08]  /*1810*/  @P1 LDC R134, c[0x0][0x40c] ;  /* 0x00010300ff861b82 */ /* 0x000eb00000000800 */
[----:B------:R-:W4:Y:S08]  /*1820*/  @P1 LDC R129, c[0x0][0x40c] ;  /* 0x00010300ff811b82 */ /* 0x000f300000000800 */
[----:B01----:R-:W0:Y:S01]  /*1830*/  @P1 LDC R150, c[0x0][0x40c] ;  /* 0x00010300ff961b82 */ /* 0x003e220000000800 */
[----:B---3--:R-:W-:Y:S01]  /*1840*/  @P1 FMUL.FTZ R130, R130, R133 ;  /* 0x0000008582821220 */ /* 0x008fe20000410000 */
[----:B------:R-:W-:-:S06]  /*1850*/  @P1 HADD2.F32 R133, -RZ, R102.H0_H0 ;  /* 0x20000066ff851230 */ /* 0x000fcc0000004100 */
[----:B------:R-:W1:Y:S01]  /*1860*/  @P1 LDC R135, c[0x0][0x40c] ;  /* 0x00010300ff871b82 */ /* 0x000e620000000800 */
[----:B--2---:R-:W-:Y:S01]  /*1870*/  @P1 FMUL.FTZ R149, R133, R134 ;  /* 0x0000008685951220 */ /* 0x004fe20000410000 */
[----:B------:R-:W-:Y:S01]  /*1880*/  @P1 HADD2.F32 R133, -RZ, R102.H1_H1 ;  /* 0x30000066ff851230 */ /* 0x000fe20000004100 */
[----:B------:R-:W-:-:S05]  /*1890*/  MOV R134, R110 ;  /* 0x0000006e00867202 */ /* 0x000fca0000000f00 */
[----:B------:R-:W2:Y:S01]  /*18a0*/  @P1 LDC R132, c[0x0][0x40c] ;  /* 0x00010300ff841b82 */ /* 0x000ea20000000800 */
[----:B----4-:R-:W-:Y:S01]  /*18b0*/  @P1 FMUL.FTZ R131, R128, R129 ;  /* 0x0000008180831220 */ /* 0x010fe20000410000 */
[--C-:B------:R-:W-:Y:S02]  /*18c0*/  @P1 HADD2.F32 R128, -RZ, R101.reuse.H0_H0 ;  /* 0x20000065ff801230 */ /* 0x100fe40000004100 */
[----:B------:R-:W-:-:S04]  /*18d0*/  @P1 HADD2.F32 R129, -RZ, R101.H1_H1 ;  /* 0x30000065ff811230 */ /* 0x000fc80000004100 */
[----:B------:R-:W3:Y:S01]  /*18e0*/  @P1 LDC R152, c[0x0][0x40c] ;  /* 0x00010300ff981b82 */ /* 0x000ee20000000800 */
[----:B0-----:R-:W-:Y:S01]  /*18f0*/  @P1 FMUL.FTZ R150, R133, R150 ;  /* 0x0000009685961220 */ /* 0x001fe20000410000 */
[----:B------:R-:W-:Y:S02]  /*1900*/  @P1 HADD2.F32 R133, -RZ, R103.H0_H0 ;  /* 0x20000067ff851230 */ /* 0x000fe40000004100 */
[----:B-1----:R-:W-:Y:S01]  /*1910*/  @P1 FMUL.FTZ R135, R128, R135 ;  /* 0x0000008780871220 */ /* 0x002fe20000410000 */
[----:B------:R-:W-:Y:S01]  /*1920*/  MOV R128, R104 ;  /* 0x0000006800807202 */ /* 0x000fe20000000f00 */
[----:B------:R-:W-:Y:S01]  /*1930*/  @P1 FFMA.FTZ R128, R131, R68, R104 ;  /* 0x0000004483801223 */ /* 0x000fe20000010068 */
[----:B------:R-:W-:Y:S01]  /*1940*/  MOV R131, R107 ;  /* 0x0000006b00837202 */ /* 0x000fe20000000f00 */
[----:B--2---:R-:W-:Y:S01]  /*1950*/  @P1 FMUL.FTZ R132, R129, R132 ;  /* 0x0000008481841220 */ /* 0x004fe20000410000 */
        /* <DEDUP_REMOVED lines=17> */
.L_x_25993:
[----:B--2---:R-:W2:Y:S01]  /*1a70*/  @P2 LDC R129, c[0x0][0x40c] ;  /* 0x00010300ff812b82 */ /* 0x004ea20000000800 */
[--C-:B-----5:R-:W-:Y:S02]  /*1a80*/  @P2 HADD2.F32 R128, -RZ, R100.reuse.H0_H0 ;  /* 0x20000064ff802230 */ /* 0x120fe40000004100 */
[----:B------:R-:W-:Y:S02]  /*1a90*/  @P2 HADD2.F32 R130, -RZ, R100.H1_H1 ;  /* 0x30000064ff822230 */ /* 0x000fe40000004100 */
[----:B------:R-:W-:-:S03]  /*1aa0*/  @P2 HADD2.F32 R132, -RZ, R101.H0_H0 ;  /* 0x20000065ff842230 */ /* 0x000fc60000004100 */
[----:B------:R-:W3:Y:S08]  /*1ab0*/  @P2 LDC R133, c[0x0][0x40c] ;  /* 0x00010300ff852b82 */ /* 0x000ef00000000800 */
[----:B------:R-:W4:Y:S08]  /*1ac0*/  @P2 LDC R135, c[0x0][0x40c] ;  /* 0x00010300ff872b82 */ /* 0x000f300000000800 */
[----:B------:R-:W4:Y:S01]  /*1ad0*/  @P2 LDC R134, c[0x0][0x40c] ;  /* 0x00010300ff862b82 */ /* 0x000f220000000800 */
[----:B--2---:R-:W-:Y:S01]  /*1ae0*/  @P2 FMUL.FTZ R131, R128, R129 ;  /* 0x0000008180832220 */ /* 0x004fe20000410000 */
[----:B------:R-:W-:-:S03]  /*1af0*/  CS2R R128, SRZ ;  /* 0x0000000000807805 */ /* 0x000fc6000001ff00 */
[----:B------:R-:W-:Y:S01]  /*1b00*/  @P2 FMUL.FTZ R128, R131, R68 ;  /* 0x0000004483802220 */ /* 0x000fe20000410000 */
[----:B------:R-:W-:Y:S02]  /*1b10*/  @P2 HADD2.F32 R131, -RZ, R101.H1_H1 ;  /* 0x30000065ff832230 */ /* 0x000fe40000004100 */
[----:B------:R-:W2:Y:S01]  /*1b20*/  @P2 LDC R149, c[0x0][0x40c] ;  /* 0x00010300ff952b82 */ /* 0x000ea20000000800 */
[----:B---3--:R-:W-:Y:S01]  /*1b30*/  @P2 FMUL.FTZ R130, R130, R133 ;  /* 0x0000008582822220 */ /* 0x008fe20000410000 */
[----:B------:R-:W-:-:S03]  /*1b40*/  @P2 HADD2.F32 R133, -RZ, R102.H1_H1 ;  /* 0x30000066ff852230 */ /* 0x000fc60000004100 */
[----:B------:R-:W-:Y:S01]  /*1b50*/  @P2 FMUL.FTZ R129, R130, R69 ;  /* 0x0000004582812220 */ /* 0x000fe20000410000 */
[----:B------:R-:W-:Y:S02]  /*1b60*/  HFMA2 R130, -RZ, RZ, 0, 0 ;  /* 0x00000000ff827431 */ /* 0x000fe400000001ff */
[----:B01----:R-:W0:Y:S01]  /*1b70*/  @P2 LDC R150, c[0x0][0x40c] ;  /* 0x00010300ff962b82 */ /* 0x003e220000000800 */
[----:B----4-:R-:W-:Y:S01]  /*1b80*/  @P2 FMUL.FTZ R135, R132, R135 ;  /* 0x0000008784872220 */ /* 0x010fe20000410000 */
[----:B------:R-:W-:-:S03]  /*1b90*/  @P2 HADD2.F32 R132, -RZ, R102.H0_H0 ;  /* 0x20000066ff842230 */ /* 0x000fc60000004100 */
[----:B------:R-:W-:Y:S01]  /*1ba0*/  @P2 FMUL.FTZ R130, R135, R70 ;  /* 0x0000004687822220 */ /* 0x000fe20000410000 */
[----:B------:R-:W-:Y:S02]  /*1bb0*/  @P2 HADD2.F32 R135, -RZ, R103.H1_H1 ;  /* 0x30000067ff872230 */ /* 0x000fe40000004100 */
[----:B------:R-:W1:Y:S01]  /*1bc0*/  @P2 LDC R151, c[0x0][0x40c] ;  /* 0x00010300ff972b82 */ /* 0x000e620000000800 */
[----:B------:R-:W-:Y:S01]  /*1bd0*/  @P2 FMUL.FTZ R134, R131, R134 ;  /* 0x0000008683862220 */ /* 0x000fe20000410000 */
[----:B------:R-:W-:-:S03]  /*1be0*/  MOV R131, RZ ;  /* 0x000000ff00837202 */ /* 0x000fc60000000f00 */
[----:B------:R-:W-:Y:S01]  /*1bf0*/  @P2 FMUL.FTZ R131, R134, R71 ;  /* 0x0000004786832220 */ /* 0x000fe20000410000 */
[----:B------:R-:W-:Y:S02]  /*1c00*/  @P2 HADD2.F32 R134, -RZ, R103.H0_H0 ;  /* 0x20000067ff862230 */ /* 0x000fe40000004100 */
[----:B------:R-:W3:Y:S01]  /*1c10*/  @P2 LDC R152, c[0x0][0x40c] ;  /* 0x00010300ff982b82 */ /* 0x000ee20000000800 */
[----:B--2---:R-:W-:Y:S01]  /*1c20*/  @P2 FMUL.FTZ R149, R132, R149 ;  /* 0x0000009584952220 */ /* 0x004fe20000410000 */
[----:B------:R-:W-:-:S03]  /*1c30*/  HFMA2 R132, -RZ, RZ, 0, 0 ;  /* 0x00000000ff847431 */ /* 0x000fc600000001ff */
[----:B------:R-:W-:Y:S01]  /*1c40*/  @P2 FMUL.FTZ R132, R149, R72 ;  /* 0x0000004895842220 */ /* 0x000fe20000410000 */
[----:B0-----:R-:W-:Y:S01]  /*1c50*/  @P2 FMUL.FTZ R150, R133, R150 ;  /* 0x0000009685962220 */ /* 0x001fe20000410000 */
[----:B------:R-:W-:-:S03]  /*1c60*/  MOV R133, RZ ;  /* 0x000000ff00857202 */ /* 0x000fc60000000f00 */
[----:B------:R-:W-:Y:S01]  /*1c70*/  @P2 FMUL.FTZ R133, R150, R73 ;  /* 0x0000004996852220 */ /* 0x000fe20000410000 */
[----:B-1----:R-:W-:Y:S01]  /*1c80*/  @P2 FMUL.FTZ R151, R134, R151 ;  /* 0x0000009786972220 */ /* 0x002fe20000410000 */
[----:B---3--:R-:W-:Y:S01]  /*1c90*/  @P2 FMUL.FTZ R152, R135, R152 ;  /* 0x0000009887982220 */ /* 0x008fe20000410000 */
[----:B------:R-:W-:Y:S02]  /*1ca0*/  CS2R R134, SRZ ;  /* 0x0000000000867805 */ /* 0x000fe4000001ff00 */
[----:B------:R-:W-:Y:S01]  /*1cb0*/  @P2 FMUL.FTZ R134, R151, R74 ;  /* 0x0000004a97862220 */ /* 0x000fe20000410000 */
[----:B------:R-:W-:-:S07]  /*1cc0*/  @P2 FMUL.FTZ R135, R152, R75 ;  /* 0x0000004b98872220 */ /* 0x000fce0000410000 */
.L_x_25994:
[----:B------:R-:W-:Y:S05]  /*1cd0*/  BSYNC.RECONVERGENT B1 ;  /* 0x0000000000017941 */ /* 0x000fea0003800200 */
.L_x_25992:
[----:B------:R-:W0:Y:S01]  /*1ce0*/  LDC.64 R150, c[0x0][0x3a8] ;  /* 0x0000ea00ff967b82 */ /* 0x000e220000000a00 */
[----:B------:R-:W-:Y:S01]  /*1cf0*/  IADD3 R147, PT, PT, R147, 0x20, RZ ;  /* 0x0000002093937810 */ /* 0x000fe20007ffe0ff */
[C---:B0-----:R-:W-:Y:S01]  /*1d00*/  IMAD.WIDE.U32 R150, R146.reuse, 0x20, R150 ;  /* 0x0000002092967825 */ /* 0x041fe200078e0096 */
[----:B------:R-:W-:-:S04]  /*1d10*/  IADD3 R146, PT, PT, R146, 0x20, RZ ;  /* 0x0000002092927810 */ /* 0x000fc80007ffe0ff */
[----:B------:R2:W-:Y:S04]  /*1d20*/  STG.E.128 desc[UR6][R150.64], R128 ;  /* 0x0000008096007986 */ /* 0x0005e8000c101d06 */
[----:B------:R2:W-:Y:S02]  /*1d30*/  STG.E.128 desc[UR6][R150.64+0x10], R132 ;  /* 0x0000108496007986 */ /* 0x0005e4000c101d06 */
.L_x_25991:
[----:B------:R-:W-:Y:S05]  /*1d40*/  BSYNC.RECONVERGENT B0 ;  /* 0x0000000000007941 */ /* 0x000fea0003800200 */
.L_x_25990:
        /* <DEDUP_REMOVED lines=15> */
[----:B---3--:R-:W3:Y:S01]  /*1e40*/  @P2 LDC R137, c[0x0][0x40c] ;  /* 0x00010300ff892b82 */ /* 0x008ee20000000800 */
[--C-:B-----5:R-:W-:Y:S02]  /*1e50*/  @P2 HADD2.F32 R0, -RZ, R100.reuse.H0_H0 ;  /* 0x20000064ff002230 */ /* 0x120fe40000004100 */
[----:B------:R-:W-:Y:S02]  /*1e60*/  @P2 HADD2.F32 R136, -RZ, R100.H1_H1 ;  /* 0x30000064ff882230 */ /* 0x000fe40000004100 */
[--C-:B------:R-:W-:Y:S02]  /*1e70*/  @P2 HADD2.F32 R140, -RZ, R101.reuse.H1_H1 ;  /* 0x30000065ff8c2230 */ /* 0x100fe40000004100 */
[----:B------:R-:W-:Y:S01]  /*1e80*/  @P2 HADD2.F32 R138, -RZ, R101.H0_H0 ;  /* 0x20000065ff8a2230 */ /* 0x000fe20000004100 */
[----:B------:R-:W4:Y:S08]  /*1e90*/  @P2 LDC R141, c[0x0][0x40c] ;  /* 0x00010300ff8d2b82 */ /* 0x000f300000000800 */
[----:B------:R-:W0:Y:S08]  /*1ea0*/  @P2 LDC R147, c[0x0][0x40c] ;  /* 0x00010300ff932b82 */ /* 0x000e300000000800 */
[----:B------:R-:W0:Y:S01]  /*1eb0*/  @P2 LDC R143, c[0x0][0x40c] ;  /* 0x00010300ff8f2b82 */ /* 0x000e220000000800 */
[----:B---3--:R-:W-:Y:S01]  /*1ec0*/  @P2 FMUL.FTZ R139, R0, R137 ;  /* 0x00000089008b2220 */ /* 0x008fe20000410000 */
[----:B------:R-:W-:-:S06]  /*1ed0*/  MOV R137, R105 ;  /* 0x0000006900897202 */ /* 0x000fcc0000000f00 */
[----:B------:R-:W3:Y:S01]  /*1ee0*/  @P2 LDC R149, c[0x0][0x40c] ;  /* 0x00010300ff952b82 */ /* 0x000ee20000000800 */
[----:B----4-:R-:W-:Y:S01]  /*1ef0*/  @P2 FMUL.FTZ R0, R136, R141 ;  /* 0x0000008d88002220 */ /* 0x010fe20000410000 */
[--C-:B------:R-:W-:Y:S01]  /*1f00*/  @P2 HADD2.F32 R141, -RZ, R102.reuse.H1_H1 ;  /* 0x30000066ff8d2230 */ /* 0x100fe20000004100 */
[----:B------:R-:W-:Y:S01]  /*1f10*/  MOV R136, R104 ;  /* 0x0000006800887202 */ /* 0x000fe20000000f00 */
[----:B------:R-:W-:Y:S01]  /*1f20*/  @P2 FFMA.FTZ R136, R139, R92, R104 ;  /* 0x0000005c8b882223 */ /* 0x000fe20000010068 */
[----:B------:R-:W-:Y:S01]  /*1f30*/  @P2 FFMA.FTZ R137, R0, R93, R105 ;  /* 0x0000005d00892223 */ /* 0x000fe20000010069 */
[----:B------:R-:W-:Y:S01]  /*1f40*/  @P2 HADD2.F32 R0, -RZ, R103.H0_H0 ;  /* 0x20000067ff002230 */ /* 0x000fe20000004100 */
[----:B------:R-:W-:Y:S01]  /*1f50*/  MOV R139, R107 ;  /* 0x0000006b008b7202 */ /* 0x000fe20000000f00 */
[----:B------:R-:W4:Y:S01]  /*1f60*/  @P2 LDC R142, c[0x0][0x40c] ;  /* 0x00010300ff8e2b82 */ /* 0x000f220000000800 */
[----:B012---:R-:W-:Y:S01]  /*1f70*/  @P2 FMUL.FTZ R150, R140, R147 ;  /* 0x000000938c962220 */ /* 0x007fe20000410000 */
[----:B------:R-:W-:-:S03]  /*1f80*/  @P2 HADD2.F32 R140, -RZ, R102.H0_H0 ;  /* 0x20000066ff8c2230 */ /* 0x000fc60000004100 */
[----:B------:R-:W-:-:S03]  /*1f90*/  @P2 FFMA.FTZ R139, R150, R95, R107 ;  /* 0x0000005f968b2223 */ /* 0x000fc6000001006b */
[----:B------:R-:W0:Y:S01]  /*1fa0*/  @P2 LDC R151, c[0x0][0x40c] ;  /* 0x00010300ff972b82 */ /* 0x000e220000000800 */
[----:B------:R-:W-:Y:S01]  /*1fb0*/  @P2 FMUL.FTZ R143, R138, R143 ;  /* 0x0000008f8a8f2220 */ /* 0x000fe20000410000 */
[----:B------:R-:W-:-:S03]  /*1fc0*/  MOV R138, R106 ;  /* 0x0000006a008a7202 */ /* 0x000fc60000000f00 */
[----:B------:R-:W-:Y:S01]  /*1fd0*/  @P2 FFMA.FTZ R138, R143, R94, R106 ;  /* 0x0000005e8f8a2223 */ /* 0x000fe2000001006a */
[----:B------:R-:W-:Y:S01]  /*1fe0*/  MOV R143, R111 ;  /* 0x0000006f008f7202 */ /* 0x000fe20000000f00 */
[----:B---3--:R-:W-:Y:S01]  /*1ff0*/  @P2 FMUL.FTZ R149, R140, R149 ;  /* 0x000000958c952220 */ /* 0x008fe20000410000 */
[----:B------:R-:W-:-:S03]  /*2000*/  MOV R140, R108 ;  /* 0x0000006c008c7202 */ /* 0x000fc60000000f00 */
[----:B------:R-:W-:Y:S01]  /*2010*/  @P2 FFMA.FTZ R140, R149, R96, R108 ;  /* 0x00000060958c2223 */ /* 0x000fe2000001006c */
[----:B----4-:R-:W-:Y:S01]  /*2020*/  @P2 FMUL.FTZ R152, R141, R142 ;  /* 0x0000008e8d982220 */ /* 0x010fe20000410000 */
[----:B------:R-:W-:Y:S02]  /*2030*/  MOV R141, R109 ;  /* 0x0000006d008d7202 */ /* 0x000fe40000000f00 */
[----:B------:R-:W-:Y:S01]  /*2040*/  MOV R142, R110 ;  /* 0x0000006e008e7202 */ /* 0x000fe20000000f00 */
[----:B------:R-:W-:Y:S01]  /*2050*/  @P2 FFMA.FTZ R141, R152, R97, R109 ;  /* 0x00000061988d2223 */ /* 0x000fe2000001006d */
[----:B0-----:R-:W-:-:S04]  /*2060*/  @P2 FMUL.FTZ R151, R0, R151 ;  /* 0x0000009700972220 */ /* 0x001fc80000410000 */
[----:B------:R-:W-:Y:S01]  /*2070*/  @P2 FFMA.FTZ R142, R151, R98, R110 ;  /* 0x00000062978e2223 */ /* 0x000fe2000001006e */
[----:B------:R-:W-:Y:S06]  /*2080*/  @!P2 BRA `(.L_x_25999) ;  /* 0x0000000000a4a947 */ /* 0x000fec0003800000 */
[----:B------:R-:W-:-:S05]  /*2090*/  HADD2.F32 R0, -RZ, R103.H1_H1 ;  /* 0x30000067ff007230 */ /* 0x000fca0000004100 */
[----:B------:R-:W-:-:S04]  /*20a0*/  FMUL.FTZ R0, R0, UR11 ;  /* 0x0000000b00007c20 */ /* 0x000fc80008410000 */
[----:B------:R-:W-:Y:S01]  /*20b0*/  FFMA.FTZ R143, R0, R99, R111 ;  /* 0x00000063008f7223 */ /* 0x000fe2000001006f */
[----:B------:R-:W-:Y:S06]  /*20c0*/  BRA `(.L_x_25999) ;  /* 0x0000000000947947 */ /* 0x000fec0003800000 */
.L_x_25998:
[----:B---3--:R-:W3:Y:S01]  /*20d0*/  @P2 LDC R137, c[0x0][0x40c] ;  /* 0x00010300ff892b82 */ /* 0x008ee20000000800 */
[--C-:B-----5:R-:W-:Y:S02]  /*20e0*/  @P2 HADD2.F32 R0, -RZ, R100.reuse.H0_H0 ;  /* 0x20000064ff002230 */ /* 0x120fe40000004100 */
[----:B------:R-:W-:Y:S02]  /*20f0*/  @P2 HADD2.F32 R136, -RZ, R100.H1_H1 ;  /* 0x30000064ff882230 */ /* 0x000fe40000004100 */
[--C-:B------:R-:W-:Y:S02]  /*2100*/  @P2 HADD2.F32 R138, -RZ, R101.reuse.H0_H0 ;  /* 0x20000065ff8a2230 */ /* 0x100fe40000004100 */
[----:B------:R-:W-:Y:S01]  /*2110*/  @P2 HADD2.F32 R140, -RZ, R101.H1_H1 ;  /* 0x30000065ff8c2230 */ /* 0x000fe20000004100 */
[----:B------:R-:W4:Y:S08]  /*2120*/  @P2 LDC R139, c[0x0][0x40c] ;  /* 0x00010300ff8b2b82 */ /* 0x000f300000000800 */
[----:B------:R-:W0:Y:S08]  /*2130*/  @P2 LDC R141, c[0x0][0x40c] ;  /* 0x00010300ff8d2b82 */ /* 0x000e300000000800 */
[----:B------:R-:W1:Y:S01]  /*2140*/  @P2 LDC R143, c[0x0][0x40c] ;  /* 0x00010300ff8f2b82 */ /* 0x000e620000000800 */
[----:B---3--:R-:W-:-:S07]  /*2150*/  @P2 FMUL.FTZ R137, R0, R137 ;  /* 0x0000008900892220 */ /* 0x008fce0000410000 */
[----:B------:R-:W3:Y:S01]  /*2160*/  @P2 LDC R142, c[0x0][0x40c] ;  /* 0x00010300ff8e2b82 */ /* 0x000ee20000000800 */
[----:B----4-:R-:W-:Y:S01]  /*2170*/  @P2 FMUL.FTZ R0, R136, R139 ;  /* 0x0000008b88002220 */ /* 0x010fe20000410000 */
[--C-:B------:R-:W-:Y:S02]  /*2180*/  @P2 HADD2.F32 R139, -RZ, R102.reuse.H1_H1 ;  /* 0x30000066ff8b2230 */ /* 0x100fe40000004100 */
[----:B------:R-:W-:Y:S02]  /*2190*/  HFMA2 R136, -RZ, RZ, 0, 0 ;  /* 0x00000000ff887431 */ /* 0x000fe400000001ff */
[----:B------:R-:W-:Y:S01]  /*21a0*/  @P2 FMUL.FTZ R136, R137, R92 ;  /* 0x0000005c89882220 */ /* 0x000fe20000410000 */
[----:B------:R-:W-:Y:S01]  /*21b0*/  MOV R137, RZ ;  /* 0x000000ff00897202 */ /* 0x000fe20000000f00 */
[----:B------:R-:W-:Y:S01]  /*21c0*/  @P2 FMUL.FTZ R137, R0, R93 ;  /* 0x0000005d00892220 */ /* 0x000fe20000410000 */
[----:B------:R-:W4:Y:S01]  /*21d0*/  @P2 LDC R147, c[0x0][0x40c] ;  /* 0x00010300ff932b82 */ /* 0x000f220000000800 */
[----:B0-----:R-:W-:Y:S01]  /*21e0*/  @P2 FMUL.FTZ R141, R138, R141 ;  /* 0x0000008d8a8d2220 */ /* 0x001fe20000410000 */
[----:B------:R-:W-:-:S06]  /*21f0*/  @P2 HADD2.F32 R138, -RZ, R102.H0_H0 ;  /* 0x20000066ff8a2230 */ /* 0x000fcc0000004100 */
[----:B------:R-:W0:Y:S01]  /*2200*/  @P2 LDC R152, c[0x0][0x40c] ;  /* 0x00010300ff982b82 */ /* 0x000e220000000800 */
[----:B-1----:R-:W-:Y:S01]  /*2210*/  @P2 FMUL.FTZ R140, R140, R143 ;  /* 0x0000008f8c8c2220 */ /* 0x002fe20000410000 */
[----:B------:R-:W-:-:S06]  /*2220*/  @P2 HADD2.F32 R143, -RZ, R103.H0_H0 ;  /* 0x20000067ff8f2230 */ /* 0x000fcc0000004100 */
[----:B--2---:R-:W1:Y:S01]  /*2230*/  @P2 LDC R151, c[0x0][0x40c] ;  /* 0x00010300ff972b82 */ /* 0x004e620000000800 */
[----:B---3--:R-:W-:Y:S01]  /*2240*/  @P2 FMUL.FTZ R150, R139, R142 ;  /* 0x0000008e8b962220 */ /* 0x008fe20000410000 */
[----:B------:R-:W-:Y:S02]  /*2250*/  @P2 HADD2.F32 R142, -RZ, R103.H1_H1 ;  /* 0x30000067ff8e2230 */ /* 0x000fe40000004100 */
[----:B----4-:R-:W-:Y:S01]  /*2260*/  @P2 FMUL.FTZ R147, R138, R147 ;  /* 0x000000938a932220 */ /* 0x010fe20000410000 */
[----:B------:R-:W-:Y:S02]  /*2270*/  CS2R R138, SRZ ;  /* 0x00000000008a7805 */ /* 0x000fe4000001ff00 */
[----:B------:R-:W-:Y:S01]  /*2280*/  @P2 FMUL.FTZ R138, R141, R94 ;  /* 0x0000005e8d8a2220 */ /* 0x000fe20000410000 */
[----:B------:R-:W-:Y:S01]  /*2290*/  @P2 FMUL.FTZ R139, R140, R95 ;  /* 0x0000005f8c8b2220 */ /* 0x000fe20000410000 */
[----:B------:R-:W-:Y:S02]  /*22a0*/  CS2R R140, SRZ ;  /* 0x00000000008c7805 */ /* 0x000fe4000001ff00 */
[----:B------:R-:W-:Y:S01]  /*22b0*/  @P2 FMUL.FTZ R140, R147, R96 ;  /* 0x00000060938c2220 */ /* 0x000fe20000410000 */
[----:B0-----:R-:W-:Y:S01]  /*22c0*/  @P2 FMUL.FTZ R149, R143, R152 ;  /* 0x000000988f952220 */ /* 0x001fe20000410000 */
[----:B------:R-:W-:Y:S01]  /*22d0*/  @P2 FMUL.FTZ R141, R150, R97 ;  /* 0x00000061968d2220 */ /* 0x000fe20000410000 */
[----:B-1----:R-:W-:Y:S01]  /*22e0*/  @P2 FMUL.FTZ R152, R142, R151 ;  /* 0x000000978e982220 */ /* 0x002fe20000410000 */
[----:B------:R-:W-:-:S02]  /*22f0*/  CS2R R142, SRZ ;  /* 0x00000000008e7805 */ /* 0x000fc4000001ff00 */
[----:B------:R-:W-:Y:S01]  /*2300*/  @P2 FMUL.FTZ R142, R149, R98 ;  /* 0x00000062958e2220 */ /* 0x000fe20000410000 */
[----:B------:R-:W-:-:S07]  /*2310*/  @P2 FMUL.FTZ R143, R152, R99 ;  /* 0x00000063988f2220 */ /* 0x000fce0000410000 */
.L_x_25999:
[----:B------:R-:W-:Y:S05]  /*2320*/  BSYNC.RECONVERGENT B1 ;  /* 0x0000000000017941 */ /* 0x000fea0003800200 */
.L_x_25997:
[----:B------:R-:W0:Y:S02]  /*2330*/  LDC.64 R150, c[0x0][0x3a8] ;  /* 0x0000ea00ff967b82 */ /* 0x000e240000000a00 */
[----:B0-----:R-:W-:-:S05]  /*2340*/  IMAD.WIDE.U32 R146, R146, 0x20, R150 ;  /* 0x0000002092927825 */ /* 0x001fca00078e0096 */
[----:B------:R3:W-:Y:S04]  /*2350*/  STG.E.128 desc[UR6][R146.64], R136 ;  /* 0x0000008892007986 */ /* 0x0007e8000c101d06 */
[----:B------:R3:W-:Y:S02]  /*2360*/  STG.E.128 desc[UR6][R146.64+0x10], R140 ;  /* 0x0000108c92007986 */ /* 0x0007e4000c101d06 */
.L_x_25996:
[----:B------:R-:W-:Y:S05]  /*2370*/  BSYNC.RECONVERGENT B0 ;  /* 0x0000000000007941 */ /* 0x000fea0003800200 */
.L_x_25995:
        /* <DEDUP_REMOVED lines=125> */
.L_x_26021:
        /* <DEDUP_REMOVED lines=52> */
[----:B------:R-:W-:Y:S02]  /*2e90*/  F2FP.F16.F32.PACK_AB R145, R146, R145 ;  /* 0x000000919291723e */ /* 0x000fe400000000ff */
[----:B------:R-:W-:Y:S02]  /*2ea0*/  F2FP.F16.F32.PACK_AB R146, R154, R151 ;  /* 0x000000979a92723e */ /* 0x000fe400000000ff */
[----:B------:R-:W-:-:S05]  /*2eb0*/  F2FP.F16.F32.PACK_AB R147, R156, R147 ;  /* 0x000000939c93723e */ /* 0x000fca00000000ff */
[----:B------:R1:W-:Y:S02]  /*2ec0*/  STG.E.128 desc[UR6][R152.64], R144 ;  /* 0x0000009098007986 */ /* 0x0003e4000c101d06 */
.L_x_26004:
[----:B------:R-:W-:Y:S05]  /*2ed0*/  BSYNC.RECONVERGENT B1 ;  /* 0x0000000000017941 */ /* 0x000fea0003800200 */
.L_x_26003:
        /* <DEDUP_REMOVED lines=35> */
.L_x_26006:
[----:B------:R-:W-:Y:S05]  /*3110*/  BSYNC.RECONVERGENT B1 ;  /* 0x0000000000017941 */ /* 0x000fea0003800200 */
.L_x_26005:
        /* <DEDUP_REMOVED lines=35> */
.L_x_26008:
[----:B------:R-:W-:Y:S05]  /*3350*/  BSYNC.RECONVERGENT B1 ;  /* 0x0000000000017941 */ /* 0x000fea0003800200 */
.L_x_26007:
        /* <DEDUP_REMOVED lines=28> */
[----:B------:R-:W-:Y:S02]  /*3520*/  F2FP.F16.F32.PACK_AB R145, R152, R145 ;  /* 0x000000919891723e */ /* 0x000fe400000000ff */
[----:B------:R-:W-:Y:S01]  /*3530*/  F2FP.F16.F32.PACK_AB R144, R153, R0 ;  /* 0x000000009990723e */ /* 0x000fe200000000ff */
[----:B-1----:R-:W-:-:S05]  /*3540*/  IMAD.WIDE.U32 R150, R149, 0x10, R150 ;  /* 0x0000001095967825 */ /* 0x002fca00078e0096 */
[----:B------:R4:W-:Y:S02]  /*3550*/  STG.E.128 desc[UR6][R150.64], R144 ;  /* 0x0000009096007986 */ /* 0x0009e4000c101d06 */
.L_x_26002:
[----:B------:R-:W-:Y:S05]  /*3560*/  BSYNC.RECONVERGENT B0 ;  /* 0x0000000000007941 */ /* 0x000fea0003800200 */
.L_x_26001:
[----:B-1234-:R-:W1:Y:S02]  /*3570*/  LDC.64 R144, c[0x0][0x380] ;  /* 0x0000e000ff907b82 */ /* 0x01ee640000000a00 */
[----:B-1----:R-:W-:-:S04]  /*3580*/  LEA R2, R144, R2, 0x2 ;  /* 0x0000000290027211 */ /* 0x002fc800078e10ff */
[----:B------:R-:W-:-:S13]  /*3590*/  ISETP.GE.AND P0, PT, R2, R145, PT ;  /* 0x000000910200720c */ /* 0x000fda0003f06270 */
[----:B------:R-:W-:Y:S05]  /*35a0*/  @!P0 BRA `(.L_x_26009) ;  /* 0xffffffd000c48947 */ /* 0x000fea000383ffff */
[----:B------:R-:W-:Y:S05]  /*35b0*/  EXIT ;  /* 0x000000000000794d */ /* 0x000fea0003800000 */
.L_x_26000:
        /* <DEDUP_REMOVED lines=8> */
.L_x_26011:
[----:B------:R-:W-:Y:S05]  /*3640*/  BSYNC B0 ;  /* 0x0000000000007941 */ /* 0x000fea0003800000 */
.L_x_26010:
        /* <DEDUP_REMOVED lines=10> */
.L_x_26012:
[----:B------:R-:W-:Y:S01]  /*36f0*/  HFMA2 R157, -RZ, RZ, 0, 2.384185791015625e-07 ;  /* 0x00000004ff9d7431 */ /* 0x000fe200000001ff */
[----:B------:R-:W-:-:S05]  /*3700*/  MOV R0, R156 ;  /* 0x0000009c00007202 */ /* 0x000fca0000000f00 */
[----:B------:R-:W-:-:S05]  /*3710*/  FADD.FTZ R151, R149, R0 ;  /* 0x0000000095977221 */ /* 0x000fca0000010000 */
[----:B------:R-:W-:-:S07]  /*3720*/  MOV R158, R151 ;  /* 0x00000097009e7202 */ /* 0x000fce0000000f00 */
[----:B------:R-:W-:Y:S05]  /*3730*/  WARPSYNC.COLLECTIVE R155, `(.L_x_26013) ;  /* 0x000000009b087348 */ /* 0x000fea0003c00000 */
[----:B------:R0:W1:Y:S02]  /*3740*/  SHFL.BFLY P6, R156, R158, R157, R160 ;  /* 0x0c00009d9e9c7389 */ /* 0x00006400000c00a0 */
[----:B01----:R-:W-:Y:S05]  /*3750*/  ENDCOLLECTIVE ;  /* 0x000000000000791b */ /* 0x003fea0003800000 */
.L_x_26013:
[----:B------:R-:W-:Y:S01]  /*3760*/  HFMA2 R157, -RZ, RZ, 0, 4.76837158203125e-07 ;  /* 0x00000008ff9d7431 */ /* 0x000fe200000001ff */
[----:B------:R-:W-:-:S05]  /*3770*/  MOV R0, R156 ;  /* 0x0000009c00007202 */ /* 0x000fca0000000f00 */
[----:B------:R-:W-:-:S05]  /*3780*/  FADD.FTZ R152, R151, R0 ;  /* 0x0000000097987221 */ /* 0x000fca0000010000 */
[----:B------:R-:W-:-:S07]  /*3790*/  MOV R158, R152 ;  /* 0x00000098009e7202 */ /* 0x000fce0000000f00 */
[----:B------:R-:W-:Y:S05]  /*37a0*/  WARPSYNC.COLLECTIVE R155, `(.L_x_26014) ;  /* 0x000000009b087348 */ /* 0x000fea0003c00000 */
[----:B------:R0:W1:Y:S02]  /*37b0*/  SHFL.BFLY P6, R156, R158, R157, R160 ;  /* 0x0c00009d9e9c7389 */ /* 0x00006400000c00a0 */
[----:B01----:R-:W-:Y:S05]  /*37c0*/  ENDCOLLECTIVE ;  /* 0x000000000000791b */ /* 0x003fea0003800000 */
.L_x_26014:
[----:B------:R-:W-:Y:S01]  /*37d0*/  HFMA2 R157, -RZ, RZ, 0, 9.5367431640625e-07 ;  /* 0x00000010ff9d7431 */ /* 0x000fe200000001ff */
[----:B------:R-:W-:-:S05]  /*37e0*/  MOV R153, R156 ;  /* 0x0000009c00997202 */ /* 0x000fca0000000f00 */
[----:B------:R-:W-:-:S05]  /*37f0*/  FADD.FTZ R153, R152, R153 ;  /* 0x0000009998997221 */ /* 0x000fca0000010000 */
[----:B------:R-:W-:-:S07]  /*3800*/  MOV R158, R153 ;  /* 0x00000099009e7202 */ /* 0x000fce0000000f00 */
[----:B------:R-:W-:Y:S05]  /*3810*/  WARPSYNC.COLLECTIVE R155, `(.L_x_26015) ;  /* 0x000000009b087348 */ /* 0x000fea0003c00000 */
[----:B------:R0:W1:Y:S02]  /*3820*/  SHFL.BFLY P6, R156, R158, R157, R160 ;  /* 0x0c00009d9e9c7389 */ /* 0x00006400000c00a0 */
[----:B01----:R-:W-:Y:S05]  /*3830*/  ENDCOLLECTIVE ;  /* 0x000000000000791b */ /* 0x003fea0003800000 */
.L_x_26015:
        /* <DEDUP_REMOVED lines=73> */
.L_x_26016:
[----:B------:R-:W-:Y:S01]  /*3cd0*/  HFMA2 R157, -RZ, RZ, 0, 1.1920928955078125e-07 ;  /* 0x00000002ff9d7431 */ /* 0x000fe200000001ff */
[----:B------:R-:W-:-:S05]  /*3ce0*/  MOV R147, R156 ;  /* 0x0000009c00937202 */ /* 0x000fca0000000f00 */
[----:B------:R-:W-:-:S05]  /*3cf0*/  FADD.FTZ R147, R0, R147 ;  /* 0x0000009300937221 */ /* 0x000fca0000010000 */
[----:B------:R-:W-:-:S07]  /*3d00*/  MOV R158, R147 ;  /* 0x00000093009e7202 */ /* 0x000fce0000000f00 */
[----:B------:R-:W-:Y:S05]  /*3d10*/  WARPSYNC.COLLECTIVE R155, `(.L_x_26017) ;  /* 0x000000009b087348 */ /* 0x000fea0003c00000 */
[----:B------:R0:W1:Y:S02]  /*3d20*/  SHFL.BFLY P6, R156, R158, R157, R160 ;  /* 0x0c00009d9e9c7389 */ /* 0x00006400000c00a0 */
[----:B01----:R-:W-:Y:S05]  /*3d30*/  ENDCOLLECTIVE ;  /* 0x000000000000791b */ /* 0x003fea0003800000 */
.L_x_26017:
[----:B------:R-:W-:Y:S01]  /*3d40*/  HFMA2 R157, -RZ, RZ, 0, 2.384185791015625e-07 ;  /* 0x00000004ff9d7431 */ /* 0x000fe200000001ff */
[----:B------:R-:W-:-:S05]  /*3d50*/  MOV R152, R156 ;  /* 0x0000009c00987202 */ /* 0x000fca0000000f00 */
[----:B------:R-:W-:-:S05]  /*3d60*/  FADD.FTZ R152, R147, R152 ;  /* 0x0000009893987221 */ /* 0x000fca0000010000 */
[----:B------:R-:W-:-:S07]  /*3d70*/  MOV R158, R152 ;  /* 0x00000098009e7202 */ /* 0x000fce0000000f00 */
[----:B------:R-:W-:Y:S05]  /*3d80*/  WARPSYNC.COLLECTIVE R155, `(.L_x_26018) ;  /* 0x000000009b087348 */ /* 0x000fea0003c00000 */
[----:B------:R0:W1:Y:S02]  /*3d90*/  SHFL.BFLY P6, R156, R158, R157, R160 ;  /* 0x0c00009d9e9c7389 */ /* 0x00006400000c00a0 */
[----:B01----:R-:W-:Y:S05]  /*3da0*/  ENDCOLLECTIVE ;  /* 0x000000000000791b */ /* 0x003fea0003800000 */
.L_x_26018:
[----:B------:R-:W-:Y:S01]  /*3db0*/  HFMA2 R157, -RZ, RZ, 0, 4.76837158203125e-07 ;  /* 0x00000008ff9d7431 */ /* 0x000fe200000001ff */
[----:B------:R-:W-:-:S05]  /*3dc0*/  MOV R149, R156 ;  /* 0x0000009c00957202 */ /* 0x000fca0000000f00 */
[----:B------:R-:W-:-:S05]  /*3dd0*/  FADD.FTZ R149, R152, R149 ;  /* 0x0000009598957221 */ /* 0x000fca0000010000 */
[----:B------:R-:W-:-:S07]  /*3de0*/  MOV R158, R149 ;  /* 0x00000095009e7202 */ /* 0x000fce0000000f00 */
[----:B------:R-:W-:Y:S05]  /*3df0*/  WARPSYNC.COLLECTIVE R155, `(.L_x_26019) ;  /* 0x000000009b087348 */ /* 0x000fea0003c00000 */
[----:B------:R0:W1:Y:S02]  /*3e00*/  SHFL.BFLY P6, R156, R158, R157, R160 ;  /* 0x0c00009d9e9c7389 */ /* 0x00006400000c00a0 */
[----:B01----:R-:W-:Y:S05]  /*3e10*/  ENDCOLLECTIVE ;  /* 0x000000000000791b */ /* 0x003fea0003800000 */
.L_x_26019:
[----:B------:R-:W-:Y:S01]  /*3e20*/  HFMA2 R157, -RZ, RZ, 0, 9.5367431640625e-07 ;  /* 0x00000010ff9d7431 */ /* 0x000fe200000001ff */
[----:B------:R-:W-:-:S05]  /*3e30*/  MOV R154, R156 ;  /* 0x0000009c009a7202 */ /* 0x000fca0000000f00 */
[----:B------:R-:W-:-:S05]  /*3e40*/  FADD.FTZ R154, R149, R154 ;  /* 0x0000009a959a7221 */ /* 0x000fca0000010000 */
[----:B------:R-:W-:-:S07]  /*3e50*/  MOV R158, R154 ;  /* 0x0000009a009e7202 */ /* 0x000fce0000000f00 */
[----:B------:R-:W-:Y:S05]  /*3e60*/  WARPSYNC.COLLECTIVE R155, `(.L_x_26020) ;  /* 0x000000009b087348 */ /* 0x000fea0003c00000 */
[----:B------:R0:W1:Y:S02]  /*3e70*/  SHFL.BFLY P6, R156, R158, R157, R160 ;  /* 0x0c00009d9e9c7389 */ /* 0x00006400000c00a0 */
[----:B01----:R-:W-:Y:S05]  /*3e80*/  ENDCOLLECTIVE ;  /* 0x000000000000791b */ /* 0x003fea0003800000 */
.L_x_26020:
[----:B------:R-:W-:Y:S01]  /*3e90*/  MOV R151, R156 ;  /* 0x0000009c00977202 */ /* 0x000fe20000000f00 */
[----:B------:R-:W-:Y:S06]  /*3ea0*/  BRA `(.L_x_26021) ;  /* 0xffffffec00287947 */ /* 0x000fec000383ffff */
.L_x_26022:
        /* <DEDUP_REMOVED lines=13> */
.L_x_37346:


//--------------------- .text._ZN10layer_norm13ln_fwd_kernelINS_13Kernel_traitsIf6__halffS2_fjLj1024ELj1ELj4ELj1ELj16ENS_18Kernel_traits_baseILj1024EfS2_fS2_fjLj128EEEEELb0ELb1ELb1ELb1EEEvNS_9FwdParamsE --------------------------
	.section	.text._ZN10layer_norm13ln_fwd_kernelINS_13Kernel_traitsIf6__halffS2_fjLj1024ELj1ELj4ELj1ELj16ENS_18Kernel_traits_baseILj1024EfS2_fS2_fjLj128EEEEELb0ELb1ELb1ELb1EEEvNS_9FwdParamsE,"ax",@progbits
	.align	128
        .global         _ZN10layer_norm13ln_fwd_kernelINS_13Kernel_traitsIf6__halffS2_fjLj1024ELj1ELj4ELj1ELj16ENS_18Kernel_traits_baseILj1024EfS2_fS2_fjLj128EEEEELb0ELb1ELb1ELb1EEEvNS_9FwdParamsE
        .type           _ZN10layer_norm13ln_fwd_kernelINS_13Kernel_traitsIf6__halffS2_fjLj1024ELj1ELj4ELj1ELj16ENS_18Kernel_traits_baseILj1024EfS2_fS2_fjLj128EEEEELb0ELb1ELb1ELb1EEEvNS_9FwdParamsE,@function
        .size           _ZN10layer_norm13ln_fwd_kernelINS_13Kernel_traitsIf6__halffS2_fjLj1024ELj1ELj4ELj1ELj16ENS_18Kernel_traits_baseILj1024EfS2_fS2_fjLj128EEEEELb0ELb1ELb1ELb1EEEvNS_9FwdParamsE,(.L_x_37347 - _ZN10layer_norm13ln_fwd_kernelINS_13Kernel_traitsIf6__halffS2_fjLj1024ELj1ELj4ELj1ELj16ENS_18Kernel_traits_baseILj1024EfS2_fS2_fjLj128EEEEELb0ELb1ELb1ELb1EEEvNS_9FwdParamsE)
        .other          _ZN10layer_norm13ln_fwd_kernelINS_13Kernel_traitsIf6__halffS2_fjLj1024ELj1ELj4ELj1ELj16ENS_18Kernel_traits_baseILj1024EfS2_fS2_fjLj128EEEEELb0ELb1ELb1ELb1EEEvNS_9FwdParamsE,@"STO_CUDA_ENTRY STV_DEFAULT"
_ZN10layer_norm13ln_fwd_kernelINS_13Kernel_traitsIf6__halffS2_fjLj1024ELj1ELj4ELj1ELj16ENS_18Kernel_traits_baseILj1024EfS2_fS2_fjLj128EEEEELb0ELb1ELb1ELb1EEEvNS_9FwdParamsE:
.text._ZN10layer_norm13ln_fwd_kernelINS_13Kernel_traitsIf6__halffS2_fjLj1024ELj1ELj4ELj1ELj16ENS_18Kernel_traits_baseILj1024EfS2_fS2_fjLj128EEEEELb0ELb1ELb1ELb1EEEvNS_9FwdParamsE:
        /* <DEDUP_REMOVED lines=43> */
.L_x_26023:
        /* <DEDUP_REMOVED lines=36> */
.L_x_26024:
        /* <DEDUP_REMOVED lines=8> */
.L_x_26040:
[----:B------:R-:W1:Y:S08]  /*0570*/  LDC.64 R112, c[0x0][0x3f0] ;  /* 0x0000fc00ff707b82 */ /* 0x000e700000000a00 */
[----:B------:R-:W0:Y:S08]  /*0580*/  LDC R146, c[0x0][0x388] ;  /* 0x0000e200ff927b82 */ /* 0x000e300000000800 */
[----:B------:R-:W2:Y:S01]  /*0590*/  LDC.64 R144, c[0x0][0x3f8] ;  /* 0x0000fe00ff907b82 */ /* 0x000ea20000000a00 */
[----:B-1----:R-:W-:-:S05]  /*05a0*/  IMAD.WIDE R112, R3, 0x4, R112 ;  /* 0x0000000403707825 */ /* 0x002fca00078e0270 */
[----:B------:R-:W3:Y:S01]  /*05b0*/  LDG.E R0, desc[UR6][R112.64] ;  /* 0x0000000670007981 */ /* 0x000ee2000c1e1900 */
[----:B--2---:R-:W-:-:S06]  /*05c0*/  IMAD.WIDE R144, R3, 0x4, R144 ;  /* 0x0000000403907825 */ /* 0x004fcc00078e0290 */
[----:B-----5:R1:W5:Y:S01]  /*05d0*/  LDG.E R144, desc[UR6][R144.64] ;  /* 0x0000000690907981 */ /* 0x020362000c1e1900 */
[----:B---3--:R-:W-:-:S13]  /*05e0*/  ISETP.GE.AND P2, PT, R0, 0x1, PT ;  /* 0x000000010000780c */ /* 0x008fda0003f46270 */
[----:B------:R-:W2:Y:S01]  /*05f0*/  @P2 LDC.64 R114, c[0x0][0x390] ;  /* 0x0000e400ff722b82 */ /* 0x000ea20000000a00 */
[----:B------:R-:W-:-:S05]  /*0600*/  @P2 IADD3 R117, PT, PT, R0, -0x1, RZ ;  /* 0xffffffff00752810 */ /* 0x000fca0007ffe0ff */
[----:B0-----:R-:W-:-:S05]  /*0610*/  @P2 IMAD R117, R117, R146, RZ ;  /* 0x0000009275752224 */ /* 0x001fca00078e02ff */
[----:B------:R-:W-:-:S04]  /*0620*/  @P2 SHF.R.S32.HI R116, RZ, 0x1f, R117 ;  /* 0x0000001fff742819 */ /* 0x000fc80000011475 */
[----:B------:R-:W-:Y:S01]  /*0630*/  @P2 LEA.HI R117, R116, R117, RZ, 0x3 ;  /* 0x0000007574752211 */ /* 0x000fe200078f18ff */
[----:B------:R-:W-:-:S03]  /*0640*/  HFMA2 R116, -RZ, RZ, 0, 0 ;  /* 0x00000000ff747431 */ /* 0x000fc600000001ff */
[----:B------:R-:W-:-:S05]  /*0650*/  @P2 LEA.HI.SX32 R116, R117, R2, 0x1d ;  /* 0x0000000275742211 */ /* 0x000fca00078feaff */
[----:B--2---:R-:W-:-:S05]  /*0660*/  @P2 IMAD.WIDE.U32 R112, R116, 0x10, R114 ;  /* 0x0000001074702825 */ /* 0x004fca00078e0072 */
[----:B------:R1:W5:Y:S01]  /*0670*/  @P2 LDG.E.128 R100, desc[UR6][R112.64] ;  /* 0x0000000670642981 */ /* 0x000362000c1e1d00 */
[----:B----4-:R-:W-:Y:S01]  /*0680*/  ISETP.NE.U32.AND P0, PT, RZ, UR8, PT ;  /* 0x00000008ff007c0c */ /* 0x010fe2000bf05070 */
        /* <DEDUP_REMOVED lines=9> */
[----:B------:R-:W2:Y:S04]  /*0720*/  LDG.E.128 R104, desc[UR6][R112.64] ;  /* 0x0000000670687981 */ /* 0x000ea8000c1e1d00 */
[----:B------:R0:W3:Y:S01]  /*0730*/  LDG.E.128 R108, desc[UR6][R112.64+0x10] ;  /* 0x00001006706c7981 */ /* 0x0000e2000c1e1d00 */
[----:B------:R-:W-:-:S13]  /*0740*/  ISETP.GT.AND P3, PT, R0, RZ, PT ;  /* 0x000000ff0000720c */ /* 0x000fda0003f64270 */
[----:B------:R-:W0:Y:S01]  /*0750*/  @P3 LDC R120, c[0x0][0x40c] ;  /* 0x00010300ff783b82 */ /* 0x000e220000000800 */
[--C-:B-----5:R-:W-:Y:S02]  /*0760*/  @P3 HADD2.F32 R115, -RZ, R100.reuse.H1_H1 ;  /* 0x30000064ff733230 */ /* 0x120fe40000004100 */
[----:B------:R-:W-:Y:S02]  /*0770*/  @P3 HADD2.F32 R114, -RZ, R100.H0_H0 ;  /* 0x20000064ff723230 */ /* 0x000fe40000004100 */
[--C-:B------:R-:W-:Y:S02]  /*0780*/  @P3 HADD2.F32 R118, -RZ, R101.reuse.H0_H0 ;  /* 0x20000065ff763230 */ /* 0x100fe40000004100 */
[----:B------:R-:W-:Y:S01]  /*0790*/  @P3 HADD2.F32 R119, -RZ, R101.H1_H1 ;  /* 0x30000065ff773230 */ /* 0x000fe20000004100 */
[----:B------:R-:W1:Y:S08]  /*07a0*/  @P3 LDC R121, c[0x0][0x40c] ;  /* 0x00010300ff793b82 */ /* 0x000e700000000800 */
[----:B------:R-:W4:Y:S08]  /*07b0*/  @P3 LDC R123, c[0x0][0x40c] ;  /* 0x00010300ff7b3b82 */ /* 0x000f300000000800 */
[----:B------:R-:W4:Y:S01]  /*07c0*/  @P3 LDC R122, c[0x0][0x40c] ;  /* 0x00010300ff7a3b82 */ /* 0x000f220000000800 */
[----:B0-----:R-:W-:Y:S01]  /*07d0*/  @P3 FMUL.FTZ R112, R115, R120 ;  /* 0x0000007873703220 */ /* 0x001fe20000410000 */
[----:B------:R-:W-:-:S06]  /*07e0*/  @P3 HADD2.F32 R120, -RZ, R102.H1_H1 ;  /* 0x30000066ff783230 */ /* 0x000fcc0000004100 */
[----:B------:R-:W0:Y:S01]  /*07f0*/  @P3 LDC R125, c[0x0][0x40c] ;  /* 0x00010300ff7d3b82 */ /* 0x000e220000000800 */
[----:B-1----:R-:W-:Y:S01]  /*0800*/  @P3 FMUL.FTZ R113, R114, R121 ;  /* 0x0000007972713220 */ /* 0x002fe20000410000 */
[----:B------:R-:W-:-:S06]  /*0810*/  @P3 HADD2.F32 R121, -RZ, R103.H0_H0 ;  /* 0x20000067ff793230 */ /* 0x000fcc0000004100 */
[----:B------:R-:W1:Y:S01]  /*0820*/  @P3 LDC R127, c[0x0][0x40c] ;  /* 0x00010300ff7f3b82 */ /* 0x000e620000000800 */
[----:B----4-:R-:W-:Y:S01]  /*0830*/  @P3 FMUL.FTZ R115, R118, R123 ;  /* 0x0000007b76733220 */ /* 0x010fe20000410000 */
[----:B------:R-:W-:-:S06]  /*0840*/  @P3 HADD2.F32 R118, -RZ, R102.H0_H0 ;  /* 0x20000066ff763230 */ /* 0x000fcc0000004100 */
[----:B------:R-:W4:Y:S01]  /*0850*/  @P3 LDC R124, c[0x0][0x40c] ;  /* 0x00010300ff7c3b82 */ /* 0x000f220000000800 */
[----:B------:R-:W-:Y:S01]  /*0860*/  @P3 FMUL.FTZ R114, R119, R122 ;  /* 0x0000007a77723220 */ /* 0x000fe20000410000 */
[----:B0-----:R-:W-:Y:S01]  /*0870*/  @P3 FMUL.FTZ R119, R118, R125 ;  /* 0x0000007d76773220 */ /* 0x001fe20000410000 */
[----:B-1----:R-:W-:Y:S01]  /*0880*/  @P3 FMUL.FTZ R120, R120, R127 ;  /* 0x0000007f78783220 */ /* 0x002fe20000410000 */
[----:B----4-:R-:W-:Y:S01]  /*0890*/  @P3 FMUL.FTZ R121, R121, R124 ;  /* 0x0000007c79793220 */ /* 0x010fe20000410000 */
        /* <DEDUP_REMOVED lines=20> */
.L_x_26026:
[----:B------:R-:W0:Y:S01]  /*09e0*/  @P2 LDC R113, c[0x0][0x40c] ;  /* 0x00010300ff712b82 */ /* 0x000e220000000800 */
[----:B-----5:R-:W-:Y:S01]  /*09f0*/  @P2 HADD2.F32 R112, -RZ, R100.H0_H0 ;  /* 0x20000064ff702230 */ /* 0x020fe20000004100 */
[----:B------:R-:W-:Y:S01]  /*0a00*/  CS2R R140, SRZ ;  /* 0x00000000008c7805 */ /* 0x000fe2000001ff00 */
[--C-:B------:R-:W-:Y:S01]  /*0a10*/  @P2 HADD2.F32 R114, -RZ, R101.reuse.H0_H0 ;  /* 0x20000065ff722230 */ /* 0x100fe20000004100 */
[----:B------:R-:W-:Y:S01]  /*0a20*/  CS2R R142, SRZ ;  /* 0x00000000008e7805 */ /* 0x000fe2000001ff00 */
[----:B------:R-:W-:Y:S01]  /*0a30*/  @P2 HADD2.F32 R118, -RZ, R101.H1_H1 ;  /* 0x30000065ff762230 */ /* 0x000fe20000004100 */
[----:B------:R-:W-:Y:S01]  /*0a40*/  CS2R R132, SRZ ;  /* 0x0000000000847805 */ /* 0x000fe2000001ff00 */
[--C-:B------:R-:W-:Y:S01]  /*0a50*/  @P2 HADD2.F32 R120, -RZ, R102.reuse.H0_H0 ;  /* 0x20000066ff782230 */ /* 0x100fe20000004100 */
[----:B------:R-:W1:Y:S01]  /*0a60*/  @P2 LDC R115, c[0x0][0x40c] ;  /* 0x00010300ff732b82 */ /* 0x000e620000000800 */
[----:B------:R-:W-:Y:S01]  /*0a70*/  @P2 HADD2.F32 R122, -RZ, R102.H1_H1 ;  /* 0x30000066ff7a2230 */ /* 0x000fe20000004100 */
[----:B------:R-:W-:-:S06]  /*0a80*/  CS2R R134, SRZ ;  /* 0x0000000000867805 */ /* 0x000fcc000001ff00 */
[----:B------:R-:W2:Y:S08]  /*0a90*/  @P2 LDC R119, c[0x0][0x40c] ;  /* 0x00010300ff772b82 */ /* 0x000eb00000000800 */
[----:B------:R-:W3:Y:S01]  /*0aa0*/  @P2 LDC R121, c[0x0][0x40c] ;  /* 0x00010300ff792b82 */ /* 0x000ee20000000800 */
[----:B0-----:R-:W-:Y:S01]  /*0ab0*/  @P2 FMUL.FTZ R113, R112, R113 ;  /* 0x0000007170712220 */ /* 0x001fe20000410000 */
[----:B------:R-:W-:-:S03]  /*0ac0*/  @P2 HADD2.F32 R112, -RZ, R100.H1_H1 ;  /* 0x30000064ff702230 */ /* 0x000fc60000004100 */
[----:B------:R-:W-:-:S03]  /*0ad0*/  @P2 FMUL.FTZ R140, R113, R68 ;  /* 0x00000044718c2220 */ /* 0x000fc60000410000 */
[----:B------:R-:W0:Y:S01]  /*0ae0*/  @P2 LDC R123, c[0x0][0x40c] ;  /* 0x00010300ff7b2b82 */ /* 0x000e220000000800 */
[----:B-1----:R-:W-:Y:S01]  /*0af0*/  @P2 FMUL.FTZ R112, R112, R115 ;  /* 0x0000007370702220 */ /* 0x002fe20000410000 */
[----:B------:R-:W-:-:S03]  /*0b00*/  @P2 HADD2.F32 R115, -RZ, R103.H1_H1 ;  /* 0x30000067ff732230 */ /* 0x000fc60000004100 */
[----:B------:R-:W-:-:S03]  /*0b10*/  @P2 FMUL.FTZ R141, R112, R69 ;  /* 0x00000045708d2220 */ /* 0x000fc60000410000 */
[----:B------:R-:W1:Y:S01]  /*0b20*/  @P2 LDC R125, c[0x0][0x40c] ;  /* 0x00010300ff7d2b82 */ /* 0x000e620000000800 */
[----:B--2---:R-:W-:Y:S01]  /*0b30*/  @P2 FMUL.FTZ R119, R114, R119 ;  /* 0x0000007772772220 */ /* 0x004fe20000410000 */
[----:B------:R-:W-:-:S03]  /*0b40*/  @P2 HADD2.F32 R114, -RZ, R103.H0_H0 ;  /* 0x20000067ff722230 */ /* 0x000fc60000004100 */
[----:B------:R-:W-:-:S03]  /*0b50*/  @P2 FMUL.FTZ R142, R119, R70 ;  /* 0x00000046778e2220 */ /* 0x000fc60000410000 */
[----:B------:R-:W2:Y:S01]  /*0b60*/  @P2 LDC R127, c[0x0][0x40c] ;  /* 0x00010300ff7f2b82 */ /* 0x000ea20000000800 */
[----:B---3--:R-:W-:-:S04]  /*0b70*/  @P2 FMUL.FTZ R118, R118, R121 ;  /* 0x0000007976762220 */ /* 0x008fc80000410000 */
[----:B------:R-:W-:-:S03]  /*0b80*/  @P2 FMUL.FTZ R143, R118, R71 ;  /* 0x00000047768f2220 */ /* 0x000fc60000410000 */
[----:B------:R-:W3:Y:S01]  /*0b90*/  @P2 LDC R124, c[0x0][0x40c] ;  /* 0x00010300ff7c2b82 */ /* 0x000ee20000000800 */
[----:B0-----:R-:W-:-:S04]  /*0ba0*/  @P2 FMUL.FTZ R123, R120, R123 ;  /* 0x0000007b787b2220 */ /* 0x001fc80000410000 */
[----:B------:R-:W-:Y:S01]  /*0bb0*/  @P2 FMUL.FTZ R132, R123, R72 ;  /* 0x000000487b842220 */ /* 0x000fe20000410000 */
[----:B-1----:R-:W-:-:S04]  /*0bc0*/  @P2 FMUL.FTZ R122, R122, R125 ;  /* 0x0000007d7a7a2220 */ /* 0x002fc80000410000 */
[----:B------:R-:W-:Y:S01]  /*0bd0*/  @P2 FMUL.FTZ R133, R122, R73 ;  /* 0x000000497a852220 */ /* 0x000fe20000410000 */
[----:B--2---:R-:W-:-:S04]  /*0be0*/  @P2 FMUL.FTZ R127, R114, R127 ;  /* 0x0000007f727f2220 */ /* 0x004fc80000410000 */
[----:B------:R-:W-:Y:S01]  /*0bf0*/  @P2 FMUL.FTZ R134, R127, R74 ;  /* 0x0000004a7f862220 */ /* 0x000fe20000410000 */
[----:B---3--:R-:W-:-:S04]  /*0c00*/  @P2 FMUL.FTZ R124, R115, R124 ;  /* 0x0000007c737c2220 */ /* 0x008fc80000410000 */
[----:B------:R-:W-:-:S07]  /*0c10*/  @P2 FMUL.FTZ R135, R124, R75 ;  /* 0x0000004b7c872220 */ /* 0x000fce0000410000 */
.L_x_26027:
[----:B------:R-:W-:Y:S05]  /*0c20*/  BSYNC.RECONVERGENT B0 ;  /* 0x0000000000007941 */ /* 0x000fea0003800200 */
.L_x_26025:
        /* <DEDUP_REMOVED lines=15> */
[----:B------:R-:W-:Y:S02]  /*0d20*/  ISETP.GT.AND P3, PT, R0, RZ, PT ;  /* 0x000000ff0000720c */ /* 0x000fe40003f64270 */
[----:B-----5:R-:W-:-:S11]  /*0d30*/  MOV R126, R110 ;  /* 0x0000006e007e7202 */ /* 0x020fd60000000f00 */
[----:B0-----:R-:W0:Y:S01]  /*0d40*/  @P3 LDC R119, c[0x0][0x40c] ;  /* 0x00010300ff773b82 */ /* 0x001e220000000800 */
[--C-:B------:R-:W-:Y:S02]  /*0d50*/  @P3 HADD2.F32 R114, -RZ, R100.reuse.H1_H1 ;  /* 0x30000064ff723230 */ /* 0x100fe40000004100 */
        /* <DEDUP_REMOVED lines=10> */
[----:B------:R-:W-:Y:S01]  /*0e00*/  @P3 HADD2.F32 R118, -RZ, R102.H0_H0 ;  /* 0x20000066ff763230 */ /* 0x000fe20000004100 */
[----:B------:R-:W-:Y:S01]  /*0e10*/  MOV R121, R105 ;  /* 0x0000006900797202 */ /* 0x000fe20000000f00 */
[----:B------:R-:W-:-:S04]  /*0e20*/  @P3 FFMA.FTZ R121, R114, R77, R105 ;  /* 0x0000004d72793223 */ /* 0x000fc80000010069 */
[----:B------:R-:W1:Y:S01]  /*0e30*/  @P3 LDC R129, c[0x0][0x40c] ;  /* 0x00010300ff813b82 */ /* 0x000e620000000800 */
[----:B--2---:R-:W-:-:S07]  /*0e40*/  @P3 FMUL.FTZ R115, R112, R115 ;  /* 0x0000007370733220 */ /* 0x004fce0000410000 */
[----:B------:R-:W2:Y:S01]  /*0e50*/  @P3 LDC R124, c[0x0][0x40c] ;  /* 0x00010300ff7c3b82 */ /* 0x000ea20000000800 */
[----:B---3--:R-:W-:Y:S01]  /*0e60*/  @P3 FMUL.FTZ R112, R120, R123 ;  /* 0x0000007b78703220 */ /* 0x008fe20000410000 */
[----:B------:R-:W-:Y:S01]  /*0e70*/  @P3 HADD2.F32 R123, -RZ, R103.H0_H0 ;  /* 0x20000067ff7b3230 */ /* 0x000fe20000004100 */
[----:B------:R-:W-:Y:S01]  /*0e80*/  MOV R120, R104 ;  /* 0x0000006800787202 */ /* 0x000fe20000000f00 */
[----:B------:R-:W-:Y:S01]  /*0e90*/  @P3 FFMA.FTZ R120, R115, R76, R104 ;  /* 0x0000004c73783223 */ /* 0x000fe20000010068 */
[----:B0-----:R-:W-:Y:S01]  /*0ea0*/  @P3 FMUL.FTZ R127, R118, R125 ;  /* 0x0000007d767f3220 */ /* 0x001fe20000410000 */
        /* <DEDUP_REMOVED lines=10> */
[----:B------:R-:W-:Y:S01]  /*0f50*/  @P3 FFMA.FTZ R126, R129, R82, R110 ;  /* 0x00000052817e3223 */ /* 0x000fe2000001006e */
[----:B------:R-:W-:Y:S01]  /*0f60*/  MOV R127, R111 ;  /* 0x0000006f007f7202 */ /* 0x000fe20000000f00 */
[----:B------:R-:W-:Y:S06]  /*0f70*/  @!P3 BRA `(.L_x_26030) ;  /* 0x0000000000a4b947 */ /* 0x000fec0003800000 */
[----:B------:R-:W-:-:S05]  /*0f80*/  HADD2.F32 R112, -RZ, R103.H1_H1 ;  /* 0x30000067ff707230 */ /* 0x000fca0000004100 */
[----:B------:R-:W-:-:S04]  /*0f90*/  FMUL.FTZ R112, R112, UR10 ;  /* 0x0000000a70707c20 */ /* 0x000fc80008410000 */
[----:B------:R-:W-:Y:S01]  /*0fa0*/  FFMA.FTZ R127, R112, R83, R111 ;  /* 0x00000053707f7223 */ /* 0x000fe2000001006f */
[----:B------:R-:W-:Y:S06]  /*0fb0*/  BRA `(.L_x_26030) ;  /* 0x0000000000947947 */ /* 0x000fec0003800000 */
.L_x_26029:
[----:B0-----:R-:W0:Y:S01]  /*0fc0*/  @P2 LDC R115, c[0x0][0x40c] ;  /* 0x00010300ff732b82 */ /* 0x001e220000000800 */
[----:B-----5:R-:W-:Y:S02]  /*0fd0*/  @P2 HADD2.F32 R112, -RZ, R100.H0_H0 ;  /* 0x20000064ff702230 */ /* 0x020fe40000004100 */
[--C-:B------:R-:W-:Y:S02]  /*0fe0*/  @P2 HADD2.F32 R118, -RZ, R101.reuse.H1_H1 ;  /* 0x30000065ff762230 */ /* 0x100fe40000004100 */
[--C-:B------:R-:W-:Y:S02]  /*0ff0*/  @P2 HADD2.F32 R120, -RZ, R102.reuse.H0_H0 ;  /* 0x20000066ff782230 */ /* 0x100fe40000004100 */
[----:B------:R-:W-:Y:S01]  /*1000*/  @P2 HADD2.F32 R114, -RZ, R101.H0_H0 ;  /* 0x20000065ff722230 */ /* 0x000fe20000004100 */
[----:B------:R-:W1:Y:S01]  /*1010*/  @P2 LDC R123, c[0x0][0x40c] ;  /* 0x00010300ff7b2b82 */ /* 0x000e620000000800 */
[----:B------:R-:W-:-:S07]  /*1020*/  @P2 HADD2.F32 R122, -RZ, R102.H1_H1 ;  /* 0x30000066ff7a2230 */ /* 0x000fce0000004100 */
[----:B------:R-:W2:Y:S08]  /*1030*/  @P2 LDC R125, c[0x0][0x40c] ;  /* 0x00010300ff7d2b82 */ /* 0x000eb00000000800 */
        /* <DEDUP_REMOVED lines=8> */
[----:B------:R-:W-:-:S06]  /*10c0*/  @P2 HADD2.F32 R125, -RZ, R103.H1_H1 ;  /* 0x30000067ff7d2230 */ /* 0x000fcc0000004100 */
[----:B------:R-:W2:Y:S01]  /*10d0*/  @P2 LDC R124, c[0x0][0x40c] ;  /* 0x00010300ff7c2b82 */ /* 0x000ea20000000800 */
[----:B---3--:R-:W-:-:S07]  /*10e0*/  @P2 FMUL.FTZ R112, R112, R119 ;  /* 0x0000007770702220 */ /* 0x008fce0000410000 */
[----:B------:R-:W3:Y:S01]  /*10f0*/  @P2 LDC R126, c[0x0][0x40c] ;  /* 0x00010300ff7e2b82 */ /* 0x000ee20000000800 */
[----:B0-----:R-:W-:Y:S01]  /*1100*/  @P2 FMUL.FTZ R119, R114, R121 ;  /* 0x0000007972772220 */ /* 0x001fe20000410000 */
[----:B------:R-:W-:Y:S02]  /*1110*/  CS2R R120, SRZ ;  /* 0x0000000000787805 */ /* 0x000fe4000001ff00 */
[----:B------:R-:W-:Y:S01]  /*1120*/  @P2 FMUL.FTZ R120, R115, R76 ;  /* 0x0000004c73782220 */ /* 0x000fe20000410000 */
[----:B------:R-:W-:Y:S01]  /*1130*/  @P2 FMUL.FTZ R121, R112, R77 ;  /* 0x0000004d70792220 */ /* 0x000fe20000410000 */
[----:B-1----:R-:W-:Y:S01]  /*1140*/  @P2 FMUL.FTZ R114, R122, R127 ;  /* 0x0000007f7a722220 */ /* 0x002fe20000410000 */
[----:B------:R-:W-:Y:S02]  /*1150*/  HFMA2 R122, -RZ, RZ, 0, 0 ;  /* 0x00000000ff7a7431 */ /* 0x000fe400000001ff */
[----:B------:R-:W-:Y:S01]  /*1160*/  @P2 FMUL.FTZ R122, R119, R78 ;  /* 0x0000004e777a2220 */ /* 0x000fe20000410000 */
[----:B--2---:R-:W-:Y:S01]  /*1170*/  @P2 FMUL.FTZ R131, R123, R124 ;  /* 0x0000007c7b832220 */ /* 0x004fe20000410000 */
[----:B------:R-:W-:Y:S01]  /*1180*/  MOV R123, RZ ;  /* 0x000000ff007b7202 */ /* 0x000fe20000000f00 */
[----:B------:R-:W-:Y:S01]  /*1190*/  @P2 FMUL.FTZ R123, R118, R79 ;  /* 0x0000004f767b2220 */ /* 0x000fe20000410000 */
[----:B---3--:R-:W-:Y:S01]  /*11a0*/  @P2 FMUL.FTZ R128, R125, R126 ;  /* 0x0000007e7d802220 */ /* 0x008fe20000410000 */
[----:B------:R-:W-:-:S02]  /*11b0*/  CS2R R124, SRZ ;  /* 0x00000000007c7805 */ /* 0x000fc4000001ff00 */
[----:B------:R-:W-:Y:S01]  /*11c0*/  CS2R R126, SRZ ;  /* 0x00000000007e7805 */ /* 0x000fe2000001ff00 */
[----:B------:R-:W-:Y:S01]  /*11d0*/  @P2 FMUL.FTZ R124, R129, R80 ;  /* 0x00000050817c2220 */ /* 0x000fe20000410000 */
[----:B------:R-:W-:Y:S01]  /*11e0*/  @P2 FMUL.FTZ R125, R114, R81 ;  /* 0x00000051727d2220 */ /* 0x000fe20000410000 */
[----:B------:R-:W-:Y:S01]  /*11f0*/  @P2 FMUL.FTZ R126, R131, R82 ;  /* 0x00000052837e2220 */ /* 0x000fe20000410000 */
[----:B------:R-:W-:-:S07]  /*1200*/  @P2 FMUL.FTZ R127, R128, R83 ;  /* 0x00000053807f2220 */ /* 0x000fce0000410000 */
.L_x_26030:
[----:B------:R-:W-:Y:S05]  /*1210*/  BSYNC.RECONVERGENT B0 ;  /* 0x0000000000007941 */ /* 0x000fea0003800200 */
.L_x_26028:
        /* <DEDUP_REMOVED lines=15> */
[----:B-1----:R-:W0:Y:S01]  /*1310*/  @P3 LDC R113, c[0x0][0x40c] ;  /* 0x00010300ff713b82 */ /* 0x002e220000000800 */
[--C-:B-----5:R-:W-:Y:S02]  /*1320*/  @P3 HADD2.F32 R112, -RZ, R100.reuse.H0_H0 ;  /* 0x20000064ff703230 */ /* 0x120fe40000004100 */
[----:B------:R-:W-:Y:S02]  /*1330*/  @P3 HADD2.F32 R114, -RZ, R100.H1_H1 ;  /* 0x30000064ff723230 */ /* 0x000fe40000004100 */
[--C-:B------:R-:W-:Y:S02]  /*1340*/  @P3 HADD2.F32 R118, -RZ, R101.reuse.H0_H0 ;  /* 0x20000065ff763230 */ /* 0x100fe40000004100 */
[----:B------:R-:W-:Y:S01]  /*1350*/  @P3 HADD2.F32 R128, -RZ, R101.H1_H1 ;  /* 0x30000065ff803230 */ /* 0x000fe20000004100 */
[----:B------:R-:W1:Y:S01]  /*1360*/  @P3 LDC R115, c[0x0][0x40c] ;  /* 0x00010300ff733b82 */ /* 0x000e620000000800 */
[----:B------:R-:W-:Y:S02]  /*1370*/  @P3 HADD2.F32 R130, -RZ, R102.H1_H1 ;  /* 0x30000066ff823230 */ /* 0x000fe40000004100 */
[----:B------:R-:W-:-:S05]  /*1380*/  @P3 HADD2.F32 R138, -RZ, R103.H0_H0 ;  /* 0x20000067ff8a3230 */ /* 0x000fca0000004100 */
[----:B------:R-:W2:Y:S08]  /*1390*/  @P3 LDC R119, c[0x0][0x40c] ;  /* 0x00010300ff773b82 */ /* 0x000eb00000000800 */
[----:B------:R-:W3:Y:S01]  /*13a0*/  @P3 LDC R131, c[0x0][0x40c] ;  /* 0x00010300ff833b82 */ /* 0x000ee20000000800 */
[----:B0-----:R-:W-:Y:S01]  /*13b0*/  @P3 FMUL.FTZ R113, R112, R113 ;  /* 0x0000007170713220 */ /* 0x001fe20000410000 */
[----:B------:R-:W-:-:S06]  /*13c0*/  @P3 HADD2.F32 R112, -RZ, R102.H0_H0 ;  /* 0x20000066ff703230 */ /* 0x000fcc0000004100 */
[----:B------:R-:W0:Y:S01]  /*13d0*/  @P3 LDC R129, c[0x0][0x40c] ;  /* 0x00010300ff813b82 */ /* 0x000e220000000800 */
[----:B-1----:R-:W-:-:S07]  /*13e0*/  @P3 FMUL.FTZ R114, R114, R115 ;  /* 0x0000007372723220 */ /* 0x002fce0000410000 */
[----:B------:R-:W1:Y:S01]  /*13f0*/  @P3 LDC R137, c[0x0][0x40c] ;  /* 0x00010300ff893b82 */ /* 0x000e620000000800 */
[----:B--2---:R-:W-:-:S07]  /*1400*/  @P3 FMUL.FTZ R119, R118, R119 ;  /* 0x0000007776773220 */ /* 0x004fce0000410000 */
[----:B------:R-:W2:Y:S01]  /*1410*/  @P3 LDC R139, c[0x0][0x40c] ;  /* 0x00010300ff8b3b82 */ /* 0x000ea20000000800 */
[----:B---3--:R-:W-:Y:S01]  /*1420*/  @P3 FMUL.FTZ R115, R112, R131 ;  /* 0x0000008370733220 */ /* 0x008fe20000410000 */
[----:B------:R-:W-:Y:S02]  /*1430*/  MOV R112, R108 ;  /* 0x0000006c00707202 */ /* 0x000fe40000000f00 */
        /* <DEDUP_REMOVED lines=12> */
[----:B------:R-:W-:Y:S01]  /*1500*/  MOV R130, R106 ;  /* 0x0000006a00827202 */ /* 0x000fe20000000f00 */
[----:B------:R-:W-:-:S02]  /*1510*/  @P3 FFMA.FTZ R130, R119, R86, R106 ;  /* 0x0000005677823223 */ /* 0x000fc4000001006a */
[----:B------:R-:W-:Y:S01]  /*1520*/  @P3 FFMA.FTZ R113, R136, R89, R109 ;  /* 0x0000005988713223 */ /* 0x000fe2000001006d */
[----:B--2---:R-:W-:-:S04]  /*1530*/  @P3 FMUL.FTZ R139, R138, R139 ;  /* 0x0000008b8a8b3220 */ /* 0x004fc80000410000 */
[----:B------:R-:W-:Y:S01]  /*1540*/  @P3 FFMA.FTZ R114, R139, R90, R110 ;  /* 0x0000005a8b723223 */ /* 0x000fe2000001006e */
[----:B------:R-:W-:Y:S06]  /*1550*/  @!P3 BRA `(.L_x_26033) ;  /* 0x0000000000a0b947 */ /* 0x000fec0003800000 */
[----:B------:R-:W-:-:S05]  /*1560*/  HADD2.F32 R115, -RZ, R103.H1_H1 ;  /* 0x30000067ff737230 */ /* 0x000fca0000004100 */
[----:B------:R-:W-:-:S04]  /*1570*/  FMUL.FTZ R118, R115, UR10 ;  /* 0x0000000a73767c20 */ /* 0x000fc80008410000 */
[----:B------:R-:W-:Y:S01]  /*1580*/  FFMA.FTZ R115, R118, R91, R111 ;  /* 0x0000005b76737223 */ /* 0x000fe2000001006f */
[----:B------:R-:W-:Y:S06]  /*1590*/  BRA `(.L_x_26033) ;  /* 0x0000000000907947 */ /* 0x000fec0003800000 */
.L_x_26032:
[----:B-1----:R-:W0:Y:S01]  /*15a0*/  @P2 LDC R113, c[0x0][0x40c] ;  /* 0x00010300ff712b82 */ /* 0x002e220000000800 */
[----:B-----5:R-:W-:Y:S02]  /*15b0*/  @P2 HADD2.F32 R112, -RZ, R100.H0_H0 ;  /* 0x20000064ff702230 */ /* 0x020fe40000004100 */
[--C-:B------:R-:W-:Y:S02]  /*15c0*/  @P2 HADD2.F32 R114, -RZ, R101.reuse.H0_H0 ;  /* 0x20000065ff722230 */ /* 0x100fe40000004100 */
[----:B------:R-:W-:Y:S02]  /*15d0*/  @P2 HADD2.F32 R118, -RZ, R101.H1_H1 ;  /* 0x30000065ff762230 */ /* 0x000fe40000004100 */
[--C-:B------:R-:W-:Y:S01]  /*15e0*/  @P2 HADD2.F32 R128, -RZ, R102.reuse.H0_H0 ;  /* 0x20000066ff802230 */ /* 0x100fe20000004100 */
        /* <DEDUP_REMOVED lines=8> */
[----:B------:R-:W-:-:S06]  /*1670*/  @P2 HADD2.F32 R115, -RZ, R103.H1_H1 ;  /* 0x30000067ff732230 */ /* 0x000fcc0000004100 */
[----:B------:R-:W1:Y:S01]  /*1680*/  @P2 LDC R139, c[0x0][0x40c] ;  /* 0x00010300ff8b2b82 */ /* 0x000e620000000800 */
[----:B--2---:R-:W-:Y:S01]  /*1690*/  @P2 FMUL.FTZ R119, R114, R119 ;  /* 0x0000007772772220 */ /* 0x004fe20000410000 */
[----:B------:R-:W-:-:S06]  /*16a0*/  @P2 HADD2.F32 R114, -RZ, R103.H0_H0 ;  /* 0x20000067ff722230 */ /* 0x000fcc0000004100 */
[----:B------:R-:W2:Y:S01]  /*16b0*/  @P2 LDC R145, c[0x0][0x40c] ;  /* 0x00010300ff912b82 */ /* 0x000ea20000000800 */
[----:B---3--:R-:W-:-:S07]  /*16c0*/  @P2 FMUL.FTZ R118, R118, R129 ;  /* 0x0000008176762220 */ /* 0x008fce0000410000 */
[----:B------:R-:W3:Y:S01]  /*16d0*/  @P2 LDC R138, c[0x0][0x40c] ;  /* 0x00010300ff8a2b82 */ /* 0x000ee20000000800 */
[----:B0-----:R-:W-:Y:S01]  /*16e0*/  @P2 FMUL.FTZ R137, R128, R131 ;  /* 0x0000008380892220 */ /* 0x001fe20000410000 */
[----:B------:R-:W-:Y:S02]  /*16f0*/  CS2R R128, SRZ ;  /* 0x0000000000807805 */ /* 0x000fe4000001ff00 */
[----:B------:R-:W-:Y:S01]  /*1700*/  @P2 FMUL.FTZ R128, R113, R84 ;  /* 0x0000005471802220 */ /* 0x000fe20000410000 */
[----:B------:R-:W-:Y:S01]  /*1710*/  @P2 FMUL.FTZ R129, R112, R85 ;  /* 0x0000005570812220 */ /* 0x000fe20000410000 */
[----:B------:R-:W-:Y:S01]  /*1720*/  CS2R R112, SRZ ;  /* 0x0000000000707805 */ /* 0x000fe2000001ff00 */
[----:B-1----:R-:W-:Y:S01]  /*1730*/  @P2 FMUL.FTZ R136, R130, R139 ;  /* 0x0000008b82882220 */ /* 0x002fe20000410000 */
[----:B------:R-:W-:Y:S01]  /*1740*/  CS2R R130, SRZ ;  /* 0x0000000000827805 */ /* 0x000fe2000001ff00 */
[----:B------:R-:W-:Y:S01]  /*1750*/  @P2 FMUL.FTZ R112, R137, R88 ;  /* 0x0000005889702220 */ /* 0x000fe20000410000 */
[----:B------:R-:W-:Y:S01]  /*1760*/  @P2 FMUL.FTZ R130, R119, R86 ;  /* 0x0000005677822220 */ /* 0x000fe20000410000 */
[----:B------:R-:W-:Y:S01]  /*1770*/  @P2 FMUL.FTZ R131, R118, R87 ;  /* 0x0000005776832220 */ /* 0x000fe20000410000 */
[----:B------:R-:W-:Y:S01]  /*1780*/  @P2 FMUL.FTZ R113, R136, R89 ;  /* 0x0000005988712220 */ /* 0x000fe20000410000 */
[----:B--2---:R-:W-:Y:S01]  /*1790*/  @P2 FMUL.FTZ R145, R114, R145 ;  /* 0x0000009172912220 */ /* 0x004fe20000410000 */
[----:B---3--:R-:W-:Y:S01]  /*17a0*/  @P2 FMUL.FTZ R138, R115, R138 ;  /* 0x0000008a738a2220 */ /* 0x008fe20000410000 */
[----:B------:R-:W-:-:S02]  /*17b0*/  CS2R R114, SRZ ;  /* 0x0000000000727805 */ /* 0x000fc4000001ff00 */
[----:B------:R-:W-:Y:S01]  /*17c0*/  @P2 FMUL.FTZ R114, R145, R90 ;  /* 0x0000005a91722220 */ /* 0x000fe20000410000 */
[----:B------:R-:W-:-:S07]  /*17d0*/  @P2 FMUL.FTZ R115, R138, R91 ;  /* 0x0000005b8a732220 */ /* 0x000fce0000410000 */
.L_x_26033:
[----:B------:R-:W-:Y:S05]  /*17e0*/  BSYNC.RECONVERGENT B0 ;  /* 0x0000000000007941 */ /* 0x000fea0003800200 */
.L_x_26031:
        /* <DEDUP_REMOVED lines=16> */
[----:B--2---:R-:W0:Y:S01]  /*18f0*/  @P0 LDC R117, c[0x0][0x40c] ;  /* 0x00010300ff750b82 */ /* 0x004e220000000800 */
[--C-:B-----5:R-:W-:Y:S02]  /*1900*/  @P0 HADD2.F32 R0, -RZ, R100.reuse.H0_H0 ;  /* 0x20000064ff000230 */ /* 0x120fe40000004100 */
[----:B------:R-:W-:Y:S02]  /*1910*/  @P0 HADD2.F32 R116, -RZ, R100.H1_H1 ;  /* 0x30000064ff740230 */ /* 0x000fe40000004100 */
[----:B------:R-:W-:-:S03]  /*1920*/  @P0 HADD2.F32 R136, -RZ, R102.H0_H0 ;  /* 0x20000066ff880230 */ /* 0x000fc60000004100 */
[----:B------:R-:W1:Y:S08]  /*1930*/  @P0 LDC R137, c[0x0][0x40c] ;  /* 0x00010300ff890b82 */ /* 0x000e700000000800 */
[----:B------:R-:W2:Y:S08]  /*1940*/  @P0 LDC R147, c[0x0][0x40c] ;  /* 0x00010300ff930b82 */ /* 0x000eb00000000800 */
[----:B------:R-:W3:Y:S01]  /*1950*/  @P0 LDC R139, c[0x0][0x40c] ;  /* 0x00010300ff8b0b82 */ /* 0x000ee20000000800 */
[----:B0-----:R-:W-:Y:S01]  /*1960*/  @P0 FMUL.FTZ R119, R0, R117 ;  /* 0x0000007500770220 */ /* 0x001fe20000410000 */
[----:B------:R-:W-:-:S06]  /*1970*/  @P0 HADD2.F32 R117, -RZ, R101.H1_H1 ;  /* 0x30000065ff750230 */ /* 0x000fcc0000004100 */
        /* <DEDUP_REMOVED lines=8> */
[----:B---3--:R-:W-:Y:S01]  /*1a00*/  @P0 FMUL.FTZ R139, R116, R139 ;  /* 0x0000008b748b0220 */ /* 0x008fe20000410000 */
        /* <DEDUP_REMOVED lines=8> */
[----:B------:R-:W-:Y:S01]  /*1a90*/  @P0 FFMA.FTZ R119, R150, R95, R107 ;  /* 0x0000005f96770223 */ /* 0x000fe2000001006b */
[----:B------:R-:W-:Y:S01]  /*1aa0*/  MOV R139, R111 ;  /* 0x0000006f008b7202 */ /* 0x000fe20000000f00 */
[----:B-1----:R-:W-:Y:S01]  /*1ab0*/  @P0 FMUL.FTZ R152, R137, R138 ;  /* 0x0000008a89980220 */ /* 0x002fe20000410000 */
[----:B------:R-:W-:-:S02]  /*1ac0*/  MOV R137, R109 ;  /* 0x0000006d00897202 */ /* 0x000fc40000000f00 */
[----:B------:R-:W-:Y:S01]  /*1ad0*/  MOV R138, R110 ;  /* 0x0000006e008a7202 */ /* 0x000fe20000000f00 */
[----:B------:R-:W-:Y:S01]  /*1ae0*/  @P0 FFMA.FTZ R137, R152, R97, R109 ;  /* 0x0000006198890223 */ /* 0x000fe2000001006d */
[----:B--2---:R-:W-:Y:S01]  /*1af0*/  @P0 FMUL.FTZ R151, R136, R151 ;  /* 0x0000009788970220 */ /* 0x004fe20000410000 */
[----:B------:R-:W-:Y:S01]  /*1b00*/  MOV R136, R108 ;  /* 0x0000006c00887202 */ /* 0x000fe20000000f00 */
[----:B------:R-:W-:Y:S02]  /*1b10*/  @P0 FFMA.FTZ R136, R147, R96, R108 ;  /* 0x0000006093880223 */ /* 0x000fe4000001006c */
[----:B------:R-:W-:Y:S01]  /*1b20*/  @P0 FFMA.FTZ R138, R151, R98, R110 ;  /* 0x00000062978a0223 */ /* 0x000fe2000001006e */
[----:B------:R-:W-:Y:S06]  /*1b30*/  @!P0 BRA `(.L_x_26036) ;  /* 0x0000000000a88947 */ /* 0x000fec0003800000 */
[----:B------:R-:W-:-:S05]  /*1b40*/  HADD2.F32 R0, -RZ, R103.H1_H1 ;  /* 0x30000067ff007230 */ /* 0x000fca0000004100 */
[----:B------:R-:W-:-:S04]  /*1b50*/  FMUL.FTZ R0, R0, UR10 ;  /* 0x0000000a00007c20 */ /* 0x000fc80008410000 */
[----:B------:R-:W-:Y:S01]  /*1b60*/  FFMA.FTZ R139, R0, R99, R111 ;  /* 0x00000063008b7223 */ /* 0x000fe2000001006f */
[----:B------:R-:W-:Y:S06]  /*1b70*/  BRA `(.L_x_26036) ;  /* 0x0000000000987947 */ /* 0x000fec0003800000 */
.L_x_26035:
[----:B--2---:R-:W0:Y:S01]  /*1b80*/  @P2 LDC R117, c[0x0][0x40c] ;  /* 0x00010300ff752b82 */ /* 0x004e220000000800 */
[--C-:B-----5:R-:W-:Y:S02]  /*1b90*/  @P2 HADD2.F32 R0, -RZ, R100.reuse.H0_H0 ;  /* 0x20000064ff002230 */ /* 0x120fe40000004100 */
[----:B------:R-:W-:Y:S02]  /*1ba0*/  @P2 HADD2.F32 R116, -RZ, R100.H1_H1 ;  /* 0x30000064ff742230 */ /* 0x000fe40000004100 */
[--C-:B------:R-:W-:Y:S02]  /*1bb0*/  @P2 HADD2.F32 R118, -RZ, R101.reuse.H0_H0 ;  /* 0x20000065ff762230 */ /* 0x100fe40000004100 */
[----:B------:R-:W-:Y:S01]  /*1bc0*/  @P2 HADD2.F32 R136, -RZ, R101.H1_H1 ;  /* 0x30000065ff882230 */ /* 0x000fe20000004100 */
[----:B------:R-:W1:Y:S08]  /*1bd0*/  @P2 LDC R119, c[0x0][0x40c] ;  /* 0x00010300ff772b82 */ /* 0x000e700000000800 */
[----:B------:R-:W2:Y:S08]  /*1be0*/  @P2 LDC R137, c[0x0][0x40c] ;  /* 0x00010300ff892b82 */ /* 0x000eb00000000800 */
[----:B------:R-:W3:Y:S01]  /*1bf0*/  @P2 LDC R150, c[0x0][0x40c] ;  /* 0x00010300ff962b82 */ /* 0x000ee20000000800 */
[----:B0-----:R-:W-:-:S07]  /*1c00*/  @P2 FMUL.FTZ R117, R0, R117 ;  /* 0x0000007500752220 */ /* 0x001fce0000410000 */
[----:B------:R-:W0:Y:S01]  /*1c10*/  @P2 LDC R139, c[0x0][0x40c] ;  /* 0x00010300ff8b2b82 */ /* 0x000e220000000800 */
[----:B-1----:R-:W-:Y:S01]  /*1c20*/  @P2 FMUL.FTZ R0, R116, R119 ;  /* 0x0000007774002220 */ /* 0x002fe20000410000 */
[--C-:B------:R-:W-:Y:S02]  /*1c30*/  @P2 HADD2.F32 R119, -RZ, R102.reuse.H1_H1 ;  /* 0x30000066ff772230 */ /* 0x100fe40000004100 */
[----:B------:R-:W-:Y:S02]  /*1c40*/  HFMA2 R116, -RZ, RZ, 0, 0 ;  /* 0x00000000ff747431 */ /* 0x000fe400000001ff */
[----:B------:R-:W-:Y:S01]  /*1c50*/  @P2 FMUL.FTZ R116, R117, R92 ;  /* 0x0000005c75742220 */ /* 0x000fe20000410000 */
[----:B------:R-:W-:Y:S01]  /*1c60*/  MOV R117, RZ ;  /* 0x000000ff00757202 */ /* 0x000fe20000000f00 */
[----:B------:R-:W-:Y:S01]  /*1c70*/  @P2 FMUL.FTZ R117, R0, R93 ;  /* 0x0000005d00752220 */ /* 0x000fe20000410000 */
[----:B------:R-:W-:Y:S01]  /*1c80*/  @P2 HADD2.F32 R0, -RZ, R103.H1_H1 ;  /* 0x30000067ff002230 */ /* 0x000fe20000004100 */
[----:B------:R-:W1:Y:S01]  /*1c90*/  @P2 LDC R147, c[0x0][0x40c] ;  /* 0x00010300ff932b82 */ /* 0x000e620000000800 */
[----:B--2---:R-:W-:Y:S01]  /*1ca0*/  @P2 FMUL.FTZ R137, R118, R137 ;  /* 0x0000008976892220 */ /* 0x004fe20000410000 */
[----:B------:R-:W-:-:S06]  /*1cb0*/  @P2 HADD2.F32 R118, -RZ, R102.H0_H0 ;  /* 0x20000066ff762230 */ /* 0x000fcc0000004100 */
[----:B------:R-:W2:Y:S01]  /*1cc0*/  @P2 LDC R152, c[0x0][0x40c] ;  /* 0x00010300ff982b82 */ /* 0x000ea20000000800 */
[----:B---3--:R-:W-:Y:S01]  /*1cd0*/  @P2 FMUL.FTZ R150, R119, R150 ;  /* 0x0000009677962220 */ /* 0x008fe20000410000 */
[----:B------:R-:W-:-:S06]  /*1ce0*/  @P2 HADD2.F32 R119, -RZ, R103.H0_H0 ;  /* 0x20000067ff772230 */ /* 0x000fcc0000004100 */
[----:B------:R-:W3:Y:S01]  /*1cf0*/  @P2 LDC R153, c[0x0][0x40c] ;  /* 0x00010300ff992b82 */ /* 0x000ee20000000800 */
[----:B0-----:R-:W-:Y:S01]  /*1d00*/  @P2 FMUL.FTZ R138, R136, R139 ;  /* 0x0000008b888a2220 */ /* 0x001fe20000410000 */
[----:B-1----:R-:W-:Y:S01]  /*1d10*/  @P2 FMUL.FTZ R147, R118, R147 ;  /* 0x0000009376932220 */ /* 0x002fe20000410000 */
[----:B------:R-:W-:Y:S02]  /*1d20*/  HFMA2 R118, -RZ, RZ, 0, 0 ;  /* 0x00000000ff767431 */ /* 0x000fe400000001ff */
[----:B------:R-:W-:Y:S01]  /*1d30*/  @P2 FMUL.FTZ R118, R137, R94 ;  /* 0x0000005e89762220 */ /* 0x000fe20000410000 */
[----:B------:R-:W-:Y:S02]  /*1d40*/  CS2R R136, SRZ ;  /* 0x0000000000887805 */ /* 0x000fe4000001ff00 */
[----:B------:R-:W-:Y:S01]  /*1d50*/  @P2 FMUL.FTZ R136, R147, R96 ;  /* 0x0000006093882220 */ /* 0x000fe20000410000 */
[----:B------:R-:W-:Y:S01]  /*1d60*/  @P2 FMUL.FTZ R137, R150, R97 ;  /* 0x0000006196892220 */ /* 0x000fe20000410000 */
[----:B--2---:R-:W-:Y:S01]  /*1d70*/  @P2 FMUL.FTZ R151, R119, R152 ;  /* 0x0000009877972220 */ /* 0x004fe20000410000 */
[----:B------:R-:W-:Y:S01]  /*1d80*/  MOV R119, RZ ;  /* 0x000000ff00777202 */ /* 0x000fe20000000f00 */
[----:B------:R-:W-:Y:S01]  /*1d90*/  @P2 FMUL.FTZ R119, R138, R95 ;  /* 0x0000005f8a772220 */ /* 0x000fe20000410000 */
[----:B------:R-:W-:-:S02]  /*1da0*/  CS2R R138, SRZ ;  /* 0x00000000008a7805 */ /* 0x000fc4000001ff00 */
[----:B------:R-:W-:Y:S01]  /*1db0*/  @P2 FMUL.FTZ R138, R151, R98 ;  /* 0x00000062978a2220 */ /* 0x000fe20000410000 */
[----:B---3--:R-:W-:-:S04]  /*1dc0*/  @P2 FMUL.FTZ R0, R0, R153 ;  /* 0x0000009900002220 */ /* 0x008fc80000410000 */
[----:B------:R-:W-:-:S07]  /*1dd0*/  @P2 FMUL.FTZ R139, R0, R99 ;  /* 0x00000063008b2220 */ /* 0x000fce0000410000 */
.L_x_26036:
[----:B------:R-:W-:Y:S05]  /*1de0*/  BSYNC.RECONVERGENT B0 ;  /* 0x0000000000007941 */ /* 0x000fea0003800200 */
.L_x_26034:
        /* <DEDUP_REMOVED lines=123> */
.L_x_26052:
        /* <DEDUP_REMOVED lines=145> */
.L_x_26039:
[----:B------:R-:W-:Y:S05]  /*2eb0*/  BSYNC.RECONVERGENT B0 ;  /* 0x0000000000007941 */ /* 0x000fea0003800200 */
.L_x_26038:
[----:B0-----:R-:W0:Y:S02]  /*2ec0*/  LDC.64 R112, c[0x0][0x380] ;  /* 0x0000e000ff707b82 */ /* 0x001e240000000a00 */
[----:B0-----:R-:W-:-:S04]  /*2ed0*/  LEA R3, R112, R3, 0x2 ;  /* 0x0000000370037211 */ /* 0x001fc800078e10ff */
[----:B------:R-:W-:-:S13]  /*2ee0*/  ISETP.GE.AND P0, PT, R3, R113, PT ;  /* 0x000000710300720c */ /* 0x000fda0003f06270 */
[----:B------:R-:W-:Y:S05]  /*2ef0*/  @!P0 BRA `(.L_x_26040) ;  /* 0xffffffd4009c8947 */ /* 0x000fea000383ffff */
[----:B------:R-:W-:Y:S05]  /*2f00*/  EXIT ;  /* 0x000000000000794d */ /* 0x000fea0003800000 */
.L_x_26037:
        /* <DEDUP_REMOVED lines=8> */
.L_x_26042:
[----:B------:R-:W-:Y:S05]  /*2f90*/  BSYNC B0 ;  /* 0x0000000000007941 */ /* 0x000fea0003800000 */
.L_x_26041:
        /* <DEDUP_REMOVED lines=10> */
.L_x_26043:
[----:B------:R-:W-:Y:S01]  /*3040*/  HFMA2 R156, -RZ, RZ, 0, 2.384185791015625e-07 ;  /* 0x00000004ff9c7431 */ /* 0x000fe200000001ff */
[----:B------:R-:W-:-:S05]  /*3050*/  MOV R145, R152 ;  /* 0x0000009800917202 */ /* 0x000fca0000000f00 */
[----:B------:R-:W-:-:S05]  /*3060*/  FADD.FTZ R149, R148, R145 ;  /* 0x0000009194957221 */ /* 0x000fca0000010000 */
[----:B------:R-:W-:-:S07]  /*3070*/  MOV R155, R149 ;  /* 0x00000095009b7202 */ /* 0x000fce0000000f00 */
[----:B------:R-:W-:Y:S05]  /*3080*/  WARPSYNC.COLLECTIVE R154, `(.L_x_26044) ;  /* 0x000000009a087348 */ /* 0x000fea0003c00000 */
[----:B------:R0:W1:Y:S02]  /*3090*/  SHFL.BFLY P2, R152, R155, R156, R157 ;  /* 0x0c00009c9b987389 */ /* 0x000064000004009d */
[----:B01----:R-:W-:Y:S05]  /*30a0*/  ENDCOLLECTIVE ;  /* 0x000000000000791b */ /* 0x003fea0003800000 */
.L_x_26044:
[----:B------:R-:W-:Y:S01]  /*30b0*/  HFMA2 R156, -RZ, RZ, 0, 4.76837158203125e-07 ;  /* 0x00000008ff9c7431 */ /* 0x000fe200000001ff */
[----:B------:R-:W-:-:S05]  /*30c0*/  MOV R150, R152 ;  /* 0x0000009800967202 */ /* 0x000fca0000000f00 */
[----:B------:R-:W-:-:S05]  /*30d0*/  FADD.FTZ R150, R149, R150 ;  /* 0x0000009695967221 */ /* 0x000fca0000010000 */
[----:B------:R-:W-:-:S07]  /*30e0*/  MOV R155, R150 ;  /* 0x00000096009b7202 */ /* 0x000fce0000000f00 */
[----:B------:R-:W-:Y:S05]  /*30f0*/  WARPSYNC.COLLECTIVE R154, `(.L_x_26045) ;  /* 0x000000009a087348 */ /* 0x000fea0003c00000 */
[----:B------:R0:W1:Y:S02]  /*3100*/  SHFL.BFLY P2, R152, R155, R156, R157 ;  /* 0x0c00009c9b987389 */ /* 0x000064000004009d */
[----:B01----:R-:W-:Y:S05]  /*3110*/  ENDCOLLECTIVE ;  /* 0x000000000000791b */ /* 0x003fea0003800000 */
.L_x_26045:
[----:B------:R-:W-:Y:S01]  /*3120*/  HFMA2 R156, -RZ, RZ, 0, 9.5367431640625e-07 ;  /* 0x00000010ff9c7431 */ /* 0x000fe200000001ff */
[----:B------:R-:W-:-:S05]  /*3130*/  MOV R145, R152 ;  /* 0x0000009800917202 */ /* 0x000fca0000000f00 */
[----:B------:R-:W-:-:S05]  /*3140*/  FADD.FTZ R151, R150, R145 ;  /* 0x0000009196977221 */ /* 0x000fca0000010000 */
[----:B------:R-:W-:-:S07]  /*3150*/  MOV R155, R151 ;  /* 0x00000097009b7202 */ /* 0x000fce0000000f00 */
[----:B------:R-:W-:Y:S05]  /*3160*/  WARPSYNC.COLLECTIVE R154, `(.L_x_26046) ;  /* 0x000000009a087348 */ /* 0x000fea0003c00000 */
[----:B------:R0:W1:Y:S02]  /*3170*/  SHFL.BFLY P2, R152, R155, R156, R157 ;  /* 0x0c00009c9b987389 */ /* 0x000064000004009d */
[----:B01----:R-:W-:Y:S05]  /*3180*/  ENDCOLLECTIVE ;  /* 0x000000000000791b */ /* 0x003fea0003800000 */
.L_x_26046:
        /* <DEDUP_REMOVED lines=71> */
.L_x_26047:
[----:B------:R-:W-:Y:S01]  /*3600*/  HFMA2 R156, -RZ, RZ, 0, 1.1920928955078125e-07 ;  /* 0x00000002ff9c7431 */ /* 0x000fe200000001ff */
[----:B------:R-:W-:-:S05]  /*3610*/  MOV R149, R152 ;  /* 0x0000009800957202 */ /* 0x000fca0000000f00 */
[----:B------:R-:W-:-:S05]  /*3620*/  FADD.FTZ R149, R0, R149 ;  /* 0x0000009500957221 */ /* 0x000fca0000010000 */
[----:B------:R-:W-:-:S07]  /*3630*/  MOV R155, R149 ;  /* 0x00000095009b7202 */ /* 0x000fce0000000f00 */
[----:B------:R-:W-:Y:S05]  /*3640*/  WARPSYNC.COLLECTIVE R154, `(.L_x_26048) ;  /* 0x000000009a087348 */ /* 0x000fea0003c00000 */
[----:B------:R0:W1:Y:S02]  /*3650*/  SHFL.BFLY P2, R152, R155, R156, R157 ;  /* 0x0c00009c9b987389 */ /* 0x000064000004009d */
[----:B01----:R-:W-:Y:S05]  /*3660*/  ENDCOLLECTIVE ;  /* 0x000000000000791b */ /* 0x003fea0003800000 */
.L_x_26048:
[----:B------:R-:W-:Y:S01]  /*3670*/  HFMA2 R156, -RZ, RZ, 0, 2.384185791015625e-07 ;  /* 0x00000004ff9c7431 */ /* 0x000fe200000001ff */
[----:B------:R-:W-:-:S05]  /*3680*/  MOV R148, R152 ;  /* 0x0000009800947202 */ /* 0x000fca0000000f00 */
[----:B------:R-:W-:-:S05]  /*3690*/  FADD.FTZ R148, R149, R148 ;  /* 0x0000009495947221 */ /* 0x000fca0000010000 */
[----:B------:R-:W-:-:S07]  /*36a0*/  MOV R155, R148 ;  /* 0x00000094009b7202 */ /* 0x000fce0000000f00 */
[----:B------:R-:W-:Y:S05]  /*36b0*/  WARPSYNC.COLLECTIVE R154, `(.L_x_26049) ;  /* 0x000000009a087348 */ /* 0x000fea0003c00000 */
[----:B------:R0:W1:Y:S02]  /*36c0*/  SHFL.BFLY P2, R152, R155, R156, R157 ;  /* 0x0c00009c9b987389 */ /* 0x000064000004009d */
[----:B01----:R-:W-:Y:S05]  /*36d0*/  ENDCOLLECTIVE ;  /* 0x000000000000791b */ /* 0x003fea0003800000 */
.L_x_26049:
[----:B------:R-:W-:Y:S01]  /*36e0*/  HFMA2 R156, -RZ, RZ, 0, 4.76837158203125e-07 ;  /* 0x00000008ff9c7431 */ /* 0x000fe200000001ff */
[----:B------:R-:W-:-:S05]  /*36f0*/  MOV R151, R152 ;  /* 0x0000009800977202 */ /* 0x000fca0000000f00 */
[----:B------:R-:W-:-:S05]  /*3700*/  FADD.FTZ R151, R148, R151 ;  /* 0x0000009794977221 */ /* 0x000fca0000010000 */
[----:B------:R-:W-:-:S07]  /*3710*/  MOV R155, R151 ;  /* 0x00000097009b7202 */ /* 0x000fce0000000f00 */
[----:B------:R-:W-:Y:S05]  /*3720*/  WARPSYNC.COLLECTIVE R154, `(.L_x_26050) ;  /* 0x000000009a087348 */ /* 0x000fea0003c00000 */
[----:B------:R0:W1:Y:S02]  /*3730*/  SHFL.BFLY P2, R152, R155, R156, R157 ;  /* 0x0c00009c9b987389 */ /* 0x000064000004009d */
[----:B01----:R-:W-:Y:S05]  /*3740*/  ENDCOLLECTIVE ;  /* 0x000000000000791b */ /* 0x003fea0003800000 */
.L_x_26050:
[----:B------:R-:W-:Y:S01]  /*3750*/  HFMA2 R156, -RZ, RZ, 0, 9.5367431640625e-07 ;  /* 0x00000010ff9c7431 */ /* 0x000fe200000001ff */
[----:B------:R-:W-:-:S05]  /*3760*/  MOV R150, R152 ;  /* 0x0000009800967202 */ /* 0x000fca0000000f00 */
[----:B------:R-:W-:-:S05]  /*3770*/  FADD.FTZ R150, R151, R150 ;  /* 0x0000009697967221 */ /* 0x000fca0000010000 */
[----:B------:R-:W-:-:S07]  /*3780*/  MOV R155, R150 ;  /* 0x00000096009b7202 */ /* 0x000fce0000000f00 */
[----:B------:R-:W-:Y:S05]  /*3790*/  WARPSYNC.COLLECTIVE R154, `(.L_x_26051) ;  /* 0x000000009a087348 */ /* 0x000fea0003c00000 */
[----:B------:R0:W1:Y:S02]  /*37a0*/  SHFL.BFLY P2, R152, R155, R156, R157 ;  /* 0x0c00009c9b987389 */ /* 0x000064000004009d */
[----:B01----:R-:W-:Y:S05]  /*37b0*/  ENDCOLLECTIVE ;  /* 0x000000000000791b */ /* 0x003fea0003800000 */
.L_x_26051:
[----:B------:R-:W-:Y:S01]  /*37c0*/  MOV R153, R152 ;  /* 0x0000009800997202 */ /* 0x000fe20000000f00 */
[----:B------:R-:W-:Y:S06]  /*37d0*/  BRA `(.L_x_26052) ;  /* 0xffffffec00707947 */ /* 0x000fec000383ffff */
.L_x_26053:
        /* <DEDUP_REMOVED lines=10> */
.L_x_37347:


//--------------------- .text._ZN10layer_norm13ln_fwd_kernelINS_13Kernel_traitsIf6__halffS2_fjLj1024ELj1ELj4ELj1ELj16ENS_18Kernel_traits_baseILj1024EfS2_fS2_fjLj128EEEEELb1ELb0ELb0ELb0EEEvNS_9FwdParamsE --------------------------
	.section	.text._ZN10layer_norm13ln_fwd_kernelINS_13Kernel_traitsIf6__halffS2_fjLj1024ELj1ELj4ELj1ELj16ENS_18Kernel_traits_baseILj1024EfS2_fS2_fjLj128EEEEELb1ELb0ELb0ELb0EEEvNS_9FwdParamsE,"ax",@progbits
	.align	128
        .global         _ZN10layer_norm13ln_fwd_kernelINS_13Kernel_traitsIf6__halffS2_fjLj1024ELj1ELj4ELj1ELj16ENS_18Kernel_traits_baseILj1024EfS2_fS2_fjLj128EEEEELb1ELb0ELb0ELb0EEEvNS_9FwdParamsE
        .type           _ZN10layer_norm13ln_fwd_kernelINS_13Kernel_traitsIf6__halffS2_fjLj1024ELj1ELj4ELj1ELj16ENS_18Kernel_traits_baseILj1024EfS2_fS2_fjLj128EEEEELb1ELb0ELb0ELb0EEEvNS_9FwdParamsE,@function
        .size           _ZN10layer_norm13ln_fwd_kernelINS_13Kernel_traitsIf6__halffS2_fjLj1024ELj1ELj4ELj1ELj16ENS_18Kernel_traits_baseILj1024EfS2_fS2_fjLj128EEEEELb1ELb0ELb0ELb0EEEvNS_9FwdParamsE,(.L_x_37348 - _ZN10layer_norm13ln_fwd_kernelINS_13Kernel_traitsIf6__halffS2_fjLj1024ELj1ELj4ELj1ELj16ENS_18Kernel_traits_baseILj1024EfS2_fS2_fjLj128EEEEELb1ELb0ELb0ELb0EEEvNS_9FwdParamsE)
        .other          _ZN10layer_norm13ln_fwd_kernelINS_13Kernel_traitsIf6__halffS2_fjLj1024ELj1ELj4ELj1ELj16ENS_18Kernel_traits_baseILj1024EfS2_fS2_fjLj128EEEEELb1ELb0ELb0ELb0EEEvNS_9FwdParamsE,@"STO_CUDA_ENTRY STV_DEFAULT"
_ZN10layer_norm13ln_fwd_kernelINS_13Kernel_traitsIf6__halffS2_fjLj1024ELj1ELj4ELj1ELj16ENS_18Kernel_traits_baseILj1024EfS2_fS2_fjLj128EEEEELb1ELb0ELb0ELb0EEEvNS_9FwdParamsE:
.text._ZN10layer_norm13ln_fwd_kernelINS_13Kernel_traitsIf6__halffS2_fjLj1024ELj1ELj4ELj1ELj16ENS_18Kernel_traits_baseILj1024EfS2_fS2_fjLj128EEEEELb1ELb0ELb0ELb0EEEvNS_9FwdParamsE:
        /* <DEDUP_REMOVED lines=95> */
.L_x_26055:
        /* <DEDUP_REMOVED lines=39> */
.L_x_26056:
[----:B------:R-:W-:Y:S05]  /*0860*/  BSYNC.RECONVERGENT B0 ;  /* 0x0000000000007941 */ /* 0x000fea0003800200 */
.L_x_26054:
        /* <DEDUP_REMOVED lines=74> */
.L_x_26402:
        /* <DEDUP_REMOVED lines=41> */
.L_x_37180:
[----:B------:R-:W-:Y:S05]  /*0fa0*/  BRX R108 -0xfb0                                        (*"BRANCH_TARGETS .L_x_37181,.L_x_37182,.L_x_37183"*) ;  /* 0xfffffff06c147949 */ /* 0x000fea000383ffff */
.L_x_37183:
[----:B------:R-:W-:Y:S01]  /*0fb0*/  IADD3 R108, PT, PT, R6, 0x1, RZ ;  /* 0x00000001066c7810 */ /* 0x000fe20007ffe0ff */
[----:B------:R-:W-:Y:S02]  /*0fc0*/  IMAD.MOV.U32 R13, RZ, RZ, R3 ;  /* 0x000000ffff0d7224 */ /* 0x000fe400078e0003 */
[----:B------:R-:W-:Y:S01]  /*0fd0*/  IMAD.MOV.U32 R109, RZ, RZ, R7 ;  /* 0x000000ffff6d7224 */ /* 0x000fe200078e0007 */
[----:B------:R-:W-:Y:S06]  /*0fe0*/  BRA `(.L_x_26062) ;  /* 0x00000004002c7947 */ /* 0x000fec0003800000 */
.L_x_37181:
[----:B------:R-:W-:Y:S01]  /*0ff0*/  MOV R13, R3 ;  /* 0x00000003000d7202 */ /* 0x000fe20000000f00 */
[----:B------:R-:W-:Y:S02]  /*1000*/  IMAD.MOV.U32 R108, RZ, RZ, 0x3 ;  /* 0x00000003ff6c7424 */ /* 0x000fe400078e00ff */
[----:B------:R-:W-:Y:S01]  /*1010*/  IMAD.MOV.U32 R109, RZ, RZ, R8 ;  /* 0x000000ffff6d7224 */ /* 0x000fe200078e0008 */
[----:B------:R-:W-:Y:S06]  /*1020*/  BRA `(.L_x_26062) ;  /* 0x00000004001c7947 */ /* 0x000fec0003800000 */
.L_x_37182:
        /* <DEDUP_REMOVED lines=13> */
.L_x_26064:
[----:B------:R-:W-:Y:S05]  /*1100*/  BSYNC.RECONVERGENT B3 ;  /* 0x0000000000037941 */ /* 0x000fea0003800200 */
.L_x_26063:
        /* <DEDUP_REMOVED lines=55> */
[----:B------:R-:W-:Y:S01]  /*1480*/  IMAD.MOV.U32 R108, RZ, RZ, RZ ;  /* 0x000000ffff6c7224 */ /* 0x000fe200078e00ff */
[----:B------:R-:W-:-:S07]  /*1490*/  MOV R109, R3 ;  /* 0x00000003006d7202 */ /* 0x000fce0000000f00 */
.L_x_26062:
[----:B------:R-:W-:Y:S05]  /*14a0*/  BSYNC.RECONVERGENT B2 ;  /* 0x0000000000027941 */ /* 0x000fea0003800200 */
.L_x_26061:
        /* <DEDUP_REMOVED lines=11> */
[----:B-1----:R-:W-:-:S04]  /*1560*/  FSETP.GTU.FTZ.AND P0, PT, R3, R116, PT ;  /* 0x000000740300720b */ /* 0x002fc80003f1c000 */
        /* <DEDUP_REMOVED lines=14> */
.L_x_26067:
        /* <DEDUP_REMOVED lines=13> */
.L_x_26069:
[----:B------:R-:W-:Y:S05]  /*1720*/  BSYNC.RECONVERGENT B3 ;  /* 0x0000000000037941 */ /* 0x000fea0003800200 */
.L_x_26068:
        /* <DEDUP_REMOVED lines=53> */
[----:B------:R-:W-:Y:S01]  /*1a80*/  IMAD.MOV.U32 R110, RZ, RZ, RZ ;  /* 0x000000ffff6e7224 */ /* 0x000fe200078e00ff */
[----:B------:R-:W-:Y:S01]  /*1a90*/  LOP3.LUT R8, R6, UR17, R109, 0x96, !PT ;  /* 0x0000001106087c12 */ /* 0x000fe2000f8e966d */
[----:B------:R-:W-:Y:S01]  /*1aa0*/  IMAD.MOV.U32 R6, RZ, RZ, R13 ;  /* 0x000000ffff067224 */ /* 0x000fe200078e000d */
[----:B------:R-:W-:-:S07]  /*1ab0*/  MOV R13, R108 ;  /* 0x0000006c000d7202 */ /* 0x000fce0000000f00 */
.L_x_26066:
[----:B------:R-:W-:Y:S05]  /*1ac0*/  BSYNC.RECONVERGENT B2 ;  /* 0x0000000000027941 */ /* 0x000fea0003800200 */
.L_x_26065:
        /* <DEDUP_REMOVED lines=22> */
.L_x_26072:
        /* <DEDUP_REMOVED lines=13> */
.L_x_26074:
[----:B------:R-:W-:Y:S05]  /*1d00*/  BSYNC.RECONVERGENT B3 ;  /* 0x0000000000037941 */ /* 0x000fea0003800200 */
.L_x_26073:
        /* <DEDUP_REMOVED lines=57> */
.L_x_26071:
[----:B------:R-:W-:Y:S05]  /*20a0*/  BSYNC.RECONVERGENT B2 ;  /* 0x0000000000027941 */ /* 0x000fea0003800200 */
.L_x_26070:
        /* <DEDUP_REMOVED lines=22> */
.L_x_26077:
        /* <DEDUP_REMOVED lines=13> */
.L_x_26079:
[----:B------:R-:W-:Y:S05]  /*22e0*/  BSYNC.RECONVERGENT B3 ;  /* 0x0000000000037941 */ /* 0x000fea0003800200 */
.L_x_26078:
        /* <DEDUP_REMOVED lines=55> */
[----:B------:R-:W-:Y:S02]  /*2660*/  IMAD.MOV.U32 R13, RZ, RZ, R108 ;  /* 0x000000ffff0d7224 */ /* 0x000fe400078e006c */
[----:B------:R-:W-:-:S07]  /*2670*/  IMAD.MOV.U32 R108, RZ, RZ, RZ ;  /* 0x000000ffff6c7224 */ /* 0x000fce00078e00ff */
.L_x_26076:
[----:B------:R-:W-:Y:S05]  /*2680*/  BSYNC.RECONVERGENT B2 ;  /* 0x0000000000027941 */ /* 0x000fea0003800200 */
.L_x_26075:
        /* <DEDUP_REMOVED lines=22> */
.L_x_26082:
        /* <DEDUP_REMOVED lines=13> */
.L_x_26084:
[----:B------:R-:W-:Y:S05]  /*28c0*/  BSYNC.RECONVERGENT B3 ;  /* 0x0000000000037941 */ /* 0x000fea0003800200 */
.L_x_26083:
        /* <DEDUP_REMOVED lines=57> */
.L_x_26081:
[----:B------:R-:W-:Y:S05]  /*2c60*/  BSYNC.RECONVERGENT B2 ;  /* 0x0000000000027941 */ /* 0x000fea0003800200 */
.L_x_26080:
        /* <DEDUP_REMOVED lines=22> */
.L_x_26087:
        /* <DEDUP_REMOVED lines=13> */
.L_x_26089:
[----:B------:R-:W-:Y:S05]  /*2ea0*/  BSYNC.RECONVERGENT B3 ;  /* 0x0000000000037941 */ /* 0x000fea0003800200 */
.L_x_26088:
        /* <DEDUP_REMOVED lines=51> */
[----:B------:R-:W-:Y:S01]  /*31e0*/  HFMA2 R108, -RZ, RZ, 0, 0 ;  /* 0x00000000ff6c7431 */ /* 0x000fe200000001ff */
[----:B------:R-:W-:Y:S01]  /*31f0*/  MOV R4, R80 ;  /* 0x0000005000047202 */ /* 0x000fe20000000f00 */
[----:B------:R-:W-:-:S05]  /*3200*/  IMAD.WIDE.U32 R80, R8, -0x2daee0ad, RZ ;  /* 0xd2511f5308507825 */ /* 0x000fca00078e00ff */
[----:B------:R-:W-:Y:S01]  /*3210*/  LOP3.LUT R8, R6, UR17, R81, 0x96, !PT ;  /* 0x0000001106087c12 */ /* 0x000fe2000f8e9651 */
[----:B------:R-:W-:Y:S02]  /*3220*/  IMAD.MOV.U32 R6, RZ, RZ, R13 ;  /* 0x000000ffff067224 */ /* 0x000fe400078e000d */
[----:B------:R-:W-:-:S07]  /*3230*/  IMAD.MOV.U32 R13, RZ, RZ, R80 ;  /* 0x000000ffff0d7224 */ /* 0x000fce00078e0050 */
.L_x_26086:
[----:B------:R-:W-:Y:S05]  /*3240*/  BSYNC.RECONVERGENT B2 ;  /* 0x0000000000027941 */ /* 0x000fea0003800200 */
.L_x_26085:
        /* <DEDUP_REMOVED lines=22> */
.L_x_26092:
        /* <DEDUP_REMOVED lines=13> */
.L_x_26094:
[----:B------:R-:W-:Y:S05]  /*3480*/  BSYNC.RECONVERGENT B3 ;  /* 0x0000000000037941 */ /* 0x000fea0003800200 */
.L_x_26093:
        /* <DEDUP_REMOVED lines=57> */
.L_x_26091:
[----:B------:R-:W-:Y:S05]  /*3820*/  BSYNC.RECONVERGENT B2 ;  /* 0x0000000000027941 */ /* 0x000fea0003800200 */
.L_x_26090:
        /* <DEDUP_REMOVED lines=22> */
.L_x_26097:
        /* <DEDUP_REMOVED lines=15> */
.L_x_26099:
[----:B------:R-:W-:Y:S05]  /*3a80*/  BSYNC.RECONVERGENT B3 ;  /* 0x0000000000037941 */ /* 0x000fea0003800200 */
.L_x_26098:
        /* <DEDUP_REMOVED lines=57> */
.L_x_26096:
[----:B------:R-:W-:Y:S05]  /*3e20*/  BSYNC.RECONVERGENT B2 ;  /* 0x0000000000027941 */ /* 0x000fea0003800200 */
.L_x_26095:
        /* <DEDUP_REMOVED lines=10> */
.L_x_26060:
        /* <DEDUP_REMOVED lines=16> */
.L_x_26103:
        /* <DEDUP_REMOVED lines=13> */
.L_x_26105:
[----:B------:R-:W-:Y:S05]  /*40a0*/  BSYNC.RECONVERGENT B3 ;  /* 0x0000000000037941 */ /* 0x000fea0003800200 */
.L_x_26104:
        /* <DEDUP_REMOVED lines=57> */
.L_x_26102:
[----:B------:R-:W-:Y:S05]  /*4440*/  BSYNC.RECONVERGENT B2 ;  /* 0x0000000000027941 */ /* 0x000fea0003800200 */
.L_x_26101:
[----:B------:R-:W0:Y:S01]  /*4450*/  LDC R116, c[0x0][0x404] ;  /* 0x00010100ff747b82 */ /* 0x000e220000000800 */
[----:B------:R-:W-:Y:S01]  /*4460*/  ISETP.NE.AND P0, PT, R17, 0x1, PT ;  /* 0x000000011100780c */ /* 0x000fe20003f05270 */
[----:B------:R-:W-:Y:S01]  /*4470*/  IMAD.MOV.U32 R110, RZ, RZ, 0x2f800000 ;  /* 0x2f800000ff6e7424 */ /* 0x000fe200078e00ff */
[----:B------:R-:W-:Y:S01]  /*4480*/  I2FP.F32.U32 R3, R15 ;  /* 0x0000000f00037245 */ /* 0x000fe20000201000 */
[----:B-----5:R-:W-:Y:S01]  /*4490*/  HADD2.F32 R15, -RZ, R80.H0_H0 ;  /* 0x20000050ff0f7230 */ /* 0x020fe20000004100 */
[----:B------:R-:W-:Y:S01]  /*44a0*/  BSSY.RECONVERGENT B2, `(.L_x_26106) ;  /* 0x0000059000027945 */ /* 0x000fe20003800200 */
[----:B------:R-:W-:Y:S01]  /*44b0*/  IMAD.MOV.U32 R19, RZ, RZ, 0x2 ;  /* 0x00000002ff137424 */ /* 0x000fe200078e00ff */
[----:B------:R-:W-:Y:S01]  /*44c0*/  MOV R6, R4 ;  /* 0x0000000400067202 */ /* 0x000fe20000000f00 */
[----:B------:R-:W1:Y:S01]  /*44d0*/  LDC R111, c[0x0][0x408] ;  /* 0x00010200ff6f7b82 */ /* 0x000e620000000800 */
[----:B------:R-:W-:Y:S01]  /*44e0*/  FFMA.FTZ R3, R3, R110, 1.1641532182693481445e-10 ;  /* 0x2f00000003037423 */ /* 0x000fe2000001006e */
[----:B------:R-:W-:-:S04]  /*44f0*/  FMUL.FTZ R16, R15, R2 ;  /* 0x000000020f107220 */ /* 0x000fc80000410000 */
        /* <DEDUP_REMOVED lines=12> */
.L_x_26108:
        /* <DEDUP_REMOVED lines=13> */
.L_x_26110:
[----:B------:R-:W-:Y:S05]  /*4690*/  BSYNC.RECONVERGENT B3 ;  /* 0x0000000000037941 */ /* 0x000fea0003800200 */
.L_x_26109:
        /* <DEDUP_REMOVED lines=57> */
.L_x_26107:
[----:B------:R-:W-:Y:S05]  /*4a30*/  BSYNC.RECONVERGENT B2 ;  /* 0x0000000000027941 */ /* 0x000fea0003800200 */
.L_x_26106:
[----:B------:R-:W-:Y:S01]  /*4a40*/  ISETP.NE.AND P1, PT, R19, 0x1, PT ;  /* 0x000000011300780c */ /* 0x000fe20003f25270 */
[----:B------:R-:W-:Y:S01]  /*4a50*/  HADD2.F32 R17, -RZ, R80.H1_H1 ;  /* 0x30000050ff117230 */ /* 0x000fe20000004100 */
[----:B------:R-:W-:Y:S01]  /*4a60*/  I2FP.F32.U32 R15, R6 ;  /* 0x00000006000f7245 */ /* 0x000fe20000201000 */
[----:B------:R-:W-:Y:S01]  /*4a70*/  BSSY.RECONVERGENT B2, `(.L_x_26111) ;  /* 0x0000057000027945 */ /* 0x000fe20003800200 */
[----:B------:R-:W-:Y:S02]  /*4a80*/  IMAD.MOV.U32 R80, RZ, RZ, 0x2 ;  /* 0x00000002ff507424 */ /* 0x000fe400078e00ff */
        /* <DEDUP_REMOVED lines=14> */
.L_x_26113:
        /* <DEDUP_REMOVED lines=13> */
.L_x_26115:
[----:B------:R-:W-:Y:S05]  /*4c40*/  BSYNC.RECONVERGENT B3 ;  /* 0x0000000000037941 */ /* 0x000fea0003800200 */
.L_x_26114:
        /* <DEDUP_REMOVED lines=57> */
.L_x_26112:
[----:B------:R-:W-:Y:S05]  /*4fe0*/  BSYNC.RECONVERGENT B2 ;  /* 0x0000000000027941 */ /* 0x000fea0003800200 */
.L_x_26111:
[----:B------:R-:W-:Y:S01]  /*4ff0*/  ISETP.NE.AND P2, PT, R80, 0x1, PT ;  /* 0x000000015000780c */ /* 0x000fe20003f45270 */
[----:B------:R-:W-:Y:S01]  /*5000*/  HADD2.F32 R19, -RZ, R81.H0_H0 ;  /* 0x20000051ff137230 */ /* 0x000fe20000004100 */
        /* <DEDUP_REMOVED lines=17> */
.L_x_26118:
        /* <DEDUP_REMOVED lines=13> */
.L_x_26120:
[----:B------:R-:W-:Y:S05]  /*51f0*/  BSYNC.RECONVERGENT B3 ;  /* 0x0000000000037941 */ /* 0x000fea0003800200 */
.L_x_26119:
        /* <DEDUP_REMOVED lines=57> */
.L_x_26117:
[----:B------:R-:W-:Y:S05]  /*5590*/  BSYNC.RECONVERGENT B2 ;  /* 0x0000000000027941 */ /* 0x000fea0003800200 */
.L_x_26116:
        /* <DEDUP_REMOVED lines=19> */
.L_x_26123:
        /* <DEDUP_REMOVED lines=13> */
.L_x_26125:
[----:B------:R-:W-:Y:S05]  /*57a0*/  BSYNC.RECONVERGENT B3 ;  /* 0x0000000000037941 */ /* 0x000fea0003800200 */
.L_x_26124:
        /* <DEDUP_REMOVED lines=52> */
[----:B------:R-:W-:Y:S01]  /*5af0*/  HFMA2 R85, -RZ, RZ, 0, 0 ;  /* 0x00000000ff557431 */ /* 0x000fe200000001ff */
[----:B------:R-:W-:Y:S02]  /*5b00*/  MOV R4, R84 ;  /* 0x0000005400047202 */ /* 0x000fe40000000f00 */
[----:B------:R-:W-:Y:S01]  /*5b10*/  LOP3.LUT R8, R6, UR17, R81, 0x96, !PT ;  /* 0x0000001106087c12 */ /* 0x000fe2000f8e9651 */
[----:B------:R-:W-:Y:S02]  /*5b20*/  IMAD.MOV.U32 R6, RZ, RZ, R13 ;  /* 0x000000ffff067224 */ /* 0x000fe400078e000d */
[----:B------:R-:W-:-:S07]  /*5b30*/  IMAD.MOV.U32 R13, RZ, RZ, R80 ;  /* 0x000000ffff0d7224 */ /* 0x000fce00078e0050 */
.L_x_26122:
[----:B------:R-:W-:Y:S05]  /*5b40*/  BSYNC.RECONVERGENT B2 ;  /* 0x0000000000027941 */ /* 0x000fea0003800200 */
.L_x_26121:
[----:B------:R-:W-:Y:S01]  /*5b50*/  ISETP.NE.AND P4, PT, R85, 0x1, PT ;  /* 0x000000015500780c */ /* 0x000fe20003f85270 */
[----:B------:R-:W-:Y:S01]  /*5b60*/  HADD2.F32 R81, -RZ, R82.H0_H0 ;  /* 0x20000052ff517230 */ /* 0x000fe20000004100 */
        /* <DEDUP_REMOVED lines=17> */
.L_x_26128:
        /* <DEDUP_REMOVED lines=13> */
.L_x_26130:
[----:B------:R-:W-:Y:S05]  /*5d50*/  BSYNC.RECONVERGENT B3 ;  /* 0x0000000000037941 */ /* 0x000fea0003800200 */
.L_x_26129:
        /* <DEDUP_REMOVED lines=57> */
.L_x_26127:
[----:B------:R-:W-:Y:S05]  /*60f0*/  BSYNC.RECONVERGENT B2 ;  /* 0x0000000000027941 */ /* 0x000fea0003800200 */
.L_x_26126:
[----:B------:R-:W-:Y:S01]  /*6100*/  ISETP.NE.AND P5, PT, R84, 0x1, PT ;  /* 0x000000015400780c */ /* 0x000fe20003fa5270 */
[----:B------:R-:W-:Y:S01]  /*6110*/  HADD2.F32 R81, -RZ, R82.H1_H1 ;  /* 0x30000052ff517230 */ /* 0x000fe20000004100 */
        /* <DEDUP_REMOVED lines=17> */
.L_x_26133:
        /* <DEDUP_REMOVED lines=13> */
.L_x_26135:
[----:B------:R-:W-:Y:S05]  /*6300*/  BSYNC.RECONVERGENT B3 ;  /* 0x0000000000037941 */ /* 0x000fea0003800200 */
.L_x_26134:
        /* <DEDUP_REMOVED lines=57> */
.L_x_26132:
[----:B------:R-:W-:Y:S05]  /*66a0*/  BSYNC.RECONVERGENT B2 ;  /* 0x0000000000027941 */ /* 0x000fea0003800200 */
.L_x_26131:
[----:B------:R-:W-:Y:S01]  /*66b0*/  ISETP.NE.AND P6, PT, R86, 0x1, PT ;  /* 0x000000015600780c */ /* 0x000fe20003fc5270 */
[----:B------:R-:W-:Y:S01]  /*66c0*/  HADD2.F32 R85, -RZ, R83.H0_H0 ;  /* 0x20000053ff557230 */ /* 0x000fe20000004100 */
[----:B------:R-:W-:Y:S01]  /*66d0*/  I2FP.F32.U32 R15, R6 ;  /* 0x00000006000f7245 */ /* 0x000fe20000201000 */
[----:B------:R-:W-:Y:S01]  /*66e0*/  BSSY.RECONVERGENT B2, `(.L_x_26136) ;  /* 0x0000059000027945 */ /* 0x000fe20003800200 */
[----:B------:R-:W-:Y:S02]  /*66f0*/  MOV R82, R4 ;  /* 0x0000000400527202 */ /* 0x000fe40000000f00 */
[----:B------:R-:W-:Y:S01]  /*6700*/  FMUL.FTZ R6, R85, R2 ;  /* 0x0000000255067220 */ /* 0x000fe20000410000 */
[----:B------:R-:W-:-:S03]  /*6710*/  FFMA.FTZ R85, R15, R110, 1.1641532182693481445e-10 ;  /* 0x2f0000000f557423 */ /* 0x000fc6000001006e */
[----:B------:R-:W-:Y:S01]  /*6720*/  FMUL.FTZ R15, R6, R111 ;  /* 0x0000006f060f7220 */ /* 0x000fe20000410000 */
[----:B------:R-:W-:Y:S01]  /*6730*/  IMAD.MOV.U32 R6, RZ, RZ, 0x2 ;  /* 0x00000002ff067424 */ /* 0x000fe200078e00ff */
        /* <DEDUP_REMOVED lines=10> */
.L_x_26138:
        /* <DEDUP_REMOVED lines=15> */
.L_x_26140:
[----:B------:R-:W-:Y:S05]  /*68d0*/  BSYNC.RECONVERGENT B3 ;  /* 0x0000000000037941 */ /* 0x000fea0003800200 */
.L_x_26139:
        /* <DEDUP_REMOVED lines=55> */
[----:B------:R-:W-:Y:S01]  /*6c50*/  LOP3.LUT R8, R6, UR17, R85, 0x96, !PT ;  /* 0x0000001106087c12 */ /* 0x000fe2000f8e9655 */
[----:B------:R-:W-:-:S07]  /*6c60*/  HFMA2 R6, -RZ, RZ, 0, 0 ;  /* 0x00000000ff067431 */ /* 0x000fce00000001ff */
.L_x_26137:
[----:B------:R-:W-:Y:S05]  /*6c70*/  BSYNC.RECONVERGENT B2 ;  /* 0x0000000000027941 */ /* 0x000fea0003800200 */
.L_x_26136:
        /* <DEDUP_REMOVED lines=16> */
.L_x_26100:
        /* <DEDUP_REMOVED lines=18> */
[----:B------:R-:W-:Y:S01]  /*6ea0*/  LOP3.LUT R80, R3, R108, RZ, 0xfc, !PT ;  /* 0x0000006c03507212 */ /* 0x000fe200078efcff */
[----:B------:R-:W-:Y:S02]  /*6eb0*/  IMAD.MOV.U32 R3, RZ, RZ, R13 ;  /* 0x000000ffff037224 */ /* 0x000fe400078e000d */
[----:B------:R-:W-:Y:S02]  /*6ec0*/  VIADD R13, R0, 0x20 ;  /* 0x00000020000d7836 */ /* 0x000fe40000000000 */
[----:B------:R0:W-:Y:S05]  /*6ed0*/  STG.E.64 desc[UR6][R82.64], R80 ;  /* 0x0000005052007986 */ /* 0x0001ea000c101b06 */
.L_x_26059:
[----:B------:R-:W-:Y:S05]  /*6ee0*/  BSYNC.RECONVERGENT B1 ;  /* 0x0000000000017941 */ /* 0x000fea0003800200 */
.L_x_26058:
        /* <DEDUP_REMOVED lines=16> */
[----:B------:R-:W-:Y:S02]  /*6ff0*/  HFMA2 R108, -RZ, RZ, 0, 1.1920928955078125e-07 ;  /* 0x00000002ff6c7431 */ /* 0x000fe400000001ff */
[----:B------:R-:W-:Y:S02]  /*7000*/  IMAD.MOV.U32 R109, RZ, RZ, R4 ;  /* 0x000000ffff6d7224 */ /* 0x000fe400078e0004 */
[----:B------:R-:W-:-:S07]  /*7010*/  IMAD.MOV.U32 R15, RZ, RZ, R3 ;  /* 0x000000ffff0f7224 */ /* 0x000fce00078e0003 */
[----:B0-----:R-:W-:Y:S05]  /*7020*/  @!P0 BRA `(.L_x_26145) ;  /* 0x0000000400448947 */ /* 0x001fea0003800000 */
        /* <DEDUP_REMOVED lines=10> */
.L_x_26146:
        /* <DEDUP_REMOVED lines=13> */
.L_x_26148:
[----:B------:R-:W-:Y:S05]  /*71a0*/  BSYNC.RECONVERGENT B3 ;  /* 0x0000000000037941 */ /* 0x000fea0003800200 */
.L_x_26147:
        /* <DEDUP_REMOVED lines=57> */
.L_x_26145:
[----:B------:R-:W-:Y:S05]  /*7540*/  BSYNC.RECONVERGENT B2 ;  /* 0x0000000000027941 */ /* 0x000fea0003800200 */
.L_x_26144:
        /* <DEDUP_REMOVED lines=26> */
.L_x_26151:
        /* <DEDUP_REMOVED lines=12> */
.L_x_26153:
[----:B------:R-:W-:Y:S05]  /*77b0*/  BSYNC.RECONVERGENT B3 ;  /* 0x0000000000037941 */ /* 0x000fea0003800200 */
.L_x_26152:
        /* <DEDUP_REMOVED lines=58> */
.L_x_26150:
[----:B------:R-:W-:Y:S05]  /*7b60*/  BSYNC.RECONVERGENT B2 ;  /* 0x0000000000027941 */ /* 0x000fea0003800200 */
.L_x_26149:
        /* <DEDUP_REMOVED lines=22> */
.L_x_26156:
        /* <DEDUP_REMOVED lines=13> */
.L_x_26158:
[----:B------:R-:W-:Y:S05]  /*7da0*/  BSYNC.RECONVERGENT B3 ;  /* 0x0000000000037941 */ /* 0x000fea0003800200 */
.L_x_26157:
        /* <DEDUP_REMOVED lines=57> */
.L_x_26155:
[----:B------:R-:W-:Y:S05]  /*8140*/  BSYNC.RECONVERGENT B2 ;  /* 0x0000000000027941 */ /* 0x000fea0003800200 */
.L_x_26154:
        /* <DEDUP_REMOVED lines=22> */
.L_x_26161:
        /* <DEDUP_REMOVED lines=13> */
.L_x_26163:
[----:B------:R-:W-:Y:S05]  /*8380*/  BSYNC.RECONVERGENT B3 ;  /* 0x0000000000037941 */ /* 0x000fea0003800200 */
.L_x_26162:
        /* <DEDUP_REMOVED lines=57> */
.L_x_26160:
[----:B------:R-:W-:Y:S05]  /*8720*/  BSYNC.RECONVERGENT B2 ;  /* 0x0000000000027941 */ /* 0x000fea0003800200 */
.L_x_26159:
        /* <DEDUP_REMOVED lines=22> */
.L_x_26166:
        /* <DEDUP_REMOVED lines=13> */
.L_x_26168:
[----:B------:R-:W-:Y:S05]  /*8960*/  BSYNC.RECONVERGENT B3 ;  /* 0x0000000000037941 */ /* 0x000fea0003800200 */
.L_x_26167:
        /* <DEDUP_REMOVED lines=57> */
.L_x_26165:
[----:B------:R-:W-:Y:S05]  /*8d00*/  BSYNC.RECONVERGENT B2 ;  /* 0x0000000000027941 */ /* 0x000fea0003800200 */
.L_x_26164:
        /* <DEDUP_REMOVED lines=22> */
.L_x_26171:
        /* <DEDUP_REMOVED lines=13> */
.L_x_26173:
[----:B------:R-:W-:Y:S05]  /*8f40*/  BSYNC.RECONVERGENT B3 ;  /* 0x0000000000037941 */ /* 0x000fea0003800200 */
.L_x_26172:
        /* <DEDUP_REMOVED lines=57> */
.L_x_26170:
[----:B------:R-:W-:Y:S05]  /*92e0*/  BSYNC.RECONVERGENT B2 ;  /* 0x0000000000027941 */ /* 0x000fea0003800200 */
.L_x_26169:
        /* <DEDUP_REMOVED lines=22> */
.L_x_26176:
        /* <DEDUP_REMOVED lines=13> */
.L_x_26178:
[----:B------:R-:W-:Y:S05]  /*9520*/  BSYNC.RECONVERGENT B3 ;  /* 0x0000000000037941 */ /* 0x000fea0003800200 */
.L_x_26177:
        /* <DEDUP_REMOVED lines=54> */
[----:B------:R-:W-:Y:S02]  /*9890*/  LOP3.LUT R8, R6, UR17, R81, 0x96, !PT ;  /* 0x0000001106087c12 */ /* 0x000fe4000f8e9651 */
[----:B------:R-:W-:Y:S01]  /*98a0*/  MOV R6, R15 ;  /* 0x0000000f00067202 */ /* 0x000fe20000000f00 */
[----:B------:R-:W-:-:S07]  /*98b0*/  IMAD.MOV.U32 R15, RZ, RZ, R80 ;  /* 0x000000ffff0f7224 */ /* 0x000fce00078e0050 */
.L_x_26175:
[----:B------:R-:W-:Y:S05]  /*98c0*/  BSYNC.RECONVERGENT B2 ;  /* 0x0000000000027941 */ /* 0x000fea0003800200 */
.L_x_26174:
        /* <DEDUP_REMOVED lines=22> */
.L_x_26181:
        /* <DEDUP_REMOVED lines=15> */
.L_x_26183:
[----:B------:R-:W-:Y:S05]  /*9b20*/  BSYNC.RECONVERGENT B3 ;  /* 0x0000000000037941 */ /* 0x000fea0003800200 */
.L_x_26182:
        /* <DEDUP_REMOVED lines=57> */
.L_x_26180:
[----:B------:R-:W-:Y:S05]  /*9ec0*/  BSYNC.RECONVERGENT B2 ;  /* 0x0000000000027941 */ /* 0x000fea0003800200 */
.L_x_26179:
        /* <DEDUP_REMOVED lines=10> */
.L_x_26143:
        /* <DEDUP_REMOVED lines=16> */
.L_x_26187:
        /* <DEDUP_REMOVED lines=11> */
[----:B------:R-:W-:-:S04]  /*a120*/  @P1 IADD3 R4, PT, PT, R5, RZ, RZ ;  /* 0x000000ff05041210 */ /* 0x000fc80007ffe0ff */
[----:B------:R-:W-:-:S07]  /*a130*/  @!P0 MOV R5, R4 ;  /* 0x0000000400058202 */ /* 0x000fce0000000f00 */
.L_x_26189:
[----:B------:R-:W-:Y:S05]  /*a140*/  BSYNC.RECONVERGENT B3 ;  /* 0x0000000000037941 */ /* 0x000fea0003800200 */
.L_x_26188:
        /* <DEDUP_REMOVED lines=57> */
.L_x_26186:
[----:B------:R-:W-:Y:S05]  /*a4e0*/  BSYNC.RECONVERGENT B2 ;  /* 0x0000000000027941 */ /* 0x000fea0003800200 */
.L_x_26185:
[----:B------:R-:W1:Y:S01]  /*a4f0*/  LDC R110, c[0x0][0x404] ;  /* 0x00010100ff6e7b82 */ /* 0x000e620000000800 */
[----:B------:R-:W-:Y:S01]  /*a500*/  ISETP.NE.AND P0, PT, R58, 0x1, PT ;  /* 0x000000013a00780c */ /* 0x000fe20003f05270 */
[----:B------:R-:W-:Y:S01]  /*a510*/  IMAD.MOV.U32 R109, RZ, RZ, 0x2f800000 ;  /* 0x2f800000ff6d7424 */ /* 0x000fe200078e00ff */
[----:B------:R-:W-:Y:S01]  /*a520*/  I2FP.F32.U32 R6, R56 ;  /* 0x0000003800067245 */ /* 0x000fe20000201000 */
[----:B-----5:R-:W-:Y:S01]  /*a530*/  HADD2.F32 R57, -RZ, R60.H0_H0 ;  /* 0x2000003cff397230 */ /* 0x020fe20000004100 */
[----:B------:R-:W-:Y:S01]  /*a540*/  BSSY.RECONVERGENT B2, `(.L_x_26190) ;  /* 0x0000059000027945 */ /* 0x000fe20003800200 */
[----:B0-----:R-:W-:Y:S02]  /*a550*/  MOV R80, 0x2 ;  /* 0x0000000200507802 */ /* 0x001fe40000000f00 */
[----:B------:R-:W0:Y:S01]  /*a560*/  LDC R108, c[0x0][0x408] ;  /* 0x00010200ff6c7b82 */ /* 0x000e220000000800 */
[----:B------:R-:W-:Y:S01]  /*a570*/  FFMA.FTZ R3, R6, R109, 1.1641532182693481445e-10 ;  /* 0x2f00000006037423 */ /* 0x000fe2000001006d */
[----:B------:R-:W-:Y:S01]  /*a580*/  FMUL.FTZ R57, R57, R2 ;  /* 0x0000000239397220 */ /* 0x000fe20000410000 */
[----:B------:R-:W-:-:S03]  /*a590*/  IMAD.MOV.U32 R6, RZ, RZ, R4 ;  /* 0x000000ffff067224 */ /* 0x000fc600078e0004 */
[----:B-1----:R-:W-:-:S04]  /*a5a0*/  FSETP.LE.FTZ.AND P1, PT, R3, R110, PT ;  /* 0x0000006e0300720b */ /* 0x002fc80003f33000 */
        /* <DEDUP_REMOVED lines=11> */
.L_x_26192:
        /* <DEDUP_REMOVED lines=13> */
.L_x_26194:
[----:B------:R-:W-:Y:S05]  /*a730*/  BSYNC.RECONVERGENT B3 ;  /* 0x0000000000037941 */ /* 0x000fea0003800200 */
.L_x_26193:
        /* <DEDUP_REMOVED lines=57> */
.L_x_26191:
[----:B------:R-:W-:Y:S05]  /*aad0*/  BSYNC.RECONVERGENT B2 ;  /* 0x0000000000027941 */ /* 0x000fea0003800200 */
.L_x_26190:
        /* <DEDUP_REMOVED lines=19> */
.L_x_26197:
        /* <DEDUP_REMOVED lines=13> */
.L_x_26199:
[----:B------:R-:W-:Y:S05]  /*ace0*/  BSYNC.RECONVERGENT B3 ;  /* 0x0000000000037941 */ /* 0x000fea0003800200 */
.L_x_26198:
        /* <DEDUP_REMOVED lines=57> */
.L_x_26196:
[----:B------:R-:W-:Y:S05]  /*b080*/  BSYNC.RECONVERGENT B2 ;  /* 0x0000000000027941 */ /* 0x000fea0003800200 */
.L_x_26195:
        /* <DEDUP_REMOVED lines=19> */
.L_x_26202:
        /* <DEDUP_REMOVED lines=13> */
.L_x_26204:
[----:B------:R-:W-:Y:S05]  /*b290*/  BSYNC.RECONVERGENT B3 ;  /* 0x0000000000037941 */ /* 0x000fea0003800200 */
.L_x_26203:
        /* <DEDUP_REMOVED lines=56> */
[----:B------:R-:W-:-:S07]  /*b620*/  HFMA2 R80, -RZ, RZ, 0, 0 ;  /* 0x00000000ff507431 */ /* 0x000fce00000001ff */
.L_x_26201:
[----:B------:R-:W-:Y:S05]  /*b630*/  BSYNC.RECONVERGENT B2 ;  /* 0x0000000000027941 */ /* 0x000fea0003800200 */
.L_x_26200:
        /* <DEDUP_REMOVED lines=19> */
.L_x_26207:
        /* <DEDUP_REMOVED lines=13> */
.L_x_26209:
[----:B------:R-:W-:Y:S05]  /*b840*/  BSYNC.RECONVERGENT B3 ;  /* 0x0000000000037941 */ /* 0x000fea0003800200 */
.L_x_26208:
        /* <DEDUP_REMOVED lines=55> */
[----:B------:R-:W-:Y:S01]  /*bbc0*/  IMAD.MOV.U32 R6, RZ, RZ, R15 ;  /* 0x000000ffff067224 */ /* 0x000fe200078e000f */
[----:B------:R-:W-:-:S07]  /*bbd0*/  MOV R15, R60 ;  /* 0x0000003c000f7202 */ /* 0x000fce0000000f00 */
.L_x_26206:
[----:B------:R-:W-:Y:S05]  /*bbe0*/  BSYNC.RECONVERGENT B2 ;  /* 0x0000000000027941 */ /* 0x000fea0003800200 */
.L_x_26205:
        /* <DEDUP_REMOVED lines=19> */
.L_x_26212:
        /* <DEDUP_REMOVED lines=13> */
.L_x_26214:
[----:B------:R-:W-:Y:S05]  /*bdf0*/  BSYNC.RECONVERGENT B3 ;  /* 0x0000000000037941 */ /* 0x000fea0003800200 */
.L_x_26213:
        /* <DEDUP_REMOVED lines=50> */
[----:B------:R-:W-:Y:S02]  /*c120*/  HFMA2 R83, -RZ, RZ, 0, 0 ;  /* 0x00000000ff537431 */ /* 0x000fe400000001ff */
[----:B------:R-:W-:Y:S01]  /*c130*/  IMAD.MOV.U32 R4, RZ, RZ, R80 ;  /* 0x000000ffff047224 */ /* 0x000fe200078e0050 */
[----:B------:R-:W-:Y:S01]  /*c140*/  LOP3.LUT R7, R82, UR13, R81, 0x96, !PT ;  /* 0x0000000d52077c12 */ /* 0x000fe2000f8e9651 */
[----:B------:R-:W-:-:S05]  /*c150*/  IMAD.WIDE.U32 R80, R8, -0x2daee0ad, RZ ;  /* 0xd2511f5308507825 */ /* 0x000fca00078e00ff */
[----:B------:R-:W-:Y:S02]  /*c160*/  LOP3.LUT R8, R6, UR17, R81, 0x96, !PT ;  /* 0x0000001106087c12 */ /* 0x000fe4000f8e9651 */
[----:B------:R-:W-:Y:S01]  /*c170*/  MOV R6, R15 ;  /* 0x0000000f00067202 */ /* 0x000fe20000000f00 */
[----:B------:R-:W-:-:S07]  /*c180*/  IMAD.MOV.U32 R15, RZ, RZ, R80 ;  /* 0x000000ffff0f7224 */ /* 0x000fce00078e0050 */
.L_x_26211:
[----:B------:R-:W-:Y:S05]  /*c190*/  BSYNC.RECONVERGENT B2 ;  /* 0x0000000000027941 */ /* 0x000fea0003800200 */
.L_x_26210:
        /* <DEDUP_REMOVED lines=19> */
.L_x_26217:
        /* <DEDUP_REMOVED lines=13> */
.L_x_26219:
[----:B------:R-:W-:Y:S05]  /*c3a0*/  BSYNC.RECONVERGENT B3 ;  /* 0x0000000000037941 */ /* 0x000fea0003800200 */
.L_x_26218:
        /* <DEDUP_REMOVED lines=57> */
.L_x_26216:
[----:B------:R-:W-:Y:S05]  /*c740*/  BSYNC.RECONVERGENT B2 ;  /* 0x0000000000027941 */ /* 0x000fea0003800200 */
.L_x_26215:
        /* <DEDUP_REMOVED lines=19> */
.L_x_26222:
        /* <DEDUP_REMOVED lines=15> */
.L_x_26224:
[----:B------:R-:W-:Y:S05]  /*c970*/  BSYNC.RECONVERGENT B3 ;  /* 0x0000000000037941 */ /* 0x000fea0003800200 */
.L_x_26223:
        /* <DEDUP_REMOVED lines=52> */
[----:B------:R-:W-:Y:S01]  /*ccc0*/  IMAD.WIDE.U32 R80, R8, -0x2daee0ad, RZ ;  /* 0xd2511f5308507825 */ /* 0x000fe200078e00ff */
[----:B------:R-:W-:-:S03]  /*ccd0*/  MOV R82, R15 ;  /* 0x0000000f00527202 */ /* 0x000fc60000000f00 */
[----:B------:R-:W-:Y:S01]  /*cce0*/  IMAD.MOV.U32 R15, RZ, RZ, R80 ;  /* 0x000000ffff0f7224 */ /* 0x000fe200078e0050 */
[----:B------:R-:W-:Y:S01]  /*ccf0*/  LOP3.LUT R8, R6, UR17, R81, 0x96, !PT ;  /* 0x0000001106087c12 */ /* 0x000fe2000f8e9651 */
[----:B------:R-:W-:-:S07]  /*cd00*/  HFMA2 R6, -RZ, RZ, 0, 0 ;  /* 0x00000000ff067431 */ /* 0x000fce00000001ff */
.L_x_26221:
[----:B------:R-:W-:Y:S05]  /*cd10*/  BSYNC.RECONVERGENT B2 ;  /* 0x0000000000027941 */ /* 0x000fea0003800200 */
.L_x_26220:
        /* <DEDUP_REMOVED lines=16> */
.L_x_26184:
        /* <DEDUP_REMOVED lines=22> */
.L_x_26142:
[----:B------:R-:W-:Y:S05]  /*cf80*/  BSYNC.RECONVERGENT B1 ;  /* 0x0000000000017941 */ /* 0x000fea0003800200 */
.L_x_26141:
        /* <DEDUP_REMOVED lines=30> */
.L_x_26230:
        /* <DEDUP_REMOVED lines=13> */
.L_x_26232:
[----:B------:R-:W-:Y:S05]  /*d240*/  BSYNC.RECONVERGENT B3 ;  /* 0x0000000000037941 */ /* 0x000fea0003800200 */
.L_x_26231:
        /* <DEDUP_REMOVED lines=57> */
.L_x_26229:
[----:B------:R-:W-:Y:S05]  /*d5e0*/  BSYNC.RECONVERGENT B2 ;  /* 0x0000000000027941 */ /* 0x000fea0003800200 */
.L_x_26228:
        /* <DEDUP_REMOVED lines=26> */
.L_x_26235:
[----:B------:R-:W-:Y:S01]  /*d790*/  IADD3 R10, PT, PT, R10, 0x1, RZ ;  /* 0x000000010a0a7810 */ /* 0x000fe20007ffe0ff */
[----:B------:R-:W-:Y:S03]  /*d7a0*/  BSSY.RECONVERGENT B3, `(.L_x_26236) ;  /* 0x000000b000037945 */ /* 0x000fe60003800200 */
        /* <DEDUP_REMOVED lines=10> */
.L_x_26237:
[----:B------:R-:W-:Y:S05]  /*d850*/  BSYNC.RECONVERGENT B3 ;  /* 0x0000000000037941 */ /* 0x000fea0003800200 */
.L_x_26236:
        /* <DEDUP_REMOVED lines=58> */
.L_x_26234:
[----:B------:R-:W-:Y:S05]  /*dc00*/  BSYNC.RECONVERGENT B2 ;  /* 0x0000000000027941 */ /* 0x000fea0003800200 */
.L_x_26233:
        /* <DEDUP_REMOVED lines=22> */
.L_x_26240:
        /* <DEDUP_REMOVED lines=13> */
.L_x_26242:
[----:B------:R-:W-:Y:S05]  /*de40*/  BSYNC.RECONVERGENT B3 ;  /* 0x0000000000037941 */ /* 0x000fea0003800200 */
.L_x_26241:
        /* <DEDUP_REMOVED lines=57> */
.L_x_26239:
[----:B------:R-:W-:Y:S05]  /*e1e0*/  BSYNC.RECONVERGENT B2 ;  /* 0x0000000000027941 */ /* 0x000fea0003800200 */
.L_x_26238:
        /* <DEDUP_REMOVED lines=22> */
.L_x_26245:
        /* <DEDUP_REMOVED lines=13> */
.L_x_26247:
[----:B------:R-:W-:Y:S05]  /*e420*/  BSYNC.RECONVERGENT B3 ;  /* 0x0000000000037941 */ /* 0x000fea0003800200 */
.L_x_26246:
        /* <DEDUP_REMOVED lines=57> */
.L_x_26244:
[----:B------:R-:W-:Y:S05]  /*e7c0*/  BSYNC.RECONVERGENT B2 ;  /* 0x0000000000027941 */ /* 0x000fea0003800200 */
.L_x_26243:
        /* <DEDUP_REMOVED lines=22> */
.L_x_26250:
        /* <DEDUP_REMOVED lines=13> */
.L_x_26252:
[----:B------:R-:W-:Y:S05]  /*ea00*/  BSYNC.RECONVERGENT B3 ;  /* 0x0000000000037941 */ /* 0x000fea0003800200 */
.L_x_26251:
        /* <DEDUP_REMOVED lines=57> */
.L_x_26249:
[----:B------:R-:W-:Y:S05]  /*eda0*/  BSYNC.RECONVERGENT B2 ;  /* 0x0000000000027941 */ /* 0x000fea0003800200 */
.L_x_26248:
        /* <DEDUP_REMOVED lines=22> */
.L_x_26255:
        /* <DEDUP_REMOVED lines=13> */
.L_x_26257:
[----:B------:R-:W-:Y:S05]  /*efe0*/  BSYNC.RECONVERGENT B3 ;  /* 0x0000000000037941 */ /* 0x000fea0003800200 */
.L_x_26256:
        /* <DEDUP_REMOVED lines=57> */
.L_x_26254:
[----:B------:R-:W-:Y:S05]  /*f380*/  BSYNC.RECONVERGENT B2 ;  /* 0x0000000000027941 */ /* 0x000fea0003800200 */
.L_x_26253:
        /* <DEDUP_REMOVED lines=22> */
.L_x_26260:
        /* <DEDUP_REMOVED lines=13> */
.L_x_26262:
[----:B------:R-:W-:Y:S05]  /*f5c0*/  BSYNC.RECONVERGENT B3 ;  /* 0x0000000000037941 */ /* 0x000fea0003800200 */
.L_x_26261:
        /* <DEDUP_REMOVED lines=57> */
.L_x_26259:
[----:B------:R-:W-:Y:S05]  /*f960*/  BSYNC.RECONVERGENT B2 ;  /* 0x0000000000027941 */ /* 0x000fea0003800200 */
.L_x_26258:
        /* <DEDUP_REMOVED lines=22> */
.L_x_26265:
        /* <DEDUP_REMOVED lines=15> */
.L_x_26267:
[----:B------:R-:W-:Y:S05]  /*fbc0*/  BSYNC.RECONVERGENT B3 ;  /* 0x0000000000037941 */ /* 0x000fea0003800200 */
.L_x_26266:
        /* <DEDUP_REMOVED lines=57> */
.L_x_26264:
[----:B------:R-:W-:Y:S05]  /*ff60*/  BSYNC.RECONVERGENT B2 ;  /* 0x0000000000027941 */ /* 0x000fea0003800200 */
.L_x_26263:
        /* <DEDUP_REMOVED lines=10> */
.L_x_26227:
        /* <DEDUP_REMOVED lines=16> */
.L_x_26271:
        /* <DEDUP_REMOVED lines=13> */
.L_x_26273:
[----:B------:R-:W-:Y:S05]  /*101e0*/  BSYNC.RECONVERGENT B3 ;  /* 0x0000000000037941 */ /* 0x000fea0003800200 */
.L_x_26272:
        /* <DEDUP_REMOVED lines=57> */
.L_x_26270:
[----:B------:R-:W-:Y:S05]  /*10580*/  BSYNC.RECONVERGENT B2 ;  /* 0x0000000000027941 */ /* 0x000fea0003800200 */
.L_x_26269:
        /* <DEDUP_REMOVED lines=23> */
.L_x_26276:
        /* <DEDUP_REMOVED lines=13> */
.L_x_26278:
[----:B------:R-:W-:Y:S05]  /*107d0*/  BSYNC.RECONVERGENT B3 ;  /* 0x0000000000037941 */ /* 0x000fea0003800200 */
.L_x_26277:
        /* <DEDUP_REMOVED lines=57> */
.L_x_26275:
[----:B------:R-:W-:Y:S05]  /*10b70*/  BSYNC.RECONVERGENT B2 ;  /* 0x0000000000027941 */ /* 0x000fea0003800200 */
.L_x_26274:
        /* <DEDUP_REMOVED lines=19> */
.L_x_26281:
        /* <DEDUP_REMOVED lines=13> */
.L_x_26283:
[----:B------:R-:W-:Y:S05]  /*10d80*/  BSYNC.RECONVERGENT B3 ;  /* 0x0000000000037941 */ /* 0x000fea0003800200 */
.L_x_26282:
        /* <DEDUP_REMOVED lines=57> */
.L_x_26280:
[----:B------:R-:W-:Y:S05]  /*11120*/  BSYNC.RECONVERGENT B2 ;  /* 0x0000000000027941 */ /* 0x000fea0003800200 */
.L_x_26279:
        /* <DEDUP_REMOVED lines=19> */
.L_x_26286:
        /* <DEDUP_REMOVED lines=13> */
.L_x_26288:
[----:B------:R-:W-:Y:S05]  /*11330*/  BSYNC.RECONVERGENT B3 ;  /* 0x0000000000037941 */ /* 0x000fea0003800200 */
.L_x_26287:
        /* <DEDUP_REMOVED lines=57> */
.L_x_26285:
[----:B------:R-:W-:Y:S05]  /*116d0*/  BSYNC.RECONVERGENT B2 ;  /* 0x0000000000027941 */ /* 0x000fea0003800200 */
.L_x_26284:
        /* <DEDUP_REMOVED lines=19> */
.L_x_26291:
        /* <DEDUP_REMOVED lines=13> */
.L_x_26293:
[----:B------:R-:W-:Y:S05]  /*118e0*/  BSYNC.RECONVERGENT B3 ;  /* 0x0000000000037941 */ /* 0x000fea0003800200 */
.L_x_26292:
        /* <DEDUP_REMOVED lines=57> */
.L_x_26290:
[----:B------:R-:W-:Y:S05]  /*11c80*/  BSYNC.RECONVERGENT B2 ;  /* 0x0000000000027941 */ /* 0x000fea0003800200 */
.L_x_26289:
        /* <DEDUP_REMOVED lines=19> */
.L_x_26296:
        /* <DEDUP_REMOVED lines=13> */
.L_x_26298:
[----:B------:R-:W-:Y:S05]  /*11e90*/  BSYNC.RECONVERGENT B3 ;  /* 0x0000000000037941 */ /* 0x000fea0003800200 */
.L_x_26297:
        /* <DEDUP_REMOVED lines=57> */
.L_x_26295:
[----:B------:R-:W-:Y:S05]  /*12230*/  BSYNC.RECONVERGENT B2 ;  /* 0x0000000000027941 */ /* 0x000fea0003800200 */
.L_x_26294:
        /* <DEDUP_REMOVED lines=19> */
.L_x_26301:
        /* <DEDUP_REMOVED lines=13> */
.L_x_26303:
[----:B------:R-:W-:Y:S05]  /*12440*/  BSYNC.RECONVERGENT B3 ;  /* 0x0000000000037941 */ /* 0x000fea0003800200 */
.L_x_26302:
        /* <DEDUP_REMOVED lines=50> */
[----:B------:R-:W-:Y:S01]  /*12770*/  IMAD.MOV.U32 R83, RZ, RZ, RZ ;  /* 0x000000ffff537224 */ /* 0x000fe200078e00ff */
[----:B------:R-:W-:Y:S02]  /*12780*/  LOP3.LUT R7, R82, UR13, R81, 0x96, !PT ;  /* 0x0000000d52077c12 */ /* 0x000fe4000f8e9651 */
[----:B------:R-:W-:Y:S01]  /*12790*/  MOV R4, R80 ;  /* 0x0000005000047202 */ /* 0x000fe20000000f00 */
[----:B------:R-:W-:-:S05]  /*127a0*/  IMAD.WIDE.U32 R80, R8, -0x2daee0ad, RZ ;  /* 0xd2511f5308507825 */ /* 0x000fca00078e00ff */
[----:B------:R-:W-:Y:S01]  /*127b0*/  LOP3.LUT R8, R6, UR17, R81, 0x96, !PT ;  /* 0x0000001106087c12 */ /* 0x000fe2000f8e9651 */
[----:B------:R-:W-:Y:S01]  /*127c0*/  IMAD.MOV.U32 R6, RZ, RZ, R15 ;  /* 0x000000ffff067224 */ /* 0x000fe200078e000f */
[----:B------:R-:W-:-:S07]  /*127d0*/  MOV R15, R80 ;  /* 0x00000050000f7202 */ /* 0x000fce0000000f00 */
.L_x_26300:
[----:B------:R-:W-:Y:S05]  /*127e0*/  BSYNC.RECONVERGENT B2 ;  /* 0x0000000000027941 */ /* 0x000fea0003800200 */
.L_x_26299:
        /* <DEDUP_REMOVED lines=19> */
.L_x_26306:
        /* <DEDUP_REMOVED lines=15> */
.L_x_26308:
[----:B------:R-:W-:Y:S05]  /*12a10*/  BSYNC.RECONVERGENT B3 ;  /* 0x0000000000037941 */ /* 0x000fea0003800200 */
.L_x_26307:
        /* <DEDUP_REMOVED lines=57> */
.L_x_26305:
[----:B------:R-:W-:Y:S05]  /*12db0*/  BSYNC.RECONVERGENT B2 ;  /* 0x0000000000027941 */ /* 0x000fea0003800200 */
.L_x_26304:
        /* <DEDUP_REMOVED lines=16> */
.L_x_26268:
        /* <DEDUP_REMOVED lines=22> */
.L_x_26226:
[----:B------:R-:W-:Y:S05]  /*13020*/  BSYNC.RECONVERGENT B1 ;  /* 0x0000000000017941 */ /* 0x000fea0003800200 */
.L_x_26225:
        /* <DEDUP_REMOVED lines=30> */
.L_x_26314:
        /* <DEDUP_REMOVED lines=13> */
.L_x_26316:
[----:B------:R-:W-:Y:S05]  /*132e0*/  BSYNC.RECONVERGENT B3 ;  /* 0x0000000000037941 */ /* 0x000fea0003800200 */
.L_x_26315:
        /* <DEDUP_REMOVED lines=57> */
.L_x_26313:
[----:B------:R-:W-:Y:S05]  /*13680*/  BSYNC.RECONVERGENT B2 ;  /* 0x0000000000027941 */ /* 0x000fea0003800200 */
.L_x_26312:
        /* <DEDUP_REMOVED lines=26> */
.L_x_26319:
        /* <DEDUP_REMOVED lines=12> */
.L_x_26321:
[----:B------:R-:W-:Y:S05]  /*138f0*/  BSYNC.RECONVERGENT B3 ;  /* 0x0000000000037941 */ /* 0x000fea0003800200 */
.L_x_26320:
        /* <DEDUP_REMOVED lines=58> */
.L_x_26318:
[----:B------:R-:W-:Y:S05]  /*13ca0*/  BSYNC.RECONVERGENT B2 ;  /* 0x0000000000027941 */ /* 0x000fea0003800200 */
.L_x_26317:
        /* <DEDUP_REMOVED lines=23> */
.L_x_26324:
        /* <DEDUP_REMOVED lines=13> */
.L_x_26326:
[----:B------:R-:W-:Y:S05]  /*13ef0*/  BSYNC.RECONVERGENT B3 ;  /* 0x0000000000037941 */ /* 0x000fea0003800200 */
.L_x_26325:
        /* <DEDUP_REMOVED lines=54> */
[----:B------:R-:W-:Y:S02]  /*14260*/  IMAD.MOV.U32 R15, RZ, RZ, R108 ;  /* 0x000000ffff0f7224 */ /* 0x000fe400078e006c */
[----:B------:R-:W-:Y:S01]  /*14270*/  HFMA2 R108, -RZ, RZ, 0, 0 ;  /* 0x00000000ff6c7431 */ /* 0x000fe200000001ff */
[----:B------:R-:W-:-:S07]  /*14280*/  LOP3.LUT R8, R6, UR17, R109, 0x96, !PT ;  /* 0x0000001106087c12 */ /* 0x000fce000f8e966d */
.L_x_26323:
[----:B------:R-:W-:Y:S05]  /*14290*/  BSYNC.RECONVERGENT B2 ;  /* 0x0000000000027941 */ /* 0x000fea0003800200 */
.L_x_26322:
        /* <DEDUP_REMOVED lines=23> */
.L_x_26329:
        /* <DEDUP_REMOVED lines=13> */
.L_x_26331:
[----:B------:R-:W-:Y:S05]  /*144e0*/  BSYNC.RECONVERGENT B3 ;  /* 0x0000000000037941 */ /* 0x000fea0003800200 */
.L_x_26330:
        /* <DEDUP_REMOVED lines=57> */
.L_x_26328:
[----:B------:R-:W-:Y:S05]  /*14880*/  BSYNC.RECONVERGENT B2 ;  /* 0x0000000000027941 */ /* 0x000fea0003800200 */
.L_x_26327:
        /* <DEDUP_REMOVED lines=23> */
.L_x_26334:
        /* <DEDUP_REMOVED lines=13> */
.L_x_26336:
[----:B------:R-:W-:Y:S05]  /*14ad0*/  BSYNC.RECONVERGENT B3 ;  /* 0x0000000000037941 */ /* 0x000fea0003800200 */
.L_x_26335:
        /* <DEDUP_REMOVED lines=57> */
.L_x_26333:
[----:B------:R-:W-:Y:S05]  /*14e70*/  BSYNC.RECONVERGENT B2 ;  /* 0x0000000000027941 */ /* 0x000fea0003800200 */
.L_x_26332:
        /* <DEDUP_REMOVED lines=22> */
.L_x_26339:
        /* <DEDUP_REMOVED lines=13> */
.L_x_26341:
[----:B------:R-:W-:Y:S05]  /*150b0*/  BSYNC.RECONVERGENT B3 ;  /* 0x0000000000037941 */ /* 0x000fea0003800200 */
.L_x_26340:
        /* <DEDUP_REMOVED lines=56> */
[----:B------:R-:W-:-:S07]  /*15440*/  MOV R15, R108 ;  /* 0x0000006c000f7202 */ /* 0x000fce0000000f00 */
.L_x_26338:
[----:B------:R-:W-:Y:S05]  /*15450*/  BSYNC.RECONVERGENT B2 ;  /* 0x0000000000027941 */ /* 0x000fea0003800200 */
.L_x_26337:
        /* <DEDUP_REMOVED lines=23> */
.L_x_26344:
        /* <DEDUP_REMOVED lines=13> */
.L_x_26346:
[----:B------:R-:W-:Y:S05]  /*156a0*/  BSYNC.RECONVERGENT B3 ;  /* 0x0000000000037941 */ /* 0x000fea0003800200 */
.L_x_26345:
        /* <DEDUP_REMOVED lines=57> */
.L_x_26343:
[----:B------:R-:W-:Y:S05]  /*15a40*/  BSYNC.RECONVERGENT B2 ;  /* 0x0000000000027941 */ /* 0x000fea0003800200 */
.L_x_26342:
        /* <DEDUP_REMOVED lines=22> */
.L_x_26349:
        /* <DEDUP_REMOVED lines=15> */
.L_x_26351:
[----:B------:R-:W-:Y:S05]  /*15ca0*/  BSYNC.RECONVERGENT B3 ;  /* 0x0000000000037941 */ /* 0x000fea0003800200 */
.L_x_26350:
        /* <DEDUP_REMOVED lines=57> */
.L_x_26348:
[----:B------:R-:W-:Y:S05]  /*16040*/  BSYNC.RECONVERGENT B2 ;  /* 0x0000000000027941 */ /* 0x000fea0003800200 */
.L_x_26347:
        /* <DEDUP_REMOVED lines=10> */
.L_x_26311:
        /* <DEDUP_REMOVED lines=16> */
.L_x_26355:
        /* <DEDUP_REMOVED lines=13> */
.L_x_26357:
[----:B------:R-:W-:Y:S05]  /*162c0*/  BSYNC.RECONVERGENT B3 ;  /* 0x0000000000037941 */ /* 0x000fea0003800200 */
.L_x_26356:
        /* <DEDUP_REMOVED lines=57> */
.L_x_26354:
[----:B------:R-:W-:Y:S05]  /*16660*/  BSYNC.RECONVERGENT B2 ;  /* 0x0000000000027941 */ /* 0x000fea0003800200 */
.L_x_26353:
[----:B------:R-:W3:Y:S01]  /*16670*/  LDC R110, c[0x0][0x404] ;  /* 0x00010100ff6e7b82 */ /* 0x000ee20000000800 */
[----:B------:R-:W-:Y:S01]  /*16680*/  ISETP.NE.AND P0, PT, R74, 0x1, PT ;  /* 0x000000014a00780c */ /* 0x000fe20003f05270 */
[----:B------:R-:W-:Y:S01]  /*16690*/  IMAD.MOV.U32 R108, RZ, RZ, 0x2f800000 ;  /* 0x2f800000ff6c7424 */ /* 0x000fe200078e00ff */
[----:B------:R-:W-:Y:S01]  /*166a0*/  I2FP.F32.U32 R3, R72 ;  /* 0x0000004800037245 */ /* 0x000fe20000201000 */
[----:B-----5:R-:W-:Y:S01]  /*166b0*/  HADD2.F32 R73, -RZ, R76.H0_H0 ;  /* 0x2000004cff497230 */ /* 0x020fe20000004100 */
[----:B------:R-:W-:Y:S01]  /*166c0*/  BSSY.RECONVERGENT B2, `(.L_x_26358) ;  /* 0x0000059000027945 */ /* 0x000fe20003800200 */
[----:B012---:R-:W-:Y:S01]  /*166d0*/  MOV R81, 0x2 ;  /* 0x0000000200517802 */ /* 0x007fe20000000f00 */
[----:B------:R-:W-:Y:S01]  /*166e0*/  IMAD.MOV.U32 R6, RZ, RZ, R4 ;  /* 0x000000ffff067224 */ /* 0x000fe200078e0004 */
[----:B------:R-:W0:Y:S01]  /*166f0*/  LDC R109, c[0x0][0x408] ;  /* 0x00010200ff6d7b82 */ /* 0x000e220000000800 */
[----:B------:R-:W-:Y:S01]  /*16700*/  FFMA.FTZ R3, R3, R108, 1.1641532182693481445e-10 ;  /* 0x2f00000003037423 */ /* 0x000fe2000001006c */
[----:B------:R-:W-:-:S04]  /*16710*/  FMUL.FTZ R72, R73, R2 ;  /* 0x0000000249487220 */ /* 0x000fc80000410000 */
[----:B---3--:R-:W-:-:S04]  /*16720*/  FSETP.LE.FTZ.AND P1, PT, R3, R110, PT ;  /* 0x0000006e0300720b */ /* 0x008fc80003f33000 */
        /* <DEDUP_REMOVED lines=11> */
.L_x_26360:
        /* <DEDUP_REMOVED lines=13> */
.L_x_26362:
[----:B------:R-:W-:Y:S05]  /*168b0*/  BSYNC.RECONVERGENT B3 ;  /* 0x0000000000037941 */ /* 0x000fea0003800200 */
.L_x_26361:
        /* <DEDUP_REMOVED lines=52> */
[----:B------:R-:W-:Y:S02]  /*16c00*/  HFMA2 R81, -RZ, RZ, 0, 0 ;  /* 0x00000000ff517431 */ /* 0x000fe400000001ff */
[----:B------:R-:W-:Y:S01]  /*16c10*/  IMAD.MOV.U32 R4, RZ, RZ, R80 ;  /* 0x000000ffff047224 */ /* 0x000fe200078e0050 */
[----:B------:R-:W-:Y:S02]  /*16c20*/  LOP3.LUT R8, R6, UR17, R75, 0x96, !PT ;  /* 0x0000001106087c12 */ /* 0x000fe4000f8e964b */
[----:B------:R-:W-:Y:S01]  /*16c30*/  MOV R6, R15 ;  /* 0x0000000f00067202 */ /* 0x000fe20000000f00 */
[----:B------:R-:W-:-:S07]  /*16c40*/  IMAD.MOV.U32 R15, RZ, RZ, R74 ;  /* 0x000000ffff0f7224 */ /* 0x000fce00078e004a */
.L_x_26359:
[----:B------:R-:W-:Y:S05]  /*16c50*/  BSYNC.RECONVERGENT B2 ;  /* 0x0000000000027941 */ /* 0x000fea0003800200 */
.L_x_26358:
[----:B------:R-:W-:Y:S01]  /*16c60*/  ISETP.NE.AND P1, PT, R81, 0x1, PT ;  /* 0x000000015100780c */ /* 0x000fe20003f25270 */
[----:B------:R-:W-:Y:S01]  /*16c70*/  HADD2.F32 R75, -RZ, R76.H1_H1 ;  /* 0x3000004cff4b7230 */ /* 0x000fe20000004100 */
[----:B------:R-:W-:Y:S01]  /*16c80*/  I2FP.F32.U32 R73, R6 ;  /* 0x0000000600497245 */ /* 0x000fe20000201000 */
[----:B------:R-:W-:Y:S01]  /*16c90*/  BSSY.RECONVERGENT B2, `(.L_x_26363) ;  /* 0x0000057000027945 */ /* 0x000fe20003800200 */
[----:B------:R-:W-:Y:S01]  /*16ca0*/  IMAD.MOV.U32 R80, RZ, RZ, 0x2 ;  /* 0x00000002ff507424 */ /* 0x000fe200078e00ff */
[----:B------:R-:W-:Y:S01]  /*16cb0*/  MOV R6, R4 ;  /* 0x0000000400067202 */ /* 0x000fe20000000f00 */
[----:B------:R-:W-:Y:S01]  /*16cc0*/  FMUL.FTZ R74, R75, R2 ;  /* 0x000000024b4a7220 */ /* 0x000fe20000410000 */
[----:B------:R-:W-:-:S05]  /*16cd0*/  FFMA.FTZ R73, R73, R108, 1.1641532182693481445e-10 ;  /* 0x2f00000049497423 */ /* 0x000fca000001006c */
        /* <DEDUP_REMOVED lines=11> */
.L_x_26365:
        /* <DEDUP_REMOVED lines=13> */
.L_x_26367:
[----:B------:R-:W-:Y:S05]  /*16e60*/  BSYNC.RECONVERGENT B3 ;  /* 0x0000000000037941 */ /* 0x000fea0003800200 */
.L_x_26366:
        /* <DEDUP_REMOVED lines=57> */
.L_x_26364:
[----:B------:R-:W-:Y:S05]  /*17200*/  BSYNC.RECONVERGENT B2 ;  /* 0x0000000000027941 */ /* 0x000fea0003800200 */
.L_x_26363:
        /* <DEDUP_REMOVED lines=19> */
.L_x_26370:
        /* <DEDUP_REMOVED lines=13> */
.L_x_26372:
[----:B------:R-:W-:Y:S05]  /*17410*/  BSYNC.RECONVERGENT B3 ;  /* 0x0000000000037941 */ /* 0x000fea0003800200 */
.L_x_26371:
        /* <DEDUP_REMOVED lines=57> */
.L_x_26369:
[----:B------:R-:W-:Y:S05]  /*177b0*/  BSYNC.RECONVERGENT B2 ;  /* 0x0000000000027941 */ /* 0x000fea0003800200 */
.L_x_26368:
[----:B------:R-:W-:Y:S01]  /*177c0*/  ISETP.NE.AND P3, PT, R76, 0x1, PT ;  /* 0x000000014c00780c */ /* 0x000fe20003f65270 */
[----:B------:R-:W-:Y:S01]  /*177d0*/  HADD2.F32 R77, -RZ, R77.H1_H1 ;  /* 0x3000004dff4d7230 */ /* 0x000fe20000004100 */
[----:B------:R-:W-:Y:S01]  /*177e0*/  I2FP.F32.U32 R75, R6 ;  /* 0x00000006004b7245 */ /* 0x000fe20000201000 */
[----:B------:R-:W-:Y:S01]  /*177f0*/  BSSY.RECONVERGENT B2, `(.L_x_26373) ;  /* 0x0000057000027945 */ /* 0x000fe20003800200 */
[----:B------:R-:W-:Y:S02]  /*17800*/  IMAD.MOV.U32 R80, RZ, RZ, 0x2 ;  /* 0x00000002ff507424 */ /* 0x000fe400078e00ff */
[----:B------:R-:W-:Y:S01]  /*17810*/  FMUL.FTZ R6, R77, R2 ;  /* 0x000000024d067220 */ /* 0x000fe20000410000 */
[----:B------:R-:W-:-:S03]  /*17820*/  FFMA.FTZ R77, R75, R108, 1.1641532182693481445e-10 ;  /* 0x2f0000004b4d7423 */ /* 0x000fc6000001006c */
        /* <DEDUP_REMOVED lines=12> */
.L_x_26375:
        /* <DEDUP_REMOVED lines=13> */
.L_x_26377:
[----:B------:R-:W-:Y:S05]  /*179c0*/  BSYNC.RECONVERGENT B3 ;  /* 0x0000000000037941 */ /* 0x000fea0003800200 */
.L_x_26376:
        /* <DEDUP_REMOVED lines=57> */
.L_x_26374:
[----:B------:R-:W-:Y:S05]  /*17d60*/  BSYNC.RECONVERGENT B2 ;  /* 0x0000000000027941 */ /* 0x000fea0003800200 */
.L_x_26373:
        /* <DEDUP_REMOVED lines=19> */
.L_x_26380:
        /* <DEDUP_REMOVED lines=13> */
.L_x_26382:
[----:B------:R-:W-:Y:S05]  /*17f70*/  BSYNC.RECONVERGENT B3 ;  /* 0x0000000000037941 */ /* 0x000fea0003800200 */
.L_x_26381:
        /* <DEDUP_REMOVED lines=53> */
[----:B------:R-:W-:Y:S01]  /*182d0*/  HFMA2 R82, -RZ, RZ, 0, 0 ;  /* 0x00000000ff527431 */ /* 0x000fe200000001ff */
[----:B------:R-:W-:Y:S02]  /*182e0*/  LOP3.LUT R8, R6, UR17, R81, 0x96, !PT ;  /* 0x0000001106087c12 */ /* 0x000fe4000f8e9651 */
[----:B------:R-:W-:Y:S01]  /*182f0*/  MOV R6, R15 ;  /* 0x0000000f00067202 */ /* 0x000fe20000000f00 */
[----:B------:R-:W-:-:S07]  /*18300*/  IMAD.MOV.U32 R15, RZ, RZ, R80 ;  /* 0x000000ffff0f7224 */ /* 0x000fce00078e0050 */
.L_x_26379:
[----:B------:R-:W-:Y:S05]  /*18310*/  BSYNC.RECONVERGENT B2 ;  /* 0x0000000000027941 */ /* 0x000fea0003800200 */
.L_x_26378:
        /* <DEDUP_REMOVED lines=19> */
.L_x_26385:
        /* <DEDUP_REMOVED lines=13> */
.L_x_26387:
[----:B------:R-:W-:Y:S05]  /*18520*/  BSYNC.RECONVERGENT B3 ;  /* 0x0000000000037941 */ /* 0x000fea0003800200 */
.L_x_26386:
        /* <DEDUP_REMOVED lines=57> */
.L_x_26384:
[----:B------:R-:W-:Y:S05]  /*188c0*/  BSYNC.RECONVERGENT B2 ;  /* 0x0000000000027941 */ /* 0x000fea0003800200 */
.L_x_26383:
        /* <DEDUP_REMOVED lines=19> */
.L_x_26390:
        /* <DEDUP_REMOVED lines=15> */
.L_x_26392:
[----:B------:R-:W-:Y:S05]  /*18af0*/  BSYNC.RECONVERGENT B3 ;  /* 0x0000000000037941 */ /* 0x000fea0003800200 */
.L_x_26391:
        /* <DEDUP_REMOVED lines=57> */
.L_x_26389:
[----:B------:R-:W-:Y:S05]  /*18e90*/  BSYNC.RECONVERGENT B2 ;  /* 0x0000000000027941 */ /* 0x000fea0003800200 */
.L_x_26388:
        /* <DEDUP_REMOVED lines=16> */
.L_x_26352:
        /* <DEDUP_REMOVED lines=21> */
.L_x_26310:
[----:B------:R-:W-:Y:S05]  /*190f0*/  BSYNC.RECONVERGENT B1 ;  /* 0x0000000000017941 */ /* 0x000fea0003800200 */
.L_x_26309:
        /* <DEDUP_REMOVED lines=127> */
.L_x_26414:
        /* <DEDUP_REMOVED lines=31> */
[----:B------:R-:W-:Y:S01]  /*19ae0*/  F2FP.F16.F32.PACK_AB R80, R80, R15 ;  /* 0x0000000f5050723e */ /* 0x000fe200000000ff */
        /* <DEDUP_REMOVED lines=11> */
[----:B------:R-:W-:Y:S02]  /*19ba0*/  F2FP.F16.F32.PACK_AB R81, R111, R83 ;  /* 0x000000536f51723e */ /* 0x000fe400000000ff */
[----:B------:R-:W-:Y:S02]  /*19bb0*/  F2FP.F16.F32.PACK_AB R82, R119, R110 ;  /* 0x0000006e7752723e */ /* 0x000fe400000000ff */
[----:B------:R-:W-:-:S02]  /*19bc0*/  F2FP.F16.F32.PACK_AB R83, R124, R15 ;  /* 0x0000000f7c53723e */ /* 0x000fc400000000ff */
[----:B------:R-:W-:-:S03]  /*19bd0*/  IADD3 R0, PT, PT, R0, 0x20, RZ ;  /* 0x0000002000007810 */ /* 0x000fc60007ffe0ff */
[----:B------:R2:W-:Y:S04]  /*19be0*/  STG.E.128 desc[UR6][R108.64], R80 ;  /* 0x000000506c007986 */ /* 0x0005e8000c101d06 */
.L_x_26395:
[----:B------:R-:W-:Y:S05]  /*19bf0*/  BSYNC.RECONVERGENT B1 ;  /* 0x0000000000017941 */ /* 0x000fea0003800200 */
.L_x_26394:
        /* <DEDUP_REMOVED lines=27> */
[----:B------:R-:W-:Y:S01]  /*19db0*/  F2FP.F16.F32.PACK_AB R81, R110, R81 ;  /* 0x000000516e51723e */ /* 0x000fe200000000ff */
[----:B-1----:R-:W-:-:S04]  /*19dc0*/  IMAD.WIDE.U32 R108, R0, 0x10, R108 ;  /* 0x00000010006c7825 */ /* 0x002fc800078e006c */
[----:B------:R-:W-:Y:S01]  /*19dd0*/  FFMA.FTZ R83, R83, R102, R42 ;  /* 0x0000006653537223 */ /* 0x000fe2000001002a */
[----:B------:R-:W-:Y:S01]  /*19de0*/  FFMA.FTZ R124, R82, R103, R43 ;  /* 0x00000067527c7223 */ /* 0x000fe2000001002b */
[----:B------:R-:W-:Y:S01]  /*19df0*/  F2FP.F16.F32.PACK_AB R82, R118, R15 ;  /* 0x0000000f7652723e */ /* 0x000fe200000000ff */
[----:B------:R-:W-:-:S03]  /*19e00*/  VIADD R0, R0, 0x20 ;  /* 0x0000002000007836 */ /* 0x000fc60000000000 */
[----:B------:R-:W-:-:S05]  /*19e10*/  F2FP.F16.F32.PACK_AB R83, R124, R83 ;  /* 0x000000537c53723e */ /* 0x000fca00000000ff */
[----:B------:R3:W-:Y:S02]  /*19e20*/  STG.E.128 desc[UR6][R108.64], R80 ;  /* 0x000000506c007986 */ /* 0x0007e4000c101d06 */
.L_x_26397:
[----:B------:R-:W-:Y:S05]  /*19e30*/  BSYNC.RECONVERGENT B1 ;  /* 0x0000000000017941 */ /* 0x000fea0003800200 */
.L_x_26396:
        /* <DEDUP_REMOVED lines=28> */
[----:B------:R-:W-:Y:S01]  /*1a000*/  F2FP.F16.F32.PACK_AB R81, R110, R15 ;  /* 0x0000000f6e51723e */ /* 0x000fe200000000ff */
[----:B-1----:R-:W-:-:S04]  /*1a010*/  IMAD.WIDE.U32 R108, R0, 0x10, R108 ;  /* 0x00000010006c7825 */ /* 0x002fc800078e006c */
[----:B------:R-:W-:Y:S01]  /*1a020*/  FFMA.FTZ R83, R118, R93, R89 ;  /* 0x0000005d76537223 */ /* 0x000fe20000010059 */
[----:B------:R-:W-:-:S04]  /*1a030*/  IADD3 R0, PT, PT, R0, 0x20, RZ ;  /* 0x0000002000007810 */ /* 0x000fc80007ffe0ff */
[----:B------:R-:W-:Y:S02]  /*1a040*/  F2FP.F16.F32.PACK_AB R82, R83, R82 ;  /* 0x000000525352723e */ /* 0x000fe400000000ff */
[----:B------:R-:W-:-:S05]  /*1a050*/  F2FP.F16.F32.PACK_AB R83, R124, R111 ;  /* 0x0000006f7c53723e */ /* 0x000fca00000000ff */
[----:B------:R4:W-:Y:S02]  /*1a060*/  STG.E.128 desc[UR6][R108.64], R80 ;  /* 0x000000506c007986 */ /* 0x0009e4000c101d06 */
.L_x_26399:
[----:B------:R-:W-:Y:S05]  /*1a070*/  BSYNC.RECONVERGENT B1 ;  /* 0x0000000000017941 */ /* 0x000fea0003800200 */
.L_x_26398:
        /* <DEDUP_REMOVED lines=31> */
[----:B-1----:R-:W-:Y:S01]  /*1a270*/  IMAD.WIDE.U32 R108, R0, 0x10, R108 ;  /* 0x00000010006c7825 */ /* 0x002fe200078e006c */
[----:B------:R-:W-:-:S05]  /*1a280*/  F2FP.F16.F32.PACK_AB R80, R2, R15 ;  /* 0x0000000f0250723e */ /* 0x000fca00000000ff */
[----:B------:R0:W-:Y:S02]  /*1a290*/  STG.E.128 desc[UR6][R108.64], R80 ;  /* 0x000000506c007986 */ /* 0x0001e4000c101d06 */
.L_x_26401:
[----:B------:R-:W-:Y:S05]  /*1a2a0*/  BSYNC.RECONVERGENT B1 ;  /* 0x0000000000017941 */ /* 0x000fea0003800200 */
.L_x_26400:
[----:B01234-:R-:W0:Y:S02]  /*1a2b0*/  LDC.64 R80, c[0x0][0x380] ;  /* 0x0000e000ff507b82 */ /* 0x01fe240000000a00 */
[----:B0-----:R-:W-:-:S05]  /*1a2c0*/  IMAD R14, R80, 0x4, R14 ;  /* 0x00000004500e7824 */ /* 0x001fca00078e020e */
[----:B------:R-:W-:-:S13]  /*1a2d0*/  ISETP.GE.AND P0, PT, R14, R81, PT ;  /* 0x000000510e00720c */ /* 0x000fda0003f06270 */
[----:B------:R-:W-:Y:S05]  /*1a2e0*/  @!P0 BRA `(.L_x_26402) ;  /* 0xfffffe6800888947 */ /* 0x000fea000383ffff */
[----:B------:R-:W-:Y:S05]  /*1a2f0*/  BSYNC B0 ;  /* 0x0000000000007941 */ /* 0x000fea0003800000 */
.L_x_26057:
[----:B------:R-:W-:Y:S05]  /*1a300*/  EXIT ;  /* 0x000000000000794d */ /* 0x000fea0003800000 */
.L_x_26393:
        /* <DEDUP_REMOVED lines=8> */
.L_x_26404:
[----:B------:R-:W-:Y:S05]  /*1a390*/  BSYNC B1 ;  /* 0x0000000000017941 */ /* 0x000fea0003800000 */
.L_x_26403:
        /* <DEDUP_REMOVED lines=10> */
.L_x_26405:
[----:B------:R-:W-:Y:S02]  /*1a440*/  IMAD.MOV.U32 R83, RZ, RZ, 0x4 ;  /* 0x00000004ff537424 */ /* 0x000fe400078e00ff */
[----:B------:R-:W-:-:S04]  /*1a450*/  IMAD.MOV.U32 R15, RZ, RZ, R119 ;  /* 0x000000ffff0f7224 */ /* 0x000fc800078e0077 */
[----:B------:R-:W-:-:S05]  /*1a460*/  FADD.FTZ R109, R108, R15 ;  /* 0x0000000f6c6d7221 */ /* 0x000fca0000010000 */
[----:B------:R-:W-:-:S07]  /*1a470*/  MOV R124, R109 ;  /* 0x0000006d007c7202 */ /* 0x000fce0000000f00 */
[----:B------:R-:W-:Y:S05]  /*1a480*/  WARPSYNC.COLLECTIVE R81, `(.L_x_26406) ;  /* 0x0000000051087348 */ /* 0x000fea0003c00000 */
[----:B------:R0:W1:Y:S02]  /*1a490*/  SHFL.BFLY P4, R119, R124, R83, R82 ;  /* 0x0c0000537c777389 */ /* 0x0000640000080052 */
[----:B01----:R-:W-:Y:S05]  /*1a4a0*/  ENDCOLLECTIVE ;  /* 0x000000000000791b */ /* 0x003fea0003800000 */
.L_x_26406:
[----:B------:R-:W-:Y:S01]  /*1a4b0*/  HFMA2 R83, -RZ, RZ, 0, 4.76837158203125e-07 ;  /* 0x00000008ff537431 */ /* 0x000fe200000001ff */
[----:B------:R-:W-:-:S05]  /*1a4c0*/  MOV R2, R119 ;  /* 0x0000007700027202 */ /* 0x000fca0000000f00 */
[----:B------:R-:W-:-:S04]  /*1a4d0*/  FADD.FTZ R110, R109, R2 ;  /* 0x000000026d6e7221 */ /* 0x000fc80000010000 */
[----:B------:R-:W-:-:S07]  /*1a4e0*/  IMAD.MOV.U32 R124, RZ, RZ, R110 ;  /* 0x000000ffff7c7224 */ /* 0x000fce00078e006e */
[----:B------:R-:W-:Y:S05]  /*1a4f0*/  WARPSYNC.COLLECTIVE R81, `(.L_x_26407) ;  /* 0x0000000051087348 */ /* 0x000fea0003c00000 */
[----:B------:R0:W1:Y:S02]  /*1a500*/  SHFL.BFLY P4, R119, R124, R83, R82 ;  /* 0x0c0000537c777389 */ /* 0x0000640000080052 */
[----:B01----:R-:W-:Y:S05]  /*1a510*/  ENDCOLLECTIVE ;  /* 0x000000000000791b */ /* 0x003fea0003800000 */
.L_x_26407:
[----:B------:R-:W-:Y:S02]  /*1a520*/  IMAD.MOV.U32 R83, RZ, RZ, 0x10 ;  /* 0x00000010ff537424 */ /* 0x000fe400078e00ff */
[----:B------:R-:W-:-:S04]  /*1a530*/  IMAD.MOV.U32 R15, RZ, RZ, R119 ;  /* 0x000000ffff0f7224 */ /* 0x000fc800078e0077 */
[----:B------:R-:W-:-:S05]  /*1a540*/  FADD.FTZ R111, R110, R15 ;  /* 0x0000000f6e6f7221 */ /* 0x000fca0000010000 */
[----:B------:R-:W-:-:S07]  /*1a550*/  MOV R124, R111 ;  /* 0x0000006f007c7202 */ /* 0x000fce0000000f00 */
[----:B------:R-:W-:Y:S05]  /*1a560*/  WARPSYNC.COLLECTIVE R81, `(.L_x_26408) ;  /* 0x0000000051087348 */ /* 0x000fea0003c00000 */
[----:B------:R0:W1:Y:S02]  /*1a570*/  SHFL.BFLY P4, R119, R124, R83, R82 ;  /* 0x0c0000537c777389 */ /* 0x0000640000080052 */
[----:B01----:R-:W-:Y:S05]  /*1a580*/  ENDCOLLECTIVE ;  /* 0x000000000000791b */ /* 0x003fea0003800000 */
.L_x_26408:
        /* <DEDUP_REMOVED lines=74> */
.L_x_26409:
[----:B------:R-:W-:Y:S01]  /*1aa30*/  HFMA2 R83, -RZ, RZ, 0, 1.1920928955078125e-07 ;  /* 0x00000002ff537431 */ /* 0x000fe200000001ff */
[----:B------:R-:W-:-:S05]  /*1aa40*/  MOV R13, R119 ;  /* 0x00000077000d7202 */ /* 0x000fca0000000f00 */
[----:B------:R-:W-:-:S04]  /*1aa50*/  FADD.FTZ R13, R2, R13 ;  /* 0x0000000d020d7221 */ /* 0x000fc80000010000 */
[----:B------:R-:W-:-:S07]  /*1aa60*/  IMAD.MOV.U32 R124, RZ, RZ, R13 ;  /* 0x000000ffff7c7224 */ /* 0x000fce00078e000d */
[----:B------:R-:W-:Y:S05]  /*1aa70*/  WARPSYNC.COLLECTIVE R81, `(.L_x_26410) ;  /* 0x0000000051087348 */ /* 0x000fea0003c00000 */
[----:B------:R0:W1:Y:S02]  /*1aa80*/  SHFL.BFLY P4, R119, R124, R83, R82 ;  /* 0x0c0000537c777389 */ /* 0x0000640000080052 */
[----:B01----:R-:W-:Y:S05]  /*1aa90*/  ENDCOLLECTIVE ;  /* 0x000000000000791b */ /* 0x003fea0003800000 */
.L_x_26410:
[----:B------:R-:W-:Y:S02]  /*1aaa0*/  IMAD.MOV.U32 R83, RZ, RZ, 0x4 ;  /* 0x00000004ff537424 */ /* 0x000fe400078e00ff */
[----:B------:R-:W-:-:S04]  /*1aab0*/  IMAD.MOV.U32 R108, RZ, RZ, R119 ;  /* 0x000000ffff6c7224 */ /* 0x000fc800078e0077 */
[----:B------:R-:W-:-:S05]  /*1aac0*/  FADD.FTZ R108, R13, R108 ;  /* 0x0000006c0d6c7221 */ /* 0x000fca0000010000 */
[----:B------:R-:W-:-:S07]  /*1aad0*/  MOV R124, R108 ;  /* 0x0000006c007c7202 */ /* 0x000fce0000000f00 */
[----:B------:R-:W-:Y:S05]  /*1aae0*/  WARPSYNC.COLLECTIVE R81, `(.L_x_26411) ;  /* 0x0000000051087348 */ /* 0x000fea0003c00000 */
[----:B------:R0:W1:Y:S02]  /*1aaf0*/  SHFL.BFLY P4, R119, R124, R83, R82 ;  /* 0x0c0000537c777389 */ /* 0x0000640000080052 */
[----:B01----:R-:W-:Y:S05]  /*1ab00*/  ENDCOLLECTIVE ;  /* 0x000000000000791b */ /* 0x003fea0003800000 */
.L_x_26411:
[----:B------:R-:W-:Y:S01]  /*1ab10*/  HFMA2 R83, -RZ, RZ, 0, 4.76837158203125e-07 ;  /* 0x00000008ff537431 */ /* 0x000fe200000001ff */
[----:B------:R-:W-:-:S05]  /*1ab20*/  MOV R109, R119 ;  /* 0x00000077006d7202 */ /* 0x000fca0000000f00 */
[----:B------:R-:W-:-:S04]  /*1ab30*/  FADD.FTZ R109, R108, R109 ;  /* 0x0000006d6c6d7221 */ /* 0x000fc80000010000 */
[----:B------:R-:W-:-:S07]  /*1ab40*/  IMAD.MOV.U32 R124, RZ, RZ, R109 ;  /* 0x000000ffff7c7224 */ /* 0x000fce00078e006d */
[----:B------:R-:W-:Y:S05]  /*1ab50*/  WARPSYNC.COLLECTIVE R81, `(.L_x_26412) ;  /* 0x0000000051087348 */ /* 0x000fea0003c00000 */
[----:B------:R0:W1:Y:S02]  /*1ab60*/  SHFL.BFLY P4, R119, R124, R83, R82 ;  /* 0x0c0000537c777389 */ /* 0x0000640000080052 */
[----:B01----:R-:W-:Y:S05]  /*1ab70*/  ENDCOLLECTIVE ;  /* 0x000000000000791b */ /* 0x003fea0003800000 */
.L_x_26412:
[----:B------:R-:W-:Y:S02]  /*1ab80*/  IMAD.MOV.U32 R83, RZ, RZ, 0x10 ;  /* 0x00000010ff537424 */ /* 0x000fe400078e00ff */
[----:B------:R-:W-:-:S04]  /*1ab90*/  IMAD.MOV.U32 R110, RZ, RZ, R119 ;  /* 0x000000ffff6e7224 */ /* 0x000fc800078e0077 */
[----:B------:R-:W-:-:S05]  /*1aba0*/  FADD.FTZ R110, R109, R110 ;  /* 0x0000006e6d6e7221 */ /* 0x000fca0000010000 */
[----:B------:R-:W-:-:S07]  /*1abb0*/  MOV R124, R110 ;  /* 0x0000006e007c7202 */ /* 0x000fce0000000f00 */
[----:B------:R-:W-:Y:S05]  /*1abc0*/  WARPSYNC.COLLECTIVE R81, `(.L_x_26413) ;  /* 0x0000000051087348 */ /* 0x000fea0003c00000 */
[----:B------:R0:W1:Y:S02]  /*1abd0*/  SHFL.BFLY P4, R119, R124, R83, R82 ;  /* 0x0c0000537c777389 */ /* 0x0000640000080052 */
[----:B01----:R-:W-:Y:S05]  /*1abe0*/  ENDCOLLECTIVE ;  /* 0x000000000000791b */ /* 0x003fea0003800000 */
.L_x_26413:
[----:B------:R-:W-:Y:S01]  /*1abf0*/  MOV R111, R119 ;  /* 0x00000077006f7202 */ /* 0x000fe20000000f00 */
[----:B------:R-:W-:Y:S06]  /*1ac00*/  BRA `(.L_x_26414) ;  /* 0xffffffec00387947 */ /* 0x000fec000383ffff */
.L_x_26415:
        /* <DEDUP_REMOVED lines=15> */
.L_x_37348:


//--------------------- .text._ZN10layer_norm13ln_fwd_kernelINS_13Kernel_traitsIf6__halffS2_fjLj1024ELj1ELj4ELj1ELj16ENS_18Kernel_traits_baseILj1024EfS2_fS2_fjLj128EEEEELb1ELb0ELb0ELb1EEEvNS_9FwdParamsE --------------------------
	.section	.text._ZN10layer_norm13ln_fwd_kernelINS_13Kernel_traitsIf6__halffS2_fjLj1024ELj1ELj4ELj1ELj16ENS_18Kernel_traits_baseILj1024EfS2_fS2_fjLj128EEEEELb1ELb0ELb0ELb1EEEvNS_9FwdParamsE,"ax",@progbits
	.align	128
        .global         _ZN10layer_norm13ln_fwd_kernelINS_13Kernel_traitsIf6__halffS2_fjLj1024ELj1ELj4ELj1ELj16ENS_18Kernel_traits_baseILj1024EfS2_fS2_fjLj128EEEEELb1ELb0ELb0ELb1EEEvNS_9FwdParamsE
        .type           _ZN10layer_norm13ln_fwd_kernelINS_13Kernel_traitsIf6__halffS2_fjLj1024ELj1ELj4ELj1ELj16ENS_18Kernel_traits_baseILj1024EfS2_fS2_fjLj128EEEEELb1ELb0ELb0ELb1EEEvNS_9FwdParamsE,@function
        .size           _ZN10layer_norm13ln_fwd_kernelINS_13Kernel_traitsIf6__halffS2_fjLj1024ELj1ELj4ELj1ELj16ENS_18Kernel_traits_baseILj1024EfS2_fS2_fjLj128EEEEELb1ELb0ELb0ELb1EEEvNS_9FwdParamsE,(.L_x_37349 - _ZN10layer_norm13ln_fwd_kernelINS_13Kernel_traitsIf6__halffS2_fjLj1024ELj1ELj4ELj1ELj16ENS_18Kernel_traits_baseILj1024EfS2_fS2_fjLj128EEEEELb1ELb0ELb0ELb1EEEvNS_9FwdParamsE)
        .other          _ZN10layer_norm13ln_fwd_kernelINS_13Kernel_traitsIf6__halffS2_fjLj1024ELj1ELj4ELj1ELj16ENS_18Kernel_traits_baseILj1024EfS2_fS2_fjLj128EEEEELb1ELb0ELb0ELb1EEEvNS_9FwdParamsE,@"STO_CUDA_ENTRY STV_DEFAULT"
_ZN10layer_norm13ln_fwd_kernelINS_13Kernel_traitsIf6__halffS2_fjLj1024ELj1ELj4ELj1ELj16ENS_18Kernel_traits_baseILj1024EfS2_fS2_fjLj128EEEEELb1ELb0ELb0ELb1EEEvNS_9FwdParamsE:
.text._ZN10layer_norm13ln_fwd_kernelINS_13Kernel_traitsIf6__halffS2_fjLj1024ELj1ELj4ELj1ELj16ENS_18Kernel_traits_baseILj1024EfS2_fS2_fjLj128EEEEELb1ELb0ELb0ELb1EEEvNS_9FwdParamsE:
        /* <DEDUP_REMOVED lines=69> */
.L_x_26416:
        /* <DEDUP_REMOVED lines=26> */
.L_x_26417:
[----:B------:R-:W1:Y:S02]  /*05f0*/  LDCU UR4, c[0x0][0x384] ;  /* 0x00007080ff0477ac */ /* 0x000e640008000800 */
[----:B-1----:R-:W-:-:S13]  /*0600*/  ISETP.GE.AND P0, PT, R117, UR4, PT ;  /* 0x0000000475007c0c */ /* 0x002fda000bf06270 */
[----:B------:R-:W-:Y:S05]  /*0610*/  @P0 EXIT ;  /* 0x000000000000094d */ /* 0x000fea0003800000 */
[----:B0-----:R-:W-:Y:S01]  /*0620*/  IMAD.HI.U32 R5, R9, -0x2daee0ad, RZ ;  /* 0xd2511f5309057827 */ /* 0x001fe200078e00ff */
[----:B------:R-:W0:Y:S03]  /*0630*/  LDCU.64 UR4, c[0x0][0x3e0] ;  /* 0x00007c00ff0477ac */ /* 0x000e260008000a00 */
[C---:B------:R-:W-:Y:S01]  /*0640*/  IMAD.HI.U32 R3, R118.reuse, -0x326172a9, RZ ;  /* 0xcd9e8d5776037827 */ /* 0x040fe200078e00ff */
[----:B------:R-:W-:Y:S01]  /*0650*/  LOP3.LUT R5, R5, R137, RZ, 0x3c, !PT ;  /* 0x0000008905057212 */ /* 0x000fe200078e3cff */
[----:B------:R-:W1:Y:S02]  /*0660*/  LDCU UR13, c[0x0][0x404] ;  /* 0x00008080ff0d77ac */ /* 0x000e640008000800 */
[----:B------:R-:W-:Y:S01]  /*0670*/  IMAD R2, R118, -0x326172a9, RZ ;  /* 0xcd9e8d5776027824 */ /* 0x000fe200078e02ff */
[----:B------:R-:W-:Y:S01]  /*0680*/  LOP3.LUT R3, R8, R3, R136, 0x96, !PT ;  /* 0x0000000308037212 */ /* 0x000fe200078e9688 */
[----:B------:R-:W-:Y:S01]  /*0690*/  IMAD.HI.U32 R7, R5, -0x326172a9, RZ ;  /* 0xcd9e8d5705077827 */ /* 0x000fe200078e00ff */
[----:B------:R-:W2:Y:S03]  /*06a0*/  LDCU UR14, c[0x0][0x408] ;  /* 0x00008100ff0e77ac */ /* 0x000ea60008000800 */
[----:B------:R-:W-:Y:S01]  /*06b0*/  IMAD R17, R9, -0x2daee0ad, RZ ;  /* 0xd2511f5309117824 */ /* 0x000fe200078e02ff */
[----:B------:R-:W-:Y:S01]  /*06c0*/  LOP3.LUT R2, R116, R2, R7, 0x96, !PT ;  /* 0x0000000274027212 */ /* 0x000fe200078e9607 */
[----:B------:R-:W-:Y:S01]  /*06d0*/  IMAD.HI.U32 R4, R3, -0x2daee0ad, RZ ;  /* 0xd2511f5303047827 */ /* 0x000fe200078e00ff */
[----:B------:R-:W3:Y:S01]  /*06e0*/  LDCU UR10, c[0x0][0x388] ;  /* 0x00007100ff0a77ac */ /* 0x000ee20008000800 */
[----:B0-----:R-:W-:-:S02]  /*06f0*/  ISETP.NE.U32.AND P0, PT, RZ, UR4, PT ;  /* 0x00000004ff007c0c */ /* 0x001fc4000bf05070 */
[----:B------:R-:W-:Y:S01]  /*0700*/  IMAD.HI.U32 R16, R2, -0x2daee0ad, RZ ;  /* 0xd2511f5302107827 */ /* 0x000fe200078e00ff */
[----:B------:R-:W-:Y:S01]  /*0710*/  LOP3.LUT R4, R6, R17, R4, 0x96, !PT ;  /* 0x0000001106047212 */ /* 0x000fe200078e9604 */
[----:B------:R-:W0:Y:S01]  /*0720*/  LDCU.U8 UR12, c[0x0][0x410] ;  /* 0x00008200ff0c77ac */ /* 0x000e220008000000 */
[----:B------:R-:W-:Y:S01]  /*0730*/  ISETP.NE.AND.EX P0, PT, RZ, UR5, PT, P0 ;  /* 0x00000005ff007c0c */ /* 0x000fe2000bf05300 */
[----:B------:R-:W-:Y:S02]  /*0740*/  IMAD R6, R5, -0x326172a9, RZ ;  /* 0xcd9e8d5705067824 */ /* 0x000fe400078e02ff */
[----:B------:R-:W-:Y:S01]  /*0750*/  IMAD R5, R3, -0x2daee0ad, RZ ;  /* 0xd2511f5303057824 */ /* 0x000fe200078e02ff */
[----:B------:R-:W4:Y:S01]  /*0760*/  LDCU UR11, c[0x0][0x448] ;  /* 0x00008900ff0b77ac */ /* 0x000f220008000800 */
[----:B------:R-:W-:-:S03]  /*0770*/  IMAD.HI.U32 R3, R4, -0x326172a9, RZ ;  /* 0xcd9e8d5704037827 */ /* 0x000fc600078e00ff */
[----:B------:R-:W-:Y:S01]  /*0780*/  LOP3.LUT R5, R15, R5, R16, 0x96, !PT ;  /* 0x000000050f057212 */ /* 0x000fe200078e9610 */
[----:B------:R-:W-:Y:S01]  /*0790*/  IMAD R4, R4, -0x326172a9, RZ ;  /* 0xcd9e8d5704047824 */ /* 0x000fe200078e02ff */
[----:B------:R-:W-:Y:S01]  /*07a0*/  LOP3.LUT R3, R18, R6, R3, 0x96, !PT ;  /* 0x0000000612037212 */ /* 0x000fe200078e9603 */
[----:B------:R-:W-:Y:S01]  /*07b0*/  IMAD R17, R2, -0x2daee0ad, RZ ;  /* 0xd2511f5302117824 */ /* 0x000fe200078e02ff */
[----:B------:R-:W0:Y:S01]  /*07c0*/  LDCU.64 UR8, c[0x0][0x3a0] ;  /* 0x00007400ff0877ac */ /* 0x000e220008000a00 */
        /* <DEDUP_REMOVED lines=8> */
[----:B------:R-:W-:Y:S02]  /*0850*/  LOP3.LUT R5, R21, R16, R5, 0x96, !PT ;  /* 0x0000001015057212 */ /* 0x000fe400078e9605 */
[----:B------:R-:W-:Y:S01]  /*0860*/  LOP3.LUT R21, R0, 0x3, RZ, 0xc0, !PT ;  /* 0x0000000300157812 */ /* 0x000fe200078ec0ff */
        /* <DEDUP_REMOVED lines=30> */
[----:B------:R-:W-:Y:S01]  /*0a50*/  IMAD.HI.U32 R7, R142, -0x2daee0ad, RZ ;  /* 0xd2511f538e077827 */ /* 0x000fe200078e00ff */
[----:B------:R-:W-:-:S03]  /*0a60*/  P2R R3, PR, RZ, 0x1 ;  /* 0x00000001ff037803 */ /* 0x000fc60000000000 */
[----:B------:R-:W-:Y:S01]  /*0a70*/  IMAD R4, R16, -0x326172a9, RZ ;  /* 0xcd9e8d5710047824 */ /* 0x000fe200078e02ff */
[----:B------:R-:W-:Y:S01]  /*0a80*/  LOP3.LUT R7, R27, R2, R7, 0x96, !PT ;  /* 0x000000021b077212 */ /* 0x000fe200078e9607 */
[----:B01234-:R-:W-:-:S07]  /*0a90*/  IMAD R142, R142, -0x2daee0ad, RZ ;  /* 0xd2511f538e8e7824 */ /* 0x01ffce00078e02ff */
.L_x_26746:
[----:B------:R-:W-:Y:S01]  /*0aa0*/  ISETP.NE.AND P1, PT, R3, RZ, PT ;  /* 0x000000ff0300720c */ /* 0x000fe20003f25270 */
[----:B01----:R-:W0:Y:S01]  /*0ab0*/  S2R R2, SR_TID.X ;  /* 0x0000000000027919 */ /* 0x003e220000002100 */
        /* <DEDUP_REMOVED lines=19> */
[C---:B------:R-:W-:Y:S01]  /*0bf0*/  IADD3 R119, PT, PT, R137.reuse, 0x32370b8f, RZ ;  /* 0x32370b8f89777810 */ /* 0x040fe20007ffe0ff */
[C---:B------:R-:W-:Y:S01]  /*0c00*/  VIADD R124, R136.reuse, 0x78dde6e4 ;  /* 0x78dde6e4887c7836 */ /* 0x040fe20000000000 */
[----:B------:R-:W-:Y:S01]  /*0c10*/  P2R R20, PR, RZ, 0x1 ;  /* 0x00000001ff147803 */ /* 0x000fe20000000000 */
[C---:B------:R-:W-:Y:S01]  /*0c20*/  VIADD R123, R137.reuse, 0x1fd5c5a3 ;  /* 0x1fd5c5a3897b7836 */ /* 0x040fe20000000000 */
[----:B------:R-:W-:Y:S01]  /*0c30*/  IADD3 R122, PT, PT, R136, 0x3c6ef372, RZ ;  /* 0x3c6ef372887a7810 */ /* 0x000fe20007ffe0ff */
[----:B------:R-:W-:-:S02]  /*0c40*/  VIADD R120, R137, 0xed9eba14 ;  /* 0xed9eba1489787836 */ /* 0x000fc40000000000 */
[----:B------:R-:W-:Y:S02]  /*0c50*/  VIADD R121, R136, 0x5384540f ;  /* 0x5384540f88797836 */ /* 0x000fe40000000000 */
[----:B------:R-:W-:Y:S02]  /*0c60*/  IMAD.MOV.U32 R132, RZ, RZ, 0x2f800000 ;  /* 0x2f800000ff847424 */ /* 0x000fe400078e00ff */
[----:B--2---:R-:W-:Y:S01]  /*0c70*/  @P1 HADD2.F32 R133, -RZ, R24.H0_H0 ;  /* 0x20000018ff851230 */ /* 0x004fe20000004100 */
        /* <DEDUP_REMOVED lines=16> */
.L_x_37184:
[----:B------:R-:W-:Y:S05]  /*0d80*/  BRX R24 -0xd90                                         (*"BRANCH_TARGETS .L_x_37185,.L_x_37186,.L_x_37187"*) ;  /* 0xfffffff0189c7949 */ /* 0x000fea000383ffff */
.L_x_37187:
[----:B------:R-:W-:Y:S01]  /*0d90*/  VIADD R26, R21, 0x1 ;  /* 0x00000001151a7836 */ /* 0x000fe20000000000 */
[----:B------:R-:W-:Y:S01]  /*0da0*/  MOV R27, R6 ;  /* 0x00000006001b7202 */ /* 0x000fe20000000f00 */
[----:B------:R-:W-:Y:S01]  /*0db0*/  IMAD.MOV.U32 R30, RZ, RZ, R142 ;  /* 0x000000ffff1e7224 */ /* 0x000fe200078e008e */
[----:B------:R-:W-:Y:S06]  /*0dc0*/  BRA `(.L_x_26420) ;  /* 0x0000000000f07947 */ /* 0x000fec0003800000 */
.L_x_37185:
[----:B------:R-:W-:Y:S01]  /*0dd0*/  IMAD.MOV.U32 R30, RZ, RZ, R142 ;  /* 0x000000ffff1e7224 */ /* 0x000fe200078e008e */
[----:B------:R-:W-:Y:S01]  /*0de0*/  MOV R27, R7 ;  /* 0x00000007001b7202 */ /* 0x000fe20000000f00 */
[----:B------:R-:W-:Y:S01]  /*0df0*/  IMAD.MOV.U32 R26, RZ, RZ, 0x3 ;  /* 0x00000003ff1a7424 */ /* 0x000fe200078e00ff */
[----:B------:R-:W-:Y:S06]  /*0e00*/  BRA `(.L_x_26420) ;  /* 0x0000000000e07947 */ /* 0x000fec0003800000 */
.L_x_37186:
        /* <DEDUP_REMOVED lines=13> */
.L_x_26422:
[----:B------:R-:W-:Y:S05]  /*0ee0*/  BSYNC.RECONVERGENT B1 ;  /* 0x0000000000017941 */ /* 0x000fea0003800200 */
.L_x_26421:
        /* <DEDUP_REMOVED lines=42> */
.L_x_26420:
[----:B------:R-:W-:Y:S05]  /*1190*/  BSYNC.RECONVERGENT B0 ;  /* 0x0000000000007941 */ /* 0x000fea0003800200 */
.L_x_26419:
        /* <DEDUP_REMOVED lines=25> */
.L_x_26425:
        /* <DEDUP_REMOVED lines=13> */
.L_x_26427:
[----:B------:R-:W-:Y:S05]  /*1400*/  BSYNC.RECONVERGENT B1 ;  /* 0x0000000000017941 */ /* 0x000fea0003800200 */
.L_x_26426:
        /* <DEDUP_REMOVED lines=43> */
.L_x_26424:
[----:B------:R-:W-:Y:S05]  /*16c0*/  BSYNC.RECONVERGENT B0 ;  /* 0x0000000000007941 */ /* 0x000fea0003800200 */
.L_x_26423:
        /* <DEDUP_REMOVED lines=22> */
.L_x_26430:
        /* <DEDUP_REMOVED lines=13> */
.L_x_26432:
[----:B------:R-:W-:Y:S05]  /*1900*/  BSYNC.RECONVERGENT B1 ;  /* 0x0000000000017941 */ /* 0x000fea0003800200 */
.L_x_26431:
        /* <DEDUP_REMOVED lines=43> */
.L_x_26429:
[----:B------:R-:W-:Y:S05]  /*1bc0*/  BSYNC.RECONVERGENT B0 ;  /* 0x0000000000007941 */ /* 0x000fea0003800200 */
.L_x_26428:
        /* <DEDUP_REMOVED lines=22> */
.L_x_26435:
        /* <DEDUP_REMOVED lines=13> */
.L_x_26437:
[----:B------:R-:W-:Y:S05]  /*1e00*/  BSYNC.RECONVERGENT B1 ;  /* 0x0000000000017941 */ /* 0x000fea0003800200 */
.L_x_26436:
        /* <DEDUP_REMOVED lines=43> */
.L_x_26434:
[----:B------:R-:W-:Y:S05]  /*20c0*/  BSYNC.RECONVERGENT B0 ;  /* 0x0000000000007941 */ /* 0x000fea0003800200 */
.L_x_26433:
        /* <DEDUP_REMOVED lines=22> */
.L_x_26440:
        /* <DEDUP_REMOVED lines=13> */
.L_x_26442:
[----:B------:R-:W-:Y:S05]  /*2300*/  BSYNC.RECONVERGENT B1 ;  /* 0x0000000000017941 */ /* 0x000fea0003800200 */
.L_x_26441:
        /* <DEDUP_REMOVED lines=43> */
.L_x_26439:
[----:B------:R-:W-:Y:S05]  /*25c0*/  BSYNC.RECONVERGENT B0 ;  /* 0x0000000000007941 */ /* 0x000fea0003800200 */
.L_x_26438:
        /* <DEDUP_REMOVED lines=22> */
.L_x_26445:
        /* <DEDUP_REMOVED lines=13> */
.L_x_26447:
[----:B------:R-:W-:Y:S05]  /*2800*/  BSYNC.RECONVERGENT B1 ;  /* 0x0000000000017941 */ /* 0x000fea0003800200 */
.L_x_26446:
        /* <DEDUP_REMOVED lines=43> */
.L_x_26444:
[----:B------:R-:W-:Y:S05]  /*2ac0*/  BSYNC.RECONVERGENT B0 ;  /* 0x0000000000007941 */ /* 0x000fea0003800200 */
.L_x_26443:
        /* <DEDUP_REMOVED lines=22> */
.L_x_26450:
        /* <DEDUP_REMOVED lines=13> */
.L_x_26452:
[----:B------:R-:W-:Y:S05]  /*2d00*/  BSYNC.RECONVERGENT B1 ;  /* 0x0000000000017941 */ /* 0x000fea0003800200 */
.L_x_26451:
        /* <DEDUP_REMOVED lines=43> */
.L_x_26449:
[----:B------:R-:W-:Y:S05]  /*2fc0*/  BSYNC.RECONVERGENT B0 ;  /* 0x0000000000007941 */ /* 0x000fea0003800200 */
.L_x_26448:
        /* <DEDUP_REMOVED lines=22> */
.L_x_26455:
        /* <DEDUP_REMOVED lines=15> */
.L_x_26457:
[----:B------:R-:W-:Y:S05]  /*3220*/  BSYNC.RECONVERGENT B1 ;  /* 0x0000000000017941 */ /* 0x000fea0003800200 */
.L_x_26456:
        /* <DEDUP_REMOVED lines=43> */
.L_x_26454:
[----:B------:R-:W-:Y:S05]  /*34e0*/  BSYNC.RECONVERGENT B0 ;  /* 0x0000000000007941 */ /* 0x000fea0003800200 */
.L_x_26453:
        /* <DEDUP_REMOVED lines=10> */
.L_x_26418:
        /* <DEDUP_REMOVED lines=16> */
.L_x_26461:
        /* <DEDUP_REMOVED lines=13> */
.L_x_26463:
[----:B------:R-:W-:Y:S05]  /*3760*/  BSYNC.RECONVERGENT B1 ;  /* 0x0000000000017941 */ /* 0x000fea0003800200 */
.L_x_26462:
        /* <DEDUP_REMOVED lines=42> */
.L_x_26460:
[----:B------:R-:W-:Y:S05]  /*3a10*/  BSYNC.RECONVERGENT B0 ;  /* 0x0000000000007941 */ /* 0x000fea0003800200 */
.L_x_26459:
[----:B------:R-:W-:Y:S01]  /*3a20*/  ISETP.NE.AND P0, PT, R27, 0x1, PT ;  /* 0x000000011b00780c */ /* 0x000fe20003f05270 */
[----:B------:R-:W-:Y:S01]  /*3a30*/  IMAD.U32 R131, RZ, RZ, UR13 ;  /* 0x0000000dff837e24 */ /* 0x000fe2000f8e00ff */
[----:B------:R-:W-:Y:S01]  /*3a40*/  I2FP.F32.U32 R21, R24 ;  /* 0x0000001800157245 */ /* 0x000fe20000201000 */
[----:B-----5:R-:W-:Y:S01]  /*3a50*/  HADD2.F32 R26, -RZ, R16.H0_H0 ;  /* 0x20000010ff1a7230 */ /* 0x020fe20000004100 */
[----:B------:R-:W-:Y:S01]  /*3a60*/  BSSY.RECONVERGENT B0, `(.L_x_26464) ;  /* 0x000004b000007945 */ /* 0x000fe20003800200 */
[----:B------:R-:W-:Y:S02]  /*3a70*/  IMAD.U32 R130, RZ, RZ, UR14 ;  /* 0x0000000eff827e24 */ /* 0x000fe4000f8e00ff */
[----:B------:R-:W-:Y:S01]  /*3a80*/  FFMA.FTZ R24, R21, R132, 1.1641532182693481445e-10 ;  /* 0x2f00000015187423 */ /* 0x000fe20000010084 */
[----:B------:R-:W-:Y:S01]  /*3a90*/  FMUL.FTZ R25, R26, R133 ;  /* 0x000000851a197220 */ /* 0x000fe20000410000 */
[----:B------:R-:W-:-:S03]  /*3aa0*/  MOV R26, 0x2 ;  /* 0x00000002001a7802 */ /* 0x000fc60000000f00 */
        /* <DEDUP_REMOVED lines=13> */
.L_x_26466:
        /* <DEDUP_REMOVED lines=13> */
.L_x_26468:
[----:B------:R-:W-:Y:S05]  /*3c50*/  BSYNC.RECONVERGENT B1 ;  /* 0x0000000000017941 */ /* 0x000fea0003800200 */
.L_x_26467:
        /* <DEDUP_REMOVED lines=43> */
.L_x_26465:
[----:B------:R-:W-:Y:S05]  /*3f10*/  BSYNC.RECONVERGENT B0 ;  /* 0x0000000000007941 */ /* 0x000fea0003800200 */
.L_x_26464:
        /* <DEDUP_REMOVED lines=19> */
.L_x_26471:
        /* <DEDUP_REMOVED lines=13> */
.L_x_26473:
[----:B------:R-:W-:Y:S05]  /*4120*/  BSYNC.RECONVERGENT B1 ;  /* 0x0000000000017941 */ /* 0x000fea0003800200 */
.L_x_26472:
        /* <DEDUP_REMOVED lines=43> */
.L_x_26470:
[----:B------:R-:W-:Y:S05]  /*43e0*/  BSYNC.RECONVERGENT B0 ;  /* 0x0000000000007941 */ /* 0x000fea0003800200 */
.L_x_26469:
        /* <DEDUP_REMOVED lines=19> */
.L_x_26476:
        /* <DEDUP_REMOVED lines=13> */
.L_x_26478:
[----:B------:R-:W-:Y:S05]  /*45f0*/  BSYNC.RECONVERGENT B1 ;  /* 0x0000000000017941 */ /* 0x000fea0003800200 */
.L_x_26477:
        /* <DEDUP_REMOVED lines=43> */
.L_x_26475:
[----:B------:R-:W-:Y:S05]  /*48b0*/  BSYNC.RECONVERGENT B0 ;  /* 0x0000000000007941 */ /* 0x000fea0003800200 */
.L_x_26474:
[----:B------:R-:W-:Y:S01]  /*48c0*/  ISETP.NE.AND P3, PT, R26, 0x1, PT ;  /* 0x000000011a00780c */ /* 0x000fe20003f65270 */
[----:B------:R-:W-:Y:S01]  /*48d0*/  HADD2.F32 R24, -RZ, R17.H1_H1 ;  /* 0x30000011ff187230 */ /* 0x000fe20000004100 */
[----:B------:R-:W-:Y:S01]  /*48e0*/  I2FP.F32.U32 R25, R16 ;  /* 0x0000001000197245 */ /* 0x000fe20000201000 */
[----:B------:R-:W-:Y:S03]  /*48f0*/  BSSY.RECONVERGENT B0, `(.L_x_26479) ;  /* 0x0000049000007945 */ /* 0x000fe60003800200 */
[----:B------:R-:W-:Y:S01]  /*4900*/  FMUL.FTZ R47, R24, R133 ;  /* 0x00000085182f7220 */ /* 0x000fe20000410000 */
        /* <DEDUP_REMOVED lines=14> */
.L_x_26481:
        /* <DEDUP_REMOVED lines=13> */
.L_x_26483:
[----:B------:R-:W-:Y:S05]  /*4ac0*/  BSYNC.RECONVERGENT B1 ;  /* 0x0000000000017941 */ /* 0x000fea0003800200 */
.L_x_26482:
        /* <DEDUP_REMOVED lines=43> */
.L_x_26480:
[----:B------:R-:W-:Y:S05]  /*4d80*/  BSYNC.RECONVERGENT B0 ;  /* 0x0000000000007941 */ /* 0x000fea0003800200 */
.L_x_26479:
[----:B------:R-:W-:Y:S01]  /*4d90*/  ISETP.NE.AND P4, PT, R25, 0x1, PT ;  /* 0x000000011900780c */ /* 0x000fe20003f85270 */
[----:B------:R-:W-:Y:S01]  /*4da0*/  HADD2.F32 R24, -RZ, R18.H0_H0 ;  /* 0x20000012ff187230 */ /* 0x000fe20000004100 */
[----:B------:R-:W-:Y:S01]  /*4db0*/  I2FP.F32.U32 R17, R16 ;  /* 0x0000001000117245 */ /* 0x000fe20000201000 */
[----:B------:R-:W-:Y:S04]  /*4dc0*/  BSSY.RECONVERGENT B0, `(.L_x_26484) ;  /* 0x0000049000007945 */ /* 0x000fe80003800200 */
[----:B------:R-:W-:Y:S01]  /*4dd0*/  FFMA.FTZ R16, R17, R132, 1.1641532182693481445e-10 ;  /* 0x2f00000011107423 */ /* 0x000fe20000010084 */
[----:B------:R-:W-:Y:S01]  /*4de0*/  FMUL.FTZ R17, R24, R133 ;  /* 0x0000008518117220 */ /* 0x000fe20000410000 */
[----:B------:R-:W-:-:S03]  /*4df0*/  IMAD.MOV.U32 R24, RZ, RZ, 0x2 ;  /* 0x00000002ff187424 */ /* 0x000fc600078e00ff */
        /* <DEDUP_REMOVED lines=12> */
.L_x_26486:
        /* <DEDUP_REMOVED lines=13> */
.L_x_26488:
[----:B------:R-:W-:Y:S05]  /*4f90*/  BSYNC.RECONVERGENT B1 ;  /* 0x0000000000017941 */ /* 0x000fea0003800200 */
.L_x_26487:
        /* <DEDUP_REMOVED lines=43> */
.L_x_26485:
[----:B------:R-:W-:Y:S05]  /*5250*/  BSYNC.RECONVERGENT B0 ;  /* 0x0000000000007941 */ /* 0x000fea0003800200 */
.L_x_26484:
        /* <DEDUP_REMOVED lines=19> */
.L_x_26491:
        /* <DEDUP_REMOVED lines=13> */
.L_x_26493:
[----:B------:R-:W-:Y:S05]  /*5460*/  BSYNC.RECONVERGENT B1 ;  /* 0x0000000000017941 */ /* 0x000fea0003800200 */
.L_x_26492:
        /* <DEDUP_REMOVED lines=43> */
.L_x_26490:
[----:B------:R-:W-:Y:S05]  /*5720*/  BSYNC.RECONVERGENT B0 ;  /* 0x0000000000007941 */ /* 0x000fea0003800200 */
.L_x_26489:
        /* <DEDUP_REMOVED lines=19> */
.L_x_26496:
        /* <DEDUP_REMOVED lines=15> */
.L_x_26498:
[----:B------:R-:W-:Y:S05]  /*5950*/  BSYNC.RECONVERGENT B1 ;  /* 0x0000000000017941 */ /* 0x000fea0003800200 */
.L_x_26497:
        /* <DEDUP_REMOVED lines=43> */
.L_x_26495:
[----:B------:R-:W-:Y:S05]  /*5c10*/  BSYNC.RECONVERGENT B0 ;  /* 0x0000000000007941 */ /* 0x000fea0003800200 */
.L_x_26494:
        /* <DEDUP_REMOVED lines=16> */
.L_x_26458:
        /* <DEDUP_REMOVED lines=45> */
.L_x_26502:
        /* <DEDUP_REMOVED lines=13> */
.L_x_26504:
[----:B------:R-:W-:Y:S05]  /*60c0*/  BSYNC.RECONVERGENT B1 ;  /* 0x0000000000017941 */ /* 0x000fea0003800200 */
.L_x_26503:
        /* <DEDUP_REMOVED lines=42> */
.L_x_26501:
[----:B------:R-:W-:Y:S05]  /*6370*/  BSYNC.RECONVERGENT B0 ;  /* 0x0000000000007941 */ /* 0x000fea0003800200 */
.L_x_26500:
[----:B------:R-:W-:Y:S01]  /*6380*/  I2FP.F32.U32 R21, R21 ;  /* 0x0000001500157245 */ /* 0x000fe20000201000 */
[----:B-----5:R-:W-:Y:S01]  /*6390*/  HADD2.F32 R28, -RZ, R16.H0_H0 ;  /* 0x20000010ff1c7230 */ /* 0x020fe20000004100 */
[----:B------:R-:W-:Y:S01]  /*63a0*/  ISETP.NE.AND P1, PT, R26, 0x1, PT ;  /* 0x000000011a00780c */ /* 0x000fe20003f25270 */
[----:B------:R-:W-:Y:S01]  /*63b0*/  BSSY.RECONVERGENT B0, `(.L_x_26505) ;  /* 0x000004d000007945 */ /* 0x000fe20003800200 */
[----:B------:R-:W-:Y:S02]  /*63c0*/  IMAD.MOV.U32 R27, RZ, RZ, 0x2 ;  /* 0x00000002ff1b7424 */ /* 0x000fe400078e00ff */
        /* <DEDUP_REMOVED lines=18> */
.L_x_26507:
        /* <DEDUP_REMOVED lines=13> */
.L_x_26509:
[----:B------:R-:W-:Y:S05]  /*65c0*/  BSYNC.RECONVERGENT B1 ;  /* 0x0000000000017941 */ /* 0x000fea0003800200 */
.L_x_26508:
        /* <DEDUP_REMOVED lines=43> */
.L_x_26506:
[----:B------:R-:W-:Y:S05]  /*6880*/  BSYNC.RECONVERGENT B0 ;  /* 0x0000000000007941 */ /* 0x000fea0003800200 */
.L_x_26505:
        /* <DEDUP_REMOVED lines=22> */
.L_x_26512:
        /* <DEDUP_REMOVED lines=13> */
.L_x_26514:
[----:B------:R-:W-:Y:S05]  /*6ac0*/  BSYNC.RECONVERGENT B1 ;  /* 0x0000000000017941 */ /* 0x000fea0003800200 */
.L_x_26513:
        /* <DEDUP_REMOVED lines=43> */
.L_x_26511:
[----:B------:R-:W-:Y:S05]  /*6d80*/  BSYNC.RECONVERGENT B0 ;  /* 0x0000000000007941 */ /* 0x000fea0003800200 */
.L_x_26510:
        /* <DEDUP_REMOVED lines=22> */
.L_x_26517:
        /* <DEDUP_REMOVED lines=13> */
.L_x_26519:
[----:B------:R-:W-:Y:S05]  /*6fc0*/  BSYNC.RECONVERGENT B1 ;  /* 0x0000000000017941 */ /* 0x000fea0003800200 */
.L_x_26518:
        /* <DEDUP_REMOVED lines=43> */
.L_x_26516:
[----:B------:R-:W-:Y:S05]  /*7280*/  BSYNC.RECONVERGENT B0 ;  /* 0x0000000000007941 */ /* 0x000fea0003800200 */
.L_x_26515:
        /* <DEDUP_REMOVED lines=22> */
.L_x_26522:
        /* <DEDUP_REMOVED lines=13> */
.L_x_26524:
[----:B------:R-:W-:Y:S05]  /*74c0*/  BSYNC.RECONVERGENT B1 ;  /* 0x0000000000017941 */ /* 0x000fea0003800200 */
.L_x_26523:
        /* <DEDUP_REMOVED lines=43> */
.L_x_26521:
[----:B------:R-:W-:Y:S05]  /*7780*/  BSYNC.RECONVERGENT B0 ;  /* 0x0000000000007941 */ /* 0x000fea0003800200 */
.L_x_26520:
        /* <DEDUP_REMOVED lines=22> */
.L_x_26527:
        /* <DEDUP_REMOVED lines=13> */
.L_x_26529:
[----:B------:R-:W-:Y:S05]  /*79c0*/  BSYNC.RECONVERGENT B1 ;  /* 0x0000000000017941 */ /* 0x000fea0003800200 */
.L_x_26528:
        /* <DEDUP_REMOVED lines=43> */
.L_x_26526:
[----:B------:R-:W-:Y:S05]  /*7c80*/  BSYNC.RECONVERGENT B0 ;  /* 0x0000000000007941 */ /* 0x000fea0003800200 */
.L_x_26525:
        /* <DEDUP_REMOVED lines=22> */
.L_x_26532:
        /* <DEDUP_REMOVED lines=13> */
.L_x_26534:
[----:B------:R-:W-:Y:S05]  /*7ec0*/  BSYNC.RECONVERGENT B1 ;  /* 0x0000000000017941 */ /* 0x000fea0003800200 */
.L_x_26533:
        /* <DEDUP_REMOVED lines=43> */
.L_x_26531:
[----:B------:R-:W-:Y:S05]  /*8180*/  BSYNC.RECONVERGENT B0 ;  /* 0x0000000000007941 */ /* 0x000fea0003800200 */
.L_x_26530:
        /* <DEDUP_REMOVED lines=22> */
.L_x_26537:
        /* <DEDUP_REMOVED lines=15> */
.L_x_26539:
[----:B------:R-:W-:Y:S05]  /*83e0*/  BSYNC.RECONVERGENT B1 ;  /* 0x0000000000017941 */ /* 0x000fea0003800200 */
.L_x_26538:
        /* <DEDUP_REMOVED lines=43> */
.L_x_26536:
[----:B------:R-:W-:Y:S05]  /*86a0*/  BSYNC.RECONVERGENT B0 ;  /* 0x0000000000007941 */ /* 0x000fea0003800200 */
.L_x_26535:
        /* <DEDUP_REMOVED lines=10> */
.L_x_26499:
        /* <DEDUP_REMOVED lines=16> */
.L_x_26543:
        /* <DEDUP_REMOVED lines=13> */
.L_x_26545:
[----:B------:R-:W-:Y:S05]  /*8920*/  BSYNC.RECONVERGENT B1 ;  /* 0x0000000000017941 */ /* 0x000fea0003800200 */
.L_x_26544:
        /* <DEDUP_REMOVED lines=42> */
.L_x_26542:
[----:B------:R-:W-:Y:S05]  /*8bd0*/  BSYNC.RECONVERGENT B0 ;  /* 0x0000000000007941 */ /* 0x000fea0003800200 */
.L_x_26541:
[----:B------:R-:W-:Y:S01]  /*8be0*/  ISETP.NE.AND P0, PT, R27, 0x1, PT ;  /* 0x000000011b00780c */ /* 0x000fe20003f05270 */
[----:B-----5:R-:W-:Y:S01]  /*8bf0*/  HADD2.F32 R26, -RZ, R16.H0_H0 ;  /* 0x20000010ff1a7230 */ /* 0x020fe20000004100 */
[----:B------:R-:W-:Y:S01]  /*8c00*/  I2FP.F32.U32 R21, R21 ;  /* 0x0000001500157245 */ /* 0x000fe20000201000 */
[----:B------:R-:W-:Y:S03]  /*8c10*/  BSSY.RECONVERGENT B0, `(.L_x_26546) ;  /* 0x000004a000007945 */ /* 0x000fe60003800200 */
[----:B------:R-:W-:Y:S01]  /*8c20*/  FMUL.FTZ R25, R26, R133 ;  /* 0x000000851a197220 */ /* 0x000fe20000410000 */
[----:B------:R-:W-:Y:S01]  /*8c30*/  FFMA.FTZ R24, R21, R132, 1.1641532182693481445e-10 ;  /* 0x2f00000015187423 */ /* 0x000fe20000010084 */
[----:B------:R-:W-:Y:S02]  /*8c40*/  HFMA2 R26, -RZ, RZ, 0, 1.1920928955078125e-07 ;  /* 0x00000002ff1a7431 */ /* 0x000fe400000001ff */
        /* <DEDUP_REMOVED lines=13> */
.L_x_26548:
        /* <DEDUP_REMOVED lines=13> */
.L_x_26550:
[----:B------:R-:W-:Y:S05]  /*8df0*/  BSYNC.RECONVERGENT B1 ;  /* 0x0000000000017941 */ /* 0x000fea0003800200 */
.L_x_26549:
        /* <DEDUP_REMOVED lines=43> */
.L_x_26547:
[----:B------:R-:W-:Y:S05]  /*90b0*/  BSYNC.RECONVERGENT B0 ;  /* 0x0000000000007941 */ /* 0x000fea0003800200 */
.L_x_26546:
        /* <DEDUP_REMOVED lines=19> */
.L_x_26553:
        /* <DEDUP_REMOVED lines=13> */
.L_x_26555:
[----:B------:R-:W-:Y:S05]  /*92c0*/  BSYNC.RECONVERGENT B1 ;  /* 0x0000000000017941 */ /* 0x000fea0003800200 */
.L_x_26554:
        /* <DEDUP_REMOVED lines=43> */
.L_x_26552:
[----:B------:R-:W-:Y:S05]  /*9580*/  BSYNC.RECONVERGENT B0 ;  /* 0x0000000000007941 */ /* 0x000fea0003800200 */
.L_x_26551:
        /* <DEDUP_REMOVED lines=19> */
.L_x_26558:
        /* <DEDUP_REMOVED lines=13> */
.L_x_26560:
[----:B------:R-:W-:Y:S05]  /*9790*/  BSYNC.RECONVERGENT B1 ;  /* 0x0000000000017941 */ /* 0x000fea0003800200 */
.L_x_26559:
        /* <DEDUP_REMOVED lines=43> */
.L_x_26557:
[----:B------:R-:W-:Y:S05]  /*9a50*/  BSYNC.RECONVERGENT B0 ;  /* 0x0000000000007941 */ /* 0x000fea0003800200 */
.L_x_26556:
        /* <DEDUP_REMOVED lines=19> */
.L_x_26563:
        /* <DEDUP_REMOVED lines=13> */
.L_x_26565:
[----:B------:R-:W-:Y:S05]  /*9c60*/  BSYNC.RECONVERGENT B1 ;  /* 0x0000000000017941 */ /* 0x000fea0003800200 */
.L_x_26564:
        /* <DEDUP_REMOVED lines=43> */
.L_x_26562:
[----:B------:R-:W-:Y:S05]  /*9f20*/  BSYNC.RECONVERGENT B0 ;  /* 0x0000000000007941 */ /* 0x000fea0003800200 */
.L_x_26561:
        /* <DEDUP_REMOVED lines=19> */
.L_x_26568:
        /* <DEDUP_REMOVED lines=13> */
.L_x_26570:
[----:B------:R-:W-:Y:S05]  /*a130*/  BSYNC.RECONVERGENT B1 ;  /* 0x0000000000017941 */ /* 0x000fea0003800200 */
.L_x_26569:
        /* <DEDUP_REMOVED lines=43> */
.L_x_26567:
[----:B------:R-:W-:Y:S05]  /*a3f0*/  BSYNC.RECONVERGENT B0 ;  /* 0x0000000000007941 */ /* 0x000fea0003800200 */
.L_x_26566:
        /* <DEDUP_REMOVED lines=19> */
.L_x_26573:
        /* <DEDUP_REMOVED lines=13> */
.L_x_26575:
[----:B------:R-:W-:Y:S05]  /*a600*/  BSYNC.RECONVERGENT B1 ;  /* 0x0000000000017941 */ /* 0x000fea0003800200 */
.L_x_26574:
        /* <DEDUP_REMOVED lines=43> */
.L_x_26572:
[----:B------:R-:W-:Y:S05]  /*a8c0*/  BSYNC.RECONVERGENT B0 ;  /* 0x0000000000007941 */ /* 0x000fea0003800200 */
.L_x_26571:
        /* <DEDUP_REMOVED lines=19> */
.L_x_26578:
        /* <DEDUP_REMOVED lines=15> */
.L_x_26580:
[----:B------:R-:W-:Y:S05]  /*aaf0*/  BSYNC.RECONVERGENT B1 ;  /* 0x0000000000017941 */ /* 0x000fea0003800200 */
.L_x_26579:
        /* <DEDUP_REMOVED lines=43> */
.L_x_26577:
[----:B------:R-:W-:Y:S05]  /*adb0*/  BSYNC.RECONVERGENT B0 ;  /* 0x0000000000007941 */ /* 0x000fea0003800200 */
.L_x_26576:
        /* <DEDUP_REMOVED lines=16> */
.L_x_26540:
[----:B------:R-:W-:Y:S01]  /*aec0*/  SEL R19, RZ, 0x1000000, !P6 ;  /* 0x01000000ff137807 */ /* 0x000fe20007000000 */
[----:B------:R-:W-:Y:S01]  /*aed0*/  VIADD R135, R0, 0x40 ;  /* 0x0000004000877836 */ /* 0x000fe20000000000 */
[----:B------:R-:W-:Y:S01]  /*aee0*/  SEL R24, RZ, 0x10000, !P5 ;  /* 0x00010000ff187807 */ /* 0x000fe20006800000 */
[C---:B------:R-:W-:Y:S01]  /*aef0*/  IMAD.WIDE.U32 R28, R134.reuse, 0x20, R140 ;  /* 0x00000020861c7825 */ /* 0x040fe200078e008c */
[----:B------:R-:W-:Y:S02]  /*af00*/  SEL R25, RZ, 0x100, !P4 ;  /* 0x00000100ff197807 */ /* 0x000fe40006000000 */
[----:B------:R-:W-:Y:S01]  /*af10*/  SEL R18, RZ, 0x1000000, !P2 ;  /* 0x01000000ff127807 */ /* 0x000fe20005000000 */
[----:B------:R-:W-:Y:S01]  /*af20*/  IMAD.WIDE.U32 R26, R134, 0x8, R138 ;  /* 0x00000008861a7825 */ /* 0x000fe200078e008a */
[----:B------:R-:W-:Y:S01]  /*af30*/  SEL R17, RZ, 0x10000, !P1 ;  /* 0x00010000ff117807 */ /* 0x000fe20004800000 */
[----:B------:R0:W-:Y:S01]  /*af40*/  STG.E.128 desc[UR6][R28.64], R36 ;  /* 0x000000241c007986 */ /* 0x0001e2000c101d06 */
[----:B------:R-:W-:-:S02]  /*af50*/  SEL R16, RZ, 0x100, !P0 ;  /* 0x00000100ff107807 */ /* 0x000fc40004000000 */
[----:B------:R-:W-:Y:S01]  /*af60*/  ISETP.NE.AND P5, PT, R21, RZ, PT ;  /* 0x000000ff1500720c */ /* 0x000fe20003fa5270 */
[----:B------:R0:W-:Y:S01]  /*af70*/  STG.E.128 desc[UR6][R28.64+0x10], R32 ;  /* 0x000010201c007986 */ /* 0x0001e2000c101d06 */
[----:B------:R-:W-:Y:S02]  /*af80*/  LOP3.LUT R25, R25, R19, R24, 0xfe, !PT ;  /* 0x0000001319197212 */ /* 0x000fe400078efe18 */
        /* <DEDUP_REMOVED lines=30> */
.L_x_26584:
        /* <DEDUP_REMOVED lines=13> */
.L_x_26586:
[----:B------:R-:W-:Y:S05]  /*b240*/  BSYNC.RECONVERGENT B1 ;  /* 0x0000000000017941 */ /* 0x000fea0003800200 */
.L_x_26585:
        /* <DEDUP_REMOVED lines=41> */
[----:B------:R-:W-:-:S07]  /*b4e0*/  LOP3.LUT R7, R126, R112, R151, 0x96, !PT ;  /* 0x000000707e077212 */ /* 0x000fce00078e9697 */
.L_x_26583:
[----:B------:R-:W-:Y:S05]  /*b4f0*/  BSYNC.RECONVERGENT B0 ;  /* 0x0000000000007941 */ /* 0x000fea0003800200 */
.L_x_26582:
[----:B------:R-:W-:Y:S01]  /*b500*/  I2FP.F32.U32 R21, R21 ;  /* 0x0000001500157245 */ /* 0x000fe20000201000 */
[----:B-----5:R-:W-:Y:S01]  /*b510*/  HADD2.F32 R114, -RZ, R16.H0_H0 ;  /* 0x20000010ff727230 */ /* 0x020fe20000004100 */
        /* <DEDUP_REMOVED lines=21> */
.L_x_26589:
        /* <DEDUP_REMOVED lines=13> */
.L_x_26591:
[----:B------:R-:W-:Y:S05]  /*b740*/  BSYNC.RECONVERGENT B1 ;  /* 0x0000000000017941 */ /* 0x000fea0003800200 */
.L_x_26590:
        /* <DEDUP_REMOVED lines=43> */
.L_x_26588:
[----:B------:R-:W-:Y:S05]  /*ba00*/  BSYNC.RECONVERGENT B0 ;  /* 0x0000000000007941 */ /* 0x000fea0003800200 */
.L_x_26587:
        /* <DEDUP_REMOVED lines=22> */
.L_x_26594:
        /* <DEDUP_REMOVED lines=13> */
.L_x_26596:
[----:B------:R-:W-:Y:S05]  /*bc40*/  BSYNC.RECONVERGENT B1 ;  /* 0x0000000000017941 */ /* 0x000fea0003800200 */
.L_x_26595:
        /* <DEDUP_REMOVED lines=43> */
.L_x_26593:
[----:B------:R-:W-:Y:S05]  /*bf00*/  BSYNC.RECONVERGENT B0 ;  /* 0x0000000000007941 */ /* 0x000fea0003800200 */
.L_x_26592:
        /* <DEDUP_REMOVED lines=22> */
.L_x_26599:
        /* <DEDUP_REMOVED lines=13> */
.L_x_26601:
[----:B------:R-:W-:Y:S05]  /*c140*/  BSYNC.RECONVERGENT B1 ;  /* 0x0000000000017941 */ /* 0x000fea0003800200 */
.L_x_26600:
        /* <DEDUP_REMOVED lines=43> */
.L_x_26598:
[----:B------:R-:W-:Y:S05]  /*c400*/  BSYNC.RECONVERGENT B0 ;  /* 0x0000000000007941 */ /* 0x000fea0003800200 */
.L_x_26597:
        /* <DEDUP_REMOVED lines=22> */
.L_x_26604:
        /* <DEDUP_REMOVED lines=13> */
.L_x_26606:
[----:B------:R-:W-:Y:S05]  /*c640*/  BSYNC.RECONVERGENT B1 ;  /* 0x0000000000017941 */ /* 0x000fea0003800200 */
.L_x_26605:
        /* <DEDUP_REMOVED lines=43> */
.L_x_26603:
[----:B------:R-:W-:Y:S05]  /*c900*/  BSYNC.RECONVERGENT B0 ;  /* 0x0000000000007941 */ /* 0x000fea0003800200 */
.L_x_26602:
        /* <DEDUP_REMOVED lines=22> */
.L_x_26609:
        /* <DEDUP_REMOVED lines=13> */
.L_x_26611:
[----:B------:R-:W-:Y:S05]  /*cb40*/  BSYNC.RECONVERGENT B1 ;  /* 0x0000000000017941 */ /* 0x000fea0003800200 */
.L_x_26610:
        /* <DEDUP_REMOVED lines=43> */
.L_x_26608:
[----:B------:R-:W-:Y:S05]  /*ce00*/  BSYNC.RECONVERGENT B0 ;  /* 0x0000000000007941 */ /* 0x000fea0003800200 */
.L_x_26607:
        /* <DEDUP_REMOVED lines=22> */
.L_x_26614:
        /* <DEDUP_REMOVED lines=13> */
.L_x_26616:
[----:B------:R-:W-:Y:S05]  /*d040*/  BSYNC.RECONVERGENT B1 ;  /* 0x0000000000017941 */ /* 0x000fea0003800200 */
.L_x_26615:
        /* <DEDUP_REMOVED lines=43> */
.L_x_26613:
[----:B------:R-:W-:Y:S05]  /*d300*/  BSYNC.RECONVERGENT B0 ;  /* 0x0000000000007941 */ /* 0x000fea0003800200 */
.L_x_26612:
        /* <DEDUP_REMOVED lines=22> */
.L_x_26619:
        /* <DEDUP_REMOVED lines=15> */
.L_x_26621:
[----:B------:R-:W-:Y:S05]  /*d560*/  BSYNC.RECONVERGENT B1 ;  /* 0x0000000000017941 */ /* 0x000fea0003800200 */
.L_x_26620:
        /* <DEDUP_REMOVED lines=43> */
.L_x_26618:
[----:B------:R-:W-:Y:S05]  /*d820*/  BSYNC.RECONVERGENT B0 ;  /* 0x0000000000007941 */ /* 0x000fea0003800200 */
.L_x_26617:
        /* <DEDUP_REMOVED lines=10> */
.L_x_26581:
        /* <DEDUP_REMOVED lines=16> */
.L_x_26625:
        /* <DEDUP_REMOVED lines=13> */
.L_x_26627:
[----:B------:R-:W-:Y:S05]  /*daa0*/  BSYNC.RECONVERGENT B1 ;  /* 0x0000000000017941 */ /* 0x000fea0003800200 */
.L_x_26626:
        /* <DEDUP_REMOVED lines=42> */
.L_x_26624:
[----:B------:R-:W-:Y:S05]  /*dd50*/  BSYNC.RECONVERGENT B0 ;  /* 0x0000000000007941 */ /* 0x000fea0003800200 */
.L_x_26623:
        /* <DEDUP_REMOVED lines=20> */
.L_x_26630:
        /* <DEDUP_REMOVED lines=13> */
.L_x_26632:
[----:B------:R-:W-:Y:S05]  /*df70*/  BSYNC.RECONVERGENT B1 ;  /* 0x0000000000017941 */ /* 0x000fea0003800200 */
.L_x_26631:
        /* <DEDUP_REMOVED lines=43> */
.L_x_26629:
[----:B------:R-:W-:Y:S05]  /*e230*/  BSYNC.RECONVERGENT B0 ;  /* 0x0000000000007941 */ /* 0x000fea0003800200 */
.L_x_26628:
        /* <DEDUP_REMOVED lines=19> */
.L_x_26635:
        /* <DEDUP_REMOVED lines=13> */
.L_x_26637:
[----:B------:R-:W-:Y:S05]  /*e440*/  BSYNC.RECONVERGENT B1 ;  /* 0x0000000000017941 */ /* 0x000fea0003800200 */
.L_x_26636:
        /* <DEDUP_REMOVED lines=43> */
.L_x_26634:
[----:B------:R-:W-:Y:S05]  /*e700*/  BSYNC.RECONVERGENT B0 ;  /* 0x0000000000007941 */ /* 0x000fea0003800200 */
.L_x_26633:
        /* <DEDUP_REMOVED lines=19> */
.L_x_26640:
        /* <DEDUP_REMOVED lines=13> */
.L_x_26642:
[----:B------:R-:W-:Y:S05]  /*e910*/  BSYNC.RECONVERGENT B1 ;  /* 0x0000000000017941 */ /* 0x000fea0003800200 */
.L_x_26641:
        /* <DEDUP_REMOVED lines=43> */
.L_x_26639:
[----:B------:R-:W-:Y:S05]  /*ebd0*/  BSYNC.RECONVERGENT B0 ;  /* 0x0000000000007941 */ /* 0x000fea0003800200 */
.L_x_26638:
        /* <DEDUP_REMOVED lines=19> */
.L_x_26645:
        /* <DEDUP_REMOVED lines=13> */
.L_x_26647:
[----:B------:R-:W-:Y:S05]  /*ede0*/  BSYNC.RECONVERGENT B1 ;  /* 0x0000000000017941 */ /* 0x000fea0003800200 */
.L_x_26646:
        /* <DEDUP_REMOVED lines=43> */
.L_x_26644:
[----:B------:R-:W-:Y:S05]  /*f0a0*/  BSYNC.RECONVERGENT B0 ;  /* 0x0000000000007941 */ /* 0x000fea0003800200 */
.L_x_26643:
        /* <DEDUP_REMOVED lines=19> */
.L_x_26650:
        /* <DEDUP_REMOVED lines=13> */
.L_x_26652:
[----:B------:R-:W-:Y:S05]  /*f2b0*/  BSYNC.RECONVERGENT B1 ;  /* 0x0000000000017941 */ /* 0x000fea0003800200 */
.L_x_26651:
        /* <DEDUP_REMOVED lines=43> */
.L_x_26649:
[----:B------:R-:W-:Y:S05]  /*f570*/  BSYNC.RECONVERGENT B0 ;  /* 0x0000000000007941 */ /* 0x000fea0003800200 */
.L_x_26648:
        /* <DEDUP_REMOVED lines=19> */
.L_x_26655:
        /* <DEDUP_REMOVED lines=13> */
.L_x_26657:
[----:B------:R-:W-:Y:S05]  /*f780*/  BSYNC.RECONVERGENT B1 ;  /* 0x0000000000017941 */ /* 0x000fea0003800200 */
.L_x_26656:
        /* <DEDUP_REMOVED lines=43> */
.L_x_26654:
[----:B------:R-:W-:Y:S05]  /*fa40*/  BSYNC.RECONVERGENT B0 ;  /* 0x0000000000007941 */ /* 0x000fea0003800200 */
.L_x_26653:
        /* <DEDUP_REMOVED lines=19> */
.L_x_26660:
        /* <DEDUP_REMOVED lines=15> */
.L_x_26662:
[----:B------:R-:W-:Y:S05]  /*fc70*/  BSYNC.RECONVERGENT B1 ;  /* 0x0000000000017941 */ /* 0x000fea0003800200 */
.L_x_26661:
        /* <DEDUP_REMOVED lines=43> */
.L_x_26659:
[----:B------:R-:W-:Y:S05]  /*ff30*/  BSYNC.RECONVERGENT B0 ;  /* 0x0000000000007941 */ /* 0x000fea0003800200 */
.L_x_26658:
        /* <DEDUP_REMOVED lines=16> */
.L_x_26622:
[----:B------:R-:W-:Y:S01]  /*10040*/  SEL R19, RZ, 0x1000000, !P6 ;  /* 0x01000000ff137807 */ /* 0x000fe20007000000 */
[----:B------:R-:W-:Y:S01]  /*10050*/  IMAD.WIDE.U32 R112, R135, 0x20, R140 ;  /* 0x0000002087707825 */ /* 0x000fe200078e008c */
[----:B------:R-:W-:Y:S02]  /*10060*/  ISETP.NE.AND P6, PT, R20, RZ, PT ;  /* 0x000000ff1400720c */ /* 0x000fe40003fc5270 */
[----:B------:R-:W-:Y:S02]  /*10070*/  SEL R20, RZ, 0x10000, !P5 ;  /* 0x00010000ff147807 */ /* 0x000fe40006800000 */
        /* <DEDUP_REMOVED lines=8> */
[----:B------:R-:W-:Y:S02]  /*10100*/  LOP3.LUT R16, R16, R18, R17, 0xfe, !PT ;  /* 0x0000001210107212 */ /* 0x000fe400078efe11 */
[----:B------:R-:W-:Y:S02]  /*10110*/  SEL R19, RZ, 0x1, !P5 ;  /* 0x00000001ff137807 */ /* 0x000fe40006800000 */
[----:B------:R-:W-:Y:S02]  /*10120*/  IADD3 R143, PT, PT, R0, 0x60, RZ ;  /* 0x00000060008f7810 */ /* 0x000fe40007ffe0ff */
[----:B------:R-:W-:-:S02]  /*10130*/  SEL R20, RZ, 0x1, !P3 ;  /* 0x00000001ff147807 */ /* 0x000fc40005800000 */
[----:B------:R-:W-:Y:S01]  /*10140*/  LOP3.LUT R16, R16, R19, RZ, 0xfc, !PT ;  /* 0x0000001310107212 */ /* 0x000fe200078efcff */
[----:B------:R-:W-:Y:S01]  /*10150*/  IMAD.WIDE.U32 R18, R135, 0x8, R138 ;  /* 0x0000000887127825 */ /* 0x000fe200078e008a */
[----:B------:R-:W-:-:S03]  /*10160*/  LOP3.LUT R17, R21, R20, RZ, 0xfc, !PT ;  /* 0x0000001415117212 */ /* 0x000fc600078efcff */
[----:B------:R-:W-:Y:S02]  /*10170*/  IMAD.WIDE.U32 R22, R143, 0x10, R22 ;  /* 0x000000108f167825 */ /* 0x000fe400078e0016 */
        /* <DEDUP_REMOVED lines=23> */
.L_x_26666:
        /* <DEDUP_REMOVED lines=13> */
.L_x_26668:
[----:B------:R-:W-:Y:S05]  /*103c0*/  BSYNC.RECONVERGENT B1 ;  /* 0x0000000000017941 */ /* 0x000fea0003800200 */
.L_x_26667:
        /* <DEDUP_REMOVED lines=43> */
.L_x_26665:
[----:B------:R-:W-:Y:S05]  /*10680*/  BSYNC.RECONVERGENT B0 ;  /* 0x0000000000007941 */ /* 0x000fea0003800200 */
.L_x_26664:
        /* <DEDUP_REMOVED lines=23> */
.L_x_26671:
        /* <DEDUP_REMOVED lines=13> */
.L_x_26673:
[----:B------:R-:W-:Y:S05]  /*108d0*/  BSYNC.RECONVERGENT B1 ;  /* 0x0000000000017941 */ /* 0x000fea0003800200 */
.L_x_26672:
        /* <DEDUP_REMOVED lines=43> */
.L_x_26670:
[----:B------:R-:W-:Y:S05]  /*10b90*/  BSYNC.RECONVERGENT B0 ;  /* 0x0000000000007941 */ /* 0x000fea0003800200 */
.L_x_26669:
        /* <DEDUP_REMOVED lines=22> */
.L_x_26676:
        /* <DEDUP_REMOVED lines=13> */
.L_x_26678:
[----:B------:R-:W-:Y:S05]  /*10dd0*/  BSYNC.RECONVERGENT B1 ;  /* 0x0000000000017941 */ /* 0x000fea0003800200 */
.L_x_26677:
        /* <DEDUP_REMOVED lines=43> */
.L_x_26675:
[----:B------:R-:W-:Y:S05]  /*11090*/  BSYNC.RECONVERGENT B0 ;  /* 0x0000000000007941 */ /* 0x000fea0003800200 */
.L_x_26674:
        /* <DEDUP_REMOVED lines=22> */
.L_x_26681:
        /* <DEDUP_REMOVED lines=13> */
.L_x_26683:
[----:B------:R-:W-:Y:S05]  /*112d0*/  BSYNC.RECONVERGENT B1 ;  /* 0x0000000000017941 */ /* 0x000fea0003800200 */
.L_x_26682:
        /* <DEDUP_REMOVED lines=43> */
.L_x_26680:
[----:B------:R-:W-:Y:S05]  /*11590*/  BSYNC.RECONVERGENT B0 ;  /* 0x0000000000007941 */ /* 0x000fea0003800200 */
.L_x_26679:
        /* <DEDUP_REMOVED lines=22> */
.L_x_26686:
        /* <DEDUP_REMOVED lines=13> */
.L_x_26688:
[----:B------:R-:W-:Y:S05]  /*117d0*/  BSYNC.RECONVERGENT B1 ;  /* 0x0000000000017941 */ /* 0x000fea0003800200 */
.L_x_26687:
        /* <DEDUP_REMOVED lines=43> */
.L_x_26685:
[----:B------:R-:W-:Y:S05]  /*11a90*/  BSYNC.RECONVERGENT B0 ;  /* 0x0000000000007941 */ /* 0x000fea0003800200 */
.L_x_26684:
        /* <DEDUP_REMOVED lines=22> */
.L_x_26691:
        /* <DEDUP_REMOVED lines=13> */
.L_x_26693:
[----:B------:R-:W-:Y:S05]  /*11cd0*/  BSYNC.RECONVERGENT B1 ;  /* 0x0000000000017941 */ /* 0x000fea0003800200 */
.L_x_26692:
        /* <DEDUP_REMOVED lines=43> */
.L_x_26690:
[----:B------:R-:W-:Y:S05]  /*11f90*/  BSYNC.RECONVERGENT B0 ;  /* 0x0000000000007941 */ /* 0x000fea0003800200 */
.L_x_26689:
        /* <DEDUP_REMOVED lines=22> */
.L_x_26696:
        /* <DEDUP_REMOVED lines=13> */
.L_x_26698:
[----:B------:R-:W-:Y:S05]  /*121d0*/  BSYNC.RECONVERGENT B1 ;  /* 0x0000000000017941 */ /* 0x000fea0003800200 */
.L_x_26697:
        /* <DEDUP_REMOVED lines=43> */
.L_x_26695:
[----:B------:R-:W-:Y:S05]  /*12490*/  BSYNC.RECONVERGENT B0 ;  /* 0x0000000000007941 */ /* 0x000fea0003800200 */
.L_x_26694:
        /* <DEDUP_REMOVED lines=22> */
.L_x_26701:
        /* <DEDUP_REMOVED lines=15> */
.L_x_26703:
[----:B------:R-:W-:Y:S05]  /*126f0*/  BSYNC.RECONVERGENT B1 ;  /* 0x0000000000017941 */ /* 0x000fea0003800200 */
.L_x_26702:
        /* <DEDUP_REMOVED lines=43> */
.L_x_26700:
[----:B------:R-:W-:Y:S05]  /*129b0*/  BSYNC.RECONVERGENT B0 ;  /* 0x0000000000007941 */ /* 0x000fea0003800200 */
.L_x_26699:
        /* <DEDUP_REMOVED lines=10> */
.L_x_26663:
        /* <DEDUP_REMOVED lines=16> */
.L_x_26707:
        /* <DEDUP_REMOVED lines=13> */
.L_x_26709:
[----:B------:R-:W-:Y:S05]  /*12c30*/  BSYNC.RECONVERGENT B1 ;  /* 0x0000000000017941 */ /* 0x000fea0003800200 */
.L_x_26708:
        /* <DEDUP_REMOVED lines=43> */
.L_x_26706:
[----:B------:R-:W-:Y:S05]  /*12ef0*/  BSYNC.RECONVERGENT B0 ;  /* 0x0000000000007941 */ /* 0x000fea0003800200 */
.L_x_26705:
        /* <DEDUP_REMOVED lines=20> */
.L_x_26712:
        /* <DEDUP_REMOVED lines=13> */
.L_x_26714:
[----:B------:R-:W-:Y:S05]  /*13110*/  BSYNC.RECONVERGENT B1 ;  /* 0x0000000000017941 */ /* 0x000fea0003800200 */
.L_x_26713:
        /* <DEDUP_REMOVED lines=43> */
.L_x_26711:
[----:B------:R-:W-:Y:S05]  /*133d0*/  BSYNC.RECONVERGENT B0 ;  /* 0x0000000000007941 */ /* 0x000fea0003800200 */
.L_x_26710:
[----:B------:R-:W-:Y:S01]  /*133e0*/  ISETP.NE.AND P1, PT, R18, 0x1, PT ;  /* 0x000000011200780c */ /* 0x000fe20003f25270 */
[----:B------:R-:W-:Y:S01]  /*133f0*/  HADD2.F32 R20, -RZ, R20.H1_H1 ;  /* 0x30000014ff147230 */ /* 0x000fe20000004100 */
        /* <DEDUP_REMOVED lines=17> */
.L_x_26717:
        /* <DEDUP_REMOVED lines=13> */
.L_x_26719:
[----:B------:R-:W-:Y:S05]  /*135e0*/  BSYNC.RECONVERGENT B1 ;  /* 0x0000000000017941 */ /* 0x000fea0003800200 */
.L_x_26718:
        /* <DEDUP_REMOVED lines=43> */
.L_x_26716:
[----:B------:R-:W-:Y:S05]  /*138a0*/  BSYNC.RECONVERGENT B0 ;  /* 0x0000000000007941 */ /* 0x000fea0003800200 */
.L_x_26715:
        /* <DEDUP_REMOVED lines=19> */
.L_x_26722:
        /* <DEDUP_REMOVED lines=13> */
.L_x_26724:
[----:B------:R-:W-:Y:S05]  /*13ab0*/  BSYNC.RECONVERGENT B1 ;  /* 0x0000000000017941 */ /* 0x000fea0003800200 */
.L_x_26723:
        /* <DEDUP_REMOVED lines=43> */
.L_x_26721:
[----:B------:R-:W-:Y:S05]  /*13d70*/  BSYNC.RECONVERGENT B0 ;  /* 0x0000000000007941 */ /* 0x000fea0003800200 */
.L_x_26720:
        /* <DEDUP_REMOVED lines=19> */
.L_x_26727:
        /* <DEDUP_REMOVED lines=13> */
.L_x_26729:
[----:B------:R-:W-:Y:S05]  /*13f80*/  BSYNC.RECONVERGENT B1 ;  /* 0x0000000000017941 */ /* 0x000fea0003800200 */
.L_x_26728:
        /* <DEDUP_REMOVED lines=43> */
.L_x_26726:
[----:B------:R-:W-:Y:S05]  /*14240*/  BSYNC.RECONVERGENT B0 ;  /* 0x0000000000007941 */ /* 0x000fea0003800200 */
.L_x_26725:
        /* <DEDUP_REMOVED lines=19> */
.L_x_26732:
        /* <DEDUP_REMOVED lines=13> */
.L_x_26734:
[----:B------:R-:W-:Y:S05]  /*14450*/  BSYNC.RECONVERGENT B1 ;  /* 0x0000000000017941 */ /* 0x000fea0003800200 */
.L_x_26733:
        /* <DEDUP_REMOVED lines=43> */
.L_x_26731:
[----:B------:R-:W-:Y:S05]  /*14710*/  BSYNC.RECONVERGENT B0 ;  /* 0x0000000000007941 */ /* 0x000fea0003800200 */
.L_x_26730:
        /* <DEDUP_REMOVED lines=19> */
.L_x_26737:
        /* <DEDUP_REMOVED lines=13> */
.L_x_26739:
[----:B------:R-:W-:Y:S05]  /*14920*/  BSYNC.RECONVERGENT B1 ;  /* 0x0000000000017941 */ /* 0x000fea0003800200 */
.L_x_26738:
        /* <DEDUP_REMOVED lines=43> */
.L_x_26736:
[----:B------:R-:W-:Y:S05]  /*14be0*/  BSYNC.RECONVERGENT B0 ;  /* 0x0000000000007941 */ /* 0x000fea0003800200 */
.L_x_26735:
        /* <DEDUP_REMOVED lines=19> */
.L_x_26742:
        /* <DEDUP_REMOVED lines=15> */
.L_x_26744:
[----:B------:R-:W-:Y:S05]  /*14e10*/  BSYNC.RECONVERGENT B1 ;  /* 0x0000000000017941 */ /* 0x000fea0003800200 */
.L_x_26743:
        /* <DEDUP_REMOVED lines=43> */
.L_x_26741:
[----:B------:R-:W-:Y:S05]  /*150d0*/  BSYNC.RECONVERGENT B0 ;  /* 0x0000000000007941 */ /* 0x000fea0003800200 */
.L_x_26740:
        /* <DEDUP_REMOVED lines=16> */
.L_x_26704:
        /* <DEDUP_REMOVED lines=23> */
[----:B------:R-:W-:Y:S01]  /*15350*/  FADD.FTZ R20, R23, R42 ;  /* 0x0000002a17147221 */ /* 0x000fe20000010000 */
[----:B------:R-:W-:-:S03]  /*15360*/  LOP3.LUT R22, R22, R121, RZ, 0xfc, !PT ;  /* 0x0000007916167212 */ /* 0x000fc600078efcff */
        /* <DEDUP_REMOVED lines=113> */
.L_x_26758:
[----:B------:R-:W-:Y:S01]  /*15a80*/  FMUL.FTZ R2, R119, R119 ;  /* 0x0000007777027220 */ /* 0x000fe20000410000 */
[----:B------:R-:W-:Y:S01]  /*15a90*/  ISETP.NE.AND P1, PT, RZ, UR12, PT ;  /* 0x0000000cff007c0c */ /* 0x000fe2000bf25270 */
[----:B-1----:R-:W-:-:S03]  /*15aa0*/  FADD.FTZ R123, R120, R123 ;  /* 0x0000007b787b7221 */ /* 0x002fc60000010000 */
        /* <DEDUP_REMOVED lines=12> */
[----:B------:R-:W3:Y:S01]  /*15b70*/  @!P0 LDC.64 R44, c[0x0][0x3c0] ;  /* 0x0000f000ff2c8b82 */ /* 0x000ee20000000a00 */
        /* <DEDUP_REMOVED lines=13> */
[----:B--2---:R-:W-:Y:S01]  /*15c50*/  FMUL.FTZ R17, R2, R40 ;  /* 0x0000002802117220 */ /* 0x004fe20000410000 */
[----:B------:R-:W-:Y:S01]  /*15c60*/  FADD.FTZ R129, -R165, R30 ;  /* 0x0000001ea5817221 */ /* 0x000fe20000010100 */
[----:B-1----:R-:W-:-:S04]  /*15c70*/  IMAD.WIDE.U32 R36, R0, 0x10, R22 ;  /* 0x0000001000247825 */ /* 0x002fc800078e0016 */
[----:B------:R-:W-:Y:S01]  /*15c80*/  FMUL.FTZ R0, R2, R41 ;  /* 0x0000002902007220 */ /* 0x000fe20000410000 */
[C---:B------:R-:W-:Y:S01]  /*15c90*/  FADD.FTZ R31, -R165.reuse, R31 ;  /* 0x0000001fa51f7221 */ /* 0x040fe20000010100 */
[C---:B------:R-:W-:Y:S01]  /*15ca0*/  FADD.FTZ R133, -R165.reuse, R24 ;  /* 0x00000018a5857221 */ /* 0x040fe20000010100 */
[C---:B------:R-:W-:Y:S01]  /*15cb0*/  FADD.FTZ R145, -R165.reuse, R25 ;  /* 0x00000019a5917221 */ /* 0x040fe20000010100 */
[C---:B------:R-:W-:Y:S01]  /*15cc0*/  FADD.FTZ R149, -R165.reuse, R26 ;  /* 0x0000001aa5957221 */ /* 0x040fe20000010100 */
[C---:B------:R-:W-:Y:S01]  /*15cd0*/  FADD.FTZ R153, -R165.reuse, R27 ;  /* 0x0000001ba5997221 */ /* 0x040fe20000010100 */
[----:B------:R-:W-:Y:S01]  /*15ce0*/  FADD.FTZ R35, -R165, R112 ;  /* 0x00000070a5237221 */ /* 0x000fe20000010100 */
[----:B---3--:R-:W-:-:S04]  /*15cf0*/  @!P0 IMAD.WIDE R44, R117, 0x4, R44 ;  /* 0x00000004752c8825 */ /* 0x008fc800078e022c */
        /* <DEDUP_REMOVED lines=9> */
[----:B------:R-:W-:Y:S01]  /*15d90*/  FMUL.FTZ R20, R2, R20 ;  /* 0x0000001402147220 */ /* 0x000fe20000410000 */
[----:B------:R-:W-:Y:S01]  /*15da0*/  FFMA.FTZ R17, R17, R104, R72 ;  /* 0x0000006811117223 */ /* 0x000fe20000010048 */
[----:B------:R-:W-:Y:S01]  /*15db0*/  FFMA.FTZ R0, R0, R105, R73 ;  /* 0x0000006900007223 */ /* 0x000fe20000010049 */
[----:B------:R1:W-:Y:S01]  /*15dc0*/  @!P0 STG.E desc[UR6][R44.64], R119 ;  /* 0x000000772c008986 */ /* 0x0003e2000c101906 */
        /* <DEDUP_REMOVED lines=11> */
[----:B-1----:R-:W-:Y:S01]  /*15e80*/  FFMA.FTZ R45, R28, R97, R65 ;  /* 0x000000611c2d7223 */ /* 0x002fe20000010041 */
[C---:B------:R-:W-:Y:S01]  /*15e90*/  FMUL.FTZ R125, R2.reuse, R125 ;  /* 0x0000007d027d7220 */ /* 0x040fe20000410000 */
[----:B------:R-:W-:Y:S01]  /*15ea0*/  FMUL.FTZ R20, R2, R127 ;  /* 0x0000007f02147220 */ /* 0x000fe20000410000 */
[----:B------:R-:W-:Y:S01]  /*15eb0*/  FFMA.FTZ R16, R121, R108, R76 ;  /* 0x0000006c79107223 */ /* 0x000fe2000001004c */
[----:B------:R-:W-:Y:S01]  /*15ec0*/  FFMA.FTZ R25, R0, R109, R77 ;  /* 0x0000006d00197223 */ /* 0x000fe2000001004d */
[----:B------:R-:W-:Y:S01]  /*15ed0*/  F2FP.F16.F32.PACK_AB R26, R45, R26 ;  /* 0x0000001a2d1a723e */ /* 0x000fe200000000ff */
[----:B------:R-:W-:Y:S01]  /*15ee0*/  FFMA.FTZ R139, R139, R102, R70 ;  /* 0x000000668b8b7223 */ /* 0x000fe20000010046 */
[----:B------:R-:W1:Y:S01]  /*15ef0*/  @!P0 LDC.64 R44, c[0x0][0x3c8] ;  /* 0x0000f200ff2c8b82 */ /* 0x000e620000000a00 */
[----:B------:R-:W-:Y:S01]  /*15f00*/  FFMA.FTZ R24, R24, R103, R71 ;  /* 0x0000006718187223 */ /* 0x000fe20000010047 */
[----:B------:R-:W-:Y:S01]  /*15f10*/  FFMA.FTZ R27, R157, R98, R66 ;  /* 0x000000629d1b7223 */ /* 0x000fe20000010042 */
[----:B------:R-:W-:Y:S01]  /*15f20*/  FFMA.FTZ R30, R30, R99, R67 ;  /* 0x000000631e1e7223 */ /* 0x000fe20000010043 */
[----:B------:R-:W-:Y:S01]  /*15f30*/  FMUL.FTZ R43, R2, R43 ;  /* 0x0000002b022b7220 */ /* 0x000fe20000410000 */
[----:B------:R-:W-:Y:S01]  /*15f40*/  FFMA.FTZ R17, R125, R110, R78 ;  /* 0x0000006e7d117223 */ /* 0x000fe2000001004e */
[----:B------:R-:W-:Y:S01]  /*15f50*/  FFMA.FTZ R20, R20, R111, R79 ;  /* 0x0000006f14147223 */ /* 0x000fe2000001004f */
[----:B------:R-:W-:Y:S01]  /*15f60*/  F2FP.F16.F32.PACK_AB R16, R25, R16 ;  /* 0x000000101910723e */ /* 0x000fe200000000ff */
[----:B------:R-:W-:Y:S01]  /*15f70*/  FMUL.FTZ R0, R2, R47 ;  /* 0x0000002f02007220 */ /* 0x000fe20000410000 */
[----:B------:R-:W-:Y:S01]  /*15f80*/  F2FP.F16.F32.PACK_AB R25, R24, R139 ;  /* 0x0000008b1819723e */ /* 0x000fe200000000ff */
[----:B------:R-:W-:Y:S01]  /*15f90*/  FFMA.FTZ R24, R43, R100, R68 ;  /* 0x000000642b187223 */ /* 0x000fe20000010044 */
[----:B------:R-:W-:Y:S01]  /*15fa0*/  F2FP.F16.F32.PACK_AB R27, R30, R27 ;  /* 0x0000001b1e1b723e */ /* 0x000fe200000000ff */
[C---:B------:R-:W-:Y:S01]  /*15fb0*/  FMUL.FTZ R129, R2.reuse, R129 ;  /* 0x0000008102817220 */ /* 0x040fe20000410000 */
[----:B------:R-:W-:Y:S01]  /*15fc0*/  FMUL.FTZ R30, R2, R31 ;  /* 0x0000001f021e7220 */ /* 0x000fe20000410000 */
[----:B------:R-:W2:Y:S01]  /*15fd0*/  LDC.64 R42, c[0x0][0x380] ;  /* 0x0000e000ff2a7b82 */ /* 0x000ea20000000a00 */
[----:B------:R-:W-:Y:S01]  /*15fe0*/  F2FP.F16.F32.PACK_AB R17, R20, R17 ;  /* 0x000000111411723e */ /* 0x000fe200000000ff */
        /* <DEDUP_REMOVED lines=38> */
[----:B------:R-:W-:Y:S01]  /*16250*/  F2FP.F16.F32.PACK_AB R34, R113, R34 ;  /* 0x000000227122723e */ /* 0x000fe200000000ff */
[--C-:B------:R-:W-:Y:S01]  /*16260*/  IMAD.WIDE.U32 R38, R134, 0x10, R22.reuse ;  /* 0x0000001086267825 */ /* 0x100fe200078e0016 */
[----:B------:R-:W-:Y:S01]  /*16270*/  F2FP.F16.F32.PACK_AB R33, R20, R33 ;  /* 0x000000211421723e */ /* 0x000fe200000000ff */
[----:B------:R1:W-:Y:S01]  /*16280*/  @!P0 STG.E desc[UR6][R44.64], R2 ;  /* 0x000000022c008986 */ /* 0x0003e2000c101906 */
[----:B------:R-:W-:Y:S01]  /*16290*/  F2FP.F16.F32.PACK_AB R32, R47, R32 ;  /* 0x000000202f20723e */ /* 0x000fe200000000ff */
[--C-:B------:R-:W-:Y:S02]  /*162a0*/  IMAD.WIDE.U32 R40, R135, 0x10, R22.reuse ;  /* 0x0000001087287825 */ /* 0x100fe400078e0016 */
[----:B------:R1:W-:Y:S02]  /*162b0*/  STG.E.128 desc[UR6][R36.64], R16 ;  /* 0x0000001024007986 */ /* 0x0003e4000c101d06 */
[----:B------:R-:W-:Y:S02]  /*162c0*/  IMAD.WIDE.U32 R22, R143, 0x10, R22 ;  /* 0x000000108f167825 */ /* 0x000fe400078e0016 */
[----:B------:R1:W-:Y:S02]  /*162d0*/  STG.E.128 desc[UR6][R38.64], R24 ;  /* 0x0000001826007986 */ /* 0x0003e4000c101d06 */
[----:B--2---:R-:W-:-:S02]  /*162e0*/  IMAD R117, R42, 0x4, R117 ;  /* 0x000000042a757824 */ /* 0x004fc400078e0275 */
[----:B------:R1:W-:Y:S03]  /*162f0*/  STG.E.128 desc[UR6][R40.64], R28 ;  /* 0x0000001c28007986 */ /* 0x0003e6000c101d06 */
[----:B------:R-:W-:Y:S01]  /*16300*/  ISETP.GE.AND P0, PT, R117, R43, PT ;  /* 0x0000002b7500720c */ /* 0x000fe20003f06270 */
[----:B------:R1:W-:-:S12]  /*16310*/  STG.E.128 desc[UR6][R22.64], R32 ;  /* 0x0000002016007986 */ /* 0x0003d8000c101d06 */
[----:B------:R-:W-:Y:S05]  /*16320*/  @!P0 BRA `(.L_x_26746) ;  /* 0xfffffea400dc8947 */ /* 0x000fea000383ffff */
[----:B------:R-:W-:Y:S05]  /*16330*/  EXIT ;  /* 0x000000000000794d */ /* 0x000fea0003800000 */
.L_x_26745:
        /* <DEDUP_REMOVED lines=8> */
.L_x_26748:
[----:B------:R-:W-:Y:S05]  /*163c0*/  BSYNC B0 ;  /* 0x0000000000007941 */ /* 0x000fea0003800000 */
.L_x_26747:
        /* <DEDUP_REMOVED lines=9> */
.L_x_26749:
        /* <DEDUP_REMOVED lines=8> */
.L_x_26750:
[----:B------:R-:W-:Y:S01]  /*164e0*/  HFMA2 R126, -RZ, RZ, 0, 4.76837158203125e-07 ;  /* 0x00000008ff7e7431 */ /* 0x000fe200000001ff */
[----:B------:R-:W-:-:S05]  /*164f0*/  MOV R119, R122 ;  /* 0x0000007a00777202 */ /* 0x000fca0000000f00 */
[----:B------:R-:W-:-:S04]  /*16500*/  FADD.FTZ R120, R22, R119 ;  /* 0x0000007716787221 */ /* 0x000fc80000010000 */
[----:B------:R-:W-:-:S07]  /*16510*/  IMAD.MOV.U32 R125, RZ, RZ, R120 ;  /* 0x000000ffff7d7224 */ /* 0x000fce00078e0078 */
[----:B------:R-:W-:Y:S05]  /*16520*/  WARPSYNC.COLLECTIVE R124, `(.L_x_26751) ;  /* 0x000000007c087348 */ /* 0x000fea0003c00000 */
[----:B------:R0:W1:Y:S02]  /*16530*/  SHFL.BFLY P1, R122, R125, R126, R127 ;  /* 0x0c00007e7d7a7389 */ /* 0x000064000002007f */
[----:B01----:R-:W-:Y:S05]  /*16540*/  ENDCOLLECTIVE ;  /* 0x000000000000791b */ /* 0x003fea0003800000 */
.L_x_26751:
[----:B------:R-:W-:Y:S02]  /*16550*/  IMAD.MOV.U32 R126, RZ, RZ, 0x10 ;  /* 0x00000010ff7e7424 */ /* 0x000fe400078e00ff */
[----:B------:R-:W-:-:S04]  /*16560*/  IMAD.MOV.U32 R119, RZ, RZ, R122 ;  /* 0x000000ffff777224 */ /* 0x000fc800078e007a */
[----:B------:R-:W-:-:S05]  /*16570*/  FADD.FTZ R121, R120, R119 ;  /* 0x0000007778797221 */ /* 0x000fca0000010000 */
[----:B------:R-:W-:-:S07]  /*16580*/  MOV R125, R121 ;  /* 0x00000079007d7202 */ /* 0x000fce0000000f00 */
[----:B------:R-:W-:Y:S05]  /*16590*/  WARPSYNC.COLLECTIVE R124, `(.L_x_26752) ;  /* 0x000000007c087348 */ /* 0x000fea0003c00000 */
[----:B------:R0:W1:Y:S02]  /*165a0*/  SHFL.BFLY P1, R122, R125, R126, R127 ;  /* 0x0c00007e7d7a7389 */ /* 0x000064000002007f */
[----:B01----:R-:W-:Y:S05]  /*165b0*/  ENDCOLLECTIVE ;  /* 0x000000000000791b */ /* 0x003fea0003800000 */
.L_x_26752:
        /* <DEDUP_REMOVED lines=71> */
.L_x_26753:
[----:B------:R-:W-:Y:S01]  /*16a30*/  HFMA2 R126, -RZ, RZ, 0, 1.1920928955078125e-07 ;  /* 0x00000002ff7e7431 */ /* 0x000fe200000001ff */
[----:B------:R-:W-:-:S05]  /*16a40*/  MOV R23, R122 ;  /* 0x0000007a00177202 */ /* 0x000fca0000000f00 */
[----:B------:R-:W-:-:S04]  /*16a50*/  FADD.FTZ R23, R2, R23 ;  /* 0x0000001702177221 */ /* 0x000fc80000010000 */
[----:B------:R-:W-:-:S07]  /*16a60*/  IMAD.MOV.U32 R125, RZ, RZ, R23 ;  /* 0x000000ffff7d7224 */ /* 0x000fce00078e0017 */
[----:B------:R-:W-:Y:S05]  /*16a70*/  WARPSYNC.COLLECTIVE R124, `(.L_x_26754) ;  /* 0x000000007c087348 */ /* 0x000fea0003c00000 */
[----:B------:R0:W1:Y:S02]  /*16a80*/  SHFL.BFLY P1, R122, R125, R126, R127 ;  /* 0x0c00007e7d7a7389 */ /* 0x000064000002007f */
[----:B01----:R-:W-:Y:S05]  /*16a90*/  ENDCOLLECTIVE ;  /* 0x000000000000791b */ /* 0x003fea0003800000 */
.L_x_26754:
[----:B------:R-:W-:Y:S02]  /*16aa0*/  IMAD.MOV.U32 R126, RZ, RZ, 0x4 ;  /* 0x00000004ff7e7424 */ /* 0x000fe400078e00ff */
[----:B------:R-:W-:-:S04]  /*16ab0*/  IMAD.MOV.U32 R22, RZ, RZ, R122 ;  /* 0x000000ffff167224 */ /* 0x000fc800078e007a */
[----:B------:R-:W-:-:S05]  /*16ac0*/  FADD.FTZ R22, R23, R22 ;  /* 0x0000001617167221 */ /* 0x000fca0000010000 */
[----:B------:R-:W-:-:S07]  /*16ad0*/  MOV R125, R22 ;  /* 0x00000016007d7202 */ /* 0x000fce0000000f00 */
[----:B------:R-:W-:Y:S05]  /*16ae0*/  WARPSYNC.COLLECTIVE R124, `(.L_x_26755) ;  /* 0x000000007c087348 */ /* 0x000fea0003c00000 */
[----:B------:R0:W1:Y:S02]  /*16af0*/  SHFL.BFLY P1, R122, R125, R126, R127 ;  /* 0x0c00007e7d7a7389 */ /* 0x000064000002007f */
[----:B01----:R-:W-:Y:S05]  /*16b00*/  ENDCOLLECTIVE ;  /* 0x000000000000791b */ /* 0x003fea0003800000 */
.L_x_26755:
[----:B------:R-:W-:Y:S01]  /*16b10*/  HFMA2 R126, -RZ, RZ, 0, 4.76837158203125e-07 ;  /* 0x00000008ff7e7431 */ /* 0x000fe200000001ff */
[----:B------:R-:W-:-:S05]  /*16b20*/  MOV R121, R122 ;  /* 0x0000007a00797202 */ /* 0x000fca0000000f00 */
[----:B------:R-:W-:-:S04]  /*16b30*/  FADD.FTZ R121, R22, R121 ;  /* 0x0000007916797221 */ /* 0x000fc80000010000 */
[----:B------:R-:W-:-:S07]  /*16b40*/  IMAD.MOV.U32 R125, RZ, RZ, R121 ;  /* 0x000000ffff7d7224 */ /* 0x000fce00078e0079 */
[----:B------:R-:W-:Y:S05]  /*16b50*/  WARPSYNC.COLLECTIVE R124, `(.L_x_26756) ;  /* 0x000000007c087348 */ /* 0x000fea0003c00000 */
[----:B------:R0:W1:Y:S02]  /*16b60*/  SHFL.BFLY P1, R122, R125, R126, R127 ;  /* 0x0c00007e7d7a7389 */ /* 0x000064000002007f */
[----:B01----:R-:W-:Y:S05]  /*16b70*/  ENDCOLLECTIVE ;  /* 0x000000000000791b */ /* 0x003fea0003800000 */
.L_x_26756:
[----:B------:R-:W-:Y:S02]  /*16b80*/  IMAD.MOV.U32 R126, RZ, RZ, 0x10 ;  /* 0x00000010ff7e7424 */ /* 0x000fe400078e00ff */
[----:B------:R-:W-:-:S04]  /*16b90*/  IMAD.MOV.U32 R120, RZ, RZ, R122 ;  /* 0x000000ffff787224 */ /* 0x000fc800078e007a */
[----:B------:R-:W-:-:S05]  /*16ba0*/  FADD.FTZ R120, R121, R120 ;  /* 0x0000007879787221 */ /* 0x000fca0000010000 */
[----:B------:R-:W-:-:S07]  /*16bb0*/  MOV R125, R120 ;  /* 0x00000078007d7202 */ /* 0x000fce0000000f00 */
[----:B------:R-:W-:Y:S05]  /*16bc0*/  WARPSYNC.COLLECTIVE R124, `(.L_x_26757) ;  /* 0x000000007c087348 */ /* 0x000fea0003c00000 */
[----:B------:R0:W1:Y:S02]  /*16bd0*/  SHFL.BFLY P1, R122, R125, R126, R127 ;  /* 0x0c00007e7d7a7389 */ /* 0x000064000002007f */
[----:B01----:R-:W-:Y:S05]  /*16be0*/  ENDCOLLECTIVE ;  /* 0x000000000000791b */ /* 0x003fea0003800000 */
.L_x_26757:
[----:B------:R-:W-:Y:S01]  /*16bf0*/  MOV R123, R122 ;  /* 0x0000007a007b7202 */ /* 0x000fe20000000f00 */
[----:B------:R-:W-:Y:S06]  /*16c00*/  BRA `(.L_x_26758) ;  /* 0xffffffec009c7947 */ /* 0x000fec000383ffff */
.L_x_26759:
        /* <DEDUP_REMOVED lines=15> */
.L_x_37349:


//--------------------- .text._ZN10layer_norm13ln_fwd_kernelINS_13Kernel_traitsIf6__halffS2_fjLj1024ELj1ELj4ELj1ELj16ENS_18Kernel_traits_baseILj1024EfS2_fS2_fjLj128EEEEELb1ELb0ELb1ELb0EEEvNS_9FwdParamsE --------------------------
	.section	.text._ZN10layer_norm13ln_fwd_kernelINS_13Kernel_traitsIf6__halffS2_fjLj1024ELj1ELj4ELj1ELj16ENS_18Kernel_traits_baseILj1024EfS2_fS2_fjLj128EEEEELb1ELb0ELb1ELb0EEEvNS_9FwdParamsE,"ax",@progbits
	.align	128
        .global         _ZN10layer_norm13ln_fwd_kernelINS_13Kernel_traitsIf6__halffS2_fjLj1024ELj1ELj4ELj1ELj16ENS_18Kernel_traits_baseILj1024EfS2_fS2_fjLj128EEEEELb1ELb0ELb1ELb0EEEvNS_9FwdParamsE
        .type           _ZN10layer_norm13ln_fwd_kernelINS_13Kernel_traitsIf6__halffS2_fjLj1024ELj1ELj4ELj1ELj16ENS_18Kernel_traits_baseILj1024EfS2_fS2_fjLj128EEEEELb1ELb0ELb1ELb0EEEvNS_9FwdParamsE,@function
        .size           _ZN10layer_norm13ln_fwd_kernelINS_13Kernel_traitsIf6__halffS2_fjLj1024ELj1ELj4ELj1ELj16ENS_18Kernel_traits_baseILj1024EfS2_fS2_fjLj128EEEEELb1ELb0ELb1ELb0EEEvNS_9FwdParamsE,(.L_x_37350 - _ZN10layer_norm13ln_fwd_kernelINS_13Kernel_traitsIf6__halffS2_fjLj1024ELj1ELj4ELj1ELj16ENS_18Kernel_traits_baseILj1024EfS2_fS2_fjLj128EEEEELb1ELb0ELb1ELb0EEEvNS_9FwdParamsE)
        .other          _ZN10layer_norm13ln_fwd_kernelINS_13Kernel_traitsIf6__halffS2_fjLj1024ELj1ELj4ELj1ELj16ENS_18Kernel_traits_baseILj1024EfS2_fS2_fjLj128EEEEELb1ELb0ELb1ELb0EEEvNS_9FwdParamsE,@"STO_CUDA_ENTRY STV_DEFAULT"
_ZN10layer_norm13ln_fwd_kernelINS_13Kernel_traitsIf6__halffS2_fjLj1024ELj1ELj4ELj1ELj16ENS_18Kernel_traits_baseILj1024EfS2_fS2_fjLj128EEEEELb1ELb0ELb1ELb0EEEvNS_9FwdParamsE:
.text._ZN10layer_norm13ln_fwd_kernelINS_13Kernel_traitsIf6__halffS2_fjLj1024ELj1ELj4ELj1ELj16ENS_18Kernel_traits_baseILj1024EfS2_fS2_fjLj128EEEEELb1ELb0ELb1ELb0EEEvNS_9FwdParamsE:
        /* <DEDUP_REMOVED lines=97> */
.L_x_26761:
        /* <DEDUP_REMOVED lines=40> */
.L_x_26762:
[----:B------:R-:W-:Y:S05]  /*0890*/  BSYNC.RECONVERGENT B0 ;  /* 0x0000000000007941 */ /* 0x000fea0003800200 */
.L_x_26760:
        /* <DEDUP_REMOVED lines=71> */
.L_x_27239:
        /* <DEDUP_REMOVED lines=26> */
.L_x_26767:
[----:B------:R-:W-:Y:S05]  /*0eb0*/  BSYNC.RECONVERGENT B2 ;  /* 0x0000000000027941 */ /* 0x000fea0003800200 */
.L_x_26766:
        /* <DEDUP_REMOVED lines=29> */
.L_x_26774:
        /* <DEDUP_REMOVED lines=13> */
.L_x_26776:
[----:B------:R-:W-:Y:S05]  /*1160*/  BSYNC.RECONVERGENT B5 ;  /* 0x0000000000057941 */ /* 0x000fea0003800200 */
.L_x_26775:
        /* <DEDUP_REMOVED lines=43> */
.L_x_26773:
[----:B------:R-:W-:Y:S05]  /*1420*/  BSYNC.RECONVERGENT B4 ;  /* 0x0000000000047941 */ /* 0x000fea0003800200 */
.L_x_26772:
        /* <DEDUP_REMOVED lines=10> */
.L_x_26771:
[----:B------:R-:W-:Y:S05]  /*14d0*/  BSYNC.RECONVERGENT B3 ;  /* 0x0000000000037941 */ /* 0x000fea0003800200 */
.L_x_26770:
        /* <DEDUP_REMOVED lines=20> */
.L_x_26781:
        /* <DEDUP_REMOVED lines=13> */
.L_x_26783:
[----:B------:R-:W-:Y:S05]  /*16f0*/  BSYNC.RECONVERGENT B5 ;  /* 0x0000000000057941 */ /* 0x000fea0003800200 */
.L_x_26782:
        /* <DEDUP_REMOVED lines=43> */
.L_x_26780:
[----:B------:R-:W-:Y:S05]  /*19b0*/  BSYNC.RECONVERGENT B4 ;  /* 0x0000000000047941 */ /* 0x000fea0003800200 */
.L_x_26779:
        /* <DEDUP_REMOVED lines=10> */
.L_x_26778:
[----:B------:R-:W-:Y:S05]  /*1a60*/  BSYNC.RECONVERGENT B3 ;  /* 0x0000000000037941 */ /* 0x000fea0003800200 */
.L_x_26777:
        /* <DEDUP_REMOVED lines=20> */
.L_x_26788:
        /* <DEDUP_REMOVED lines=13> */
.L_x_26790:
[----:B------:R-:W-:Y:S05]  /*1c80*/  BSYNC.RECONVERGENT B5 ;  /* 0x0000000000057941 */ /* 0x000fea0003800200 */
.L_x_26789:
        /* <DEDUP_REMOVED lines=43> */
.L_x_26787:
[----:B------:R-:W-:Y:S05]  /*1f40*/  BSYNC.RECONVERGENT B4 ;  /* 0x0000000000047941 */ /* 0x000fea0003800200 */
.L_x_26786:
        /* <DEDUP_REMOVED lines=10> */
.L_x_26785:
[----:B------:R-:W-:Y:S05]  /*1ff0*/  BSYNC.RECONVERGENT B3 ;  /* 0x0000000000037941 */ /* 0x000fea0003800200 */
.L_x_26784:
        /* <DEDUP_REMOVED lines=20> */
.L_x_26795:
        /* <DEDUP_REMOVED lines=13> */
.L_x_26797:
[----:B------:R-:W-:Y:S05]  /*2210*/  BSYNC.RECONVERGENT B5 ;  /* 0x0000000000057941 */ /* 0x000fea0003800200 */
.L_x_26796:
        /* <DEDUP_REMOVED lines=43> */
.L_x_26794:
[----:B------:R-:W-:Y:S05]  /*24d0*/  BSYNC.RECONVERGENT B4 ;  /* 0x0000000000047941 */ /* 0x000fea0003800200 */
.L_x_26793:
        /* <DEDUP_REMOVED lines=10> */
.L_x_26792:
[----:B------:R-:W-:Y:S05]  /*2580*/  BSYNC.RECONVERGENT B3 ;  /* 0x0000000000037941 */ /* 0x000fea0003800200 */
.L_x_26791:
        /* <DEDUP_REMOVED lines=20> */
.L_x_26802:
        /* <DEDUP_REMOVED lines=13> */
.L_x_26804:
[----:B------:R-:W-:Y:S05]  /*27a0*/  BSYNC.RECONVERGENT B5 ;  /* 0x0000000000057941 */ /* 0x000fea0003800200 */
.L_x_26803:
        /* <DEDUP_REMOVED lines=43> */
.L_x_26801:
[----:B------:R-:W-:Y:S05]  /*2a60*/  BSYNC.RECONVERGENT B4 ;  /* 0x0000000000047941 */ /* 0x000fea0003800200 */
.L_x_26800:
        /* <DEDUP_REMOVED lines=10> */
.L_x_26799:
[----:B------:R-:W-:Y:S05]  /*2b10*/  BSYNC.RECONVERGENT B3 ;  /* 0x0000000000037941 */ /* 0x000fea0003800200 */
.L_x_26798:
        /* <DEDUP_REMOVED lines=20> */
.L_x_26809:
        /* <DEDUP_REMOVED lines=13> */
.L_x_26811:
[----:B------:R-:W-:Y:S05]  /*2d30*/  BSYNC.RECONVERGENT B5 ;  /* 0x0000000000057941 */ /* 0x000fea0003800200 */
.L_x_26810:
        /* <DEDUP_REMOVED lines=43> */
.L_x_26808:
[----:B------:R-:W-:Y:S05]  /*2ff0*/  BSYNC.RECONVERGENT B4 ;  /* 0x0000000000047941 */ /* 0x000fea0003800200 */
.L_x_26807:
        /* <DEDUP_REMOVED lines=10> */
.L_x_26806:
[----:B------:R-:W-:Y:S05]  /*30a0*/  BSYNC.RECONVERGENT B3 ;  /* 0x0000000000037941 */ /* 0x000fea0003800200 */
.L_x_26805:
        /* <DEDUP_REMOVED lines=20> */
.L_x_26816:
        /* <DEDUP_REMOVED lines=13> */
.L_x_26818:
[----:B------:R-:W-:Y:S05]  /*32c0*/  BSYNC.RECONVERGENT B5 ;  /* 0x0000000000057941 */ /* 0x000fea0003800200 */
.L_x_26817:
        /* <DEDUP_REMOVED lines=43> */
.L_x_26815:
[----:B------:R-:W-:Y:S05]  /*3580*/  BSYNC.RECONVERGENT B4 ;  /* 0x0000000000047941 */ /* 0x000fea0003800200 */
.L_x_26814:
        /* <DEDUP_REMOVED lines=10> */
.L_x_26813:
[----:B------:R-:W-:Y:S05]  /*3630*/  BSYNC.RECONVERGENT B3 ;  /* 0x0000000000037941 */ /* 0x000fea0003800200 */
.L_x_26812:
        /* <DEDUP_REMOVED lines=19> */
.L_x_26822:
        /* <DEDUP_REMOVED lines=13> */
.L_x_26824:
[----:B------:R-:W-:Y:S05]  /*3840*/  BSYNC.RECONVERGENT B4 ;  /* 0x0000000000047941 */ /* 0x000fea0003800200 */
.L_x_26823:
        /* <DEDUP_REMOVED lines=43> */
.L_x_26821:
[----:B------:R-:W-:Y:S05]  /*3b00*/  BSYNC.RECONVERGENT B3 ;  /* 0x0000000000037941 */ /* 0x000fea0003800200 */
.L_x_26820:
        /* <DEDUP_REMOVED lines=11> */
.L_x_26769:
        /* <DEDUP_REMOVED lines=21> */
.L_x_26829:
        /* <DEDUP_REMOVED lines=13> */
.L_x_26831:
[----:B------:R-:W-:Y:S05]  /*3de0*/  BSYNC.RECONVERGENT B5 ;  /* 0x0000000000057941 */ /* 0x000fea0003800200 */
.L_x_26830:
        /* <DEDUP_REMOVED lines=42> */
.L_x_26828:
[----:B------:R-:W-:Y:S05]  /*4090*/  BSYNC.RECONVERGENT B4 ;  /* 0x0000000000047941 */ /* 0x000fea0003800200 */
.L_x_26827:
        /* <DEDUP_REMOVED lines=9> */
.L_x_26826:
[----:B------:R-:W-:Y:S05]  /*4130*/  BSYNC.RECONVERGENT B3 ;  /* 0x0000000000037941 */ /* 0x000fea0003800200 */
.L_x_26825:
        /* <DEDUP_REMOVED lines=17> */
.L_x_26836:
        /* <DEDUP_REMOVED lines=13> */
.L_x_26838:
[----:B------:R-:W-:Y:S05]  /*4320*/  BSYNC.RECONVERGENT B5 ;  /* 0x0000000000057941 */ /* 0x000fea0003800200 */
.L_x_26837:
        /* <DEDUP_REMOVED lines=43> */
.L_x_26835:
[----:B------:R-:W-:Y:S05]  /*45e0*/  BSYNC.RECONVERGENT B4 ;  /* 0x0000000000047941 */ /* 0x000fea0003800200 */
.L_x_26834:
        /* <DEDUP_REMOVED lines=9> */
.L_x_26833:
[----:B------:R-:W-:Y:S05]  /*4680*/  BSYNC.RECONVERGENT B3 ;  /* 0x0000000000037941 */ /* 0x000fea0003800200 */
.L_x_26832:
        /* <DEDUP_REMOVED lines=17> */
.L_x_26843:
        /* <DEDUP_REMOVED lines=13> */
.L_x_26845:
[----:B------:R-:W-:Y:S05]  /*4870*/  BSYNC.RECONVERGENT B5 ;  /* 0x0000000000057941 */ /* 0x000fea0003800200 */
.L_x_26844:
        /* <DEDUP_REMOVED lines=43> */
.L_x_26842:
[----:B------:R-:W-:Y:S05]  /*4b30*/  BSYNC.RECONVERGENT B4 ;  /* 0x0000000000047941 */ /* 0x000fea0003800200 */
.L_x_26841:
        /* <DEDUP_REMOVED lines=9> */
.L_x_26840:
[----:B------:R-:W-:Y:S05]  /*4bd0*/  BSYNC.RECONVERGENT B3 ;  /* 0x0000000000037941 */ /* 0x000fea0003800200 */
.L_x_26839:
        /* <DEDUP_REMOVED lines=17> */
.L_x_26850:
        /* <DEDUP_REMOVED lines=13> */
.L_x_26852:
[----:B------:R-:W-:Y:S05]  /*4dc0*/  BSYNC.RECONVERGENT B5 ;  /* 0x0000000000057941 */ /* 0x000fea0003800200 */
.L_x_26851:
        /* <DEDUP_REMOVED lines=43> */
.L_x_26849:
[----:B------:R-:W-:Y:S05]  /*5080*/  BSYNC.RECONVERGENT B4 ;  /* 0x0000000000047941 */ /* 0x000fea0003800200 */
.L_x_26848:
        /* <DEDUP_REMOVED lines=9> */
.L_x_26847:
[----:B------:R-:W-:Y:S05]  /*5120*/  BSYNC.RECONVERGENT B3 ;  /* 0x0000000000037941 */ /* 0x000fea0003800200 */
.L_x_26846:
        /* <DEDUP_REMOVED lines=17> */
.L_x_26857:
        /* <DEDUP_REMOVED lines=13> */
.L_x_26859:
[----:B------:R-:W-:Y:S05]  /*5310*/  BSYNC.RECONVERGENT B5 ;  /* 0x0000000000057941 */ /* 0x000fea0003800200 */
.L_x_26858:
        /* <DEDUP_REMOVED lines=43> */
.L_x_26856:
[----:B------:R-:W-:Y:S05]  /*55d0*/  BSYNC.RECONVERGENT B4 ;  /* 0x0000000000047941 */ /* 0x000fea0003800200 */
.L_x_26855:
        /* <DEDUP_REMOVED lines=9> */
.L_x_26854:
[----:B------:R-:W-:Y:S05]  /*5670*/  BSYNC.RECONVERGENT B3 ;  /* 0x0000000000037941 */ /* 0x000fea0003800200 */
.L_x_26853:
        /* <DEDUP_REMOVED lines=17> */
.L_x_26864:
        /* <DEDUP_REMOVED lines=13> */
.L_x_26866:
[----:B------:R-:W-:Y:S05]  /*5860*/  BSYNC.RECONVERGENT B5 ;  /* 0x0000000000057941 */ /* 0x000fea0003800200 */
.L_x_26865:
        /* <DEDUP_REMOVED lines=43> */
.L_x_26863:
[----:B------:R-:W-:Y:S05]  /*5b20*/  BSYNC.RECONVERGENT B4 ;  /* 0x0000000000047941 */ /* 0x000fea0003800200 */
.L_x_26862:
        /* <DEDUP_REMOVED lines=9> */
.L_x_26861:
[----:B------:R-:W-:Y:S05]  /*5bc0*/  BSYNC.RECONVERGENT B3 ;  /* 0x0000000000037941 */ /* 0x000fea0003800200 */
.L_x_26860:
        /* <DEDUP_REMOVED lines=17> */
.L_x_26871:
        /* <DEDUP_REMOVED lines=13> */
.L_x_26873:
[----:B------:R-:W-:Y:S05]  /*5db0*/  BSYNC.RECONVERGENT B5 ;  /* 0x0000000000057941 */ /* 0x000fea0003800200 */
.L_x_26872:
        /* <DEDUP_REMOVED lines=43> */
.L_x_26870:
[----:B------:R-:W-:Y:S05]  /*6070*/  BSYNC.RECONVERGENT B4 ;  /* 0x0000000000047941 */ /* 0x000fea0003800200 */
.L_x_26869:
        /* <DEDUP_REMOVED lines=9> */
.L_x_26868:
[----:B------:R-:W-:Y:S05]  /*6110*/  BSYNC.RECONVERGENT B3 ;  /* 0x0000000000037941 */ /* 0x000fea0003800200 */
.L_x_26867:
        /* <DEDUP_REMOVED lines=16> */
.L_x_26876:
        /* <DEDUP_REMOVED lines=13> */
.L_x_26878:
[----:B------:R-:W-:Y:S05]  /*62f0*/  BSYNC.RECONVERGENT B4 ;  /* 0x0000000000047941 */ /* 0x000fea0003800200 */
.L_x_26877:
        /* <DEDUP_REMOVED lines=43> */
.L_x_26875:
[----:B------:R-:W-:Y:S05]  /*65b0*/  BSYNC.RECONVERGENT B3 ;  /* 0x0000000000037941 */ /* 0x000fea0003800200 */
.L_x_26874:
        /* <DEDUP_REMOVED lines=9> */
.L_x_26819:
[----:B------:R-:W-:Y:S05]  /*6650*/  BSYNC.RECONVERGENT B2 ;  /* 0x0000000000027941 */ /* 0x000fea0003800200 */
.L_x_26768:
[----:B------:R-:W0:Y:S01]  /*6660*/  LDC.64 R128, c[0x0][0x3a8] ;  /* 0x0000ea00ff807b82 */ /* 0x000e220000000a00 */
[----:B------:R-:W-:Y:S01]  /*6670*/  BSSY.RECONVERGENT B2, `(.L_x_26879) ;  /* 0x000001a000027945 */ /* 0x000fe20003800200 */
[----:B------:R-:W-:Y:S02]  /*6680*/  IMAD.MOV.U32 R8, RZ, RZ, R126 ;  /* 0x000000ffff087224 */ /* 0x000fe400078e007e */
        /* <DEDUP_REMOVED lines=24> */
.L_x_26880:
[----:B------:R-:W-:Y:S05]  /*6810*/  BSYNC.RECONVERGENT B2 ;  /* 0x0000000000027941 */ /* 0x000fea0003800200 */
.L_x_26879:
[----:B------:R-:W-:Y:S01]  /*6820*/  IADD3 R116, PT, PT, R116, 0x20, RZ ;  /* 0x0000002074747810 */ /* 0x000fe20007ffe0ff */
[----:B------:R-:W-:-:S07]  /*6830*/  VIADD R119, R119, 0x20 ;  /* 0x0000002077777836 */ /* 0x000fce0000000000 */
.L_x_26765:
[----:B------:R-:W-:Y:S05]  /*6840*/  BSYNC.RECONVERGENT B1 ;  /* 0x0000000000017941 */ /* 0x000fea0003800200 */
.L_x_26764:
        /* <DEDUP_REMOVED lines=9> */
.L_x_26884:
[----:B------:R-:W-:Y:S05]  /*68e0*/  BSYNC.RECONVERGENT B2 ;  /* 0x0000000000027941 */ /* 0x000fea0003800200 */
.L_x_26883:
        /* <DEDUP_REMOVED lines=29> */
.L_x_26891:
        /* <DEDUP_REMOVED lines=13> */
.L_x_26893:
[----:B------:R-:W-:Y:S05]  /*6b90*/  BSYNC.RECONVERGENT B5 ;  /* 0x0000000000057941 */ /* 0x000fea0003800200 */
.L_x_26892:
        /* <DEDUP_REMOVED lines=43> */
.L_x_26890:
[----:B------:R-:W-:Y:S05]  /*6e50*/  BSYNC.RECONVERGENT B4 ;  /* 0x0000000000047941 */ /* 0x000fea0003800200 */
.L_x_26889:
        /* <DEDUP_REMOVED lines=10> */
.L_x_26888:
[----:B------:R-:W-:Y:S05]  /*6f00*/  BSYNC.RECONVERGENT B3 ;  /* 0x0000000000037941 */ /* 0x000fea0003800200 */
.L_x_26887:
        /* <DEDUP_REMOVED lines=20> */
.L_x_26898:
        /* <DEDUP_REMOVED lines=13> */
.L_x_26900:
[----:B------:R-:W-:Y:S05]  /*7120*/  BSYNC.RECONVERGENT B5 ;  /* 0x0000000000057941 */ /* 0x000fea0003800200 */
.L_x_26899:
        /* <DEDUP_REMOVED lines=43> */
.L_x_26897:
[----:B------:R-:W-:Y:S05]  /*73e0*/  BSYNC.RECONVERGENT B4 ;  /* 0x0000000000047941 */ /* 0x000fea0003800200 */
.L_x_26896:
        /* <DEDUP_REMOVED lines=10> */
.L_x_26895:
[----:B------:R-:W-:Y:S05]  /*7490*/  BSYNC.RECONVERGENT B3 ;  /* 0x0000000000037941 */ /* 0x000fea0003800200 */
.L_x_26894:
        /* <DEDUP_REMOVED lines=20> */
.L_x_26905:
        /* <DEDUP_REMOVED lines=13> */
.L_x_26907:
[----:B------:R-:W-:Y:S05]  /*76b0*/  BSYNC.RECONVERGENT B5 ;  /* 0x0000000000057941 */ /* 0x000fea0003800200 */
.L_x_26906:
        /* <DEDUP_REMOVED lines=43> */
.L_x_26904:
[----:B------:R-:W-:Y:S05]  /*7970*/  BSYNC.RECONVERGENT B4 ;  /* 0x0000000000047941 */ /* 0x000fea0003800200 */
.L_x_26903:
        /* <DEDUP_REMOVED lines=10> */
.L_x_26902:
[----:B------:R-:W-:Y:S05]  /*7a20*/  BSYNC.RECONVERGENT B3 ;  /* 0x0000000000037941 */ /* 0x000fea0003800200 */
.L_x_26901:
        /* <DEDUP_REMOVED lines=20> */
.L_x_26912:
        /* <DEDUP_REMOVED lines=13> */
.L_x_26914:
[----:B------:R-:W-:Y:S05]  /*7c40*/  BSYNC.RECONVERGENT B5 ;  /* 0x0000000000057941 */ /* 0x000fea0003800200 */
.L_x_26913:
        /* <DEDUP_REMOVED lines=43> */
.L_x_26911:
[----:B------:R-:W-:Y:S05]  /*7f00*/  BSYNC.RECONVERGENT B4 ;  /* 0x0000000000047941 */ /* 0x000fea0003800200 */
.L_x_26910:
        /* <DEDUP_REMOVED lines=10> */
.L_x_26909:
[----:B------:R-:W-:Y:S05]  /*7fb0*/  BSYNC.RECONVERGENT B3 ;  /* 0x0000000000037941 */ /* 0x000fea0003800200 */
.L_x_26908:
        /* <DEDUP_REMOVED lines=20> */
.L_x_26919:
        /* <DEDUP_REMOVED lines=13> */
.L_x_26921:
[----:B------:R-:W-:Y:S05]  /*81d0*/  BSYNC.RECONVERGENT B5 ;  /* 0x0000000000057941 */ /* 0x000fea0003800200 */
.L_x_26920:
        /* <DEDUP_REMOVED lines=43> */
.L_x_26918:
[----:B------:R-:W-:Y:S05]  /*8490*/  BSYNC.RECONVERGENT B4 ;  /* 0x0000000000047941 */ /* 0x000fea0003800200 */
.L_x_26917:
        /* <DEDUP_REMOVED lines=10> */
.L_x_26916:
[----:B------:R-:W-:Y:S05]  /*8540*/  BSYNC.RECONVERGENT B3 ;  /* 0x0000000000037941 */ /* 0x000fea0003800200 */
.L_x_26915:
        /* <DEDUP_REMOVED lines=20> */
.L_x_26926:
        /* <DEDUP_REMOVED lines=13> */
.L_x_26928:
[----:B------:R-:W-:Y:S05]  /*8760*/  BSYNC.RECONVERGENT B5 ;  /* 0x0000000000057941 */ /* 0x000fea0003800200 */
.L_x_26927:
        /* <DEDUP_REMOVED lines=43> */
.L_x_26925:
[----:B------:R-:W-:Y:S05]  /*8a20*/  BSYNC.RECONVERGENT B4 ;  /* 0x0000000000047941 */ /* 0x000fea0003800200 */
.L_x_26924:
        /* <DEDUP_REMOVED lines=10> */
.L_x_26923:
[----:B------:R-:W-:Y:S05]  /*8ad0*/  BSYNC.RECONVERGENT B3 ;  /* 0x0000000000037941 */ /* 0x000fea0003800200 */
.L_x_26922:
        /* <DEDUP_REMOVED lines=20> */
.L_x_26933:
        /* <DEDUP_REMOVED lines=13> */
.L_x_26935:
[----:B------:R-:W-:Y:S05]  /*8cf0*/  BSYNC.RECONVERGENT B5 ;  /* 0x0000000000057941 */ /* 0x000fea0003800200 */
.L_x_26934:
        /* <DEDUP_REMOVED lines=43> */
.L_x_26932:
[----:B------:R-:W-:Y:S05]  /*8fb0*/  BSYNC.RECONVERGENT B4 ;  /* 0x0000000000047941 */ /* 0x000fea0003800200 */
.L_x_26931:
        /* <DEDUP_REMOVED lines=10> */
.L_x_26930:
[----:B------:R-:W-:Y:S05]  /*9060*/  BSYNC.RECONVERGENT B3 ;  /* 0x0000000000037941 */ /* 0x000fea0003800200 */
.L_x_26929:
        /* <DEDUP_REMOVED lines=19> */
.L_x_26939:
        /* <DEDUP_REMOVED lines=13> */
.L_x_26941:
[----:B------:R-:W-:Y:S05]  /*9270*/  BSYNC.RECONVERGENT B4 ;  /* 0x0000000000047941 */ /* 0x000fea0003800200 */
.L_x_26940:
        /* <DEDUP_REMOVED lines=43> */
.L_x_26938:
[----:B------:R-:W-:Y:S05]  /*9530*/  BSYNC.RECONVERGENT B3 ;  /* 0x0000000000037941 */ /* 0x000fea0003800200 */
.L_x_26937:
        /* <DEDUP_REMOVED lines=11> */
.L_x_26886:
        /* <DEDUP_REMOVED lines=21> */
.L_x_26946:
        /* <DEDUP_REMOVED lines=13> */
.L_x_26948:
[----:B------:R-:W-:Y:S05]  /*9810*/  BSYNC.RECONVERGENT B5 ;  /* 0x0000000000057941 */ /* 0x000fea0003800200 */
.L_x_26947:
        /* <DEDUP_REMOVED lines=42> */
.L_x_26945:
[----:B------:R-:W-:Y:S05]  /*9ac0*/  BSYNC.RECONVERGENT B4 ;  /* 0x0000000000047941 */ /* 0x000fea0003800200 */
.L_x_26944:
        /* <DEDUP_REMOVED lines=9> */
.L_x_26943:
[----:B------:R-:W-:Y:S05]  /*9b60*/  BSYNC.RECONVERGENT B3 ;  /* 0x0000000000037941 */ /* 0x000fea0003800200 */
.L_x_26942:
        /* <DEDUP_REMOVED lines=17> */
.L_x_26953:
        /* <DEDUP_REMOVED lines=13> */
.L_x_26955:
[----:B------:R-:W-:Y:S05]  /*9d50*/  BSYNC.RECONVERGENT B5 ;  /* 0x0000000000057941 */ /* 0x000fea0003800200 */
.L_x_26954:
        /* <DEDUP_REMOVED lines=43> */
.L_x_26952:
[----:B------:R-:W-:Y:S05]  /*a010*/  BSYNC.RECONVERGENT B4 ;  /* 0x0000000000047941 */ /* 0x000fea0003800200 */
.L_x_26951:
        /* <DEDUP_REMOVED lines=9> */
.L_x_26950:
[----:B------:R-:W-:Y:S05]  /*a0b0*/  BSYNC.RECONVERGENT B3 ;  /* 0x0000000000037941 */ /* 0x000fea0003800200 */
.L_x_26949:
        /* <DEDUP_REMOVED lines=17> */
.L_x_26960:
        /* <DEDUP_REMOVED lines=13> */
.L_x_26962:
[----:B------:R-:W-:Y:S05]  /*a2a0*/  BSYNC.RECONVERGENT B5 ;  /* 0x0000000000057941 */ /* 0x000fea0003800200 */
.L_x_26961:
        /* <DEDUP_REMOVED lines=43> */
.L_x_26959:
[----:B------:R-:W-:Y:S05]  /*a560*/  BSYNC.RECONVERGENT B4 ;  /* 0x0000000000047941 */ /* 0x000fea0003800200 */
.L_x_26958:
        /* <DEDUP_REMOVED lines=9> */
.L_x_26957:
[----:B------:R-:W-:Y:S05]  /*a600*/  BSYNC.RECONVERGENT B3 ;  /* 0x0000000000037941 */ /* 0x000fea0003800200 */
.L_x_26956:
        /* <DEDUP_REMOVED lines=17> */
.L_x_26967:
        /* <DEDUP_REMOVED lines=13> */
.L_x_26969:
[----:B------:R-:W-:Y:S05]  /*a7f0*/  BSYNC.RECONVERGENT B5 ;  /* 0x0000000000057941 */ /* 0x000fea0003800200 */
.L_x_26968:
        /* <DEDUP_REMOVED lines=43> */
.L_x_26966:
[----:B------:R-:W-:Y:S05]  /*aab0*/  BSYNC.RECONVERGENT B4 ;  /* 0x0000000000047941 */ /* 0x000fea0003800200 */
.L_x_26965:
        /* <DEDUP_REMOVED lines=9> */
.L_x_26964:
[----:B------:R-:W-:Y:S05]  /*ab50*/  BSYNC.RECONVERGENT B3 ;  /* 0x0000000000037941 */ /* 0x000fea0003800200 */
.L_x_26963:
        /* <DEDUP_REMOVED lines=17> */
.L_x_26974:
        /* <DEDUP_REMOVED lines=13> */
.L_x_26976:
[----:B------:R-:W-:Y:S05]  /*ad40*/  BSYNC.RECONVERGENT B5 ;  /* 0x0000000000057941 */ /* 0x000fea0003800200 */
.L_x_26975:
        /* <DEDUP_REMOVED lines=43> */
.L_x_26973:
[----:B------:R-:W-:Y:S05]  /*b000*/  BSYNC.RECONVERGENT B4 ;  /* 0x0000000000047941 */ /* 0x000fea0003800200 */
.L_x_26972:
        /* <DEDUP_REMOVED lines=9> */
.L_x_26971:
[----:B------:R-:W-:Y:S05]  /*b0a0*/  BSYNC.RECONVERGENT B3 ;  /* 0x0000000000037941 */ /* 0x000fea0003800200 */
.L_x_26970:
        /* <DEDUP_REMOVED lines=17> */
.L_x_26981:
        /* <DEDUP_REMOVED lines=13> */
.L_x_26983:
[----:B------:R-:W-:Y:S05]  /*b290*/  BSYNC.RECONVERGENT B5 ;  /* 0x0000000000057941 */ /* 0x000fea0003800200 */
.L_x_26982:
        /* <DEDUP_REMOVED lines=43> */
.L_x_26980:
[----:B------:R-:W-:Y:S05]  /*b550*/  BSYNC.RECONVERGENT B4 ;  /* 0x0000000000047941 */ /* 0x000fea0003800200 */
.L_x_26979:
        /* <DEDUP_REMOVED lines=9> */
.L_x_26978:
[----:B------:R-:W-:Y:S05]  /*b5f0*/  BSYNC.RECONVERGENT B3 ;  /* 0x0000000000037941 */ /* 0x000fea0003800200 */
.L_x_26977:
        /* <DEDUP_REMOVED lines=17> */
.L_x_26988:
        /* <DEDUP_REMOVED lines=13> */
.L_x_26990:
[----:B------:R-:W-:Y:S05]  /*b7e0*/  BSYNC.RECONVERGENT B5 ;  /* 0x0000000000057941 */ /* 0x000fea0003800200 */
.L_x_26989:
        /* <DEDUP_REMOVED lines=43> */
.L_x_26987:
[----:B------:R-:W-:Y:S05]  /*baa0*/  BSYNC.RECONVERGENT B4 ;  /* 0x0000000000047941 */ /* 0x000fea0003800200 */
.L_x_26986:
        /* <DEDUP_REMOVED lines=9> */
.L_x_26985:
[----:B------:R-:W-:Y:S05]  /*bb40*/  BSYNC.RECONVERGENT B3 ;  /* 0x0000000000037941 */ /* 0x000fea0003800200 */
.L_x_26984:
        /* <DEDUP_REMOVED lines=16> */
.L_x_26993:
        /* <DEDUP_REMOVED lines=13> */
.L_x_26995:
[----:B------:R-:W-:Y:S05]  /*bd20*/  BSYNC.RECONVERGENT B4 ;  /* 0x0000000000047941 */ /* 0x000fea0003800200 */
.L_x_26994:
        /* <DEDUP_REMOVED lines=43> */
.L_x_26992:
[----:B------:R-:W-:Y:S05]  /*bfe0*/  BSYNC.RECONVERGENT B3 ;  /* 0x0000000000037941 */ /* 0x000fea0003800200 */
.L_x_26991:
        /* <DEDUP_REMOVED lines=9> */
.L_x_26936:
[----:B------:R-:W-:Y:S05]  /*c080*/  BSYNC.RECONVERGENT B2 ;  /* 0x0000000000027941 */ /* 0x000fea0003800200 */
.L_x_26885:
        /* <DEDUP_REMOVED lines=27> */
.L_x_26997:
[----:B------:R-:W-:Y:S05]  /*c240*/  BSYNC.RECONVERGENT B2 ;  /* 0x0000000000027941 */ /* 0x000fea0003800200 */
.L_x_26996:
[----:B------:R-:W-:Y:S01]  /*c250*/  IADD3 R116, PT, PT, R116, 0x20, RZ ;  /* 0x0000002074747810 */ /* 0x000fe20007ffe0ff */
[----:B------:R-:W-:-:S07]  /*c260*/  VIADD R119, R119, 0x20 ;  /* 0x0000002077777836 */ /* 0x000fce0000000000 */
.L_x_26882:
[----:B------:R-:W-:Y:S05]  /*c270*/  BSYNC.RECONVERGENT B1 ;  /* 0x0000000000017941 */ /* 0x000fea0003800200 */
.L_x_26881:
        /* <DEDUP_REMOVED lines=9> */
.L_x_27001:
[----:B------:R-:W-:Y:S05]  /*c310*/  BSYNC.RECONVERGENT B2 ;  /* 0x0000000000027941 */ /* 0x000fea0003800200 */
.L_x_27000:
        /* <DEDUP_REMOVED lines=29> */
.L_x_27008:
        /* <DEDUP_REMOVED lines=13> */
.L_x_27010:
[----:B------:R-:W-:Y:S05]  /*c5c0*/  BSYNC.RECONVERGENT B5 ;  /* 0x0000000000057941 */ /* 0x000fea0003800200 */
.L_x_27009:
        /* <DEDUP_REMOVED lines=43> */
.L_x_27007:
[----:B------:R-:W-:Y:S05]  /*c880*/  BSYNC.RECONVERGENT B4 ;  /* 0x0000000000047941 */ /* 0x000fea0003800200 */
.L_x_27006:
        /* <DEDUP_REMOVED lines=10> */
.L_x_27005:
[----:B------:R-:W-:Y:S05]  /*c930*/  BSYNC.RECONVERGENT B3 ;  /* 0x0000000000037941 */ /* 0x000fea0003800200 */
.L_x_27004:
        /* <DEDUP_REMOVED lines=20> */
.L_x_27015:
        /* <DEDUP_REMOVED lines=13> */
.L_x_27017:
[----:B------:R-:W-:Y:S05]  /*cb50*/  BSYNC.RECONVERGENT B5 ;  /* 0x0000000000057941 */ /* 0x000fea0003800200 */
.L_x_27016:
        /* <DEDUP_REMOVED lines=43> */
.L_x_27014:
[----:B------:R-:W-:Y:S05]  /*ce10*/  BSYNC.RECONVERGENT B4 ;  /* 0x0000000000047941 */ /* 0x000fea0003800200 */
.L_x_27013:
        /* <DEDUP_REMOVED lines=10> */
.L_x_27012:
[----:B------:R-:W-:Y:S05]  /*cec0*/  BSYNC.RECONVERGENT B3 ;  /* 0x0000000000037941 */ /* 0x000fea0003800200 */
.L_x_27011:
        /* <DEDUP_REMOVED lines=20> */
.L_x_27022:
        /* <DEDUP_REMOVED lines=13> */
.L_x_27024:
[----:B------:R-:W-:Y:S05]  /*d0e0*/  BSYNC.RECONVERGENT B5 ;  /* 0x0000000000057941 */ /* 0x000fea0003800200 */
.L_x_27023:
        /* <DEDUP_REMOVED lines=43> */
.L_x_27021:
[----:B------:R-:W-:Y:S05]  /*d3a0*/  BSYNC.RECONVERGENT B4 ;  /* 0x0000000000047941 */ /* 0x000fea0003800200 */
.L_x_27020:
        /* <DEDUP_REMOVED lines=10> */
.L_x_27019:
[----:B------:R-:W-:Y:S05]  /*d450*/  BSYNC.RECONVERGENT B3 ;  /* 0x0000000000037941 */ /* 0x000fea0003800200 */
.L_x_27018:
        /* <DEDUP_REMOVED lines=20> */
.L_x_27029:
        /* <DEDUP_REMOVED lines=13> */
.L_x_27031:
[----:B------:R-:W-:Y:S05]  /*d670*/  BSYNC.RECONVERGENT B5 ;  /* 0x0000000000057941 */ /* 0x000fea0003800200 */
.L_x_27030:
        /* <DEDUP_REMOVED lines=43> */
.L_x_27028:
[----:B------:R-:W-:Y:S05]  /*d930*/  BSYNC.RECONVERGENT B4 ;  /* 0x0000000000047941 */ /* 0x000fea0003800200 */
.L_x_27027:
        /* <DEDUP_REMOVED lines=10> */
.L_x_27026:
[----:B------:R-:W-:Y:S05]  /*d9e0*/  BSYNC.RECONVERGENT B3 ;  /* 0x0000000000037941 */ /* 0x000fea0003800200 */
.L_x_27025:
        /* <DEDUP_REMOVED lines=20> */
.L_x_27036:
        /* <DEDUP_REMOVED lines=13> */
.L_x_27038:
[----:B------:R-:W-:Y:S05]  /*dc00*/  BSYNC.RECONVERGENT B5 ;  /* 0x0000000000057941 */ /* 0x000fea0003800200 */
.L_x_27037:
        /* <DEDUP_REMOVED lines=43> */
.L_x_27035:
[----:B------:R-:W-:Y:S05]  /*dec0*/  BSYNC.RECONVERGENT B4 ;  /* 0x0000000000047941 */ /* 0x000fea0003800200 */
.L_x_27034:
        /* <DEDUP_REMOVED lines=10> */
.L_x_27033:
[----:B------:R-:W-:Y:S05]  /*df70*/  BSYNC.RECONVERGENT B3 ;  /* 0x0000000000037941 */ /* 0x000fea0003800200 */
.L_x_27032:
        /* <DEDUP_REMOVED lines=20> */
.L_x_27043:
        /* <DEDUP_REMOVED lines=13> */
.L_x_27045:
[----:B------:R-:W-:Y:S05]  /*e190*/  BSYNC.RECONVERGENT B5 ;  /* 0x0000000000057941 */ /* 0x000fea0003800200 */
.L_x_27044:
        /* <DEDUP_REMOVED lines=43> */
.L_x_27042:
[----:B------:R-:W-:Y:S05]  /*e450*/  BSYNC.RECONVERGENT B4 ;  /* 0x0000000000047941 */ /* 0x000fea0003800200 */
.L_x_27041:
        /* <DEDUP_REMOVED lines=10> */
.L_x_27040:
[----:B------:R-:W-:Y:S05]  /*e500*/  BSYNC.RECONVERGENT B3 ;  /* 0x0000000000037941 */ /* 0x000fea0003800200 */
.L_x_27039:
        /* <DEDUP_REMOVED lines=20> */
.L_x_27050:
        /* <DEDUP_REMOVED lines=13> */
.L_x_27052:
[----:B------:R-:W-:Y:S05]  /*e720*/  BSYNC.RECONVERGENT B5 ;  /* 0x0000000000057941 */ /* 0x000fea0003800200 */
.L_x_27051:
        /* <DEDUP_REMOVED lines=43> */
.L_x_27049:
[----:B------:R-:W-:Y:S05]  /*e9e0*/  BSYNC.RECONVERGENT B4 ;  /* 0x0000000000047941 */ /* 0x000fea0003800200 */
.L_x_27048:
        /* <DEDUP_REMOVED lines=10> */
.L_x_27047:
[----:B------:R-:W-:Y:S05]  /*ea90*/  BSYNC.RECONVERGENT B3 ;  /* 0x0000000000037941 */ /* 0x000fea0003800200 */
.L_x_27046:
        /* <DEDUP_REMOVED lines=19> */
.L_x_27056:
        /* <DEDUP_REMOVED lines=13> */
.L_x_27058:
[----:B------:R-:W-:Y:S05]  /*eca0*/  BSYNC.RECONVERGENT B4 ;  /* 0x0000000000047941 */ /* 0x000fea0003800200 */
.L_x_27057:
        /* <DEDUP_REMOVED lines=43> */
.L_x_27055:
[----:B------:R-:W-:Y:S05]  /*ef60*/  BSYNC.RECONVERGENT B3 ;  /* 0x0000000000037941 */ /* 0x000fea0003800200 */
.L_x_27054:
        /* <DEDUP_REMOVED lines=11> */
.L_x_27003:
        /* <DEDUP_REMOVED lines=21> */
.L_x_27063:
        /* <DEDUP_REMOVED lines=13> */
.L_x_27065:
[----:B------:R-:W-:Y:S05]  /*f240*/  BSYNC.RECONVERGENT B5 ;  /* 0x0000000000057941 */ /* 0x000fea0003800200 */
.L_x_27064:
        /* <DEDUP_REMOVED lines=42> */
.L_x_27062:
[----:B------:R-:W-:Y:S05]  /*f4f0*/  BSYNC.RECONVERGENT B4 ;  /* 0x0000000000047941 */ /* 0x000fea0003800200 */
.L_x_27061:
        /* <DEDUP_REMOVED lines=9> */
.L_x_27060:
[----:B------:R-:W-:Y:S05]  /*f590*/  BSYNC.RECONVERGENT B3 ;  /* 0x0000000000037941 */ /* 0x000fea0003800200 */
.L_x_27059:
        /* <DEDUP_REMOVED lines=17> */
.L_x_27070:
        /* <DEDUP_REMOVED lines=13> */
.L_x_27072:
[----:B------:R-:W-:Y:S05]  /*f780*/  BSYNC.RECONVERGENT B5 ;  /* 0x0000000000057941 */ /* 0x000fea0003800200 */
.L_x_27071:
        /* <DEDUP_REMOVED lines=43> */
.L_x_27069:
[----:B------:R-:W-:Y:S05]  /*fa40*/  BSYNC.RECONVERGENT B4 ;  /* 0x0000000000047941 */ /* 0x000fea0003800200 */
.L_x_27068:
        /* <DEDUP_REMOVED lines=9> */
.L_x_27067:
[----:B------:R-:W-:Y:S05]  /*fae0*/  BSYNC.RECONVERGENT B3 ;  /* 0x0000000000037941 */ /* 0x000fea0003800200 */
.L_x_27066:
        /* <DEDUP_REMOVED lines=17> */
.L_x_27077:
        /* <DEDUP_REMOVED lines=13> */
.L_x_27079:
[----:B------:R-:W-:Y:S05]  /*fcd0*/  BSYNC.RECONVERGENT B5 ;  /* 0x0000000000057941 */ /* 0x000fea0003800200 */
.L_x_27078:
        /* <DEDUP_REMOVED lines=43> */
.L_x_27076:
[----:B------:R-:W-:Y:S05]  /*ff90*/  BSYNC.RECONVERGENT B4 ;  /* 0x0000000000047941 */ /* 0x000fea0003800200 */
.L_x_27075:
        /* <DEDUP_REMOVED lines=9> */
.L_x_27074:
[----:B------:R-:W-:Y:S05]  /*10030*/  BSYNC.RECONVERGENT B3 ;  /* 0x0000000000037941 */ /* 0x000fea0003800200 */
.L_x_27073:
        /* <DEDUP_REMOVED lines=17> */
.L_x_27084:
        /* <DEDUP_REMOVED lines=13> */
.L_x_27086:
[----:B------:R-:W-:Y:S05]  /*10220*/  BSYNC.RECONVERGENT B5 ;  /* 0x0000000000057941 */ /* 0x000fea0003800200 */
.L_x_27085:
        /* <DEDUP_REMOVED lines=43> */
.L_x_27083:
[----:B------:R-:W-:Y:S05]  /*104e0*/  BSYNC.RECONVERGENT B4 ;  /* 0x0000000000047941 */ /* 0x000fea0003800200 */
.L_x_27082:
        /* <DEDUP_REMOVED lines=9> */
.L_x_27081:
[----:B------:R-:W-:Y:S05]  /*10580*/  BSYNC.RECONVERGENT B3 ;  /* 0x0000000000037941 */ /* 0x000fea0003800200 */
.L_x_27080:
        /* <DEDUP_REMOVED lines=17> */
.L_x_27091:
        /* <DEDUP_REMOVED lines=13> */
.L_x_27093:
[----:B------:R-:W-:Y:S05]  /*10770*/  BSYNC.RECONVERGENT B5 ;  /* 0x0000000000057941 */ /* 0x000fea0003800200 */
.L_x_27092:
        /* <DEDUP_REMOVED lines=43> */
.L_x_27090:
[----:B------:R-:W-:Y:S05]  /*10a30*/  BSYNC.RECONVERGENT B4 ;  /* 0x0000000000047941 */ /* 0x000fea0003800200 */
.L_x_27089:
        /* <DEDUP_REMOVED lines=9> */
.L_x_27088:
[----:B------:R-:W-:Y:S05]  /*10ad0*/  BSYNC.RECONVERGENT B3 ;  /* 0x0000000000037941 */ /* 0x000fea0003800200 */
.L_x_27087:
        /* <DEDUP_REMOVED lines=17> */
.L_x_27098:
        /* <DEDUP_REMOVED lines=13> */
.L_x_27100:
[----:B------:R-:W-:Y:S05]  /*10cc0*/  BSYNC.RECONVERGENT B5 ;  /* 0x0000000000057941 */ /* 0x000fea0003800200 */
.L_x_27099:
        /* <DEDUP_REMOVED lines=43> */
.L_x_27097:
[----:B------:R-:W-:Y:S05]  /*10f80*/  BSYNC.RECONVERGENT B4 ;  /* 0x0000000000047941 */ /* 0x000fea0003800200 */
.L_x_27096:
        /* <DEDUP_REMOVED lines=9> */
.L_x_27095:
[----:B------:R-:W-:Y:S05]  /*11020*/  BSYNC.RECONVERGENT B3 ;  /* 0x0000000000037941 */ /* 0x000fea0003800200 */
.L_x_27094:
        /* <DEDUP_REMOVED lines=17> */
.L_x_27105:
        /* <DEDUP_REMOVED lines=13> */
.L_x_27107:
[----:B------:R-:W-:Y:S05]  /*11210*/  BSYNC.RECONVERGENT B5 ;  /* 0x0000000000057941 */ /* 0x000fea0003800200 */
.L_x_27106:
        /* <DEDUP_REMOVED lines=43> */
.L_x_27104:
[----:B------:R-:W-:Y:S05]  /*114d0*/  BSYNC.RECONVERGENT B4 ;  /* 0x0000000000047941 */ /* 0x000fea0003800200 */
.L_x_27103:
        /* <DEDUP_REMOVED lines=9> */
.L_x_27102:
[----:B------:R-:W-:Y:S05]  /*11570*/  BSYNC.RECONVERGENT B3 ;  /* 0x0000000000037941 */ /* 0x000fea0003800200 */
.L_x_27101:
        /* <DEDUP_REMOVED lines=16> */
.L_x_27110:
        /* <DEDUP_REMOVED lines=13> */
.L_x_27112:
[----:B------:R-:W-:Y:S05]  /*11750*/  BSYNC.RECONVERGENT B4 ;  /* 0x0000000000047941 */ /* 0x000fea0003800200 */
.L_x_27111:
        /* <DEDUP_REMOVED lines=43> */
.L_x_27109:
[----:B------:R-:W-:Y:S05]  /*11a10*/  BSYNC.RECONVERGENT B3 ;  /* 0x0000000000037941 */ /* 0x000fea0003800200 */
.L_x_27108:
        /* <DEDUP_REMOVED lines=9> */
.L_x_27053:
[----:B------:R-:W-:Y:S05]  /*11ab0*/  BSYNC.RECONVERGENT B2 ;  /* 0x0000000000027941 */ /* 0x000fea0003800200 */
.L_x_27002:
        /* <DEDUP_REMOVED lines=27> */
.L_x_27114:
[----:B------:R-:W-:Y:S05]  /*11c70*/  BSYNC.RECONVERGENT B2 ;  /* 0x0000000000027941 */ /* 0x000fea0003800200 */
.L_x_27113:
[----:B------:R-:W-:Y:S01]  /*11c80*/  VIADD R116, R116, 0x20 ;  /* 0x0000002074747836 */ /* 0x000fe20000000000 */
[----:B------:R-:W-:-:S07]  /*11c90*/  IADD3 R119, PT, PT, R119, 0x20, RZ ;  /* 0x0000002077777810 */ /* 0x000fce0007ffe0ff */
.L_x_26999:
[----:B------:R-:W-:Y:S05]  /*11ca0*/  BSYNC.RECONVERGENT B1 ;  /* 0x0000000000017941 */ /* 0x000fea0003800200 */
.L_x_26998:
        /* <DEDUP_REMOVED lines=8> */
.L_x_27118:
[----:B------:R-:W-:Y:S05]  /*11d30*/  BSYNC.RECONVERGENT B2 ;  /* 0x0000000000027941 */ /* 0x000fea0003800200 */
.L_x_27117:
        /* <DEDUP_REMOVED lines=29> */
.L_x_27125:
        /* <DEDUP_REMOVED lines=13> */
.L_x_27127:
[----:B------:R-:W-:Y:S05]  /*11fe0*/  BSYNC.RECONVERGENT B5 ;  /* 0x0000000000057941 */ /* 0x000fea0003800200 */
.L_x_27126:
        /* <DEDUP_REMOVED lines=43> */
.L_x_27124:
[----:B------:R-:W-:Y:S05]  /*122a0*/  BSYNC.RECONVERGENT B4 ;  /* 0x0000000000047941 */ /* 0x000fea0003800200 */
.L_x_27123:
        /* <DEDUP_REMOVED lines=10> */
.L_x_27122:
[----:B------:R-:W-:Y:S05]  /*12350*/  BSYNC.RECONVERGENT B3 ;  /* 0x0000000000037941 */ /* 0x000fea0003800200 */
.L_x_27121:
        /* <DEDUP_REMOVED lines=20> */
.L_x_27132:
        /* <DEDUP_REMOVED lines=13> */
.L_x_27134:
[----:B------:R-:W-:Y:S05]  /*12570*/  BSYNC.RECONVERGENT B5 ;  /* 0x0000000000057941 */ /* 0x000fea0003800200 */
.L_x_27133:
        /* <DEDUP_REMOVED lines=43> */
.L_x_27131:
[----:B------:R-:W-:Y:S05]  /*12830*/  BSYNC.RECONVERGENT B4 ;  /* 0x0000000000047941 */ /* 0x000fea0003800200 */
.L_x_27130:
        /* <DEDUP_REMOVED lines=10> */
.L_x_27129:
[----:B------:R-:W-:Y:S05]  /*128e0*/  BSYNC.RECONVERGENT B3 ;  /* 0x0000000000037941 */ /* 0x000fea0003800200 */
.L_x_27128:
        /* <DEDUP_REMOVED lines=20> */
.L_x_27139:
        /* <DEDUP_REMOVED lines=13> */
.L_x_27141:
[----:B------:R-:W-:Y:S05]  /*12b00*/  BSYNC.RECONVERGENT B5 ;  /* 0x0000000000057941 */ /* 0x000fea0003800200 */
.L_x_27140:
        /* <DEDUP_REMOVED lines=43> */
.L_x_27138:
[----:B------:R-:W-:Y:S05]  /*12dc0*/  BSYNC.RECONVERGENT B4 ;  /* 0x0000000000047941 */ /* 0x000fea0003800200 */
.L_x_27137:
        /* <DEDUP_REMOVED lines=10> */
.L_x_27136:
[----:B------:R-:W-:Y:S05]  /*12e70*/  BSYNC.RECONVERGENT B3 ;  /* 0x0000000000037941 */ /* 0x000fea0003800200 */
.L_x_27135:
        /* <DEDUP_REMOVED lines=20> */
.L_x_27146:
        /* <DEDUP_REMOVED lines=13> */
.L_x_27148:
[----:B------:R-:W-:Y:S05]  /*13090*/  BSYNC.RECONVERGENT B5 ;  /* 0x0000000000057941 */ /* 0x000fea0003800200 */
.L_x_27147:
        /* <DEDUP_REMOVED lines=43> */
.L_x_27145:
[----:B------:R-:W-:Y:S05]  /*13350*/  BSYNC.RECONVERGENT B4 ;  /* 0x0000000000047941 */ /* 0x000fea0003800200 */
.L_x_27144:
        /* <DEDUP_REMOVED lines=10> */
.L_x_27143:
[----:B------:R-:W-:Y:S05]  /*13400*/  BSYNC.RECONVERGENT B3 ;  /* 0x0000000000037941 */ /* 0x000fea0003800200 */
.L_x_27142:
        /* <DEDUP_REMOVED lines=20> */
.L_x_27153:
        /* <DEDUP_REMOVED lines=13> */
.L_x_27155:
[----:B------:R-:W-:Y:S05]  /*13620*/  BSYNC.RECONVERGENT B5 ;  /* 0x0000000000057941 */ /* 0x000fea0003800200 */
.L_x_27154:
        /* <DEDUP_REMOVED lines=43> */
.L_x_27152:
[----:B------:R-:W-:Y:S05]  /*138e0*/  BSYNC.RECONVERGENT B4 ;  /* 0x0000000000047941 */ /* 0x000fea0003800200 */
.L_x_27151:
        /* <DEDUP_REMOVED lines=10> */
.L_x_27150:
[----:B------:R-:W-:Y:S05]  /*13990*/  BSYNC.RECONVERGENT B3 ;  /* 0x0000000000037941 */ /* 0x000fea0003800200 */
.L_x_27149:
        /* <DEDUP_REMOVED lines=20> */
.L_x_27160:
        /* <DEDUP_REMOVED lines=13> */
.L_x_27162:
[----:B------:R-:W-:Y:S05]  /*13bb0*/  BSYNC.RECONVERGENT B5 ;  /* 0x0000000000057941 */ /* 0x000fea0003800200 */
.L_x_27161:
        /* <DEDUP_REMOVED lines=43> */
.L_x_27159:
[----:B------:R-:W-:Y:S05]  /*13e70*/  BSYNC.RECONVERGENT B4 ;  /* 0x0000000000047941 */ /* 0x000fea0003800200 */
.L_x_27158:
        /* <DEDUP_REMOVED lines=10> */
.L_x_27157:
[----:B------:R-:W-:Y:S05]  /*13f20*/  BSYNC.RECONVERGENT B3 ;  /* 0x0000000000037941 */ /* 0x000fea0003800200 */
.L_x_27156:
        /* <DEDUP_REMOVED lines=20> */
.L_x_27167:
        /* <DEDUP_REMOVED lines=13> */
.L_x_27169:
[----:B------:R-:W-:Y:S05]  /*14140*/  BSYNC.RECONVERGENT B5 ;  /* 0x0000000000057941 */ /* 0x000fea0003800200 */
.L_x_27168:
        /* <DEDUP_REMOVED lines=43> */
.L_x_27166:
[----:B------:R-:W-:Y:S05]  /*14400*/  BSYNC.RECONVERGENT B4 ;  /* 0x0000000000047941 */ /* 0x000fea0003800200 */
.L_x_27165:
        /* <DEDUP_REMOVED lines=10> */
.L_x_27164:
[----:B------:R-:W-:Y:S05]  /*144b0*/  BSYNC.RECONVERGENT B3 ;  /* 0x0000000000037941 */ /* 0x000fea0003800200 */
.L_x_27163:
        /* <DEDUP_REMOVED lines=19> */
.L_x_27173:
        /* <DEDUP_REMOVED lines=13> */
.L_x_27175:
[----:B------:R-:W-:Y:S05]  /*146c0*/  BSYNC.RECONVERGENT B4 ;  /* 0x0000000000047941 */ /* 0x000fea0003800200 */
.L_x_27174:
        /* <DEDUP_REMOVED lines=43> */
.L_x_27172:
[----:B------:R-:W-:Y:S05]  /*14980*/  BSYNC.RECONVERGENT B3 ;  /* 0x0000000000037941 */ /* 0x000fea0003800200 */
.L_x_27171:
        /* <DEDUP_REMOVED lines=11> */
.L_x_27120:
        /* <DEDUP_REMOVED lines=21> */
.L_x_27180:
        /* <DEDUP_REMOVED lines=13> */
.L_x_27182:
[----:B------:R-:W-:Y:S05]  /*14c60*/  BSYNC.RECONVERGENT B5 ;  /* 0x0000000000057941 */ /* 0x000fea0003800200 */
.L_x_27181:
        /* <DEDUP_REMOVED lines=42> */
.L_x_27179:
[----:B------:R-:W-:Y:S05]  /*14f10*/  BSYNC.RECONVERGENT B4 ;  /* 0x0000000000047941 */ /* 0x000fea0003800200 */
.L_x_27178:
        /* <DEDUP_REMOVED lines=9> */
.L_x_27177:
[----:B------:R-:W-:Y:S05]  /*14fb0*/  BSYNC.RECONVERGENT B3 ;  /* 0x0000000000037941 */ /* 0x000fea0003800200 */
.L_x_27176:
        /* <DEDUP_REMOVED lines=17> */
.L_x_27187:
        /* <DEDUP_REMOVED lines=13> */
.L_x_27189:
[----:B------:R-:W-:Y:S05]  /*151a0*/  BSYNC.RECONVERGENT B5 ;  /* 0x0000000000057941 */ /* 0x000fea0003800200 */
.L_x_27188:
        /* <DEDUP_REMOVED lines=43> */
.L_x_27186:
[----:B------:R-:W-:Y:S05]  /*15460*/  BSYNC.RECONVERGENT B4 ;  /* 0x0000000000047941 */ /* 0x000fea0003800200 */
.L_x_27185:
        /* <DEDUP_REMOVED lines=9> */
.L_x_27184:
[----:B------:R-:W-:Y:S05]  /*15500*/  BSYNC.RECONVERGENT B3 ;  /* 0x0000000000037941 */ /* 0x000fea0003800200 */
.L_x_27183:
        /* <DEDUP_REMOVED lines=17> */
.L_x_27194:
        /* <DEDUP_REMOVED lines=13> */
.L_x_27196:
[----:B------:R-:W-:Y:S05]  /*156f0*/  BSYNC.RECONVERGENT B5 ;  /* 0x0000000000057941 */ /* 0x000fea0003800200 */
.L_x_27195:
        /* <DEDUP_REMOVED lines=43> */
.L_x_27193:
[----:B------:R-:W-:Y:S05]  /*159b0*/  BSYNC.RECONVERGENT B4 ;  /* 0x0000000000047941 */ /* 0x000fea0003800200 */
.L_x_27192:
        /* <DEDUP_REMOVED lines=9> */
.L_x_27191:
[----:B------:R-:W-:Y:S05]  /*15a50*/  BSYNC.RECONVERGENT B3 ;  /* 0x0000000000037941 */ /* 0x000fea0003800200 */
.L_x_27190:
        /* <DEDUP_REMOVED lines=17> */
.L_x_27201:
        /* <DEDUP_REMOVED lines=13> */
.L_x_27203:
[----:B------:R-:W-:Y:S05]  /*15c40*/  BSYNC.RECONVERGENT B5 ;  /* 0x0000000000057941 */ /* 0x000fea0003800200 */
.L_x_27202:
        /* <DEDUP_REMOVED lines=43> */
.L_x_27200:
[----:B------:R-:W-:Y:S05]  /*15f00*/  BSYNC.RECONVERGENT B4 ;  /* 0x0000000000047941 */ /* 0x000fea0003800200 */
.L_x_27199:
        /* <DEDUP_REMOVED lines=9> */
.L_x_27198:
[----:B------:R-:W-:Y:S05]  /*15fa0*/  BSYNC.RECONVERGENT B3 ;  /* 0x0000000000037941 */ /* 0x000fea0003800200 */
.L_x_27197:
        /* <DEDUP_REMOVED lines=17> */
.L_x_27208:
        /* <DEDUP_REMOVED lines=13> */
.L_x_27210:
[----:B------:R-:W-:Y:S05]  /*16190*/  BSYNC.RECONVERGENT B5 ;  /* 0x0000000000057941 */ /* 0x000fea0003800200 */
.L_x_27209:
        /* <DEDUP_REMOVED lines=43> */
.L_x_27207:
[----:B------:R-:W-:Y:S05]  /*16450*/  BSYNC.RECONVERGENT B4 ;  /* 0x0000000000047941 */ /* 0x000fea0003800200 */
.L_x_27206:
        /* <DEDUP_REMOVED lines=9> */
.L_x_27205:
[----:B------:R-:W-:Y:S05]  /*164f0*/  BSYNC.RECONVERGENT B3 ;  /* 0x0000000000037941 */ /* 0x000fea0003800200 */
.L_x_27204:
        /* <DEDUP_REMOVED lines=17> */
.L_x_27215:
        /* <DEDUP_REMOVED lines=13> */
.L_x_27217:
[----:B------:R-:W-:Y:S05]  /*166e0*/  BSYNC.RECONVERGENT B5 ;  /* 0x0000000000057941 */ /* 0x000fea0003800200 */
.L_x_27216:
        /* <DEDUP_REMOVED lines=43> */
.L_x_27214:
[----:B------:R-:W-:Y:S05]  /*169a0*/  BSYNC.RECONVERGENT B4 ;  /* 0x0000000000047941 */ /* 0x000fea0003800200 */
.L_x_27213:
        /* <DEDUP_REMOVED lines=9> */
.L_x_27212:
[----:B------:R-:W-:Y:S05]  /*16a40*/  BSYNC.RECONVERGENT B3 ;  /* 0x0000000000037941 */ /* 0x000fea0003800200 */
.L_x_27211:
        /* <DEDUP_REMOVED lines=17> */
.L_x_27222:
        /* <DEDUP_REMOVED lines=13> */
.L_x_27224:
[----:B------:R-:W-:Y:S05]  /*16c30*/  BSYNC.RECONVERGENT B5 ;  /* 0x0000000000057941 */ /* 0x000fea0003800200 */
.L_x_27223:
        /* <DEDUP_REMOVED lines=43> */
.L_x_27221:
[----:B------:R-:W-:Y:S05]  /*16ef0*/  BSYNC.RECONVERGENT B4 ;  /* 0x0000000000047941 */ /* 0x000fea0003800200 */
.L_x_27220:
        /* <DEDUP_REMOVED lines=9> */
.L_x_27219:
[----:B------:R-:W-:Y:S05]  /*16f90*/  BSYNC.RECONVERGENT B3 ;  /* 0x0000000000037941 */ /* 0x000fea0003800200 */
.L_x_27218:
        /* <DEDUP_REMOVED lines=20> */
.L_x_27227:
        /* <DEDUP_REMOVED lines=13> */
.L_x_27229:
[----:B------:R-:W-:Y:S05]  /*171b0*/  BSYNC.RECONVERGENT B4 ;  /* 0x0000000000047941 */ /* 0x000fea0003800200 */
.L_x_27228:
[----:B0-----:R-:W-:Y:S01]  /*171c0*/  IMAD.WIDE.U32 R128, R0, -0x326172a9, RZ ;  /* 0xcd9e8d5700807825 */ /* 0x001fe200078e00ff */
        /* <DEDUP_REMOVED lines=42> */
.L_x_27226:
[----:B------:R-:W-:Y:S05]  /*17470*/  BSYNC.RECONVERGENT B3 ;  /* 0x0000000000037941 */ /* 0x000fea0003800200 */
.L_x_27225:
        /* <DEDUP_REMOVED lines=9> */
.L_x_27170:
[----:B------:R-:W-:Y:S05]  /*17510*/  BSYNC.RECONVERGENT B2 ;  /* 0x0000000000027941 */ /* 0x000fea0003800200 */
.L_x_27119:
        /* <DEDUP_REMOVED lines=25> */
.L_x_27116:
[----:B------:R-:W-:Y:S05]  /*176b0*/  BSYNC.RECONVERGENT B1 ;  /* 0x0000000000017941 */ /* 0x000fea0003800200 */
.L_x_27115:
        /* <DEDUP_REMOVED lines=125> */
.L_x_27251:
        /* <DEDUP_REMOVED lines=56> */
.L_x_27234:
[----:B------:R-:W-:Y:S05]  /*18210*/  BSYNC.RECONVERGENT B2 ;  /* 0x0000000000027941 */ /* 0x000fea0003800200 */
.L_x_27233:
        /* <DEDUP_REMOVED lines=31> */
[----:B------:R-:W-:Y:S01]  /*18410*/  F2FP.F16.F32.PACK_AB R118, R131, R118 ;  /* 0x000000768376723e */ /* 0x000fe200000000ff */
[----:B------:R-:W-:Y:S01]  /*18420*/  VIADD R129, R129, 0x20 ;  /* 0x0000002081817836 */ /* 0x000fe20000000000 */
[----:B------:R-:W-:-:S05]  /*18430*/  F2FP.F16.F32.PACK_AB R119, R140, R133 ;  /* 0x000000858c77723e */ /* 0x000fca00000000ff */
[----:B------:R1:W-:Y:S02]  /*18440*/  STG.E.128 desc[UR8][R126.64], R116 ;  /* 0x000000747e007986 */ /* 0x0003e4000c101d08 */
.L_x_27236:
[----:B------:R-:W-:Y:S05]  /*18450*/  BSYNC.RECONVERGENT B2 ;  /* 0x0000000000027941 */ /* 0x000fea0003800200 */
.L_x_27235:
        /* <DEDUP_REMOVED lines=35> */
.L_x_27238:
[----:B------:R-:W-:Y:S05]  /*18690*/  BSYNC.RECONVERGENT B2 ;  /* 0x0000000000027941 */ /* 0x000fea0003800200 */
.L_x_27237:
        /* <DEDUP_REMOVED lines=32> */
.L_x_27232:
[----:B------:R-:W-:Y:S05]  /*188a0*/  BSYNC.RECONVERGENT B1 ;  /* 0x0000000000017941 */ /* 0x000fea0003800200 */
.L_x_27231:
[----:B0123--:R-:W0:Y:S02]  /*188b0*/  LDC.64 R116, c[0x0][0x380] ;  /* 0x0000e000ff747b82 */ /* 0x00fe240000000a00 */
[----:B0-----:R-:W-:-:S05]  /*188c0*/  IMAD R123, R116, 0x4, R123 ;  /* 0x00000004747b7824 */ /* 0x001fca00078e027b */
[----:B------:R-:W-:-:S13]  /*188d0*/  ISETP.GE.AND P0, PT, R123, R117, PT ;  /* 0x000000757b00720c */ /* 0x000fda0003f06270 */
[----:B------:R-:W-:Y:S05]  /*188e0*/  @!P0 BRA `(.L_x_27239) ;  /* 0xfffffe8400088947 */ /* 0x000fea000383ffff */
[----:B------:R-:W-:Y:S05]  /*188f0*/  BSYNC B0 ;  /* 0x0000000000007941 */ /* 0x000fea0003800000 */
.L_x_26763:
[----:B------:R-:W-:Y:S05]  /*18900*/  EXIT ;  /* 0x000000000000794d */ /* 0x000fea0003800000 */
.L_x_27230:
        /* <DEDUP_REMOVED lines=8> */
.L_x_27241:
[----:B------:R-:W-:Y:S05]  /*18990*/  BSYNC B1 ;  /* 0x0000000000017941 */ /* 0x000fea0003800000 */
.L_x_27240:
        /* <DEDUP_REMOVED lines=9> */
.L_x_27242:
[----:B------:R-:W-:Y:S02]  /*18a30*/  IMAD.MOV.U32 R132, RZ, RZ, 0x4 ;  /* 0x00000004ff847424 */ /* 0x000fe400078e00ff */
[----:B------:R-:W-:-:S04]  /*18a40*/  IMAD.MOV.U32 R125, RZ, RZ, R131 ;  /* 0x000000ffff7d7224 */ /* 0x000fc800078e0083 */
[----:B------:R-:W-:-:S05]  /*18a50*/  FADD.FTZ R127, R126, R125 ;  /* 0x0000007d7e7f7221 */ /* 0x000fca0000010000 */
[----:B------:R-:W-:-:S07]  /*18a60*/  MOV R133, R127 ;  /* 0x0000007f00857202 */ /* 0x000fce0000000f00 */
[----:B------:R-:W-:Y:S05]  /*18a70*/  WARPSYNC.COLLECTIVE R130, `(.L_x_27243) ;  /* 0x0000000082087348 */ /* 0x000fea0003c00000 */
[----:B------:R0:W1:Y:S02]  /*18a80*/  SHFL.BFLY P6, R131, R133, R132, R135 ;  /* 0x0c00008485837389 */ /* 0x00006400000c0087 */
[----:B01----:R-:W-:Y:S05]  /*18a90*/  ENDCOLLECTIVE ;  /* 0x000000000000791b */ /* 0x003fea0003800000 */
.L_x_27243:
[----:B------:R-:W-:Y:S01]  /*18aa0*/  HFMA2 R132, -RZ, RZ, 0, 4.76837158203125e-07 ;  /* 0x00000008ff847431 */ /* 0x000fe200000001ff */
[----:B------:R-:W-:-:S05]  /*18ab0*/  MOV R116, R131 ;  /* 0x0000008300747202 */ /* 0x000fca0000000f00 */
[----:B------:R-:W-:-:S04]  /*18ac0*/  FADD.FTZ R128, R127, R116 ;  /* 0x000000747f807221 */ /* 0x000fc80000010000 */
[----:B------:R-:W-:-:S07]  /*18ad0*/  IMAD.MOV.U32 R133, RZ, RZ, R128 ;  /* 0x000000ffff857224 */ /* 0x000fce00078e0080 */
[----:B------:R-:W-:Y:S05]  /*18ae0*/  WARPSYNC.COLLECTIVE R130, `(.L_x_27244) ;  /* 0x0000000082087348 */ /* 0x000fea0003c00000 */
[----:B------:R0:W1:Y:S02]  /*18af0*/  SHFL.BFLY P6, R131, R133, R132, R135 ;  /* 0x0c00008485837389 */ /* 0x00006400000c0087 */
[----:B01----:R-:W-:Y:S05]  /*18b00*/  ENDCOLLECTIVE ;  /* 0x000000000000791b */ /* 0x003fea0003800000 */
.L_x_27244:
        /* <DEDUP_REMOVED lines=8> */
.L_x_27245:
        /* <DEDUP_REMOVED lines=73> */
.L_x_27246:
[----:B------:R-:W-:Y:S02]  /*19020*/  IMAD.MOV.U32 R132, RZ, RZ, 0x2 ;  /* 0x00000002ff847424 */ /* 0x000fe400078e00ff */
[----:B------:R-:W-:-:S04]  /*19030*/  IMAD.MOV.U32 R127, RZ, RZ, R131 ;  /* 0x000000ffff7f7224 */ /* 0x000fc800078e0083 */
[----:B------:R-:W-:-:S05]  /*19040*/  FADD.FTZ R127, R116, R127 ;  /* 0x0000007f747f7221 */ /* 0x000fca0000010000 */
[----:B------:R-:W-:-:S07]  /*19050*/  MOV R133, R127 ;  /* 0x0000007f00857202 */ /* 0x000fce0000000f00 */
[----:B------:R-:W-:Y:S05]  /*19060*/  WARPSYNC.COLLECTIVE R130, `(.L_x_27247) ;  /* 0x0000000082087348 */ /* 0x000fea0003c00000 */
[----:B------:R0:W1:Y:S02]  /*19070*/  SHFL.BFLY P6, R131, R133, R132, R135 ;  /* 0x0c00008485837389 */ /* 0x00006400000c0087 */
[----:B01----:R-:W-:Y:S05]  /*19080*/  ENDCOLLECTIVE ;  /* 0x000000000000791b */ /* 0x003fea0003800000 */
.L_x_27247:
[----:B------:R-:W-:Y:S01]  /*19090*/  HFMA2 R132, -RZ, RZ, 0, 2.384185791015625e-07 ;  /* 0x00000004ff847431 */ /* 0x000fe200000001ff */
[----:B------:R-:W-:-:S05]  /*190a0*/  MOV R126, R131 ;  /* 0x00000083007e7202 */ /* 0x000fca0000000f00 */
[----:B------:R-:W-:-:S04]  /*190b0*/  FADD.FTZ R126, R127, R126 ;  /* 0x0000007e7f7e7221 */ /* 0x000fc80000010000 */
[----:B------:R-:W-:-:S07]  /*190c0*/  IMAD.MOV.U32 R133, RZ, RZ, R126 ;  /* 0x000000ffff857224 */ /* 0x000fce00078e007e */
[----:B------:R-:W-:Y:S05]  /*190d0*/  WARPSYNC.COLLECTIVE R130, `(.L_x_27248) ;  /* 0x0000000082087348 */ /* 0x000fea0003c00000 */
[----:B------:R0:W1:Y:S02]  /*190e0*/  SHFL.BFLY P6, R131, R133, R132, R135 ;  /* 0x0c00008485837389 */ /* 0x00006400000c0087 */
[----:B01----:R-:W-:Y:S05]  /*190f0*/  ENDCOLLECTIVE ;  /* 0x000000000000791b */ /* 0x003fea0003800000 */
.L_x_27248:
[----:B------:R-:W-:Y:S02]  /*19100*/  IMAD.MOV.U32 R132, RZ, RZ, 0x8 ;  /* 0x00000008ff847424 */ /* 0x000fe400078e00ff */
[----:B------:R-:W-:-:S04]  /*19110*/  IMAD.MOV.U32 R129, RZ, RZ, R131 ;  /* 0x000000ffff817224 */ /* 0x000fc800078e0083 */
[----:B------:R-:W-:-:S05]  /*19120*/  FADD.FTZ R129, R126, R129 ;  /* 0x000000817e817221 */ /* 0x000fca0000010000 */
[----:B------:R-:W-:-:S07]  /*19130*/  MOV R133, R129 ;  /* 0x0000008100857202 */ /* 0x000fce0000000f00 */
[----:B------:R-:W-:Y:S05]  /*19140*/  WARPSYNC.COLLECTIVE R130, `(.L_x_27249) ;  /* 0x0000000082087348 */ /* 0x000fea0003c00000 */
[----:B------:R0:W1:Y:S02]  /*19150*/  SHFL.BFLY P6, R131, R133, R132, R135 ;  /* 0x0c00008485837389 */ /* 0x00006400000c0087 */
[----:B01----:R-:W-:Y:S05]  /*19160*/  ENDCOLLECTIVE ;  /* 0x000000000000791b */ /* 0x003fea0003800000 */
.L_x_27249:
[----:B------:R-:W-:Y:S01]  /*19170*/  HFMA2 R132, -RZ, RZ, 0, 9.5367431640625e-07 ;  /* 0x00000010ff847431 */ /* 0x000fe200000001ff */
[----:B------:R-:W-:-:S05]  /*19180*/  MOV R128, R131 ;  /* 0x0000008300807202 */ /* 0x000fca0000000f00 */
[----:B------:R-:W-:-:S04]  /*19190*/  FADD.FTZ R128, R129, R128 ;  /* 0x0000008081807221 */ /* 0x000fc80000010000 */
[----:B------:R-:W-:-:S07]  /*191a0*/  IMAD.MOV.U32 R133, RZ, RZ, R128 ;  /* 0x000000ffff857224 */ /* 0x000fce00078e0080 */
[----:B------:R-:W-:Y:S05]  /*191b0*/  WARPSYNC.COLLECTIVE R130, `(.L_x_27250) ;  /* 0x0000000082087348 */ /* 0x000fea0003c00000 */
[----:B------:R0:W1:Y:S02]  /*191c0*/  SHFL.BFLY P6, R131, R133, R132, R135 ;  /* 0x0c00008485837389 */ /* 0x00006400000c0087 */
[----:B01----:R-:W-:Y:S05]  /*191d0*/  ENDCOLLECTIVE ;  /* 0x000000000000791b */ /* 0x003fea0003800000 */
.L_x_27250:
[----:B------:R-:W-:Y:S05]  /*191e0*/  BRA `(.L_x_27251) ;  /* 0xffffffec00287947 */ /* 0x000fea000383ffff */
.L_x_27252:
        /* <DEDUP_REMOVED lines=9> */
.L_x_37350:


//--------------------- .text._ZN10layer_norm13ln_fwd_kernelINS_13Kernel_traitsIf6__halffS2_fjLj1024ELj1ELj4ELj1ELj16ENS_18Kernel_traits_baseILj1024EfS2_fS2_fjLj128EEEEELb1ELb0ELb1ELb1EEEvNS_9FwdParamsE --------------------------
	.section	.text._ZN10layer_norm13ln_fwd_kernelINS_13Kernel_traitsIf6__halffS2_fjLj1024ELj1ELj4ELj1ELj16ENS_18Kernel_traits_baseILj1024EfS2_fS2_fjLj128EEEEELb1ELb0ELb1ELb1EEEvNS_9FwdParamsE,"ax",@progbits
	.align	128
        .global         _ZN10layer_norm13ln_fwd_kernelINS_13Kernel_traitsIf6__halffS2_fjLj1024ELj1ELj4ELj1ELj16ENS_18Kernel_traits_baseILj1024EfS2_fS2_fjLj128EEEEELb1ELb0ELb1ELb1EEEvNS_9FwdParamsE
        .type           _ZN10layer_norm13ln_fwd_kernelINS_13Kernel_traitsIf6__halffS2_fjLj1024ELj1ELj4ELj1ELj16ENS_18Kernel_traits_baseILj1024EfS2_fS2_fjLj128EEEEELb1ELb0ELb1ELb1EEEvNS_9FwdParamsE,@function
        .size           _ZN10layer_norm13ln_fwd_kernelINS_13Kernel_traitsIf6__halffS2_fjLj1024ELj1ELj4ELj1ELj16ENS_18Kernel_traits_baseILj1024EfS2_fS2_fjLj128EEEEELb1ELb0ELb1ELb1EEEvNS_9FwdParamsE,(.L_x_37351 - _ZN10layer_norm13ln_fwd_kernelINS_13Kernel_traitsIf6__halffS2_fjLj1024ELj1ELj4ELj1ELj16ENS_18Kernel_traits_baseILj1024EfS2_fS2_fjLj128EEEEELb1ELb0ELb1ELb1EEEvNS_9FwdParamsE)
        .other          _ZN10layer_norm13ln_fwd_kernelINS_13Kernel_traitsIf6__halffS2_fjLj1024ELj1ELj4ELj1ELj16ENS_18Kernel_traits_baseILj1024EfS2_fS2_fjLj128EEEEELb1ELb0ELb1ELb1EEEvNS_9FwdParamsE,@"STO_CUDA_ENTRY STV_DEFAULT"
_ZN10layer_norm13ln_fwd_kernelINS_13Kernel_traitsIf6__halffS2_fjLj1024ELj1ELj4ELj1ELj16ENS_18Kernel_traits_baseILj1024EfS2_fS2_fjLj128EEEEELb1ELb0ELb1ELb1EEEvNS_9FwdParamsE:
.text._ZN10layer_norm13ln_fwd_kernelINS_13Kernel_traitsIf6__halffS2_fjLj1024ELj1ELj4ELj1ELj16ENS_18Kernel_traits_baseILj1024EfS2_fS2_fjLj128EEEEELb1ELb0ELb1ELb1EEEvNS_9FwdParamsE:
        /* <DEDUP_REMOVED lines=71> */
.L_x_27253:
        /* <DEDUP_REMOVED lines=26> */
.L_x_27254:
        /* <DEDUP_REMOVED lines=72> */
.L_x_27717:
        /* <DEDUP_REMOVED lines=50> */
.L_x_27262:
        /* <DEDUP_REMOVED lines=13> */
.L_x_27264:
[----:B------:R-:W-:Y:S05]  /*0e80*/  BSYNC.RECONVERGENT B4 ;  /* 0x0000000000047941 */ /* 0x000fea0003800200 */
.L_x_27263:
        /* <DEDUP_REMOVED lines=43> */
.L_x_27261:
[----:B------:R-:W-:Y:S05]  /*1140*/  BSYNC.RECONVERGENT B3 ;  /* 0x0000000000037941 */ /* 0x000fea0003800200 */
.L_x_27260:
        /* <DEDUP_REMOVED lines=10> */
.L_x_27259:
[----:B------:R-:W-:Y:S05]  /*11f0*/  BSYNC.RECONVERGENT B2 ;  /* 0x0000000000027941 */ /* 0x000fea0003800200 */
.L_x_27258:
        /* <DEDUP_REMOVED lines=20> */
.L_x_27269:
        /* <DEDUP_REMOVED lines=13> */
.L_x_27271:
[----:B------:R-:W-:Y:S05]  /*1410*/  BSYNC.RECONVERGENT B4 ;  /* 0x0000000000047941 */ /* 0x000fea0003800200 */
.L_x_27270:
        /* <DEDUP_REMOVED lines=42> */
.L_x_27268:
[----:B------:R-:W-:Y:S05]  /*16c0*/  BSYNC.RECONVERGENT B3 ;  /* 0x0000000000037941 */ /* 0x000fea0003800200 */
.L_x_27267:
        /* <DEDUP_REMOVED lines=10> */
.L_x_27266:
[----:B------:R-:W-:Y:S05]  /*1770*/  BSYNC.RECONVERGENT B2 ;  /* 0x0000000000027941 */ /* 0x000fea0003800200 */
.L_x_27265:
        /* <DEDUP_REMOVED lines=20> */
.L_x_27276:
        /* <DEDUP_REMOVED lines=13> */
.L_x_27278:
[----:B------:R-:W-:Y:S05]  /*1990*/  BSYNC.RECONVERGENT B4 ;  /* 0x0000000000047941 */ /* 0x000fea0003800200 */
.L_x_27277:
        /* <DEDUP_REMOVED lines=43> */
.L_x_27275:
[----:B------:R-:W-:Y:S05]  /*1c50*/  BSYNC.RECONVERGENT B3 ;  /* 0x0000000000037941 */ /* 0x000fea0003800200 */
.L_x_27274:
        /* <DEDUP_REMOVED lines=10> */
.L_x_27273:
[----:B------:R-:W-:Y:S05]  /*1d00*/  BSYNC.RECONVERGENT B2 ;  /* 0x0000000000027941 */ /* 0x000fea0003800200 */
.L_x_27272:
        /* <DEDUP_REMOVED lines=20> */
.L_x_27283:
        /* <DEDUP_REMOVED lines=13> */
.L_x_27285:
[----:B------:R-:W-:Y:S05]  /*1f20*/  BSYNC.RECONVERGENT B4 ;  /* 0x0000000000047941 */ /* 0x000fea0003800200 */
.L_x_27284:
        /* <DEDUP_REMOVED lines=43> */
.L_x_27282:
[----:B------:R-:W-:Y:S05]  /*21e0*/  BSYNC.RECONVERGENT B3 ;  /* 0x0000000000037941 */ /* 0x000fea0003800200 */
.L_x_27281:
        /* <DEDUP_REMOVED lines=10> */
.L_x_27280:
[----:B------:R-:W-:Y:S05]  /*2290*/  BSYNC.RECONVERGENT B2 ;  /* 0x0000000000027941 */ /* 0x000fea0003800200 */
.L_x_27279:
        /* <DEDUP_REMOVED lines=20> */
.L_x_27290:
        /* <DEDUP_REMOVED lines=13> */
.L_x_27292:
[----:B------:R-:W-:Y:S05]  /*24b0*/  BSYNC.RECONVERGENT B4 ;  /* 0x0000000000047941 */ /* 0x000fea0003800200 */
.L_x_27291:
        /* <DEDUP_REMOVED lines=43> */
.L_x_27289:
[----:B------:R-:W-:Y:S05]  /*2770*/  BSYNC.RECONVERGENT B3 ;  /* 0x0000000000037941 */ /* 0x000fea0003800200 */
.L_x_27288:
        /* <DEDUP_REMOVED lines=10> */
.L_x_27287:
[----:B------:R-:W-:Y:S05]  /*2820*/  BSYNC.RECONVERGENT B2 ;  /* 0x0000000000027941 */ /* 0x000fea0003800200 */
.L_x_27286:
        /* <DEDUP_REMOVED lines=20> */
.L_x_27297:
        /* <DEDUP_REMOVED lines=13> */
.L_x_27299:
[----:B------:R-:W-:Y:S05]  /*2a40*/  BSYNC.RECONVERGENT B4 ;  /* 0x0000000000047941 */ /* 0x000fea0003800200 */
.L_x_27298:
        /* <DEDUP_REMOVED lines=43> */
.L_x_27296:
[----:B------:R-:W-:Y:S05]  /*2d00*/  BSYNC.RECONVERGENT B3 ;  /* 0x0000000000037941 */ /* 0x000fea0003800200 */
.L_x_27295:
        /* <DEDUP_REMOVED lines=10> */
.L_x_27294:
[----:B------:R-:W-:Y:S05]  /*2db0*/  BSYNC.RECONVERGENT B2 ;  /* 0x0000000000027941 */ /* 0x000fea0003800200 */
.L_x_27293:
        /* <DEDUP_REMOVED lines=20> */
.L_x_27304:
        /* <DEDUP_REMOVED lines=13> */
.L_x_27306:
[----:B------:R-:W-:Y:S05]  /*2fd0*/  BSYNC.RECONVERGENT B4 ;  /* 0x0000000000047941 */ /* 0x000fea0003800200 */
.L_x_27305:
        /* <DEDUP_REMOVED lines=43> */
.L_x_27303:
[----:B------:R-:W-:Y:S05]  /*3290*/  BSYNC.RECONVERGENT B3 ;  /* 0x0000000000037941 */ /* 0x000fea0003800200 */
.L_x_27302:
        /* <DEDUP_REMOVED lines=10> */
.L_x_27301:
[----:B------:R-:W-:Y:S05]  /*3340*/  BSYNC.RECONVERGENT B2 ;  /* 0x0000000000027941 */ /* 0x000fea0003800200 */
.L_x_27300:
        /* <DEDUP_REMOVED lines=19> */
.L_x_27310:
        /* <DEDUP_REMOVED lines=13> */
.L_x_27312:
[----:B------:R-:W-:Y:S05]  /*3550*/  BSYNC.RECONVERGENT B3 ;  /* 0x0000000000037941 */ /* 0x000fea0003800200 */
.L_x_27311:
        /* <DEDUP_REMOVED lines=42> */
.L_x_27309:
[----:B------:R-:W-:Y:S05]  /*3800*/  BSYNC.RECONVERGENT B2 ;  /* 0x0000000000027941 */ /* 0x000fea0003800200 */
.L_x_27308:
        /* <DEDUP_REMOVED lines=11> */
.L_x_27257:
        /* <DEDUP_REMOVED lines=21> */
.L_x_27317:
        /* <DEDUP_REMOVED lines=13> */
.L_x_27319:
[----:B------:R-:W-:Y:S05]  /*3ae0*/  BSYNC.RECONVERGENT B4 ;  /* 0x0000000000047941 */ /* 0x000fea0003800200 */
.L_x_27318:
        /* <DEDUP_REMOVED lines=42> */
.L_x_27316:
[----:B------:R-:W-:Y:S05]  /*3d90*/  BSYNC.RECONVERGENT B3 ;  /* 0x0000000000037941 */ /* 0x000fea0003800200 */
.L_x_27315:
        /* <DEDUP_REMOVED lines=9> */
.L_x_27314:
[----:B------:R-:W-:Y:S05]  /*3e30*/  BSYNC.RECONVERGENT B2 ;  /* 0x0000000000027941 */ /* 0x000fea0003800200 */
.L_x_27313:
        /* <DEDUP_REMOVED lines=17> */
.L_x_27324:
        /* <DEDUP_REMOVED lines=13> */
.L_x_27326:
[----:B------:R-:W-:Y:S05]  /*4020*/  BSYNC.RECONVERGENT B4 ;  /* 0x0000000000047941 */ /* 0x000fea0003800200 */
.L_x_27325:
        /* <DEDUP_REMOVED lines=42> */
.L_x_27323:
[----:B------:R-:W-:Y:S05]  /*42d0*/  BSYNC.RECONVERGENT B3 ;  /* 0x0000000000037941 */ /* 0x000fea0003800200 */
.L_x_27322:
        /* <DEDUP_REMOVED lines=9> */
.L_x_27321:
[----:B------:R-:W-:Y:S05]  /*4370*/  BSYNC.RECONVERGENT B2 ;  /* 0x0000000000027941 */ /* 0x000fea0003800200 */
.L_x_27320:
        /* <DEDUP_REMOVED lines=17> */
.L_x_27331:
        /* <DEDUP_REMOVED lines=13> */
.L_x_27333:
[----:B------:R-:W-:Y:S05]  /*4560*/  BSYNC.RECONVERGENT B4 ;  /* 0x0000000000047941 */ /* 0x000fea0003800200 */
.L_x_27332:
        /* <DEDUP_REMOVED lines=43> */
.L_x_27330:
[----:B------:R-:W-:Y:S05]  /*4820*/  BSYNC.RECONVERGENT B3 ;  /* 0x0000000000037941 */ /* 0x000fea0003800200 */
.L_x_27329:
        /* <DEDUP_REMOVED lines=9> */
.L_x_27328:
[----:B------:R-:W-:Y:S05]  /*48c0*/  BSYNC.RECONVERGENT B2 ;  /* 0x0000000000027941 */ /* 0x000fea0003800200 */
.L_x_27327:
        /* <DEDUP_REMOVED lines=17> */
.L_x_27338:
        /* <DEDUP_REMOVED lines=13> */
.L_x_27340:
[----:B------:R-:W-:Y:S05]  /*4ab0*/  BSYNC.RECONVERGENT B4 ;  /* 0x0000000000047941 */ /* 0x000fea0003800200 */
.L_x_27339:
        /* <DEDUP_REMOVED lines=43> */
.L_x_27337:
[----:B------:R-:W-:Y:S05]  /*4d70*/  BSYNC.RECONVERGENT B3 ;  /* 0x0000000000037941 */ /* 0x000fea0003800200 */
.L_x_27336:
        /* <DEDUP_REMOVED lines=9> */
.L_x_27335:
[----:B------:R-:W-:Y:S05]  /*4e10*/  BSYNC.RECONVERGENT B2 ;  /* 0x0000000000027941 */ /* 0x000fea0003800200 */
.L_x_27334:
        /* <DEDUP_REMOVED lines=17> */
.L_x_27345:
        /* <DEDUP_REMOVED lines=13> */
.L_x_27347:
[----:B------:R-:W-:Y:S05]  /*5000*/  BSYNC.RECONVERGENT B4 ;  /* 0x0000000000047941 */ /* 0x000fea0003800200 */
.L_x_27346:
        /* <DEDUP_REMOVED lines=43> */
.L_x_27344:
[----:B------:R-:W-:Y:S05]  /*52c0*/  BSYNC.RECONVERGENT B3 ;  /* 0x0000000000037941 */ /* 0x000fea0003800200 */
.L_x_27343:
        /* <DEDUP_REMOVED lines=9> */
.L_x_27342:
[----:B------:R-:W-:Y:S05]  /*5360*/  BSYNC.RECONVERGENT B2 ;  /* 0x0000000000027941 */ /* 0x000fea0003800200 */
.L_x_27341:
        /* <DEDUP_REMOVED lines=17> */
.L_x_27352:
        /* <DEDUP_REMOVED lines=13> */
.L_x_27354:
[----:B------:R-:W-:Y:S05]  /*5550*/  BSYNC.RECONVERGENT B4 ;  /* 0x0000000000047941 */ /* 0x000fea0003800200 */
.L_x_27353:
        /* <DEDUP_REMOVED lines=43> */
.L_x_27351:
[----:B------:R-:W-:Y:S05]  /*5810*/  BSYNC.RECONVERGENT B3 ;  /* 0x0000000000037941 */ /* 0x000fea0003800200 */
.L_x_27350:
        /* <DEDUP_REMOVED lines=9> */
.L_x_27349:
[----:B------:R-:W-:Y:S05]  /*58b0*/  BSYNC.RECONVERGENT B2 ;  /* 0x0000000000027941 */ /* 0x000fea0003800200 */
.L_x_27348:
        /* <DEDUP_REMOVED lines=17> */
.L_x_27359:
        /* <DEDUP_REMOVED lines=13> */
.L_x_27361:
[----:B------:R-:W-:Y:S05]  /*5aa0*/  BSYNC.RECONVERGENT B4 ;  /* 0x0000000000047941 */ /* 0x000fea0003800200 */
.L_x_27360:
        /* <DEDUP_REMOVED lines=43> */
.L_x_27358:
[----:B------:R-:W-:Y:S05]  /*5d60*/  BSYNC.RECONVERGENT B3 ;  /* 0x0000000000037941 */ /* 0x000fea0003800200 */
.L_x_27357:
        /* <DEDUP_REMOVED lines=9> */
.L_x_27356:
[----:B------:R-:W-:Y:S05]  /*5e00*/  BSYNC.RECONVERGENT B2 ;  /* 0x0000000000027941 */ /* 0x000fea0003800200 */
.L_x_27355:
        /* <DEDUP_REMOVED lines=16> */
.L_x_27364:
        /* <DEDUP_REMOVED lines=13> */
.L_x_27366:
[----:B------:R-:W-:Y:S05]  /*5fe0*/  BSYNC.RECONVERGENT B3 ;  /* 0x0000000000037941 */ /* 0x000fea0003800200 */
.L_x_27365:
        /* <DEDUP_REMOVED lines=43> */
.L_x_27363:
[----:B------:R-:W-:Y:S05]  /*62a0*/  BSYNC.RECONVERGENT B2 ;  /* 0x0000000000027941 */ /* 0x000fea0003800200 */
.L_x_27362:
        /* <DEDUP_REMOVED lines=9> */
.L_x_27307:
[----:B------:R-:W-:Y:S05]  /*6340*/  BSYNC.RECONVERGENT B1 ;  /* 0x0000000000017941 */ /* 0x000fea0003800200 */
.L_x_27256:
[----:B------:R-:W0:Y:S01]  /*6350*/  LDC.64 R118, c[0x0][0x3a8] ;  /* 0x0000ea00ff767b82 */ /* 0x000e220000000a00 */
[----:B------:R-:W-:Y:S01]  /*6360*/  BSSY.RECONVERGENT B1, `(.L_x_27367) ;  /* 0x000001a000017945 */ /* 0x000fe20003800200 */
[----:B------:R-:W-:Y:S02]  /*6370*/  VIADD R89, R96, 0x20 ;  /* 0x0000002060597836 */ /* 0x000fe40000000000 */
        /* <DEDUP_REMOVED lines=24> */
.L_x_27368:
[----:B------:R-:W-:Y:S05]  /*6500*/  BSYNC.RECONVERGENT B1 ;  /* 0x0000000000017941 */ /* 0x000fea0003800200 */
.L_x_27367:
[----:B------:R-:W-:Y:S04]  /*6510*/  BSSY.RECONVERGENT B1, `(.L_x_27369) ;  /* 0x0000005000017945 */ /* 0x000fe80003800200 */
[----:B------:R-:W-:Y:S05]  /*6520*/  @!P1 BRA `(.L_x_27370) ;  /* 0x00000000000c9947 */ /* 0x000fea0003800000 */
[----:B------:R-:W2:Y:S02]  /*6530*/  LDC.64 R68, c[0x0][0x390] ;  /* 0x0000e400ff447b82 */ /* 0x000ea40000000a00 */
[----:B--2---:R-:W-:-:S06]  /*6540*/  IMAD.WIDE.U32 R68, R89, 0x10, R68 ;  /* 0x0000001059447825 */ /* 0x004fcc00078e0044 */
[----:B------:R-:W5:Y:S02]  /*6550*/  LDG.E.128 R68, desc[UR8][R68.64] ;  /* 0x0000000844447981 */ /* 0x000f64000c1e1d00 */
.L_x_27370:
[----:B------:R-:W-:Y:S05]  /*6560*/  BSYNC.RECONVERGENT B1 ;  /* 0x0000000000017941 */ /* 0x000fea0003800200 */
.L_x_27369:
[----:B------:R-:W-:Y:S01]  /*6570*/  BSSY.RECONVERGENT B1, `(.L_x_27371) ;  /* 0x0000575000017945 */ /* 0x000fe20003800200 */
[----:B------:R-:W-:-:S03]  /*6580*/  VIADD R91, R97, 0x20 ;  /* 0x00000020615b7836 */ /* 0x000fc60000000000 */
[----:B------:R-:W-:Y:S05]  /*6590*/  @!P0 BRA `(.L_x_27372) ;  /* 0x0000002c00288947 */ /* 0x000fea0003800000 */
[----:B------:R-:W2:Y:S02]  /*65a0*/  LDC.64 R94, c[0x0][0x3a0] ;  /* 0x0000e800ff5e7b82 */ /* 0x000ea40000000a00 */
[----:B--2---:R-:W-:-:S05]  /*65b0*/  IMAD.WIDE.U32 R94, R91, 0x20, R94 ;  /* 0x000000205b5e7825 */ /* 0x004fca00078e005e */
[----:B01----:R0:W5:Y:S04]  /*65c0*/  LDG.E.128 R80, desc[UR8][R94.64] ;  /* 0x000000085e507981 */ /* 0x003168000c1e1d00 */
        /* <DEDUP_REMOVED lines=22> */
.L_x_27377:
        /* <DEDUP_REMOVED lines=13> */
.L_x_27379:
[----:B------:R-:W-:Y:S05]  /*6800*/  BSYNC.RECONVERGENT B4 ;  /* 0x0000000000047941 */ /* 0x000fea0003800200 */
.L_x_27378:
        /* <DEDUP_REMOVED lines=43> */
.L_x_27376:
[----:B------:R-:W-:Y:S05]  /*6ac0*/  BSYNC.RECONVERGENT B3 ;  /* 0x0000000000037941 */ /* 0x000fea0003800200 */
.L_x_27375:
        /* <DEDUP_REMOVED lines=10> */
.L_x_27374:
[----:B------:R-:W-:Y:S05]  /*6b70*/  BSYNC.RECONVERGENT B2 ;  /* 0x0000000000027941 */ /* 0x000fea0003800200 */
.L_x_27373:
        /* <DEDUP_REMOVED lines=20> */
.L_x_27384:
        /* <DEDUP_REMOVED lines=13> */
.L_x_27386:
[----:B------:R-:W-:Y:S05]  /*6d90*/  BSYNC.RECONVERGENT B4 ;  /* 0x0000000000047941 */ /* 0x000fea0003800200 */
.L_x_27385:
        /* <DEDUP_REMOVED lines=42> */
.L_x_27383:
[----:B------:R-:W-:Y:S05]  /*7040*/  BSYNC.RECONVERGENT B3 ;  /* 0x0000000000037941 */ /* 0x000fea0003800200 */
.L_x_27382:
        /* <DEDUP_REMOVED lines=10> */
.L_x_27381:
[----:B------:R-:W-:Y:S05]  /*70f0*/  BSYNC.RECONVERGENT B2 ;  /* 0x0000000000027941 */ /* 0x000fea0003800200 */
.L_x_27380:
        /* <DEDUP_REMOVED lines=20> */
.L_x_27391:
        /* <DEDUP_REMOVED lines=13> */
.L_x_27393:
[----:B------:R-:W-:Y:S05]  /*7310*/  BSYNC.RECONVERGENT B4 ;  /* 0x0000000000047941 */ /* 0x000fea0003800200 */
.L_x_27392:
        /* <DEDUP_REMOVED lines=41> */
[----:B------:R-:W-:Y:S01]  /*75b0*/  IMAD.MOV.U32 R93, RZ, RZ, R88 ;  /* 0x000000ffff5d7224 */ /* 0x000fe200078e0058 */
[----:B------:R-:W-:-:S07]  /*75c0*/  MOV R90, R94 ;  /* 0x0000005e005a7202 */ /* 0x000fce0000000f00 */
.L_x_27390:
[----:B------:R-:W-:Y:S05]  /*75d0*/  BSYNC.RECONVERGENT B3 ;  /* 0x0000000000037941 */ /* 0x000fea0003800200 */
.L_x_27389:
        /* <DEDUP_REMOVED lines=10> */
.L_x_27388:
[----:B------:R-:W-:Y:S05]  /*7680*/  BSYNC.RECONVERGENT B2 ;  /* 0x0000000000027941 */ /* 0x000fea0003800200 */
.L_x_27387:
        /* <DEDUP_REMOVED lines=20> */
.L_x_27398:
        /* <DEDUP_REMOVED lines=13> */
.L_x_27400:
[----:B------:R-:W-:Y:S05]  /*78a0*/  BSYNC.RECONVERGENT B4 ;  /* 0x0000000000047941 */ /* 0x000fea0003800200 */
.L_x_27399:
        /* <DEDUP_REMOVED lines=43> */
.L_x_27397:
[----:B------:R-:W-:Y:S05]  /*7b60*/  BSYNC.RECONVERGENT B3 ;  /* 0x0000000000037941 */ /* 0x000fea0003800200 */
.L_x_27396:
        /* <DEDUP_REMOVED lines=10> */
.L_x_27395:
[----:B------:R-:W-:Y:S05]  /*7c10*/  BSYNC.RECONVERGENT B2 ;  /* 0x0000000000027941 */ /* 0x000fea0003800200 */
.L_x_27394:
        /* <DEDUP_REMOVED lines=20> */
.L_x_27405:
        /* <DEDUP_REMOVED lines=13> */
.L_x_27407:
[----:B------:R-:W-:Y:S05]  /*7e30*/  BSYNC.RECONVERGENT B4 ;  /* 0x0000000000047941 */ /* 0x000fea0003800200 */
.L_x_27406:
        /* <DEDUP_REMOVED lines=43> */
.L_x_27404:
[----:B------:R-:W-:Y:S05]  /*80f0*/  BSYNC.RECONVERGENT B3 ;  /* 0x0000000000037941 */ /* 0x000fea0003800200 */
.L_x_27403:
        /* <DEDUP_REMOVED lines=10> */
.L_x_27402:
[----:B------:R-:W-:Y:S05]  /*81a0*/  BSYNC.RECONVERGENT B2 ;  /* 0x0000000000027941 */ /* 0x000fea0003800200 */
.L_x_27401:
        /* <DEDUP_REMOVED lines=20> */
.L_x_27412:
        /* <DEDUP_REMOVED lines=13> */
.L_x_27414:
[----:B------:R-:W-:Y:S05]  /*83c0*/  BSYNC.RECONVERGENT B4 ;  /* 0x0000000000047941 */ /* 0x000fea0003800200 */
.L_x_27413:
        /* <DEDUP_REMOVED lines=43> */
.L_x_27411:
[----:B------:R-:W-:Y:S05]  /*8680*/  BSYNC.RECONVERGENT B3 ;  /* 0x0000000000037941 */ /* 0x000fea0003800200 */
.L_x_27410:
        /* <DEDUP_REMOVED lines=10> */
.L_x_27409:
[----:B------:R-:W-:Y:S05]  /*8730*/  BSYNC.RECONVERGENT B2 ;  /* 0x0000000000027941 */ /* 0x000fea0003800200 */
.L_x_27408:
        /* <DEDUP_REMOVED lines=20> */
.L_x_27419:
        /* <DEDUP_REMOVED lines=13> */
.L_x_27421:
[----:B------:R-:W-:Y:S05]  /*8950*/  BSYNC.RECONVERGENT B4 ;  /* 0x0000000000047941 */ /* 0x000fea0003800200 */
.L_x_27420:
        /* <DEDUP_REMOVED lines=43> */
.L_x_27418:
[----:B------:R-:W-:Y:S05]  /*8c10*/  BSYNC.RECONVERGENT B3 ;  /* 0x0000000000037941 */ /* 0x000fea0003800200 */
.L_x_27417:
        /* <DEDUP_REMOVED lines=10> */
.L_x_27416:
[----:B------:R-:W-:Y:S05]  /*8cc0*/  BSYNC.RECONVERGENT B2 ;  /* 0x0000000000027941 */ /* 0x000fea0003800200 */
.L_x_27415:
        /* <DEDUP_REMOVED lines=19> */
.L_x_27425:
        /* <DEDUP_REMOVED lines=13> */
.L_x_27427:
[----:B------:R-:W-:Y:S05]  /*8ed0*/  BSYNC.RECONVERGENT B3 ;  /* 0x0000000000037941 */ /* 0x000fea0003800200 */
.L_x_27426:
        /* <DEDUP_REMOVED lines=42> */
.L_x_27424:
[----:B------:R-:W-:Y:S05]  /*9180*/  BSYNC.RECONVERGENT B2 ;  /* 0x0000000000027941 */ /* 0x000fea0003800200 */
.L_x_27423:
        /* <DEDUP_REMOVED lines=11> */
.L_x_27372:
[----:B------:R-:W-:Y:S01]  /*9240*/  BSSY.RECONVERGENT B2, `(.L_x_27428) ;  /* 0x0000057000027945 */ /* 0x000fe20003800200 */
[----:B01----:R-:W-:Y:S01]  /*9250*/  HFMA2 R80, -RZ, RZ, 0, 0 ;  /* 0x00000000ff507431 */ /* 0x003fe200000001ff */
        /* <DEDUP_REMOVED lines=19> */
.L_x_27432:
        /* <DEDUP_REMOVED lines=13> */
.L_x_27434:
[----:B------:R-:W-:Y:S05]  /*9460*/  BSYNC.RECONVERGENT B4 ;  /* 0x0000000000047941 */ /* 0x000fea0003800200 */
.L_x_27433:
        /* <DEDUP_REMOVED lines=42> */
.L_x_27431:
[----:B------:R-:W-:Y:S05]  /*9710*/  BSYNC.RECONVERGENT B3 ;  /* 0x0000000000037941 */ /* 0x000fea0003800200 */
.L_x_27430:
        /* <DEDUP_REMOVED lines=9> */
.L_x_27429:
[----:B------:R-:W-:Y:S05]  /*97b0*/  BSYNC.RECONVERGENT B2 ;  /* 0x0000000000027941 */ /* 0x000fea0003800200 */
.L_x_27428:
        /* <DEDUP_REMOVED lines=17> */
.L_x_27439:
        /* <DEDUP_REMOVED lines=13> */
.L_x_27441:
[----:B------:R-:W-:Y:S05]  /*99a0*/  BSYNC.RECONVERGENT B4 ;  /* 0x0000000000047941 */ /* 0x000fea0003800200 */
.L_x_27440:
        /* <DEDUP_REMOVED lines=42> */
.L_x_27438:
[----:B------:R-:W-:Y:S05]  /*9c50*/  BSYNC.RECONVERGENT B3 ;  /* 0x0000000000037941 */ /* 0x000fea0003800200 */
.L_x_27437:
        /* <DEDUP_REMOVED lines=9> */
.L_x_27436:
[----:B------:R-:W-:Y:S05]  /*9cf0*/  BSYNC.RECONVERGENT B2 ;  /* 0x0000000000027941 */ /* 0x000fea0003800200 */
.L_x_27435:
        /* <DEDUP_REMOVED lines=17> */
.L_x_27446:
        /* <DEDUP_REMOVED lines=13> */
.L_x_27448:
[----:B------:R-:W-:Y:S05]  /*9ee0*/  BSYNC.RECONVERGENT B4 ;  /* 0x0000000000047941 */ /* 0x000fea0003800200 */
.L_x_27447:
        /* <DEDUP_REMOVED lines=43> */
.L_x_27445:
[----:B------:R-:W-:Y:S05]  /*a1a0*/  BSYNC.RECONVERGENT B3 ;  /* 0x0000000000037941 */ /* 0x000fea0003800200 */
.L_x_27444:
        /* <DEDUP_REMOVED lines=9> */
.L_x_27443:
[----:B------:R-:W-:Y:S05]  /*a240*/  BSYNC.RECONVERGENT B2 ;  /* 0x0000000000027941 */ /* 0x000fea0003800200 */
.L_x_27442:
        /* <DEDUP_REMOVED lines=17> */
.L_x_27453:
        /* <DEDUP_REMOVED lines=13> */
.L_x_27455:
[----:B------:R-:W-:Y:S05]  /*a430*/  BSYNC.RECONVERGENT B4 ;  /* 0x0000000000047941 */ /* 0x000fea0003800200 */
.L_x_27454:
        /* <DEDUP_REMOVED lines=43> */
.L_x_27452:
[----:B------:R-:W-:Y:S05]  /*a6f0*/  BSYNC.RECONVERGENT B3 ;  /* 0x0000000000037941 */ /* 0x000fea0003800200 */
.L_x_27451:
        /* <DEDUP_REMOVED lines=9> */
.L_x_27450:
[----:B------:R-:W-:Y:S05]  /*a790*/  BSYNC.RECONVERGENT B2 ;  /* 0x0000000000027941 */ /* 0x000fea0003800200 */
.L_x_27449:
        /* <DEDUP_REMOVED lines=17> */
.L_x_27460:
        /* <DEDUP_REMOVED lines=13> */
.L_x_27462:
[----:B------:R-:W-:Y:S05]  /*a980*/  BSYNC.RECONVERGENT B4 ;  /* 0x0000000000047941 */ /* 0x000fea0003800200 */
.L_x_27461:
        /* <DEDUP_REMOVED lines=43> */
.L_x_27459:
[----:B------:R-:W-:Y:S05]  /*ac40*/  BSYNC.RECONVERGENT B3 ;  /* 0x0000000000037941 */ /* 0x000fea0003800200 */
.L_x_27458:
        /* <DEDUP_REMOVED lines=9> */
.L_x_27457:
[----:B------:R-:W-:Y:S05]  /*ace0*/  BSYNC.RECONVERGENT B2 ;  /* 0x0000000000027941 */ /* 0x000fea0003800200 */
.L_x_27456:
        /* <DEDUP_REMOVED lines=17> */
.L_x_27467:
        /* <DEDUP_REMOVED lines=13> */
.L_x_27469:
[----:B------:R-:W-:Y:S05]  /*aed0*/  BSYNC.RECONVERGENT B4 ;  /* 0x0000000000047941 */ /* 0x000fea0003800200 */
.L_x_27468:
        /* <DEDUP_REMOVED lines=43> */
.L_x_27466:
[----:B------:R-:W-:Y:S05]  /*b190*/  BSYNC.RECONVERGENT B3 ;  /* 0x0000000000037941 */ /* 0x000fea0003800200 */
.L_x_27465:
        /* <DEDUP_REMOVED lines=9> */
.L_x_27464:
[----:B------:R-:W-:Y:S05]  /*b230*/  BSYNC.RECONVERGENT B2 ;  /* 0x0000000000027941 */ /* 0x000fea0003800200 */
.L_x_27463:
        /* <DEDUP_REMOVED lines=17> */
.L_x_27474:
        /* <DEDUP_REMOVED lines=13> */
.L_x_27476:
[----:B------:R-:W-:Y:S05]  /*b420*/  BSYNC.RECONVERGENT B4 ;  /* 0x0000000000047941 */ /* 0x000fea0003800200 */
.L_x_27475:
        /* <DEDUP_REMOVED lines=43> */
.L_x_27473:
[----:B------:R-:W-:Y:S05]  /*b6e0*/  BSYNC.RECONVERGENT B3 ;  /* 0x0000000000037941 */ /* 0x000fea0003800200 */
.L_x_27472:
        /* <DEDUP_REMOVED lines=9> */
.L_x_27471:
[----:B------:R-:W-:Y:S05]  /*b780*/  BSYNC.RECONVERGENT B2 ;  /* 0x0000000000027941 */ /* 0x000fea0003800200 */
.L_x_27470:
        /* <DEDUP_REMOVED lines=16> */
.L_x_27479:
        /* <DEDUP_REMOVED lines=13> */
.L_x_27481:
[----:B------:R-:W-:Y:S05]  /*b960*/  BSYNC.RECONVERGENT B3 ;  /* 0x0000000000037941 */ /* 0x000fea0003800200 */
.L_x_27480:
        /* <DEDUP_REMOVED lines=43> */
.L_x_27478:
[----:B------:R-:W-:Y:S05]  /*bc20*/  BSYNC.RECONVERGENT B2 ;  /* 0x0000000000027941 */ /* 0x000fea0003800200 */
.L_x_27477:
        /* <DEDUP_REMOVED lines=9> */
.L_x_27422:
[----:B------:R-:W-:Y:S05]  /*bcc0*/  BSYNC.RECONVERGENT B1 ;  /* 0x0000000000017941 */ /* 0x000fea0003800200 */
.L_x_27371:
        /* <DEDUP_REMOVED lines=26> */
.L_x_27483:
[----:B------:R-:W-:Y:S05]  /*be70*/  BSYNC.RECONVERGENT B1 ;  /* 0x0000000000017941 */ /* 0x000fea0003800200 */
.L_x_27482:
[----:B------:R-:W-:Y:S04]  /*be80*/  BSSY.RECONVERGENT B1, `(.L_x_27484) ;  /* 0x0000005000017945 */ /* 0x000fe80003800200 */
[----:B------:R-:W-:Y:S05]  /*be90*/  @!P1 BRA `(.L_x_27485) ;  /* 0x00000000000c9947 */ /* 0x000fea0003800000 */
[----:B------:R-:W2:Y:S02]  /*bea0*/  LDC.64 R68, c[0x0][0x390] ;  /* 0x0000e400ff447b82 */ /* 0x000ea40000000a00 */
[----:B--2---:R-:W-:-:S06]  /*beb0*/  IMAD.WIDE.U32 R68, R99, 0x10, R68 ;  /* 0x0000001063447825 */ /* 0x004fcc00078e0044 */
[----:B------:R-:W5:Y:S02]  /*bec0*/  LDG.E.128 R68, desc[UR8][R68.64] ;  /* 0x0000000844447981 */ /* 0x000f64000c1e1d00 */
.L_x_27485:
[----:B------:R-:W-:Y:S05]  /*bed0*/  BSYNC.RECONVERGENT B1 ;  /* 0x0000000000017941 */ /* 0x000fea0003800200 */
.L_x_27484:
[----:B------:R-:W-:Y:S01]  /*bee0*/  BSSY.RECONVERGENT B1, `(.L_x_27486) ;  /* 0x0000575000017945 */ /* 0x000fe20003800200 */
[----:B------:R-:W-:-:S03]  /*bef0*/  IADD3 R101, PT, PT, R97, 0x40, RZ ;  /* 0x0000004061657810 */ /* 0x000fc60007ffe0ff */
        /* <DEDUP_REMOVED lines=26> */
.L_x_27492:
        /* <DEDUP_REMOVED lines=13> */
.L_x_27494:
[----:B------:R-:W-:Y:S05]  /*c170*/  BSYNC.RECONVERGENT B4 ;  /* 0x0000000000047941 */ /* 0x000fea0003800200 */
.L_x_27493:
        /* <DEDUP_REMOVED lines=43> */
.L_x_27491:
[----:B------:R-:W-:Y:S05]  /*c430*/  BSYNC.RECONVERGENT B3 ;  /* 0x0000000000037941 */ /* 0x000fea0003800200 */
.L_x_27490:
        /* <DEDUP_REMOVED lines=10> */
.L_x_27489:
[----:B------:R-:W-:Y:S05]  /*c4e0*/  BSYNC.RECONVERGENT B2 ;  /* 0x0000000000027941 */ /* 0x000fea0003800200 */
.L_x_27488:
        /* <DEDUP_REMOVED lines=20> */
.L_x_27499:
        /* <DEDUP_REMOVED lines=13> */
.L_x_27501:
[----:B------:R-:W-:Y:S05]  /*c700*/  BSYNC.RECONVERGENT B4 ;  /* 0x0000000000047941 */ /* 0x000fea0003800200 */
.L_x_27500:
        /* <DEDUP_REMOVED lines=42> */
.L_x_27498:
[----:B------:R-:W-:Y:S05]  /*c9b0*/  BSYNC.RECONVERGENT B3 ;  /* 0x0000000000037941 */ /* 0x000fea0003800200 */
.L_x_27497:
        /* <DEDUP_REMOVED lines=10> */
.L_x_27496:
[----:B------:R-:W-:Y:S05]  /*ca60*/  BSYNC.RECONVERGENT B2 ;  /* 0x0000000000027941 */ /* 0x000fea0003800200 */
.L_x_27495:
        /* <DEDUP_REMOVED lines=20> */
.L_x_27506:
        /* <DEDUP_REMOVED lines=13> */
.L_x_27508:
[----:B------:R-:W-:Y:S05]  /*cc80*/  BSYNC.RECONVERGENT B4 ;  /* 0x0000000000047941 */ /* 0x000fea0003800200 */
.L_x_27507:
        /* <DEDUP_REMOVED lines=43> */
.L_x_27505:
[----:B------:R-:W-:Y:S05]  /*cf40*/  BSYNC.RECONVERGENT B3 ;  /* 0x0000000000037941 */ /* 0x000fea0003800200 */
.L_x_27504:
        /* <DEDUP_REMOVED lines=10> */
.L_x_27503:
[----:B------:R-:W-:Y:S05]  /*cff0*/  BSYNC.RECONVERGENT B2 ;  /* 0x0000000000027941 */ /* 0x000fea0003800200 */
.L_x_27502:
        /* <DEDUP_REMOVED lines=20> */
.L_x_27513:
        /* <DEDUP_REMOVED lines=13> */
.L_x_27515:
[----:B------:R-:W-:Y:S05]  /*d210*/  BSYNC.RECONVERGENT B4 ;  /* 0x0000000000047941 */ /* 0x000fea0003800200 */
.L_x_27514:
        /* <DEDUP_REMOVED lines=43> */
.L_x_27512:
[----:B------:R-:W-:Y:S05]  /*d4d0*/  BSYNC.RECONVERGENT B3 ;  /* 0x0000000000037941 */ /* 0x000fea0003800200 */
.L_x_27511:
        /* <DEDUP_REMOVED lines=10> */
.L_x_27510:
[----:B------:R-:W-:Y:S05]  /*d580*/  BSYNC.RECONVERGENT B2 ;  /* 0x0000000000027941 */ /* 0x000fea0003800200 */
.L_x_27509:
        /* <DEDUP_REMOVED lines=20> */
.L_x_27520:
        /* <DEDUP_REMOVED lines=13> */
.L_x_27522:
[----:B------:R-:W-:Y:S05]  /*d7a0*/  BSYNC.RECONVERGENT B4 ;  /* 0x0000000000047941 */ /* 0x000fea0003800200 */
.L_x_27521:
        /* <DEDUP_REMOVED lines=43> */
.L_x_27519:
[----:B------:R-:W-:Y:S05]  /*da60*/  BSYNC.RECONVERGENT B3 ;  /* 0x0000000000037941 */ /* 0x000fea0003800200 */
.L_x_27518:
        /* <DEDUP_REMOVED lines=10> */
.L_x_27517:
[----:B------:R-:W-:Y:S05]  /*db10*/  BSYNC.RECONVERGENT B2 ;  /* 0x0000000000027941 */ /* 0x000fea0003800200 */
.L_x_27516:
        /* <DEDUP_REMOVED lines=20> */
.L_x_27527:
        /* <DEDUP_REMOVED lines=13> */
.L_x_27529:
[----:B------:R-:W-:Y:S05]  /*dd30*/  BSYNC.RECONVERGENT B4 ;  /* 0x0000000000047941 */ /* 0x000fea0003800200 */
.L_x_27528:
        /* <DEDUP_REMOVED lines=43> */
.L_x_27526:
[----:B------:R-:W-:Y:S05]  /*dff0*/  BSYNC.RECONVERGENT B3 ;  /* 0x0000000000037941 */ /* 0x000fea0003800200 */
.L_x_27525:
        /* <DEDUP_REMOVED lines=10> */
.L_x_27524:
[----:B------:R-:W-:Y:S05]  /*e0a0*/  BSYNC.RECONVERGENT B2 ;  /* 0x0000000000027941 */ /* 0x000fea0003800200 */
.L_x_27523:
        /* <DEDUP_REMOVED lines=20> */
.L_x_27534:
        /* <DEDUP_REMOVED lines=13> */
.L_x_27536:
[----:B------:R-:W-:Y:S05]  /*e2c0*/  BSYNC.RECONVERGENT B4 ;  /* 0x0000000000047941 */ /* 0x000fea0003800200 */
.L_x_27535:
        /* <DEDUP_REMOVED lines=43> */
.L_x_27533:
[----:B------:R-:W-:Y:S05]  /*e580*/  BSYNC.RECONVERGENT B3 ;  /* 0x0000000000037941 */ /* 0x000fea0003800200 */
.L_x_27532:
        /* <DEDUP_REMOVED lines=10> */
.L_x_27531:
[----:B------:R-:W-:Y:S05]  /*e630*/  BSYNC.RECONVERGENT B2 ;  /* 0x0000000000027941 */ /* 0x000fea0003800200 */
.L_x_27530:
        /* <DEDUP_REMOVED lines=19> */
.L_x_27540:
        /* <DEDUP_REMOVED lines=13> */
.L_x_27542:
[----:B------:R-:W-:Y:S05]  /*e840*/  BSYNC.RECONVERGENT B3 ;  /* 0x0000000000037941 */ /* 0x000fea0003800200 */
.L_x_27541:
        /* <DEDUP_REMOVED lines=42> */
.L_x_27539:
[----:B------:R-:W-:Y:S05]  /*eaf0*/  BSYNC.RECONVERGENT B2 ;  /* 0x0000000000027941 */ /* 0x000fea0003800200 */
.L_x_27538:
        /* <DEDUP_REMOVED lines=11> */
.L_x_27487:
[----:B------:R-:W-:Y:S01]  /*ebb0*/  BSSY.RECONVERGENT B2, `(.L_x_27543) ;  /* 0x0000057000027945 */ /* 0x000fe20003800200 */
[----:B------:R-:W-:Y:S01]  /*ebc0*/  IMAD.MOV.U32 R124, RZ, RZ, R98 ;  /* 0x000000ffff7c7224 */ /* 0x000fe200078e0062 */
[----:B01----:R-:W-:Y:S01]  /*ebd0*/  MOV R90, R102 ;  /* 0x00000066005a7202 */ /* 0x003fe20000000f00 */
        /* <DEDUP_REMOVED lines=18> */
.L_x_27547:
        /* <DEDUP_REMOVED lines=13> */
.L_x_27549:
[----:B------:R-:W-:Y:S05]  /*edd0*/  BSYNC.RECONVERGENT B4 ;  /* 0x0000000000047941 */ /* 0x000fea0003800200 */
.L_x_27548:
        /* <DEDUP_REMOVED lines=42> */
.L_x_27546:
[----:B------:R-:W-:Y:S05]  /*f080*/  BSYNC.RECONVERGENT B3 ;  /* 0x0000000000037941 */ /* 0x000fea0003800200 */
.L_x_27545:
        /* <DEDUP_REMOVED lines=9> */
.L_x_27544:
[----:B------:R-:W-:Y:S05]  /*f120*/  BSYNC.RECONVERGENT B2 ;  /* 0x0000000000027941 */ /* 0x000fea0003800200 */
.L_x_27543:
        /* <DEDUP_REMOVED lines=17> */
.L_x_27554:
        /* <DEDUP_REMOVED lines=13> */
.L_x_27556:
[----:B------:R-:W-:Y:S05]  /*f310*/  BSYNC.RECONVERGENT B4 ;  /* 0x0000000000047941 */ /* 0x000fea0003800200 */
.L_x_27555:
        /* <DEDUP_REMOVED lines=42> */
.L_x_27553:
[----:B------:R-:W-:Y:S05]  /*f5c0*/  BSYNC.RECONVERGENT B3 ;  /* 0x0000000000037941 */ /* 0x000fea0003800200 */
.L_x_27552:
        /* <DEDUP_REMOVED lines=9> */
.L_x_27551:
[----:B------:R-:W-:Y:S05]  /*f660*/  BSYNC.RECONVERGENT B2 ;  /* 0x0000000000027941 */ /* 0x000fea0003800200 */
.L_x_27550:
        /* <DEDUP_REMOVED lines=17> */
.L_x_27561:
        /* <DEDUP_REMOVED lines=13> */
.L_x_27563:
[----:B------:R-:W-:Y:S05]  /*f850*/  BSYNC.RECONVERGENT B4 ;  /* 0x0000000000047941 */ /* 0x000fea0003800200 */
.L_x_27562:
        /* <DEDUP_REMOVED lines=43> */
.L_x_27560:
[----:B------:R-:W-:Y:S05]  /*fb10*/  BSYNC.RECONVERGENT B3 ;  /* 0x0000000000037941 */ /* 0x000fea0003800200 */
.L_x_27559:
        /* <DEDUP_REMOVED lines=9> */
.L_x_27558:
[----:B------:R-:W-:Y:S05]  /*fbb0*/  BSYNC.RECONVERGENT B2 ;  /* 0x0000000000027941 */ /* 0x000fea0003800200 */
.L_x_27557:
        /* <DEDUP_REMOVED lines=17> */
.L_x_27568:
        /* <DEDUP_REMOVED lines=13> */
.L_x_27570:
[----:B------:R-:W-:Y:S05]  /*fda0*/  BSYNC.RECONVERGENT B4 ;  /* 0x0000000000047941 */ /* 0x000fea0003800200 */
.L_x_27569:
        /* <DEDUP_REMOVED lines=43> */
.L_x_27567:
[----:B------:R-:W-:Y:S05]  /*10060*/  BSYNC.RECONVERGENT B3 ;  /* 0x0000000000037941 */ /* 0x000fea0003800200 */
.L_x_27566:
        /* <DEDUP_REMOVED lines=9> */
.L_x_27565:
[----:B------:R-:W-:Y:S05]  /*10100*/  BSYNC.RECONVERGENT B2 ;  /* 0x0000000000027941 */ /* 0x000fea0003800200 */
.L_x_27564:
        /* <DEDUP_REMOVED lines=17> */
.L_x_27575:
        /* <DEDUP_REMOVED lines=13> */
.L_x_27577:
[----:B------:R-:W-:Y:S05]  /*102f0*/  BSYNC.RECONVERGENT B4 ;  /* 0x0000000000047941 */ /* 0x000fea0003800200 */
.L_x_27576:
        /* <DEDUP_REMOVED lines=43> */
.L_x_27574:
[----:B------:R-:W-:Y:S05]  /*105b0*/  BSYNC.RECONVERGENT B3 ;  /* 0x0000000000037941 */ /* 0x000fea0003800200 */
.L_x_27573:
        /* <DEDUP_REMOVED lines=9> */
.L_x_27572:
[----:B------:R-:W-:Y:S05]  /*10650*/  BSYNC.RECONVERGENT B2 ;  /* 0x0000000000027941 */ /* 0x000fea0003800200 */
.L_x_27571:
        /* <DEDUP_REMOVED lines=17> */
.L_x_27582:
        /* <DEDUP_REMOVED lines=13> */
.L_x_27584:
[----:B------:R-:W-:Y:S05]  /*10840*/  BSYNC.RECONVERGENT B4 ;  /* 0x0000000000047941 */ /* 0x000fea0003800200 */
.L_x_27583:
        /* <DEDUP_REMOVED lines=43> */
.L_x_27581:
[----:B------:R-:W-:Y:S05]  /*10b00*/  BSYNC.RECONVERGENT B3 ;  /* 0x0000000000037941 */ /* 0x000fea0003800200 */
.L_x_27580:
        /* <DEDUP_REMOVED lines=9> */
.L_x_27579:
[----:B------:R-:W-:Y:S05]  /*10ba0*/  BSYNC.RECONVERGENT B2 ;  /* 0x0000000000027941 */ /* 0x000fea0003800200 */
.L_x_27578:
        /* <DEDUP_REMOVED lines=17> */
.L_x_27589:
        /* <DEDUP_REMOVED lines=13> */
.L_x_27591:
[----:B------:R-:W-:Y:S05]  /*10d90*/  BSYNC.RECONVERGENT B4 ;  /* 0x0000000000047941 */ /* 0x000fea0003800200 */
.L_x_27590:
        /* <DEDUP_REMOVED lines=39> */
[----:B------:R-:W-:Y:S02]  /*11010*/  LOP3.LUT R107, R102, UR31, R107, 0x96, !PT ;  /* 0x0000001f666b7c12 */ /* 0x000fe4000f8e966b */
[----:B------:R-:W-:Y:S01]  /*11020*/  LOP3.LUT R106, R94, UR32, R127, 0x96, !PT ;  /* 0x000000205e6a7c12 */ /* 0x000fe2000f8e967f */
[----:B------:R-:W-:Y:S01]  /*11030*/  IMAD.MOV.U32 R94, RZ, RZ, R124 ;  /* 0x000000ffff5e7224 */ /* 0x000fe200078e007c */
[----:B------:R-:W-:-:S07]  /*11040*/  MOV R124, R126 ;  /* 0x0000007e007c7202 */ /* 0x000fce0000000f00 */
.L_x_27588:
[----:B------:R-:W-:Y:S05]  /*11050*/  BSYNC.RECONVERGENT B3 ;  /* 0x0000000000037941 */ /* 0x000fea0003800200 */
.L_x_27587:
        /* <DEDUP_REMOVED lines=9> */
.L_x_27586:
[----:B------:R-:W-:Y:S05]  /*110f0*/  BSYNC.RECONVERGENT B2 ;  /* 0x0000000000027941 */ /* 0x000fea0003800200 */
.L_x_27585:
        /* <DEDUP_REMOVED lines=16> */
.L_x_27594:
        /* <DEDUP_REMOVED lines=13> */
.L_x_27596:
[----:B------:R-:W-:Y:S05]  /*112d0*/  BSYNC.RECONVERGENT B3 ;  /* 0x0000000000037941 */ /* 0x000fea0003800200 */
.L_x_27595:
        /* <DEDUP_REMOVED lines=43> */
.L_x_27593:
[----:B------:R-:W-:Y:S05]  /*11590*/  BSYNC.RECONVERGENT B2 ;  /* 0x0000000000027941 */ /* 0x000fea0003800200 */
.L_x_27592:
        /* <DEDUP_REMOVED lines=9> */
.L_x_27537:
[----:B------:R-:W-:Y:S05]  /*11630*/  BSYNC.RECONVERGENT B1 ;  /* 0x0000000000017941 */ /* 0x000fea0003800200 */
.L_x_27486:
        /* <DEDUP_REMOVED lines=26> */
.L_x_27598:
[----:B------:R-:W-:Y:S05]  /*117e0*/  BSYNC.RECONVERGENT B1 ;  /* 0x0000000000017941 */ /* 0x000fea0003800200 */
.L_x_27597:
[----:B------:R-:W-:Y:S04]  /*117f0*/  BSSY.RECONVERGENT B1, `(.L_x_27599) ;  /* 0x0000005000017945 */ /* 0x000fe80003800200 */
[----:B------:R-:W-:Y:S05]  /*11800*/  @!P1 BRA `(.L_x_27600) ;  /* 0x00000000000c9947 */ /* 0x000fea0003800000 */
[----:B------:R-:W2:Y:S02]  /*11810*/  LDC.64 R68, c[0x0][0x390] ;  /* 0x0000e400ff447b82 */ /* 0x000ea40000000a00 */
[----:B--2---:R-:W-:-:S06]  /*11820*/  IMAD.WIDE.U32 R68, R125, 0x10, R68 ;  /* 0x000000107d447825 */ /* 0x004fcc00078e0044 */
[----:B------:R-:W5:Y:S02]  /*11830*/  LDG.E.128 R68, desc[UR8][R68.64] ;  /* 0x0000000844447981 */ /* 0x000f64000c1e1d00 */
.L_x_27600:
[----:B------:R-:W-:Y:S05]  /*11840*/  BSYNC.RECONVERGENT B1 ;  /* 0x0000000000017941 */ /* 0x000fea0003800200 */
.L_x_27599:
        /* <DEDUP_REMOVED lines=28> */
.L_x_27607:
        /* <DEDUP_REMOVED lines=13> */
.L_x_27609:
[----:B------:R-:W-:Y:S05]  /*11ae0*/  BSYNC.RECONVERGENT B4 ;  /* 0x0000000000047941 */ /* 0x000fea0003800200 */
.L_x_27608:
        /* <DEDUP_REMOVED lines=43> */
.L_x_27606:
[----:B------:R-:W-:Y:S05]  /*11da0*/  BSYNC.RECONVERGENT B3 ;  /* 0x0000000000037941 */ /* 0x000fea0003800200 */
.L_x_27605:
        /* <DEDUP_REMOVED lines=10> */
.L_x_27604:
[----:B------:R-:W-:Y:S05]  /*11e50*/  BSYNC.RECONVERGENT B2 ;  /* 0x0000000000027941 */ /* 0x000fea0003800200 */
.L_x_27603:
        /* <DEDUP_REMOVED lines=20> */
.L_x_27614:
        /* <DEDUP_REMOVED lines=13> */
.L_x_27616:
[----:B------:R-:W-:Y:S05]  /*12070*/  BSYNC.RECONVERGENT B4 ;  /* 0x0000000000047941 */ /* 0x000fea0003800200 */
.L_x_27615:
        /* <DEDUP_REMOVED lines=43> */
.L_x_27613:
[----:B------:R-:W-:Y:S05]  /*12330*/  BSYNC.RECONVERGENT B3 ;  /* 0x0000000000037941 */ /* 0x000fea0003800200 */
.L_x_27612:
        /* <DEDUP_REMOVED lines=10> */
.L_x_27611:
[----:B------:R-:W-:Y:S05]  /*123e0*/  BSYNC.RECONVERGENT B2 ;  /* 0x0000000000027941 */ /* 0x000fea0003800200 */
.L_x_27610:
        /* <DEDUP_REMOVED lines=20> */
.L_x_27621:
        /* <DEDUP_REMOVED lines=13> */
.L_x_27623:
[----:B------:R-:W-:Y:S05]  /*12600*/  BSYNC.RECONVERGENT B4 ;  /* 0x0000000000047941 */ /* 0x000fea0003800200 */
.L_x_27622:
        /* <DEDUP_REMOVED lines=43> */
.L_x_27620:
[----:B------:R-:W-:Y:S05]  /*128c0*/  BSYNC.RECONVERGENT B3 ;  /* 0x0000000000037941 */ /* 0x000fea0003800200 */
.L_x_27619:
        /* <DEDUP_REMOVED lines=10> */
.L_x_27618:
[----:B------:R-:W-:Y:S05]  /*12970*/  BSYNC.RECONVERGENT B2 ;  /* 0x0000000000027941 */ /* 0x000fea0003800200 */
.L_x_27617:
        /* <DEDUP_REMOVED lines=20> */
.L_x_27628:
        /* <DEDUP_REMOVED lines=13> */
.L_x_27630:
[----:B------:R-:W-:Y:S05]  /*12b90*/  BSYNC.RECONVERGENT B4 ;  /* 0x0000000000047941 */ /* 0x000fea0003800200 */
.L_x_27629:
        /* <DEDUP_REMOVED lines=43> */
.L_x_27627:
[----:B------:R-:W-:Y:S05]  /*12e50*/  BSYNC.RECONVERGENT B3 ;  /* 0x0000000000037941 */ /* 0x000fea0003800200 */
.L_x_27626:
        /* <DEDUP_REMOVED lines=10> */
.L_x_27625:
[----:B------:R-:W-:Y:S05]  /*12f00*/  BSYNC.RECONVERGENT B2 ;  /* 0x0000000000027941 */ /* 0x000fea0003800200 */
.L_x_27624:
        /* <DEDUP_REMOVED lines=20> */
.L_x_27635:
        /* <DEDUP_REMOVED lines=13> */
.L_x_27637:
[----:B------:R-:W-:Y:S05]  /*13120*/  BSYNC.RECONVERGENT B4 ;  /* 0x0000000000047941 */ /* 0x000fea0003800200 */
.L_x_27636:
        /* <DEDUP_REMOVED lines=43> */
.L_x_27634:
[----:B------:R-:W-:Y:S05]  /*133e0*/  BSYNC.RECONVERGENT B3 ;  /* 0x0000000000037941 */ /* 0x000fea0003800200 */
.L_x_27633:
        /* <DEDUP_REMOVED lines=10> */
.L_x_27632:
[----:B------:R-:W-:Y:S05]  /*13490*/  BSYNC.RECONVERGENT B2 ;  /* 0x0000000000027941 */ /* 0x000fea0003800200 */
.L_x_27631:
        /* <DEDUP_REMOVED lines=20> */
.L_x_27642:
        /* <DEDUP_REMOVED lines=13> */
.L_x_27644:
[----:B------:R-:W-:Y:S05]  /*136b0*/  BSYNC.RECONVERGENT B4 ;  /* 0x0000000000047941 */ /* 0x000fea0003800200 */
.L_x_27643:
        /* <DEDUP_REMOVED lines=43> */
.L_x_27641:
[----:B------:R-:W-:Y:S05]  /*13970*/  BSYNC.RECONVERGENT B3 ;  /* 0x0000000000037941 */ /* 0x000fea0003800200 */
.L_x_27640:
        /* <DEDUP_REMOVED lines=10> */
.L_x_27639:
[----:B------:R-:W-:Y:S05]  /*13a20*/  BSYNC.RECONVERGENT B2 ;  /* 0x0000000000027941 */ /* 0x000fea0003800200 */
.L_x_27638:
        /* <DEDUP_REMOVED lines=20> */
.L_x_27649:
        /* <DEDUP_REMOVED lines=13> */
.L_x_27651:
[----:B------:R-:W-:Y:S05]  /*13c40*/  BSYNC.RECONVERGENT B4 ;  /* 0x0000000000047941 */ /* 0x000fea0003800200 */
.L_x_27650:
        /* <DEDUP_REMOVED lines=43> */
.L_x_27648:
[----:B------:R-:W-:Y:S05]  /*13f00*/  BSYNC.RECONVERGENT B3 ;  /* 0x0000000000037941 */ /* 0x000fea0003800200 */
.L_x_27647:
        /* <DEDUP_REMOVED lines=10> */
.L_x_27646:
[----:B------:R-:W-:Y:S05]  /*13fb0*/  BSYNC.RECONVERGENT B2 ;  /* 0x0000000000027941 */ /* 0x000fea0003800200 */
.L_x_27645:
        /* <DEDUP_REMOVED lines=19> */
.L_x_27655:
        /* <DEDUP_REMOVED lines=13> */
.L_x_27657:
[----:B------:R-:W-:Y:S05]  /*141c0*/  BSYNC.RECONVERGENT B3 ;  /* 0x0000000000037941 */ /* 0x000fea0003800200 */
.L_x_27656:
        /* <DEDUP_REMOVED lines=43> */
.L_x_27654:
[----:B------:R-:W-:Y:S05]  /*14480*/  BSYNC.RECONVERGENT B2 ;  /* 0x0000000000027941 */ /* 0x000fea0003800200 */
.L_x_27653:
        /* <DEDUP_REMOVED lines=11> */
.L_x_27602:
        /* <DEDUP_REMOVED lines=21> */
.L_x_27662:
        /* <DEDUP_REMOVED lines=13> */
.L_x_27664:
[----:B------:R-:W-:Y:S05]  /*14760*/  BSYNC.RECONVERGENT B4 ;  /* 0x0000000000047941 */ /* 0x000fea0003800200 */
.L_x_27663:
[----:B------:R-:W-:Y:S01]  /*14770*/  IMAD.WIDE.U32 R98, R2, -0x326172a9, RZ ;  /* 0xcd9e8d5702627825 */ /* 0x000fe200078e00ff */
[----:B-1----:R-:W-:-:S03]  /*14780*/  LOP3.LUT R102, R108, UR7, R97, 0x96, !PT ;  /* 0x000000076c667c12 */ /* 0x002fc6000f8e9661 */
        /* <DEDUP_REMOVED lines=41> */
.L_x_27661:
[----:B------:R-:W-:Y:S05]  /*14a20*/  BSYNC.RECONVERGENT B3 ;  /* 0x0000000000037941 */ /* 0x000fea0003800200 */
.L_x_27660:
        /* <DEDUP_REMOVED lines=9> */
.L_x_27659:
[----:B------:R-:W-:Y:S05]  /*14ac0*/  BSYNC.RECONVERGENT B2 ;  /* 0x0000000000027941 */ /* 0x000fea0003800200 */
.L_x_27658:
        /* <DEDUP_REMOVED lines=17> */
.L_x_27669:
        /* <DEDUP_REMOVED lines=13> */
.L_x_27671:
[----:B------:R-:W-:Y:S05]  /*14cb0*/  BSYNC.RECONVERGENT B4 ;  /* 0x0000000000047941 */ /* 0x000fea0003800200 */
.L_x_27670:
        /* <DEDUP_REMOVED lines=42> */
.L_x_27668:
[----:B------:R-:W-:Y:S05]  /*14f60*/  BSYNC.RECONVERGENT B3 ;  /* 0x0000000000037941 */ /* 0x000fea0003800200 */
.L_x_27667:
        /* <DEDUP_REMOVED lines=9> */
.L_x_27666:
[----:B------:R-:W-:Y:S05]  /*15000*/  BSYNC.RECONVERGENT B2 ;  /* 0x0000000000027941 */ /* 0x000fea0003800200 */
.L_x_27665:
        /* <DEDUP_REMOVED lines=17> */
.L_x_27676:
        /* <DEDUP_REMOVED lines=13> */
.L_x_27678:
[----:B------:R-:W-:Y:S05]  /*151f0*/  BSYNC.RECONVERGENT B4 ;  /* 0x0000000000047941 */ /* 0x000fea0003800200 */
.L_x_27677:
[----:B01----:R-:W-:Y:S01]  /*15200*/  IMAD.WIDE.U32 R100, R2, -0x326172a9, RZ ;  /* 0xcd9e8d5702647825 */ /* 0x003fe200078e00ff */
        /* <DEDUP_REMOVED lines=42> */
.L_x_27675:
[----:B------:R-:W-:Y:S05]  /*154b0*/  BSYNC.RECONVERGENT B3 ;  /* 0x0000000000037941 */ /* 0x000fea0003800200 */
.L_x_27674:
[----:B------:R-:W-:Y:S01]  /*154c0*/  I2FP.F32.U32 R98, R98 ;  /* 0x0000006200627245 */ /* 0x000fe20000201000 */
[----:B------:R-:W-:Y:S02]  /*154d0*/  HFMA2 R99, -RZ, RZ, 0.1171875, 0 ;  /* 0x2f800000ff637431 */ /* 0x000fe400000001ff */
[----:B01---5:R-:W-:-:S03]  /*154e0*/  HADD2.F32 R100, -RZ, R69.H0_H0 ;  /* 0x20000045ff647230 */ /* 0x023fc60000004100 */
[----:B------:R-:W-:Y:S02]  /*154f0*/  FFMA.FTZ R98, R98, R99, 1.1641532182693481445e-10 ;  /* 0x2f00000062627423 */ /* 0x000fe40000010063 */
[----:B------:R-:W-:-:S04]  /*15500*/  FMUL.FTZ R100, R100, UR13 ;  /* 0x0000000d64647c20 */ /* 0x000fc80008410000 */
[----:B------:R-:W-:Y:S01]  /*15510*/  FMUL.FTZ R100, R100, UR12 ;  /* 0x0000000c64647c20 */ /* 0x000fe20008410000 */
[----:B------:R-:W-:-:S04]  /*15520*/  FSETP.GTU.FTZ.AND P0, PT, R98, UR5, PT ;  /* 0x0000000562007c0b */ /* 0x000fc8000bf1c000 */
[----:B------:R-:W-:Y:S02]  /*15530*/  SEL R112, RZ, 0x1, P0 ;  /* 0x00000001ff707807 */ /* 0x000fe40000000000 */
[----:B------:R-:W-:-:S07]  /*15540*/  FSEL R98, R100, RZ, !P0 ;  /* 0x000000ff64627208 */ /* 0x000fce0004000000 */
.L_x_27673:
[----:B------:R-:W-:Y:S05]  /*15550*/  BSYNC.RECONVERGENT B2 ;  /* 0x0000000000027941 */ /* 0x000fea0003800200 */
.L_x_27672:
        /* <DEDUP_REMOVED lines=17> */
.L_x_27683:
        /* <DEDUP_REMOVED lines=13> */
.L_x_27685:
[----:B------:R-:W-:Y:S05]  /*15740*/  BSYNC.RECONVERGENT B4 ;  /* 0x0000000000047941 */ /* 0x000fea0003800200 */
.L_x_27684:
        /* <DEDUP_REMOVED lines=43> */
.L_x_27682:
[----:B------:R-:W-:Y:S05]  /*15a00*/  BSYNC.RECONVERGENT B3 ;  /* 0x0000000000037941 */ /* 0x000fea0003800200 */
.L_x_27681:
        /* <DEDUP_REMOVED lines=9> */
.L_x_27680:
[----:B------:R-:W-:Y:S05]  /*15aa0*/  BSYNC.RECONVERGENT B2 ;  /* 0x0000000000027941 */ /* 0x000fea0003800200 */
.L_x_27679:
        /* <DEDUP_REMOVED lines=17> */
.L_x_27690:
        /* <DEDUP_REMOVED lines=13> */
.L_x_27692:
[----:B------:R-:W-:Y:S05]  /*15c90*/  BSYNC.RECONVERGENT B4 ;  /* 0x0000000000047941 */ /* 0x000fea0003800200 */
.L_x_27691:
        /* <DEDUP_REMOVED lines=43> */
.L_x_27689:
[----:B------:R-:W-:Y:S05]  /*15f50*/  BSYNC.RECONVERGENT B3 ;  /* 0x0000000000037941 */ /* 0x000fea0003800200 */
.L_x_27688:
        /* <DEDUP_REMOVED lines=9> */
.L_x_27687:
[----:B------:R-:W-:Y:S05]  /*15ff0*/  BSYNC.RECONVERGENT B2 ;  /* 0x0000000000027941 */ /* 0x000fea0003800200 */
.L_x_27686:
        /* <DEDUP_REMOVED lines=17> */
.L_x_27697:
        /* <DEDUP_REMOVED lines=13> */
.L_x_27699:
[----:B------:R-:W-:Y:S05]  /*161e0*/  BSYNC.RECONVERGENT B4 ;  /* 0x0000000000047941 */ /* 0x000fea0003800200 */
.L_x_27698:
        /* <DEDUP_REMOVED lines=43> */
.L_x_27696:
[----:B------:R-:W-:Y:S05]  /*164a0*/  BSYNC.RECONVERGENT B3 ;  /* 0x0000000000037941 */ /* 0x000fea0003800200 */
.L_x_27695:
        /* <DEDUP_REMOVED lines=9> */
.L_x_27694:
[----:B------:R-:W-:Y:S05]  /*16540*/  BSYNC.RECONVERGENT B2 ;  /* 0x0000000000027941 */ /* 0x000fea0003800200 */
.L_x_27693:
        /* <DEDUP_REMOVED lines=17> */
.L_x_27704:
        /* <DEDUP_REMOVED lines=13> */
.L_x_27706:
[----:B------:R-:W-:Y:S05]  /*16730*/  BSYNC.RECONVERGENT B4 ;  /* 0x0000000000047941 */ /* 0x000fea0003800200 */
.L_x_27705:
        /* <DEDUP_REMOVED lines=43> */
.L_x_27703:
[----:B------:R-:W-:Y:S05]  /*169f0*/  BSYNC.RECONVERGENT B3 ;  /* 0x0000000000037941 */ /* 0x000fea0003800200 */
.L_x_27702:
[----:B------:R-:W-:Y:S01]  /*16a00*/  I2FP.F32.U32 R102, R102 ;  /* 0x0000006600667245 */ /* 0x000fe20000201000 */
[----:B------:R-:W-:Y:S02]  /*16a10*/  HFMA2 R103, -RZ, RZ, 0.1171875, 0 ;  /* 0x2f800000ff677431 */ /* 0x000fe400000001ff */
[----:B-----5:R-:W-:-:S03]  /*16a20*/  HADD2.F32 R116, -RZ, R71.H0_H0 ;  /* 0x20000047ff747230 */ /* 0x020fc60000004100 */
[----:B------:R-:W-:Y:S02]  /*16a30*/  FFMA.FTZ R102, R102, R103, 1.1641532182693481445e-10 ;  /* 0x2f00000066667423 */ /* 0x000fe40000010067 */
[----:B------:R-:W-:-:S03]  /*16a40*/  FMUL.FTZ R116, R116, UR13 ;  /* 0x0000000d74747c20 */ /* 0x000fc60008410000 */
[----:B------:R-:W-:Y:S01]  /*16a50*/  FSETP.GTU.FTZ.AND P0, PT, R102, UR5, PT ;  /* 0x0000000566007c0b */ /* 0x000fe2000bf1c000 */
[----:B------:R-:W-:-:S03]  /*16a60*/  FMUL.FTZ R102, R116, UR12 ;  /* 0x0000000c74667c20 */ /* 0x000fc60008410000 */
[----:B------:R-:W-:Y:S02]  /*16a70*/  SEL R116, RZ, 0x1, P0 ;  /* 0x00000001ff747807 */ /* 0x000fe40000000000 */
[----:B------:R-:W-:-:S07]  /*16a80*/  FSEL R102, R102, RZ, !P0 ;  /* 0x000000ff66667208 */ /* 0x000fce0004000000 */
.L_x_27701:
[----:B------:R-:W-:Y:S05]  /*16a90*/  BSYNC.RECONVERGENT B2 ;  /* 0x0000000000027941 */ /* 0x000fea0003800200 */
.L_x_27700:
        /* <DEDUP_REMOVED lines=16> */
.L_x_27709:
        /* <DEDUP_REMOVED lines=13> */
.L_x_27711:
[----:B------:R-:W-:Y:S05]  /*16c70*/  BSYNC.RECONVERGENT B3 ;  /* 0x0000000000037941 */ /* 0x000fea0003800200 */
.L_x_27710:
        /* <DEDUP_REMOVED lines=43> */
.L_x_27708:
[----:B------:R-:W-:Y:S05]  /*16f30*/  BSYNC.RECONVERGENT B2 ;  /* 0x0000000000027941 */ /* 0x000fea0003800200 */
.L_x_27707:
        /* <DEDUP_REMOVED lines=9> */
.L_x_27652:
[----:B------:R-:W-:Y:S05]  /*16fd0*/  BSYNC.RECONVERGENT B1 ;  /* 0x0000000000017941 */ /* 0x000fea0003800200 */
.L_x_27601:
        /* <DEDUP_REMOVED lines=57> */
.L_x_27713:
[----:B------:R-:W-:Y:S05]  /*17370*/  BSYNC.RECONVERGENT B1 ;  /* 0x0000000000017941 */ /* 0x000fea0003800200 */
.L_x_27712:
        /* <DEDUP_REMOVED lines=88> */
.L_x_27729:
        /* <DEDUP_REMOVED lines=9> */
[----:B-1----:R-:W-:-:S05]  /*17990*/  @!P0 IMAD.WIDE R126, R104, 0x4, R126 ;  /* 0x00000004687e8825 */ /* 0x002fca00078e027e */
[----:B------:R1:W-:Y:S01]  /*179a0*/  @!P0 STG.E desc[UR8][R126.64], R118 ;  /* 0x000000767e008986 */ /* 0x0003e2000c101908 */
[----:B0-----:R-:W-:-:S05]  /*179b0*/  @!P0 IMAD.WIDE R128, R104, 0x4, R128 ;  /* 0x0000000468808825 */ /* 0x001fca00078e0280 */
[----:B--2---:R1:W-:Y:S01]  /*179c0*/  @!P0 STG.E desc[UR8][R128.64], R0 ;  /* 0x0000000080008986 */ /* 0x0043e2000c101908 */
[----:B------:R-:W-:-:S13]  /*179d0*/  ISETP.GE.AND P0, PT, R121, 0x1, PT ;  /* 0x000000017900780c */ /* 0x000fda0003f06270 */
[----:B-1----:R-:W-:Y:S05]  /*179e0*/  @!P0 BRA `(.L_x_27716) ;  /* 0x0000000800088947 */ /* 0x002fea0003800000 */
[----:B------:R-:W-:Y:S02]  /*179f0*/  FSEL R118, R118, RZ, !P2 ;  /* 0x000000ff76767208 */ /* 0x000fe40005000000 */
[----:B------:R-:W-:-:S03]  /*17a00*/  IADD3 R126, PT, PT, R121, -0x1, RZ ;  /* 0xffffffff797e7810 */ /* 0x000fc60007ffe0ff */
        /* <DEDUP_REMOVED lines=15> */
[----:B------:R-:W-:Y:S01]  /*17b00*/  FADD.FTZ R91, -R118, R91 ;  /* 0x0000005b765b7221 */ /* 0x000fe20000010100 */
[----:B------:R-:W-:Y:S01]  /*17b10*/  LEA.HI.SX32 R89, R126, R3, 0x1d ;  /* 0x000000037e597211 */ /* 0x000fe200078feaff */
[----:B------:R-:W-:Y:S01]  /*17b20*/  FADD.FTZ R123, -R118, R74 ;  /* 0x0000004a767b7221 */ /* 0x000fe20000010100 */
        /* <DEDUP_REMOVED lines=25> */
[----:B------:R-:W-:Y:S01]  /*17cc0*/  IADD3 R93, PT, PT, R89, 0x40, RZ ;  /* 0x00000040595d7810 */ /* 0x000fe20007ffe0ff */
[----:B------:R-:W-:Y:S01]  /*17cd0*/  FMUL.FTZ R79, R0, R123 ;  /* 0x0000007b004f7220 */ /* 0x000fe20000410000 */
[----:B------:R-:W-:Y:S01]  /*17ce0*/  FFMA.FTZ R75, R127, R10, R42 ;  /* 0x0000000a7f4b7223 */ /* 0x000fe2000001002a */
[----:B------:R-:W-:-:S02]  /*17cf0*/  VIADD R91, R89, 0x20 ;  /* 0x00000020595b7836 */ /* 0x000fc40000000000 */
[----:B------:R-:W-:Y:S01]  /*17d00*/  FFMA.FTZ R118, R88, R11, R43 ;  /* 0x0000000b58767223 */ /* 0x000fe2000001002b */
[C---:B------:R-:W-:Y:S02]  /*17d10*/  VIADD R123, R89.reuse, 0x60 ;  /* 0x00000060597b7836 */ /* 0x040fe40000000000 */
[C---:B------:R-:W-:Y:S01]  /*17d20*/  FMUL.FTZ R73, R0.reuse, R119 ;  /* 0x0000007700497220 */ /* 0x040fe20000410000 */
[C---:B------:R-:W-:Y:S01]  /*17d30*/  FMUL.FTZ R72, R0.reuse, R121 ;  /* 0x0000007900487220 */ /* 0x040fe20000410000 */
[C---:B------:R-:W-:Y:S01]  /*17d40*/  FMUL.FTZ R103, R0.reuse, R125 ;  /* 0x0000007d00677220 */ /* 0x040fe20000410000 */
[----:B------:R-:W-:Y:S01]  /*17d50*/  FMUL.FTZ R78, R0, R77 ;  /* 0x0000004d004e7220 */ /* 0x000fe20000410000 */
[----:B0-----:R-:W-:-:S04]  /*17d60*/  IMAD.WIDE.U32 R88, R89, 0x10, R94 ;  /* 0x0000001059587825 */ /* 0x001fc800078e005e */
[C---:B------:R-:W-:Y:S01]  /*17d70*/  FMUL.FTZ R135, R0.reuse, R135 ;  /* 0x0000008700877220 */ /* 0x040fe20000410000 */
[----:B------:R-:W-:Y:S01]  /*17d80*/  FMUL.FTZ R128, R0, R85 ;  /* 0x0000005500807220 */ /* 0x000fe20000410000 */
[----:B------:R-:W-:Y:S01]  /*17d90*/  F2FP.F16.F32.PACK_AB R75, R118, R75 ;  /* 0x0000004b764b723e */ /* 0x000fe200000000ff */
        /* <DEDUP_REMOVED lines=67> */
[----:B------:R-:W-:Y:S01]  /*181d0*/  F2FP.F16.F32.PACK_AB R85, R99, R100 ;  /* 0x000000646355723e */ /* 0x000fe200000000ff */
[----:B------:R0:W-:Y:S01]  /*181e0*/  STG.E.128 desc[UR8][R92.64], R80 ;  /* 0x000000505c007986 */ /* 0x0001e2000c101d08 */
[----:B------:R-:W-:-:S05]  /*181f0*/  F2FP.F16.F32.PACK_AB R84, R97, R98 ;  /* 0x000000626154723e */ /* 0x000fca00000000ff */
[----:B------:R0:W-:Y:S02]  /*18200*/  STG.E.128 desc[UR8][R94.64], R84 ;  /* 0x000000545e007986 */ /* 0x0001e4000c101d08 */
.L_x_27716:
[----:B------:R-:W-:Y:S05]  /*18210*/  BSYNC.RECONVERGENT B1 ;  /* 0x0000000000017941 */ /* 0x000fea0003800200 */
.L_x_27715:
[----:B0-----:R-:W0:Y:S02]  /*18220*/  LDC.64 R72, c[0x0][0x380] ;  /* 0x0000e000ff487b82 */ /* 0x001e240000000a00 */
[----:B0-----:R-:W-:-:S04]  /*18230*/  LEA R104, R72, R104, 0x2 ;  /* 0x0000006848687211 */ /* 0x001fc800078e10ff */
[----:B------:R-:W-:-:S13]  /*18240*/  ISETP.GE.AND P0, PT, R104, R73, PT ;  /* 0x000000496800720c */ /* 0x000fda0003f06270 */
[----:B------:R-:W-:Y:S05]  /*18250*/  @!P0 BRA `(.L_x_27717) ;  /* 0xfffffe88000c8947 */ /* 0x000fea000383ffff */
[----:B------:R-:W-:Y:S05]  /*18260*/  BSYNC B0 ;  /* 0x0000000000007941 */ /* 0x000fea0003800000 */
.L_x_27255:
[----:B------:R-:W-:Y:S05]  /*18270*/  EXIT ;  /* 0x000000000000794d */ /* 0x000fea0003800000 */
.L_x_27714:
[----:B------:R-:W-:Y:S01]  /*18280*/  HFMA2 R132, -RZ, RZ, 0, 5.9604644775390625e-08 ;  /* 0x00000001ff847431 */ /* 0x000fe200000001ff */
[----:B------:R-:W-:Y:S01]  /*18290*/  BSSY B1, `(.L_x_27718) ;  /* 0x0000007000017945 */ /* 0x000fe20003800000 */
[----:B------:R-:W-:Y:S01]  /*182a0*/  IMAD.MOV.U32 R131, RZ, RZ, R0 ;  /* 0x000000ffff837224 */ /* 0x000fe200078e0000 */
[----:B------:R-:W-:Y:S01]  /*182b0*/  MOV R130, 0xffffffff ;  /* 0xffffffff00827802 */ /* 0x000fe20000000f00 */
[----:B------:R-:W-:-:S07]  /*182c0*/  IMAD.MOV.U32 R133, RZ, RZ, 0x1f ;  /* 0x0000001fff857424 */ /* 0x000fce00078e00ff */
[----:B0-----:R-:W-:Y:S05]  /*182d0*/  WARPSYNC.COLLECTIVE R130, `(.L_x_27719) ;  /* 0x0000000082087348 */ /* 0x001fea0003c00000 */
[----:B------:R1:W2:Y:S02]  /*182e0*/  SHFL.BFLY P1, R129, R131, R132, R133 ;  /* 0x0c00008483817389 */ /* 0x0002a40000020085 */
[----:B012---:R-:W-:Y:S05]  /*182f0*/  ENDCOLLECTIVE ;  /* 0x000000000000791b */ /* 0x007fea0003800000 */
.L_x_27719:
[----:B------:R-:W-:Y:S05]  /*18300*/  BSYNC B1 ;  /* 0x0000000000017941 */ /* 0x000fea0003800000 */
.L_x_27718:
        /* <DEDUP_REMOVED lines=9> */
.L_x_27720:
[----:B------:R-:W-:Y:S01]  /*183a0*/  HFMA2 R132, -RZ, RZ, 0, 2.384185791015625e-07 ;  /* 0x00000004ff847431 */ /* 0x000fe200000001ff */
[----:B------:R-:W-:-:S05]  /*183b0*/  MOV R118, R129 ;  /* 0x0000008100767202 */ /* 0x000fca0000000f00 */
[----:B------:R-:W-:-:S04]  /*183c0*/  FADD.FTZ R126, R125, R118 ;  /* 0x000000767d7e7221 */ /* 0x000fc80000010000 */
[----:B------:R-:W-:-:S07]  /*183d0*/  IMAD.MOV.U32 R131, RZ, RZ, R126 ;  /* 0x000000ffff837224 */ /* 0x000fce00078e007e */
[----:B------:R-:W-:Y:S05]  /*183e0*/  WARPSYNC.COLLECTIVE R130, `(.L_x_27721) ;  /* 0x0000000082087348 */ /* 0x000fea0003c00000 */
[----:B------:R0:W1:Y:S02]  /*183f0*/  SHFL.BFLY P1, R129, R131, R132, R133 ;  /* 0x0c00008483817389 */ /* 0x0000640000020085 */
[----:B01----:R-:W-:Y:S05]  /*18400*/  ENDCOLLECTIVE ;  /* 0x000000000000791b */ /* 0x003fea0003800000 */
.L_x_27721:
        /* <DEDUP_REMOVED lines=8> */
.L_x_27722:
[----:B------:R-:W-:Y:S01]  /*18490*/  HFMA2 R132, -RZ, RZ, 0, 9.5367431640625e-07 ;  /* 0x00000010ff847431 */ /* 0x000fe200000001ff */
[----:B------:R-:W-:-:S05]  /*184a0*/  MOV R118, R129 ;  /* 0x0000008100767202 */ /* 0x000fca0000000f00 */
[----:B------:R-:W-:-:S04]  /*184b0*/  FADD.FTZ R128, R127, R118 ;  /* 0x000000767f807221 */ /* 0x000fc80000010000 */
[----:B------:R-:W-:-:S07]  /*184c0*/  IMAD.MOV.U32 R131, RZ, RZ, R128 ;  /* 0x000000ffff837224 */ /* 0x000fce00078e0080 */
[----:B------:R-:W-:Y:S05]  /*184d0*/  WARPSYNC.COLLECTIVE R130, `(.L_x_27723) ;  /* 0x0000000082087348 */ /* 0x000fea0003c00000 */
[----:B------:R0:W1:Y:S02]  /*184e0*/  SHFL.BFLY P1, R129, R131, R132, R133 ;  /* 0x0c00008483817389 */ /* 0x0000640000020085 */
[----:B01----:R-:W-:Y:S05]  /*184f0*/  ENDCOLLECTIVE ;  /* 0x000000000000791b */ /* 0x003fea0003800000 */
.L_x_27723:
        /* <DEDUP_REMOVED lines=71> */
.L_x_27724:
[----:B------:R-:W-:Y:S02]  /*18970*/  IMAD.MOV.U32 R132, RZ, RZ, 0x2 ;  /* 0x00000002ff847424 */ /* 0x000fe400078e00ff */
[----:B------:R-:W-:-:S04]  /*18980*/  IMAD.MOV.U32 R125, RZ, RZ, R129 ;  /* 0x000000ffff7d7224 */ /* 0x000fc800078e0081 */
[----:B------:R-:W-:-:S05]  /*18990*/  FADD.FTZ R125, R0, R125 ;  /* 0x0000007d007d7221 */ /* 0x000fca0000010000 */
[----:B------:R-:W-:-:S07]  /*189a0*/  MOV R131, R125 ;  /* 0x0000007d00837202 */ /* 0x000fce0000000f00 */
[----:B------:R-:W-:Y:S05]  /*189b0*/  WARPSYNC.COLLECTIVE R130, `(.L_x_27725) ;  /* 0x0000000082087348 */ /* 0x000fea0003c00000 */
[----:B------:R0:W1:Y:S02]  /*189c0*/  SHFL.BFLY P1, R129, R131, R132, R133 ;  /* 0x0c00008483817389 */ /* 0x0000640000020085 */
[----:B01----:R-:W-:Y:S05]  /*189d0*/  ENDCOLLECTIVE ;  /* 0x000000000000791b */ /* 0x003fea0003800000 */
.L_x_27725:
[----:B------:R-:W-:Y:S01]  /*189e0*/  HFMA2 R132, -RZ, RZ, 0, 2.384185791015625e-07 ;  /* 0x00000004ff847431 */ /* 0x000fe200000001ff */
[----:B------:R-:W-:-:S05]  /*189f0*/  MOV R126, R129 ;  /* 0x00000081007e7202 */ /* 0x000fca0000000f00 */
[----:B------:R-:W-:-:S04]  /*18a00*/  FADD.FTZ R126, R125, R126 ;  /* 0x0000007e7d7e7221 */ /* 0x000fc80000010000 */
[----:B------:R-:W-:-:S07]  /*18a10*/  IMAD.MOV.U32 R131, RZ, RZ, R126 ;  /* 0x000000ffff837224 */ /* 0x000fce00078e007e */
[----:B------:R-:W-:Y:S05]  /*18a20*/  WARPSYNC.COLLECTIVE R130, `(.L_x_27726) ;  /* 0x0000000082087348 */ /* 0x000fea0003c00000 */
[----:B------:R0:W1:Y:S02]  /*18a30*/  SHFL.BFLY P1, R129, R131, R132, R133 ;  /* 0x0c00008483817389 */ /* 0x0000640000020085 */
[----:B01----:R-:W-:Y:S05]  /*18a40*/  ENDCOLLECTIVE ;  /* 0x000000000000791b */ /* 0x003fea0003800000 */
.L_x_27726:
[----:B------:R-:W-:Y:S02]  /*18a50*/  IMAD.MOV.U32 R132, RZ, RZ, 0x8 ;  /* 0x00000008ff847424 */ /* 0x000fe400078e00ff */
[----:B------:R-:W-:-:S04]  /*18a60*/  IMAD.MOV.U32 R127, RZ, RZ, R129 ;  /* 0x000000ffff7f7224 */ /* 0x000fc800078e0081 */
[----:B------:R-:W-:-:S05]  /*18a70*/  FADD.FTZ R127, R126, R127 ;  /* 0x0000007f7e7f7221 */ /* 0x000fca0000010000 */
[----:B------:R-:W-:-:S07]  /*18a80*/  MOV R131, R127 ;  /* 0x0000007f00837202 */ /* 0x000fce0000000f00 */
[----:B------:R-:W-:Y:S05]  /*18a90*/  WARPSYNC.COLLECTIVE R130, `(.L_x_27727) ;  /* 0x0000000082087348 */ /* 0x000fea0003c00000 */
[----:B------:R0:W1:Y:S02]  /*18aa0*/  SHFL.BFLY P1, R129, R131, R132, R133 ;  /* 0x0c00008483817389 */ /* 0x0000640000020085 */
[----:B01----:R-:W-:Y:S05]  /*18ab0*/  ENDCOLLECTIVE ;  /* 0x000000000000791b */ /* 0x003fea0003800000 */
.L_x_27727:
[----:B------:R-:W-:Y:S01]  /*18ac0*/  HFMA2 R132, -RZ, RZ, 0, 9.5367431640625e-07 ;  /* 0x00000010ff847431 */ /* 0x000fe200000001ff */
[----:B------:R-:W-:-:S05]  /*18ad0*/  MOV R128, R129 ;  /* 0x0000008100807202 */ /* 0x000fca0000000f00 */
[----:B------:R-:W-:-:S04]  /*18ae0*/  FADD.FTZ R128, R127, R128 ;  /* 0x000000807f807221 */ /* 0x000fc80000010000 */
[----:B------:R-:W-:-:S07]  /*18af0*/  IMAD.MOV.U32 R131, RZ, RZ, R128 ;  /* 0x000000ffff837224 */ /* 0x000fce00078e0080 */
[----:B------:R-:W-:Y:S05]  /*18b00*/  WARPSYNC.COLLECTIVE R130, `(.L_x_27728) ;  /* 0x0000000082087348 */ /* 0x000fea0003c00000 */
[----:B------:R0:W1:Y:S02]  /*18b10*/  SHFL.BFLY P1, R129, R131, R132, R133 ;  /* 0x0c00008483817389 */ /* 0x0000640000020085 */
[----:B01----:R-:W-:Y:S05]  /*18b20*/  ENDCOLLECTIVE ;  /* 0x000000000000791b */ /* 0x003fea0003800000 */
.L_x_27728:
[----:B------:R-:W-:Y:S05]  /*18b30*/  BRA `(.L_x_27729) ;  /* 0xffffffec00707947 */ /* 0x000fea000383ffff */
.L_x_27730:
        /* <DEDUP_REMOVED lines=12> */
.L_x_37351:


//--------------------- .text._ZN10layer_norm13ln_fwd_kernelINS_13Kernel_traitsIf6__halffS2_fjLj1024ELj1ELj4ELj1ELj16ENS_18Kernel_traits_baseILj1024EfS2_fS2_fjLj128EEEEELb1ELb1ELb0ELb0EEEvNS_9FwdParamsE --------------------------
	.section	.text._ZN10layer_norm13ln_fwd_kernelINS_13Kernel_traitsIf6__halffS2_fjLj1024ELj1ELj4ELj1ELj16ENS_18Kernel_traits_baseILj1024EfS2_fS2_fjLj128EEEEELb1ELb1ELb0ELb0EEEvNS_9FwdParamsE,"ax",@progbits
	.align	128
        .global         _ZN10layer_norm13ln_fwd_kernelINS_13Kernel_traitsIf6__halffS2_fjLj1024ELj1ELj4ELj1ELj16ENS_18Kernel_traits_baseILj1024EfS2_fS2_fjLj128EEEEELb1ELb1ELb0ELb0EEEvNS_9FwdParamsE
        .type           _ZN10layer_norm13ln_fwd_kernelINS_13Kernel_traitsIf6__halffS2_fjLj1024ELj1ELj4ELj1ELj16ENS_18Kernel_traits_baseILj1024EfS2_fS2_fjLj128EEEEELb1ELb1ELb0ELb0EEEvNS_9FwdParamsE,@function
        .size           _ZN10layer_norm13ln_fwd_kernelINS_13Kernel_traitsIf6__halffS2_fjLj1024ELj1ELj4ELj1ELj16ENS_18Kernel_traits_baseILj1024EfS2_fS2_fjLj128EEEEELb1ELb1ELb0ELb0EEEvNS_9FwdParamsE,(.L_x_37352 - _ZN10layer_norm13ln_fwd_kernelINS_13Kernel_traitsIf6__halffS2_fjLj1024ELj1ELj4ELj1ELj16ENS_18Kernel_traits_baseILj1024EfS2_fS2_fjLj128EEEEELb1ELb1ELb0ELb0EEEvNS_9FwdParamsE)
        .other          _ZN10layer_norm13ln_fwd_kernelINS_13Kernel_traitsIf6__halffS2_fjLj1024ELj1ELj4ELj1ELj16ENS_18Kernel_traits_baseILj1024EfS2_fS2_fjLj128EEEEELb1ELb1ELb0ELb0EEEvNS_9FwdParamsE,@"STO_CUDA_ENTRY STV_DEFAULT"
_ZN10layer_norm13ln_fwd_kernelINS_13Kernel_traitsIf6__halffS2_fjLj1024ELj1ELj4ELj1ELj16ENS_18Kernel_traits_baseILj1024EfS2_fS2_fjLj128EEEEELb1ELb1ELb0ELb0EEEvNS_9FwdParamsE:
.text._ZN10layer_norm13ln_fwd_kernelINS_13Kernel_traitsIf6__halffS2_fjLj1024ELj1ELj4ELj1ELj16ENS_18Kernel_traits_baseILj1024EfS2_fS2_fjLj128EEEEELb1ELb1ELb0ELb0EEEvNS_9FwdParamsE:
        /* <DEDUP_REMOVED lines=113> */
.L_x_27732:
        /* <DEDUP_REMOVED lines=55> */
.L_x_27733:
[----:B------:R-:W-:Y:S05]  /*0a80*/  BSYNC.RECONVERGENT B0 ;  /* 0x0000000000007941 */ /* 0x000fea0003800200 */
.L_x_27731:
        /* <DEDUP_REMOVED lines=73> */
.L_x_28079:
        /* <DEDUP_REMOVED lines=17> */
[----:B--2---:R-:W-:Y:S01]  /*1030*/  @P0 HADD2.F32 R145, -RZ, R146.H0_H0 ;  /* 0x20000092ff910230 */ /* 0x004fe20000004100 */
        /* <DEDUP_REMOVED lines=23> */
.L_x_37188:
[----:B------:R-:W-:Y:S05]  /*11b0*/  BRX R112 -0x11c0                                       (*"BRANCH_TARGETS .L_x_37189,.L_x_37190,.L_x_37191"*) ;  /* 0xffffffec70907949 */ /* 0x000fea000383ffff */
.L_x_37191:
[----:B------:R-:W-:Y:S01]  /*11c0*/  VIADD R114, R5, 0x1 ;  /* 0x0000000105727836 */ /* 0x000fe20000000000 */
[----:B------:R-:W-:Y:S01]  /*11d0*/  MOV R115, R7 ;  /* 0x0000000700737202 */ /* 0x000fe20000000f00 */
[----:B------:R-:W-:Y:S01]  /*11e0*/  IMAD.MOV.U32 R154, RZ, RZ, R3 ;  /* 0x000000ffff9a7224 */ /* 0x000fe200078e0003 */
[----:B------:R-:W-:Y:S06]  /*11f0*/  BRA `(.L_x_27739) ;  /* 0x0000000400287947 */ /* 0x000fec0003800000 */
.L_x_37189:
[----:B------:R-:W-:Y:S01]  /*1200*/  IMAD.MOV.U32 R154, RZ, RZ, R3 ;  /* 0x000000ffff9a7224 */ /* 0x000fe200078e0003 */
[----:B------:R-:W-:Y:S01]  /*1210*/  MOV R115, R148 ;  /* 0x0000009400737202 */ /* 0x000fe20000000f00 */
[----:B------:R-:W-:Y:S01]  /*1220*/  IMAD.MOV.U32 R114, RZ, RZ, 0x3 ;  /* 0x00000003ff727424 */ /* 0x000fe200078e00ff */
[----:B------:R-:W-:Y:S06]  /*1230*/  BRA `(.L_x_27739) ;  /* 0x0000000400187947 */ /* 0x000fec0003800000 */
.L_x_37190:
        /* <DEDUP_REMOVED lines=13> */
.L_x_27741:
[----:B------:R-:W-:Y:S05]  /*1310*/  BSYNC.RECONVERGENT B3 ;  /* 0x0000000000037941 */ /* 0x000fea0003800200 */
.L_x_27740:
        /* <DEDUP_REMOVED lines=56> */
.L_x_27739:
[----:B------:R-:W-:Y:S05]  /*16a0*/  BSYNC.RECONVERGENT B2 ;  /* 0x0000000000027941 */ /* 0x000fea0003800200 */
.L_x_27738:
        /* <DEDUP_REMOVED lines=26> */
.L_x_27744:
        /* <DEDUP_REMOVED lines=13> */
.L_x_27746:
[----:B------:R-:W-:Y:S05]  /*1920*/  BSYNC.RECONVERGENT B3 ;  /* 0x0000000000037941 */ /* 0x000fea0003800200 */
.L_x_27745:
        /* <DEDUP_REMOVED lines=57> */
.L_x_27743:
[----:B------:R-:W-:Y:S05]  /*1cc0*/  BSYNC.RECONVERGENT B2 ;  /* 0x0000000000027941 */ /* 0x000fea0003800200 */
.L_x_27742:
        /* <DEDUP_REMOVED lines=22> */
.L_x_27749:
        /* <DEDUP_REMOVED lines=13> */
.L_x_27751:
[----:B------:R-:W-:Y:S05]  /*1f00*/  BSYNC.RECONVERGENT B3 ;  /* 0x0000000000037941 */ /* 0x000fea0003800200 */
.L_x_27750:
        /* <DEDUP_REMOVED lines=57> */
.L_x_27748:
[----:B------:R-:W-:Y:S05]  /*22a0*/  BSYNC.RECONVERGENT B2 ;  /* 0x0000000000027941 */ /* 0x000fea0003800200 */
.L_x_27747:
        /* <DEDUP_REMOVED lines=22> */
.L_x_27754:
        /* <DEDUP_REMOVED lines=13> */
.L_x_27756:
[----:B------:R-:W-:Y:S05]  /*24e0*/  BSYNC.RECONVERGENT B3 ;  /* 0x0000000000037941 */ /* 0x000fea0003800200 */
.L_x_27755:
        /* <DEDUP_REMOVED lines=57> */
.L_x_27753:
[----:B------:R-:W-:Y:S05]  /*2880*/  BSYNC.RECONVERGENT B2 ;  /* 0x0000000000027941 */ /* 0x000fea0003800200 */
.L_x_27752:
        /* <DEDUP_REMOVED lines=22> */
.L_x_27759:
        /* <DEDUP_REMOVED lines=13> */
.L_x_27761:
[----:B------:R-:W-:Y:S05]  /*2ac0*/  BSYNC.RECONVERGENT B3 ;  /* 0x0000000000037941 */ /* 0x000fea0003800200 */
.L_x_27760:
        /* <DEDUP_REMOVED lines=57> */
.L_x_27758:
[----:B------:R-:W-:Y:S05]  /*2e60*/  BSYNC.RECONVERGENT B2 ;  /* 0x0000000000027941 */ /* 0x000fea0003800200 */
.L_x_27757:
        /* <DEDUP_REMOVED lines=22> */
.L_x_27764:
        /* <DEDUP_REMOVED lines=13> */
.L_x_27766:
[----:B------:R-:W-:Y:S05]  /*30a0*/  BSYNC.RECONVERGENT B3 ;  /* 0x0000000000037941 */ /* 0x000fea0003800200 */
.L_x_27765:
        /* <DEDUP_REMOVED lines=57> */
.L_x_27763:
[----:B------:R-:W-:Y:S05]  /*3440*/  BSYNC.RECONVERGENT B2 ;  /* 0x0000000000027941 */ /* 0x000fea0003800200 */
.L_x_27762:
        /* <DEDUP_REMOVED lines=22> */
.L_x_27769:
        /* <DEDUP_REMOVED lines=13> */
.L_x_27771:
[----:B------:R-:W-:Y:S05]  /*3680*/  BSYNC.RECONVERGENT B3 ;  /* 0x0000000000037941 */ /* 0x000fea0003800200 */
.L_x_27770:
        /* <DEDUP_REMOVED lines=57> */
.L_x_27768:
[----:B------:R-:W-:Y:S05]  /*3a20*/  BSYNC.RECONVERGENT B2 ;  /* 0x0000000000027941 */ /* 0x000fea0003800200 */
.L_x_27767:
        /* <DEDUP_REMOVED lines=22> */
.L_x_27774:
        /* <DEDUP_REMOVED lines=15> */
.L_x_27776:
[----:B------:R-:W-:Y:S05]  /*3c80*/  BSYNC.RECONVERGENT B3 ;  /* 0x0000000000037941 */ /* 0x000fea0003800200 */
.L_x_27775:
        /* <DEDUP_REMOVED lines=57> */
.L_x_27773:
[----:B------:R-:W-:Y:S05]  /*4020*/  BSYNC.RECONVERGENT B2 ;  /* 0x0000000000027941 */ /* 0x000fea0003800200 */
.L_x_27772:
        /* <DEDUP_REMOVED lines=10> */
.L_x_27737:
        /* <DEDUP_REMOVED lines=16> */
.L_x_27780:
        /* <DEDUP_REMOVED lines=13> */
.L_x_27782:
[----:B------:R-:W-:Y:S05]  /*42a0*/  BSYNC.RECONVERGENT B3 ;  /* 0x0000000000037941 */ /* 0x000fea0003800200 */
.L_x_27781:
        /* <DEDUP_REMOVED lines=56> */
.L_x_27779:
[----:B------:R-:W-:Y:S05]  /*4630*/  BSYNC.RECONVERGENT B2 ;  /* 0x0000000000027941 */ /* 0x000fea0003800200 */
.L_x_27778:
[----:B------:R-:W0:Y:S01]  /*4640*/  LDC R153, c[0x0][0x404] ;  /* 0x00010100ff997b82 */ /* 0x000e220000000800 */
[----:B------:R-:W-:Y:S01]  /*4650*/  I2FP.F32.U32 R112, R112 ;  /* 0x0000007000707245 */ /* 0x000fe20000201000 */
[----:B------:R-:W-:Y:S02]  /*4660*/  HFMA2 R157, -RZ, RZ, 0.1171875, 0 ;  /* 0x2f800000ff9d7431 */ /* 0x000fe400000001ff */
[----:B-----5:R-:W-:Y:S01]  /*4670*/  HADD2.F32 R114, -RZ, R116.H0_H0 ;  /* 0x20000074ff727230 */ /* 0x020fe20000004100 */
[----:B------:R-:W-:Y:S01]  /*4680*/  ISETP.NE.AND P1, PT, R113, 0x1, PT ;  /* 0x000000017100780c */ /* 0x000fe20003f25270 */
[----:B------:R-:W-:Y:S01]  /*4690*/  BSSY.RECONVERGENT B2, `(.L_x_27783) ;  /* 0x000005b000027945 */ /* 0x000fe20003800200 */
[----:B------:R-:W-:Y:S02]  /*46a0*/  IMAD.MOV.U32 R5, RZ, RZ, R2 ;  /* 0x000000ffff057224 */ /* 0x000fe400078e0002 */
[----:B------:R-:W-:Y:S01]  /*46b0*/  FFMA.FTZ R112, R112, R157, 1.1641532182693481445e-10 ;  /* 0x2f00000070707423 */ /* 0x000fe2000001009d */
[----:B------:R-:W1:Y:S01]  /*46c0*/  LDC R156, c[0x0][0x408] ;  /* 0x00010200ff9c7b82 */ /* 0x000e620000000800 */
[----:B------:R-:W-:Y:S01]  /*46d0*/  FMUL.FTZ R3, R114, R145 ;  /* 0x0000009172037220 */ /* 0x000fe20000410000 */
[----:B------:R-:W-:-:S02]  /*46e0*/  IMAD.MOV.U32 R114, RZ, RZ, 0x2 ;  /* 0x00000002ff727424 */ /* 0x000fc400078e00ff */
        /* <DEDUP_REMOVED lines=14> */
.L_x_27785:
        /* <DEDUP_REMOVED lines=13> */
.L_x_27787:
[----:B------:R-:W-:Y:S05]  /*48a0*/  BSYNC.RECONVERGENT B3 ;  /* 0x0000000000037941 */ /* 0x000fea0003800200 */
.L_x_27786:
        /* <DEDUP_REMOVED lines=57> */
.L_x_27784:
[----:B------:R-:W-:Y:S05]  /*4c40*/  BSYNC.RECONVERGENT B2 ;  /* 0x0000000000027941 */ /* 0x000fea0003800200 */
.L_x_27783:
        /* <DEDUP_REMOVED lines=21> */
.L_x_27790:
        /* <DEDUP_REMOVED lines=13> */
.L_x_27792:
[----:B------:R-:W-:Y:S05]  /*4e70*/  BSYNC.RECONVERGENT B3 ;  /* 0x0000000000037941 */ /* 0x000fea0003800200 */
.L_x_27791:
        /* <DEDUP_REMOVED lines=57> */
.L_x_27789:
[----:B------:R-:W-:Y:S05]  /*5210*/  BSYNC.RECONVERGENT B2 ;  /* 0x0000000000027941 */ /* 0x000fea0003800200 */
.L_x_27788:
[----:B------:R-:W-:Y:S01]  /*5220*/  I2FP.F32.U32 R112, R5 ;  /* 0x0000000500707245 */ /* 0x000fe20000201000 */
[----:B------:R-:W-:Y:S01]  /*5230*/  BSSY.RECONVERGENT B2, `(.L_x_27793) ;  /* 0x000005b000027945 */ /* 0x000fe20003800200 */
[----:B------:R-:W-:Y:S01]  /*5240*/  ISETP.NE.AND P3, PT, R113, 0x1, PT ;  /* 0x000000017100780c */ /* 0x000fe20003f65270 */
[----:B------:R-:W-:Y:S02]  /*5250*/  IMAD.MOV.U32 R115, RZ, RZ, 0x2 ;  /* 0x00000002ff737424 */ /* 0x000fe400078e00ff */
[----:B------:R-:W-:-:S05]  /*5260*/  FFMA.FTZ R112, R112, R157, 1.1641532182693481445e-10 ;  /* 0x2f00000070707423 */ /* 0x000fca000001009d */
[----:B------:R-:W-:Y:S01]  /*5270*/  FSETP.GTU.FTZ.AND P2, PT, R112, R153, PT ;  /* 0x000000997000720b */ /* 0x000fe20003f5c000 */
[----:B------:R-:W-:-:S03]  /*5280*/  HADD2.F32 R112, -RZ, R117.H0_H0 ;  /* 0x20000075ff707230 */ /* 0x000fc60000004100 */
[----:B------:R-:W-:Y:S02]  /*5290*/  PLOP3.LUT P1, PT, P2, PT, PT, 0x8, 0x80 ;  /* 0x000000000080781c */ /* 0x000fe4000172e170 */
[----:B------:R-:W-:-:S04]  /*52a0*/  FMUL.FTZ R5, R112, R145 ;  /* 0x0000009170057220 */ /* 0x000fc80000410000 */
[----:B------:R-:W-:-:S05]  /*52b0*/  FMUL.FTZ R5, R5, R156 ;  /* 0x0000009c05057220 */ /* 0x000fca0000410000 */
[----:B------:R-:W-:Y:S02]  /*52c0*/  FSEL R155, R5, RZ, !P2 ;  /* 0x000000ff059b7208 */ /* 0x000fe40005000000 */
        /* <DEDUP_REMOVED lines=10> */
.L_x_27795:
        /* <DEDUP_REMOVED lines=13> */
.L_x_27797:
[----:B------:R-:W-:Y:S05]  /*5440*/  BSYNC.RECONVERGENT B3 ;  /* 0x0000000000037941 */ /* 0x000fea0003800200 */
.L_x_27796:
        /* <DEDUP_REMOVED lines=57> */
.L_x_27794:
[----:B------:R-:W-:Y:S05]  /*57e0*/  BSYNC.RECONVERGENT B2 ;  /* 0x0000000000027941 */ /* 0x000fea0003800200 */
.L_x_27793:
        /* <DEDUP_REMOVED lines=21> */
.L_x_27800:
        /* <DEDUP_REMOVED lines=13> */
.L_x_27802:
[----:B------:R-:W-:Y:S05]  /*5a10*/  BSYNC.RECONVERGENT B3 ;  /* 0x0000000000037941 */ /* 0x000fea0003800200 */
.L_x_27801:
        /* <DEDUP_REMOVED lines=57> */
.L_x_27799:
[----:B------:R-:W-:Y:S05]  /*5db0*/  BSYNC.RECONVERGENT B2 ;  /* 0x0000000000027941 */ /* 0x000fea0003800200 */
.L_x_27798:
        /* <DEDUP_REMOVED lines=21> */
.L_x_27805:
        /* <DEDUP_REMOVED lines=13> */
.L_x_27807:
[----:B------:R-:W-:Y:S05]  /*5fe0*/  BSYNC.RECONVERGENT B3 ;  /* 0x0000000000037941 */ /* 0x000fea0003800200 */
.L_x_27806:
        /* <DEDUP_REMOVED lines=57> */
.L_x_27804:
[----:B------:R-:W-:Y:S05]  /*6380*/  BSYNC.RECONVERGENT B2 ;  /* 0x0000000000027941 */ /* 0x000fea0003800200 */
.L_x_27803:
        /* <DEDUP_REMOVED lines=21> */
.L_x_27810:
        /* <DEDUP_REMOVED lines=13> */
.L_x_27812:
[----:B------:R-:W-:Y:S05]  /*65b0*/  BSYNC.RECONVERGENT B3 ;  /* 0x0000000000037941 */ /* 0x000fea0003800200 */
.L_x_27811:
        /* <DEDUP_REMOVED lines=57> */
.L_x_27809:
[----:B------:R-:W-:Y:S05]  /*6950*/  BSYNC.RECONVERGENT B2 ;  /* 0x0000000000027941 */ /* 0x000fea0003800200 */
.L_x_27808:
        /* <DEDUP_REMOVED lines=21> */
.L_x_27815:
        /* <DEDUP_REMOVED lines=15> */
.L_x_27817:
[----:B------:R-:W-:Y:S05]  /*6ba0*/  BSYNC.RECONVERGENT B3 ;  /* 0x0000000000037941 */ /* 0x000fea0003800200 */
.L_x_27816:
        /* <DEDUP_REMOVED lines=57> */
.L_x_27814:
[----:B------:R-:W-:Y:S05]  /*6f40*/  BSYNC.RECONVERGENT B2 ;  /* 0x0000000000027941 */ /* 0x000fea0003800200 */
.L_x_27813:
[----:B------:R-:W-:Y:S01]  /*6f50*/  I2FP.F32.U32 R112, R113 ;  /* 0x0000007100707245 */ /* 0x000fe20000201000 */
[----:B------:R-:W-:Y:S02]  /*6f60*/  HADD2.F32 R160, -RZ, R119.H1_H1 ;  /* 0x30000077ffa07230 */ /* 0x000fe40000004100 */
[----:B------:R-:W-:Y:S01]  /*6f70*/  FMUL.FTZ R115, R116, R27 ;  /* 0x0000001b74737220 */ /* 0x000fe20000410000 */
[----:B------:R-:W-:Y:S01]  /*6f80*/  FMUL.FTZ R116, R117, R28 ;  /* 0x0000001c75747220 */ /* 0x000fe20000410000 */
[----:B------:R-:W-:Y:S01]  /*6f90*/  FMUL.FTZ R117, R118, R29 ;  /* 0x0000001d76757220 */ /* 0x000fe20000410000 */
[----:B------:R-:W-:Y:S01]  /*6fa0*/  FFMA.FTZ R114, R112, R157, 1.1641532182693481445e-10 ;  /* 0x2f00000070727423 */ /* 0x000fe2000001009d */
[----:B------:R-:W-:Y:S01]  /*6fb0*/  FMUL.FTZ R113, R160, R145 ;  /* 0x00000091a0717220 */ /* 0x000fe20000410000 */
[----:B------:R-:W-:Y:S01]  /*6fc0*/  FMUL.FTZ R112, R159, R24 ;  /* 0x000000189f707220 */ /* 0x000fe20000410000 */
[----:B------:R-:W-:Y:S02]  /*6fd0*/  FMUL.FTZ R118, R147, R30 ;  /* 0x0000001e93767220 */ /* 0x000fe40000410000 */
[----:B------:R-:W-:Y:S01]  /*6fe0*/  FMUL.FTZ R156, R113, R156 ;  /* 0x0000009c719c7220 */ /* 0x000fe20000410000 */
[----:B------:R-:W-:Y:S01]  /*6ff0*/  FSETP.GTU.FTZ.AND P6, PT, R114, R153, PT ;  /* 0x000000997200720b */ /* 0x000fe20003fdc000 */
[----:B------:R-:W-:Y:S01]  /*7000*/  FMUL.FTZ R113, R158, R25 ;  /* 0x000000199e717220 */ /* 0x000fe20000410000 */
[----:B------:R-:W-:-:S02]  /*7010*/  FMUL.FTZ R114, R155, R26 ;  /* 0x0000001a9b727220 */ /* 0x000fc40000410000 */
[----:B------:R-:W-:Y:S02]  /*7020*/  FSEL R156, R156, RZ, !P6 ;  /* 0x000000ff9c9c7208 */ /* 0x000fe40007000000 */
[----:B------:R-:W-:-:S03]  /*7030*/  PLOP3.LUT P6, PT, P6, PT, PT, 0x8, 0x80 ;  /* 0x000000000080781c */ /* 0x000fc600037ce170 */
[----:B------:R-:W-:-:S10]  /*7040*/  FMUL.FTZ R119, R156, R31 ;  /* 0x0000001f9c777220 */ /* 0x000fd40000410000 */
.L_x_27777:
        /* <DEDUP_REMOVED lines=10> */
[C---:B------:R-:W-:Y:S01]  /*70f0*/  VIADD R147, R0.reuse, 0x20 ;  /* 0x0000002000937836 */ /* 0x040fe20000000000 */
[----:B------:R-:W-:Y:S01]  /*7100*/  SEL R158, RZ, 0x1, !P3 ;  /* 0x00000001ff9e7807 */ /* 0x000fe20005800000 */
[----:B0-----:R-:W-:-:S03]  /*7110*/  IMAD.WIDE.U32 R160, R0, 0x20, R156 ;  /* 0x0000002000a07825 */ /* 0x001fc600078e009c */
[----:B------:R-:W-:Y:S01]  /*7120*/  LOP3.LUT R159, R159, R158, RZ, 0xfc, !PT ;  /* 0x0000009e9f9f7212 */ /* 0x000fe200078efcff */
[----:B------:R-:W0:Y:S01]  /*7130*/  LDC.64 R156, c[0x0][0x3b0] ;  /* 0x0000ec00ff9c7b82 */ /* 0x000e220000000a00 */
[----:B------:R-:W-:Y:S01]  /*7140*/  SEL R158, RZ, 0x1, !P6 ;  /* 0x00000001ff9e7807 */ /* 0x000fe20007000000 */
[----:B------:R1:W-:Y:S03]  /*7150*/  STG.E.128 desc[UR6][R160.64], R112 ;  /* 0x00000070a0007986 */ /* 0x0003e6000c101d06 */
[----:B------:R-:W-:Y:S01]  /*7160*/  LOP3.LUT R158, R3, R158, RZ, 0xfc, !PT ;  /* 0x0000009e039e7212 */ /* 0x000fe200078efcff */
[----:B------:R1:W-:Y:S01]  /*7170*/  STG.E.128 desc[UR6][R160.64+0x10], R116 ;  /* 0x00001074a0007986 */ /* 0x0003e2000c101d06 */
[----:B------:R-:W-:Y:S01]  /*7180*/  MOV R3, R154 ;  /* 0x0000009a00037202 */ /* 0x000fe20000000f00 */
[----:B0-----:R-:W-:-:S05]  /*7190*/  IMAD.WIDE.U32 R156, R0, 0x8, R156 ;  /* 0x00000008009c7825 */ /* 0x001fca00078e009c */
[----:B------:R1:W-:Y:S02]  /*71a0*/  STG.E.64 desc[UR6][R156.64], R158 ;  /* 0x0000009e9c007986 */ /* 0x0003e4000c101b06 */
.L_x_27736:
[----:B------:R-:W-:Y:S05]  /*71b0*/  BSYNC.RECONVERGENT B1 ;  /* 0x0000000000017941 */ /* 0x000fea0003800200 */
.L_x_27735:
        /* <DEDUP_REMOVED lines=30> */
.L_x_27823:
        /* <DEDUP_REMOVED lines=13> */
.L_x_27825:
[----:B------:R-:W-:Y:S05]  /*7470*/  BSYNC.RECONVERGENT B3 ;  /* 0x0000000000037941 */ /* 0x000fea0003800200 */
.L_x_27824:
        /* <DEDUP_REMOVED lines=56> */
.L_x_27822:
[----:B------:R-:W-:Y:S05]  /*7800*/  BSYNC.RECONVERGENT B2 ;  /* 0x0000000000027941 */ /* 0x000fea0003800200 */
.L_x_27821:
        /* <DEDUP_REMOVED lines=10> */
[----:B------:R-:W-:-:S03]  /*78b0*/  IMAD.MOV.U32 R5, RZ, RZ, R2 ;  /* 0x000000ffff057224 */ /* 0x000fc600078e0002 */
        /* <DEDUP_REMOVED lines=15> */
.L_x_27828:
        /* <DEDUP_REMOVED lines=13> */
.L_x_27830:
[----:B------:R-:W-:Y:S05]  /*7a80*/  BSYNC.RECONVERGENT B3 ;  /* 0x0000000000037941 */ /* 0x000fea0003800200 */
.L_x_27829:
        /* <DEDUP_REMOVED lines=57> */
.L_x_27827:
[----:B------:R-:W-:Y:S05]  /*7e20*/  BSYNC.RECONVERGENT B2 ;  /* 0x0000000000027941 */ /* 0x000fea0003800200 */
.L_x_27826:
        /* <DEDUP_REMOVED lines=22> */
.L_x_27833:
        /* <DEDUP_REMOVED lines=13> */
.L_x_27835:
[----:B------:R-:W-:Y:S05]  /*8060*/  BSYNC.RECONVERGENT B3 ;  /* 0x0000000000037941 */ /* 0x000fea0003800200 */
.L_x_27834:
        /* <DEDUP_REMOVED lines=57> */
.L_x_27832:
[----:B------:R-:W-:Y:S05]  /*8400*/  BSYNC.RECONVERGENT B2 ;  /* 0x0000000000027941 */ /* 0x000fea0003800200 */
.L_x_27831:
        /* <DEDUP_REMOVED lines=22> */
.L_x_27838:
        /* <DEDUP_REMOVED lines=13> */
.L_x_27840:
[----:B------:R-:W-:Y:S05]  /*8640*/  BSYNC.RECONVERGENT B3 ;  /* 0x0000000000037941 */ /* 0x000fea0003800200 */
.L_x_27839:
        /* <DEDUP_REMOVED lines=57> */
.L_x_27837:
[----:B------:R-:W-:Y:S05]  /*89e0*/  BSYNC.RECONVERGENT B2 ;  /* 0x0000000000027941 */ /* 0x000fea0003800200 */
.L_x_27836:
        /* <DEDUP_REMOVED lines=22> */
.L_x_27843:
        /* <DEDUP_REMOVED lines=13> */
.L_x_27845:
[----:B------:R-:W-:Y:S05]  /*8c20*/  BSYNC.RECONVERGENT B3 ;  /* 0x0000000000037941 */ /* 0x000fea0003800200 */
.L_x_27844:
        /* <DEDUP_REMOVED lines=57> */
.L_x_27842:
[----:B------:R-:W-:Y:S05]  /*8fc0*/  BSYNC.RECONVERGENT B2 ;  /* 0x0000000000027941 */ /* 0x000fea0003800200 */
.L_x_27841:
        /* <DEDUP_REMOVED lines=22> */
.L_x_27848:
        /* <DEDUP_REMOVED lines=13> */
.L_x_27850:
[----:B------:R-:W-:Y:S05]  /*9200*/  BSYNC.RECONVERGENT B3 ;  /* 0x0000000000037941 */ /* 0x000fea0003800200 */
.L_x_27849:
        /* <DEDUP_REMOVED lines=57> */
.L_x_27847:
[----:B------:R-:W-:Y:S05]  /*95a0*/  BSYNC.RECONVERGENT B2 ;  /* 0x0000000000027941 */ /* 0x000fea0003800200 */
.L_x_27846:
        /* <DEDUP_REMOVED lines=22> */
.L_x_27853:
        /* <DEDUP_REMOVED lines=13> */
.L_x_27855:
[----:B------:R-:W-:Y:S05]  /*97e0*/  BSYNC.RECONVERGENT B3 ;  /* 0x0000000000037941 */ /* 0x000fea0003800200 */
.L_x_27854:
        /* <DEDUP_REMOVED lines=57> */
.L_x_27852:
[----:B------:R-:W-:Y:S05]  /*9b80*/  BSYNC.RECONVERGENT B2 ;  /* 0x0000000000027941 */ /* 0x000fea0003800200 */
.L_x_27851:
        /* <DEDUP_REMOVED lines=22> */
.L_x_27858:
        /* <DEDUP_REMOVED lines=14> */
.L_x_27860:
[----:B------:R-:W-:Y:S05]  /*9dd0*/  BSYNC.RECONVERGENT B3 ;  /* 0x0000000000037941 */ /* 0x000fea0003800200 */
.L_x_27859:
        /* <DEDUP_REMOVED lines=58> */
.L_x_27857:
[----:B------:R-:W-:Y:S05]  /*a180*/  BSYNC.RECONVERGENT B2 ;  /* 0x0000000000027941 */ /* 0x000fea0003800200 */
.L_x_27856:
        /* <DEDUP_REMOVED lines=10> */
.L_x_27820:
        /* <DEDUP_REMOVED lines=16> */
.L_x_27864:
        /* <DEDUP_REMOVED lines=13> */
.L_x_27866:
[----:B------:R-:W-:Y:S05]  /*a400*/  BSYNC.RECONVERGENT B3 ;  /* 0x0000000000037941 */ /* 0x000fea0003800200 */
.L_x_27865:
        /* <DEDUP_REMOVED lines=56> */
.L_x_27863:
[----:B------:R-:W-:Y:S05]  /*a790*/  BSYNC.RECONVERGENT B2 ;  /* 0x0000000000027941 */ /* 0x000fea0003800200 */
.L_x_27862:
[----:B------:R-:W0:Y:S01]  /*a7a0*/  LDC R155, c[0x0][0x404] ;  /* 0x00010100ff9b7b82 */ /* 0x000e220000000800 */
[----:B------:R-:W-:Y:S01]  /*a7b0*/  I2FP.F32.U32 R120, R120 ;  /* 0x0000007800787245 */ /* 0x000fe20000201000 */
[----:B------:R-:W-:Y:S01]  /*a7c0*/  IMAD.MOV.U32 R159, RZ, RZ, 0x2f800000 ;  /* 0x2f800000ff9f7424 */ /* 0x000fe200078e00ff */
[----:B------:R-:W-:Y:S01]  /*a7d0*/  ISETP.NE.AND P1, PT, R121, 0x1, PT ;  /* 0x000000017900780c */ /* 0x000fe20003f25270 */
[----:B-----5:R-:W-:Y:S01]  /*a7e0*/  HADD2.F32 R122, -RZ, R124.H0_H0 ;  /* 0x2000007cff7a7230 */ /* 0x020fe20000004100 */
[----:B------:R-:W-:Y:S01]  /*a7f0*/  BSSY.RECONVERGENT B2, `(.L_x_27867) ;  /* 0x000005b000027945 */ /* 0x000fe20003800200 */
[----:B------:R-:W-:Y:S01]  /*a800*/  FFMA.FTZ R120, R120, R159, 1.1641532182693481445e-10 ;  /* 0x2f00000078787423 */ /* 0x000fe2000001009f */
[----:B------:R-:W-:Y:S01]  /*a810*/  IMAD.MOV.U32 R5, RZ, RZ, R2 ;  /* 0x000000ffff057224 */ /* 0x000fe200078e0002 */
[----:B------:R-:W1:Y:S01]  /*a820*/  LDC R158, c[0x0][0x408] ;  /* 0x00010200ff9e7b82 */ /* 0x000e620000000800 */
[----:B------:R-:W-:Y:S01]  /*a830*/  FMUL.FTZ R3, R122, R145 ;  /* 0x000000917a037220 */ /* 0x000fe20000410000 */
[----:B------:R-:W-:Y:S01]  /*a840*/  HFMA2 R122, -RZ, RZ, 0, 1.1920928955078125e-07 ;  /* 0x00000002ff7a7431 */ /* 0x000fe200000001ff */
        /* <DEDUP_REMOVED lines=14> */
.L_x_27869:
        /* <DEDUP_REMOVED lines=13> */
.L_x_27871:
[----:B------:R-:W-:Y:S05]  /*aa00*/  BSYNC.RECONVERGENT B3 ;  /* 0x0000000000037941 */ /* 0x000fea0003800200 */
.L_x_27870:
        /* <DEDUP_REMOVED lines=57> */
.L_x_27868:
[----:B------:R-:W-:Y:S05]  /*ada0*/  BSYNC.RECONVERGENT B2 ;  /* 0x0000000000027941 */ /* 0x000fea0003800200 */
.L_x_27867:
        /* <DEDUP_REMOVED lines=21> */
.L_x_27874:
        /* <DEDUP_REMOVED lines=13> */
.L_x_27876:
[----:B------:R-:W-:Y:S05]  /*afd0*/  BSYNC.RECONVERGENT B3 ;  /* 0x0000000000037941 */ /* 0x000fea0003800200 */
.L_x_27875:
        /* <DEDUP_REMOVED lines=57> */
.L_x_27873:
[----:B------:R-:W-:Y:S05]  /*b370*/  BSYNC.RECONVERGENT B2 ;  /* 0x0000000000027941 */ /* 0x000fea0003800200 */
.L_x_27872:
[----:B------:R-:W-:Y:S01]  /*b380*/  I2FP.F32.U32 R120, R5 ;  /* 0x0000000500787245 */ /* 0x000fe20000201000 */
[----:B------:R-:W-:Y:S01]  /*b390*/  BSSY.RECONVERGENT B2, `(.L_x_27877) ;  /* 0x000005b000027945 */ /* 0x000fe20003800200 */
[----:B------:R-:W-:Y:S01]  /*b3a0*/  ISETP.NE.AND P3, PT, R121, 0x1, PT ;  /* 0x000000017900780c */ /* 0x000fe20003f65270 */
[----:B------:R-:W-:Y:S02]  /*b3b0*/  HFMA2 R123, -RZ, RZ, 0, 1.1920928955078125e-07 ;  /* 0x00000002ff7b7431 */ /* 0x000fe400000001ff */
[----:B------:R-:W-:-:S05]  /*b3c0*/  FFMA.FTZ R120, R120, R159, 1.1641532182693481445e-10 ;  /* 0x2f00000078787423 */ /* 0x000fca000001009f */
[----:B------:R-:W-:Y:S01]  /*b3d0*/  FSETP.GTU.FTZ.AND P2, PT, R120, R155, PT ;  /* 0x0000009b7800720b */ /* 0x000fe20003f5c000 */
[----:B------:R-:W-:-:S03]  /*b3e0*/  HADD2.F32 R120, -RZ, R125.H0_H0 ;  /* 0x2000007dff787230 */ /* 0x000fc60000004100 */
[----:B------:R-:W-:Y:S02]  /*b3f0*/  PLOP3.LUT P1, PT, P2, PT, PT, 0x8, 0x80 ;  /* 0x000000000080781c */ /* 0x000fe4000172e170 */
[----:B------:R-:W-:-:S04]  /*b400*/  FMUL.FTZ R5, R120, R145 ;  /* 0x0000009178057220 */ /* 0x000fc80000410000 */
[----:B------:R-:W-:-:S05]  /*b410*/  FMUL.FTZ R5, R5, R158 ;  /* 0x0000009e05057220 */ /* 0x000fca0000410000 */
[----:B------:R-:W-:Y:S01]  /*b420*/  FSEL R157, R5, RZ, !P2 ;  /* 0x000000ff059d7208 */ /* 0x000fe20005000000 */
        /* <DEDUP_REMOVED lines=10> */
.L_x_27879:
        /* <DEDUP_REMOVED lines=13> */
.L_x_27881:
[----:B------:R-:W-:Y:S05]  /*b5a0*/  BSYNC.RECONVERGENT B3 ;  /* 0x0000000000037941 */ /* 0x000fea0003800200 */
.L_x_27880:
        /* <DEDUP_REMOVED lines=57> */
.L_x_27878:
[----:B------:R-:W-:Y:S05]  /*b940*/  BSYNC.RECONVERGENT B2 ;  /* 0x0000000000027941 */ /* 0x000fea0003800200 */
.L_x_27877:
        /* <DEDUP_REMOVED lines=21> */
.L_x_27884:
        /* <DEDUP_REMOVED lines=13> */
.L_x_27886:
[----:B------:R-:W-:Y:S05]  /*bb70*/  BSYNC.RECONVERGENT B3 ;  /* 0x0000000000037941 */ /* 0x000fea0003800200 */
.L_x_27885:
        /* <DEDUP_REMOVED lines=57> */
.L_x_27883:
[----:B------:R-:W-:Y:S05]  /*bf10*/  BSYNC.RECONVERGENT B2 ;  /* 0x0000000000027941 */ /* 0x000fea0003800200 */
.L_x_27882:
        /* <DEDUP_REMOVED lines=21> */
.L_x_27889:
        /* <DEDUP_REMOVED lines=13> */
.L_x_27891:
[----:B------:R-:W-:Y:S05]  /*c140*/  BSYNC.RECONVERGENT B3 ;  /* 0x0000000000037941 */ /* 0x000fea0003800200 */
.L_x_27890:
        /* <DEDUP_REMOVED lines=57> */
.L_x_27888:
[----:B------:R-:W-:Y:S05]  /*c4e0*/  BSYNC.RECONVERGENT B2 ;  /* 0x0000000000027941 */ /* 0x000fea0003800200 */
.L_x_27887:
        /* <DEDUP_REMOVED lines=21> */
.L_x_27894:
        /* <DEDUP_REMOVED lines=13> */
.L_x_27896:
[----:B------:R-:W-:Y:S05]  /*c710*/  BSYNC.RECONVERGENT B3 ;  /* 0x0000000000037941 */ /* 0x000fea0003800200 */
.L_x_27895:
        /* <DEDUP_REMOVED lines=57> */
.L_x_27893:
[----:B------:R-:W-:Y:S05]  /*cab0*/  BSYNC.RECONVERGENT B2 ;  /* 0x0000000000027941 */ /* 0x000fea0003800200 */
.L_x_27892:
        /* <DEDUP_REMOVED lines=21> */
.L_x_27899:
        /* <DEDUP_REMOVED lines=14> */
.L_x_27901:
[----:B------:R-:W-:Y:S05]  /*ccf0*/  BSYNC.RECONVERGENT B3 ;  /* 0x0000000000037941 */ /* 0x000fea0003800200 */
.L_x_27900:
        /* <DEDUP_REMOVED lines=58> */
.L_x_27898:
[----:B------:R-:W-:Y:S05]  /*d0a0*/  BSYNC.RECONVERGENT B2 ;  /* 0x0000000000027941 */ /* 0x000fea0003800200 */
.L_x_27897:
        /* <DEDUP_REMOVED lines=16> */
.L_x_27861:
        /* <DEDUP_REMOVED lines=19> */
[C---:B0-----:R-:W-:Y:S01]  /*d2e0*/  IMAD.WIDE.U32 R158, R147.reuse, 0x8, R158 ;  /* 0x00000008939e7825 */ /* 0x041fe200078e009e */
[----:B------:R-:W-:-:S04]  /*d2f0*/  IADD3 R147, PT, PT, R147, 0x20, RZ ;  /* 0x0000002093937810 */ /* 0x000fc80007ffe0ff */
[----:B------:R2:W-:Y:S03]  /*d300*/  STG.E.64 desc[UR6][R158.64], R160 ;  /* 0x000000a09e007986 */ /* 0x0005e6000c101b06 */
.L_x_27819:
[----:B------:R-:W-:Y:S05]  /*d310*/  BSYNC.RECONVERGENT B1 ;  /* 0x0000000000017941 */ /* 0x000fea0003800200 */
.L_x_27818:
        /* <DEDUP_REMOVED lines=30> */
.L_x_27907:
        /* <DEDUP_REMOVED lines=13> */
.L_x_27909:
[----:B------:R-:W-:Y:S05]  /*d5d0*/  BSYNC.RECONVERGENT B3 ;  /* 0x0000000000037941 */ /* 0x000fea0003800200 */
.L_x_27908:
        /* <DEDUP_REMOVED lines=56> */
.L_x_27906:
[----:B------:R-:W-:Y:S05]  /*d960*/  BSYNC.RECONVERGENT B2 ;  /* 0x0000000000027941 */ /* 0x000fea0003800200 */
.L_x_27905:
[----:B------:R-:W0:Y:S01]  /*d970*/  LDC R157, c[0x0][0x408] ;  /* 0x00010200ff9d7b82 */ /* 0x000e220000000800 */
[----:B------:R-:W-:Y:S01]  /*d980*/  I2FP.F32.U32 R3, R128 ;  /* 0x0000008000037245 */ /* 0x000fe20000201000 */
[----:B--2---:R-:W-:Y:S02]  /*d990*/  HFMA2 R162, -RZ, RZ, 0.1171875, 0 ;  /* 0x2f800000ffa27431 */ /* 0x004fe400000001ff */
        /* <DEDUP_REMOVED lines=23> */
.L_x_27912:
        /* <DEDUP_REMOVED lines=13> */
.L_x_27914:
[----:B------:R-:W-:Y:S05]  /*dbe0*/  BSYNC.RECONVERGENT B3 ;  /* 0x0000000000037941 */ /* 0x000fea0003800200 */
.L_x_27913:
        /* <DEDUP_REMOVED lines=57> */
.L_x_27911:
[----:B------:R-:W-:Y:S05]  /*df80*/  BSYNC.RECONVERGENT B2 ;  /* 0x0000000000027941 */ /* 0x000fea0003800200 */
.L_x_27910:
        /* <DEDUP_REMOVED lines=22> */
.L_x_27917:
        /* <DEDUP_REMOVED lines=13> */
.L_x_27919:
[----:B------:R-:W-:Y:S05]  /*e1c0*/  BSYNC.RECONVERGENT B3 ;  /* 0x0000000000037941 */ /* 0x000fea0003800200 */
.L_x_27918:
        /* <DEDUP_REMOVED lines=57> */
.L_x_27916:
[----:B------:R-:W-:Y:S05]  /*e560*/  BSYNC.RECONVERGENT B2 ;  /* 0x0000000000027941 */ /* 0x000fea0003800200 */
.L_x_27915:
        /* <DEDUP_REMOVED lines=22> */
.L_x_27922:
        /* <DEDUP_REMOVED lines=13> */
.L_x_27924:
[----:B------:R-:W-:Y:S05]  /*e7a0*/  BSYNC.RECONVERGENT B3 ;  /* 0x0000000000037941 */ /* 0x000fea0003800200 */
.L_x_27923:
        /* <DEDUP_REMOVED lines=57> */
.L_x_27921:
[----:B------:R-:W-:Y:S05]  /*eb40*/  BSYNC.RECONVERGENT B2 ;  /* 0x0000000000027941 */ /* 0x000fea0003800200 */
.L_x_27920:
        /* <DEDUP_REMOVED lines=22> */
.L_x_27927:
        /* <DEDUP_REMOVED lines=13> */
.L_x_27929:
[----:B------:R-:W-:Y:S05]  /*ed80*/  BSYNC.RECONVERGENT B3 ;  /* 0x0000000000037941 */ /* 0x000fea0003800200 */
.L_x_27928:
        /* <DEDUP_REMOVED lines=57> */
.L_x_27926:
[----:B------:R-:W-:Y:S05]  /*f120*/  BSYNC.RECONVERGENT B2 ;  /* 0x0000000000027941 */ /* 0x000fea0003800200 */
.L_x_27925:
        /* <DEDUP_REMOVED lines=22> */
.L_x_27932:
        /* <DEDUP_REMOVED lines=13> */
.L_x_27934:
[----:B------:R-:W-:Y:S05]  /*f360*/  BSYNC.RECONVERGENT B3 ;  /* 0x0000000000037941 */ /* 0x000fea0003800200 */
.L_x_27933:
        /* <DEDUP_REMOVED lines=57> */
.L_x_27931:
[----:B------:R-:W-:Y:S05]  /*f700*/  BSYNC.RECONVERGENT B2 ;  /* 0x0000000000027941 */ /* 0x000fea0003800200 */
.L_x_27930:
        /* <DEDUP_REMOVED lines=22> */
.L_x_27937:
        /* <DEDUP_REMOVED lines=13> */
.L_x_27939:
[----:B------:R-:W-:Y:S05]  /*f940*/  BSYNC.RECONVERGENT B3 ;  /* 0x0000000000037941 */ /* 0x000fea0003800200 */
.L_x_27938:
        /* <DEDUP_REMOVED lines=57> */
.L_x_27936:
[----:B------:R-:W-:Y:S05]  /*fce0*/  BSYNC.RECONVERGENT B2 ;  /* 0x0000000000027941 */ /* 0x000fea0003800200 */
.L_x_27935:
        /* <DEDUP_REMOVED lines=22> */
.L_x_27942:
        /* <DEDUP_REMOVED lines=14> */
.L_x_27944:
[----:B------:R-:W-:Y:S05]  /*ff30*/  BSYNC.RECONVERGENT B3 ;  /* 0x0000000000037941 */ /* 0x000fea0003800200 */
.L_x_27943:
        /* <DEDUP_REMOVED lines=58> */
.L_x_27941:
[----:B------:R-:W-:Y:S05]  /*102e0*/  BSYNC.RECONVERGENT B2 ;  /* 0x0000000000027941 */ /* 0x000fea0003800200 */
.L_x_27940:
        /* <DEDUP_REMOVED lines=10> */
.L_x_27904:
        /* <DEDUP_REMOVED lines=16> */
.L_x_27948:
        /* <DEDUP_REMOVED lines=13> */
.L_x_27950:
[----:B------:R-:W-:Y:S05]  /*10560*/  BSYNC.RECONVERGENT B3 ;  /* 0x0000000000037941 */ /* 0x000fea0003800200 */
.L_x_27949:
        /* <DEDUP_REMOVED lines=56> */
.L_x_27947:
[----:B------:R-:W-:Y:S05]  /*108f0*/  BSYNC.RECONVERGENT B2 ;  /* 0x0000000000027941 */ /* 0x000fea0003800200 */
.L_x_27946:
[----:B------:R-:W0:Y:S01]  /*10900*/  LDC R157, c[0x0][0x404] ;  /* 0x00010100ff9d7b82 */ /* 0x000e220000000800 */
[----:B------:R-:W-:Y:S01]  /*10910*/  I2FP.F32.U32 R3, R128 ;  /* 0x0000008000037245 */ /* 0x000fe20000201000 */
[----:B--2---:R-:W-:Y:S01]  /*10920*/  IMAD.MOV.U32 R160, RZ, RZ, 0x2f800000 ;  /* 0x2f800000ffa07424 */ /* 0x004fe200078e00ff */
        /* <DEDUP_REMOVED lines=22> */
.L_x_27953:
        /* <DEDUP_REMOVED lines=13> */
.L_x_27955:
[----:B------:R-:W-:Y:S05]  /*10b60*/  BSYNC.RECONVERGENT B3 ;  /* 0x0000000000037941 */ /* 0x000fea0003800200 */
.L_x_27954:
        /* <DEDUP_REMOVED lines=57> */
.L_x_27952:
[----:B------:R-:W-:Y:S05]  /*10f00*/  BSYNC.RECONVERGENT B2 ;  /* 0x0000000000027941 */ /* 0x000fea0003800200 */
.L_x_27951:
        /* <DEDUP_REMOVED lines=21> */
.L_x_27958:
        /* <DEDUP_REMOVED lines=13> */
.L_x_27960:
[----:B------:R-:W-:Y:S05]  /*11130*/  BSYNC.RECONVERGENT B3 ;  /* 0x0000000000037941 */ /* 0x000fea0003800200 */
.L_x_27959:
        /* <DEDUP_REMOVED lines=57> */
.L_x_27957:
[----:B------:R-:W-:Y:S05]  /*114d0*/  BSYNC.RECONVERGENT B2 ;  /* 0x0000000000027941 */ /* 0x000fea0003800200 */
.L_x_27956:
        /* <DEDUP_REMOVED lines=21> */
.L_x_27963:
        /* <DEDUP_REMOVED lines=13> */
.L_x_27965:
[----:B------:R-:W-:Y:S05]  /*11700*/  BSYNC.RECONVERGENT B3 ;  /* 0x0000000000037941 */ /* 0x000fea0003800200 */
.L_x_27964:
        /* <DEDUP_REMOVED lines=57> */
.L_x_27962:
[----:B------:R-:W-:Y:S05]  /*11aa0*/  BSYNC.RECONVERGENT B2 ;  /* 0x0000000000027941 */ /* 0x000fea0003800200 */
.L_x_27961:
        /* <DEDUP_REMOVED lines=21> */
.L_x_27968:
        /* <DEDUP_REMOVED lines=13> */
.L_x_27970:
[----:B------:R-:W-:Y:S05]  /*11cd0*/  BSYNC.RECONVERGENT B3 ;  /* 0x0000000000037941 */ /* 0x000fea0003800200 */
.L_x_27969:
        /* <DEDUP_REMOVED lines=57> */
.L_x_27967:
[----:B------:R-:W-:Y:S05]  /*12070*/  BSYNC.RECONVERGENT B2 ;  /* 0x0000000000027941 */ /* 0x000fea0003800200 */
.L_x_27966:
        /* <DEDUP_REMOVED lines=21> */
.L_x_27973:
        /* <DEDUP_REMOVED lines=13> */
.L_x_27975:
[----:B------:R-:W-:Y:S05]  /*122a0*/  BSYNC.RECONVERGENT B3 ;  /* 0x0000000000037941 */ /* 0x000fea0003800200 */
.L_x_27974:
        /* <DEDUP_REMOVED lines=57> */
.L_x_27972:
[----:B------:R-:W-:Y:S05]  /*12640*/  BSYNC.RECONVERGENT B2 ;  /* 0x0000000000027941 */ /* 0x000fea0003800200 */
.L_x_27971:
        /* <DEDUP_REMOVED lines=21> */
.L_x_27978:
        /* <DEDUP_REMOVED lines=13> */
.L_x_27980:
[----:B------:R-:W-:Y:S05]  /*12870*/  BSYNC.RECONVERGENT B3 ;  /* 0x0000000000037941 */ /* 0x000fea0003800200 */
.L_x_27979:
        /* <DEDUP_REMOVED lines=57> */
.L_x_27977:
[----:B------:R-:W-:Y:S05]  /*12c10*/  BSYNC.RECONVERGENT B2 ;  /* 0x0000000000027941 */ /* 0x000fea0003800200 */
.L_x_27976:
        /* <DEDUP_REMOVED lines=21> */
.L_x_27983:
        /* <DEDUP_REMOVED lines=14> */
.L_x_27985:
[----:B------:R-:W-:Y:S05]  /*12e50*/  BSYNC.RECONVERGENT B3 ;  /* 0x0000000000037941 */ /* 0x000fea0003800200 */
.L_x_27984:
        /* <DEDUP_REMOVED lines=58> */
.L_x_27982:
[----:B------:R-:W-:Y:S05]  /*13200*/  BSYNC.RECONVERGENT B2 ;  /* 0x0000000000027941 */ /* 0x000fea0003800200 */
.L_x_27981:
        /* <DEDUP_REMOVED lines=10> */
[----:B------:R-:W-:Y:S01]  /*132b0*/  FMUL.FTZ R158, R129, R158 ;  /* 0x0000009e819e7220 */ /* 0x000fe20000410000 */
[----:B------:R-:W-:Y:S01]  /*132c0*/  FSETP.GTU.FTZ.AND P6, PT, R160, R157, PT ;  /* 0x0000009da000720b */ /* 0x000fe20003fdc000 */
[----:B------:R-:W-:-:S03]  /*132d0*/  FMUL.FTZ R129, R162, R73 ;  /* 0x00000049a2817220 */ /* 0x000fc60000410000 */
[----:B------:R-:W-:Y:S02]  /*132e0*/  FSEL R158, R158, RZ, !P6 ;  /* 0x000000ff9e9e7208 */ /* 0x000fe40007000000 */
[----:B------:R-:W-:-:S03]  /*132f0*/  PLOP3.LUT P6, PT, P6, PT, PT, 0x8, 0x80 ;  /* 0x000000000080781c */ /* 0x000fc600037ce170 */
[----:B------:R-:W-:-:S10]  /*13300*/  FMUL.FTZ R135, R158, R79 ;  /* 0x0000004f9e877220 */ /* 0x000fd40000410000 */
.L_x_27945:
        /* <DEDUP_REMOVED lines=22> */
.L_x_27903:
[----:B------:R-:W-:Y:S05]  /*13470*/  BSYNC.RECONVERGENT B1 ;  /* 0x0000000000017941 */ /* 0x000fea0003800200 */
.L_x_27902:
        /* <DEDUP_REMOVED lines=29> */
.L_x_27991:
        /* <DEDUP_REMOVED lines=13> */
.L_x_27993:
[----:B------:R-:W-:Y:S05]  /*13720*/  BSYNC.RECONVERGENT B3 ;  /* 0x0000000000037941 */ /* 0x000fea0003800200 */
.L_x_27992:
        /* <DEDUP_REMOVED lines=56> */
.L_x_27990:
[----:B------:R-:W-:Y:S05]  /*13ab0*/  BSYNC.RECONVERGENT B2 ;  /* 0x0000000000027941 */ /* 0x000fea0003800200 */
.L_x_27989:
[----:B0-2---:R-:W0:Y:S01]  /*13ac0*/  LDC R160, c[0x0][0x408] ;  /* 0x00010200ffa07b82 */ /* 0x005e220000000800 */
        /* <DEDUP_REMOVED lines=25> */
.L_x_27996:
        /* <DEDUP_REMOVED lines=13> */
.L_x_27998:
[----:B------:R-:W-:Y:S05]  /*13d30*/  BSYNC.RECONVERGENT B3 ;  /* 0x0000000000037941 */ /* 0x000fea0003800200 */
.L_x_27997:
        /* <DEDUP_REMOVED lines=57> */
.L_x_27995:
[----:B------:R-:W-:Y:S05]  /*140d0*/  BSYNC.RECONVERGENT B2 ;  /* 0x0000000000027941 */ /* 0x000fea0003800200 */
.L_x_27994:
        /* <DEDUP_REMOVED lines=23> */
.L_x_28001:
        /* <DEDUP_REMOVED lines=13> */
.L_x_28003:
[----:B------:R-:W-:Y:S05]  /*14320*/  BSYNC.RECONVERGENT B3 ;  /* 0x0000000000037941 */ /* 0x000fea0003800200 */
.L_x_28002:
        /* <DEDUP_REMOVED lines=57> */
.L_x_28000:
[----:B------:R-:W-:Y:S05]  /*146c0*/  BSYNC.RECONVERGENT B2 ;  /* 0x0000000000027941 */ /* 0x000fea0003800200 */
.L_x_27999:
        /* <DEDUP_REMOVED lines=22> */
.L_x_28006:
        /* <DEDUP_REMOVED lines=13> */
.L_x_28008:
[----:B------:R-:W-:Y:S05]  /*14900*/  BSYNC.RECONVERGENT B3 ;  /* 0x0000000000037941 */ /* 0x000fea0003800200 */
.L_x_28007:
        /* <DEDUP_REMOVED lines=57> */
.L_x_28005:
[----:B------:R-:W-:Y:S05]  /*14ca0*/  BSYNC.RECONVERGENT B2 ;  /* 0x0000000000027941 */ /* 0x000fea0003800200 */
.L_x_28004:
        /* <DEDUP_REMOVED lines=22> */
.L_x_28011:
        /* <DEDUP_REMOVED lines=13> */
.L_x_28013:
[----:B------:R-:W-:Y:S05]  /*14ee0*/  BSYNC.RECONVERGENT B3 ;  /* 0x0000000000037941 */ /* 0x000fea0003800200 */
.L_x_28012:
        /* <DEDUP_REMOVED lines=57> */
.L_x_28010:
[----:B------:R-:W-:Y:S05]  /*15280*/  BSYNC.RECONVERGENT B2 ;  /* 0x0000000000027941 */ /* 0x000fea0003800200 */
.L_x_28009:
        /* <DEDUP_REMOVED lines=22> */
.L_x_28016:
        /* <DEDUP_REMOVED lines=13> */
.L_x_28018:
[----:B------:R-:W-:Y:S05]  /*154c0*/  BSYNC.RECONVERGENT B3 ;  /* 0x0000000000037941 */ /* 0x000fea0003800200 */
.L_x_28017:
        /* <DEDUP_REMOVED lines=57> */
.L_x_28015:
[----:B------:R-:W-:Y:S05]  /*15860*/  BSYNC.RECONVERGENT B2 ;  /* 0x0000000000027941 */ /* 0x000fea0003800200 */
.L_x_28014:
        /* <DEDUP_REMOVED lines=22> */
.L_x_28021:
        /* <DEDUP_REMOVED lines=13> */
.L_x_28023:
[----:B------:R-:W-:Y:S05]  /*15aa0*/  BSYNC.RECONVERGENT B3 ;  /* 0x0000000000037941 */ /* 0x000fea0003800200 */
.L_x_28022:
        /* <DEDUP_REMOVED lines=57> */
.L_x_28020:
[----:B------:R-:W-:Y:S05]  /*15e40*/  BSYNC.RECONVERGENT B2 ;  /* 0x0000000000027941 */ /* 0x000fea0003800200 */
.L_x_28019:
        /* <DEDUP_REMOVED lines=22> */
.L_x_28026:
        /* <DEDUP_REMOVED lines=14> */
.L_x_28028:
[----:B------:R-:W-:Y:S05]  /*16090*/  BSYNC.RECONVERGENT B3 ;  /* 0x0000000000037941 */ /* 0x000fea0003800200 */
.L_x_28027:
        /* <DEDUP_REMOVED lines=58> */
.L_x_28025:
[----:B------:R-:W-:Y:S05]  /*16440*/  BSYNC.RECONVERGENT B2 ;  /* 0x0000000000027941 */ /* 0x000fea0003800200 */
.L_x_28024:
        /* <DEDUP_REMOVED lines=10> */
.L_x_27988:
        /* <DEDUP_REMOVED lines=16> */
.L_x_28032:
        /* <DEDUP_REMOVED lines=13> */
.L_x_28034:
[----:B------:R-:W-:Y:S05]  /*166c0*/  BSYNC.RECONVERGENT B3 ;  /* 0x0000000000037941 */ /* 0x000fea0003800200 */
.L_x_28033:
        /* <DEDUP_REMOVED lines=56> */
.L_x_28031:
[----:B------:R-:W-:Y:S05]  /*16a50*/  BSYNC.RECONVERGENT B2 ;  /* 0x0000000000027941 */ /* 0x000fea0003800200 */
.L_x_28030:
[----:B------:R-:W1:Y:S01]  /*16a60*/  LDC R138, c[0x0][0x404] ;  /* 0x00010100ff8a7b82 */ /* 0x000e620000000800 */
[----:B------:R-:W-:Y:S01]  /*16a70*/  I2FP.F32.U32 R136, R136 ;  /* 0x0000008800887245 */ /* 0x000fe20000201000 */
[----:B0-2---:R-:W-:Y:S01]  /*16a80*/  IMAD.MOV.U32 R159, RZ, RZ, 0x2f800000 ;  /* 0x2f800000ff9f7424 */ /* 0x005fe200078e00ff */
[----:B------:R-:W-:Y:S01]  /*16a90*/  ISETP.NE.AND P2, PT, R137, 0x1, PT ;  /* 0x000000018900780c */ /* 0x000fe20003f45270 */
[----:B------:R-:W-:Y:S01]  /*16aa0*/  BSSY.RECONVERGENT B2, `(.L_x_28035) ;  /* 0x000005c000027945 */ /* 0x000fe20003800200 */
[----:B------:R-:W-:Y:S02]  /*16ab0*/  HFMA2 R139, -RZ, RZ, 0, 1.1920928955078125e-07 ;  /* 0x00000002ff8b7431 */ /* 0x000fe400000001ff */
[----:B------:R-:W-:Y:S01]  /*16ac0*/  FFMA.FTZ R3, R136, R159, 1.1641532182693481445e-10 ;  /* 0x2f00000088037423 */ /* 0x000fe2000001009f */
[----:B-----5:R-:W-:Y:S01]  /*16ad0*/  HADD2.F32 R136, -RZ, R140.H0_H0 ;  /* 0x2000008cff887230 */ /* 0x020fe20000004100 */
[----:B------:R-:W0:Y:S01]  /*16ae0*/  LDC R158, c[0x0][0x408] ;  /* 0x00010200ff9e7b82 */ /* 0x000e220000000800 */
[----:B------:R-:W-:-:S02]  /*16af0*/  IMAD.MOV.U32 R5, RZ, RZ, R2 ;  /* 0x000000ffff057224 */ /* 0x000fc400078e0002 */
[----:B-1----:R-:W-:Y:S01]  /*16b00*/  FSETP.GTU.FTZ.AND P1, PT, R3, R138, PT ;  /* 0x0000008a0300720b */ /* 0x002fe20003f3c000 */
[----:B------:R-:W-:-:S03]  /*16b10*/  FMUL.FTZ R3, R136, R145 ;  /* 0x0000009188037220 */ /* 0x000fc60000410000 */
[----:B------:R-:W-:Y:S01]  /*16b20*/  PLOP3.LUT P3, PT, P1, PT, PT, 0x8, 0x80 ;  /* 0x000000000080781c */ /* 0x000fe20000f6e170 */
[----:B0-----:R-:W-:-:S05]  /*16b30*/  FMUL.FTZ R3, R3, R158 ;  /* 0x0000009e03037220 */ /* 0x001fca0000410000 */
        /* <DEDUP_REMOVED lines=11> */
.L_x_28037:
        /* <DEDUP_REMOVED lines=13> */
.L_x_28039:
[----:B------:R-:W-:Y:S05]  /*16cc0*/  BSYNC.RECONVERGENT B3 ;  /* 0x0000000000037941 */ /* 0x000fea0003800200 */
.L_x_28038:
        /* <DEDUP_REMOVED lines=57> */
.L_x_28036:
[----:B------:R-:W-:Y:S05]  /*17060*/  BSYNC.RECONVERGENT B2 ;  /* 0x0000000000027941 */ /* 0x000fea0003800200 */
.L_x_28035:
        /* <DEDUP_REMOVED lines=22> */
.L_x_28042:
        /* <DEDUP_REMOVED lines=13> */
.L_x_28044:
[----:B------:R-:W-:Y:S05]  /*172a0*/  BSYNC.RECONVERGENT B3 ;  /* 0x0000000000037941 */ /* 0x000fea0003800200 */
.L_x_28043:
        /* <DEDUP_REMOVED lines=57> */
.L_x_28041:
[----:B------:R-:W-:Y:S05]  /*17640*/  BSYNC.RECONVERGENT B2 ;  /* 0x0000000000027941 */ /* 0x000fea0003800200 */
.L_x_28040:
        /* <DEDUP_REMOVED lines=21> */
.L_x_28047:
        /* <DEDUP_REMOVED lines=13> */
.L_x_28049:
[----:B------:R-:W-:Y:S05]  /*17870*/  BSYNC.RECONVERGENT B3 ;  /* 0x0000000000037941 */ /* 0x000fea0003800200 */
.L_x_28048:
        /* <DEDUP_REMOVED lines=57> */
.L_x_28046:
[----:B------:R-:W-:Y:S05]  /*17c10*/  BSYNC.RECONVERGENT B2 ;  /* 0x0000000000027941 */ /* 0x000fea0003800200 */
.L_x_28045:
        /* <DEDUP_REMOVED lines=21> */
.L_x_28052:
        /* <DEDUP_REMOVED lines=13> */
.L_x_28054:
[----:B------:R-:W-:Y:S05]  /*17e40*/  BSYNC.RECONVERGENT B3 ;  /* 0x0000000000037941 */ /* 0x000fea0003800200 */
.L_x_28053:
        /* <DEDUP_REMOVED lines=57> */
.L_x_28051:
[----:B------:R-:W-:Y:S05]  /*181e0*/  BSYNC.RECONVERGENT B2 ;  /* 0x0000000000027941 */ /* 0x000fea0003800200 */
.L_x_28050:
        /* <DEDUP_REMOVED lines=21> */
.L_x_28057:
        /* <DEDUP_REMOVED lines=13> */
.L_x_28059:
[----:B------:R-:W-:Y:S05]  /*18410*/  BSYNC.RECONVERGENT B3 ;  /* 0x0000000000037941 */ /* 0x000fea0003800200 */
.L_x_28058:
        /* <DEDUP_REMOVED lines=57> */
.L_x_28056:
[----:B------:R-:W-:Y:S05]  /*187b0*/  BSYNC.RECONVERGENT B2 ;  /* 0x0000000000027941 */ /* 0x000fea0003800200 */
.L_x_28055:
        /* <DEDUP_REMOVED lines=21> */
.L_x_28062:
        /* <DEDUP_REMOVED lines=13> */
.L_x_28064:
[----:B------:R-:W-:Y:S05]  /*189e0*/  BSYNC.RECONVERGENT B3 ;  /* 0x0000000000037941 */ /* 0x000fea0003800200 */
.L_x_28063:
        /* <DEDUP_REMOVED lines=57> */
.L_x_28061:
[----:B------:R-:W-:Y:S05]  /*18d80*/  BSYNC.RECONVERGENT B2 ;  /* 0x0000000000027941 */ /* 0x000fea0003800200 */
.L_x_28060:
        /* <DEDUP_REMOVED lines=21> */
.L_x_28067:
        /* <DEDUP_REMOVED lines=14> */
.L_x_28069:
[----:B------:R-:W-:Y:S05]  /*18fc0*/  BSYNC.RECONVERGENT B3 ;  /* 0x0000000000037941 */ /* 0x000fea0003800200 */
.L_x_28068:
        /* <DEDUP_REMOVED lines=58> */
.L_x_28066:
[----:B------:R-:W-:Y:S05]  /*19370*/  BSYNC.RECONVERGENT B2 ;  /* 0x0000000000027941 */ /* 0x000fea0003800200 */
.L_x_28065:
[----:B------:R-:W-:Y:S01]  /*19380*/  HADD2.F32 R162, -RZ, R143.H1_H1 ;  /* 0x3000008fffa27230 */ /* 0x000fe20000004100 */
[----:B------:R-:W-:Y:S01]  /*19390*/  I2FP.F32.U32 R136, R137 ;  /* 0x0000008900887245 */ /* 0x000fe20000201000 */
[----:B------:R-:W-:-:S03]  /*193a0*/  FMUL.FTZ R137, R160, R97 ;  /* 0x00000061a0897220 */ /* 0x000fc60000410000 */
[----:B------:R-:W-:Y:S01]  /*193b0*/  FMUL.FTZ R145, R162, R145 ;  /* 0x00000091a2917220 */ /* 0x000fe20000410000 */
[----:B------:R-:W-:Y:S01]  /*193c0*/  FFMA.FTZ R159, R136, R159, 1.1641532182693481445e-10 ;  /* 0x2f000000889f7423 */ /* 0x000fe2000001009f */
[----:B------:R-:W-:Y:S02]  /*193d0*/  FMUL.FTZ R136, R161, R96 ;  /* 0x00000060a1887220 */ /* 0x000fe40000410000 */
[----:B------:R-:W-:Y:S02]  /*193e0*/  FMUL.FTZ R158, R145, R158 ;  /* 0x0000009e919e7220 */ /* 0x000fe40000410000 */
[----:B------:R-:W-:Y:S01]  /*193f0*/  FSETP.GTU.FTZ.AND P6, PT, R159, R138, PT ;  /* 0x0000008a9f00720b */ /* 0x000fe20003fdc000 */
[----:B------:R-:W-:Y:S01]  /*19400*/  FMUL.FTZ R138, R139, R98 ;  /* 0x000000628b8a7220 */ /* 0x000fe20000410000 */
[----:B------:R-:W-:Y:S01]  /*19410*/  FMUL.FTZ R139, R140, R99 ;  /* 0x000000638c8b7220 */ /* 0x000fe20000410000 */
[----:B------:R-:W-:Y:S01]  /*19420*/  FMUL.FTZ R140, R141, R100 ;  /* 0x000000648d8c7220 */ /* 0x000fe20000410000 */
[----:B------:R-:W-:Y:S01]  /*19430*/  FSEL R158, R158, RZ, !P6 ;  /* 0x000000ff9e9e7208 */ /* 0x000fe20007000000 */
[----:B------:R-:W-:Y:S01]  /*19440*/  FMUL.FTZ R141, R142, R101 ;  /* 0x000000658e8d7220 */ /* 0x000fe20000410000 */
[----:B------:R-:W-:Y:S01]  /*19450*/  PLOP3.LUT P6, PT, P6, PT, PT, 0x8, 0x80 ;  /* 0x000000000080781c */ /* 0x000fe200037ce170 */
[----:B------:R-:W-:-:S02]  /*19460*/  FMUL.FTZ R142, R157, R102 ;  /* 0x000000669d8e7220 */ /* 0x000fc40000410000 */
[----:B------:R-:W-:-:S10]  /*19470*/  FMUL.FTZ R143, R158, R103 ;  /* 0x000000679e8f7220 */ /* 0x000fd40000410000 */
.L_x_28029:
        /* <DEDUP_REMOVED lines=22> */
.L_x_27987:
[----:B------:R-:W-:Y:S05]  /*195e0*/  BSYNC.RECONVERGENT B1 ;  /* 0x0000000000017941 */ /* 0x000fea0003800200 */
.L_x_27986:
        /* <DEDUP_REMOVED lines=126> */
.L_x_28091:
        /* <DEDUP_REMOVED lines=31> */
[----:B------:R-:W-:Y:S01]  /*19fc0*/  F2FP.F16.F32.PACK_AB R144, R145, R144 ;  /* 0x000000909190723e */ /* 0x000fe200000000ff */
        /* <DEDUP_REMOVED lines=8> */
[----:B------:R-:W-:Y:S01]  /*1a050*/  F2FP.F16.F32.PACK_AB R145, R160, R147 ;  /* 0x00000093a091723e */ /* 0x000fe200000000ff */
[----:B-1----:R-:W-:-:S04]  /*1a060*/  IMAD.WIDE.U32 R158, R0, 0x10, R158 ;  /* 0x00000010009e7825 */ /* 0x002fc800078e009e */
[----:B------:R-:W-:Y:S01]  /*1a070*/  FFMA.FTZ R157, R157, R14, R22 ;  /* 0x0000000e9d9d7223 */ /* 0x000fe20000010016 */
[----:B------:R-:W-:Y:S01]  /*1a080*/  FFMA.FTZ R164, R146, R15, R23 ;  /* 0x0000000f92a47223 */ /* 0x000fe20000010017 */
[----:B------:R-:W-:Y:S02]  /*1a090*/  F2FP.F16.F32.PACK_AB R146, R162, R161 ;  /* 0x000000a1a292723e */ /* 0x000fe400000000ff */
[----:B------:R-:W-:Y:S02]  /*1a0a0*/  IADD3 R0, PT, PT, R0, 0x20, RZ ;  /* 0x0000002000007810 */ /* 0x000fe40007ffe0ff */
[----:B------:R-:W-:-:S05]  /*1a0b0*/  F2FP.F16.F32.PACK_AB R147, R164, R157 ;  /* 0x0000009da493723e */ /* 0x000fca00000000ff */
[----:B------:R2:W-:Y:S02]  /*1a0c0*/  STG.E.128 desc[UR6][R158.64], R144 ;  /* 0x000000909e007986 */ /* 0x0005e4000c101d06 */
.L_x_28072:
[----:B------:R-:W-:Y:S05]  /*1a0d0*/  BSYNC.RECONVERGENT B1 ;  /* 0x0000000000017941 */ /* 0x000fea0003800200 */
.L_x_28071:
        /* <DEDUP_REMOVED lines=30> */
[----:B------:R-:W-:Y:S01]  /*1a2c0*/  F2FP.F16.F32.PACK_AB R145, R146, R145 ;  /* 0x000000919291723e */ /* 0x000fe200000000ff */
[----:B------:R-:W-:Y:S01]  /*1a2d0*/  VIADD R0, R0, 0x20 ;  /* 0x0000002000007836 */ /* 0x000fe20000000000 */
[----:B------:R-:W-:Y:S02]  /*1a2e0*/  F2FP.F16.F32.PACK_AB R146, R154, R147 ;  /* 0x000000939a92723e */ /* 0x000fe400000000ff */
[----:B------:R-:W-:-:S05]  /*1a2f0*/  F2FP.F16.F32.PACK_AB R147, R162, R157 ;  /* 0x0000009da293723e */ /* 0x000fca00000000ff */
[----:B------:R3:W-:Y:S02]  /*1a300*/  STG.E.128 desc[UR6][R158.64], R144 ;  /* 0x000000909e007986 */ /* 0x0007e4000c101d06 */
.L_x_28074:
[----:B------:R-:W-:Y:S05]  /*1a310*/  BSYNC.RECONVERGENT B1 ;  /* 0x0000000000017941 */ /* 0x000fea0003800200 */
.L_x_28073:
        /* <DEDUP_REMOVED lines=31> */
[----:B------:R-:W-:Y:S02]  /*1a510*/  F2FP.F16.F32.PACK_AB R145, R146, R145 ;  /* 0x000000919291723e */ /* 0x000fe400000000ff */
[----:B------:R-:W-:Y:S02]  /*1a520*/  F2FP.F16.F32.PACK_AB R146, R154, R147 ;  /* 0x000000939a92723e */ /* 0x000fe400000000ff */
[----:B------:R-:W-:-:S05]  /*1a530*/  F2FP.F16.F32.PACK_AB R147, R162, R153 ;  /* 0x00000099a293723e */ /* 0x000fca00000000ff */
[----:B------:R4:W-:Y:S02]  /*1a540*/  STG.E.128 desc[UR6][R158.64], R144 ;  /* 0x000000909e007986 */ /* 0x0009e4000c101d06 */
.L_x_28076:
[----:B------:R-:W-:Y:S05]  /*1a550*/  BSYNC.RECONVERGENT B1 ;  /* 0x0000000000017941 */ /* 0x000fea0003800200 */
.L_x_28075:
        /* <DEDUP_REMOVED lines=31> */
[----:B0-----:R-:W-:-:S05]  /*1a750*/  IMAD.WIDE.U32 R156, R0, 0x10, R156 ;  /* 0x00000010009c7825 */ /* 0x001fca00078e009c */
[----:B------:R0:W-:Y:S02]  /*1a760*/  STG.E.128 desc[UR6][R156.64], R144 ;  /* 0x000000909c007986 */ /* 0x0001e4000c101d06 */
.L_x_28078:
[----:B------:R-:W-:Y:S05]  /*1a770*/  BSYNC.RECONVERGENT B1 ;  /* 0x0000000000017941 */ /* 0x000fea0003800200 */
.L_x_28077:
[----:B01234-:R-:W0:Y:S02]  /*1a780*/  LDC.64 R144, c[0x0][0x380] ;  /* 0x0000e000ff907b82 */ /* 0x01fe240000000a00 */
[----:B0-----:R-:W-:-:S05]  /*1a790*/  IMAD R152, R144, 0x4, R152 ;  /* 0x0000000490987824 */ /* 0x001fca00078e0298 */
[----:B------:R-:W-:-:S13]  /*1a7a0*/  ISETP.GE.AND P0, PT, R152, R145, PT ;  /* 0x000000919800720c */ /* 0x000fda0003f06270 */
[----:B------:R-:W-:Y:S05]  /*1a7b0*/  @!P0 BRA `(.L_x_28079) ;  /* 0xfffffe6400d88947 */ /* 0x000fea000383ffff */
[----:B------:R-:W-:Y:S05]  /*1a7c0*/  BSYNC B0 ;  /* 0x0000000000007941 */ /* 0x000fea0003800000 */
.L_x_27734:
[----:B------:R-:W-:Y:S05]  /*1a7d0*/  EXIT ;  /* 0x000000000000794d */ /* 0x000fea0003800000 */
.L_x_28070:
        /* <DEDUP_REMOVED lines=8> */
.L_x_28081:
[----:B------:R-:W-:Y:S05]  /*1a860*/  BSYNC B1 ;  /* 0x0000000000017941 */ /* 0x000fea0003800000 */
.L_x_28080:
        /* <DEDUP_REMOVED lines=10> */
.L_x_28082:
[----:B------:R-:W-:Y:S02]  /*1a910*/  IMAD.MOV.U32 R147, RZ, RZ, 0x4 ;  /* 0x00000004ff937424 */ /* 0x000fe400078e00ff */
[----:B------:R-:W-:-:S04]  /*1a920*/  IMAD.MOV.U32 R157, RZ, RZ, R162 ;  /* 0x000000ffff9d7224 */ /* 0x000fc800078e00a2 */
[----:B------:R-:W-:-:S05]  /*1a930*/  FADD.FTZ R159, R158, R157 ;  /* 0x0000009d9e9f7221 */ /* 0x000fca0000010000 */
[----:B------:R-:W-:-:S07]  /*1a940*/  MOV R164, R159 ;  /* 0x0000009f00a47202 */ /* 0x000fce0000000f00 */
[----:B------:R-:W-:Y:S05]  /*1a950*/  WARPSYNC.COLLECTIVE R155, `(.L_x_28083) ;  /* 0x000000009b087348 */ /* 0x000fea0003c00000 */
[----:B------:R0:W1:Y:S02]  /*1a960*/  SHFL.BFLY P5, R162, R164, R147, R156 ;  /* 0x0c000093a4a27389 */ /* 0x00006400000a009c */
[----:B01----:R-:W-:Y:S05]  /*1a970*/  ENDCOLLECTIVE ;  /* 0x000000000000791b */ /* 0x003fea0003800000 */
.L_x_28083:
[----:B------:R-:W-:Y:S01]  /*1a980*/  HFMA2 R147, -RZ, RZ, 0, 4.76837158203125e-07 ;  /* 0x00000008ff937431 */ /* 0x000fe200000001ff */
[----:B------:R-:W-:-:S05]  /*1a990*/  MOV R144, R162 ;  /* 0x000000a200907202 */ /* 0x000fca0000000f00 */
[----:B------:R-:W-:-:S04]  /*1a9a0*/  FADD.FTZ R160, R159, R144 ;  /* 0x000000909fa07221 */ /* 0x000fc80000010000 */
[----:B------:R-:W-:-:S07]  /*1a9b0*/  IMAD.MOV.U32 R164, RZ, RZ, R160 ;  /* 0x000000ffffa47224 */ /* 0x000fce00078e00a0 */
[----:B------:R-:W-:Y:S05]  /*1a9c0*/  WARPSYNC.COLLECTIVE R155, `(.L_x_28084) ;  /* 0x000000009b087348 */ /* 0x000fea0003c00000 */
[----:B------:R0:W1:Y:S02]  /*1a9d0*/  SHFL.BFLY P5, R162, R164, R147, R156 ;  /* 0x0c000093a4a27389 */ /* 0x00006400000a009c */
[----:B01----:R-:W-:Y:S05]  /*1a9e0*/  ENDCOLLECTIVE ;  /* 0x000000000000791b */ /* 0x003fea0003800000 */
.L_x_28084:
[----:B------:R-:W-:Y:S02]  /*1a9f0*/  IMAD.MOV.U32 R147, RZ, RZ, 0x10 ;  /* 0x00000010ff937424 */ /* 0x000fe400078e00ff */
[----:B------:R-:W-:-:S04]  /*1aa00*/  IMAD.MOV.U32 R157, RZ, RZ, R162 ;  /* 0x000000ffff9d7224 */ /* 0x000fc800078e00a2 */
[----:B------:R-:W-:-:S05]  /*1aa10*/  FADD.FTZ R161, R160, R157 ;  /* 0x0000009da0a17221 */ /* 0x000fca0000010000 */
[----:B------:R-:W-:-:S07]  /*1aa20*/  MOV R164, R161 ;  /* 0x000000a100a47202 */ /* 0x000fce0000000f00 */
[----:B------:R-:W-:Y:S05]  /*1aa30*/  WARPSYNC.COLLECTIVE R155, `(.L_x_28085) ;  /* 0x000000009b087348 */ /* 0x000fea0003c00000 */
[----:B------:R0:W1:Y:S02]  /*1aa40*/  SHFL.BFLY P5, R162, R164, R147, R156 ;  /* 0x0c000093a4a27389 */ /* 0x00006400000a009c */
[----:B01----:R-:W-:Y:S05]  /*1aa50*/  ENDCOLLECTIVE ;  /* 0x000000000000791b */ /* 0x003fea0003800000 */
.L_x_28085:
        /* <DEDUP_REMOVED lines=74> */
.L_x_28086:
[----:B------:R-:W-:Y:S01]  /*1af00*/  HFMA2 R147, -RZ, RZ, 0, 1.1920928955078125e-07 ;  /* 0x00000002ff937431 */ /* 0x000fe200000001ff */
[----:B------:R-:W-:-:S05]  /*1af10*/  MOV R145, R162 ;  /* 0x000000a200917202 */ /* 0x000fca0000000f00 */
[----:B------:R-:W-:-:S04]  /*1af20*/  FADD.FTZ R145, R144, R145 ;  /* 0x0000009190917221 */ /* 0x000fc80000010000 */
[----:B------:R-:W-:-:S07]  /*1af30*/  IMAD.MOV.U32 R164, RZ, RZ, R145 ;  /* 0x000000ffffa47224 */ /* 0x000fce00078e0091 */
[----:B------:R-:W-:Y:S05]  /*1af40*/  WARPSYNC.COLLECTIVE R155, `(.L_x_28087) ;  /* 0x000000009b087348 */ /* 0x000fea0003c00000 */
[----:B------:R0:W1:Y:S02]  /*1af50*/  SHFL.BFLY P5, R162, R164, R147, R156 ;  /* 0x0c000093a4a27389 */ /* 0x00006400000a009c */
[----:B01----:R-:W-:Y:S05]  /*1af60*/  ENDCOLLECTIVE ;  /* 0x000000000000791b */ /* 0x003fea0003800000 */
.L_x_28087:
[----:B------:R-:W-:Y:S02]  /*1af70*/  IMAD.MOV.U32 R147, RZ, RZ, 0x4 ;  /* 0x00000004ff937424 */ /* 0x000fe400078e00ff */
[----:B------:R-:W-:-:S04]  /*1af80*/  IMAD.MOV.U32 R158, RZ, RZ, R162 ;  /* 0x000000ffff9e7224 */ /* 0x000fc800078e00a2 */
[----:B------:R-:W-:-:S05]  /*1af90*/  FADD.FTZ R158, R145, R158 ;  /* 0x0000009e919e7221 */ /* 0x000fca0000010000 */
[----:B------:R-:W-:-:S07]  /*1afa0*/  MOV R164, R158 ;  /* 0x0000009e00a47202 */ /* 0x000fce0000000f00 */
[----:B------:R-:W-:Y:S05]  /*1afb0*/  WARPSYNC.COLLECTIVE R155, `(.L_x_28088) ;  /* 0x000000009b087348 */ /* 0x000fea0003c00000 */
[----:B------:R0:W1:Y:S02]  /*1afc0*/  SHFL.BFLY P5, R162, R164, R147, R156 ;  /* 0x0c000093a4a27389 */ /* 0x00006400000a009c */
[----:B01----:R-:W-:Y:S05]  /*1afd0*/  ENDCOLLECTIVE ;  /* 0x000000000000791b */ /* 0x003fea0003800000 */
.L_x_28088:
[----:B------:R-:W-:Y:S01]  /*1afe0*/  HFMA2 R147, -RZ, RZ, 0, 4.76837158203125e-07 ;  /* 0x00000008ff937431 */ /* 0x000fe200000001ff */
[----:B------:R-:W-:-:S05]  /*1aff0*/  MOV R159, R162 ;  /* 0x000000a2009f7202 */ /* 0x000fca0000000f00 */
[----:B------:R-:W-:-:S04]  /*1b000*/  FADD.FTZ R159, R158, R159 ;  /* 0x0000009f9e9f7221 */ /* 0x000fc80000010000 */
[----:B------:R-:W-:-:S07]  /*1b010*/  IMAD.MOV.U32 R164, RZ, RZ, R159 ;  /* 0x000000ffffa47224 */ /* 0x000fce00078e009f */
[----:B------:R-:W-:Y:S05]  /*1b020*/  WARPSYNC.COLLECTIVE R155, `(.L_x_28089) ;  /* 0x000000009b087348 */ /* 0x000fea0003c00000 */
[----:B------:R0:W1:Y:S02]  /*1b030*/  SHFL.BFLY P5, R162, R164, R147, R156 ;  /* 0x0c000093a4a27389 */ /* 0x00006400000a009c */
[----:B01----:R-:W-:Y:S05]  /*1b040*/  ENDCOLLECTIVE ;  /* 0x000000000000791b */ /* 0x003fea0003800000 */
.L_x_28089:
[----:B------:R-:W-:Y:S02]  /*1b050*/  IMAD.MOV.U32 R147, RZ, RZ, 0x10 ;  /* 0x00000010ff937424 */ /* 0x000fe400078e00ff */
[----:B------:R-:W-:-:S04]  /*1b060*/  IMAD.MOV.U32 R160, RZ, RZ, R162 ;  /* 0x000000ffffa07224 */ /* 0x000fc800078e00a2 */
[----:B------:R-:W-:-:S05]  /*1b070*/  FADD.FTZ R160, R159, R160 ;  /* 0x000000a09fa07221 */ /* 0x000fca0000010000 */
[----:B------:R-:W-:-:S07]  /*1b080*/  MOV R164, R160 ;  /* 0x000000a000a47202 */ /* 0x000fce0000000f00 */
[----:B------:R-:W-:Y:S05]  /*1b090*/  WARPSYNC.COLLECTIVE R155, `(.L_x_28090) ;  /* 0x000000009b087348 */ /* 0x000fea0003c00000 */
[----:B------:R0:W1:Y:S02]  /*1b0a0*/  SHFL.BFLY P5, R162, R164, R147, R156 ;  /* 0x0c000093a4a27389 */ /* 0x00006400000a009c */
[----:B01----:R-:W-:Y:S05]  /*1b0b0*/  ENDCOLLECTIVE ;  /* 0x000000000000791b */ /* 0x003fea0003800000 */
.L_x_28090:
[----:B------:R-:W-:Y:S01]  /*1b0c0*/  MOV R161, R162 ;  /* 0x000000a200a17202 */ /* 0x000fe20000000f00 */
[----:B------:R-:W-:Y:S06]  /*1b0d0*/  BRA `(.L_x_28091) ;  /* 0xffffffec003c7947 */ /* 0x000fec000383ffff */
.L_x_28092:
        /* <DEDUP_REMOVED lines=10> */
.L_x_37352:


//--------------------- .text._ZN10layer_norm13ln_fwd_kernelINS_13Kernel_traitsIf6__halffS2_fjLj1024ELj1ELj4ELj1ELj16ENS_18Kernel_traits_baseILj1024EfS2_fS2_fjLj128EEEEELb1ELb1ELb0ELb1EEEvNS_9FwdParamsE --------------------------
	.section	.text._ZN10layer_norm13ln_fwd_kernelINS_13Kernel_traitsIf6__halffS2_fjLj1024ELj1ELj4ELj1ELj16ENS_18Kernel_traits_baseILj1024EfS2_fS2_fjLj128EEEEELb1ELb1ELb0ELb1EEEvNS_9FwdParamsE,"ax",@progbits
	.align	128
        .global         _ZN10layer_norm13ln_fwd_kernelINS_13Kernel_traitsIf6__halffS2_fjLj1024ELj1ELj4ELj1ELj16ENS_18Kernel_traits_baseILj1024EfS2_fS2_fjLj128EEEEELb1ELb1ELb0ELb1EEEvNS_9FwdParamsE
        .type           _ZN10layer_norm13ln_fwd_kernelINS_13Kernel_traitsIf6__halffS2_fjLj1024ELj1ELj4ELj1ELj16ENS_18Kernel_traits_baseILj1024EfS2_fS2_fjLj128EEEEELb1ELb1ELb0ELb1EEEvNS_9FwdParamsE,@function
        .size           _ZN10layer_norm13ln_fwd_kernelINS_13Kernel_traitsIf6__halffS2_fjLj1024ELj1ELj4ELj1ELj16ENS_18Kernel_traits_baseILj1024EfS2_fS2_fjLj128EEEEELb1ELb1ELb0ELb1EEEvNS_9FwdParamsE,(.L_x_37353 - _ZN10layer_norm13ln_fwd_kernelINS_13Kernel_traitsIf6__halffS2_fjLj1024ELj1ELj4ELj1ELj16ENS_18Kernel_traits_baseILj1024EfS2_fS2_fjLj128EEEEELb1ELb1ELb0ELb1EEEvNS_9FwdParamsE)
        .other          _ZN10layer_norm13ln_fwd_kernelINS_13Kernel_traitsIf6__halffS2_fjLj1024ELj1ELj4ELj1ELj16ENS_18Kernel_traits_baseILj1024EfS2_fS2_fjLj128EEEEELb1ELb1ELb0ELb1EEEvNS_9FwdParamsE,@"STO_CUDA_ENTRY STV_DEFAULT"
_ZN10layer_norm13ln_fwd_kernelINS_13Kernel_traitsIf6__halffS2_fjLj1024ELj1ELj4ELj1ELj16ENS_18Kernel_traits_baseILj1024EfS2_fS2_fjLj128EEEEELb1ELb1ELb0ELb1EEEvNS_9FwdParamsE:
.text._ZN10layer_norm13ln_fwd_kernelINS_13Kernel_traitsIf6__halffS2_fjLj1024ELj1ELj4ELj1ELj16ENS_18Kernel_traits_baseILj1024EfS2_fS2_fjLj128EEEEELb1ELb1ELb0ELb1EEEvNS_9FwdParamsE:
        /* <DEDUP_REMOVED lines=79> */
.L_x_28093:
        /* <DEDUP_REMOVED lines=36> */
.L_x_28094:
        /* <DEDUP_REMOVED lines=76> */
.L_x_28423:
        /* <DEDUP_REMOVED lines=45> */
.L_x_37192:
[----:B------:R-:W-:Y:S05]  /*0ec0*/  BRX R108 -0xed0                                        (*"BRANCH_TARGETS .L_x_37193,.L_x_37194,.L_x_37195"*) ;  /* 0xfffffff06c4c7949 */ /* 0x000fea000383ffff */
.L_x_37195:
[----:B------:R-:W-:Y:S01]  /*0ed0*/  VIADD R110, R176, 0x1 ;  /* 0x00000001b06e7836 */ /* 0x000fe20000000000 */
[----:B------:R-:W-:Y:S01]  /*0ee0*/  MOV R111, R146 ;  /* 0x00000092006f7202 */ /* 0x000fe20000000f00 */
[----:B------:R-:W-:Y:S01]  /*0ef0*/  IMAD.MOV.U32 R116, RZ, RZ, R172 ;  /* 0x000000ffff747224 */ /* 0x000fe200078e00ac */
[----:B------:R-:W-:Y:S06]  /*0f00*/  BRA `(.L_x_28097) ;  /* 0x0000000000f07947 */ /* 0x000fec0003800000 */
.L_x_37193:
[----:B------:R-:W-:Y:S01]  /*0f10*/  IMAD.MOV.U32 R116, RZ, RZ, R172 ;  /* 0x000000ffff747224 */ /* 0x000fe200078e00ac */
[----:B------:R-:W-:Y:S01]  /*0f20*/  MOV R111, R147 ;  /* 0x00000093006f7202 */ /* 0x000fe20000000f00 */
[----:B------:R-:W-:Y:S01]  /*0f30*/  IMAD.MOV.U32 R110, RZ, RZ, 0x3 ;  /* 0x00000003ff6e7424 */ /* 0x000fe200078e00ff */
[----:B------:R-:W-:Y:S06]  /*0f40*/  BRA `(.L_x_28097) ;  /* 0x0000000000e07947 */ /* 0x000fec0003800000 */
.L_x_37194:
        /* <DEDUP_REMOVED lines=13> */
.L_x_28099:
[----:B------:R-:W-:Y:S05]  /*1020*/  BSYNC.RECONVERGENT B1 ;  /* 0x0000000000017941 */ /* 0x000fea0003800200 */
.L_x_28098:
        /* <DEDUP_REMOVED lines=42> */
.L_x_28097:
[----:B------:R-:W-:Y:S05]  /*12d0*/  BSYNC.RECONVERGENT B0 ;  /* 0x0000000000007941 */ /* 0x000fea0003800200 */
.L_x_28096:
[----:B------:R-:W-:Y:S01]  /*12e0*/  I2FP.F32.U32 R109, R111 ;  /* 0x0000006f006d7245 */ /* 0x000fe20000201000 */
[----:B------:R-:W-:Y:S01]  /*12f0*/  IMAD.U32 R173, RZ, RZ, UR13 ;  /* 0x0000000dffad7e24 */ /* 0x000fe2000f8e00ff */
[----:B------:R-:W-:Y:S01]  /*1300*/  MOV R174, UR14 ;  /* 0x0000000e00ae7c02 */ /* 0x000fe20008000f00 */
[----:B-----5:R-:W-:Y:S01]  /*1310*/  HADD2.F32 R118, -RZ, R112.H0_H0 ;  /* 0x20000070ff767230 */ /* 0x020fe20000004100 */
[----:B------:R-:W-:Y:S01]  /*1320*/  ISETP.NE.AND P2, PT, R110, 0x1, PT ;  /* 0x000000016e00780c */ /* 0x000fe20003f45270 */
[----:B------:R-:W-:Y:S01]  /*1330*/  FFMA.FTZ R108, R109, R0, 1.1641532182693481445e-10 ;  /* 0x2f0000006d6c7423 */ /* 0x000fe20000010000 */
[----:B------:R-:W-:Y:S01]  /*1340*/  LOP3.LUT R178, R178, 0xfffffffb, RZ, 0xc0, !PT ;  /* 0xfffffffbb2b27812 */ /* 0x000fe200078ec0ff */
[----:B------:R-:W-:Y:S01]  /*1350*/  BSSY.RECONVERGENT B0, `(.L_x_28100) ;  /* 0x000004c000007945 */ /* 0x000fe20003800200 */
[----:B------:R-:W-:Y:S01]  /*1360*/  FMUL.FTZ R109, R118, R171 ;  /* 0x000000ab766d7220 */ /* 0x000fe20000410000 */
[----:B------:R-:W-:Y:S01]  /*1370*/  IMAD.MOV.U32 R117, RZ, RZ, 0x2 ;  /* 0x00000002ff757424 */ /* 0x000fe200078e00ff */
[----:B------:R-:W-:Y:S01]  /*1380*/  FSETP.GTU.FTZ.AND P1, PT, R108, R173, PT ;  /* 0x000000ad6c00720b */ /* 0x000fe20003f3c000 */
[----:B------:R-:W-:-:S02]  /*1390*/  IMAD.MOV.U32 R111, RZ, RZ, R144 ;  /* 0x000000ffff6f7224 */ /* 0x000fc400078e0090 */
[----:B------:R-:W-:Y:S01]  /*13a0*/  FMUL.FTZ R109, R109, R174 ;  /* 0x000000ae6d6d7220 */ /* 0x000fe20000410000 */
[----:B------:R-:W-:-:S04]  /*13b0*/  PLOP3.LUT P3, PT, P1, PT, PT, 0x8, 0x80 ;  /* 0x000000000080781c */ /* 0x000fc80000f6e170 */
[----:B------:R-:W-:-:S05]  /*13c0*/  FSEL R109, R109, RZ, !P1 ;  /* 0x000000ff6d6d7208 */ /* 0x000fca0004800000 */
[----:B------:R-:W-:-:S04]  /*13d0*/  FFMA.FTZ R108, R109, R32, R100 ;  /* 0x000000206d6c7223 */ /* 0x000fc80000010064 */
        /* <DEDUP_REMOVED lines=10> */
.L_x_28102:
        /* <DEDUP_REMOVED lines=13> */
.L_x_28104:
[----:B------:R-:W-:Y:S05]  /*1550*/  BSYNC.RECONVERGENT B1 ;  /* 0x0000000000017941 */ /* 0x000fea0003800200 */
.L_x_28103:
        /* <DEDUP_REMOVED lines=43> */
.L_x_28101:
[----:B------:R-:W-:Y:S05]  /*1810*/  BSYNC.RECONVERGENT B0 ;  /* 0x0000000000007941 */ /* 0x000fea0003800200 */
.L_x_28100:
[----:B------:R-:W-:Y:S01]  /*1820*/  I2FP.F32.U32 R109, R111 ;  /* 0x0000006f006d7245 */ /* 0x000fe20000201000 */
[----:B------:R-:W-:Y:S01]  /*1830*/  HADD2.F32 R112, -RZ, R112.H1_H1 ;  /* 0x30000070ff707230 */ /* 0x000fe20000004100 */
        /* <DEDUP_REMOVED lines=22> */
.L_x_28107:
        /* <DEDUP_REMOVED lines=13> */
.L_x_28109:
[----:B------:R-:W-:Y:S05]  /*1a70*/  BSYNC.RECONVERGENT B1 ;  /* 0x0000000000017941 */ /* 0x000fea0003800200 */
.L_x_28108:
        /* <DEDUP_REMOVED lines=43> */
.L_x_28106:
[----:B------:R-:W-:Y:S05]  /*1d30*/  BSYNC.RECONVERGENT B0 ;  /* 0x0000000000007941 */ /* 0x000fea0003800200 */
.L_x_28105:
        /* <DEDUP_REMOVED lines=22> */
.L_x_28112:
        /* <DEDUP_REMOVED lines=13> */
.L_x_28114:
[----:B------:R-:W-:Y:S05]  /*1f70*/  BSYNC.RECONVERGENT B1 ;  /* 0x0000000000017941 */ /* 0x000fea0003800200 */
.L_x_28113:
        /* <DEDUP_REMOVED lines=43> */
.L_x_28111:
[----:B------:R-:W-:Y:S05]  /*2230*/  BSYNC.RECONVERGENT B0 ;  /* 0x0000000000007941 */ /* 0x000fea0003800200 */
.L_x_28110:
        /* <DEDUP_REMOVED lines=22> */
.L_x_28117:
        /* <DEDUP_REMOVED lines=13> */
.L_x_28119:
[----:B------:R-:W-:Y:S05]  /*2470*/  BSYNC.RECONVERGENT B1 ;  /* 0x0000000000017941 */ /* 0x000fea0003800200 */
.L_x_28118:
        /* <DEDUP_REMOVED lines=43> */
.L_x_28116:
[----:B------:R-:W-:Y:S05]  /*2730*/  BSYNC.RECONVERGENT B0 ;  /* 0x0000000000007941 */ /* 0x000fea0003800200 */
.L_x_28115:
        /* <DEDUP_REMOVED lines=22> */
.L_x_28122:
        /* <DEDUP_REMOVED lines=13> */
.L_x_28124:
[----:B------:R-:W-:Y:S05]  /*2970*/  BSYNC.RECONVERGENT B1 ;  /* 0x0000000000017941 */ /* 0x000fea0003800200 */
.L_x_28123:
        /* <DEDUP_REMOVED lines=43> */
.L_x_28121:
[----:B------:R-:W-:Y:S05]  /*2c30*/  BSYNC.RECONVERGENT B0 ;  /* 0x0000000000007941 */ /* 0x000fea0003800200 */
.L_x_28120:
        /* <DEDUP_REMOVED lines=22> */
.L_x_28127:
        /* <DEDUP_REMOVED lines=13> */
.L_x_28129:
[----:B------:R-:W-:Y:S05]  /*2e70*/  BSYNC.RECONVERGENT B1 ;  /* 0x0000000000017941 */ /* 0x000fea0003800200 */
.L_x_28128:
        /* <DEDUP_REMOVED lines=43> */
.L_x_28126:
[----:B------:R-:W-:Y:S05]  /*3130*/  BSYNC.RECONVERGENT B0 ;  /* 0x0000000000007941 */ /* 0x000fea0003800200 */
.L_x_28125:
        /* <DEDUP_REMOVED lines=22> */
.L_x_28132:
        /* <DEDUP_REMOVED lines=15> */
.L_x_28134:
[----:B------:R-:W-:Y:S05]  /*3390*/  BSYNC.RECONVERGENT B1 ;  /* 0x0000000000017941 */ /* 0x000fea0003800200 */
.L_x_28133:
        /* <DEDUP_REMOVED lines=43> */
.L_x_28131:
[----:B------:R-:W-:Y:S05]  /*3650*/  BSYNC.RECONVERGENT B0 ;  /* 0x0000000000007941 */ /* 0x000fea0003800200 */
.L_x_28130:
        /* <DEDUP_REMOVED lines=10> */
.L_x_28095:
        /* <DEDUP_REMOVED lines=16> */
.L_x_28138:
        /* <DEDUP_REMOVED lines=13> */
.L_x_28140:
[----:B------:R-:W-:Y:S05]  /*38d0*/  BSYNC.RECONVERGENT B1 ;  /* 0x0000000000017941 */ /* 0x000fea0003800200 */
.L_x_28139:
        /* <DEDUP_REMOVED lines=42> */
.L_x_28137:
[----:B------:R-:W-:Y:S05]  /*3b80*/  BSYNC.RECONVERGENT B0 ;  /* 0x0000000000007941 */ /* 0x000fea0003800200 */
.L_x_28136:
[----:B------:R-:W-:Y:S01]  /*3b90*/  I2FP.F32.U32 R109, R108 ;  /* 0x0000006c006d7245 */ /* 0x000fe20000201000 */
[----:B------:R-:W-:Y:S01]  /*3ba0*/  IMAD.U32 R173, RZ, RZ, UR13 ;  /* 0x0000000dffad7e24 */ /* 0x000fe2000f8e00ff */
[----:B------:R-:W-:Y:S01]  /*3bb0*/  ISETP.NE.AND P2, PT, R111, 0x1, PT ;  /* 0x000000016f00780c */ /* 0x000fe20003f45270 */
[----:B-----5:R-:W-:Y:S01]  /*3bc0*/  HADD2.F32 R110, -RZ, R112.H0_H0 ;  /* 0x20000070ff6e7230 */ /* 0x020fe20000004100 */
[----:B------:R-:W-:Y:S01]  /*3bd0*/  LOP3.LUT R178, R178, 0xfffffffb, RZ, 0xc0, !PT ;  /* 0xfffffffbb2b27812 */ /* 0x000fe200078ec0ff */
[----:B------:R-:W-:Y:S01]  /*3be0*/  FFMA.FTZ R108, R109, R0, 1.1641532182693481445e-10 ;  /* 0x2f0000006d6c7423 */ /* 0x000fe20000010000 */
[----:B------:R-:W-:Y:S01]  /*3bf0*/  IMAD.U32 R174, RZ, RZ, UR14 ;  /* 0x0000000effae7e24 */ /* 0x000fe2000f8e00ff */
[----:B------:R-:W-:Y:S01]  /*3c00*/  BSSY.RECONVERGENT B0, `(.L_x_28141) ;  /* 0x000004b000007945 */ /* 0x000fe20003800200 */
[----:B------:R-:W-:Y:S01]  /*3c10*/  FMUL.FTZ R109, R110, R171 ;  /* 0x000000ab6e6d7220 */ /* 0x000fe20000410000 */
[----:B------:R-:W-:Y:S01]  /*3c20*/  HFMA2 R117, -RZ, RZ, 0, 1.1920928955078125e-07 ;  /* 0x00000002ff757431 */ /* 0x000fe200000001ff */
[----:B------:R-:W-:Y:S01]  /*3c30*/  FSETP.GTU.FTZ.AND P1, PT, R108, R173, PT ;  /* 0x000000ad6c00720b */ /* 0x000fe20003f3c000 */
[----:B------:R-:W-:-:S02]  /*3c40*/  IMAD.MOV.U32 R108, RZ, RZ, R144 ;  /* 0x000000ffff6c7224 */ /* 0x000fc400078e0090 */
        /* <DEDUP_REMOVED lines=13> */
.L_x_28143:
        /* <DEDUP_REMOVED lines=13> */
.L_x_28145:
[----:B------:R-:W-:Y:S05]  /*3df0*/  BSYNC.RECONVERGENT B1 ;  /* 0x0000000000017941 */ /* 0x000fea0003800200 */
.L_x_28144:
        /* <DEDUP_REMOVED lines=43> */
.L_x_28142:
[----:B------:R-:W-:Y:S05]  /*40b0*/  BSYNC.RECONVERGENT B0 ;  /* 0x0000000000007941 */ /* 0x000fea0003800200 */
.L_x_28141:
        /* <DEDUP_REMOVED lines=8> */
[----:B------:R-:W-:Y:S01]  /*4140*/  FSETP.GTU.FTZ.AND P1, PT, R108, R173, PT ;  /* 0x000000ad6c00720b */ /* 0x000fe20003f3c000 */
[----:B------:R-:W-:Y:S01]  /*4150*/  FMUL.FTZ R110, R111, R174 ;  /* 0x000000ae6f6e7220 */ /* 0x000fe20000410000 */
[----:B------:R-:W-:Y:S02]  /*4160*/  MOV R108, R144 ;  /* 0x00000090006c7202 */ /* 0x000fe40000000f00 */
        /* <DEDUP_REMOVED lines=12> */
.L_x_28148:
        /* <DEDUP_REMOVED lines=13> */
.L_x_28150:
[----:B------:R-:W-:Y:S05]  /*4300*/  BSYNC.RECONVERGENT B1 ;  /* 0x0000000000017941 */ /* 0x000fea0003800200 */
.L_x_28149:
        /* <DEDUP_REMOVED lines=43> */
.L_x_28147:
[----:B------:R-:W-:Y:S05]  /*45c0*/  BSYNC.RECONVERGENT B0 ;  /* 0x0000000000007941 */ /* 0x000fea0003800200 */
.L_x_28146:
        /* <DEDUP_REMOVED lines=21> */
.L_x_28153:
        /* <DEDUP_REMOVED lines=13> */
.L_x_28155:
[----:B------:R-:W-:Y:S05]  /*47f0*/  BSYNC.RECONVERGENT B1 ;  /* 0x0000000000017941 */ /* 0x000fea0003800200 */
.L_x_28154:
        /* <DEDUP_REMOVED lines=43> */
.L_x_28152:
[----:B------:R-:W-:Y:S05]  /*4ab0*/  BSYNC.RECONVERGENT B0 ;  /* 0x0000000000007941 */ /* 0x000fea0003800200 */
.L_x_28151:
        /* <DEDUP_REMOVED lines=21> */
.L_x_28158:
        /* <DEDUP_REMOVED lines=13> */
.L_x_28160:
[----:B------:R-:W-:Y:S05]  /*4ce0*/  BSYNC.RECONVERGENT B1 ;  /* 0x0000000000017941 */ /* 0x000fea0003800200 */
.L_x_28159:
        /* <DEDUP_REMOVED lines=43> */
.L_x_28157:
[----:B------:R-:W-:Y:S05]  /*4fa0*/  BSYNC.RECONVERGENT B0 ;  /* 0x0000000000007941 */ /* 0x000fea0003800200 */
.L_x_28156:
        /* <DEDUP_REMOVED lines=21> */
.L_x_28163:
        /* <DEDUP_REMOVED lines=13> */
.L_x_28165:
[----:B------:R-:W-:Y:S05]  /*51d0*/  BSYNC.RECONVERGENT B1 ;  /* 0x0000000000017941 */ /* 0x000fea0003800200 */
.L_x_28164:
        /* <DEDUP_REMOVED lines=43> */
.L_x_28162:
[----:B------:R-:W-:Y:S05]  /*5490*/  BSYNC.RECONVERGENT B0 ;  /* 0x0000000000007941 */ /* 0x000fea0003800200 */
.L_x_28161:
        /* <DEDUP_REMOVED lines=21> */
.L_x_28168:
        /* <DEDUP_REMOVED lines=13> */
.L_x_28170:
[----:B------:R-:W-:Y:S05]  /*56c0*/  BSYNC.RECONVERGENT B1 ;  /* 0x0000000000017941 */ /* 0x000fea0003800200 */
.L_x_28169:
        /* <DEDUP_REMOVED lines=43> */
.L_x_28167:
[----:B------:R-:W-:Y:S05]  /*5980*/  BSYNC.RECONVERGENT B0 ;  /* 0x0000000000007941 */ /* 0x000fea0003800200 */
.L_x_28166:
        /* <DEDUP_REMOVED lines=21> */
.L_x_28173:
        /* <DEDUP_REMOVED lines=15> */
.L_x_28175:
[----:B------:R-:W-:Y:S05]  /*5bd0*/  BSYNC.RECONVERGENT B1 ;  /* 0x0000000000017941 */ /* 0x000fea0003800200 */
.L_x_28174:
        /* <DEDUP_REMOVED lines=43> */
.L_x_28172:
[----:B------:R-:W-:Y:S05]  /*5e90*/  BSYNC.RECONVERGENT B0 ;  /* 0x0000000000007941 */ /* 0x000fea0003800200 */
.L_x_28171:
[----:B------:R-:W-:Y:S01]  /*5ea0*/  I2FP.F32.U32 R117, R117 ;  /* 0x0000007500757245 */ /* 0x000fe20000201000 */
[----:B------:R-:W-:-:S04]  /*5eb0*/  HADD2.F32 R108, -RZ, R115.H1_H1 ;  /* 0x30000073ff6c7230 */ /* 0x000fc80000004100 */
        /* <DEDUP_REMOVED lines=14> */
.L_x_28135:
        /* <DEDUP_REMOVED lines=45> */
.L_x_28179:
        /* <DEDUP_REMOVED lines=13> */
.L_x_28181:
[----:B------:R-:W-:Y:S05]  /*6340*/  BSYNC.RECONVERGENT B1 ;  /* 0x0000000000017941 */ /* 0x000fea0003800200 */
.L_x_28180:
        /* <DEDUP_REMOVED lines=42> */
.L_x_28178:
[----:B------:R-:W-:Y:S05]  /*65f0*/  BSYNC.RECONVERGENT B0 ;  /* 0x0000000000007941 */ /* 0x000fea0003800200 */
.L_x_28177:
[----:B------:R-:W-:Y:S01]  /*6600*/  I2FP.F32.U32 R117, R117 ;  /* 0x0000007500757245 */ /* 0x000fe20000201000 */
[----:B-----5:R-:W-:Y:S01]  /*6610*/  HADD2.F32 R118, -RZ, R120.H0_H0 ;  /* 0x20000078ff767230 */ /* 0x020fe20000004100 */
[----:B------:R-:W-:Y:S01]  /*6620*/  ISETP.NE.AND P2, PT, R119, 0x1, PT ;  /* 0x000000017700780c */ /* 0x000fe20003f45270 */
[----:B------:R-:W-:Y:S01]  /*6630*/  BSSY.RECONVERGENT B0, `(.L_x_28182) ;  /* 0x000004e000007945 */ /* 0x000fe20003800200 */
[----:B------:R-:W-:Y:S01]  /*6640*/  LOP3.LUT R178, R178, 0xfffffffb, RZ, 0xc0, !PT ;  /* 0xfffffffbb2b27812 */ /* 0x000fe200078ec0ff */
[----:B------:R-:W-:Y:S01]  /*6650*/  FFMA.FTZ R116, R117, R0, 1.1641532182693481445e-10 ;  /* 0x2f00000075747423 */ /* 0x000fe20000010000 */
[----:B------:R-:W-:Y:S01]  /*6660*/  FMUL.FTZ R117, R118, R171 ;  /* 0x000000ab76757220 */ /* 0x000fe20000410000 */
[----:B------:R-:W-:Y:S02]  /*6670*/  IMAD.MOV.U32 R125, RZ, RZ, 0x2 ;  /* 0x00000002ff7d7424 */ /* 0x000fe400078e00ff */
        /* <DEDUP_REMOVED lines=16> */
.L_x_28184:
        /* <DEDUP_REMOVED lines=13> */
.L_x_28186:
[----:B------:R-:W-:Y:S05]  /*6850*/  BSYNC.RECONVERGENT B1 ;  /* 0x0000000000017941 */ /* 0x000fea0003800200 */
.L_x_28185:
        /* <DEDUP_REMOVED lines=43> */
.L_x_28183:
[----:B------:R-:W-:Y:S05]  /*6b10*/  BSYNC.RECONVERGENT B0 ;  /* 0x0000000000007941 */ /* 0x000fea0003800200 */
.L_x_28182:
        /* <DEDUP_REMOVED lines=24> */
.L_x_28189:
        /* <DEDUP_REMOVED lines=13> */
.L_x_28191:
[----:B------:R-:W-:Y:S05]  /*6d70*/  BSYNC.RECONVERGENT B1 ;  /* 0x0000000000017941 */ /* 0x000fea0003800200 */
.L_x_28190:
        /* <DEDUP_REMOVED lines=43> */
.L_x_28188:
[----:B------:R-:W-:Y:S05]  /*7030*/  BSYNC.RECONVERGENT B0 ;  /* 0x0000000000007941 */ /* 0x000fea0003800200 */
.L_x_28187:
        /* <DEDUP_REMOVED lines=22> */
.L_x_28194:
        /* <DEDUP_REMOVED lines=13> */
.L_x_28196:
[----:B------:R-:W-:Y:S05]  /*7270*/  BSYNC.RECONVERGENT B1 ;  /* 0x0000000000017941 */ /* 0x000fea0003800200 */
.L_x_28195:
        /* <DEDUP_REMOVED lines=43> */
.L_x_28193:
[----:B------:R-:W-:Y:S05]  /*7530*/  BSYNC.RECONVERGENT B0 ;  /* 0x0000000000007941 */ /* 0x000fea0003800200 */
.L_x_28192:
        /* <DEDUP_REMOVED lines=22> */
.L_x_28199:
        /* <DEDUP_REMOVED lines=13> */
.L_x_28201:
[----:B------:R-:W-:Y:S05]  /*7770*/  BSYNC.RECONVERGENT B1 ;  /* 0x0000000000017941 */ /* 0x000fea0003800200 */
.L_x_28200:
        /* <DEDUP_REMOVED lines=43> */
.L_x_28198:
[----:B------:R-:W-:Y:S05]  /*7a30*/  BSYNC.RECONVERGENT B0 ;  /* 0x0000000000007941 */ /* 0x000fea0003800200 */
.L_x_28197:
        /* <DEDUP_REMOVED lines=22> */
.L_x_28204:
        /* <DEDUP_REMOVED lines=13> */
.L_x_28206:
[----:B------:R-:W-:Y:S05]  /*7c70*/  BSYNC.RECONVERGENT B1 ;  /* 0x0000000000017941 */ /* 0x000fea0003800200 */
.L_x_28205:
        /* <DEDUP_REMOVED lines=43> */
.L_x_28203:
[----:B------:R-:W-:Y:S05]  /*7f30*/  BSYNC.RECONVERGENT B0 ;  /* 0x0000000000007941 */ /* 0x000fea0003800200 */
.L_x_28202:
        /* <DEDUP_REMOVED lines=22> */
.L_x_28209:
        /* <DEDUP_REMOVED lines=13> */
.L_x_28211:
[----:B------:R-:W-:Y:S05]  /*8170*/  BSYNC.RECONVERGENT B1 ;  /* 0x0000000000017941 */ /* 0x000fea0003800200 */
.L_x_28210:
        /* <DEDUP_REMOVED lines=43> */
.L_x_28208:
[----:B------:R-:W-:Y:S05]  /*8430*/  BSYNC.RECONVERGENT B0 ;  /* 0x0000000000007941 */ /* 0x000fea0003800200 */
.L_x_28207:
        /* <DEDUP_REMOVED lines=22> */
.L_x_28214:
        /* <DEDUP_REMOVED lines=15> */
.L_x_28216:
[----:B------:R-:W-:Y:S05]  /*8690*/  BSYNC.RECONVERGENT B1 ;  /* 0x0000000000017941 */ /* 0x000fea0003800200 */
.L_x_28215:
        /* <DEDUP_REMOVED lines=43> */
.L_x_28213:
[----:B------:R-:W-:Y:S05]  /*8950*/  BSYNC.RECONVERGENT B0 ;  /* 0x0000000000007941 */ /* 0x000fea0003800200 */
.L_x_28212:
        /* <DEDUP_REMOVED lines=10> */
.L_x_28176:
        /* <DEDUP_REMOVED lines=16> */
.L_x_28220:
        /* <DEDUP_REMOVED lines=13> */
.L_x_28222:
[----:B------:R-:W-:Y:S05]  /*8bd0*/  BSYNC.RECONVERGENT B1 ;  /* 0x0000000000017941 */ /* 0x000fea0003800200 */
.L_x_28221:
        /* <DEDUP_REMOVED lines=42> */
.L_x_28219:
[----:B------:R-:W-:Y:S05]  /*8e80*/  BSYNC.RECONVERGENT B0 ;  /* 0x0000000000007941 */ /* 0x000fea0003800200 */
.L_x_28218:
        /* <DEDUP_REMOVED lines=23> */
.L_x_28225:
        /* <DEDUP_REMOVED lines=13> */
.L_x_28227:
[----:B------:R-:W-:Y:S05]  /*90d0*/  BSYNC.RECONVERGENT B1 ;  /* 0x0000000000017941 */ /* 0x000fea0003800200 */
.L_x_28226:
        /* <DEDUP_REMOVED lines=43> */
.L_x_28224:
[----:B------:R-:W-:Y:S05]  /*9390*/  BSYNC.RECONVERGENT B0 ;  /* 0x0000000000007941 */ /* 0x000fea0003800200 */
.L_x_28223:
        /* <DEDUP_REMOVED lines=23> */
.L_x_28230:
        /* <DEDUP_REMOVED lines=13> */
.L_x_28232:
[----:B------:R-:W-:Y:S05]  /*95e0*/  BSYNC.RECONVERGENT B1 ;  /* 0x0000000000017941 */ /* 0x000fea0003800200 */
.L_x_28231:
        /* <DEDUP_REMOVED lines=43> */
.L_x_28229:
[----:B------:R-:W-:Y:S05]  /*98a0*/  BSYNC.RECONVERGENT B0 ;  /* 0x0000000000007941 */ /* 0x000fea0003800200 */
.L_x_28228:
        /* <DEDUP_REMOVED lines=21> */
.L_x_28235:
        /* <DEDUP_REMOVED lines=13> */
.L_x_28237:
[----:B------:R-:W-:Y:S05]  /*9ad0*/  BSYNC.RECONVERGENT B1 ;  /* 0x0000000000017941 */ /* 0x000fea0003800200 */
.L_x_28236:
        /* <DEDUP_REMOVED lines=43> */
.L_x_28234:
[----:B------:R-:W-:Y:S05]  /*9d90*/  BSYNC.RECONVERGENT B0 ;  /* 0x0000000000007941 */ /* 0x000fea0003800200 */
.L_x_28233:
        /* <DEDUP_REMOVED lines=21> */
.L_x_28240:
        /* <DEDUP_REMOVED lines=13> */
.L_x_28242:
[----:B------:R-:W-:Y:S05]  /*9fc0*/  BSYNC.RECONVERGENT B1 ;  /* 0x0000000000017941 */ /* 0x000fea0003800200 */
.L_x_28241:
        /* <DEDUP_REMOVED lines=43> */
.L_x_28239:
[----:B------:R-:W-:Y:S05]  /*a280*/  BSYNC.RECONVERGENT B0 ;  /* 0x0000000000007941 */ /* 0x000fea0003800200 */
.L_x_28238:
        /* <DEDUP_REMOVED lines=21> */
.L_x_28245:
        /* <DEDUP_REMOVED lines=13> */
.L_x_28247:
[----:B------:R-:W-:Y:S05]  /*a4b0*/  BSYNC.RECONVERGENT B1 ;  /* 0x0000000000017941 */ /* 0x000fea0003800200 */
.L_x_28246:
        /* <DEDUP_REMOVED lines=43> */
.L_x_28244:
[----:B------:R-:W-:Y:S05]  /*a770*/  BSYNC.RECONVERGENT B0 ;  /* 0x0000000000007941 */ /* 0x000fea0003800200 */
.L_x_28243:
        /* <DEDUP_REMOVED lines=21> */
.L_x_28250:
        /* <DEDUP_REMOVED lines=13> */
.L_x_28252:
[----:B------:R-:W-:Y:S05]  /*a9a0*/  BSYNC.RECONVERGENT B1 ;  /* 0x0000000000017941 */ /* 0x000fea0003800200 */
.L_x_28251:
        /* <DEDUP_REMOVED lines=43> */
.L_x_28249:
[----:B------:R-:W-:Y:S05]  /*ac60*/  BSYNC.RECONVERGENT B0 ;  /* 0x0000000000007941 */ /* 0x000fea0003800200 */
.L_x_28248:
        /* <DEDUP_REMOVED lines=21> */
.L_x_28255:
        /* <DEDUP_REMOVED lines=15> */
.L_x_28257:
[----:B------:R-:W-:Y:S05]  /*aeb0*/  BSYNC.RECONVERGENT B1 ;  /* 0x0000000000017941 */ /* 0x000fea0003800200 */
.L_x_28256:
        /* <DEDUP_REMOVED lines=43> */
.L_x_28254:
[----:B------:R-:W-:Y:S05]  /*b170*/  BSYNC.RECONVERGENT B0 ;  /* 0x0000000000007941 */ /* 0x000fea0003800200 */
.L_x_28253:
        /* <DEDUP_REMOVED lines=16> */
.L_x_28217:
        /* <DEDUP_REMOVED lines=43> */
.L_x_28261:
        /* <DEDUP_REMOVED lines=13> */
.L_x_28263:
[----:B------:R-:W-:Y:S05]  /*b600*/  BSYNC.RECONVERGENT B1 ;  /* 0x0000000000017941 */ /* 0x000fea0003800200 */
.L_x_28262:
        /* <DEDUP_REMOVED lines=43> */
.L_x_28260:
[----:B------:R-:W-:Y:S05]  /*b8c0*/  BSYNC.RECONVERGENT B0 ;  /* 0x0000000000007941 */ /* 0x000fea0003800200 */
.L_x_28259:
[----:B------:R-:W-:Y:S01]  /*b8d0*/  I2FP.F32.U32 R125, R125 ;  /* 0x0000007d007d7245 */ /* 0x000fe20000201000 */
[----:B-----5:R-:W-:Y:S01]  /*b8e0*/  HADD2.F32 R126, -RZ, R128.H0_H0 ;  /* 0x20000080ff7e7230 */ /* 0x020fe20000004100 */
[----:B------:R-:W-:Y:S01]  /*b8f0*/  ISETP.NE.AND P2, PT, R127, 0x1, PT ;  /* 0x000000017f00780c */ /* 0x000fe20003f45270 */
[----:B------:R-:W-:Y:S01]  /*b900*/  BSSY.RECONVERGENT B0, `(.L_x_28264) ;  /* 0x000004e000007945 */ /* 0x000fe20003800200 */
[----:B------:R-:W-:Y:S01]  /*b910*/  LOP3.LUT R178, R178, 0xfffffffb, RZ, 0xc0, !PT ;  /* 0xfffffffbb2b27812 */ /* 0x000fe200078ec0ff */
[----:B------:R-:W-:Y:S01]  /*b920*/  FFMA.FTZ R124, R125, R0, 1.1641532182693481445e-10 ;  /* 0x2f0000007d7c7423 */ /* 0x000fe20000010000 */
[----:B------:R-:W-:Y:S01]  /*b930*/  FMUL.FTZ R125, R126, R171 ;  /* 0x000000ab7e7d7220 */ /* 0x000fe20000410000 */
[----:B------:R-:W-:Y:S01]  /*b940*/  IMAD.MOV.U32 R135, RZ, RZ, 0x2 ;  /* 0x00000002ff877424 */ /* 0x000fe200078e00ff */
[----:B------:R-:W-:Y:S02]  /*b950*/  MOV R126, R144 ;  /* 0x00000090007e7202 */ /* 0x000fe40000000f00 */
        /* <DEDUP_REMOVED lines=15> */
.L_x_28266:
        /* <DEDUP_REMOVED lines=13> */
.L_x_28268:
[----:B------:R-:W-:Y:S05]  /*bb20*/  BSYNC.RECONVERGENT B1 ;  /* 0x0000000000017941 */ /* 0x000fea0003800200 */
.L_x_28267:
        /* <DEDUP_REMOVED lines=43> */
.L_x_28265:
[----:B------:R-:W-:Y:S05]  /*bde0*/  BSYNC.RECONVERGENT B0 ;  /* 0x0000000000007941 */ /* 0x000fea0003800200 */
.L_x_28264:
        /* <DEDUP_REMOVED lines=24> */
.L_x_28271:
        /* <DEDUP_REMOVED lines=13> */
.L_x_28273:
[----:B------:R-:W-:Y:S05]  /*c040*/  BSYNC.RECONVERGENT B1 ;  /* 0x0000000000017941 */ /* 0x000fea0003800200 */
.L_x_28272:
        /* <DEDUP_REMOVED lines=43> */
.L_x_28270:
[----:B------:R-:W-:Y:S05]  /*c300*/  BSYNC.RECONVERGENT B0 ;  /* 0x0000000000007941 */ /* 0x000fea0003800200 */
.L_x_28269:
        /* <DEDUP_REMOVED lines=22> */
.L_x_28276:
        /* <DEDUP_REMOVED lines=13> */
.L_x_28278:
[----:B------:R-:W-:Y:S05]  /*c540*/  BSYNC.RECONVERGENT B1 ;  /* 0x0000000000017941 */ /* 0x000fea0003800200 */
.L_x_28277:
        /* <DEDUP_REMOVED lines=43> */
.L_x_28275:
[----:B------:R-:W-:Y:S05]  /*c800*/  BSYNC.RECONVERGENT B0 ;  /* 0x0000000000007941 */ /* 0x000fea0003800200 */
.L_x_28274:
        /* <DEDUP_REMOVED lines=22> */
.L_x_28281:
        /* <DEDUP_REMOVED lines=13> */
.L_x_28283:
[----:B------:R-:W-:Y:S05]  /*ca40*/  BSYNC.RECONVERGENT B1 ;  /* 0x0000000000017941 */ /* 0x000fea0003800200 */
.L_x_28282:
        /* <DEDUP_REMOVED lines=43> */
.L_x_28280:
[----:B------:R-:W-:Y:S05]  /*cd00*/  BSYNC.RECONVERGENT B0 ;  /* 0x0000000000007941 */ /* 0x000fea0003800200 */
.L_x_28279:
        /* <DEDUP_REMOVED lines=22> */
.L_x_28286:
        /* <DEDUP_REMOVED lines=13> */
.L_x_28288:
[----:B------:R-:W-:Y:S05]  /*cf40*/  BSYNC.RECONVERGENT B1 ;  /* 0x0000000000017941 */ /* 0x000fea0003800200 */
.L_x_28287:
        /* <DEDUP_REMOVED lines=43> */
.L_x_28285:
[----:B------:R-:W-:Y:S05]  /*d200*/  BSYNC.RECONVERGENT B0 ;  /* 0x0000000000007941 */ /* 0x000fea0003800200 */
.L_x_28284:
        /* <DEDUP_REMOVED lines=22> */
.L_x_28291:
        /* <DEDUP_REMOVED lines=13> */
.L_x_28293:
[----:B------:R-:W-:Y:S05]  /*d440*/  BSYNC.RECONVERGENT B1 ;  /* 0x0000000000017941 */ /* 0x000fea0003800200 */
.L_x_28292:
        /* <DEDUP_REMOVED lines=43> */
.L_x_28290:
[----:B------:R-:W-:Y:S05]  /*d700*/  BSYNC.RECONVERGENT B0 ;  /* 0x0000000000007941 */ /* 0x000fea0003800200 */
.L_x_28289:
        /* <DEDUP_REMOVED lines=22> */
.L_x_28296:
        /* <DEDUP_REMOVED lines=15> */
.L_x_28298:
[----:B------:R-:W-:Y:S05]  /*d960*/  BSYNC.RECONVERGENT B1 ;  /* 0x0000000000017941 */ /* 0x000fea0003800200 */
.L_x_28297:
        /* <DEDUP_REMOVED lines=43> */
.L_x_28295:
[----:B------:R-:W-:Y:S05]  /*dc20*/  BSYNC.RECONVERGENT B0 ;  /* 0x0000000000007941 */ /* 0x000fea0003800200 */
.L_x_28294:
        /* <DEDUP_REMOVED lines=10> */
.L_x_28258:
        /* <DEDUP_REMOVED lines=16> */
.L_x_28302:
        /* <DEDUP_REMOVED lines=13> */
.L_x_28304:
[----:B------:R-:W-:Y:S05]  /*dea0*/  BSYNC.RECONVERGENT B1 ;  /* 0x0000000000017941 */ /* 0x000fea0003800200 */
.L_x_28303:
        /* <DEDUP_REMOVED lines=42> */
.L_x_28301:
[----:B------:R-:W-:Y:S05]  /*e150*/  BSYNC.RECONVERGENT B0 ;  /* 0x0000000000007941 */ /* 0x000fea0003800200 */
.L_x_28300:
        /* <DEDUP_REMOVED lines=23> */
.L_x_28307:
        /* <DEDUP_REMOVED lines=13> */
.L_x_28309:
[----:B------:R-:W-:Y:S05]  /*e3a0*/  BSYNC.RECONVERGENT B1 ;  /* 0x0000000000017941 */ /* 0x000fea0003800200 */
.L_x_28308:
        /* <DEDUP_REMOVED lines=43> */
.L_x_28306:
[----:B------:R-:W-:Y:S05]  /*e660*/  BSYNC.RECONVERGENT B0 ;  /* 0x0000000000007941 */ /* 0x000fea0003800200 */
.L_x_28305:
        /* <DEDUP_REMOVED lines=23> */
.L_x_28312:
        /* <DEDUP_REMOVED lines=13> */
.L_x_28314:
[----:B------:R-:W-:Y:S05]  /*e8b0*/  BSYNC.RECONVERGENT B1 ;  /* 0x0000000000017941 */ /* 0x000fea0003800200 */
.L_x_28313:
        /* <DEDUP_REMOVED lines=43> */
.L_x_28311:
[----:B------:R-:W-:Y:S05]  /*eb70*/  BSYNC.RECONVERGENT B0 ;  /* 0x0000000000007941 */ /* 0x000fea0003800200 */
.L_x_28310:
        /* <DEDUP_REMOVED lines=21> */
.L_x_28317:
        /* <DEDUP_REMOVED lines=13> */
.L_x_28319:
[----:B------:R-:W-:Y:S05]  /*eda0*/  BSYNC.RECONVERGENT B1 ;  /* 0x0000000000017941 */ /* 0x000fea0003800200 */
.L_x_28318:
        /* <DEDUP_REMOVED lines=43> */
.L_x_28316:
[----:B------:R-:W-:Y:S05]  /*f060*/  BSYNC.RECONVERGENT B0 ;  /* 0x0000000000007941 */ /* 0x000fea0003800200 */
.L_x_28315:
        /* <DEDUP_REMOVED lines=21> */
.L_x_28322:
        /* <DEDUP_REMOVED lines=13> */
.L_x_28324:
[----:B------:R-:W-:Y:S05]  /*f290*/  BSYNC.RECONVERGENT B1 ;  /* 0x0000000000017941 */ /* 0x000fea0003800200 */
.L_x_28323:
        /* <DEDUP_REMOVED lines=43> */
.L_x_28321:
[----:B------:R-:W-:Y:S05]  /*f550*/  BSYNC.RECONVERGENT B0 ;  /* 0x0000000000007941 */ /* 0x000fea0003800200 */
.L_x_28320:
        /* <DEDUP_REMOVED lines=21> */
.L_x_28327:
        /* <DEDUP_REMOVED lines=13> */
.L_x_28329:
[----:B------:R-:W-:Y:S05]  /*f780*/  BSYNC.RECONVERGENT B1 ;  /* 0x0000000000017941 */ /* 0x000fea0003800200 */
.L_x_28328:
        /* <DEDUP_REMOVED lines=43> */
.L_x_28326:
[----:B------:R-:W-:Y:S05]  /*fa40*/  BSYNC.RECONVERGENT B0 ;  /* 0x0000000000007941 */ /* 0x000fea0003800200 */
.L_x_28325:
        /* <DEDUP_REMOVED lines=21> */
.L_x_28332:
        /* <DEDUP_REMOVED lines=13> */
.L_x_28334:
[----:B------:R-:W-:Y:S05]  /*fc70*/  BSYNC.RECONVERGENT B1 ;  /* 0x0000000000017941 */ /* 0x000fea0003800200 */
.L_x_28333:
        /* <DEDUP_REMOVED lines=43> */
.L_x_28331:
[----:B------:R-:W-:Y:S05]  /*ff30*/  BSYNC.RECONVERGENT B0 ;  /* 0x0000000000007941 */ /* 0x000fea0003800200 */
.L_x_28330:
        /* <DEDUP_REMOVED lines=21> */
.L_x_28337:
        /* <DEDUP_REMOVED lines=15> */
.L_x_28339:
[----:B------:R-:W-:Y:S05]  /*10180*/  BSYNC.RECONVERGENT B1 ;  /* 0x0000000000017941 */ /* 0x000fea0003800200 */
.L_x_28338:
        /* <DEDUP_REMOVED lines=43> */
.L_x_28336:
[----:B------:R-:W-:Y:S05]  /*10440*/  BSYNC.RECONVERGENT B0 ;  /* 0x0000000000007941 */ /* 0x000fea0003800200 */
.L_x_28335:
        /* <DEDUP_REMOVED lines=16> */
.L_x_28299:
        /* <DEDUP_REMOVED lines=43> */
.L_x_28343:
        /* <DEDUP_REMOVED lines=13> */
.L_x_28345:
[----:B------:R-:W-:Y:S05]  /*108d0*/  BSYNC.RECONVERGENT B1 ;  /* 0x0000000000017941 */ /* 0x000fea0003800200 */
.L_x_28344:
        /* <DEDUP_REMOVED lines=43> */
.L_x_28342:
[----:B------:R-:W-:Y:S05]  /*10b90*/  BSYNC.RECONVERGENT B0 ;  /* 0x0000000000007941 */ /* 0x000fea0003800200 */
.L_x_28341:
        /* <DEDUP_REMOVED lines=24> */
.L_x_28348:
        /* <DEDUP_REMOVED lines=13> */
.L_x_28350:
[----:B------:R-:W-:Y:S05]  /*10df0*/  BSYNC.RECONVERGENT B1 ;  /* 0x0000000000017941 */ /* 0x000fea0003800200 */
.L_x_28349:
        /* <DEDUP_REMOVED lines=43> */
.L_x_28347:
[----:B------:R-:W-:Y:S05]  /*110b0*/  BSYNC.RECONVERGENT B0 ;  /* 0x0000000000007941 */ /* 0x000fea0003800200 */
.L_x_28346:
[----:B------:R-:W-:Y:S01]  /*110c0*/  I2FP.F32.U32 R133, R134 ;  /* 0x0000008600857245 */ /* 0x000fe20000201000 */
[----:B------:R-:W-:Y:S01]  /*110d0*/  HADD2.F32 R136, -RZ, R136.H1_H1 ;  /* 0x30000088ff887230 */ /* 0x000fe20000004100 */
        /* <DEDUP_REMOVED lines=20> */
.L_x_28353:
        /* <DEDUP_REMOVED lines=13> */
.L_x_28355:
[----:B------:R-:W-:Y:S05]  /*112f0*/  BSYNC.RECONVERGENT B1 ;  /* 0x0000000000017941 */ /* 0x000fea0003800200 */
.L_x_28354:
        /* <DEDUP_REMOVED lines=43> */
.L_x_28352:
[----:B------:R-:W-:Y:S05]  /*115b0*/  BSYNC.RECONVERGENT B0 ;  /* 0x0000000000007941 */ /* 0x000fea0003800200 */
.L_x_28351:
        /* <DEDUP_REMOVED lines=22> */
.L_x_28358:
        /* <DEDUP_REMOVED lines=13> */
.L_x_28360:
[----:B------:R-:W-:Y:S05]  /*117f0*/  BSYNC.RECONVERGENT B1 ;  /* 0x0000000000017941 */ /* 0x000fea0003800200 */
.L_x_28359:
        /* <DEDUP_REMOVED lines=43> */
.L_x_28357:
[----:B------:R-:W-:Y:S05]  /*11ab0*/  BSYNC.RECONVERGENT B0 ;  /* 0x0000000000007941 */ /* 0x000fea0003800200 */
.L_x_28356:
        /* <DEDUP_REMOVED lines=22> */
.L_x_28363:
        /* <DEDUP_REMOVED lines=13> */
.L_x_28365:
[----:B------:R-:W-:Y:S05]  /*11cf0*/  BSYNC.RECONVERGENT B1 ;  /* 0x0000000000017941 */ /* 0x000fea0003800200 */
.L_x_28364:
        /* <DEDUP_REMOVED lines=43> */
.L_x_28362:
[----:B------:R-:W-:Y:S05]  /*11fb0*/  BSYNC.RECONVERGENT B0 ;  /* 0x0000000000007941 */ /* 0x000fea0003800200 */
.L_x_28361:
        /* <DEDUP_REMOVED lines=22> */
.L_x_28368:
        /* <DEDUP_REMOVED lines=13> */
.L_x_28370:
[----:B------:R-:W-:Y:S05]  /*121f0*/  BSYNC.RECONVERGENT B1 ;  /* 0x0000000000017941 */ /* 0x000fea0003800200 */
.L_x_28369:
        /* <DEDUP_REMOVED lines=43> */
.L_x_28367:
[----:B------:R-:W-:Y:S05]  /*124b0*/  BSYNC.RECONVERGENT B0 ;  /* 0x0000000000007941 */ /* 0x000fea0003800200 */
.L_x_28366:
        /* <DEDUP_REMOVED lines=22> */
.L_x_28373:
        /* <DEDUP_REMOVED lines=13> */
.L_x_28375:
[----:B------:R-:W-:Y:S05]  /*126f0*/  BSYNC.RECONVERGENT B1 ;  /* 0x0000000000017941 */ /* 0x000fea0003800200 */
.L_x_28374:
        /* <DEDUP_REMOVED lines=43> */
.L_x_28372:
[----:B------:R-:W-:Y:S05]  /*129b0*/  BSYNC.RECONVERGENT B0 ;  /* 0x0000000000007941 */ /* 0x000fea0003800200 */
.L_x_28371:
        /* <DEDUP_REMOVED lines=22> */
.L_x_28378:
        /* <DEDUP_REMOVED lines=15> */
.L_x_28380:
[----:B------:R-:W-:Y:S05]  /*12c10*/  BSYNC.RECONVERGENT B1 ;  /* 0x0000000000017941 */ /* 0x000fea0003800200 */
.L_x_28379:
        /* <DEDUP_REMOVED lines=43> */
.L_x_28377:
[----:B------:R-:W-:Y:S05]  /*12ed0*/  BSYNC.RECONVERGENT B0 ;  /* 0x0000000000007941 */ /* 0x000fea0003800200 */
.L_x_28376:
        /* <DEDUP_REMOVED lines=10> */
.L_x_28340:
        /* <DEDUP_REMOVED lines=16> */
.L_x_28384:
        /* <DEDUP_REMOVED lines=13> */
.L_x_28386:
[----:B------:R-:W-:Y:S05]  /*13150*/  BSYNC.RECONVERGENT B1 ;  /* 0x0000000000017941 */ /* 0x000fea0003800200 */
.L_x_28385:
        /* <DEDUP_REMOVED lines=43> */
.L_x_28383:
[----:B------:R-:W-:Y:S05]  /*13410*/  BSYNC.RECONVERGENT B0 ;  /* 0x0000000000007941 */ /* 0x000fea0003800200 */
.L_x_28382:
        /* <DEDUP_REMOVED lines=23> */
.L_x_28389:
        /* <DEDUP_REMOVED lines=13> */
.L_x_28391:
[----:B------:R-:W-:Y:S05]  /*13660*/  BSYNC.RECONVERGENT B1 ;  /* 0x0000000000017941 */ /* 0x000fea0003800200 */
.L_x_28390:
[----:B------:R-:W-:Y:S01]  /*13670*/  IMAD.WIDE.U32 R146, R157, -0x326172a9, RZ ;  /* 0xcd9e8d579d927825 */ /* 0x000fe200078e00ff */
[----:B-1----:R-:W-:-:S03]  /*13680*/  LOP3.LUT R182, R145, R135, R3, 0x96, !PT ;  /* 0x0000008791b67212 */ /* 0x002fc600078e9603 */
        /* <DEDUP_REMOVED lines=41> */
.L_x_28388:
[----:B------:R-:W-:Y:S05]  /*13920*/  BSYNC.RECONVERGENT B0 ;  /* 0x0000000000007941 */ /* 0x000fea0003800200 */
.L_x_28387:
[----:B------:R-:W-:Y:S01]  /*13930*/  I2FP.F32.U32 R135, R132 ;  /* 0x0000008400877245 */ /* 0x000fe20000201000 */
[----:B------:R-:W-:Y:S01]  /*13940*/  HADD2.F32 R136, -RZ, R136.H1_H1 ;  /* 0x30000088ff887230 */ /* 0x000fe20000004100 */
[----:B------:R-:W-:Y:S01]  /*13950*/  ISETP.NE.AND P2, PT, R176, 0x1, PT ;  /* 0x00000001b000780c */ /* 0x000fe20003f45270 */
[----:B------:R-:W-:Y:S01]  /*13960*/  BSSY.RECONVERGENT B0, `(.L_x_28392) ;  /* 0x000004b000007945 */ /* 0x000fe20003800200 */
[----:B-1----:R-:W-:Y:S02]  /*13970*/  IMAD.MOV.U32 R180, RZ, RZ, 0x2 ;  /* 0x00000002ffb47424 */ /* 0x002fe400078e00ff */
        /* <DEDUP_REMOVED lines=16> */
.L_x_28394:
        /* <DEDUP_REMOVED lines=13> */
.L_x_28396:
[----:B------:R-:W-:Y:S05]  /*13b50*/  BSYNC.RECONVERGENT B1 ;  /* 0x0000000000017941 */ /* 0x000fea0003800200 */
.L_x_28395:
        /* <DEDUP_REMOVED lines=43> */
.L_x_28393:
[----:B------:R-:W-:Y:S05]  /*13e10*/  BSYNC.RECONVERGENT B0 ;  /* 0x0000000000007941 */ /* 0x000fea0003800200 */
.L_x_28392:
        /* <DEDUP_REMOVED lines=21> */
.L_x_28399:
        /* <DEDUP_REMOVED lines=13> */
.L_x_28401:
[----:B------:R-:W-:Y:S05]  /*14040*/  BSYNC.RECONVERGENT B1 ;  /* 0x0000000000017941 */ /* 0x000fea0003800200 */
.L_x_28400:
        /* <DEDUP_REMOVED lines=43> */
.L_x_28398:
[----:B------:R-:W-:Y:S05]  /*14300*/  BSYNC.RECONVERGENT B0 ;  /* 0x0000000000007941 */ /* 0x000fea0003800200 */
.L_x_28397:
        /* <DEDUP_REMOVED lines=21> */
.L_x_28404:
        /* <DEDUP_REMOVED lines=13> */
.L_x_28406:
[----:B------:R-:W-:Y:S05]  /*14530*/  BSYNC.RECONVERGENT B1 ;  /* 0x0000000000017941 */ /* 0x000fea0003800200 */
.L_x_28405:
        /* <DEDUP_REMOVED lines=43> */
.L_x_28403:
[----:B------:R-:W-:Y:S05]  /*147f0*/  BSYNC.RECONVERGENT B0 ;  /* 0x0000000000007941 */ /* 0x000fea0003800200 */
.L_x_28402:
        /* <DEDUP_REMOVED lines=21> */
.L_x_28409:
        /* <DEDUP_REMOVED lines=13> */
.L_x_28411:
[----:B------:R-:W-:Y:S05]  /*14a20*/  BSYNC.RECONVERGENT B1 ;  /* 0x0000000000017941 */ /* 0x000fea0003800200 */
.L_x_28410:
        /* <DEDUP_REMOVED lines=43> */
.L_x_28408:
[----:B------:R-:W-:Y:S05]  /*14ce0*/  BSYNC.RECONVERGENT B0 ;  /* 0x0000000000007941 */ /* 0x000fea0003800200 */
.L_x_28407:
        /* <DEDUP_REMOVED lines=21> */
.L_x_28414:
        /* <DEDUP_REMOVED lines=13> */
.L_x_28416:
[----:B------:R-:W-:Y:S05]  /*14f10*/  BSYNC.RECONVERGENT B1 ;  /* 0x0000000000017941 */ /* 0x000fea0003800200 */
.L_x_28415:
        /* <DEDUP_REMOVED lines=43> */
.L_x_28413:
[----:B------:R-:W-:Y:S05]  /*151d0*/  BSYNC.RECONVERGENT B0 ;  /* 0x0000000000007941 */ /* 0x000fea0003800200 */
.L_x_28412:
        /* <DEDUP_REMOVED lines=21> */
.L_x_28419:
        /* <DEDUP_REMOVED lines=15> */
.L_x_28421:
[----:B------:R-:W-:Y:S05]  /*15420*/  BSYNC.RECONVERGENT B1 ;  /* 0x0000000000017941 */ /* 0x000fea0003800200 */
.L_x_28420:
        /* <DEDUP_REMOVED lines=43> */
.L_x_28418:
[----:B------:R-:W-:Y:S05]  /*156e0*/  BSYNC.RECONVERGENT B0 ;  /* 0x0000000000007941 */ /* 0x000fea0003800200 */
.L_x_28417:
[----:B------:R-:W-:Y:S01]  /*156f0*/  HADD2.F32 R132, -RZ, R139.H1_H1 ;  /* 0x3000008bff847230 */ /* 0x000fe20000004100 */
[----:B------:R-:W-:-:S04]  /*15700*/  I2FP.F32.U32 R139, R180 ;  /* 0x000000b4008b7245 */ /* 0x000fc80000201000 */
        /* <DEDUP_REMOVED lines=14> */
.L_x_28381:
        /* <DEDUP_REMOVED lines=138> */
.L_x_28435:
        /* <DEDUP_REMOVED lines=46> */
[----:B------:R-:W-:Y:S01]  /*16370*/  F2FP.F16.F32.PACK_AB R115, R128, R115 ;  /* 0x000000738073723e */ /* 0x000fe200000000ff */
[----:B------:R-:W-:Y:S01]  /*16380*/  FADD.FTZ R195, -R142, R126 ;  /* 0x0000007e8ec37221 */ /* 0x000fe20000010100 */
[----:B--2---:R-:W-:-:S04]  /*16390*/  IMAD.WIDE.U32 R116, R159, 0x10, R108 ;  /* 0x000000109f747825 */ /* 0x004fc800078e006c */
[C---:B------:R-:W-:Y:S01]  /*163a0*/  FMUL.FTZ R163, R0.reuse, R163 ;  /* 0x000000a300a37220 */ /* 0x040fe20000410000 */
[----:B------:R-:W1:Y:S01]  /*163b0*/  @!P0 LDC.64 R128, c[0x0][0x3c8] ;  /* 0x0000f200ff808b82 */ /* 0x000e620000000a00 */
[----:B------:R-:W-:Y:S01]  /*163c0*/  FMUL.FTZ R185, R0, R185 ;  /* 0x000000b900b97220 */ /* 0x000fe20000410000 */
[----:B------:R-:W-:-:S04]  /*163d0*/  IMAD.WIDE.U32 R118, R161, 0x10, R108 ;  /* 0x00000010a1767825 */ /* 0x000fc800078e006c */
[----:B------:R-:W-:Y:S01]  /*163e0*/  FMUL.FTZ R126, R0, R187 ;  /* 0x000000bb007e7220 */ /* 0x000fe20000410000 */
[----:B0-----:R-:W-:Y:S01]  /*163f0*/  F2FP.F16.F32.PACK_AB R110, R112, R167 ;  /* 0x000000a7706e723e */ /* 0x001fe200000000ff */
[----:B------:R-:W-:Y:S01]  /*16400*/  FMUL.FTZ R112, R0, R143 ;  /* 0x0000008f00707220 */ /* 0x000fe20000410000 */
[----:B------:R-:W-:Y:S01]  /*16410*/  F2FP.F16.F32.PACK_AB R111, R114, R169 ;  /* 0x000000a9726f723e */ /* 0x000fe200000000ff */
        /* <DEDUP_REMOVED lines=14> */
[----:B------:R-:W-:Y:S01]  /*16500*/  F2FP.F16.F32.PACK_AB R108, R113, R108 ;  /* 0x0000006c716c723e */ /* 0x000fe200000000ff */
[C---:B------:R-:W-:Y:S01]  /*16510*/  FADD.FTZ R125, -R142.reuse, R125 ;  /* 0x0000007d8e7d7221 */ /* 0x040fe20000010100 */
[----:B------:R-:W-:Y:S01]  /*16520*/  FADD.FTZ R203, -R142, R132 ;  /* 0x000000848ecb7221 */ /* 0x000fe20000010100 */
[----:B------:R-:W-:Y:S01]  /*16530*/  F2FP.F16.F32.PACK_AB R113, R124, R181 ;  /* 0x000000b57c71723e */ /* 0x000fe200000000ff */
[----:B------:R-:W-:Y:S01]  /*16540*/  FADD.FTZ R205, -R142, R134 ;  /* 0x000000868ecd7221 */ /* 0x000fe20000010100 */
[C---:B------:R-:W-:Y:S01]  /*16550*/  FMUL.FTZ R171, R0.reuse, R171 ;  /* 0x000000ab00ab7220 */ /* 0x040fe20000410000 */
[C---:B------:R-:W-:Y:S01]  /*16560*/  FMUL.FTZ R124, R0.reuse, R173 ;  /* 0x000000ad007c7220 */ /* 0x040fe20000410000 */
[C---:B------:R-:W-:Y:S01]  /*16570*/  FMUL.FTZ R197, R0.reuse, R197 ;  /* 0x000000c500c57220 */ /* 0x040fe20000410000 */
[----:B------:R-:W-:Y:S01]  /*16580*/  FMUL.FTZ R132, R0, R199 ;  /* 0x000000c700847220 */ /* 0x000fe20000410000 */
[----:B------:R-:W-:Y:S01]  /*16590*/  F2FP.F16.F32.PACK_AB R109, R114, R109 ;  /* 0x0000006d726d723e */ /* 0x000fe200000000ff */
[C---:B------:R-:W-:Y:S01]  /*165a0*/  FMUL.FTZ R195, R0.reuse, R195 ;  /* 0x000000c300c37220 */ /* 0x040fe20000410000 */
[C---:B------:R-:W-:Y:S01]  /*165b0*/  FMUL.FTZ R130, R0.reuse, R127 ;  /* 0x0000007f00827220 */ /* 0x040fe20000410000 */
[C---:B------:R-:W-:Y:S01]  /*165c0*/  FMUL.FTZ R201, R0.reuse, R201 ;  /* 0x000000c900c97220 */ /* 0x040fe20000410000 */
[----:B------:R-:W-:Y:S01]  /*165d0*/  FMUL.FTZ R134, R0, R131 ;  /* 0x0000008300867220 */ /* 0x000fe20000410000 */
[----:B------:R-:W0:Y:S01]  /*165e0*/  LDC.64 R140, c[0x0][0x380] ;  /* 0x0000e000ff8c7b82 */ /* 0x000e220000000a00 */
        /* <DEDUP_REMOVED lines=17> */
[----:B------:R-:W-:Y:S01]  /*16700*/  F2FP.F16.F32.PACK_AB R112, R125, R112 ;  /* 0x000000707d70723e */ /* 0x000fe200000000ff */
        /* <DEDUP_REMOVED lines=24> */
[----:B0-----:R-:W-:Y:S01]  /*16890*/  IMAD R156, R140, 0x4, R156 ;  /* 0x000000048c9c7824 */ /* 0x001fe200078e029c */
[----:B------:R-:W-:Y:S01]  /*168a0*/  F2FP.F16.F32.PACK_AB R135, R136, R209 ;  /* 0x000000d18887723e */ /* 0x000fe200000000ff */
[----:B------:R0:W-:Y:S01]  /*168b0*/  @!P0 STG.E desc[UR6][R128.64], R0 ;  /* 0x0000000080008986 */ /* 0x0001e2000c101906 */
[----:B------:R-:W-:Y:S02]  /*168c0*/  F2FP.F16.F32.PACK_AB R134, R134, R207 ;  /* 0x000000cf8686723e */ /* 0x000fe400000000ff */
[----:B------:R-:W-:Y:S01]  /*168d0*/  F2FP.F16.F32.PACK_AB R132, R130, R203 ;  /* 0x000000cb8284723e */ /* 0x000fe200000000ff */
[----:B------:R0:W-:Y:S01]  /*168e0*/  STG.E.128 desc[UR6][R116.64], R108 ;  /* 0x0000006c74007986 */ /* 0x0001e2000c101d06 */
[----:B------:R-:W-:-:S03]  /*168f0*/  ISETP.GE.AND P0, PT, R156, R141, PT ;  /* 0x0000008d9c00720c */ /* 0x000fc60003f06270 */
[----:B------:R0:W-:Y:S04]  /*16900*/  STG.E.128 desc[UR6][R118.64], R112 ;  /* 0x0000007076007986 */ /* 0x0001e8000c101d06 */
[----:B------:R0:W-:Y:S04]  /*16910*/  STG.E.128 desc[UR6][R120.64], R124 ;  /* 0x0000007c78007986 */ /* 0x0001e8000c101d06 */
[----:B------:R0:W-:Y:S02]  /*16920*/  STG.E.128 desc[UR6][R122.64], R132 ;  /* 0x000000847a007986 */ /* 0x0001e4000c101d06 */
[----:B------:R-:W-:Y:S05]  /*16930*/  @!P0 BRA `(.L_x_28423) ;  /* 0xfffffea000ac8947 */ /* 0x000fea000383ffff */
[----:B------:R-:W-:Y:S05]  /*16940*/  EXIT ;  /* 0x000000000000794d */ /* 0x000fea0003800000 */
.L_x_28422:
        /* <DEDUP_REMOVED lines=8> */
.L_x_28425:
[----:B------:R-:W-:Y:S05]  /*169d0*/  BSYNC B0 ;  /* 0x0000000000007941 */ /* 0x000fea0003800000 */
.L_x_28424:
        /* <DEDUP_REMOVED lines=9> */
.L_x_28426:
[----:B------:R-:W-:Y:S02]  /*16a70*/  IMAD.MOV.U32 R164, RZ, RZ, 0x4 ;  /* 0x00000004ffa47424 */ /* 0x000fe400078e00ff */
[----:B------:R-:W-:-:S04]  /*16a80*/  IMAD.MOV.U32 R141, RZ, RZ, R165 ;  /* 0x000000ffff8d7224 */ /* 0x000fc800078e00a5 */
[----:B------:R-:W-:-:S05]  /*16a90*/  FADD.FTZ R143, R142, R141 ;  /* 0x0000008d8e8f7221 */ /* 0x000fca0000010000 */
[----:B------:R-:W-:-:S07]  /*16aa0*/  MOV R167, R143 ;  /* 0x0000008f00a77202 */ /* 0x000fce0000000f00 */
[----:B------:R-:W-:Y:S05]  /*16ab0*/  WARPSYNC.COLLECTIVE R162, `(.L_x_28427) ;  /* 0x00000000a2087348 */ /* 0x000fea0003c00000 */
[----:B------:R0:W1:Y:S02]  /*16ac0*/  SHFL.BFLY P1, R165, R167, R164, R169 ;  /* 0x0c0000a4a7a57389 */ /* 0x00006400000200a9 */
[----:B01----:R-:W-:Y:S05]  /*16ad0*/  ENDCOLLECTIVE ;  /* 0x000000000000791b */ /* 0x003fea0003800000 */
.L_x_28427:
[----:B------:R-:W-:Y:S01]  /*16ae0*/  HFMA2 R164, -RZ, RZ, 0, 4.76837158203125e-07 ;  /* 0x00000008ffa47431 */ /* 0x000fe200000001ff */
[----:B------:R-:W-:-:S05]  /*16af0*/  MOV R140, R165 ;  /* 0x000000a5008c7202 */ /* 0x000fca0000000f00 */
[----:B------:R-:W-:-:S04]  /*16b00*/  FADD.FTZ R158, R143, R140 ;  /* 0x0000008c8f9e7221 */ /* 0x000fc80000010000 */
[----:B------:R-:W-:-:S07]  /*16b10*/  IMAD.MOV.U32 R167, RZ, RZ, R158 ;  /* 0x000000ffffa77224 */ /* 0x000fce00078e009e */
[----:B------:R-:W-:Y:S05]  /*16b20*/  WARPSYNC.COLLECTIVE R162, `(.L_x_28428) ;  /* 0x00000000a2087348 */ /* 0x000fea0003c00000 */
[----:B------:R0:W1:Y:S02]  /*16b30*/  SHFL.BFLY P1, R165, R167, R164, R169 ;  /* 0x0c0000a4a7a57389 */ /* 0x00006400000200a9 */
[----:B01----:R-:W-:Y:S05]  /*16b40*/  ENDCOLLECTIVE ;  /* 0x000000000000791b */ /* 0x003fea0003800000 */
.L_x_28428:
        /* <DEDUP_REMOVED lines=8> */
.L_x_28429:
        /* <DEDUP_REMOVED lines=72> */
.L_x_28430:
[----:B------:R-:W-:Y:S02]  /*17050*/  IMAD.MOV.U32 R164, RZ, RZ, 0x2 ;  /* 0x00000002ffa47424 */ /* 0x000fe400078e00ff */
[----:B------:R-:W-:-:S04]  /*17060*/  IMAD.MOV.U32 R143, RZ, RZ, R165 ;  /* 0x000000ffff8f7224 */ /* 0x000fc800078e00a5 */
[----:B------:R-:W-:-:S05]  /*17070*/  FADD.FTZ R143, R0, R143 ;  /* 0x0000008f008f7221 */ /* 0x000fca0000010000 */
[----:B------:R-:W-:-:S07]  /*17080*/  MOV R167, R143 ;  /* 0x0000008f00a77202 */ /* 0x000fce0000000f00 */
[----:B------:R-:W-:Y:S05]  /*17090*/  WARPSYNC.COLLECTIVE R162, `(.L_x_28431) ;  /* 0x00000000a2087348 */ /* 0x000fea0003c00000 */
[----:B------:R0:W1:Y:S02]  /*170a0*/  SHFL.BFLY P1, R165, R167, R164, R169 ;  /* 0x0c0000a4a7a57389 */ /* 0x00006400000200a9 */
[----:B01----:R-:W-:Y:S05]  /*170b0*/  ENDCOLLECTIVE ;  /* 0x000000000000791b */ /* 0x003fea0003800000 */
.L_x_28431:
[----:B------:R-:W-:Y:S01]  /*170c0*/  HFMA2 R164, -RZ, RZ, 0, 2.384185791015625e-07 ;  /* 0x00000004ffa47431 */ /* 0x000fe200000001ff */
[----:B------:R-:W-:-:S05]  /*170d0*/  MOV R142, R165 ;  /* 0x000000a5008e7202 */ /* 0x000fca0000000f00 */
[----:B------:R-:W-:-:S04]  /*170e0*/  FADD.FTZ R142, R143, R142 ;  /* 0x0000008e8f8e7221 */ /* 0x000fc80000010000 */
[----:B------:R-:W-:-:S07]  /*170f0*/  IMAD.MOV.U32 R167, RZ, RZ, R142 ;  /* 0x000000ffffa77224 */ /* 0x000fce00078e008e */
[----:B------:R-:W-:Y:S05]  /*17100*/  WARPSYNC.COLLECTIVE R162, `(.L_x_28432) ;  /* 0x00000000a2087348 */ /* 0x000fea0003c00000 */
[----:B------:R0:W1:Y:S02]  /*17110*/  SHFL.BFLY P1, R165, R167, R164, R169 ;  /* 0x0c0000a4a7a57389 */ /* 0x00006400000200a9 */
[----:B01----:R-:W-:Y:S05]  /*17120*/  ENDCOLLECTIVE ;  /* 0x000000000000791b */ /* 0x003fea0003800000 */
.L_x_28432:
[----:B------:R-:W-:Y:S02]  /*17130*/  IMAD.MOV.U32 R164, RZ, RZ, 0x8 ;  /* 0x00000008ffa47424 */ /* 0x000fe400078e00ff */
[----:B------:R-:W-:-:S04]  /*17140*/  IMAD.MOV.U32 R163, RZ, RZ, R165 ;  /* 0x000000ffffa37224 */ /* 0x000fc800078e00a5 */
[----:B------:R-:W-:-:S05]  /*17150*/  FADD.FTZ R163, R142, R163 ;  /* 0x000000a38ea37221 */ /* 0x000fca0000010000 */
[----:B------:R-:W-:-:S07]  /*17160*/  MOV R167, R163 ;  /* 0x000000a300a77202 */ /* 0x000fce0000000f00 */
[----:B------:R-:W-:Y:S05]  /*17170*/  WARPSYNC.COLLECTIVE R162, `(.L_x_28433) ;  /* 0x00000000a2087348 */ /* 0x000fea0003c00000 */
[----:B------:R0:W1:Y:S02]  /*17180*/  SHFL.BFLY P1, R165, R167, R164, R169 ;  /* 0x0c0000a4a7a57389 */ /* 0x00006400000200a9 */
[----:B01----:R-:W-:Y:S05]  /*17190*/  ENDCOLLECTIVE ;  /* 0x000000000000791b */ /* 0x003fea0003800000 */
.L_x_28433:
[----:B------:R-:W-:Y:S01]  /*171a0*/  HFMA2 R164, -RZ, RZ, 0, 9.5367431640625e-07 ;  /* 0x00000010ffa47431 */ /* 0x000fe200000001ff */
[----:B------:R-:W-:-:S05]  /*171b0*/  MOV R158, R165 ;  /* 0x000000a5009e7202 */ /* 0x000fca0000000f00 */
[----:B------:R-:W-:-:S04]  /*171c0*/  FADD.FTZ R158, R163, R158 ;  /* 0x0000009ea39e7221 */ /* 0x000fc80000010000 */
[----:B------:R-:W-:-:S07]  /*171d0*/  IMAD.MOV.U32 R167, RZ, RZ, R158 ;  /* 0x000000ffffa77224 */ /* 0x000fce00078e009e */
[----:B------:R-:W-:Y:S05]  /*171e0*/  WARPSYNC.COLLECTIVE R162, `(.L_x_28434) ;  /* 0x00000000a2087348 */ /* 0x000fea0003c00000 */
[----:B------:R0:W1:Y:S02]  /*171f0*/  SHFL.BFLY P1, R165, R167, R164, R169 ;  /* 0x0c0000a4a7a57389 */ /* 0x00006400000200a9 */
[----:B01----:R-:W-:Y:S05]  /*17200*/  ENDCOLLECTIVE ;  /* 0x000000000000791b */ /* 0x003fea0003800000 */
.L_x_28434:
[----:B------:R-:W-:Y:S05]  /*17210*/  BRA `(.L_x_28435) ;  /* 0xffffffec009c7947 */ /* 0x000fea000383ffff */
.L_x_28436:
        /* <DEDUP_REMOVED lines=14> */
.L_x_37353:


//--------------------- .text._ZN10layer_norm13ln_fwd_kernelINS_13Kernel_traitsIf6__halffS2_fjLj1024ELj1ELj4ELj1ELj16ENS_18Kernel_traits_baseILj1024EfS2_fS2_fjLj128EEEEELb1ELb1ELb1ELb0EEEvNS_9FwdParamsE --------------------------
	.section	.text._ZN10layer_norm13ln_fwd_kernelINS_13Kernel_traitsIf6__halffS2_fjLj1024ELj1ELj4ELj1ELj16ENS_18Kernel_traits_baseILj1024EfS2_fS2_fjLj128EEEEELb1ELb1ELb1ELb0EEEvNS_9FwdParamsE,"ax",@progbits
	.align	128
        .global         _ZN10layer_norm13ln_fwd_kernelINS_13Kernel_traitsIf6__halffS2_fjLj1024ELj1ELj4ELj1ELj16ENS_18Kernel_traits_baseILj1024EfS2_fS2_fjLj128EEEEELb1ELb1ELb1ELb0EEEvNS_9FwdParamsE
        .type           _ZN10layer_norm13ln_fwd_kernelINS_13Kernel_traitsIf6__halffS2_fjLj1024ELj1ELj4ELj1ELj16ENS_18Kernel_traits_baseILj1024EfS2_fS2_fjLj128EEEEELb1ELb1ELb1ELb0EEEvNS_9FwdParamsE,@function
        .size           _ZN10layer_norm13ln_fwd_kernelINS_13Kernel_traitsIf6__halffS2_fjLj1024ELj1ELj4ELj1ELj16ENS_18Kernel_traits_baseILj1024EfS2_fS2_fjLj128EEEEELb1ELb1ELb1ELb0EEEvNS_9FwdParamsE,(.L_x_37354 - _ZN10layer_norm13ln_fwd_kernelINS_13Kernel_traitsIf6__halffS2_fjLj1024ELj1ELj4ELj1ELj16ENS_18Kernel_traits_baseILj1024EfS2_fS2_fjLj128EEEEELb1ELb1ELb1ELb0EEEvNS_9FwdParamsE)
        .other          _ZN10layer_norm13ln_fwd_kernelINS_13Kernel_traitsIf6__halffS2_fjLj1024ELj1ELj4ELj1ELj16ENS_18Kernel_traits_baseILj1024EfS2_fS2_fjLj128EEEEELb1ELb1ELb1ELb0EEEvNS_9FwdParamsE,@"STO_CUDA_ENTRY STV_DEFAULT"
_ZN10layer_norm13ln_fwd_kernelINS_13Kernel_traitsIf6__halffS2_fjLj1024ELj1ELj4ELj1ELj16ENS_18Kernel_traits_baseILj1024EfS2_fS2_fjLj128EEEEELb1ELb1ELb1ELb0EEEvNS_9FwdParamsE:
.text._ZN10layer_norm13ln_fwd_kernelINS_13Kernel_traitsIf6__halffS2_fjLj1024ELj1ELj4ELj1ELj16ENS_18Kernel_traits_baseILj1024EfS2_fS2_fjLj128EEEEELb1ELb1ELb1ELb0EEEvNS_9FwdParamsE:
        /* <DEDUP_REMOVED lines=112> */
.L_x_28438:
        /* <DEDUP_REMOVED lines=55> */
.L_x_28439:
[----:B------:R-:W-:Y:S05]  /*0a70*/  BSYNC.RECONVERGENT B0 ;  /* 0x0000000000007941 */ /* 0x000fea0003800200 */
.L_x_28437:
        /* <DEDUP_REMOVED lines=70> */
.L_x_28909:
        /* <DEDUP_REMOVED lines=28> */
.L_x_28443:
[----:B------:R-:W-:Y:S05]  /*10a0*/  BSYNC.RECONVERGENT B1 ;  /* 0x0000000000017941 */ /* 0x000fea0003800200 */
.L_x_28442:
        /* <DEDUP_REMOVED lines=30> */
.L_x_28450:
        /* <DEDUP_REMOVED lines=13> */
.L_x_28452:
[----:B------:R-:W-:Y:S05]  /*1360*/  BSYNC.RECONVERGENT B4 ;  /* 0x0000000000047941 */ /* 0x000fea0003800200 */
.L_x_28451:
        /* <DEDUP_REMOVED lines=59> */
.L_x_28449:
[----:B------:R-:W-:Y:S05]  /*1720*/  BSYNC.RECONVERGENT B3 ;  /* 0x0000000000037941 */ /* 0x000fea0003800200 */
.L_x_28448:
        /* <DEDUP_REMOVED lines=9> */
[----:B------:R-:W-:-:S07]  /*17c0*/  FFMA.FTZ R112, R113, R80, R104 ;  /* 0x0000005071707223 */ /* 0x000fce0000010068 */
.L_x_28447:
[----:B------:R-:W-:Y:S05]  /*17d0*/  BSYNC.RECONVERGENT B2 ;  /* 0x0000000000027941 */ /* 0x000fea0003800200 */
.L_x_28446:
        /* <DEDUP_REMOVED lines=17> */
.L_x_28457:
        /* <DEDUP_REMOVED lines=13> */
.L_x_28459:
[----:B------:R-:W-:Y:S05]  /*19c0*/  BSYNC.RECONVERGENT B4 ;  /* 0x0000000000047941 */ /* 0x000fea0003800200 */
.L_x_28458:
        /* <DEDUP_REMOVED lines=61> */
.L_x_28456:
[----:B------:R-:W-:Y:S05]  /*1da0*/  BSYNC.RECONVERGENT B3 ;  /* 0x0000000000037941 */ /* 0x000fea0003800200 */
.L_x_28455:
        /* <DEDUP_REMOVED lines=10> */
.L_x_28454:
[----:B------:R-:W-:Y:S05]  /*1e50*/  BSYNC.RECONVERGENT B2 ;  /* 0x0000000000027941 */ /* 0x000fea0003800200 */
.L_x_28453:
        /* <DEDUP_REMOVED lines=17> */
.L_x_28464:
        /* <DEDUP_REMOVED lines=13> */
.L_x_28466:
[----:B------:R-:W-:Y:S05]  /*2040*/  BSYNC.RECONVERGENT B4 ;  /* 0x0000000000047941 */ /* 0x000fea0003800200 */
.L_x_28465:
        /* <DEDUP_REMOVED lines=61> */
.L_x_28463:
[----:B------:R-:W-:Y:S05]  /*2420*/  BSYNC.RECONVERGENT B3 ;  /* 0x0000000000037941 */ /* 0x000fea0003800200 */
.L_x_28462:
        /* <DEDUP_REMOVED lines=9> */
[----:B------:R-:W-:-:S07]  /*24c0*/  FFMA.FTZ R114, R115, R82, R106 ;  /* 0x0000005273727223 */ /* 0x000fce000001006a */
.L_x_28461:
[----:B------:R-:W-:Y:S05]  /*24d0*/  BSYNC.RECONVERGENT B2 ;  /* 0x0000000000027941 */ /* 0x000fea0003800200 */
.L_x_28460:
        /* <DEDUP_REMOVED lines=17> */
.L_x_28471:
        /* <DEDUP_REMOVED lines=13> */
.L_x_28473:
[----:B------:R-:W-:Y:S05]  /*26c0*/  BSYNC.RECONVERGENT B4 ;  /* 0x0000000000047941 */ /* 0x000fea0003800200 */
.L_x_28472:
        /* <DEDUP_REMOVED lines=61> */
.L_x_28470:
[----:B------:R-:W-:Y:S05]  /*2aa0*/  BSYNC.RECONVERGENT B3 ;  /* 0x0000000000037941 */ /* 0x000fea0003800200 */
.L_x_28469:
        /* <DEDUP_REMOVED lines=10> */
.L_x_28468:
[----:B------:R-:W-:Y:S05]  /*2b50*/  BSYNC.RECONVERGENT B2 ;  /* 0x0000000000027941 */ /* 0x000fea0003800200 */
.L_x_28467:
        /* <DEDUP_REMOVED lines=17> */
.L_x_28478:
        /* <DEDUP_REMOVED lines=13> */
.L_x_28480:
[----:B------:R-:W-:Y:S05]  /*2d40*/  BSYNC.RECONVERGENT B4 ;  /* 0x0000000000047941 */ /* 0x000fea0003800200 */
.L_x_28479:
        /* <DEDUP_REMOVED lines=61> */
.L_x_28477:
[----:B------:R-:W-:Y:S05]  /*3120*/  BSYNC.RECONVERGENT B3 ;  /* 0x0000000000037941 */ /* 0x000fea0003800200 */
.L_x_28476:
[----:B------:R-:W-:Y:S01]  /*3130*/  I2FP.F32.U32 R116, R116 ;  /* 0x0000007400747245 */ /* 0x000fe20000201000 */
[----:B------:R-:W-:Y:S02]  /*3140*/  HADD2.F32 R117, -RZ, R102.H0_H0 ;  /* 0x20000066ff757230 */ /* 0x000fe40000004100 */
        /* <DEDUP_REMOVED lines=8> */
.L_x_28475:
[----:B------:R-:W-:Y:S05]  /*31d0*/  BSYNC.RECONVERGENT B2 ;  /* 0x0000000000027941 */ /* 0x000fea0003800200 */
.L_x_28474:
        /* <DEDUP_REMOVED lines=17> */
.L_x_28485:
        /* <DEDUP_REMOVED lines=13> */
.L_x_28487:
[----:B------:R-:W-:Y:S05]  /*33c0*/  BSYNC.RECONVERGENT B4 ;  /* 0x0000000000047941 */ /* 0x000fea0003800200 */
.L_x_28486:
        /* <DEDUP_REMOVED lines=60> */
[----:B------:R-:W-:-:S07]  /*3790*/  IMAD.MOV.U32 R119, RZ, RZ, RZ ;  /* 0x000000ffff777224 */ /* 0x000fce00078e00ff */
.L_x_28484:
[----:B------:R-:W-:Y:S05]  /*37a0*/  BSYNC.RECONVERGENT B3 ;  /* 0x0000000000037941 */ /* 0x000fea0003800200 */
.L_x_28483:
[----:B------:R-:W-:Y:S01]  /*37b0*/  I2FP.F32.U32 R117, R117 ;  /* 0x0000007500757245 */ /* 0x000fe20000201000 */
[----:B------:R-:W-:Y:S02]  /*37c0*/  HFMA2 R154, -RZ, RZ, 0.1171875, 0 ;  /* 0x2f800000ff9a7431 */ /* 0x000fe400000001ff */
[----:B------:R-:W-:-:S03]  /*37d0*/  HADD2.F32 R118, -RZ, R102.H1_H1 ;  /* 0x30000066ff767230 */ /* 0x000fc60000004100 */
[----:B------:R-:W-:Y:S02]  /*37e0*/  FFMA.FTZ R117, R117, R154, 1.1641532182693481445e-10 ;  /* 0x2f00000075757423 */ /* 0x000fe4000001009a */
[----:B------:R-:W-:-:S04]  /*37f0*/  FMUL.FTZ R118, R118, UR11 ;  /* 0x0000000b76767c20 */ /* 0x000fc80008410000 */
[----:B------:R-:W-:Y:S01]  /*3800*/  FMUL.FTZ R118, R118, UR10 ;  /* 0x0000000a76767c20 */ /* 0x000fe20008410000 */
[----:B------:R-:W-:-:S04]  /*3810*/  FSETP.GTU.FTZ.AND P2, PT, R117, UR8, PT ;  /* 0x0000000875007c0b */ /* 0x000fc8000bf5c000 */
[----:B------:R-:W-:Y:S02]  /*3820*/  FSEL R118, R118, RZ, !P2 ;  /* 0x000000ff76767208 */ /* 0x000fe40005000000 */
[----:B------:R-:W-:-:S03]  /*3830*/  SEL R154, RZ, 0x1, P2 ;  /* 0x00000001ff9a7807 */ /* 0x000fc60001000000 */
[----:B------:R-:W-:-:S07]  /*3840*/  FFMA.FTZ R117, R118, R77, R109 ;  /* 0x0000004d76757223 */ /* 0x000fce000001006d */
.L_x_28482:
[----:B------:R-:W-:Y:S05]  /*3850*/  BSYNC.RECONVERGENT B2 ;  /* 0x0000000000027941 */ /* 0x000fea0003800200 */
.L_x_28481:
        /* <DEDUP_REMOVED lines=17> */
.L_x_28492:
        /* <DEDUP_REMOVED lines=13> */
.L_x_28494:
[----:B------:R-:W-:Y:S05]  /*3a40*/  BSYNC.RECONVERGENT B4 ;  /* 0x0000000000047941 */ /* 0x000fea0003800200 */
.L_x_28493:
        /* <DEDUP_REMOVED lines=61> */
.L_x_28491:
[----:B------:R-:W-:Y:S05]  /*3e20*/  BSYNC.RECONVERGENT B3 ;  /* 0x0000000000037941 */ /* 0x000fea0003800200 */
.L_x_28490:
        /* <DEDUP_REMOVED lines=10> */
.L_x_28489:
[----:B------:R-:W-:Y:S05]  /*3ed0*/  BSYNC.RECONVERGENT B2 ;  /* 0x0000000000027941 */ /* 0x000fea0003800200 */
.L_x_28488:
        /* <DEDUP_REMOVED lines=16> */
.L_x_28498:
        /* <DEDUP_REMOVED lines=13> */
.L_x_28500:
[----:B------:R-:W-:Y:S05]  /*40b0*/  BSYNC.RECONVERGENT B3 ;  /* 0x0000000000037941 */ /* 0x000fea0003800200 */
.L_x_28499:
        /* <DEDUP_REMOVED lines=59> */
[----:B------:R-:W-:Y:S01]  /*4470*/  MOV R119, R166 ;  /* 0x000000a600777202 */ /* 0x000fe20000000f00 */
[----:B------:R-:W-:-:S07]  /*4480*/  IMAD.MOV.U32 R166, RZ, RZ, R170 ;  /* 0x000000ffffa67224 */ /* 0x000fce00078e00aa */
.L_x_28497:
[----:B------:R-:W-:Y:S05]  /*4490*/  BSYNC.RECONVERGENT B2 ;  /* 0x0000000000027941 */ /* 0x000fea0003800200 */
.L_x_28496:
[----:B------:R-:W-:Y:S01]  /*44a0*/  I2FP.F32.U32 R119, R119 ;  /* 0x0000007700777245 */ /* 0x000fe20000201000 */
[----:B------:R-:W-:Y:S02]  /*44b0*/  HADD2.F32 R156, -RZ, R103.H1_H1 ;  /* 0x30000067ff9c7230 */ /* 0x000fe40000004100 */
[----:B------:R-:W-:-:S03]  /*44c0*/  IMAD.MOV.U32 R158, RZ, RZ, 0x2f800000 ;  /* 0x2f800000ff9e7424 */ /* 0x000fc600078e00ff */
[----:B------:R-:W-:Y:S01]  /*44d0*/  FMUL.FTZ R156, R156, UR11 ;  /* 0x0000000b9c9c7c20 */ /* 0x000fe20008410000 */
[----:B------:R-:W-:-:S03]  /*44e0*/  FFMA.FTZ R119, R119, R158, 1.1641532182693481445e-10 ;  /* 0x2f00000077777423 */ /* 0x000fc6000001009e */
[----:B------:R-:W-:Y:S02]  /*44f0*/  FMUL.FTZ R156, R156, UR10 ;  /* 0x0000000a9c9c7c20 */ /* 0x000fe40008410000 */
[----:B------:R-:W-:-:S04]  /*4500*/  FSETP.GTU.FTZ.AND P1, PT, R119, UR8, PT ;  /* 0x0000000877007c0b */ /* 0x000fc8000bf3c000 */
[----:B------:R-:W-:Y:S02]  /*4510*/  FSEL R158, R156, RZ, !P1 ;  /* 0x000000ff9c9e7208 */ /* 0x000fe40004800000 */
[----:B------:R-:W-:-:S03]  /*4520*/  SEL R156, RZ, 0x1, P1 ;  /* 0x00000001ff9c7807 */ /* 0x000fc60000800000 */
[----:B------:R-:W-:Y:S01]  /*4530*/  FFMA.FTZ R119, R158, R79, R111 ;  /* 0x0000004f9e777223 */ /* 0x000fe2000001006f */
[----:B------:R-:W-:Y:S06]  /*4540*/  BRA `(.L_x_28495) ;  /* 0x0000003400007947 */ /* 0x000fec0003800000 */
.L_x_28445:
        /* <DEDUP_REMOVED lines=21> */
.L_x_28505:
        /* <DEDUP_REMOVED lines=13> */
.L_x_28507:
[----:B------:R-:W-:Y:S05]  /*4770*/  BSYNC.RECONVERGENT B4 ;  /* 0x0000000000047941 */ /* 0x000fea0003800200 */
.L_x_28506:
        /* <DEDUP_REMOVED lines=59> */
.L_x_28504:
[----:B------:R-:W-:Y:S05]  /*4b30*/  BSYNC.RECONVERGENT B3 ;  /* 0x0000000000037941 */ /* 0x000fea0003800200 */
.L_x_28503:
        /* <DEDUP_REMOVED lines=10> */
.L_x_28502:
[----:B------:R-:W-:Y:S05]  /*4be0*/  BSYNC.RECONVERGENT B2 ;  /* 0x0000000000027941 */ /* 0x000fea0003800200 */
.L_x_28501:
        /* <DEDUP_REMOVED lines=17> */
.L_x_28512:
        /* <DEDUP_REMOVED lines=13> */
.L_x_28514:
[----:B------:R-:W-:Y:S05]  /*4dd0*/  BSYNC.RECONVERGENT B4 ;  /* 0x0000000000047941 */ /* 0x000fea0003800200 */
.L_x_28513:
        /* <DEDUP_REMOVED lines=61> */
.L_x_28511:
[----:B------:R-:W-:Y:S05]  /*51b0*/  BSYNC.RECONVERGENT B3 ;  /* 0x0000000000037941 */ /* 0x000fea0003800200 */
.L_x_28510:
        /* <DEDUP_REMOVED lines=10> */
.L_x_28509:
[----:B------:R-:W-:Y:S05]  /*5260*/  BSYNC.RECONVERGENT B2 ;  /* 0x0000000000027941 */ /* 0x000fea0003800200 */
.L_x_28508:
        /* <DEDUP_REMOVED lines=17> */
.L_x_28519:
        /* <DEDUP_REMOVED lines=13> */
.L_x_28521:
[----:B------:R-:W-:Y:S05]  /*5450*/  BSYNC.RECONVERGENT B4 ;  /* 0x0000000000047941 */ /* 0x000fea0003800200 */
.L_x_28520:
        /* <DEDUP_REMOVED lines=61> */
.L_x_28518:
[----:B------:R-:W-:Y:S05]  /*5830*/  BSYNC.RECONVERGENT B3 ;  /* 0x0000000000037941 */ /* 0x000fea0003800200 */
.L_x_28517:
        /* <DEDUP_REMOVED lines=10> */
.L_x_28516:
[----:B------:R-:W-:Y:S05]  /*58e0*/  BSYNC.RECONVERGENT B2 ;  /* 0x0000000000027941 */ /* 0x000fea0003800200 */
.L_x_28515:
        /* <DEDUP_REMOVED lines=17> */
.L_x_28526:
        /* <DEDUP_REMOVED lines=13> */
.L_x_28528:
[----:B------:R-:W-:Y:S05]  /*5ad0*/  BSYNC.RECONVERGENT B4 ;  /* 0x0000000000047941 */ /* 0x000fea0003800200 */
.L_x_28527:
        /* <DEDUP_REMOVED lines=53> */
[----:B------:R-:W-:Y:S01]  /*5e30*/  IMAD.WIDE.U32 R170, R161, -0x326172a9, RZ ;  /* 0xcd9e8d57a1aa7825 */ /* 0x000fe200078e00ff */
[----:B------:R-:W-:-:S03]  /*5e40*/  IADD3 R161, PT, PT, R3, -0x695add53, RZ ;  /* 0x96a522ad03a17810 */ /* 0x000fc60007ffe0ff */
[----:B------:R-:W-:Y:S01]  /*5e50*/  IMAD.WIDE.U32 R168, R168, -0x2daee0ad, RZ ;  /* 0xd2511f53a8a87825 */ /* 0x000fe200078e00ff */
[----:B------:R-:W-:Y:S02]  /*5e60*/  LOP3.LUT R160, R115, R118, R171, 0x96, !PT ;  /* 0x0000007673a07212 */ /* 0x000fe400078e96ab */
[----:B------:R-:W-:Y:S01]  /*5e70*/  MOV R115, R166 ;  /* 0x000000a600737202 */ /* 0x000fe20000000f00 */
[----:B------:R-:W-:Y:S01]  /*5e80*/  IMAD.MOV.U32 R162, RZ, RZ, R170 ;  /* 0x000000ffffa27224 */ /* 0x000fe200078e00aa */
[----:B------:R-:W-:Y:S01]  /*5e90*/  LOP3.LUT R161, R161, R116, R169, 0x96, !PT ;  /* 0x00000074a1a17212 */ /* 0x000fe200078e96a9 */
[----:B------:R-:W-:-:S07]  /*5ea0*/  IMAD.MOV.U32 R166, RZ, RZ, R168 ;  /* 0x000000ffffa67224 */ /* 0x000fce00078e00a8 */
.L_x_28525:
[----:B------:R-:W-:Y:S05]  /*5eb0*/  BSYNC.RECONVERGENT B3 ;  /* 0x0000000000037941 */ /* 0x000fea0003800200 */
.L_x_28524:
        /* <DEDUP_REMOVED lines=10> */
.L_x_28523:
[----:B------:R-:W-:Y:S05]  /*5f60*/  BSYNC.RECONVERGENT B2 ;  /* 0x0000000000027941 */ /* 0x000fea0003800200 */
.L_x_28522:
        /* <DEDUP_REMOVED lines=17> */
.L_x_28533:
        /* <DEDUP_REMOVED lines=13> */
.L_x_28535:
[----:B------:R-:W-:Y:S05]  /*6150*/  BSYNC.RECONVERGENT B4 ;  /* 0x0000000000047941 */ /* 0x000fea0003800200 */
.L_x_28534:
        /* <DEDUP_REMOVED lines=61> */
.L_x_28532:
[----:B------:R-:W-:Y:S05]  /*6530*/  BSYNC.RECONVERGENT B3 ;  /* 0x0000000000037941 */ /* 0x000fea0003800200 */
.L_x_28531:
        /* <DEDUP_REMOVED lines=10> */
.L_x_28530:
[----:B------:R-:W-:Y:S05]  /*65e0*/  BSYNC.RECONVERGENT B2 ;  /* 0x0000000000027941 */ /* 0x000fea0003800200 */
.L_x_28529:
        /* <DEDUP_REMOVED lines=17> */
.L_x_28540:
        /* <DEDUP_REMOVED lines=13> */
.L_x_28542:
[----:B------:R-:W-:Y:S05]  /*67d0*/  BSYNC.RECONVERGENT B4 ;  /* 0x0000000000047941 */ /* 0x000fea0003800200 */
.L_x_28541:
        /* <DEDUP_REMOVED lines=61> */
.L_x_28539:
[----:B------:R-:W-:Y:S05]  /*6bb0*/  BSYNC.RECONVERGENT B3 ;  /* 0x0000000000037941 */ /* 0x000fea0003800200 */
.L_x_28538:
        /* <DEDUP_REMOVED lines=10> */
.L_x_28537:
[----:B------:R-:W-:Y:S05]  /*6c60*/  BSYNC.RECONVERGENT B2 ;  /* 0x0000000000027941 */ /* 0x000fea0003800200 */
.L_x_28536:
        /* <DEDUP_REMOVED lines=17> */
.L_x_28547:
        /* <DEDUP_REMOVED lines=13> */
.L_x_28549:
[----:B------:R-:W-:Y:S05]  /*6e50*/  BSYNC.RECONVERGENT B4 ;  /* 0x0000000000047941 */ /* 0x000fea0003800200 */
.L_x_28548:
        /* <DEDUP_REMOVED lines=61> */
.L_x_28546:
[----:B------:R-:W-:Y:S05]  /*7230*/  BSYNC.RECONVERGENT B3 ;  /* 0x0000000000037941 */ /* 0x000fea0003800200 */
.L_x_28545:
        /* <DEDUP_REMOVED lines=10> */
.L_x_28544:
[----:B------:R-:W-:Y:S05]  /*72e0*/  BSYNC.RECONVERGENT B2 ;  /* 0x0000000000027941 */ /* 0x000fea0003800200 */
.L_x_28543:
        /* <DEDUP_REMOVED lines=16> */
.L_x_28552:
        /* <DEDUP_REMOVED lines=13> */
.L_x_28554:
[----:B------:R-:W-:Y:S05]  /*74c0*/  BSYNC.RECONVERGENT B3 ;  /* 0x0000000000037941 */ /* 0x000fea0003800200 */
.L_x_28553:
        /* <DEDUP_REMOVED lines=61> */
.L_x_28551:
[----:B------:R-:W-:Y:S05]  /*78a0*/  BSYNC.RECONVERGENT B2 ;  /* 0x0000000000027941 */ /* 0x000fea0003800200 */
.L_x_28550:
        /* <DEDUP_REMOVED lines=10> */
.L_x_28495:
[----:B------:R-:W-:Y:S05]  /*7950*/  BSYNC.RECONVERGENT B1 ;  /* 0x0000000000017941 */ /* 0x000fea0003800200 */
.L_x_28444:
        /* <DEDUP_REMOVED lines=27> */
.L_x_28556:
[----:B------:R-:W-:Y:S05]  /*7b10*/  BSYNC.RECONVERGENT B1 ;  /* 0x0000000000017941 */ /* 0x000fea0003800200 */
.L_x_28555:
[----:B------:R-:W-:Y:S01]  /*7b20*/  IADD3 R165, PT, PT, R165, 0x20, RZ ;  /* 0x00000020a5a57810 */ /* 0x000fe20007ffe0ff */
[----:B------:R-:W-:-:S07]  /*7b30*/  VIADD R164, R164, 0x20 ;  /* 0x00000020a4a47836 */ /* 0x000fce0000000000 */
.L_x_28441:
[----:B------:R-:W-:Y:S05]  /*7b40*/  BSYNC.RECONVERGENT B0 ;  /* 0x0000000000007941 */ /* 0x000fea0003800200 */
.L_x_28440:
        /* <DEDUP_REMOVED lines=37> */
.L_x_28565:
        /* <DEDUP_REMOVED lines=13> */
.L_x_28567:
[----:B------:R-:W-:Y:S05]  /*7e70*/  BSYNC.RECONVERGENT B4 ;  /* 0x0000000000047941 */ /* 0x000fea0003800200 */
.L_x_28566:
        /* <DEDUP_REMOVED lines=59> */
.L_x_28564:
[----:B------:R-:W-:Y:S05]  /*8230*/  BSYNC.RECONVERGENT B3 ;  /* 0x0000000000037941 */ /* 0x000fea0003800200 */
.L_x_28563:
        /* <DEDUP_REMOVED lines=10> */
.L_x_28562:
[----:B------:R-:W-:Y:S05]  /*82e0*/  BSYNC.RECONVERGENT B2 ;  /* 0x0000000000027941 */ /* 0x000fea0003800200 */
.L_x_28561:
        /* <DEDUP_REMOVED lines=17> */
.L_x_28572:
        /* <DEDUP_REMOVED lines=13> */
.L_x_28574:
[----:B------:R-:W-:Y:S05]  /*84d0*/  BSYNC.RECONVERGENT B4 ;  /* 0x0000000000047941 */ /* 0x000fea0003800200 */
.L_x_28573:
        /* <DEDUP_REMOVED lines=53> */
[----:B01----:R-:W-:-:S04]  /*8830*/  IMAD.WIDE.U32 R168, R127, -0x326172a9, RZ ;  /* 0xcd9e8d577fa87825 */ /* 0x003fc800078e00ff */
[----:B------:R-:W-:Y:S01]  /*8840*/  IMAD.WIDE.U32 R126, R121, -0x2daee0ad, RZ ;  /* 0xd2511f53797e7825 */ /* 0x000fe200078e00ff */
[----:B------:R-:W-:-:S03]  /*8850*/  LOP3.LUT R160, R123, R124, R169, 0x96, !PT ;  /* 0x0000007c7ba07212 */ /* 0x000fc600078e96a9 */
[----:B------:R-:W-:Y:S01]  /*8860*/  HFMA2 R123, -RZ, RZ, 0, 0 ;  /* 0x00000000ff7b7431 */ /* 0x000fe200000001ff */
[----:B------:R-:W-:Y:S01]  /*8870*/  MOV R121, R166 ;  /* 0x000000a600797202 */ /* 0x000fe20000000f00 */
[----:B------:R-:W-:Y:S01]  /*8880*/  IMAD.MOV.U32 R162, RZ, RZ, R168 ;  /* 0x000000ffffa27224 */ /* 0x000fe200078e00a8 */
[----:B------:R-:W-:Y:S01]  /*8890*/  LOP3.LUT R161, R161, R122, R127, 0x96, !PT ;  /* 0x0000007aa1a17212 */ /* 0x000fe200078e967f */
[----:B------:R-:W-:-:S07]  /*88a0*/  IMAD.MOV.U32 R166, RZ, RZ, R126 ;  /* 0x000000ffffa67224 */ /* 0x000fce00078e007e */
.L_x_28571:
[----:B------:R-:W-:Y:S05]  /*88b0*/  BSYNC.RECONVERGENT B3 ;  /* 0x0000000000037941 */ /* 0x000fea0003800200 */
.L_x_28570:
        /* <DEDUP_REMOVED lines=10> */
.L_x_28569:
[----:B------:R-:W-:Y:S05]  /*8960*/  BSYNC.RECONVERGENT B2 ;  /* 0x0000000000027941 */ /* 0x000fea0003800200 */
.L_x_28568:
        /* <DEDUP_REMOVED lines=17> */
.L_x_28579:
        /* <DEDUP_REMOVED lines=13> */
.L_x_28581:
[----:B------:R-:W-:Y:S05]  /*8b50*/  BSYNC.RECONVERGENT B4 ;  /* 0x0000000000047941 */ /* 0x000fea0003800200 */
.L_x_28580:
        /* <DEDUP_REMOVED lines=61> */
.L_x_28578:
[----:B------:R-:W-:Y:S05]  /*8f30*/  BSYNC.RECONVERGENT B3 ;  /* 0x0000000000037941 */ /* 0x000fea0003800200 */
.L_x_28577:
        /* <DEDUP_REMOVED lines=10> */
.L_x_28576:
[----:B------:R-:W-:Y:S05]  /*8fe0*/  BSYNC.RECONVERGENT B2 ;  /* 0x0000000000027941 */ /* 0x000fea0003800200 */
.L_x_28575:
        /* <DEDUP_REMOVED lines=17> */
.L_x_28586:
        /* <DEDUP_REMOVED lines=13> */
.L_x_28588:
[----:B------:R-:W-:Y:S05]  /*91d0*/  BSYNC.RECONVERGENT B4 ;  /* 0x0000000000047941 */ /* 0x000fea0003800200 */
.L_x_28587:
        /* <DEDUP_REMOVED lines=61> */
.L_x_28585:
[----:B------:R-:W-:Y:S05]  /*95b0*/  BSYNC.RECONVERGENT B3 ;  /* 0x0000000000037941 */ /* 0x000fea0003800200 */
.L_x_28584:
        /* <DEDUP_REMOVED lines=10> */
.L_x_28583:
[----:B------:R-:W-:Y:S05]  /*9660*/  BSYNC.RECONVERGENT B2 ;  /* 0x0000000000027941 */ /* 0x000fea0003800200 */
.L_x_28582:
        /* <DEDUP_REMOVED lines=17> */
.L_x_28593:
        /* <DEDUP_REMOVED lines=13> */
.L_x_28595:
[----:B------:R-:W-:Y:S05]  /*9850*/  BSYNC.RECONVERGENT B4 ;  /* 0x0000000000047941 */ /* 0x000fea0003800200 */
.L_x_28594:
        /* <DEDUP_REMOVED lines=61> */
.L_x_28592:
[----:B------:R-:W-:Y:S05]  /*9c30*/  BSYNC.RECONVERGENT B3 ;  /* 0x0000000000037941 */ /* 0x000fea0003800200 */
.L_x_28591:
        /* <DEDUP_REMOVED lines=10> */
.L_x_28590:
[----:B------:R-:W-:Y:S05]  /*9ce0*/  BSYNC.RECONVERGENT B2 ;  /* 0x0000000000027941 */ /* 0x000fea0003800200 */
.L_x_28589:
        /* <DEDUP_REMOVED lines=17> */
.L_x_28600:
        /* <DEDUP_REMOVED lines=13> */
.L_x_28602:
[----:B------:R-:W-:Y:S05]  /*9ed0*/  BSYNC.RECONVERGENT B4 ;  /* 0x0000000000047941 */ /* 0x000fea0003800200 */
.L_x_28601:
[----:B------:R-:W-:Y:S01]  /*9ee0*/  IMAD.WIDE.U32 R160, R145, -0x326172a9, RZ ;  /* 0xcd9e8d5791a07825 */ /* 0x000fe200078e00ff */
[----:B-1----:R-:W-:Y:S02]  /*9ef0*/  LOP3.LUT R170, R149, R127, R3, 0x96, !PT ;  /* 0x0000007f95aa7212 */ /* 0x002fe400078e9603 */
        /* <DEDUP_REMOVED lines=59> */
.L_x_28599:
[----:B------:R-:W-:Y:S05]  /*a2b0*/  BSYNC.RECONVERGENT B3 ;  /* 0x0000000000037941 */ /* 0x000fea0003800200 */
.L_x_28598:
        /* <DEDUP_REMOVED lines=10> */
.L_x_28597:
[----:B------:R-:W-:Y:S05]  /*a360*/  BSYNC.RECONVERGENT B2 ;  /* 0x0000000000027941 */ /* 0x000fea0003800200 */
.L_x_28596:
        /* <DEDUP_REMOVED lines=17> */
.L_x_28607:
        /* <DEDUP_REMOVED lines=13> */
.L_x_28609:
[----:B------:R-:W-:Y:S05]  /*a550*/  BSYNC.RECONVERGENT B4 ;  /* 0x0000000000047941 */ /* 0x000fea0003800200 */
.L_x_28608:
        /* <DEDUP_REMOVED lines=61> */
.L_x_28606:
[----:B------:R-:W-:Y:S05]  /*a930*/  BSYNC.RECONVERGENT B3 ;  /* 0x0000000000037941 */ /* 0x000fea0003800200 */
.L_x_28605:
        /* <DEDUP_REMOVED lines=10> */
.L_x_28604:
[----:B------:R-:W-:Y:S05]  /*a9e0*/  BSYNC.RECONVERGENT B2 ;  /* 0x0000000000027941 */ /* 0x000fea0003800200 */
.L_x_28603:
        /* <DEDUP_REMOVED lines=16> */
.L_x_28613:
        /* <DEDUP_REMOVED lines=13> */
.L_x_28615:
[----:B------:R-:W-:Y:S05]  /*abc0*/  BSYNC.RECONVERGENT B3 ;  /* 0x0000000000037941 */ /* 0x000fea0003800200 */
.L_x_28614:
        /* <DEDUP_REMOVED lines=61> */
.L_x_28612:
[----:B------:R-:W-:Y:S05]  /*afa0*/  BSYNC.RECONVERGENT B2 ;  /* 0x0000000000027941 */ /* 0x000fea0003800200 */
.L_x_28611:
        /* <DEDUP_REMOVED lines=11> */
.L_x_28560:
        /* <DEDUP_REMOVED lines=21> */
.L_x_28620:
        /* <DEDUP_REMOVED lines=13> */
.L_x_28622:
[----:B------:R-:W-:Y:S05]  /*b280*/  BSYNC.RECONVERGENT B4 ;  /* 0x0000000000047941 */ /* 0x000fea0003800200 */
.L_x_28621:
        /* <DEDUP_REMOVED lines=59> */
.L_x_28619:
[----:B------:R-:W-:Y:S05]  /*b640*/  BSYNC.RECONVERGENT B3 ;  /* 0x0000000000037941 */ /* 0x000fea0003800200 */
.L_x_28618:
        /* <DEDUP_REMOVED lines=10> */
.L_x_28617:
[----:B------:R-:W-:Y:S05]  /*b6f0*/  BSYNC.RECONVERGENT B2 ;  /* 0x0000000000027941 */ /* 0x000fea0003800200 */
.L_x_28616:
        /* <DEDUP_REMOVED lines=17> */
.L_x_28627:
        /* <DEDUP_REMOVED lines=13> */
.L_x_28629:
[----:B------:R-:W-:Y:S05]  /*b8e0*/  BSYNC.RECONVERGENT B4 ;  /* 0x0000000000047941 */ /* 0x000fea0003800200 */
.L_x_28628:
        /* <DEDUP_REMOVED lines=61> */
.L_x_28626:
[----:B------:R-:W-:Y:S05]  /*bcc0*/  BSYNC.RECONVERGENT B3 ;  /* 0x0000000000037941 */ /* 0x000fea0003800200 */
.L_x_28625:
        /* <DEDUP_REMOVED lines=10> */
.L_x_28624:
[----:B------:R-:W-:Y:S05]  /*bd70*/  BSYNC.RECONVERGENT B2 ;  /* 0x0000000000027941 */ /* 0x000fea0003800200 */
.L_x_28623:
        /* <DEDUP_REMOVED lines=17> */
.L_x_28634:
        /* <DEDUP_REMOVED lines=13> */
.L_x_28636:
[----:B------:R-:W-:Y:S05]  /*bf60*/  BSYNC.RECONVERGENT B4 ;  /* 0x0000000000047941 */ /* 0x000fea0003800200 */
.L_x_28635:
        /* <DEDUP_REMOVED lines=61> */
.L_x_28633:
[----:B------:R-:W-:Y:S05]  /*c340*/  BSYNC.RECONVERGENT B3 ;  /* 0x0000000000037941 */ /* 0x000fea0003800200 */
.L_x_28632:
        /* <DEDUP_REMOVED lines=10> */
.L_x_28631:
[----:B------:R-:W-:Y:S05]  /*c3f0*/  BSYNC.RECONVERGENT B2 ;  /* 0x0000000000027941 */ /* 0x000fea0003800200 */
.L_x_28630:
        /* <DEDUP_REMOVED lines=17> */
.L_x_28641:
        /* <DEDUP_REMOVED lines=13> */
.L_x_28643:
[----:B------:R-:W-:Y:S05]  /*c5e0*/  BSYNC.RECONVERGENT B4 ;  /* 0x0000000000047941 */ /* 0x000fea0003800200 */
.L_x_28642:
        /* <DEDUP_REMOVED lines=61> */
.L_x_28640:
[----:B------:R-:W-:Y:S05]  /*c9c0*/  BSYNC.RECONVERGENT B3 ;  /* 0x0000000000037941 */ /* 0x000fea0003800200 */
.L_x_28639:
        /* <DEDUP_REMOVED lines=10> */
.L_x_28638:
[----:B------:R-:W-:Y:S05]  /*ca70*/  BSYNC.RECONVERGENT B2 ;  /* 0x0000000000027941 */ /* 0x000fea0003800200 */
.L_x_28637:
        /* <DEDUP_REMOVED lines=17> */
.L_x_28648:
        /* <DEDUP_REMOVED lines=13> */
.L_x_28650:
[----:B------:R-:W-:Y:S05]  /*cc60*/  BSYNC.RECONVERGENT B4 ;  /* 0x0000000000047941 */ /* 0x000fea0003800200 */
.L_x_28649:
        /* <DEDUP_REMOVED lines=61> */
.L_x_28647:
[----:B------:R-:W-:Y:S05]  /*d040*/  BSYNC.RECONVERGENT B3 ;  /* 0x0000000000037941 */ /* 0x000fea0003800200 */
.L_x_28646:
        /* <DEDUP_REMOVED lines=10> */
.L_x_28645:
[----:B------:R-:W-:Y:S05]  /*d0f0*/  BSYNC.RECONVERGENT B2 ;  /* 0x0000000000027941 */ /* 0x000fea0003800200 */
.L_x_28644:
        /* <DEDUP_REMOVED lines=17> */
.L_x_28655:
        /* <DEDUP_REMOVED lines=13> */
.L_x_28657:
[----:B------:R-:W-:Y:S05]  /*d2e0*/  BSYNC.RECONVERGENT B4 ;  /* 0x0000000000047941 */ /* 0x000fea0003800200 */
.L_x_28656:
        /* <DEDUP_REMOVED lines=61> */
.L_x_28654:
[----:B------:R-:W-:Y:S05]  /*d6c0*/  BSYNC.RECONVERGENT B3 ;  /* 0x0000000000037941 */ /* 0x000fea0003800200 */
.L_x_28653:
        /* <DEDUP_REMOVED lines=10> */
.L_x_28652:
[----:B------:R-:W-:Y:S05]  /*d770*/  BSYNC.RECONVERGENT B2 ;  /* 0x0000000000027941 */ /* 0x000fea0003800200 */
.L_x_28651:
        /* <DEDUP_REMOVED lines=17> */
.L_x_28662:
        /* <DEDUP_REMOVED lines=13> */
.L_x_28664:
[----:B------:R-:W-:Y:S05]  /*d960*/  BSYNC.RECONVERGENT B4 ;  /* 0x0000000000047941 */ /* 0x000fea0003800200 */
.L_x_28663:
        /* <DEDUP_REMOVED lines=61> */
.L_x_28661:
[----:B------:R-:W-:Y:S05]  /*dd40*/  BSYNC.RECONVERGENT B3 ;  /* 0x0000000000037941 */ /* 0x000fea0003800200 */
.L_x_28660:
        /* <DEDUP_REMOVED lines=10> */
.L_x_28659:
[----:B------:R-:W-:Y:S05]  /*ddf0*/  BSYNC.RECONVERGENT B2 ;  /* 0x0000000000027941 */ /* 0x000fea0003800200 */
.L_x_28658:
        /* <DEDUP_REMOVED lines=16> */
.L_x_28667:
        /* <DEDUP_REMOVED lines=13> */
.L_x_28669:
[----:B------:R-:W-:Y:S05]  /*dfd0*/  BSYNC.RECONVERGENT B3 ;  /* 0x0000000000037941 */ /* 0x000fea0003800200 */
.L_x_28668:
        /* <DEDUP_REMOVED lines=61> */
.L_x_28666:
[----:B------:R-:W-:Y:S05]  /*e3b0*/  BSYNC.RECONVERGENT B2 ;  /* 0x0000000000027941 */ /* 0x000fea0003800200 */
.L_x_28665:
        /* <DEDUP_REMOVED lines=10> */
.L_x_28610:
[----:B------:R-:W-:Y:S05]  /*e460*/  BSYNC.RECONVERGENT B0 ;  /* 0x0000000000007941 */ /* 0x000fea0003800200 */
.L_x_28559:
        /* <DEDUP_REMOVED lines=27> */
.L_x_28671:
[----:B------:R-:W-:Y:S05]  /*e620*/  BSYNC.RECONVERGENT B0 ;  /* 0x0000000000007941 */ /* 0x000fea0003800200 */
.L_x_28670:
[----:B------:R-:W-:Y:S01]  /*e630*/  IADD3 R165, PT, PT, R165, 0x20, RZ ;  /* 0x00000020a5a57810 */ /* 0x000fe20007ffe0ff */
[----:B------:R-:W-:-:S07]  /*e640*/  VIADD R164, R164, 0x20 ;  /* 0x00000020a4a47836 */ /* 0x000fce0000000000 */
.L_x_28558:
[----:B------:R-:W-:Y:S05]  /*e650*/  BSYNC.RECONVERGENT B1 ;  /* 0x0000000000017941 */ /* 0x000fea0003800200 */
.L_x_28557:
        /* <DEDUP_REMOVED lines=36> */
.L_x_28680:
        /* <DEDUP_REMOVED lines=13> */
.L_x_28682:
[----:B------:R-:W-:Y:S05]  /*e970*/  BSYNC.RECONVERGENT B4 ;  /* 0x0000000000047941 */ /* 0x000fea0003800200 */
.L_x_28681:
        /* <DEDUP_REMOVED lines=59> */
.L_x_28679:
[----:B------:R-:W-:Y:S05]  /*ed30*/  BSYNC.RECONVERGENT B3 ;  /* 0x0000000000037941 */ /* 0x000fea0003800200 */
.L_x_28678:
        /* <DEDUP_REMOVED lines=10> */
.L_x_28677:
[----:B------:R-:W-:Y:S05]  /*ede0*/  BSYNC.RECONVERGENT B2 ;  /* 0x0000000000027941 */ /* 0x000fea0003800200 */
.L_x_28676:
        /* <DEDUP_REMOVED lines=17> */
.L_x_28687:
        /* <DEDUP_REMOVED lines=13> */
.L_x_28689:
[----:B------:R-:W-:Y:S05]  /*efd0*/  BSYNC.RECONVERGENT B4 ;  /* 0x0000000000047941 */ /* 0x000fea0003800200 */
.L_x_28688:
        /* <DEDUP_REMOVED lines=61> */
.L_x_28686:
[----:B------:R-:W-:Y:S05]  /*f3b0*/  BSYNC.RECONVERGENT B3 ;  /* 0x0000000000037941 */ /* 0x000fea0003800200 */
.L_x_28685:
        /* <DEDUP_REMOVED lines=10> */
.L_x_28684:
[----:B------:R-:W-:Y:S05]  /*f460*/  BSYNC.RECONVERGENT B2 ;  /* 0x0000000000027941 */ /* 0x000fea0003800200 */
.L_x_28683:
        /* <DEDUP_REMOVED lines=17> */
.L_x_28694:
        /* <DEDUP_REMOVED lines=13> */
.L_x_28696:
[----:B------:R-:W-:Y:S05]  /*f650*/  BSYNC.RECONVERGENT B4 ;  /* 0x0000000000047941 */ /* 0x000fea0003800200 */
.L_x_28695:
        /* <DEDUP_REMOVED lines=61> */
.L_x_28693:
[----:B------:R-:W-:Y:S05]  /*fa30*/  BSYNC.RECONVERGENT B3 ;  /* 0x0000000000037941 */ /* 0x000fea0003800200 */
.L_x_28692:
        /* <DEDUP_REMOVED lines=10> */
.L_x_28691:
[----:B------:R-:W-:Y:S05]  /*fae0*/  BSYNC.RECONVERGENT B2 ;  /* 0x0000000000027941 */ /* 0x000fea0003800200 */
.L_x_28690:
        /* <DEDUP_REMOVED lines=17> */
.L_x_28701:
        /* <DEDUP_REMOVED lines=13> */
.L_x_28703:
[----:B------:R-:W-:Y:S05]  /*fcd0*/  BSYNC.RECONVERGENT B4 ;  /* 0x0000000000047941 */ /* 0x000fea0003800200 */
.L_x_28702:
        /* <DEDUP_REMOVED lines=61> */
.L_x_28700:
[----:B------:R-:W-:Y:S05]  /*100b0*/  BSYNC.RECONVERGENT B3 ;  /* 0x0000000000037941 */ /* 0x000fea0003800200 */
.L_x_28699:
        /* <DEDUP_REMOVED lines=10> */
.L_x_28698:
[----:B------:R-:W-:Y:S05]  /*10160*/  BSYNC.RECONVERGENT B2 ;  /* 0x0000000000027941 */ /* 0x000fea0003800200 */
.L_x_28697:
        /* <DEDUP_REMOVED lines=17> */
.L_x_28708:
        /* <DEDUP_REMOVED lines=13> */
.L_x_28710:
[----:B------:R-:W-:Y:S05]  /*10350*/  BSYNC.RECONVERGENT B4 ;  /* 0x0000000000047941 */ /* 0x000fea0003800200 */
.L_x_28709:
        /* <DEDUP_REMOVED lines=61> */
.L_x_28707:
[----:B------:R-:W-:Y:S05]  /*10730*/  BSYNC.RECONVERGENT B3 ;  /* 0x0000000000037941 */ /* 0x000fea0003800200 */
.L_x_28706:
        /* <DEDUP_REMOVED lines=10> */
.L_x_28705:
[----:B------:R-:W-:Y:S05]  /*107e0*/  BSYNC.RECONVERGENT B2 ;  /* 0x0000000000027941 */ /* 0x000fea0003800200 */
.L_x_28704:
        /* <DEDUP_REMOVED lines=17> */
.L_x_28715:
        /* <DEDUP_REMOVED lines=13> */
.L_x_28717:
[----:B------:R-:W-:Y:S05]  /*109d0*/  BSYNC.RECONVERGENT B4 ;  /* 0x0000000000047941 */ /* 0x000fea0003800200 */
.L_x_28716:
        /* <DEDUP_REMOVED lines=61> */
.L_x_28714:
[----:B------:R-:W-:Y:S05]  /*10db0*/  BSYNC.RECONVERGENT B3 ;  /* 0x0000000000037941 */ /* 0x000fea0003800200 */
.L_x_28713:
        /* <DEDUP_REMOVED lines=10> */
.L_x_28712:
[----:B------:R-:W-:Y:S05]  /*10e60*/  BSYNC.RECONVERGENT B2 ;  /* 0x0000000000027941 */ /* 0x000fea0003800200 */
.L_x_28711:
        /* <DEDUP_REMOVED lines=17> */
.L_x_28722:
        /* <DEDUP_REMOVED lines=13> */
.L_x_28724:
[----:B------:R-:W-:Y:S05]  /*11050*/  BSYNC.RECONVERGENT B4 ;  /* 0x0000000000047941 */ /* 0x000fea0003800200 */
.L_x_28723:
        /* <DEDUP_REMOVED lines=61> */
.L_x_28721:
[----:B------:R-:W-:Y:S05]  /*11430*/  BSYNC.RECONVERGENT B3 ;  /* 0x0000000000037941 */ /* 0x000fea0003800200 */
.L_x_28720:
        /* <DEDUP_REMOVED lines=10> */
.L_x_28719:
[----:B------:R-:W-:Y:S05]  /*114e0*/  BSYNC.RECONVERGENT B2 ;  /* 0x0000000000027941 */ /* 0x000fea0003800200 */
.L_x_28718:
        /* <DEDUP_REMOVED lines=16> */
.L_x_28728:
        /* <DEDUP_REMOVED lines=13> */
.L_x_28730:
[----:B------:R-:W-:Y:S05]  /*116c0*/  BSYNC.RECONVERGENT B3 ;  /* 0x0000000000037941 */ /* 0x000fea0003800200 */
.L_x_28729:
        /* <DEDUP_REMOVED lines=61> */
.L_x_28727:
[----:B------:R-:W-:Y:S05]  /*11aa0*/  BSYNC.RECONVERGENT B2 ;  /* 0x0000000000027941 */ /* 0x000fea0003800200 */
.L_x_28726:
        /* <DEDUP_REMOVED lines=11> */
.L_x_28675:
        /* <DEDUP_REMOVED lines=21> */
.L_x_28735:
        /* <DEDUP_REMOVED lines=13> */
.L_x_28737:
[----:B------:R-:W-:Y:S05]  /*11d80*/  BSYNC.RECONVERGENT B4 ;  /* 0x0000000000047941 */ /* 0x000fea0003800200 */
.L_x_28736:
        /* <DEDUP_REMOVED lines=59> */
.L_x_28734:
[----:B------:R-:W-:Y:S05]  /*12140*/  BSYNC.RECONVERGENT B3 ;  /* 0x0000000000037941 */ /* 0x000fea0003800200 */
.L_x_28733:
        /* <DEDUP_REMOVED lines=10> */
.L_x_28732:
[----:B------:R-:W-:Y:S05]  /*121f0*/  BSYNC.RECONVERGENT B2 ;  /* 0x0000000000027941 */ /* 0x000fea0003800200 */
.L_x_28731:
        /* <DEDUP_REMOVED lines=17> */
.L_x_28742:
        /* <DEDUP_REMOVED lines=13> */
.L_x_28744:
[----:B------:R-:W-:Y:S05]  /*123e0*/  BSYNC.RECONVERGENT B4 ;  /* 0x0000000000047941 */ /* 0x000fea0003800200 */
.L_x_28743:
        /* <DEDUP_REMOVED lines=61> */
.L_x_28741:
[----:B------:R-:W-:Y:S05]  /*127c0*/  BSYNC.RECONVERGENT B3 ;  /* 0x0000000000037941 */ /* 0x000fea0003800200 */
.L_x_28740:
        /* <DEDUP_REMOVED lines=10> */
.L_x_28739:
[----:B------:R-:W-:Y:S05]  /*12870*/  BSYNC.RECONVERGENT B2 ;  /* 0x0000000000027941 */ /* 0x000fea0003800200 */
.L_x_28738:
        /* <DEDUP_REMOVED lines=17> */
.L_x_28749:
        /* <DEDUP_REMOVED lines=13> */
.L_x_28751:
[----:B------:R-:W-:Y:S05]  /*12a60*/  BSYNC.RECONVERGENT B4 ;  /* 0x0000000000047941 */ /* 0x000fea0003800200 */
.L_x_28750:
        /* <DEDUP_REMOVED lines=61> */
.L_x_28748:
[----:B------:R-:W-:Y:S05]  /*12e40*/  BSYNC.RECONVERGENT B3 ;  /* 0x0000000000037941 */ /* 0x000fea0003800200 */
.L_x_28747:
        /* <DEDUP_REMOVED lines=10> */
.L_x_28746:
[----:B------:R-:W-:Y:S05]  /*12ef0*/  BSYNC.RECONVERGENT B2 ;  /* 0x0000000000027941 */ /* 0x000fea0003800200 */
.L_x_28745:
        /* <DEDUP_REMOVED lines=17> */
.L_x_28756:
        /* <DEDUP_REMOVED lines=13> */
.L_x_28758:
[----:B------:R-:W-:Y:S05]  /*130e0*/  BSYNC.RECONVERGENT B4 ;  /* 0x0000000000047941 */ /* 0x000fea0003800200 */
.L_x_28757:
        /* <DEDUP_REMOVED lines=61> */
.L_x_28755:
[----:B------:R-:W-:Y:S05]  /*134c0*/  BSYNC.RECONVERGENT B3 ;  /* 0x0000000000037941 */ /* 0x000fea0003800200 */
.L_x_28754:
        /* <DEDUP_REMOVED lines=10> */
.L_x_28753:
[----:B------:R-:W-:Y:S05]  /*13570*/  BSYNC.RECONVERGENT B2 ;  /* 0x0000000000027941 */ /* 0x000fea0003800200 */
.L_x_28752:
        /* <DEDUP_REMOVED lines=17> */
.L_x_28763:
        /* <DEDUP_REMOVED lines=13> */
.L_x_28765:
[----:B------:R-:W-:Y:S05]  /*13760*/  BSYNC.RECONVERGENT B4 ;  /* 0x0000000000047941 */ /* 0x000fea0003800200 */
.L_x_28764:
        /* <DEDUP_REMOVED lines=61> */
.L_x_28762:
[----:B------:R-:W-:Y:S05]  /*13b40*/  BSYNC.RECONVERGENT B3 ;  /* 0x0000000000037941 */ /* 0x000fea0003800200 */
.L_x_28761:
        /* <DEDUP_REMOVED lines=10> */
.L_x_28760:
[----:B------:R-:W-:Y:S05]  /*13bf0*/  BSYNC.RECONVERGENT B2 ;  /* 0x0000000000027941 */ /* 0x000fea0003800200 */
.L_x_28759:
        /* <DEDUP_REMOVED lines=17> */
.L_x_28770:
        /* <DEDUP_REMOVED lines=13> */
.L_x_28772:
[----:B------:R-:W-:Y:S05]  /*13de0*/  BSYNC.RECONVERGENT B4 ;  /* 0x0000000000047941 */ /* 0x000fea0003800200 */
.L_x_28771:
        /* <DEDUP_REMOVED lines=61> */
.L_x_28769:
[----:B------:R-:W-:Y:S05]  /*141c0*/  BSYNC.RECONVERGENT B3 ;  /* 0x0000000000037941 */ /* 0x000fea0003800200 */
.L_x_28768:
        /* <DEDUP_REMOVED lines=10> */
.L_x_28767:
[----:B------:R-:W-:Y:S05]  /*14270*/  BSYNC.RECONVERGENT B2 ;  /* 0x0000000000027941 */ /* 0x000fea0003800200 */
.L_x_28766:
        /* <DEDUP_REMOVED lines=17> */
.L_x_28777:
        /* <DEDUP_REMOVED lines=13> */
.L_x_28779:
[----:B------:R-:W-:Y:S05]  /*14460*/  BSYNC.RECONVERGENT B4 ;  /* 0x0000000000047941 */ /* 0x000fea0003800200 */
.L_x_28778:
        /* <DEDUP_REMOVED lines=61> */
.L_x_28776:
[----:B------:R-:W-:Y:S05]  /*14840*/  BSYNC.RECONVERGENT B3 ;  /* 0x0000000000037941 */ /* 0x000fea0003800200 */
.L_x_28775:
        /* <DEDUP_REMOVED lines=10> */
.L_x_28774:
[----:B------:R-:W-:Y:S05]  /*148f0*/  BSYNC.RECONVERGENT B2 ;  /* 0x0000000000027941 */ /* 0x000fea0003800200 */
.L_x_28773:
        /* <DEDUP_REMOVED lines=16> */
.L_x_28782:
        /* <DEDUP_REMOVED lines=13> */
.L_x_28784:
[----:B------:R-:W-:Y:S05]  /*14ad0*/  BSYNC.RECONVERGENT B3 ;  /* 0x0000000000037941 */ /* 0x000fea0003800200 */
.L_x_28783:
        /* <DEDUP_REMOVED lines=61> */
.L_x_28781:
[----:B------:R-:W-:Y:S05]  /*14eb0*/  BSYNC.RECONVERGENT B2 ;  /* 0x0000000000027941 */ /* 0x000fea0003800200 */
.L_x_28780:
        /* <DEDUP_REMOVED lines=10> */
.L_x_28725:
[----:B------:R-:W-:Y:S05]  /*14f60*/  BSYNC.RECONVERGENT B0 ;  /* 0x0000000000007941 */ /* 0x000fea0003800200 */
.L_x_28674:
        /* <DEDUP_REMOVED lines=27> */
.L_x_28786:
[----:B------:R-:W-:Y:S05]  /*15120*/  BSYNC.RECONVERGENT B0 ;  /* 0x0000000000007941 */ /* 0x000fea0003800200 */
.L_x_28785:
[----:B------:R-:W-:Y:S01]  /*15130*/  IADD3 R165, PT, PT, R165, 0x20, RZ ;  /* 0x00000020a5a57810 */ /* 0x000fe20007ffe0ff */
[----:B------:R-:W-:-:S07]  /*15140*/  VIADD R164, R164, 0x20 ;  /* 0x00000020a4a47836 */ /* 0x000fce0000000000 */
.L_x_28673:
[----:B------:R-:W-:Y:S05]  /*15150*/  BSYNC.RECONVERGENT B1 ;  /* 0x0000000000017941 */ /* 0x000fea0003800200 */
.L_x_28672:
        /* <DEDUP_REMOVED lines=36> */
.L_x_28795:
        /* <DEDUP_REMOVED lines=13> */
.L_x_28797:
[----:B------:R-:W-:Y:S05]  /*15470*/  BSYNC.RECONVERGENT B4 ;  /* 0x0000000000047941 */ /* 0x000fea0003800200 */
.L_x_28796:
        /* <DEDUP_REMOVED lines=60> */
.L_x_28794:
[----:B------:R-:W-:Y:S05]  /*15840*/  BSYNC.RECONVERGENT B3 ;  /* 0x0000000000037941 */ /* 0x000fea0003800200 */
.L_x_28793:
[----:B------:R-:W-:Y:S01]  /*15850*/  I2FP.F32.U32 R136, R136 ;  /* 0x0000008800887245 */ /* 0x000fe20000201000 */
[----:B------:R-:W-:Y:S02]  /*15860*/  HFMA2 R137, -RZ, RZ, 0.1171875, 0 ;  /* 0x2f800000ff897431 */ /* 0x000fe400000001ff */
[----:B------:R-:W-:-:S03]  /*15870*/  HADD2.F32 R139, -RZ, R100.H0_H0 ;  /* 0x20000064ff8b7230 */ /* 0x000fc60000004100 */
[----:B------:R-:W-:Y:S02]  /*15880*/  FFMA.FTZ R136, R136, R137, 1.1641532182693481445e-10 ;  /* 0x2f00000088887423 */ /* 0x000fe40000010089 */
[----:B------:R-:W-:-:S04]  /*15890*/  FMUL.FTZ R139, R139, UR11 ;  /* 0x0000000b8b8b7c20 */ /* 0x000fc80008410000 */
[----:B------:R-:W-:Y:S01]  /*158a0*/  FMUL.FTZ R137, R139, UR10 ;  /* 0x0000000a8b897c20 */ /* 0x000fe20008410000 */
[----:B------:R-:W-:-:S04]  /*158b0*/  FSETP.GTU.FTZ.AND P2, PT, R136, UR8, PT ;  /* 0x0000000888007c0b */ /* 0x000fc8000bf5c000 */
[----:B------:R-:W-:Y:S02]  /*158c0*/  FSEL R137, R137, RZ, !P2 ;  /* 0x000000ff89897208 */ /* 0x000fe40005000000 */
[----:B------:R-:W-:-:S03]  /*158d0*/  SEL R163, RZ, 0x1, P2 ;  /* 0x00000001ffa37807 */ /* 0x000fc60001000000 */
[----:B------:R-:W-:-:S07]  /*158e0*/  FFMA.FTZ R136, R137, R8, R104 ;  /* 0x0000000889887223 */ /* 0x000fce0000010068 */
.L_x_28792:
[----:B------:R-:W-:Y:S05]  /*158f0*/  BSYNC.RECONVERGENT B2 ;  /* 0x0000000000027941 */ /* 0x000fea0003800200 */
.L_x_28791:
        /* <DEDUP_REMOVED lines=17> */
.L_x_28802:
        /* <DEDUP_REMOVED lines=13> */
.L_x_28804:
[----:B------:R-:W-:Y:S05]  /*15ae0*/  BSYNC.RECONVERGENT B4 ;  /* 0x0000000000047941 */ /* 0x000fea0003800200 */
.L_x_28803:
        /* <DEDUP_REMOVED lines=61> */
.L_x_28801:
[----:B------:R-:W-:Y:S05]  /*15ec0*/  BSYNC.RECONVERGENT B3 ;  /* 0x0000000000037941 */ /* 0x000fea0003800200 */
.L_x_28800:
        /* <DEDUP_REMOVED lines=10> */
.L_x_28799:
[----:B------:R-:W-:Y:S05]  /*15f70*/  BSYNC.RECONVERGENT B2 ;  /* 0x0000000000027941 */ /* 0x000fea0003800200 */
.L_x_28798:
        /* <DEDUP_REMOVED lines=17> */
.L_x_28809:
        /* <DEDUP_REMOVED lines=13> */
.L_x_28811:
[----:B------:R-:W-:Y:S05]  /*16160*/  BSYNC.RECONVERGENT B4 ;  /* 0x0000000000047941 */ /* 0x000fea0003800200 */
.L_x_28810:
        /* <DEDUP_REMOVED lines=61> */
.L_x_28808:
[----:B------:R-:W-:Y:S05]  /*16540*/  BSYNC.RECONVERGENT B3 ;  /* 0x0000000000037941 */ /* 0x000fea0003800200 */
.L_x_28807:
        /* <DEDUP_REMOVED lines=10> */
.L_x_28806:
[----:B------:R-:W-:Y:S05]  /*165f0*/  BSYNC.RECONVERGENT B2 ;  /* 0x0000000000027941 */ /* 0x000fea0003800200 */
.L_x_28805:
        /* <DEDUP_REMOVED lines=17> */
.L_x_28816:
        /* <DEDUP_REMOVED lines=13> */
.L_x_28818:
[----:B------:R-:W-:Y:S05]  /*167e0*/  BSYNC.RECONVERGENT B4 ;  /* 0x0000000000047941 */ /* 0x000fea0003800200 */
.L_x_28817:
        /* <DEDUP_REMOVED lines=61> */
.L_x_28815:
[----:B------:R-:W-:Y:S05]  /*16bc0*/  BSYNC.RECONVERGENT B3 ;  /* 0x0000000000037941 */ /* 0x000fea0003800200 */
.L_x_28814:
        /* <DEDUP_REMOVED lines=10> */
.L_x_28813:
[----:B------:R-:W-:Y:S05]  /*16c70*/  BSYNC.RECONVERGENT B2 ;  /* 0x0000000000027941 */ /* 0x000fea0003800200 */
.L_x_28812:
        /* <DEDUP_REMOVED lines=17> */
.L_x_28823:
        /* <DEDUP_REMOVED lines=13> */
.L_x_28825:
[----:B------:R-:W-:Y:S05]  /*16e60*/  BSYNC.RECONVERGENT B4 ;  /* 0x0000000000047941 */ /* 0x000fea0003800200 */
.L_x_28824:
        /* <DEDUP_REMOVED lines=61> */
.L_x_28822:
[----:B------:R-:W-:Y:S05]  /*17240*/  BSYNC.RECONVERGENT B3 ;  /* 0x0000000000037941 */ /* 0x000fea0003800200 */
.L_x_28821:
        /* <DEDUP_REMOVED lines=10> */
.L_x_28820:
[----:B------:R-:W-:Y:S05]  /*172f0*/  BSYNC.RECONVERGENT B2 ;  /* 0x0000000000027941 */ /* 0x000fea0003800200 */
.L_x_28819:
        /* <DEDUP_REMOVED lines=17> */
.L_x_28830:
        /* <DEDUP_REMOVED lines=13> */
.L_x_28832:
[----:B------:R-:W-:Y:S05]  /*174e0*/  BSYNC.RECONVERGENT B4 ;  /* 0x0000000000047941 */ /* 0x000fea0003800200 */
.L_x_28831:
        /* <DEDUP_REMOVED lines=61> */
.L_x_28829:
[----:B------:R-:W-:Y:S05]  /*178c0*/  BSYNC.RECONVERGENT B3 ;  /* 0x0000000000037941 */ /* 0x000fea0003800200 */
.L_x_28828:
        /* <DEDUP_REMOVED lines=10> */
.L_x_28827:
[----:B------:R-:W-:Y:S05]  /*17970*/  BSYNC.RECONVERGENT B2 ;  /* 0x0000000000027941 */ /* 0x000fea0003800200 */
.L_x_28826:
        /* <DEDUP_REMOVED lines=17> */
.L_x_28837:
        /* <DEDUP_REMOVED lines=13> */
.L_x_28839:
[----:B------:R-:W-:Y:S05]  /*17b60*/  BSYNC.RECONVERGENT B4 ;  /* 0x0000000000047941 */ /* 0x000fea0003800200 */
.L_x_28838:
        /* <DEDUP_REMOVED lines=61> */
.L_x_28836:
[----:B------:R-:W-:Y:S05]  /*17f40*/  BSYNC.RECONVERGENT B3 ;  /* 0x0000000000037941 */ /* 0x000fea0003800200 */
.L_x_28835:
        /* <DEDUP_REMOVED lines=10> */
.L_x_28834:
[----:B------:R-:W-:Y:S05]  /*17ff0*/  BSYNC.RECONVERGENT B2 ;  /* 0x0000000000027941 */ /* 0x000fea0003800200 */
.L_x_28833:
        /* <DEDUP_REMOVED lines=20> */
.L_x_28843:
        /* <DEDUP_REMOVED lines=13> */
.L_x_28845:
[----:B------:R-:W-:Y:S05]  /*18210*/  BSYNC.RECONVERGENT B3 ;  /* 0x0000000000037941 */ /* 0x000fea0003800200 */
.L_x_28844:
        /* <DEDUP_REMOVED lines=61> */
.L_x_28842:
[----:B------:R-:W-:Y:S05]  /*185f0*/  BSYNC.RECONVERGENT B2 ;  /* 0x0000000000027941 */ /* 0x000fea0003800200 */
.L_x_28841:
        /* <DEDUP_REMOVED lines=9> */
[----:B------:R-:W-:Y:S01]  /*18690*/  FFMA.FTZ R143, R0, R7, R111 ;  /* 0x00000007008f7223 */ /* 0x000fe2000001006f */
[----:B------:R-:W-:Y:S06]  /*186a0*/  BRA `(.L_x_28840) ;  /* 0x0000003400147947 */ /* 0x000fec0003800000 */
.L_x_28790:
        /* <DEDUP_REMOVED lines=21> */
.L_x_28850:
        /* <DEDUP_REMOVED lines=13> */
.L_x_28852:
[----:B------:R-:W-:Y:S05]  /*188d0*/  BSYNC.RECONVERGENT B4 ;  /* 0x0000000000047941 */ /* 0x000fea0003800200 */
.L_x_28851:
        /* <DEDUP_REMOVED lines=60> */
.L_x_28849:
[----:B------:R-:W-:Y:S05]  /*18ca0*/  BSYNC.RECONVERGENT B3 ;  /* 0x0000000000037941 */ /* 0x000fea0003800200 */
.L_x_28848:
        /* <DEDUP_REMOVED lines=10> */
.L_x_28847:
[----:B------:R-:W-:Y:S05]  /*18d50*/  BSYNC.RECONVERGENT B2 ;  /* 0x0000000000027941 */ /* 0x000fea0003800200 */
.L_x_28846:
        /* <DEDUP_REMOVED lines=17> */
.L_x_28857:
        /* <DEDUP_REMOVED lines=13> */
.L_x_28859:
[----:B------:R-:W-:Y:S05]  /*18f40*/  BSYNC.RECONVERGENT B4 ;  /* 0x0000000000047941 */ /* 0x000fea0003800200 */
.L_x_28858:
        /* <DEDUP_REMOVED lines=61> */
.L_x_28856:
[----:B------:R-:W-:Y:S05]  /*19320*/  BSYNC.RECONVERGENT B3 ;  /* 0x0000000000037941 */ /* 0x000fea0003800200 */
.L_x_28855:
        /* <DEDUP_REMOVED lines=10> */
.L_x_28854:
[----:B------:R-:W-:Y:S05]  /*193d0*/  BSYNC.RECONVERGENT B2 ;  /* 0x0000000000027941 */ /* 0x000fea0003800200 */
.L_x_28853:
        /* <DEDUP_REMOVED lines=17> */
.L_x_28864:
        /* <DEDUP_REMOVED lines=13> */
.L_x_28866:
[----:B------:R-:W-:Y:S05]  /*195c0*/  BSYNC.RECONVERGENT B4 ;  /* 0x0000000000047941 */ /* 0x000fea0003800200 */
.L_x_28865:
        /* <DEDUP_REMOVED lines=61> */
.L_x_28863:
[----:B------:R-:W-:Y:S05]  /*199a0*/  BSYNC.RECONVERGENT B3 ;  /* 0x0000000000037941 */ /* 0x000fea0003800200 */
.L_x_28862:
        /* <DEDUP_REMOVED lines=10> */
.L_x_28861:
[----:B------:R-:W-:Y:S05]  /*19a50*/  BSYNC.RECONVERGENT B2 ;  /* 0x0000000000027941 */ /* 0x000fea0003800200 */
.L_x_28860:
        /* <DEDUP_REMOVED lines=17> */
.L_x_28871:
        /* <DEDUP_REMOVED lines=13> */
.L_x_28873:
[----:B------:R-:W-:Y:S05]  /*19c40*/  BSYNC.RECONVERGENT B4 ;  /* 0x0000000000047941 */ /* 0x000fea0003800200 */
.L_x_28872:
        /* <DEDUP_REMOVED lines=61> */
.L_x_28870:
[----:B------:R-:W-:Y:S05]  /*1a020*/  BSYNC.RECONVERGENT B3 ;  /* 0x0000000000037941 */ /* 0x000fea0003800200 */
.L_x_28869:
        /* <DEDUP_REMOVED lines=10> */
.L_x_28868:
[----:B------:R-:W-:Y:S05]  /*1a0d0*/  BSYNC.RECONVERGENT B2 ;  /* 0x0000000000027941 */ /* 0x000fea0003800200 */
.L_x_28867:
        /* <DEDUP_REMOVED lines=17> */
.L_x_28878:
        /* <DEDUP_REMOVED lines=13> */
.L_x_28880:
[----:B------:R-:W-:Y:S05]  /*1a2c0*/  BSYNC.RECONVERGENT B4 ;  /* 0x0000000000047941 */ /* 0x000fea0003800200 */
.L_x_28879:
        /* <DEDUP_REMOVED lines=61> */
.L_x_28877:
[----:B------:R-:W-:Y:S05]  /*1a6a0*/  BSYNC.RECONVERGENT B3 ;  /* 0x0000000000037941 */ /* 0x000fea0003800200 */
.L_x_28876:
        /* <DEDUP_REMOVED lines=10> */
.L_x_28875:
[----:B------:R-:W-:Y:S05]  /*1a750*/  BSYNC.RECONVERGENT B2 ;  /* 0x0000000000027941 */ /* 0x000fea0003800200 */
.L_x_28874:
        /* <DEDUP_REMOVED lines=17> */
.L_x_28885:
        /* <DEDUP_REMOVED lines=13> */
.L_x_28887:
[----:B------:R-:W-:Y:S05]  /*1a940*/  BSYNC.RECONVERGENT B4 ;  /* 0x0000000000047941 */ /* 0x000fea0003800200 */
.L_x_28886:
        /* <DEDUP_REMOVED lines=61> */
.L_x_28884:
[----:B------:R-:W-:Y:S05]  /*1ad20*/  BSYNC.RECONVERGENT B3 ;  /* 0x0000000000037941 */ /* 0x000fea0003800200 */
.L_x_28883:
        /* <DEDUP_REMOVED lines=10> */
.L_x_28882:
[----:B------:R-:W-:Y:S05]  /*1add0*/  BSYNC.RECONVERGENT B2 ;  /* 0x0000000000027941 */ /* 0x000fea0003800200 */
.L_x_28881:
        /* <DEDUP_REMOVED lines=17> */
.L_x_28892:
        /* <DEDUP_REMOVED lines=13> */
.L_x_28894:
[----:B------:R-:W-:Y:S05]  /*1afc0*/  BSYNC.RECONVERGENT B4 ;  /* 0x0000000000047941 */ /* 0x000fea0003800200 */
.L_x_28893:
        /* <DEDUP_REMOVED lines=61> */
.L_x_28891:
[----:B------:R-:W-:Y:S05]  /*1b3a0*/  BSYNC.RECONVERGENT B3 ;  /* 0x0000000000037941 */ /* 0x000fea0003800200 */
.L_x_28890:
        /* <DEDUP_REMOVED lines=10> */
.L_x_28889:
[----:B------:R-:W-:Y:S05]  /*1b450*/  BSYNC.RECONVERGENT B2 ;  /* 0x0000000000027941 */ /* 0x000fea0003800200 */
.L_x_28888:
        /* <DEDUP_REMOVED lines=20> */
.L_x_28897:
        /* <DEDUP_REMOVED lines=13> */
.L_x_28899:
[----:B------:R-:W-:Y:S05]  /*1b670*/  BSYNC.RECONVERGENT B3 ;  /* 0x0000000000037941 */ /* 0x000fea0003800200 */
.L_x_28898:
        /* <DEDUP_REMOVED lines=61> */
.L_x_28896:
[----:B------:R-:W-:Y:S05]  /*1ba50*/  BSYNC.RECONVERGENT B2 ;  /* 0x0000000000027941 */ /* 0x000fea0003800200 */
.L_x_28895:
        /* <DEDUP_REMOVED lines=10> */
.L_x_28840:
[----:B------:R-:W-:Y:S05]  /*1bb00*/  BSYNC.RECONVERGENT B0 ;  /* 0x0000000000007941 */ /* 0x000fea0003800200 */
.L_x_28789:
        /* <DEDUP_REMOVED lines=25> */
.L_x_28788:
[----:B------:R-:W-:Y:S05]  /*1bca0*/  BSYNC.RECONVERGENT B1 ;  /* 0x0000000000017941 */ /* 0x000fea0003800200 */
.L_x_28787:
        /* <DEDUP_REMOVED lines=127> */
.L_x_28921:
        /* <DEDUP_REMOVED lines=58> */
.L_x_28904:
[----:B------:R-:W-:Y:S05]  /*1c840*/  BSYNC.RECONVERGENT B1 ;  /* 0x0000000000017941 */ /* 0x000fea0003800200 */
.L_x_28903:
        /* <DEDUP_REMOVED lines=35> */
.L_x_28906:
[----:B------:R-:W-:Y:S05]  /*1ca80*/  BSYNC.RECONVERGENT B1 ;  /* 0x0000000000017941 */ /* 0x000fea0003800200 */
.L_x_28905:
        /* <DEDUP_REMOVED lines=34> */
.L_x_28908:
[----:B------:R-:W-:Y:S05]  /*1ccb0*/  BSYNC.RECONVERGENT B1 ;  /* 0x0000000000017941 */ /* 0x000fea0003800200 */
.L_x_28907:
        /* <DEDUP_REMOVED lines=32> */
.L_x_28902:
[----:B------:R-:W-:Y:S05]  /*1cec0*/  BSYNC.RECONVERGENT B0 ;  /* 0x0000000000007941 */ /* 0x000fea0003800200 */
.L_x_28901:
[----:B---3--:R-:W3:Y:S02]  /*1ced0*/  LDC.64 R164, c[0x0][0x380] ;  /* 0x0000e000ffa47b82 */ /* 0x008ee40000000a00 */
[----:B---3--:R-:W-:-:S05]  /*1cee0*/  IMAD R146, R164, 0x4, R146 ;  /* 0x00000004a4927824 */ /* 0x008fca00078e0292 */
[----:B------:R-:W-:-:S13]  /*1cef0*/  ISETP.GE.AND P0, PT, R146, R165, PT ;  /* 0x000000a59200720c */ /* 0x000fda0003f06270 */
[----:B------:R-:W-:Y:S05]  /*1cf00*/  @!P0 BRA `(.L_x_28909) ;  /* 0xfffffe3c00f48947 */ /* 0x000fea000383ffff */
[----:B------:R-:W-:Y:S05]  /*1cf10*/  EXIT ;  /* 0x000000000000794d */ /* 0x000fea0003800000 */
.L_x_28900:
        /* <DEDUP_REMOVED lines=8> */
.L_x_28911:
[----:B------:R-:W-:Y:S05]  /*1cfa0*/  BSYNC B0 ;  /* 0x0000000000007941 */ /* 0x000fea0003800000 */
.L_x_28910:
        /* <DEDUP_REMOVED lines=10> */
.L_x_28912:
[----:B------:R-:W-:Y:S02]  /*1d050*/  IMAD.MOV.U32 R176, RZ, RZ, 0x4 ;  /* 0x00000004ffb07424 */ /* 0x000fe400078e00ff */
[----:B------:R-:W-:-:S04]  /*1d060*/  IMAD.MOV.U32 R169, RZ, RZ, R173 ;  /* 0x000000ffffa97224 */ /* 0x000fc800078e00ad */
[----:B------:R-:W-:-:S05]  /*1d070*/  FADD.FTZ R169, R168, R169 ;  /* 0x000000a9a8a97221 */ /* 0x000fca0000010000 */
[----:B------:R-:W-:-:S07]  /*1d080*/  MOV R177, R169 ;  /* 0x000000a900b17202 */ /* 0x000fce0000000f00 */
[----:B------:R-:W-:Y:S05]  /*1d090*/  WARPSYNC.COLLECTIVE R172, `(.L_x_28913) ;  /* 0x00000000ac087348 */ /* 0x000fea0003c00000 */
[----:B------:R0:W1:Y:S02]  /*1d0a0*/  SHFL.BFLY P6, R173, R177, R176, R179 ;  /* 0x0c0000b0b1ad7389 */ /* 0x00006400000c00b3 */
[----:B01----:R-:W-:Y:S05]  /*1d0b0*/  ENDCOLLECTIVE ;  /* 0x000000000000791b */ /* 0x003fea0003800000 */
.L_x_28913:
[----:B------:R-:W-:Y:S01]  /*1d0c0*/  HFMA2 R176, -RZ, RZ, 0, 4.76837158203125e-07 ;  /* 0x00000008ffb07431 */ /* 0x000fe200000001ff */
[----:B------:R-:W-:-:S05]  /*1d0d0*/  MOV R0, R173 ;  /* 0x000000ad00007202 */ /* 0x000fca0000000f00 */
[----:B------:R-:W-:-:S04]  /*1d0e0*/  FADD.FTZ R170, R169, R0 ;  /* 0x00000000a9aa7221 */ /* 0x000fc80000010000 */
[----:B------:R-:W-:-:S07]  /*1d0f0*/  IMAD.MOV.U32 R177, RZ, RZ, R170 ;  /* 0x000000ffffb17224 */ /* 0x000fce00078e00aa */
[----:B------:R-:W-:Y:S05]  /*1d100*/  WARPSYNC.COLLECTIVE R172, `(.L_x_28914) ;  /* 0x00000000ac087348 */ /* 0x000fea0003c00000 */
[----:B------:R0:W1:Y:S02]  /*1d110*/  SHFL.BFLY P6, R173, R177, R176, R179 ;  /* 0x0c0000b0b1ad7389 */ /* 0x00006400000c00b3 */
[----:B01----:R-:W-:Y:S05]  /*1d120*/  ENDCOLLECTIVE ;  /* 0x000000000000791b */ /* 0x003fea0003800000 */
.L_x_28914:
[----:B------:R-:W-:Y:S02]  /*1d130*/  IMAD.MOV.U32 R176, RZ, RZ, 0x10 ;  /* 0x00000010ffb07424 */ /* 0x000fe400078e00ff */
[----:B------:R-:W-:-:S04]  /*1d140*/  IMAD.MOV.U32 R171, RZ, RZ, R173 ;  /* 0x000000ffffab7224 */ /* 0x000fc800078e00ad */
[----:B------:R-:W-:-:S05]  /*1d150*/  FADD.FTZ R171, R170, R171 ;  /* 0x000000abaaab7221 */ /* 0x000fca0000010000 */
[----:B------:R-:W-:-:S07]  /*1d160*/  MOV R177, R171 ;  /* 0x000000ab00b17202 */ /* 0x000fce0000000f00 */
[----:B------:R-:W-:Y:S05]  /*1d170*/  WARPSYNC.COLLECTIVE R172, `(.L_x_28915) ;  /* 0x00000000ac087348 */ /* 0x000fea0003c00000 */
[----:B------:R0:W1:Y:S02]  /*1d180*/  SHFL.BFLY P6, R173, R177, R176, R179 ;  /* 0x0c0000b0b1ad7389 */ /* 0x00006400000c00b3 */
[----:B01----:R-:W-:Y:S05]  /*1d190*/  ENDCOLLECTIVE ;  /* 0x000000000000791b */ /* 0x003fea0003800000 */
.L_x_28915:
        /* <DEDUP_REMOVED lines=73> */
.L_x_28916:
[----:B------:R-:W-:Y:S02]  /*1d630*/  IMAD.MOV.U32 R176, RZ, RZ, 0x2 ;  /* 0x00000002ffb07424 */ /* 0x000fe400078e00ff */
[----:B------:R-:W-:-:S04]  /*1d640*/  IMAD.MOV.U32 R169, RZ, RZ, R173 ;  /* 0x000000ffffa97224 */ /* 0x000fc800078e00ad */
[----:B------:R-:W-:-:S05]  /*1d650*/  FADD.FTZ R169, R0, R169 ;  /* 0x000000a900a97221 */ /* 0x000fca0000010000 */
[----:B------:R-:W-:-:S07]  /*1d660*/  MOV R177, R169 ;  /* 0x000000a900b17202 */ /* 0x000fce0000000f00 */
[----:B------:R-:W-:Y:S05]  /*1d670*/  WARPSYNC.COLLECTIVE R172, `(.L_x_28917) ;  /* 0x00000000ac087348 */ /* 0x000fea0003c00000 */
[----:B------:R0:W1:Y:S02]  /*1d680*/  SHFL.BFLY P6, R173, R177, R176, R179 ;  /* 0x0c0000b0b1ad7389 */ /* 0x00006400000c00b3 */
[----:B01----:R-:W-:Y:S05]  /*1d690*/  ENDCOLLECTIVE ;  /* 0x000000000000791b */ /* 0x003fea0003800000 */
.L_x_28917:
[----:B------:R-:W-:Y:S01]  /*1d6a0*/  HFMA2 R176, -RZ, RZ, 0, 2.384185791015625e-07 ;  /* 0x00000004ffb07431 */ /* 0x000fe200000001ff */
[----:B------:R-:W-:-:S05]  /*1d6b0*/  MOV R168, R173 ;  /* 0x000000ad00a87202 */ /* 0x000fca0000000f00 */
[----:B------:R-:W-:-:S04]  /*1d6c0*/  FADD.FTZ R168, R169, R168 ;  /* 0x000000a8a9a87221 */ /* 0x000fc80000010000 */
[----:B------:R-:W-:-:S07]  /*1d6d0*/  IMAD.MOV.U32 R177, RZ, RZ, R168 ;  /* 0x000000ffffb17224 */ /* 0x000fce00078e00a8 */
[----:B------:R-:W-:Y:S05]  /*1d6e0*/  WARPSYNC.COLLECTIVE R172, `(.L_x_28918) ;  /* 0x00000000ac087348 */ /* 0x000fea0003c00000 */
[----:B------:R0:W1:Y:S02]  /*1d6f0*/  SHFL.BFLY P6, R173, R177, R176, R179 ;  /* 0x0c0000b0b1ad7389 */ /* 0x00006400000c00b3 */
[----:B01----:R-:W-:Y:S05]  /*1d700*/  ENDCOLLECTIVE ;  /* 0x000000000000791b */ /* 0x003fea0003800000 */
.L_x_28918:
[----:B------:R-:W-:Y:S02]  /*1d710*/  IMAD.MOV.U32 R176, RZ, RZ, 0x8 ;  /* 0x00000008ffb07424 */ /* 0x000fe400078e00ff */
[----:B------:R-:W-:-:S04]  /*1d720*/  IMAD.MOV.U32 R171, RZ, RZ, R173 ;  /* 0x000000ffffab7224 */ /* 0x000fc800078e00ad */
[----:B------:R-:W-:-:S05]  /*1d730*/  FADD.FTZ R171, R168, R171 ;  /* 0x000000aba8ab7221 */ /* 0x000fca0000010000 */
[----:B------:R-:W-:-:S07]  /*1d740*/  MOV R177, R171 ;  /* 0x000000ab00b17202 */ /* 0x000fce0000000f00 */
[----:B------:R-:W-:Y:S05]  /*1d750*/  WARPSYNC.COLLECTIVE R172, `(.L_x_28919) ;  /* 0x00000000ac087348 */ /* 0x000fea0003c00000 */
[----:B------:R0:W1:Y:S02]  /*1d760*/  SHFL.BFLY P6, R173, R177, R176, R179 ;  /* 0x0c0000b0b1ad7389 */ /* 0x00006400000c00b3 */
[----:B01----:R-:W-:Y:S05]  /*1d770*/  ENDCOLLECTIVE ;  /* 0x000000000000791b */ /* 0x003fea0003800000 */
.L_x_28919:
[----:B------:R-:W-:Y:S01]  /*1d780*/  HFMA2 R176, -RZ, RZ, 0, 9.5367431640625e-07 ;  /* 0x00000010ffb07431 */ /* 0x000fe200000001ff */
[----:B------:R-:W-:-:S05]  /*1d790*/  MOV R170, R173 ;  /* 0x000000ad00aa7202 */ /* 0x000fca0000000f00 */
[----:B------:R-:W-:-:S04]  /*1d7a0*/  FADD.FTZ R170, R171, R170 ;  /* 0x000000aaabaa7221 */ /* 0x000fc80000010000 */
[----:B------:R-:W-:-:S07]  /*1d7b0*/  IMAD.MOV.U32 R177, RZ, RZ, R170 ;  /* 0x000000ffffb17224 */ /* 0x000fce00078e00aa */
[----:B------:R-:W-:Y:S05]  /*1d7c0*/  WARPSYNC.COLLECTIVE R172, `(.L_x_28920) ;  /* 0x00000000ac087348 */ /* 0x000fea0003c00000 */
[----:B------:R0:W1:Y:S02]  /*1d7d0*/  SHFL.BFLY P6, R173, R177, R176, R179 ;  /* 0x0c0000b0b1ad7389 */ /* 0x00006400000c00b3 */
[----:B01----:R-:W-:Y:S05]  /*1d7e0*/  ENDCOLLECTIVE ;  /* 0x000000000000791b */ /* 0x003fea0003800000 */
.L_x_28920:
[----:B------:R-:W-:Y:S05]  /*1d7f0*/  BRA `(.L_x_28921) ;  /* 0xffffffec00287947 */ /* 0x000fea000383ffff */
.L_x_28922:
        /* <DEDUP_REMOVED lines=16> */
.L_x_37354:


//--------------------- .text._ZN10layer_norm13ln_fwd_kernelINS_13Kernel_traitsIf6__halffS2_fjLj1024ELj1ELj4ELj1ELj16ENS_18Kernel_traits_baseILj1024EfS2_fS2_fjLj128EEEEELb1ELb1ELb1ELb1EEEvNS_9FwdParamsE --------------------------
	.section	.text._ZN10layer_norm13ln_fwd_kernelINS_13Kernel_traitsIf6__halffS2_fjLj1024ELj1ELj4ELj1ELj16ENS_18Kernel_traits_baseILj1024EfS2_fS2_fjLj128EEEEELb1ELb1ELb1ELb1EEEvNS_9FwdParamsE,"ax",@progbits
	.align	128
        .global         _ZN10layer_norm13ln_fwd_kernelINS_13Kernel_traitsIf6__halffS2_fjLj1024ELj1ELj4ELj1ELj16ENS_18Kernel_traits_baseILj1024EfS2_fS2_fjLj128EEEEELb1ELb1ELb1ELb1EEEvNS_9FwdParamsE
        .type           _ZN10layer_norm13ln_fwd_kernelINS_13Kernel_traitsIf6__halffS2_fjLj1024ELj1ELj4ELj1ELj16ENS_18Kernel_traits_baseILj1024EfS2_fS2_fjLj128EEEEELb1ELb1ELb1ELb1EEEvNS_9FwdParamsE,@function
        .size           _ZN10layer_norm13ln_fwd_kernelINS_13Kernel_traitsIf6__halffS2_fjLj1024ELj1ELj4ELj1ELj16ENS_18Kernel_traits_baseILj1024EfS2_fS2_fjLj128EEEEELb1ELb1ELb1ELb1EEEvNS_9FwdParamsE,(.L_x_37355 - _ZN10layer_norm13ln_fwd_kernelINS_13Kernel_traitsIf6__halffS2_fjLj1024ELj1ELj4ELj1ELj16ENS_18Kernel_traits_baseILj1024EfS2_fS2_fjLj128EEEEELb1ELb1ELb1ELb1EEEvNS_9FwdParamsE)
        .other          _ZN10layer_norm13ln_fwd_kernelINS_13Kernel_traitsIf6__halffS2_fjLj1024ELj1ELj4ELj1ELj16ENS_18Kernel_traits_baseILj1024EfS2_fS2_fjLj128EEEEELb1ELb1ELb1ELb1EEEvNS_9FwdParamsE,@"STO_CUDA_ENTRY STV_DEFAULT"
_ZN10layer_norm13ln_fwd_kernelINS_13Kernel_traitsIf6__halffS2_fjLj1024ELj1ELj4ELj1ELj16ENS_18Kernel_traits_baseILj1024EfS2_fS2_fjLj128EEEEELb1ELb1ELb1ELb1EEEvNS_9FwdParamsE:
.text._ZN10layer_norm13ln_fwd_kernelINS_13Kernel_traitsIf6__halffS2_fjLj1024ELj1ELj4ELj1ELj16ENS_18Kernel_traits_baseILj1024EfS2_fS2_fjLj128EEEEELb1ELb1ELb1ELb1EEEvNS_9FwdParamsE:
        /* <DEDUP_REMOVED lines=79> */
.L_x_28923:
        /* <DEDUP_REMOVED lines=36> */
.L_x_28924:
        /* <DEDUP_REMOVED lines=70> */
.L_x_29380:
        /* <DEDUP_REMOVED lines=65> */
.L_x_28931:
        /* <DEDUP_REMOVED lines=13> */
.L_x_28933:
[----:B------:R-:W-:Y:S05]  /*1070*/  BSYNC.RECONVERGENT B3 ;  /* 0x0000000000037941 */ /* 0x000fea0003800200 */
.L_x_28932:
        /* <DEDUP_REMOVED lines=46> */
.L_x_28930:
[----:B------:R-:W-:Y:S05]  /*1360*/  BSYNC.RECONVERGENT B2 ;  /* 0x0000000000027941 */ /* 0x000fea0003800200 */
.L_x_28929:
        /* <DEDUP_REMOVED lines=10> */
.L_x_28928:
[----:B------:R-:W-:Y:S05]  /*1410*/  BSYNC.RECONVERGENT B1 ;  /* 0x0000000000017941 */ /* 0x000fea0003800200 */
.L_x_28927:
        /* <DEDUP_REMOVED lines=17> */
.L_x_28938:
        /* <DEDUP_REMOVED lines=13> */
.L_x_28940:
[----:B------:R-:W-:Y:S05]  /*1600*/  BSYNC.RECONVERGENT B3 ;  /* 0x0000000000037941 */ /* 0x000fea0003800200 */
.L_x_28939:
        /* <DEDUP_REMOVED lines=47> */
.L_x_28937:
[----:B------:R-:W-:Y:S05]  /*1900*/  BSYNC.RECONVERGENT B2 ;  /* 0x0000000000027941 */ /* 0x000fea0003800200 */
.L_x_28936:
        /* <DEDUP_REMOVED lines=10> */
.L_x_28935:
[----:B------:R-:W-:Y:S05]  /*19b0*/  BSYNC.RECONVERGENT B1 ;  /* 0x0000000000017941 */ /* 0x000fea0003800200 */
.L_x_28934:
        /* <DEDUP_REMOVED lines=17> */
.L_x_28945:
        /* <DEDUP_REMOVED lines=13> */
.L_x_28947:
[----:B------:R-:W-:Y:S05]  /*1ba0*/  BSYNC.RECONVERGENT B3 ;  /* 0x0000000000037941 */ /* 0x000fea0003800200 */
.L_x_28946:
        /* <DEDUP_REMOVED lines=47> */
.L_x_28944:
[----:B------:R-:W-:Y:S05]  /*1ea0*/  BSYNC.RECONVERGENT B2 ;  /* 0x0000000000027941 */ /* 0x000fea0003800200 */
.L_x_28943:
        /* <DEDUP_REMOVED lines=10> */
.L_x_28942:
[----:B------:R-:W-:Y:S05]  /*1f50*/  BSYNC.RECONVERGENT B1 ;  /* 0x0000000000017941 */ /* 0x000fea0003800200 */
.L_x_28941:
        /* <DEDUP_REMOVED lines=17> */
.L_x_28952:
        /* <DEDUP_REMOVED lines=13> */
.L_x_28954:
[----:B------:R-:W-:Y:S05]  /*2140*/  BSYNC.RECONVERGENT B3 ;  /* 0x0000000000037941 */ /* 0x000fea0003800200 */
.L_x_28953:
        /* <DEDUP_REMOVED lines=47> */
.L_x_28951:
[----:B------:R-:W-:Y:S05]  /*2440*/  BSYNC.RECONVERGENT B2 ;  /* 0x0000000000027941 */ /* 0x000fea0003800200 */
.L_x_28950:
        /* <DEDUP_REMOVED lines=10> */
.L_x_28949:
[----:B------:R-:W-:Y:S05]  /*24f0*/  BSYNC.RECONVERGENT B1 ;  /* 0x0000000000017941 */ /* 0x000fea0003800200 */
.L_x_28948:
[----:B------:R-:W-:Y:S01]  /*2500*/  BSSY.RECONVERGENT B1, `(.L_x_28955) ;  /* 0x0000059000017945 */ /* 0x000fe20003800200 */
[----:B------:R-:W-:Y:S01]  /*2510*/  IMAD.MOV.U32 R118, RZ, RZ, R117 ;  /* 0x000000ffff767224 */ /* 0x000fe200078e0075 */
[----:B-----5:R-:W-:Y:S02]  /*2520*/  MOV R116, R108 ;  /* 0x0000006c00747202 */ /* 0x020fe40000000f00 */
        /* <DEDUP_REMOVED lines=14> */
.L_x_28959:
        /* <DEDUP_REMOVED lines=13> */
.L_x_28961:
[----:B------:R-:W-:Y:S05]  /*26e0*/  BSYNC.RECONVERGENT B3 ;  /* 0x0000000000037941 */ /* 0x000fea0003800200 */
.L_x_28960:
        /* <DEDUP_REMOVED lines=47> */
.L_x_28958:
[----:B------:R-:W-:Y:S05]  /*29e0*/  BSYNC.RECONVERGENT B2 ;  /* 0x0000000000027941 */ /* 0x000fea0003800200 */
.L_x_28957:
        /* <DEDUP_REMOVED lines=10> */
.L_x_28956:
[----:B------:R-:W-:Y:S05]  /*2a90*/  BSYNC.RECONVERGENT B1 ;  /* 0x0000000000017941 */ /* 0x000fea0003800200 */
.L_x_28955:
        /* <DEDUP_REMOVED lines=17> */
.L_x_28966:
        /* <DEDUP_REMOVED lines=13> */
.L_x_28968:
[----:B------:R-:W-:Y:S05]  /*2c80*/  BSYNC.RECONVERGENT B3 ;  /* 0x0000000000037941 */ /* 0x000fea0003800200 */
.L_x_28967:
        /* <DEDUP_REMOVED lines=47> */
.L_x_28965:
[----:B------:R-:W-:Y:S05]  /*2f80*/  BSYNC.RECONVERGENT B2 ;  /* 0x0000000000027941 */ /* 0x000fea0003800200 */
.L_x_28964:
        /* <DEDUP_REMOVED lines=10> */
.L_x_28963:
[----:B------:R-:W-:Y:S05]  /*3030*/  BSYNC.RECONVERGENT B1 ;  /* 0x0000000000017941 */ /* 0x000fea0003800200 */
.L_x_28962:
        /* <DEDUP_REMOVED lines=17> */
.L_x_28973:
        /* <DEDUP_REMOVED lines=13> */
.L_x_28975:
[----:B------:R-:W-:Y:S05]  /*3220*/  BSYNC.RECONVERGENT B3 ;  /* 0x0000000000037941 */ /* 0x000fea0003800200 */
.L_x_28974:
        /* <DEDUP_REMOVED lines=47> */
.L_x_28972:
[----:B------:R-:W-:Y:S05]  /*3520*/  BSYNC.RECONVERGENT B2 ;  /* 0x0000000000027941 */ /* 0x000fea0003800200 */
.L_x_28971:
        /* <DEDUP_REMOVED lines=10> */
.L_x_28970:
[----:B------:R-:W-:Y:S05]  /*35d0*/  BSYNC.RECONVERGENT B1 ;  /* 0x0000000000017941 */ /* 0x000fea0003800200 */
.L_x_28969:
        /* <DEDUP_REMOVED lines=16> */
.L_x_28979:
        /* <DEDUP_REMOVED lines=13> */
.L_x_28981:
[----:B------:R-:W-:Y:S05]  /*37b0*/  BSYNC.RECONVERGENT B2 ;  /* 0x0000000000027941 */ /* 0x000fea0003800200 */
.L_x_28980:
        /* <DEDUP_REMOVED lines=47> */
.L_x_28978:
[----:B------:R-:W-:Y:S05]  /*3ab0*/  BSYNC.RECONVERGENT B1 ;  /* 0x0000000000017941 */ /* 0x000fea0003800200 */
.L_x_28977:
        /* <DEDUP_REMOVED lines=11> */
.L_x_28926:
        /* <DEDUP_REMOVED lines=21> */
.L_x_28986:
        /* <DEDUP_REMOVED lines=13> */
.L_x_28988:
[----:B------:R-:W-:Y:S05]  /*3d90*/  BSYNC.RECONVERGENT B3 ;  /* 0x0000000000037941 */ /* 0x000fea0003800200 */
.L_x_28987:
        /* <DEDUP_REMOVED lines=46> */
.L_x_28985:
[----:B------:R-:W-:Y:S05]  /*4080*/  BSYNC.RECONVERGENT B2 ;  /* 0x0000000000027941 */ /* 0x000fea0003800200 */
.L_x_28984:
        /* <DEDUP_REMOVED lines=10> */
.L_x_28983:
[----:B------:R-:W-:Y:S05]  /*4130*/  BSYNC.RECONVERGENT B1 ;  /* 0x0000000000017941 */ /* 0x000fea0003800200 */
.L_x_28982:
        /* <DEDUP_REMOVED lines=17> */
.L_x_28993:
        /* <DEDUP_REMOVED lines=13> */
.L_x_28995:
[----:B------:R-:W-:Y:S05]  /*4320*/  BSYNC.RECONVERGENT B3 ;  /* 0x0000000000037941 */ /* 0x000fea0003800200 */
.L_x_28994:
        /* <DEDUP_REMOVED lines=47> */
.L_x_28992:
[----:B------:R-:W-:Y:S05]  /*4620*/  BSYNC.RECONVERGENT B2 ;  /* 0x0000000000027941 */ /* 0x000fea0003800200 */
.L_x_28991:
        /* <DEDUP_REMOVED lines=10> */
.L_x_28990:
[----:B------:R-:W-:Y:S05]  /*46d0*/  BSYNC.RECONVERGENT B1 ;  /* 0x0000000000017941 */ /* 0x000fea0003800200 */
.L_x_28989:
        /* <DEDUP_REMOVED lines=17> */
.L_x_29000:
        /* <DEDUP_REMOVED lines=13> */
.L_x_29002:
[----:B------:R-:W-:Y:S05]  /*48c0*/  BSYNC.RECONVERGENT B3 ;  /* 0x0000000000037941 */ /* 0x000fea0003800200 */
.L_x_29001:
        /* <DEDUP_REMOVED lines=47> */
.L_x_28999:
[----:B------:R-:W-:Y:S05]  /*4bc0*/  BSYNC.RECONVERGENT B2 ;  /* 0x0000000000027941 */ /* 0x000fea0003800200 */
.L_x_28998:
        /* <DEDUP_REMOVED lines=10> */
.L_x_28997:
[----:B------:R-:W-:Y:S05]  /*4c70*/  BSYNC.RECONVERGENT B1 ;  /* 0x0000000000017941 */ /* 0x000fea0003800200 */
.L_x_28996:
        /* <DEDUP_REMOVED lines=17> */
.L_x_29007:
        /* <DEDUP_REMOVED lines=13> */
.L_x_29009:
[----:B------:R-:W-:Y:S05]  /*4e60*/  BSYNC.RECONVERGENT B3 ;  /* 0x0000000000037941 */ /* 0x000fea0003800200 */
.L_x_29008:
        /* <DEDUP_REMOVED lines=47> */
.L_x_29006:
[----:B------:R-:W-:Y:S05]  /*5160*/  BSYNC.RECONVERGENT B2 ;  /* 0x0000000000027941 */ /* 0x000fea0003800200 */
.L_x_29005:
        /* <DEDUP_REMOVED lines=10> */
.L_x_29004:
[----:B------:R-:W-:Y:S05]  /*5210*/  BSYNC.RECONVERGENT B1 ;  /* 0x0000000000017941 */ /* 0x000fea0003800200 */
.L_x_29003:
        /* <DEDUP_REMOVED lines=17> */
.L_x_29014:
        /* <DEDUP_REMOVED lines=13> */
.L_x_29016:
[----:B------:R-:W-:Y:S05]  /*5400*/  BSYNC.RECONVERGENT B3 ;  /* 0x0000000000037941 */ /* 0x000fea0003800200 */
.L_x_29015:
        /* <DEDUP_REMOVED lines=47> */
.L_x_29013:
[----:B------:R-:W-:Y:S05]  /*5700*/  BSYNC.RECONVERGENT B2 ;  /* 0x0000000000027941 */ /* 0x000fea0003800200 */
.L_x_29012:
        /* <DEDUP_REMOVED lines=10> */
.L_x_29011:
[----:B------:R-:W-:Y:S05]  /*57b0*/  BSYNC.RECONVERGENT B1 ;  /* 0x0000000000017941 */ /* 0x000fea0003800200 */
.L_x_29010:
        /* <DEDUP_REMOVED lines=17> */
.L_x_29021:
        /* <DEDUP_REMOVED lines=13> */
.L_x_29023:
[----:B------:R-:W-:Y:S05]  /*59a0*/  BSYNC.RECONVERGENT B3 ;  /* 0x0000000000037941 */ /* 0x000fea0003800200 */
.L_x_29022:
        /* <DEDUP_REMOVED lines=47> */
.L_x_29020:
[----:B------:R-:W-:Y:S05]  /*5ca0*/  BSYNC.RECONVERGENT B2 ;  /* 0x0000000000027941 */ /* 0x000fea0003800200 */
.L_x_29019:
        /* <DEDUP_REMOVED lines=10> */
.L_x_29018:
[----:B------:R-:W-:Y:S05]  /*5d50*/  BSYNC.RECONVERGENT B1 ;  /* 0x0000000000017941 */ /* 0x000fea0003800200 */
.L_x_29017:
        /* <DEDUP_REMOVED lines=17> */
.L_x_29028:
        /* <DEDUP_REMOVED lines=13> */
.L_x_29030:
[----:B------:R-:W-:Y:S05]  /*5f40*/  BSYNC.RECONVERGENT B3 ;  /* 0x0000000000037941 */ /* 0x000fea0003800200 */
.L_x_29029:
        /* <DEDUP_REMOVED lines=47> */
.L_x_29027:
[----:B------:R-:W-:Y:S05]  /*6240*/  BSYNC.RECONVERGENT B2 ;  /* 0x0000000000027941 */ /* 0x000fea0003800200 */
.L_x_29026:
        /* <DEDUP_REMOVED lines=10> */
.L_x_29025:
[----:B------:R-:W-:Y:S05]  /*62f0*/  BSYNC.RECONVERGENT B1 ;  /* 0x0000000000017941 */ /* 0x000fea0003800200 */
.L_x_29024:
        /* <DEDUP_REMOVED lines=16> */
.L_x_29033:
        /* <DEDUP_REMOVED lines=13> */
.L_x_29035:
[----:B------:R-:W-:Y:S05]  /*64d0*/  BSYNC.RECONVERGENT B2 ;  /* 0x0000000000027941 */ /* 0x000fea0003800200 */
.L_x_29034:
        /* <DEDUP_REMOVED lines=47> */
.L_x_29032:
[----:B------:R-:W-:Y:S05]  /*67d0*/  BSYNC.RECONVERGENT B1 ;  /* 0x0000000000017941 */ /* 0x000fea0003800200 */
.L_x_29031:
        /* <DEDUP_REMOVED lines=10> */
.L_x_28976:
[----:B------:R-:W-:Y:S05]  /*6880*/  BSYNC.RECONVERGENT B0 ;  /* 0x0000000000007941 */ /* 0x000fea0003800200 */
.L_x_28925:
[----:B------:R-:W0:Y:S01]  /*6890*/  LDC.64 R144, c[0x0][0x3a8] ;  /* 0x0000ea00ff907b82 */ /* 0x000e220000000a00 */
[----:B------:R-:W-:Y:S01]  /*68a0*/  @P0 IADD3 R127, PT, PT, R139, 0x20, RZ ;  /* 0x000000208b7f0810 */ /* 0x000fe20007ffe0ff */
[----:B------:R-:W-:Y:S01]  /*68b0*/  @P1 VIADD R125, R137, 0x20 ;  /* 0x00000020897d1836 */ /* 0x000fe20000000000 */
        /* <DEDUP_REMOVED lines=29> */
.L_x_29037:
[----:B------:R-:W-:Y:S05]  /*6a90*/  BSYNC.RECONVERGENT B0 ;  /* 0x0000000000007941 */ /* 0x000fea0003800200 */
.L_x_29036:
        /* <DEDUP_REMOVED lines=8> */
[----:B-1----:R-:W-:Y:S01]  /*6b20*/  IMAD.MOV.U32 R124, RZ, RZ, R123 ;  /* 0x000000ffff7c7224 */ /* 0x002fe200078e007b */
[----:B0----5:R-:W-:-:S09]  /*6b30*/  MOV R120, R104 ;  /* 0x0000006800787202 */ /* 0x021fd20000000f00 */
        /* <DEDUP_REMOVED lines=17> */
.L_x_29044:
        /* <DEDUP_REMOVED lines=13> */
.L_x_29046:
[----:B------:R-:W-:Y:S05]  /*6d20*/  BSYNC.RECONVERGENT B3 ;  /* 0x0000000000037941 */ /* 0x000fea0003800200 */
.L_x_29045:
        /* <DEDUP_REMOVED lines=46> */
.L_x_29043:
[----:B------:R-:W-:Y:S05]  /*7010*/  BSYNC.RECONVERGENT B2 ;  /* 0x0000000000027941 */ /* 0x000fea0003800200 */
.L_x_29042:
        /* <DEDUP_REMOVED lines=10> */
.L_x_29041:
[----:B------:R-:W-:Y:S05]  /*70c0*/  BSYNC.RECONVERGENT B1 ;  /* 0x0000000000017941 */ /* 0x000fea0003800200 */
.L_x_29040:
        /* <DEDUP_REMOVED lines=17> */
.L_x_29051:
        /* <DEDUP_REMOVED lines=13> */
.L_x_29053:
[----:B------:R-:W-:Y:S05]  /*72b0*/  BSYNC.RECONVERGENT B3 ;  /* 0x0000000000037941 */ /* 0x000fea0003800200 */
.L_x_29052:
        /* <DEDUP_REMOVED lines=47> */
.L_x_29050:
[----:B------:R-:W-:Y:S05]  /*75b0*/  BSYNC.RECONVERGENT B2 ;  /* 0x0000000000027941 */ /* 0x000fea0003800200 */
.L_x_29049:
        /* <DEDUP_REMOVED lines=10> */
.L_x_29048:
[----:B------:R-:W-:Y:S05]  /*7660*/  BSYNC.RECONVERGENT B1 ;  /* 0x0000000000017941 */ /* 0x000fea0003800200 */
.L_x_29047:
        /* <DEDUP_REMOVED lines=17> */
.L_x_29058:
        /* <DEDUP_REMOVED lines=13> */
.L_x_29060:
[----:B------:R-:W-:Y:S05]  /*7850*/  BSYNC.RECONVERGENT B3 ;  /* 0x0000000000037941 */ /* 0x000fea0003800200 */
.L_x_29059:
        /* <DEDUP_REMOVED lines=47> */
.L_x_29057:
[----:B------:R-:W-:Y:S05]  /*7b50*/  BSYNC.RECONVERGENT B2 ;  /* 0x0000000000027941 */ /* 0x000fea0003800200 */
.L_x_29056:
        /* <DEDUP_REMOVED lines=10> */
.L_x_29055:
[----:B------:R-:W-:Y:S05]  /*7c00*/  BSYNC.RECONVERGENT B1 ;  /* 0x0000000000017941 */ /* 0x000fea0003800200 */
.L_x_29054:
        /* <DEDUP_REMOVED lines=17> */
.L_x_29065:
        /* <DEDUP_REMOVED lines=13> */
.L_x_29067:
[----:B------:R-:W-:Y:S05]  /*7df0*/  BSYNC.RECONVERGENT B3 ;  /* 0x0000000000037941 */ /* 0x000fea0003800200 */
.L_x_29066:
        /* <DEDUP_REMOVED lines=47> */
.L_x_29064:
[----:B------:R-:W-:Y:S05]  /*80f0*/  BSYNC.RECONVERGENT B2 ;  /* 0x0000000000027941 */ /* 0x000fea0003800200 */
.L_x_29063:
        /* <DEDUP_REMOVED lines=10> */
.L_x_29062:
[----:B------:R-:W-:Y:S05]  /*81a0*/  BSYNC.RECONVERGENT B1 ;  /* 0x0000000000017941 */ /* 0x000fea0003800200 */
.L_x_29061:
        /* <DEDUP_REMOVED lines=17> */
.L_x_29072:
        /* <DEDUP_REMOVED lines=13> */
.L_x_29074:
[----:B------:R-:W-:Y:S05]  /*8390*/  BSYNC.RECONVERGENT B3 ;  /* 0x0000000000037941 */ /* 0x000fea0003800200 */
.L_x_29073:
        /* <DEDUP_REMOVED lines=47> */
.L_x_29071:
[----:B------:R-:W-:Y:S05]  /*8690*/  BSYNC.RECONVERGENT B2 ;  /* 0x0000000000027941 */ /* 0x000fea0003800200 */
.L_x_29070:
        /* <DEDUP_REMOVED lines=10> */
.L_x_29069:
[----:B------:R-:W-:Y:S05]  /*8740*/  BSYNC.RECONVERGENT B1 ;  /* 0x0000000000017941 */ /* 0x000fea0003800200 */
.L_x_29068:
        /* <DEDUP_REMOVED lines=17> */
.L_x_29079:
        /* <DEDUP_REMOVED lines=13> */
.L_x_29081:
[----:B------:R-:W-:Y:S05]  /*8930*/  BSYNC.RECONVERGENT B3 ;  /* 0x0000000000037941 */ /* 0x000fea0003800200 */
.L_x_29080:
        /* <DEDUP_REMOVED lines=47> */
.L_x_29078:
[----:B------:R-:W-:Y:S05]  /*8c30*/  BSYNC.RECONVERGENT B2 ;  /* 0x0000000000027941 */ /* 0x000fea0003800200 */
.L_x_29077:
        /* <DEDUP_REMOVED lines=10> */
.L_x_29076:
[----:B------:R-:W-:Y:S05]  /*8ce0*/  BSYNC.RECONVERGENT B1 ;  /* 0x0000000000017941 */ /* 0x000fea0003800200 */
.L_x_29075:
        /* <DEDUP_REMOVED lines=17> */
.L_x_29086:
        /* <DEDUP_REMOVED lines=13> */
.L_x_29088:
[----:B------:R-:W-:Y:S05]  /*8ed0*/  BSYNC.RECONVERGENT B3 ;  /* 0x0000000000037941 */ /* 0x000fea0003800200 */
.L_x_29087:
        /* <DEDUP_REMOVED lines=47> */
.L_x_29085:
[----:B------:R-:W-:Y:S05]  /*91d0*/  BSYNC.RECONVERGENT B2 ;  /* 0x0000000000027941 */ /* 0x000fea0003800200 */
.L_x_29084:
        /* <DEDUP_REMOVED lines=10> */
.L_x_29083:
[----:B------:R-:W-:Y:S05]  /*9280*/  BSYNC.RECONVERGENT B1 ;  /* 0x0000000000017941 */ /* 0x000fea0003800200 */
.L_x_29082:
        /* <DEDUP_REMOVED lines=16> */
.L_x_29092:
        /* <DEDUP_REMOVED lines=13> */
.L_x_29094:
[----:B------:R-:W-:Y:S05]  /*9460*/  BSYNC.RECONVERGENT B2 ;  /* 0x0000000000027941 */ /* 0x000fea0003800200 */
.L_x_29093:
        /* <DEDUP_REMOVED lines=47> */
.L_x_29091:
[----:B------:R-:W-:Y:S05]  /*9760*/  BSYNC.RECONVERGENT B1 ;  /* 0x0000000000017941 */ /* 0x000fea0003800200 */
.L_x_29090:
        /* <DEDUP_REMOVED lines=11> */
.L_x_29039:
        /* <DEDUP_REMOVED lines=21> */
.L_x_29099:
        /* <DEDUP_REMOVED lines=13> */
.L_x_29101:
[----:B------:R-:W-:Y:S05]  /*9a40*/  BSYNC.RECONVERGENT B3 ;  /* 0x0000000000037941 */ /* 0x000fea0003800200 */
.L_x_29100:
        /* <DEDUP_REMOVED lines=46> */
.L_x_29098:
[----:B------:R-:W-:Y:S05]  /*9d30*/  BSYNC.RECONVERGENT B2 ;  /* 0x0000000000027941 */ /* 0x000fea0003800200 */
.L_x_29097:
        /* <DEDUP_REMOVED lines=10> */
.L_x_29096:
[----:B------:R-:W-:Y:S05]  /*9de0*/  BSYNC.RECONVERGENT B1 ;  /* 0x0000000000017941 */ /* 0x000fea0003800200 */
.L_x_29095:
        /* <DEDUP_REMOVED lines=17> */
.L_x_29106:
        /* <DEDUP_REMOVED lines=13> */
.L_x_29108:
[----:B------:R-:W-:Y:S05]  /*9fd0*/  BSYNC.RECONVERGENT B3 ;  /* 0x0000000000037941 */ /* 0x000fea0003800200 */
.L_x_29107:
        /* <DEDUP_REMOVED lines=47> */
.L_x_29105:
[----:B------:R-:W-:Y:S05]  /*a2d0*/  BSYNC.RECONVERGENT B2 ;  /* 0x0000000000027941 */ /* 0x000fea0003800200 */
.L_x_29104:
        /* <DEDUP_REMOVED lines=10> */
.L_x_29103:
[----:B------:R-:W-:Y:S05]  /*a380*/  BSYNC.RECONVERGENT B1 ;  /* 0x0000000000017941 */ /* 0x000fea0003800200 */
.L_x_29102:
        /* <DEDUP_REMOVED lines=17> */
.L_x_29113:
        /* <DEDUP_REMOVED lines=13> */
.L_x_29115:
[----:B------:R-:W-:Y:S05]  /*a570*/  BSYNC.RECONVERGENT B3 ;  /* 0x0000000000037941 */ /* 0x000fea0003800200 */
.L_x_29114:
        /* <DEDUP_REMOVED lines=47> */
.L_x_29112:
[----:B------:R-:W-:Y:S05]  /*a870*/  BSYNC.RECONVERGENT B2 ;  /* 0x0000000000027941 */ /* 0x000fea0003800200 */
.L_x_29111:
        /* <DEDUP_REMOVED lines=10> */
.L_x_29110:
[----:B------:R-:W-:Y:S05]  /*a920*/  BSYNC.RECONVERGENT B1 ;  /* 0x0000000000017941 */ /* 0x000fea0003800200 */
.L_x_29109:
        /* <DEDUP_REMOVED lines=17> */
.L_x_29120:
        /* <DEDUP_REMOVED lines=13> */
.L_x_29122:
[----:B------:R-:W-:Y:S05]  /*ab10*/  BSYNC.RECONVERGENT B3 ;  /* 0x0000000000037941 */ /* 0x000fea0003800200 */
.L_x_29121:
        /* <DEDUP_REMOVED lines=47> */
.L_x_29119:
[----:B------:R-:W-:Y:S05]  /*ae10*/  BSYNC.RECONVERGENT B2 ;  /* 0x0000000000027941 */ /* 0x000fea0003800200 */
.L_x_29118:
        /* <DEDUP_REMOVED lines=10> */
.L_x_29117:
[----:B------:R-:W-:Y:S05]  /*aec0*/  BSYNC.RECONVERGENT B1 ;  /* 0x0000000000017941 */ /* 0x000fea0003800200 */
.L_x_29116:
        /* <DEDUP_REMOVED lines=17> */
.L_x_29127:
        /* <DEDUP_REMOVED lines=13> */
.L_x_29129:
[----:B------:R-:W-:Y:S05]  /*b0b0*/  BSYNC.RECONVERGENT B3 ;  /* 0x0000000000037941 */ /* 0x000fea0003800200 */
.L_x_29128:
        /* <DEDUP_REMOVED lines=47> */
.L_x_29126:
[----:B------:R-:W-:Y:S05]  /*b3b0*/  BSYNC.RECONVERGENT B2 ;  /* 0x0000000000027941 */ /* 0x000fea0003800200 */
.L_x_29125:
        /* <DEDUP_REMOVED lines=10> */
.L_x_29124:
[----:B------:R-:W-:Y:S05]  /*b460*/  BSYNC.RECONVERGENT B1 ;  /* 0x0000000000017941 */ /* 0x000fea0003800200 */
.L_x_29123:
        /* <DEDUP_REMOVED lines=17> */
.L_x_29134:
        /* <DEDUP_REMOVED lines=13> */
.L_x_29136:
[----:B------:R-:W-:Y:S05]  /*b650*/  BSYNC.RECONVERGENT B3 ;  /* 0x0000000000037941 */ /* 0x000fea0003800200 */
.L_x_29135:
        /* <DEDUP_REMOVED lines=47> */
.L_x_29133:
[----:B------:R-:W-:Y:S05]  /*b950*/  BSYNC.RECONVERGENT B2 ;  /* 0x0000000000027941 */ /* 0x000fea0003800200 */
.L_x_29132:
        /* <DEDUP_REMOVED lines=10> */
.L_x_29131:
[----:B------:R-:W-:Y:S05]  /*ba00*/  BSYNC.RECONVERGENT B1 ;  /* 0x0000000000017941 */ /* 0x000fea0003800200 */
.L_x_29130:
        /* <DEDUP_REMOVED lines=17> */
.L_x_29141:
        /* <DEDUP_REMOVED lines=13> */
.L_x_29143:
[----:B------:R-:W-:Y:S05]  /*bbf0*/  BSYNC.RECONVERGENT B3 ;  /* 0x0000000000037941 */ /* 0x000fea0003800200 */
.L_x_29142:
        /* <DEDUP_REMOVED lines=47> */
.L_x_29140:
[----:B------:R-:W-:Y:S05]  /*bef0*/  BSYNC.RECONVERGENT B2 ;  /* 0x0000000000027941 */ /* 0x000fea0003800200 */
.L_x_29139:
        /* <DEDUP_REMOVED lines=10> */
.L_x_29138:
[----:B------:R-:W-:Y:S05]  /*bfa0*/  BSYNC.RECONVERGENT B1 ;  /* 0x0000000000017941 */ /* 0x000fea0003800200 */
.L_x_29137:
        /* <DEDUP_REMOVED lines=16> */
.L_x_29146:
        /* <DEDUP_REMOVED lines=13> */
.L_x_29148:
[----:B------:R-:W-:Y:S05]  /*c180*/  BSYNC.RECONVERGENT B2 ;  /* 0x0000000000027941 */ /* 0x000fea0003800200 */
.L_x_29147:
        /* <DEDUP_REMOVED lines=47> */
.L_x_29145:
[----:B------:R-:W-:Y:S05]  /*c480*/  BSYNC.RECONVERGENT B1 ;  /* 0x0000000000017941 */ /* 0x000fea0003800200 */
.L_x_29144:
        /* <DEDUP_REMOVED lines=10> */
.L_x_29089:
[----:B------:R-:W-:Y:S05]  /*c530*/  BSYNC.RECONVERGENT B0 ;  /* 0x0000000000007941 */ /* 0x000fea0003800200 */
.L_x_29038:
        /* <DEDUP_REMOVED lines=33> */
.L_x_29150:
[----:B------:R-:W-:Y:S05]  /*c750*/  BSYNC.RECONVERGENT B0 ;  /* 0x0000000000007941 */ /* 0x000fea0003800200 */
.L_x_29149:
        /* <DEDUP_REMOVED lines=27> */
.L_x_29157:
        /* <DEDUP_REMOVED lines=13> */
.L_x_29159:
[----:B------:R-:W-:Y:S05]  /*c9e0*/  BSYNC.RECONVERGENT B3 ;  /* 0x0000000000037941 */ /* 0x000fea0003800200 */
.L_x_29158:
        /* <DEDUP_REMOVED lines=47> */
.L_x_29156:
[----:B------:R-:W-:Y:S05]  /*cce0*/  BSYNC.RECONVERGENT B2 ;  /* 0x0000000000027941 */ /* 0x000fea0003800200 */
.L_x_29155:
        /* <DEDUP_REMOVED lines=10> */
.L_x_29154:
[----:B------:R-:W-:Y:S05]  /*cd90*/  BSYNC.RECONVERGENT B1 ;  /* 0x0000000000017941 */ /* 0x000fea0003800200 */
.L_x_29153:
        /* <DEDUP_REMOVED lines=17> */
.L_x_29164:
        /* <DEDUP_REMOVED lines=13> */
.L_x_29166:
[----:B------:R-:W-:Y:S05]  /*cf80*/  BSYNC.RECONVERGENT B3 ;  /* 0x0000000000037941 */ /* 0x000fea0003800200 */
.L_x_29165:
        /* <DEDUP_REMOVED lines=47> */
.L_x_29163:
[----:B------:R-:W-:Y:S05]  /*d280*/  BSYNC.RECONVERGENT B2 ;  /* 0x0000000000027941 */ /* 0x000fea0003800200 */
.L_x_29162:
        /* <DEDUP_REMOVED lines=10> */
.L_x_29161:
[----:B------:R-:W-:Y:S05]  /*d330*/  BSYNC.RECONVERGENT B1 ;  /* 0x0000000000017941 */ /* 0x000fea0003800200 */
.L_x_29160:
        /* <DEDUP_REMOVED lines=17> */
.L_x_29171:
        /* <DEDUP_REMOVED lines=13> */
.L_x_29173:
[----:B------:R-:W-:Y:S05]  /*d520*/  BSYNC.RECONVERGENT B3 ;  /* 0x0000000000037941 */ /* 0x000fea0003800200 */
.L_x_29172:
        /* <DEDUP_REMOVED lines=47> */
.L_x_29170:
[----:B------:R-:W-:Y:S05]  /*d820*/  BSYNC.RECONVERGENT B2 ;  /* 0x0000000000027941 */ /* 0x000fea0003800200 */
.L_x_29169:
        /* <DEDUP_REMOVED lines=10> */
.L_x_29168:
[----:B------:R-:W-:Y:S05]  /*d8d0*/  BSYNC.RECONVERGENT B1 ;  /* 0x0000000000017941 */ /* 0x000fea0003800200 */
.L_x_29167:
        /* <DEDUP_REMOVED lines=17> */
.L_x_29178:
        /* <DEDUP_REMOVED lines=13> */
.L_x_29180:
[----:B------:R-:W-:Y:S05]  /*dac0*/  BSYNC.RECONVERGENT B3 ;  /* 0x0000000000037941 */ /* 0x000fea0003800200 */
.L_x_29179:
        /* <DEDUP_REMOVED lines=47> */
.L_x_29177:
[----:B------:R-:W-:Y:S05]  /*ddc0*/  BSYNC.RECONVERGENT B2 ;  /* 0x0000000000027941 */ /* 0x000fea0003800200 */
.L_x_29176:
        /* <DEDUP_REMOVED lines=10> */
.L_x_29175:
[----:B------:R-:W-:Y:S05]  /*de70*/  BSYNC.RECONVERGENT B1 ;  /* 0x0000000000017941 */ /* 0x000fea0003800200 */
.L_x_29174:
        /* <DEDUP_REMOVED lines=17> */
.L_x_29185:
        /* <DEDUP_REMOVED lines=13> */
.L_x_29187:
[----:B------:R-:W-:Y:S05]  /*e060*/  BSYNC.RECONVERGENT B3 ;  /* 0x0000000000037941 */ /* 0x000fea0003800200 */
.L_x_29186:
        /* <DEDUP_REMOVED lines=47> */
.L_x_29184:
[----:B------:R-:W-:Y:S05]  /*e360*/  BSYNC.RECONVERGENT B2 ;  /* 0x0000000000027941 */ /* 0x000fea0003800200 */
.L_x_29183:
        /* <DEDUP_REMOVED lines=10> */
.L_x_29182:
[----:B------:R-:W-:Y:S05]  /*e410*/  BSYNC.RECONVERGENT B1 ;  /* 0x0000000000017941 */ /* 0x000fea0003800200 */
.L_x_29181:
        /* <DEDUP_REMOVED lines=17> */
.L_x_29192:
        /* <DEDUP_REMOVED lines=13> */
.L_x_29194:
[----:B------:R-:W-:Y:S05]  /*e600*/  BSYNC.RECONVERGENT B3 ;  /* 0x0000000000037941 */ /* 0x000fea0003800200 */
.L_x_29193:
        /* <DEDUP_REMOVED lines=43> */
[----:B------:R-:W-:Y:S02]  /*e8c0*/  MOV R152, R150 ;  /* 0x0000009600987202 */ /* 0x000fe40000000f00 */
[----:B------:R-:W-:Y:S02]  /*e8d0*/  LOP3.LUT R151, R171, R140, R151, 0x96, !PT ;  /* 0x0000008cab977212 */ /* 0x000fe400078e9697 */
[----:B------:R-:W-:Y:S02]  /*e8e0*/  LOP3.LUT R150, R166, R134, R143, 0x96, !PT ;  /* 0x00000086a6967212 */ /* 0x000fe400078e968f */
[----:B------:R-:W-:-:S07]  /*e8f0*/  MOV R138, R142 ;  /* 0x0000008e008a7202 */ /* 0x000fce0000000f00 */
.L_x_29191:
[----:B------:R-:W-:Y:S05]  /*e900*/  BSYNC.RECONVERGENT B2 ;  /* 0x0000000000027941 */ /* 0x000fea0003800200 */
.L_x_29190:
        /* <DEDUP_REMOVED lines=10> */
.L_x_29189:
[----:B------:R-:W-:Y:S05]  /*e9b0*/  BSYNC.RECONVERGENT B1 ;  /* 0x0000000000017941 */ /* 0x000fea0003800200 */
.L_x_29188:
        /* <DEDUP_REMOVED lines=17> */
.L_x_29199:
        /* <DEDUP_REMOVED lines=13> */
.L_x_29201:
[----:B------:R-:W-:Y:S05]  /*eba0*/  BSYNC.RECONVERGENT B3 ;  /* 0x0000000000037941 */ /* 0x000fea0003800200 */
.L_x_29200:
        /* <DEDUP_REMOVED lines=47> */
.L_x_29198:
[----:B------:R-:W-:Y:S05]  /*eea0*/  BSYNC.RECONVERGENT B2 ;  /* 0x0000000000027941 */ /* 0x000fea0003800200 */
.L_x_29197:
        /* <DEDUP_REMOVED lines=10> */
.L_x_29196:
[----:B------:R-:W-:Y:S05]  /*ef50*/  BSYNC.RECONVERGENT B1 ;  /* 0x0000000000017941 */ /* 0x000fea0003800200 */
.L_x_29195:
        /* <DEDUP_REMOVED lines=16> */
.L_x_29205:
        /* <DEDUP_REMOVED lines=13> */
.L_x_29207:
[----:B------:R-:W-:Y:S05]  /*f130*/  BSYNC.RECONVERGENT B2 ;  /* 0x0000000000027941 */ /* 0x000fea0003800200 */
.L_x_29206:
        /* <DEDUP_REMOVED lines=44> */
[----:B------:R-:W-:Y:S02]  /*f400*/  LOP3.LUT R151, R171, R142, R151, 0x96, !PT ;  /* 0x0000008eab977212 */ /* 0x000fe400078e9697 */
[----:B------:R-:W-:Y:S02]  /*f410*/  LOP3.LUT R150, R166, R140, R179, 0x96, !PT ;  /* 0x0000008ca6967212 */ /* 0x000fe400078e96b3 */
[----:B------:R-:W-:-:S07]  /*f420*/  MOV R138, R178 ;  /* 0x000000b2008a7202 */ /* 0x000fce0000000f00 */
.L_x_29204:
[----:B------:R-:W-:Y:S05]  /*f430*/  BSYNC.RECONVERGENT B1 ;  /* 0x0000000000017941 */ /* 0x000fea0003800200 */
.L_x_29203:
        /* <DEDUP_REMOVED lines=11> */
.L_x_29152:
        /* <DEDUP_REMOVED lines=21> */
.L_x_29212:
        /* <DEDUP_REMOVED lines=13> */
.L_x_29214:
[----:B------:R-:W-:Y:S05]  /*f710*/  BSYNC.RECONVERGENT B3 ;  /* 0x0000000000037941 */ /* 0x000fea0003800200 */
.L_x_29213:
        /* <DEDUP_REMOVED lines=47> */
.L_x_29211:
[----:B------:R-:W-:Y:S05]  /*fa10*/  BSYNC.RECONVERGENT B2 ;  /* 0x0000000000027941 */ /* 0x000fea0003800200 */
.L_x_29210:
        /* <DEDUP_REMOVED lines=10> */
.L_x_29209:
[----:B------:R-:W-:Y:S05]  /*fac0*/  BSYNC.RECONVERGENT B1 ;  /* 0x0000000000017941 */ /* 0x000fea0003800200 */
.L_x_29208:
        /* <DEDUP_REMOVED lines=17> */
.L_x_29219:
        /* <DEDUP_REMOVED lines=13> */
.L_x_29221:
[----:B------:R-:W-:Y:S05]  /*fcb0*/  BSYNC.RECONVERGENT B3 ;  /* 0x0000000000037941 */ /* 0x000fea0003800200 */
.L_x_29220:
        /* <DEDUP_REMOVED lines=47> */
.L_x_29218:
[----:B------:R-:W-:Y:S05]  /*ffb0*/  BSYNC.RECONVERGENT B2 ;  /* 0x0000000000027941 */ /* 0x000fea0003800200 */
.L_x_29217:
        /* <DEDUP_REMOVED lines=10> */
.L_x_29216:
[----:B------:R-:W-:Y:S05]  /*10060*/  BSYNC.RECONVERGENT B1 ;  /* 0x0000000000017941 */ /* 0x000fea0003800200 */
.L_x_29215:
        /* <DEDUP_REMOVED lines=17> */
.L_x_29226:
        /* <DEDUP_REMOVED lines=13> */
.L_x_29228:
[----:B------:R-:W-:Y:S05]  /*10250*/  BSYNC.RECONVERGENT B3 ;  /* 0x0000000000037941 */ /* 0x000fea0003800200 */
.L_x_29227:
        /* <DEDUP_REMOVED lines=47> */
.L_x_29225:
[----:B------:R-:W-:Y:S05]  /*10550*/  BSYNC.RECONVERGENT B2 ;  /* 0x0000000000027941 */ /* 0x000fea0003800200 */
.L_x_29224:
        /* <DEDUP_REMOVED lines=10> */
.L_x_29223:
[----:B------:R-:W-:Y:S05]  /*10600*/  BSYNC.RECONVERGENT B1 ;  /* 0x0000000000017941 */ /* 0x000fea0003800200 */
.L_x_29222:
        /* <DEDUP_REMOVED lines=17> */
.L_x_29233:
        /* <DEDUP_REMOVED lines=13> */
.L_x_29235:
[----:B------:R-:W-:Y:S05]  /*107f0*/  BSYNC.RECONVERGENT B3 ;  /* 0x0000000000037941 */ /* 0x000fea0003800200 */
.L_x_29234:
        /* <DEDUP_REMOVED lines=47> */
.L_x_29232:
[----:B------:R-:W-:Y:S05]  /*10af0*/  BSYNC.RECONVERGENT B2 ;  /* 0x0000000000027941 */ /* 0x000fea0003800200 */
.L_x_29231:
        /* <DEDUP_REMOVED lines=10> */
.L_x_29230:
[----:B------:R-:W-:Y:S05]  /*10ba0*/  BSYNC.RECONVERGENT B1 ;  /* 0x0000000000017941 */ /* 0x000fea0003800200 */
.L_x_29229:
        /* <DEDUP_REMOVED lines=17> */
.L_x_29240:
        /* <DEDUP_REMOVED lines=13> */
.L_x_29242:
[----:B------:R-:W-:Y:S05]  /*10d90*/  BSYNC.RECONVERGENT B3 ;  /* 0x0000000000037941 */ /* 0x000fea0003800200 */
.L_x_29241:
        /* <DEDUP_REMOVED lines=47> */
.L_x_29239:
[----:B------:R-:W-:Y:S05]  /*11090*/  BSYNC.RECONVERGENT B2 ;  /* 0x0000000000027941 */ /* 0x000fea0003800200 */
.L_x_29238:
        /* <DEDUP_REMOVED lines=10> */
.L_x_29237:
[----:B------:R-:W-:Y:S05]  /*11140*/  BSYNC.RECONVERGENT B1 ;  /* 0x0000000000017941 */ /* 0x000fea0003800200 */
.L_x_29236:
        /* <DEDUP_REMOVED lines=17> */
.L_x_29247:
        /* <DEDUP_REMOVED lines=13> */
.L_x_29249:
[----:B------:R-:W-:Y:S05]  /*11330*/  BSYNC.RECONVERGENT B3 ;  /* 0x0000000000037941 */ /* 0x000fea0003800200 */
.L_x_29248:
        /* <DEDUP_REMOVED lines=47> */
.L_x_29246:
[----:B------:R-:W-:Y:S05]  /*11630*/  BSYNC.RECONVERGENT B2 ;  /* 0x0000000000027941 */ /* 0x000fea0003800200 */
.L_x_29245:
        /* <DEDUP_REMOVED lines=10> */
.L_x_29244:
[----:B------:R-:W-:Y:S05]  /*116e0*/  BSYNC.RECONVERGENT B1 ;  /* 0x0000000000017941 */ /* 0x000fea0003800200 */
.L_x_29243:
        /* <DEDUP_REMOVED lines=17> */
.L_x_29254:
        /* <DEDUP_REMOVED lines=13> */
.L_x_29256:
[----:B------:R-:W-:Y:S05]  /*118d0*/  BSYNC.RECONVERGENT B3 ;  /* 0x0000000000037941 */ /* 0x000fea0003800200 */
.L_x_29255:
        /* <DEDUP_REMOVED lines=47> */
.L_x_29253:
[----:B------:R-:W-:Y:S05]  /*11bd0*/  BSYNC.RECONVERGENT B2 ;  /* 0x0000000000027941 */ /* 0x000fea0003800200 */
.L_x_29252:
        /* <DEDUP_REMOVED lines=10> */
.L_x_29251:
[----:B------:R-:W-:Y:S05]  /*11c80*/  BSYNC.RECONVERGENT B1 ;  /* 0x0000000000017941 */ /* 0x000fea0003800200 */
.L_x_29250:
        /* <DEDUP_REMOVED lines=16> */
.L_x_29259:
        /* <DEDUP_REMOVED lines=13> */
.L_x_29261:
[----:B------:R-:W-:Y:S05]  /*11e60*/  BSYNC.RECONVERGENT B2 ;  /* 0x0000000000027941 */ /* 0x000fea0003800200 */
.L_x_29260:
        /* <DEDUP_REMOVED lines=47> */
.L_x_29258:
[----:B------:R-:W-:Y:S05]  /*12160*/  BSYNC.RECONVERGENT B1 ;  /* 0x0000000000017941 */ /* 0x000fea0003800200 */
.L_x_29257:
        /* <DEDUP_REMOVED lines=10> */
.L_x_29202:
[----:B------:R-:W-:Y:S05]  /*12210*/  BSYNC.RECONVERGENT B0 ;  /* 0x0000000000007941 */ /* 0x000fea0003800200 */
.L_x_29151:
        /* <DEDUP_REMOVED lines=33> */
.L_x_29263:
[----:B------:R-:W-:Y:S05]  /*12430*/  BSYNC.RECONVERGENT B0 ;  /* 0x0000000000007941 */ /* 0x000fea0003800200 */
.L_x_29262:
        /* <DEDUP_REMOVED lines=27> */
.L_x_29270:
        /* <DEDUP_REMOVED lines=13> */
.L_x_29272:
[----:B------:R-:W-:Y:S05]  /*126c0*/  BSYNC.RECONVERGENT B3 ;  /* 0x0000000000037941 */ /* 0x000fea0003800200 */
.L_x_29271:
        /* <DEDUP_REMOVED lines=47> */
.L_x_29269:
[----:B------:R-:W-:Y:S05]  /*129c0*/  BSYNC.RECONVERGENT B2 ;  /* 0x0000000000027941 */ /* 0x000fea0003800200 */
.L_x_29268:
        /* <DEDUP_REMOVED lines=10> */
.L_x_29267:
[----:B------:R-:W-:Y:S05]  /*12a70*/  BSYNC.RECONVERGENT B1 ;  /* 0x0000000000017941 */ /* 0x000fea0003800200 */
.L_x_29266:
        /* <DEDUP_REMOVED lines=17> */
.L_x_29277:
        /* <DEDUP_REMOVED lines=13> */
.L_x_29279:
[----:B------:R-:W-:Y:S05]  /*12c60*/  BSYNC.RECONVERGENT B3 ;  /* 0x0000000000037941 */ /* 0x000fea0003800200 */
.L_x_29278:
        /* <DEDUP_REMOVED lines=47> */
.L_x_29276:
[----:B------:R-:W-:Y:S05]  /*12f60*/  BSYNC.RECONVERGENT B2 ;  /* 0x0000000000027941 */ /* 0x000fea0003800200 */
.L_x_29275:
        /* <DEDUP_REMOVED lines=10> */
.L_x_29274:
[----:B------:R-:W-:Y:S05]  /*13010*/  BSYNC.RECONVERGENT B1 ;  /* 0x0000000000017941 */ /* 0x000fea0003800200 */
.L_x_29273:
        /* <DEDUP_REMOVED lines=17> */
.L_x_29284:
        /* <DEDUP_REMOVED lines=13> */
.L_x_29286:
[----:B------:R-:W-:Y:S05]  /*13200*/  BSYNC.RECONVERGENT B3 ;  /* 0x0000000000037941 */ /* 0x000fea0003800200 */
.L_x_29285:
        /* <DEDUP_REMOVED lines=47> */
.L_x_29283:
[----:B------:R-:W-:Y:S05]  /*13500*/  BSYNC.RECONVERGENT B2 ;  /* 0x0000000000027941 */ /* 0x000fea0003800200 */
.L_x_29282:
        /* <DEDUP_REMOVED lines=10> */
.L_x_29281:
[----:B------:R-:W-:Y:S05]  /*135b0*/  BSYNC.RECONVERGENT B1 ;  /* 0x0000000000017941 */ /* 0x000fea0003800200 */
.L_x_29280:
        /* <DEDUP_REMOVED lines=17> */
.L_x_29291:
        /* <DEDUP_REMOVED lines=13> */
.L_x_29293:
[----:B------:R-:W-:Y:S05]  /*137a0*/  BSYNC.RECONVERGENT B3 ;  /* 0x0000000000037941 */ /* 0x000fea0003800200 */
.L_x_29292:
[----:B------:R-:W-:Y:S01]  /*137b0*/  IMAD.WIDE.U32 R142, R146, -0x326172a9, RZ ;  /* 0xcd9e8d57928e7825 */ /* 0x000fe200078e00ff */
[----:B0-----:R-:W-:-:S03]  /*137c0*/  LOP3.LUT R180, R153, R141, R3, 0x96, !PT ;  /* 0x0000008d99b47212 */ /* 0x001fc600078e9603 */
        /* <DEDUP_REMOVED lines=45> */
.L_x_29290:
[----:B------:R-:W-:Y:S05]  /*13aa0*/  BSYNC.RECONVERGENT B2 ;  /* 0x0000000000027941 */ /* 0x000fea0003800200 */
.L_x_29289:
        /* <DEDUP_REMOVED lines=10> */
.L_x_29288:
[----:B------:R-:W-:Y:S05]  /*13b50*/  BSYNC.RECONVERGENT B1 ;  /* 0x0000000000017941 */ /* 0x000fea0003800200 */
.L_x_29287:
        /* <DEDUP_REMOVED lines=17> */
.L_x_29298:
        /* <DEDUP_REMOVED lines=13> */
.L_x_29300:
[----:B------:R-:W-:Y:S05]  /*13d40*/  BSYNC.RECONVERGENT B3 ;  /* 0x0000000000037941 */ /* 0x000fea0003800200 */
.L_x_29299:
        /* <DEDUP_REMOVED lines=47> */
.L_x_29297:
[----:B------:R-:W-:Y:S05]  /*14040*/  BSYNC.RECONVERGENT B2 ;  /* 0x0000000000027941 */ /* 0x000fea0003800200 */
.L_x_29296:
        /* <DEDUP_REMOVED lines=10> */
.L_x_29295:
[----:B------:R-:W-:Y:S05]  /*140f0*/  BSYNC.RECONVERGENT B1 ;  /* 0x0000000000017941 */ /* 0x000fea0003800200 */
.L_x_29294:
        /* <DEDUP_REMOVED lines=17> */
.L_x_29305:
        /* <DEDUP_REMOVED lines=13> */
.L_x_29307:
[----:B------:R-:W-:Y:S05]  /*142e0*/  BSYNC.RECONVERGENT B3 ;  /* 0x0000000000037941 */ /* 0x000fea0003800200 */
.L_x_29306:
        /* <DEDUP_REMOVED lines=47> */
.L_x_29304:
[----:B------:R-:W-:Y:S05]  /*145e0*/  BSYNC.RECONVERGENT B2 ;  /* 0x0000000000027941 */ /* 0x000fea0003800200 */
.L_x_29303:
        /* <DEDUP_REMOVED lines=10> */
.L_x_29302:
[----:B------:R-:W-:Y:S05]  /*14690*/  BSYNC.RECONVERGENT B1 ;  /* 0x0000000000017941 */ /* 0x000fea0003800200 */
.L_x_29301:
        /* <DEDUP_REMOVED lines=17> */
.L_x_29312:
        /* <DEDUP_REMOVED lines=13> */
.L_x_29314:
[----:B------:R-:W-:Y:S05]  /*14880*/  BSYNC.RECONVERGENT B3 ;  /* 0x0000000000037941 */ /* 0x000fea0003800200 */
.L_x_29313:
        /* <DEDUP_REMOVED lines=47> */
.L_x_29311:
[----:B------:R-:W-:Y:S05]  /*14b80*/  BSYNC.RECONVERGENT B2 ;  /* 0x0000000000027941 */ /* 0x000fea0003800200 */
.L_x_29310:
        /* <DEDUP_REMOVED lines=10> */
.L_x_29309:
[----:B------:R-:W-:Y:S05]  /*14c30*/  BSYNC.RECONVERGENT B1 ;  /* 0x0000000000017941 */ /* 0x000fea0003800200 */
.L_x_29308:
        /* <DEDUP_REMOVED lines=16> */
.L_x_29318:
        /* <DEDUP_REMOVED lines=13> */
.L_x_29320:
[----:B------:R-:W-:Y:S05]  /*14e10*/  BSYNC.RECONVERGENT B2 ;  /* 0x0000000000027941 */ /* 0x000fea0003800200 */
.L_x_29319:
        /* <DEDUP_REMOVED lines=47> */
.L_x_29317:
[----:B------:R-:W-:Y:S05]  /*15110*/  BSYNC.RECONVERGENT B1 ;  /* 0x0000000000017941 */ /* 0x000fea0003800200 */
.L_x_29316:
        /* <DEDUP_REMOVED lines=11> */
.L_x_29265:
        /* <DEDUP_REMOVED lines=21> */
.L_x_29325:
        /* <DEDUP_REMOVED lines=13> */
.L_x_29327:
[----:B------:R-:W-:Y:S05]  /*153f0*/  BSYNC.RECONVERGENT B3 ;  /* 0x0000000000037941 */ /* 0x000fea0003800200 */
.L_x_29326:
        /* <DEDUP_REMOVED lines=47> */
.L_x_29324:
[----:B------:R-:W-:Y:S05]  /*156f0*/  BSYNC.RECONVERGENT B2 ;  /* 0x0000000000027941 */ /* 0x000fea0003800200 */
.L_x_29323:
        /* <DEDUP_REMOVED lines=10> */
.L_x_29322:
[----:B------:R-:W-:Y:S05]  /*157a0*/  BSYNC.RECONVERGENT B1 ;  /* 0x0000000000017941 */ /* 0x000fea0003800200 */
.L_x_29321:
[----:B------:R-:W-:Y:S01]  /*157b0*/  BSSY.RECONVERGENT B1, `(.L_x_29328) ;  /* 0x0000059000017945 */ /* 0x000fe20003800200 */
[----:B-1----:R-:W-:Y:S01]  /*157c0*/  MOV R140, R139 ;  /* 0x0000008b008c7202 */ /* 0x002fe20000000f00 */
        /* <DEDUP_REMOVED lines=15> */
.L_x_29332:
        /* <DEDUP_REMOVED lines=13> */
.L_x_29334:
[----:B------:R-:W-:Y:S05]  /*15990*/  BSYNC.RECONVERGENT B3 ;  /* 0x0000000000037941 */ /* 0x000fea0003800200 */
.L_x_29333:
        /* <DEDUP_REMOVED lines=47> */
.L_x_29331:
[----:B------:R-:W-:Y:S05]  /*15c90*/  BSYNC.RECONVERGENT B2 ;  /* 0x0000000000027941 */ /* 0x000fea0003800200 */
.L_x_29330:
        /* <DEDUP_REMOVED lines=10> */
.L_x_29329:
[----:B------:R-:W-:Y:S05]  /*15d40*/  BSYNC.RECONVERGENT B1 ;  /* 0x0000000000017941 */ /* 0x000fea0003800200 */
.L_x_29328:
        /* <DEDUP_REMOVED lines=17> */
.L_x_29339:
        /* <DEDUP_REMOVED lines=13> */
.L_x_29341:
[----:B------:R-:W-:Y:S05]  /*15f30*/  BSYNC.RECONVERGENT B3 ;  /* 0x0000000000037941 */ /* 0x000fea0003800200 */
.L_x_29340:
        /* <DEDUP_REMOVED lines=47> */
.L_x_29338:
[----:B------:R-:W-:Y:S05]  /*16230*/  BSYNC.RECONVERGENT B2 ;  /* 0x0000000000027941 */ /* 0x000fea0003800200 */
.L_x_29337:
        /* <DEDUP_REMOVED lines=10> */
.L_x_29336:
[----:B------:R-:W-:Y:S05]  /*162e0*/  BSYNC.RECONVERGENT B1 ;  /* 0x0000000000017941 */ /* 0x000fea0003800200 */
.L_x_29335:
        /* <DEDUP_REMOVED lines=17> */
.L_x_29346:
        /* <DEDUP_REMOVED lines=13> */
.L_x_29348:
[----:B------:R-:W-:Y:S05]  /*164d0*/  BSYNC.RECONVERGENT B3 ;  /* 0x0000000000037941 */ /* 0x000fea0003800200 */
.L_x_29347:
        /* <DEDUP_REMOVED lines=47> */
.L_x_29345:
[----:B------:R-:W-:Y:S05]  /*167d0*/  BSYNC.RECONVERGENT B2 ;  /* 0x0000000000027941 */ /* 0x000fea0003800200 */
.L_x_29344:
        /* <DEDUP_REMOVED lines=10> */
.L_x_29343:
[----:B------:R-:W-:Y:S05]  /*16880*/  BSYNC.RECONVERGENT B1 ;  /* 0x0000000000017941 */ /* 0x000fea0003800200 */
.L_x_29342:
        /* <DEDUP_REMOVED lines=17> */
.L_x_29353:
        /* <DEDUP_REMOVED lines=13> */
.L_x_29355:
[----:B------:R-:W-:Y:S05]  /*16a70*/  BSYNC.RECONVERGENT B3 ;  /* 0x0000000000037941 */ /* 0x000fea0003800200 */
.L_x_29354:
        /* <DEDUP_REMOVED lines=47> */
.L_x_29352:
[----:B------:R-:W-:Y:S05]  /*16d70*/  BSYNC.RECONVERGENT B2 ;  /* 0x0000000000027941 */ /* 0x000fea0003800200 */
.L_x_29351:
        /* <DEDUP_REMOVED lines=10> */
.L_x_29350:
[----:B------:R-:W-:Y:S05]  /*16e20*/  BSYNC.RECONVERGENT B1 ;  /* 0x0000000000017941 */ /* 0x000fea0003800200 */
.L_x_29349:
        /* <DEDUP_REMOVED lines=17> */
.L_x_29360:
        /* <DEDUP_REMOVED lines=13> */
.L_x_29362:
[----:B------:R-:W-:Y:S05]  /*17010*/  BSYNC.RECONVERGENT B3 ;  /* 0x0000000000037941 */ /* 0x000fea0003800200 */
.L_x_29361:
        /* <DEDUP_REMOVED lines=47> */
.L_x_29359:
[----:B------:R-:W-:Y:S05]  /*17310*/  BSYNC.RECONVERGENT B2 ;  /* 0x0000000000027941 */ /* 0x000fea0003800200 */
.L_x_29358:
        /* <DEDUP_REMOVED lines=10> */
.L_x_29357:
[----:B------:R-:W-:Y:S05]  /*173c0*/  BSYNC.RECONVERGENT B1 ;  /* 0x0000000000017941 */ /* 0x000fea0003800200 */
.L_x_29356:
        /* <DEDUP_REMOVED lines=17> */
.L_x_29367:
        /* <DEDUP_REMOVED lines=13> */
.L_x_29369:
[----:B------:R-:W-:Y:S05]  /*175b0*/  BSYNC.RECONVERGENT B3 ;  /* 0x0000000000037941 */ /* 0x000fea0003800200 */
.L_x_29368:
        /* <DEDUP_REMOVED lines=47> */
.L_x_29366:
[----:B------:R-:W-:Y:S05]  /*178b0*/  BSYNC.RECONVERGENT B2 ;  /* 0x0000000000027941 */ /* 0x000fea0003800200 */
.L_x_29365:
        /* <DEDUP_REMOVED lines=10> */
.L_x_29364:
[----:B------:R-:W-:Y:S05]  /*17960*/  BSYNC.RECONVERGENT B1 ;  /* 0x0000000000017941 */ /* 0x000fea0003800200 */
.L_x_29363:
        /* <DEDUP_REMOVED lines=16> */
.L_x_29372:
        /* <DEDUP_REMOVED lines=13> */
.L_x_29374:
[----:B------:R-:W-:Y:S05]  /*17b40*/  BSYNC.RECONVERGENT B2 ;  /* 0x0000000000027941 */ /* 0x000fea0003800200 */
.L_x_29373:
        /* <DEDUP_REMOVED lines=47> */
.L_x_29371:
[----:B------:R-:W-:Y:S05]  /*17e40*/  BSYNC.RECONVERGENT B1 ;  /* 0x0000000000017941 */ /* 0x000fea0003800200 */
.L_x_29370:
        /* <DEDUP_REMOVED lines=10> */
.L_x_29315:
[----:B------:R-:W-:Y:S05]  /*17ef0*/  BSYNC.RECONVERGENT B0 ;  /* 0x0000000000007941 */ /* 0x000fea0003800200 */
.L_x_29264:
        /* <DEDUP_REMOVED lines=58> */
.L_x_29376:
[----:B------:R-:W-:Y:S05]  /*182a0*/  BSYNC.RECONVERGENT B0 ;  /* 0x0000000000007941 */ /* 0x000fea0003800200 */
.L_x_29375:
        /* <DEDUP_REMOVED lines=88> */
.L_x_29392:
        /* <DEDUP_REMOVED lines=147> */
.L_x_29379:
[----:B------:R-:W-:Y:S05]  /*19160*/  BSYNC.RECONVERGENT B0 ;  /* 0x0000000000007941 */ /* 0x000fea0003800200 */
.L_x_29378:
[----:B0-----:R-:W0:Y:S02]  /*19170*/  LDC.64 R112, c[0x0][0x380] ;  /* 0x0000e000ff707b82 */ /* 0x001e240000000a00 */
[----:B0-----:R-:W-:-:S05]  /*19180*/  IMAD R148, R112, 0x4, R148 ;  /* 0x0000000470947824 */ /* 0x001fca00078e0294 */
[----:B------:R-:W-:-:S13]  /*19190*/  ISETP.GE.AND P0, PT, R148, R113, PT ;  /* 0x000000719400720c */ /* 0x000fda0003f06270 */
[----:B------:R-:W-:Y:S05]  /*191a0*/  @!P0 BRA `(.L_x_29380) ;  /* 0xfffffe7800788947 */ /* 0x000fea000383ffff */
[----:B------:R-:W-:Y:S05]  /*191b0*/  EXIT ;  /* 0x000000000000794d */ /* 0x000fea0003800000 */
.L_x_29377:
        /* <DEDUP_REMOVED lines=8> */
.L_x_29382:
[----:B------:R-:W-:Y:S05]  /*19240*/  BSYNC B0 ;  /* 0x0000000000007941 */ /* 0x000fea0003800000 */
.L_x_29381:
        /* <DEDUP_REMOVED lines=9> */
.L_x_29383:
[----:B------:R-:W-:Y:S02]  /*192e0*/  IMAD.MOV.U32 R172, RZ, RZ, 0x4 ;  /* 0x00000004ffac7424 */ /* 0x000fe400078e00ff */
[----:B------:R-:W-:-:S04]  /*192f0*/  IMAD.MOV.U32 R145, RZ, RZ, R171 ;  /* 0x000000ffff917224 */ /* 0x000fc800078e00ab */
[----:B------:R-:W-:-:S05]  /*19300*/  FADD.FTZ R167, R166, R145 ;  /* 0x00000091a6a77221 */ /* 0x000fca0000010000 */
[----:B------:R-:W-:-:S07]  /*19310*/  MOV R173, R167 ;  /* 0x000000a700ad7202 */ /* 0x000fce0000000f00 */
[----:B------:R-:W-:Y:S05]  /*19320*/  WARPSYNC.COLLECTIVE R170, `(.L_x_29384) ;  /* 0x00000000aa087348 */ /* 0x000fea0003c00000 */
[----:B------:R0:W1:Y:S02]  /*19330*/  SHFL.BFLY P1, R171, R173, R172, R175 ;  /* 0x0c0000acadab7389 */ /* 0x00006400000200af */
[----:B01----:R-:W-:Y:S05]  /*19340*/  ENDCOLLECTIVE ;  /* 0x000000000000791b */ /* 0x003fea0003800000 */
.L_x_29384:
[----:B------:R-:W-:Y:S01]  /*19350*/  HFMA2 R172, -RZ, RZ, 0, 4.76837158203125e-07 ;  /* 0x00000008ffac7431 */ /* 0x000fe200000001ff */
[----:B------:R-:W-:-:S05]  /*19360*/  MOV R144, R171 ;  /* 0x000000ab00907202 */ /* 0x000fca0000000f00 */
[----:B------:R-:W-:-:S04]  /*19370*/  FADD.FTZ R168, R167, R144 ;  /* 0x00000090a7a87221 */ /* 0x000fc80000010000 */
[----:B------:R-:W-:-:S07]  /*19380*/  IMAD.MOV.U32 R173, RZ, RZ, R168 ;  /* 0x000000ffffad7224 */ /* 0x000fce00078e00a8 */
[----:B------:R-:W-:Y:S05]  /*19390*/  WARPSYNC.COLLECTIVE R170, `(.L_x_29385) ;  /* 0x00000000aa087348 */ /* 0x000fea0003c00000 */
[----:B------:R0:W1:Y:S02]  /*193a0*/  SHFL.BFLY P1, R171, R173, R172, R175 ;  /* 0x0c0000acadab7389 */ /* 0x00006400000200af */
[----:B01----:R-:W-:Y:S05]  /*193b0*/  ENDCOLLECTIVE ;  /* 0x000000000000791b */ /* 0x003fea0003800000 */
.L_x_29385:
        /* <DEDUP_REMOVED lines=8> */
.L_x_29386:
        /* <DEDUP_REMOVED lines=72> */
.L_x_29387:
[----:B------:R-:W-:Y:S02]  /*198c0*/  IMAD.MOV.U32 R172, RZ, RZ, 0x2 ;  /* 0x00000002ffac7424 */ /* 0x000fe400078e00ff */
[----:B------:R-:W-:-:S04]  /*198d0*/  IMAD.MOV.U32 R167, RZ, RZ, R171 ;  /* 0x000000ffffa77224 */ /* 0x000fc800078e00ab */
[----:B------:R-:W-:-:S05]  /*198e0*/  FADD.FTZ R167, R0, R167 ;  /* 0x000000a700a77221 */ /* 0x000fca0000010000 */
[----:B------:R-:W-:-:S07]  /*198f0*/  MOV R173, R167 ;  /* 0x000000a700ad7202 */ /* 0x000fce0000000f00 */
[----:B------:R-:W-:Y:S05]  /*19900*/  WARPSYNC.COLLECTIVE R170, `(.L_x_29388) ;  /* 0x00000000aa087348 */ /* 0x000fea0003c00000 */
[----:B------:R0:W1:Y:S02]  /*19910*/  SHFL.BFLY P1, R171, R173, R172, R175 ;  /* 0x0c0000acadab7389 */ /* 0x00006400000200af */
[----:B01----:R-:W-:Y:S05]  /*19920*/  ENDCOLLECTIVE ;  /* 0x000000000000791b */ /* 0x003fea0003800000 */
.L_x_29388:
[----:B------:R-:W-:Y:S01]  /*19930*/  HFMA2 R172, -RZ, RZ, 0, 2.384185791015625e-07 ;  /* 0x00000004ffac7431 */ /* 0x000fe200000001ff */
[----:B------:R-:W-:-:S05]  /*19940*/  MOV R166, R171 ;  /* 0x000000ab00a67202 */ /* 0x000fca0000000f00 */
[----:B------:R-:W-:-:S04]  /*19950*/  FADD.FTZ R166, R167, R166 ;  /* 0x000000a6a7a67221 */ /* 0x000fc80000010000 */
[----:B------:R-:W-:-:S07]  /*19960*/  IMAD.MOV.U32 R173, RZ, RZ, R166 ;  /* 0x000000ffffad7224 */ /* 0x000fce00078e00a6 */
[----:B------:R-:W-:Y:S05]  /*19970*/  WARPSYNC.COLLECTIVE R170, `(.L_x_29389) ;  /* 0x00000000aa087348 */ /* 0x000fea0003c00000 */
[----:B------:R0:W1:Y:S02]  /*19980*/  SHFL.BFLY P1, R171, R173, R172, R175 ;  /* 0x0c0000acadab7389 */ /* 0x00006400000200af */
[----:B01----:R-:W-:Y:S05]  /*19990*/  ENDCOLLECTIVE ;  /* 0x000000000000791b */ /* 0x003fea0003800000 */
.L_x_29389:
[----:B------:R-:W-:Y:S02]  /*199a0*/  IMAD.MOV.U32 R172, RZ, RZ, 0x8 ;  /* 0x00000008ffac7424 */ /* 0x000fe400078e00ff */
[----:B------:R-:W-:-:S04]  /*199b0*/  IMAD.MOV.U32 R169, RZ, RZ, R171 ;  /* 0x000000ffffa97224 */ /* 0x000fc800078e00ab */
[----:B------:R-:W-:-:S05]  /*199c0*/  FADD.FTZ R169, R166, R169 ;  /* 0x000000a9a6a97221 */ /* 0x000fca0000010000 */
[----:B------:R-:W-:-:S07]  /*199d0*/  MOV R173, R169 ;  /* 0x000000a900ad7202 */ /* 0x000fce0000000f00 */
[----:B------:R-:W-:Y:S05]  /*199e0*/  WARPSYNC.COLLECTIVE R170, `(.L_x_29390) ;  /* 0x00000000aa087348 */ /* 0x000fea0003c00000 */
[----:B------:R0:W1:Y:S02]  /*199f0*/  SHFL.BFLY P1, R171, R173, R172, R175 ;  /* 0x0c0000acadab7389 */ /* 0x00006400000200af */
[----:B01----:R-:W-:Y:S05]  /*19a00*/  ENDCOLLECTIVE ;  /* 0x000000000000791b */ /* 0x003fea0003800000 */
.L_x_29390:
[----:B------:R-:W-:Y:S01]  /*19a10*/  HFMA2 R172, -RZ, RZ, 0, 9.5367431640625e-07 ;  /* 0x00000010ffac7431 */ /* 0x000fe200000001ff */
[----:B------:R-:W-:-:S05]  /*19a20*/  MOV R168, R171 ;  /* 0x000000ab00a87202 */ /* 0x000fca0000000f00 */
[----:B------:R-:W-:-:S04]  /*19a30*/  FADD.FTZ R168, R169, R168 ;  /* 0x000000a8a9a87221 */ /* 0x000fc80000010000 */
[----:B------:R-:W-:-:S07]  /*19a40*/  IMAD.MOV.U32 R173, RZ, RZ, R168 ;  /* 0x000000ffffad7224 */ /* 0x000fce00078e00a8 */
[----:B------:R-:W-:Y:S05]  /*19a50*/  WARPSYNC.COLLECTIVE R170, `(.L_x_29391) ;  /* 0x00000000aa087348 */ /* 0x000fea0003c00000 */
[----:B------:R0:W1:Y:S02]  /*19a60*/  SHFL.BFLY P1, R171, R173, R172, R175 ;  /* 0x0c0000acadab7389 */ /* 0x00006400000200af */
[----:B01----:R-:W-:Y:S05]  /*19a70*/  ENDCOLLECTIVE ;  /* 0x000000000000791b */ /* 0x003fea0003800000 */
.L_x_29391:
[----:B------:R-:W-:Y:S05]  /*19a80*/  BRA `(.L_x_29392) ;  /* 0xffffffec00687947 */ /* 0x000fea000383ffff */
.L_x_29393:
        /* <DEDUP_REMOVED lines=15> */
.L_x_37355:


//--------------------- .text._ZN10layer_norm13ln_fwd_kernelINS_13Kernel_traitsI6__halfffffjLj1024ELj1ELj4ELj1ELj16ENS_18Kernel_traits_baseILj1024ES2_ffffjLj128EEEEELb0ELb0ELb0ELb0EEEvNS_9FwdParamsE --------------------------
	.section	.text._ZN10layer_norm13ln_fwd_kernelINS_13Kernel_traitsI6__halfffffjLj1024ELj1ELj4ELj1ELj16ENS_18Kernel_traits_baseILj1024ES2_ffffjLj128EEEEELb0ELb0ELb0ELb0EEEvNS_9FwdParamsE,"ax",@progbits
	.align	128
        .global         _ZN10layer_norm13ln_fwd_kernelINS_13Kernel_traitsI6__halfffffjLj1024ELj1ELj4ELj1ELj16ENS_18Kernel_traits_baseILj1024ES2_ffffjLj128EEEEELb0ELb0ELb0ELb0EEEvNS_9FwdParamsE
        .type           _ZN10layer_norm13ln_fwd_kernelINS_13Kernel_traitsI6__halfffffjLj1024ELj1ELj4ELj1ELj16ENS_18Kernel_traits_baseILj1024ES2_ffffjLj128EEEEELb0ELb0ELb0ELb0EEEvNS_9FwdParamsE,@function
        .size           _ZN10layer_norm13ln_fwd_kernelINS_13Kernel_traitsI6__halfffffjLj1024ELj1ELj4ELj1ELj16ENS_18Kernel_traits_baseILj1024ES2_ffffjLj128EEEEELb0ELb0ELb0ELb0EEEvNS_9FwdParamsE,(.L_x_37356 - _ZN10layer_norm13ln_fwd_kernelINS_13Kernel_traitsI6__halfffffjLj1024ELj1ELj4ELj1ELj16ENS_18Kernel_traits_baseILj1024ES2_ffffjLj128EEEEELb0ELb0ELb0ELb0EEEvNS_9FwdParamsE)
        .other          _ZN10layer_norm13ln_fwd_kernelINS_13Kernel_traitsI6__halfffffjLj1024ELj1ELj4ELj1ELj16ENS_18Kernel_traits_baseILj1024ES2_ffffjLj128EEEEELb0ELb0ELb0ELb0EEEvNS_9FwdParamsE,@"STO_CUDA_ENTRY STV_DEFAULT"
_ZN10layer_norm13ln_fwd_kernelINS_13Kernel_traitsI6__halfffffjLj1024ELj1ELj4ELj1ELj16ENS_18Kernel_traits_baseILj1024ES2_ffffjLj128EEEEELb0ELb0ELb0ELb0EEEvNS_9FwdParamsE:
.text._ZN10layer_norm13ln_fwd_kernelINS_13Kernel_traitsI6__halfffffjLj1024ELj1ELj4ELj1ELj16ENS_18Kernel_traits_baseILj1024ES2_ffffjLj128EEEEELb0ELb0ELb0ELb0EEEvNS_9FwdParamsE:
        /* <DEDUP_REMOVED lines=20> */
[C---:B------:R-:W-:Y:S02]  /*0140*/  ISETP.GE.U32.AND P4, PT, R0.reuse, 0x80, PT ;  /* 0x000000800000780c */ /* 0x040fe40003f86070 */
[C---:B------:R-:W-:Y:S02]  /*0150*/  ISETP.GE.U32.AND P5, PT, R0.reuse, 0xa0, PT ;  /* 0x000000a00000780c */ /* 0x040fe40003fa6070 */
[C---:B------:R-:W-:Y:S02]  /*0160*/  ISETP.GE.U32.AND P1, PT, R0.reuse, 0x20, PT ;  /* 0x000000200000780c */ /* 0x040fe40003f26070 */
[----:B------:R-:W-:-:S02]  /*0170*/  ISETP.GE.U32.AND P6, PT, R0, 0xc0, PT ;  /* 0x000000c00000780c */ /* 0x000fc40003fc6070 */
[----:B------:R-:W-:Y:S01]  /*0180*/  ISETP.GE.U32.AND P0, PT, R0, 0xe0, PT ;  /* 0x000000e00000780c */ /* 0x000fe20003f06070 */
[----:B------:R-:W0:Y:S01]  /*0190*/  @P2 LDC.64 R20, c[0x0][0x3d0] ;  /* 0x0000f400ff142b82 */ /* 0x000e220000000a00 */
[----:B------:R-:W-:-:S07]  /*01a0*/  MOV R59, R2 ;  /* 0x00000002003b7202 */ /* 0x000fce0000000f00 */
[----:B------:R-:W1:Y:S01]  /*01b0*/  @P2 LDC.64 R22, c[0x0][0x438] ;  /* 0x00010e00ff162b82 */ /* 0x000e620000000a00 */
[----:B------:R-:W-:-:S07]  /*01c0*/  @P1 LOP3.LUT R59, R2, 0x20, RZ, 0xfc, !PT ;  /* 0x00000020023b1812 */ /* 0x000fce00078efcff */
[----:B------:R-:W2:Y:S08]  /*01d0*/  @P3 LDC.64 R18, c[0x0][0x3d0] ;  /* 0x0000f400ff123b82 */ /* 0x000eb00000000a00 */
[----:B------:R-:W3:Y:S01]  /*01e0*/  @P3 LDC.64 R38, c[0x0][0x438] ;  /* 0x00010e00ff263b82 */ /* 0x000ee20000000a00 */
[----:B0-----:R-:W-:-:S05]  /*01f0*/  @P2 IMAD.WIDE.U32 R20, R59, 0x8, R20 ;  /* 0x000000083b142825 */ /* 0x001fca00078e0014 */
[----:B------:R0:W5:Y:S02]  /*0200*/  @P2 LDG.E.64 R6, desc[UR6][R20.64] ;  /* 0x0000000614062981 */ /* 0x000164000c1e1b00 */
[----:B------:R-:W4:Y:S01]  /*0210*/  @P4 LDC.64 R40, c[0x0][0x3d0] ;  /* 0x0000f400ff284b82 */ /* 0x000f220000000a00 */
[C---:B-1----:R-:W-:Y:S01]  /*0220*/  @P2 IMAD.WIDE.U32 R22, R59.reuse, 0x8, R22 ;  /* 0x000000083b162825 */ /* 0x042fe200078e0016 */
[----:B------:R-:W-:-:S04]  /*0230*/  @P2 IADD3 R59, PT, PT, R59, 0x20, RZ ;  /* 0x000000203b3b2810 */ /* 0x000fc80007ffe0ff */
[----:B------:R0:W5:Y:S02]  /*0240*/  @P2 LD.E.64 R34, desc[UR6][R22.64] ;  /* 0x0000000616222980 */ /* 0x000164000c101b00 */
[----:B------:R-:W1:Y:S01]  /*0250*/  @P4 LDC.64 R42, c[0x0][0x438] ;  /* 0x00010e00ff2a4b82 */ /* 0x000e620000000a00 */
[----:B--2---:R-:W-:-:S05]  /*0260*/  @P3 IMAD.WIDE.U32 R36, R59, 0x8, R18 ;  /* 0x000000083b243825 */ /* 0x004fca00078e0012 */
[----:B------:R0:W5:Y:S02]  /*0270*/  @P3 LDG.E.64 R8, desc[UR6][R36.64] ;  /* 0x0000000624083981 */ /* 0x000164000c1e1b00 */
[----:B------:R-:W2:Y:S01]  /*0280*/  @P5 LDC.64 R44, c[0x0][0x3d0] ;  /* 0x0000f400ff2c5b82 */ /* 0x000ea20000000a00 */
[C---:B---3--:R-:W-:Y:S01]  /*0290*/  @P3 IMAD.WIDE.U32 R38, R59.reuse, 0x8, R38 ;  /* 0x000000083b263825 */ /* 0x048fe200078e0026 */
[----:B------:R-:W-:-:S04]  /*02a0*/  @P3 IADD3 R59, PT, PT, R59, 0x20, RZ ;  /* 0x000000203b3b3810 */ /* 0x000fc80007ffe0ff */
[----:B------:R0:W5:Y:S02]  /*02b0*/  @P3 LD.E.64 R32, desc[UR6][R38.64] ;  /* 0x0000000626203980 */ /* 0x000164000c101b00 */
[----:B------:R-:W3:Y:S01]  /*02c0*/  @P5 LDC.64 R46, c[0x0][0x438] ;  /* 0x00010e00ff2e5b82 */ /* 0x000ee20000000a00 */
[----:B----4-:R-:W-:-:S05]  /*02d0*/  @P4 IMAD.WIDE.U32 R40, R59, 0x8, R40 ;  /* 0x000000083b284825 */ /* 0x010fca00078e0028 */
        /* <DEDUP_REMOVED lines=14> */
[----:B------:R0:W5:Y:S01]  /*03c0*/  @P6 LDG.E.64 R14, desc[UR6][R50.64] ;  /* 0x00000006320e6981 */ /* 0x000162000c1e1b00 */
[C---:B-1----:R-:W-:Y:S01]  /*03d0*/  @P6 IMAD.WIDE.U32 R52, R59.reuse, 0x8, R52 ;  /* 0x000000083b346825 */ /* 0x042fe200078e0034 */
[----:B------:R-:W-:Y:S01]  /*03e0*/  @P6 IADD3 R59, PT, PT, R59, 0x20, RZ ;  /* 0x000000203b3b6810 */ /* 0x000fe20007ffe0ff */
[----:B------:R-:W1:Y:S03]  /*03f0*/  @P1 LDC.64 R4, c[0x0][0x3d0] ;  /* 0x0000f400ff041b82 */ /* 0x000e660000000a00 */
[----:B------:R0:W5:Y:S01]  /*0400*/  @P6 LD.E.64 R26, desc[UR6][R52.64] ;  /* 0x00000006341a6980 */ /* 0x000162000c101b00 */
[----:B--2---:R-:W-:-:S04]  /*0410*/  @P0 IMAD.WIDE.U32 R54, R59, 0x8, R54 ;  /* 0x000000083b360825 */ /* 0x004fc800078e0036 */
[----:B------:R-:W2:Y:S01]  /*0420*/  @P1 LDC.64 R18, c[0x0][0x438] ;  /* 0x00010e00ff121b82 */ /* 0x000ea20000000a00 */
[----:B------:R0:W5:Y:S01]  /*0430*/  @P0 LDG.E.64 R16, desc[UR6][R54.64] ;  /* 0x0000000636100981 */ /* 0x000162000c1e1b00 */
[----:B---3--:R-:W-:-:S05]  /*0440*/  @P0 IMAD.WIDE.U32 R56, R59, 0x8, R56 ;  /* 0x000000083b380825 */ /* 0x008fca00078e0038 */
[----:B------:R0:W5:Y:S01]  /*0450*/  @P0 LD.E.64 R24, desc[UR6][R56.64] ;  /* 0x0000000638180980 */ /* 0x000162000c101b00 */
[----:B-1----:R-:W-:-:S05]  /*0460*/  @P1 IMAD.WIDE.U32 R4, R2, 0x8, R4 ;  /* 0x0000000802041825 */ /* 0x002fca00078e0004 */
[----:B------:R0:W5:Y:S01]  /*0470*/  @P1 LDG.E.64 R78, desc[UR6][R4.64] ;  /* 0x00000006044e1981 */ /* 0x000162000c1e1b00 */
[----:B--2---:R-:W-:-:S05]  /*0480*/  @P1 IMAD.WIDE.U32 R18, R2, 0x8, R18 ;  /* 0x0000000802121825 */ /* 0x004fca00078e0012 */
[----:B------:R0:W5:Y:S01]  /*0490*/  @P1 LD.E.64 R48, desc[UR6][R18.64] ;  /* 0x0000000612301980 */ /* 0x000162000c101b00 */
[----:B------:R-:W-:Y:S02]  /*04a0*/  ISETP.GE.U32.AND P1, PT, R0, 0x100, PT ;  /* 0x000001000000780c */ /* 0x000fe40003f26070 */
[----:B------:R-:W-:-:S11]  /*04b0*/  @P0 IADD3 R59, PT, PT, R59, 0x20, RZ ;  /* 0x000000203b3b0810 */ /* 0x000fd60007ffe0ff */
[----:B0-----:R-:W-:Y:S05]  /*04c0*/  @!P1 BRA `(.L_x_29396) ;  /* 0x0000000000dc9947 */ /* 0x001fea0003800000 */
[----:B------:R-:W0:Y:S08]  /*04d0*/  LDC.64 R18, c[0x0][0x3d0] ;  /* 0x0000f400ff127b82 */ /* 0x000e300000000a00 */
[----:B------:R-:W1:Y:S01]  /*04e0*/  LDC.64 R4, c[0x0][0x438] ;  /* 0x00010e00ff047b82 */ /* 0x000e620000000a00 */
[----:B0-----:R-:W-:-:S06]  /*04f0*/  IMAD.WIDE.U32 R18, R59, 0x8, R18 ;  /* 0x000000083b127825 */ /* 0x001fcc00078e0012 */
[----:B------:R-:W5:Y:S01]  /*0500*/  LDG.E.64 R18, desc[UR6][R18.64] ;  /* 0x0000000612127981 */ /* 0x000f62000c1e1b00 */
[----:B-1----:R-:W-:-:S06]  /*0510*/  IMAD.WIDE.U32 R4, R59, 0x8, R4 ;  /* 0x000000083b047825 */ /* 0x002fcc00078e0004 */
[----:B------:R-:W5:Y:S01]  /*0520*/  LD.E.64 R4, desc[UR6][R4.64] ;  /* 0x0000000604047980 */ /* 0x000f62000c101b00 */
[----:B------:R-:W-:Y:S05]  /*0530*/  BRA `(.L_x_29396) ;  /* 0x0000000000c07947 */ /* 0x000fea0003800000 */
.L_x_29395:
        /* <DEDUP_REMOVED lines=9> */
[----:B------:R-:W1:Y:S08]  /*05d0*/  @P5 LDC.64 R36, c[0x0][0x3d0] ;  /* 0x0000f400ff245b82 */ /* 0x000e700000000a00 */
[----:B------:R-:W2:Y:S01]  /*05e0*/  @P4 LDC.64 R38, c[0x0][0x3d0] ;  /* 0x0000f400ff264b82 */ /* 0x000ea20000000a00 */
[----:B------:R-:W-:-:S07]  /*05f0*/  @P6 LOP3.LUT R47, R2, 0x20, RZ, 0xfc, !PT ;  /* 0x00000020022f6812 */ /* 0x000fce00078efcff */
[----:B------:R-:W3:Y:S01]  /*0600*/  @P3 LDC.64 R40, c[0x0][0x3d0] ;  /* 0x0000f400ff283b82 */ /* 0x000ee20000000a00 */
[----:B0-----:R-:W-:Y:S01]  /*0610*/  @P6 IMAD.WIDE.U32 R22, R2, 0x8, R20 ;  /* 0x0000000802166825 */ /* 0x001fe200078e0014 */
[----:B------:R-:W-:-:S04]  /*0620*/  @P6 CS2R R48, SRZ ;  /* 0x0000000000306805 */ /* 0x000fc8000001ff00 */
[----:B------:R0:W5:Y:S01]  /*0630*/  @P6 LDG.E.64 R78, desc[UR6][R22.64] ;  /* 0x00000006164e6981 */ /* 0x000162000c1e1b00 */
[----:B------:R-:W-:Y:S01]  /*0640*/  ISETP.GE.U32.AND P6, PT, R0, 0x100, PT ;  /* 0x000001000000780c */ /* 0x000fe20003fc6070 */
[----:B------:R-:W4:Y:S01]  /*0650*/  @P2 LDC.64 R42, c[0x0][0x3d0] ;  /* 0x0000f400ff2a2b82 */ /* 0x000f220000000a00 */
[C---:B-1----:R-:W-:Y:S01]  /*0660*/  @P5 IMAD.WIDE.U32 R20, R47.reuse, 0x8, R36 ;  /* 0x000000082f145825 */ /* 0x042fe200078e0024 */
[----:B------:R-:W-:-:S04]  /*0670*/  @P5 IADD3 R47, PT, PT, R47, 0x20, RZ ;  /* 0x000000202f2f5810 */ /* 0x000fc80007ffe0ff */
[----:B------:R1:W5:Y:S02]  /*0680*/  @P5 LDG.E.64 R6, desc[UR6][R20.64] ;  /* 0x0000000614065981 */ /* 0x000364000c1e1b00 */
[----:B------:R-:W1:Y:S01]  /*0690*/  @P1 LDC.64 R44, c[0x0][0x3d0] ;  /* 0x0000f400ff2c1b82 */ /* 0x000e620000000a00 */
[C---:B--2---:R-:W-:Y:S01]  /*06a0*/  @P4 IMAD.WIDE.U32 R38, R47.reuse, 0x8, R38 ;  /* 0x000000082f264825 */ /* 0x044fe200078e0026 */
[----:B------:R-:W-:-:S04]  /*06b0*/  @P4 IADD3 R47, PT, PT, R47, 0x20, RZ ;  /* 0x000000202f2f4810 */ /* 0x000fc80007ffe0ff */
[----:B------:R2:W5:Y:S02]  /*06c0*/  @P4 LDG.E.64 R8, desc[UR6][R38.64] ;  /* 0x0000000626084981 */ /* 0x000564000c1e1b00 */
[----:B------:R-:W2:Y:S01]  /*06d0*/  @P0 LDC.64 R36, c[0x0][0x3d0] ;  /* 0x0000f400ff240b82 */ /* 0x000ea20000000a00 */
[C---:B---3--:R-:W-:Y:S01]  /*06e0*/  @P3 IMAD.WIDE.U32 R40, R47.reuse, 0x8, R40 ;  /* 0x000000082f283825 */ /* 0x048fe200078e0028 */
[----:B------:R-:W-:-:S04]  /*06f0*/  @P3 IADD3 R47, PT, PT, R47, 0x20, RZ ;  /* 0x000000202f2f3810 */ /* 0x000fc80007ffe0ff */
[----:B------:R3:W5:Y:S02]  /*0700*/  @P3 LDG.E.64 R10, desc[UR6][R40.64] ;  /* 0x00000006280a3981 */ /* 0x000764000c1e1b00 */
[----:B0-----:R-:W0:Y:S01]  /*0710*/  @P6 LDC.64 R22, c[0x0][0x3d0] ;  /* 0x0000f400ff166b82 */ /* 0x001e220000000a00 */
[C---:B----4-:R-:W-:Y:S01]  /*0720*/  @P2 IMAD.WIDE.U32 R42, R47.reuse, 0x8, R42 ;  /* 0x000000082f2a2825 */ /* 0x050fe200078e002a */
[----:B------:R-:W-:-:S04]  /*0730*/  @P2 IADD3 R47, PT, PT, R47, 0x20, RZ ;  /* 0x000000202f2f2810 */ /* 0x000fc80007ffe0ff */
[----:B------:R3:W5:Y:S01]  /*0740*/  @P2 LDG.E.64 R12, desc[UR6][R42.64] ;  /* 0x000000062a0c2981 */ /* 0x000762000c1e1b00 */
[C---:B-1----:R-:W-:Y:S01]  /*0750*/  @P1 IMAD.WIDE.U32 R44, R47.reuse, 0x8, R44 ;  /* 0x000000082f2c1825 */ /* 0x042fe200078e002c */
[----:B------:R-:W-:-:S04]  /*0760*/  @P1 IADD3 R47, PT, PT, R47, 0x20, RZ ;  /* 0x000000202f2f1810 */ /* 0x000fc80007ffe0ff */
[----:B------:R3:W5:Y:S01]  /*0770*/  @P1 LDG.E.64 R14, desc[UR6][R44.64] ;  /* 0x000000062c0e1981 */ /* 0x000762000c1e1b00 */
[C---:B--2---:R-:W-:Y:S01]  /*0780*/  @P0 IMAD.WIDE.U32 R36, R47.reuse, 0x8, R36 ;  /* 0x000000082f240825 */ /* 0x044fe200078e0024 */
[----:B------:R-:W-:-:S04]  /*0790*/  @P0 IADD3 R47, PT, PT, R47, 0x20, RZ ;  /* 0x000000202f2f0810 */ /* 0x000fc80007ffe0ff */
[----:B------:R3:W5:Y:S01]  /*07a0*/  @P0 LDG.E.64 R16, desc[UR6][R36.64] ;  /* 0x0000000624100981 */ /* 0x000762000c1e1b00 */
[----:B0-----:R-:W-:-:S05]  /*07b0*/  @P6 IMAD.WIDE.U32 R22, R47, 0x8, R22 ;  /* 0x000000082f166825 */ /* 0x001fca00078e0016 */
[----:B------:R3:W5:Y:S01]  /*07c0*/  @P6 LDG.E.64 R18, desc[UR6][R22.64] ;  /* 0x0000000616126981 */ /* 0x000762000c1e1b00 */
[----:B------:R-:W-:Y:S02]  /*07d0*/  @P5 CS2R R34, SRZ ;  /* 0x0000000000225805 */ /* 0x000fe4000001ff00 */
[----:B------:R-:W-:Y:S02]  /*07e0*/  @P4 CS2R R32, SRZ ;  /* 0x0000000000204805 */ /* 0x000fe4000001ff00 */
[----:B------:R-:W-:Y:S02]  /*07f0*/  @P3 CS2R R30, SRZ ;  /* 0x00000000001e3805 */ /* 0x000fe4000001ff00 */
[----:B------:R-:W-:Y:S02]  /*0800*/  @P2 CS2R R28, SRZ ;  /* 0x00000000001c2805 */ /* 0x000fe4000001ff00 */
[----:B------:R-:W-:Y:S02]  /*0810*/  @P1 CS2R R26, SRZ ;  /* 0x00000000001a1805 */ /* 0x000fe4000001ff00 */
[----:B------:R-:W-:-:S02]  /*0820*/  @P0 CS2R R24, SRZ ;  /* 0x0000000000180805 */ /* 0x000fc4000001ff00 */
[----:B---3--:R-:W-:-:S07]  /*0830*/  @P6 CS2R R4, SRZ ;  /* 0x0000000000046805 */ /* 0x008fce000001ff00 */
.L_x_29396:
[----:B------:R-:W-:Y:S05]  /*0840*/  BSYNC.RECONVERGENT B0 ;  /* 0x0000000000007941 */ /* 0x000fea0003800200 */
.L_x_29394:
[----:B------:R-:W0:Y:S02]  /*0850*/  LDCU UR4, c[0x0][0x384] ;  /* 0x00007080ff0477ac */ /* 0x000e240008000800 */
[----:B0-----:R-:W-:-:S13]  /*0860*/  ISETP.GE.AND P0, PT, R3, UR4, PT ;  /* 0x0000000403007c0c */ /* 0x001fda000bf06270 */
[----:B------:R-:W-:Y:S05]  /*0870*/  @P0 EXIT ;  /* 0x000000000000094d */ /* 0x000fea0003800000 */
[----:B-----5:R-:W-:Y:S01]  /*0880*/  MOV R86, R10 ;  /* 0x0000000a00567202 */ /* 0x020fe20000000f00 */
[----:B------:R-:W0:Y:S01]  /*0890*/  LDCU.64 UR8, c[0x0][0x3e0] ;  /* 0x00007c00ff0877ac */ /* 0x000e220008000a00 */
[----:B------:R-:W-:Y:S02]  /*08a0*/  MOV R22, R11 ;  /* 0x0000000b00167202 */ /* 0x000fe40000000f00 */
[--C-:B------:R-:W-:Y:S01]  /*08b0*/  SHF.R.U64 R87, R10, 0x10, R11.reuse ;  /* 0x000000100a577819 */ /* 0x100fe2000000120b */
[----:B------:R-:W1:Y:S01]  /*08c0*/  LDCU.U8 UR4, c[0x0][0x410] ;  /* 0x00008200ff0477ac */ /* 0x000e620008000000 */
[----:B------:R-:W-:Y:S02]  /*08d0*/  SHF.R.U32.HI R37, RZ, 0x10, R11 ;  /* 0x00000010ff257819 */ /* 0x000fe4000001160b */
[----:B------:R-:W-:Y:S01]  /*08e0*/  MOV R88, R12 ;  /* 0x0000000c00587202 */ /* 0x000fe20000000f00 */
[----:B------:R-:W2:Y:S01]  /*08f0*/  LDCU UR5, c[0x0][0x448] ;  /* 0x00008900ff0577ac */ /* 0x000ea20008000800 */
[----:B------:R-:W-:-:S02]  /*0900*/  MOV R10, R13 ;  /* 0x0000000d000a7202 */ /* 0x000fc40000000f00 */
[----:B------:R-:W-:Y:S02]  /*0910*/  MOV R90, R14 ;  /* 0x0000000e005a7202 */ /* 0x000fe40000000f00 */
[----:B------:R-:W-:Y:S02]  /*0920*/  MOV R11, R15 ;  /* 0x0000000f000b7202 */ /* 0x000fe40000000f00 */
[----:B------:R-:W-:Y:S02]  /*0930*/  PRMT R88, R88, 0x5410, R10 ;  /* 0x0000541058587816 */ /* 0x000fe4000000000a */
[----:B------:R-:W-:Y:S01]  /*0940*/  PRMT R90, R90, 0x5410, R11 ;  /* 0x000054105a5a7816 */ /* 0x000fe2000000000b */
[----:B0-----:R-:W-:Y:S01]  /*0950*/  UISETP.NE.U32.AND UP0, UPT, UR8, URZ, UPT ;  /* 0x000000ff0800728c */ /* 0x001fe2000bf05070 */
[----:B------:R-:W-:Y:S01]  /*0960*/  MOV R10, R78 ;  /* 0x0000004e000a7202 */ /* 0x000fe20000000f00 */
[----:B------:R-:W0:Y:S01]  /*0970*/  LDCU UR8, c[0x0][0x388] ;  /* 0x00007100ff0877ac */ /* 0x000e220008000800 */
[----:B------:R-:W-:-:S02]  /*0980*/  MOV R11, R79 ;  /* 0x0000004f000b7202 */ /* 0x000fc40000000f00 */
[----:B------:R-:W-:Y:S01]  /*0990*/  SHF.R.U32.HI R95, RZ, 0x10, R79 ;  /* 0x00000010ff5f7819 */ /* 0x000fe2000001164f */
[----:B------:R-:W-:Y:S01]  /*09a0*/  UISETP.NE.AND.EX UP0, UPT, UR9, URZ, UPT, UP0 ;  /* 0x000000ff0900728c */ /* 0x000fe2000bf05300 */
[----:B------:R-:W-:Y:S01]  /*09b0*/  PRMT R94, R10, 0x5410, R11 ;  /* 0x000054100a5e7816 */ /* 0x000fe2000000000b */
[----:B-1----:R-:W-:Y:S01]  /*09c0*/  UISETP.NE.AND UP1, UPT, UR4, URZ, UPT ;  /* 0x000000ff0400728c */ /* 0x002fe2000bf25270 */
[----:B------:R-:W-:Y:S02]  /*09d0*/  SHF.R.U32.HI R10, RZ, 0x10, R49 ;  /* 0x00000010ff0a7819 */ /* 0x000fe40000011631 */
[--C-:B------:R-:W-:Y:S02]  /*09e0*/  SHF.R.U64 R96, R34, 0x10, R35.reuse ;  /* 0x0000001022607819 */ /* 0x100fe40000001223 */
[----:B------:R-:W-:Y:S02]  /*09f0*/  PRMT R95, R95, 0x5410, R10 ;  /* 0x000054105f5f7816 */ /* 0x000fe4000000000a */
[----:B------:R-:W-:-:S02]  /*0a00*/  SHF.R.U32.HI R11, RZ, 0x10, R35 ;  /* 0x00000010ff0b7819 */ /* 0x000fc40000011623 */
[--C-:B------:R-:W-:Y:S02]  /*0a10*/  SHF.R.U64 R97, R32, 0x10, R33.reuse ;  /* 0x0000001020617819 */ /* 0x100fe40000001221 */
[----:B------:R-:W-:Y:S02]  /*0a20*/  SHF.R.U32.HI R10, RZ, 0x10, R33 ;  /* 0x00000010ff0a7819 */ /* 0x000fe40000011621 */
[----:B------:R-:W-:Y:S02]  /*0a30*/  PRMT R96, R96, 0x5410, R11 ;  /* 0x0000541060607816 */ /* 0x000fe4000000000b */
[----:B------:R-:W-:Y:S02]  /*0a40*/  PRMT R97, R97, 0x5410, R10 ;  /* 0x0000541061617816 */ /* 0x000fe4000000000a */
[--C-:B------:R-:W-:Y:S02]  /*0a50*/  SHF.R.U64 R98, R30, 0x10, R31.reuse ;  /* 0x000000101e627819 */ /* 0x100fe4000000121f */
        /* <DEDUP_REMOVED lines=9> */
[----:B------:R-:W-:Y:S02]  /*0af0*/  MOV R82, R6 ;  /* 0x0000000600527202 */ /* 0x000fe40000000f00 */
[----:B------:R-:W-:Y:S02]  /*0b00*/  MOV R20, R7 ;  /* 0x0000000700147202 */ /* 0x000fe40000000f00 */
[--C-:B------:R-:W-:Y:S02]  /*0b10*/  SHF.R.U64 R83, R6, 0x10, R7.reuse ;  /* 0x0000001006537819 */ /* 0x100fe40000001207 */
[----:B------:R-:W-:-:S02]  /*0b20*/  SHF.R.U32.HI R23, RZ, 0x10, R7 ;  /* 0x00000010ff177819 */ /* 0x000fc40000011607 */
[----:B------:R-:W-:Y:S02]  /*0b30*/  MOV R84, R8 ;  /* 0x0000000800547202 */ /* 0x000fe40000000f00 */
[----:B------:R-:W-:Y:S02]  /*0b40*/  MOV R21, R9 ;  /* 0x0000000900157202 */ /* 0x000fe40000000f00 */
[--C-:B------:R-:W-:Y:S02]  /*0b50*/  SHF.R.U64 R85, R8, 0x10, R9.reuse ;  /* 0x0000001008557819 */ /* 0x100fe40000001209 */
[----:B------:R-:W-:Y:S02]  /*0b60*/  SHF.R.U32.HI R36, RZ, 0x10, R9 ;  /* 0x00000010ff247819 */ /* 0x000fe40000011609 */
[----:B------:R-:W-:Y:S02]  /*0b70*/  SHF.R.U64 R91, R14, 0x10, R15 ;  /* 0x000000100e5b7819 */ /* 0x000fe4000000120f */
[----:B------:R-:W-:-:S02]  /*0b80*/  PRMT R100, R100, 0x5410, R10 ;  /* 0x0000541064647816 */ /* 0x000fc4000000000a */
[----:B------:R-:W-:Y:S02]  /*0b90*/  PRMT R101, R101, 0x5410, R11 ;  /* 0x0000541065657816 */ /* 0x000fe4000000000b */
[----:B------:R-:W-:Y:S02]  /*0ba0*/  SHF.R.U64 R89, R12, 0x10, R13 ;  /* 0x000000100c597819 */ /* 0x000fe4000000120d */
[----:B------:R-:W-:Y:S02]  /*0bb0*/  SHF.R.U32.HI R14, RZ, 0x10, R15 ;  /* 0x00000010ff0e7819 */ /* 0x000fe4000001160f */
[----:B------:R-:W-:Y:S02]  /*0bc0*/  MOV R7, R18 ;  /* 0x0000001200077202 */ /* 0x000fe40000000f00 */
[----:B------:R-:W-:Y:S02]  /*0bd0*/  MOV R6, R19 ;  /* 0x0000001300067202 */ /* 0x000fe40000000f00 */
[--C-:B------:R-:W-:Y:S01]  /*0be0*/  SHF.R.U64 R8, R18, 0x10, R19.reuse ;  /* 0x0000001012087819 */ /* 0x100fe20000001213 */
[----:B------:R-:W-:Y:S01]  /*0bf0*/  HADD2.F32 R7, -RZ, R7.H0_H0 ;  /* 0x20000007ff077230 */ /* 0x000fe20000004100 */
[----:B------:R-:W-:Y:S01]  /*0c00*/  SHF.R.U32.HI R9, RZ, 0x10, R19 ;  /* 0x00000010ff097819 */ /* 0x000fe20000011613 */
[----:B------:R-:W-:Y:S01]  /*0c10*/  HADD2.F32 R6, -RZ, R6.H0_H0 ;  /* 0x20000006ff067230 */ /* 0x000fe20000004100 */
[--C-:B------:R-:W-:Y:S01]  /*0c20*/  SHF.R.U64 R11, R4, 0x10, R5.reuse ;  /* 0x00000010040b7819 */ /* 0x100fe20000001205 */
[----:B------:R-:W-:Y:S01]  /*0c30*/  HADD2.F32 R4, -RZ, R4.H0_H0 ;  /* 0x20000004ff047230 */ /* 0x000fe20000004100 */
[----:B------:R-:W-:Y:S01]  /*0c40*/  SHF.R.U32.HI R10, RZ, 0x10, R5 ;  /* 0x00000010ff0a7819 */ /* 0x000fe20000011605 */
[----:B------:R-:W-:Y:S01]  /*0c50*/  HADD2.F32 R5, -RZ, R5.H0_H0 ;  /* 0x20000005ff057230 */ /* 0x000fe20000004100 */
[----:B------:R-:W-:Y:S01]  /*0c60*/  SHF.R.U32.HI R13, RZ, 0x10, R13 ;  /* 0x00000010ff0d7819 */ /* 0x000fe2000001160d */
[----:B------:R-:W-:Y:S01]  /*0c70*/  HADD2.F32 R8, -RZ, R8.H0_H0 ;  /* 0x20000008ff087230 */ /* 0x000fe20000004100 */
[----:B------:R-:W-:Y:S01]  /*0c80*/  MOV R92, R16 ;  /* 0x00000010005c7202 */ /* 0x000fe20000000f00 */
[----:B------:R-:W-:Y:S01]  /*0c90*/  HADD2.F32 R9, -RZ, R9.H0_H0 ;  /* 0x20000009ff097230 */ /* 0x000fe20000004100 */
[----:B------:R-:W-:Y:S01]  /*0ca0*/  MOV R12, R17 ;  /* 0x00000011000c7202 */ /* 0x000fe20000000f00 */
[----:B------:R-:W-:Y:S01]  /*0cb0*/  HADD2.F32 R11, -RZ, R11.H0_H0 ;  /* 0x2000000bff0b7230 */ /* 0x000fe20000004100 */
[--C-:B------:R-:W-:Y:S01]  /*0cc0*/  SHF.R.U64 R93, R16, 0x10, R17.reuse ;  /* 0x00000010105d7819 */ /* 0x100fe20000001211 */
[----:B------:R-:W-:Y:S01]  /*0cd0*/  HADD2.F32 R10, -RZ, R10.H0_H0 ;  /* 0x2000000aff0a7230 */ /* 0x000fe20000004100 */
[----:B------:R-:W-:-:S02]  /*0ce0*/  SHF.R.U32.HI R15, RZ, 0x10, R17 ;  /* 0x00000010ff0f7819 */ /* 0x000fc40000011611 */
        /* <DEDUP_REMOVED lines=10> */
[----:B0-2---:R-:W-:-:S13]  /*0d90*/  PLOP3.LUT P4, PT, PT, PT, UP0, 0x80, 0x8 ;  /* 0x000000000008781c */ /* 0x005fda0003f8f008 */
.L_x_29438:
[----:B------:R-:W0:Y:S01]  /*0da0*/  @P4 LDC.64 R22, c[0x0][0x3e0] ;  /* 0x0000f800ff164b82 */ /* 0x000e220000000a00 */
[----:B-----5:R-:W-:-:S07]  /*0db0*/  HFMA2 R75, -RZ, RZ, 1.875, 0 ;  /* 0x3f800000ff4b7431 */ /* 0x020fce00000001ff */
[----:B------:R-:W1:Y:S01]  /*0dc0*/  LDC.64 R52, c[0x0][0x3a0] ;  /* 0x0000e800ff347b82 */ /* 0x000e620000000a00 */
[----:B0-----:R-:W-:-:S07]  /*0dd0*/  @P4 IMAD.WIDE R40, R3, 0x4, R22 ;  /* 0x0000000403284825 */ /* 0x001fce00078e0216 */
[----:B------:R-:W1:Y:S01]  /*0de0*/  LDC.64 R22, c[0x0][0x3e0] ;  /* 0x0000f800ff167b82 */ /* 0x000e620000000a00 */
[----:B------:R0:W5:Y:S01]  /*0df0*/  @P4 LDG.E R75, desc[UR6][R40.64] ;  /* 0x00000006284b4981 */ /* 0x000162000c1e1900 */
[----:B------:R-:W-:Y:S01]  /*0e00*/  IMAD R42, R3, UR8, RZ ;  /* 0x00000008032a7c24 */ /* 0x000fe2000f8e02ff */
[----:B------:R-:W-:Y:S01]  /*0e10*/  ISETP.GE.U32.AND P3, PT, R0, 0x20, PT ;  /* 0x000000200000780c */ /* 0x000fe20003f66070 */
[----:B------:R-:W-:Y:S03]  /*0e20*/  BSSY.RECONVERGENT B0, `(.L_x_29397) ;  /* 0x000002b000007945 */ /* 0x000fe60003800200 */
[----:B------:R-:W-:-:S04]  /*0e30*/  SHF.R.S32.HI R43, RZ, 0x1f, R42 ;  /* 0x0000001fff2b7819 */ /* 0x000fc8000001142a */
[----:B------:R-:W-:-:S04]  /*0e40*/  LEA.HI R43, R43, R42, RZ, 0x2 ;  /* 0x0000002a2b2b7211 */ /* 0x000fc800078f10ff */
[----:B------:R-:W-:-:S04]  /*0e50*/  LEA.HI.SX32 R74, R43, R2, 0x1e ;  /* 0x000000022b4a7211 */ /* 0x000fc800078ff2ff */
[----:B------:R-:W-:Y:S02]  /*0e60*/  MOV R76, R74 ;  /* 0x0000004a004c7202 */ /* 0x000fe40000000f00 */
[----:B-1----:R-:W-:-:S04]  /*0e70*/  LOP3.LUT P0, RZ, R52, R22, RZ, 0xfc, !PT ;  /* 0x0000001634ff7212 */ /* 0x002fc8000780fcff */
[----:B------:R-:W-:Y:S01]  /*0e80*/  LOP3.LUT P0, RZ, R53, R23, RZ, 0xfc, P0 ;  /* 0x0000001735ff7212 */ /* 0x000fe2000000fcff */
[----:B0--34-:R-:W-:-:S12]  /*0e90*/  @!P3 BRA `(.L_x_29398) ;  /* 0x00000000008cb947 */ /* 0x019fd80003800000 */
[----:B------:R-:W-:Y:S01]  /*0ea0*/  ISETP.NE.U32.AND P1, PT, R52, RZ, PT ;  /* 0x000000ff3400720c */ /* 0x000fe20003f25070 */
[----:B------:R-:W0:Y:S03]  /*0eb0*/  LDC.64 R40, c[0x0][0x390] ;  /* 0x0000e400ff287b82 */ /* 0x000e260000000a00 */
[----:B------:R-:W-:-:S05]  /*0ec0*/  ISETP.NE.AND.EX P1, PT, R53, RZ, PT, P1 ;  /* 0x000000ff3500720c */ /* 0x000fca0003f25310 */
[----:B------:R-:W1:Y:S08]  /*0ed0*/  @P0 LDC.64 R76, c[0x0][0x3a8] ;  /* 0x0000ea00ff4c0b82 */ /* 0x000e700000000a00 */
[----:B------:R-:W2:Y:S01]  /*0ee0*/  @P1 LDC.64 R46, c[0x0][0x3a0] ;  /* 0x0000e800ff2e1b82 */ /* 0x000ea20000000a00 */
[----:B0-----:R-:W-:-:S06]  /*0ef0*/  IMAD.WIDE.U32 R40, R74, 0x10, R40 ;  /* 0x000000104a287825 */ /* 0x001fcc00078e0028 */
[----:B------:R-:W3:Y:S01]  /*0f00*/  LDG.E.128 R40, desc[UR6][R40.64] ;  /* 0x0000000628287981 */ /* 0x000ee2000c1e1d00 */
[----:B--2---:R-:W-:-:S06]  /*0f10*/  @P1 IMAD.WIDE.U32 R46, R74, 0x10, R46 ;  /* 0x000000104a2e1825 */ /* 0x004fcc00078e002e */
[----:B------:R-:W3:Y:S02]  /*0f20*/  @P1 LDG.E.128 R44, desc[UR6][R46.64] ;  /* 0x000000062e2c1981 */ /* 0x000ee4000c1e1d00 */
[-C--:B---3-5:R-:W-:Y:S01]  /*0f30*/  @P1 FFMA.FTZ R12, R40, R75.reuse, R44 ;  /* 0x0000004b280c1223 */ /* 0x0a8fe2000001002c */
[-C--:B------:R-:W-:Y:S01]  /*0f40*/  @P1 FFMA.FTZ R20, R41, R75.reuse, R45 ;  /* 0x0000004b29141223 */ /* 0x080fe2000001002d */
[-C--:B------:R-:W-:Y:S01]  /*0f50*/  @P1 FFMA.FTZ R58, R42, R75.reuse, R46 ;  /* 0x0000004b2a3a1223 */ /* 0x080fe2000001002e */
[----:B------:R-:W-:Y:S01]  /*0f60*/  @P1 FFMA.FTZ R66, R43, R75, R47 ;  /* 0x0000004b2b421223 */ /* 0x000fe2000001002f */
[----:B-1----:R-:W-:Y:S01]  /*0f70*/  @P0 IMAD.WIDE.U32 R44, R74, 0x10, R76 ;  /* 0x000000104a2c0825 */ /* 0x002fe200078e004c */
[----:B------:R-:W-:Y:S02]  /*0f80*/  @P1 MOV R36, R12 ;  /* 0x0000000c00241202 */ /* 0x000fe40000000f00 */
[----:B------:R-:W-:Y:S02]  /*0f90*/  @P1 MOV R37, R20 ;  /* 0x0000001400251202 */ /* 0x000fe40000000f00 */
[----:B------:R-:W-:-:S02]  /*0fa0*/  @P1 MOV R38, R58 ;  /* 0x0000003a00261202 */ /* 0x000fc40000000f00 */
[----:B------:R-:W-:Y:S01]  /*0fb0*/  @P1 MOV R39, R66 ;  /* 0x0000004200271202 */ /* 0x000fe20000000f00 */
[----:B------:R-:W-:Y:S06]  /*0fc0*/  @P1 BRA `(.L_x_29399) ;  /* 0x0000000000381947 */ /* 0x000fec0003800000 */
[----:B------:R-:W-:-:S04]  /*0fd0*/  ISETP.NE.U32.AND P4, PT, R22, RZ, PT ;  /* 0x000000ff1600720c */ /* 0x000fc80003f85070 */
[----:B------:R-:W-:-:S13]  /*0fe0*/  ISETP.NE.AND.EX P4, PT, R23, RZ, PT, P4 ;  /* 0x000000ff1700720c */ /* 0x000fda0003f85340 */
[-C--:B------:R-:W-:Y:S01]  /*0ff0*/  @P4 FMUL.FTZ R36, R40, R75.reuse ;  /* 0x0000004b28244220 */ /* 0x080fe20000410000 */
[-C--:B------:R-:W-:Y:S01]  /*1000*/  @P4 FMUL.FTZ R37, R41, R75.reuse ;  /* 0x0000004b29254220 */ /* 0x080fe20000410000 */
[-C--:B------:R-:W-:Y:S01]  /*1010*/  @P4 FMUL.FTZ R38, R42, R75.reuse ;  /* 0x0000004b2a264220 */ /* 0x080fe20000410000 */
[-C--:B------:R-:W-:Y:S02]  /*1020*/  @P4 FMUL.FTZ R39, R43, R75.reuse ;  /* 0x0000004b2b274220 */ /* 0x080fe40000410000 */
[----:B------:R-:W-:Y:S01]  /*1030*/  @P4 MOV R12, R36 ;  /* 0x00000024000c4202 */ /* 0x000fe20000000f00 */
[----:B------:R-:W-:Y:S01]  /*1040*/  @!P4 FMUL.FTZ R12, R40, R75 ;  /* 0x0000004b280cc220 */ /* 0x000fe20000410000 */
[----:B------:R-:W-:Y:S01]  /*1050*/  @P4 MOV R20, R37 ;  /* 0x0000002500144202 */ /* 0x000fe20000000f00 */
[-C--:B------:R-:W-:Y:S01]  /*1060*/  @!P4 FMUL.FTZ R20, R41, R75.reuse ;  /* 0x0000004b2914c220 */ /* 0x080fe20000410000 */
[----:B------:R-:W-:Y:S01]  /*1070*/  @P4 MOV R58, R38 ;  /* 0x00000026003a4202 */ /* 0x000fe20000000f00 */
[----:B------:R-:W-:Y:S01]  /*1080*/  @!P4 FMUL.FTZ R58, R42, R75 ;  /* 0x0000004b2a3ac220 */ /* 0x000fe20000410000 */
[----:B------:R-:W-:Y:S01]  /*1090*/  @P4 MOV R66, R39 ;  /* 0x0000002700424202 */ /* 0x000fe20000000f00 */
[----:B------:R-:W-:-:S07]  /*10a0*/  @!P4 FMUL.FTZ R66, R43, R75 ;  /* 0x0000004b2b42c220 */ /* 0x000fce0000410000 */
.L_x_29399:
[----:B------:R0:W-:Y:S01]  /*10b0*/  @P0 STG.E.128 desc[UR6][R44.64], R36 ;  /* 0x000000242c000986 */ /* 0x0001e2000c101d06 */
[----:B------:R-:W-:-:S07]  /*10c0*/  IADD3 R76, PT, PT, R74, 0x20, RZ ;  /* 0x000000204a4c7810 */ /* 0x000fce0007ffe0ff */
.L_x_29398:
[----:B------:R-:W-:Y:S05]  /*10d0*/  BSYNC.RECONVERGENT B0 ;  /* 0x0000000000007941 */ /* 0x000fea0003800200 */
.L_x_29397:
[----:B------:R-:W-:Y:S01]  /*10e0*/  ISETP.GE.U32.AND P1, PT, R0, 0x40, PT ;  /* 0x000000400000780c */ /* 0x000fe20003f26070 */
[----:B------:R-:W-:Y:S03]  /*10f0*/  BSSY.RECONVERGENT B0, `(.L_x_29400) ;  /* 0x0000022000007945 */ /* 0x000fe60003800200 */
[----:B------:R-:W-:-:S09]  /*1100*/  P2R R40, PR, RZ, 0x2 ;  /* 0x00000002ff287803 */ /* 0x000fd20000000000 */
[----:B------:R-:W-:Y:S05]  /*1110*/  @!P1 BRA `(.L_x_29401) ;  /* 0x00000000007c9947 */ /* 0x000fea0003800000 */
[----:B------:R-:W-:Y:S01]  /*1120*/  ISETP.NE.U32.AND P1, PT, R52, RZ, PT ;  /* 0x000000ff3400720c */ /* 0x000fe20003f25070 */
[----:B------:R-:W1:Y:S03]  /*1130*/  LDC.64 R40, c[0x0][0x390] ;  /* 0x0000e400ff287b82 */ /* 0x000e660000000a00 */
[----:B------:R-:W-:-:S05]  /*1140*/  ISETP.NE.AND.EX P1, PT, R53, RZ, PT, P1 ;  /* 0x000000ff3500720c */ /* 0x000fca0003f25310 */
[----:B------:R-:W2:Y:S08]  /*1150*/  @P0 LDC.64 R80, c[0x0][0x3a8] ;  /* 0x0000ea00ff500b82 */ /* 0x000eb00000000a00 */
[----:B0-----:R-:W0:Y:S01]  /*1160*/  @P1 LDC.64 R44, c[0x0][0x3a0] ;  /* 0x0000e800ff2c1b82 */ /* 0x001e220000000a00 */
[----:B-1----:R-:W-:-:S06]  /*1170*/  IMAD.WIDE.U32 R40, R76, 0x10, R40 ;  /* 0x000000104c287825 */ /* 0x002fcc00078e0028 */
[----:B------:R-:W3:Y:S01]  /*1180*/  LDG.E.128 R40, desc[UR6][R40.64] ;  /* 0x0000000628287981 */ /* 0x000ee2000c1e1d00 */
[----:B0-----:R-:W-:-:S06]  /*1190*/  @P1 IMAD.WIDE.U32 R44, R76, 0x10, R44 ;  /* 0x000000104c2c1825 */ /* 0x001fcc00078e002c */
[----:B------:R-:W3:Y:S01]  /*11a0*/  @P1 LDG.E.128 R44, desc[UR6][R44.64] ;  /* 0x000000062c2c1981 */ /* 0x000ee2000c1e1d00 */
[----:B--2---:R-:W-:-:S04]  /*11b0*/  @P0 IMAD.WIDE.U32 R80, R76, 0x10, R80 ;  /* 0x000000104c500825 */ /* 0x004fc800078e0050 */
[-C--:B---3-5:R-:W-:Y:S01]  /*11c0*/  @P1 FFMA.FTZ R13, R40, R75.reuse, R44 ;  /* 0x0000004b280d1223 */ /* 0x0a8fe2000001002c */
[-C--:B------:R-:W-:Y:S01]  /*11d0*/  @P1 FFMA.FTZ R21, R41, R75.reuse, R45 ;  /* 0x0000004b29151223 */ /* 0x080fe2000001002d */
[-C--:B------:R-:W-:Y:S01]  /*11e0*/  @P1 FFMA.FTZ R59, R42, R75.reuse, R46 ;  /* 0x0000004b2a3b1223 */ /* 0x080fe2000001002e */
[----:B------:R-:W-:Y:S02]  /*11f0*/  @P1 FFMA.FTZ R67, R43, R75, R47 ;  /* 0x0000004b2b431223 */ /* 0x000fe4000001002f */
[----:B------:R-:W-:Y:S02]  /*1200*/  @P1 MOV R36, R13 ;  /* 0x0000000d00241202 */ /* 0x000fe40000000f00 */
[----:B------:R-:W-:Y:S02]  /*1210*/  @P1 MOV R37, R21 ;  /* 0x0000001500251202 */ /* 0x000fe40000000f00 */
[----:B------:R-:W-:Y:S02]  /*1220*/  @P1 MOV R38, R59 ;  /* 0x0000003b00261202 */ /* 0x000fe40000000f00 */
[----:B------:R-:W-:Y:S01]  /*1230*/  @P1 MOV R39, R67 ;  /* 0x0000004300271202 */ /* 0x000fe20000000f00 */
[----:B------:R-:W-:Y:S06]  /*1240*/  @P1 BRA `(.L_x_29402) ;  /* 0x0000000000281947 */ /* 0x000fec0003800000 */
[----:B------:R-:W-:Y:S01]  /*1250*/  ISETP.NE.U32.AND P1, PT, R22, RZ, PT ;  /* 0x000000ff1600720c */ /* 0x000fe20003f25070 */
[-C--:B------:R-:W-:Y:S01]  /*1260*/  FMUL.FTZ R13, R40, R75.reuse ;  /* 0x0000004b280d7220 */ /* 0x080fe20000410000 */
[-C--:B------:R-:W-:Y:S01]  /*1270*/  FMUL.FTZ R21, R41, R75.reuse ;  /* 0x0000004b29157220 */ /* 0x080fe20000410000 */
[-C--:B------:R-:W-:Y:S01]  /*1280*/  FMUL.FTZ R59, R42, R75.reuse ;  /* 0x0000004b2a3b7220 */ /* 0x080fe20000410000 */
[----:B------:R-:W-:Y:S01]  /*1290*/  ISETP.NE.AND.EX P1, PT, R23, RZ, PT, P1 ;  /* 0x000000ff1700720c */ /* 0x000fe20003f25310 */
[----:B------:R-:W-:-:S12]  /*12a0*/  FMUL.FTZ R67, R43, R75 ;  /* 0x0000004b2b437220 */ /* 0x000fd80000410000 */
[----:B------:R-:W-:Y:S02]  /*12b0*/  @P1 MOV R36, R13 ;  /* 0x0000000d00241202 */ /* 0x000fe40000000f00 */
[----:B------:R-:W-:Y:S02]  /*12c0*/  @P1 MOV R37, R21 ;  /* 0x0000001500251202 */ /* 0x000fe40000000f00 */
[----:B------:R-:W-:Y:S02]  /*12d0*/  @P1 MOV R38, R59 ;  /* 0x0000003b00261202 */ /* 0x000fe40000000f00 */
[----:B------:R-:W-:-:S07]  /*12e0*/  @P1 MOV R39, R67 ;  /* 0x0000004300271202 */ /* 0x000fce0000000f00 */
.L_x_29402:
[----:B------:R1:W-:Y:S01]  /*12f0*/  @P0 STG.E.128 desc[UR6][R80.64], R36 ;  /* 0x0000002450000986 */ /* 0x0003e2000c101d06 */
[----:B------:R-:W-:-:S07]  /*1300*/  IADD3 R76, PT, PT, R76, 0x20, RZ ;  /* 0x000000204c4c7810 */ /* 0x000fce0007ffe0ff */
.L_x_29401:
[----:B------:R-:W-:Y:S05]  /*1310*/  BSYNC.RECONVERGENT B0 ;  /* 0x0000000000007941 */ /* 0x000fea0003800200 */
.L_x_29400:
[----:B------:R-:W-:Y:S01]  /*1320*/  ISETP.GE.U32.AND P1, PT, R0, 0x60, PT ;  /* 0x000000600000780c */ /* 0x000fe20003f26070 */
[----:B------:R-:W-:Y:S03]  /*1330*/  BSSY.RECONVERGENT B0, `(.L_x_29403) ;  /* 0x0000022000007945 */ /* 0x000fe60003800200 */
[----:B------:R-:W-:-:S09]  /*1340*/  P2R R40, PR, RZ, 0x2 ;  /* 0x00000002ff287803 */ /* 0x000fd20000000000 */
[----:B------:R-:W-:Y:S05]  /*1350*/  @!P1 BRA `(.L_x_29404) ;  /* 0x00000000007c9947 */ /* 0x000fea0003800000 */
[----:B------:R-:W-:Y:S01]  /*1360*/  ISETP.NE.U32.AND P1, PT, R52, RZ, PT ;  /* 0x000000ff3400720c */ /* 0x000fe20003f25070 */
[----:B------:R-:W2:Y:S03]  /*1370*/  LDC.64 R40, c[0x0][0x390] ;  /* 0x0000e400ff287b82 */ /* 0x000ea60000000a00 */
[----:B------:R-:W-:-:S05]  /*1380*/  ISETP.NE.AND.EX P1, PT, R53, RZ, PT, P1 ;  /* 0x000000ff3500720c */ /* 0x000fca0003f25310 */
[----:B-1----:R-:W1:Y:S08]  /*1390*/  @P0 LDC.64 R80, c[0x0][0x3a8] ;  /* 0x0000ea00ff500b82 */ /* 0x002e700000000a00 */
[----:B0-----:R-:W0:Y:S01]  /*13a0*/  @P1 LDC.64 R44, c[0x0][0x3a0] ;  /* 0x0000e800ff2c1b82 */ /* 0x001e220000000a00 */
[----:B--2---:R-:W-:-:S06]  /*13b0*/  IMAD.WIDE.U32 R40, R76, 0x10, R40 ;  /* 0x000000104c287825 */ /* 0x004fcc00078e0028 */
[----:B------:R-:W2:Y:S01]  /*13c0*/  LDG.E.128 R40, desc[UR6][R40.64] ;  /* 0x0000000628287981 */ /* 0x000ea2000c1e1d00 */
[----:B0-----:R-:W-:-:S06]  /*13d0*/  @P1 IMAD.WIDE.U32 R44, R76, 0x10, R44 ;  /* 0x000000104c2c1825 */ /* 0x001fcc00078e002c */
[----:B------:R-:W2:Y:S01]  /*13e0*/  @P1 LDG.E.128 R44, desc[UR6][R44.64] ;  /* 0x000000062c2c1981 */ /* 0x000ea2000c1e1d00 */
[----:B-1----:R-:W-:-:S04]  /*13f0*/  @P0 IMAD.WIDE.U32 R80, R76, 0x10, R80 ;  /* 0x000000104c500825 */ /* 0x002fc800078e0050 */
[-C--:B--2--5:R-:W-:Y:S01]  /*1400*/  @P1 FFMA.FTZ R14, R40, R75.reuse, R44 ;  /* 0x0000004b280e1223 */ /* 0x0a4fe2000001002c */
        /* <DEDUP_REMOVED lines=18> */
.L_x_29405:
[----:B------:R2:W-:Y:S01]  /*1530*/  @P0 STG.E.128 desc[UR6][R80.64], R36 ;  /* 0x0000002450000986 */ /* 0x0005e2000c101d06 */
[----:B------:R-:W-:-:S07]  /*1540*/  IADD3 R76, PT, PT, R76, 0x20, RZ ;  /* 0x000000204c4c7810 */ /* 0x000fce0007ffe0ff */
.L_x_29404:
[----:B------:R-:W-:Y:S05]  /*1550*/  BSYNC.RECONVERGENT B0 ;  /* 0x0000000000007941 */ /* 0x000fea0003800200 */
.L_x_29403:
[----:B------:R-:W-:Y:S01]  /*1560*/  ISETP.GE.U32.AND P1, PT, R0, 0x80, PT ;  /* 0x000000800000780c */ /* 0x000fe20003f26070 */
[----:B------:R-:W-:Y:S03]  /*1570*/  BSSY.RECONVERGENT B0, `(.L_x_29406) ;  /* 0x0000022000007945 */ /* 0x000fe60003800200 */
[----:B------:R-:W-:-:S09]  /*1580*/  P2R R40, PR, RZ, 0x2 ;  /* 0x00000002ff287803 */ /* 0x000fd20000000000 */
[----:B------:R-:W-:Y:S05]  /*1590*/  @!P1 BRA `(.L_x_29407) ;  /* 0x00000000007c9947 */ /* 0x000fea0003800000 */
[----:B------:R-:W-:Y:S01]  /*15a0*/  ISETP.NE.U32.AND P1, PT, R52, RZ, PT ;  /* 0x000000ff3400720c */ /* 0x000fe20003f25070 */
[----:B------:R-:W3:Y:S03]  /*15b0*/  LDC.64 R40, c[0x0][0x390] ;  /* 0x0000e400ff287b82 */ /* 0x000ee60000000a00 */
[----:B------:R-:W-:-:S05]  /*15c0*/  ISETP.NE.AND.EX P1, PT, R53, RZ, PT, P1 ;  /* 0x000000ff3500720c */ /* 0x000fca0003f25310 */
[----:B-12---:R-:W1:Y:S08]  /*15d0*/  @P0 LDC.64 R80, c[0x0][0x3a8] ;  /* 0x0000ea00ff500b82 */ /* 0x006e700000000a00 */
[----:B0-----:R-:W0:Y:S01]  /*15e0*/  @P1 LDC.64 R44, c[0x0][0x3a0] ;  /* 0x0000e800ff2c1b82 */ /* 0x001e220000000a00 */
[----:B---3--:R-:W-:-:S06]  /*15f0*/  IMAD.WIDE.U32 R40, R76, 0x10, R40 ;  /* 0x000000104c287825 */ /* 0x008fcc00078e0028 */
        /* <DEDUP_REMOVED lines=23> */
.L_x_29408:
[----:B------:R3:W-:Y:S01]  /*1770*/  @P0 STG.E.128 desc[UR6][R80.64], R36 ;  /* 0x0000002450000986 */ /* 0x0007e2000c101d06 */
[----:B------:R-:W-:-:S07]  /*1780*/  IADD3 R76, PT, PT, R76, 0x20, RZ ;  /* 0x000000204c4c7810 */ /* 0x000fce0007ffe0ff */
.L_x_29407:
[----:B------:R-:W-:Y:S05]  /*1790*/  BSYNC.RECONVERGENT B0 ;  /* 0x0000000000007941 */ /* 0x000fea0003800200 */
.L_x_29406:
[----:B------:R-:W-:Y:S01]  /*17a0*/  ISETP.GE.U32.AND P1, PT, R0, 0xa0, PT ;  /* 0x000000a00000780c */ /* 0x000fe20003f26070 */
[----:B------:R-:W-:Y:S03]  /*17b0*/  BSSY.RECONVERGENT B0, `(.L_x_29409) ;  /* 0x0000022000007945 */ /* 0x000fe60003800200 */
[----:B------:R-:W-:-:S09]  /*17c0*/  P2R R40, PR, RZ, 0x2 ;  /* 0x00000002ff287803 */ /* 0x000fd20000000000 */
[----:B------:R-:W-:Y:S05]  /*17d0*/  @!P1 BRA `(.L_x_29410) ;  /* 0x00000000007c9947 */ /* 0x000fea0003800000 */
[----:B------:R-:W-:Y:S01]  /*17e0*/  ISETP.NE.U32.AND P1, PT, R52, RZ, PT ;  /* 0x000000ff3400720c */ /* 0x000fe20003f25070 */
[----:B------:R-:W4:Y:S03]  /*17f0*/  LDC.64 R40, c[0x0][0x390] ;  /* 0x0000e400ff287b82 */ /* 0x000f260000000a00 */
[----:B------:R-:W-:-:S05]  /*1800*/  ISETP.NE.AND.EX P1, PT, R53, RZ, PT, P1 ;  /* 0x000000ff3500720c */ /* 0x000fca0003f25310 */
[----:B-123--:R-:W1:Y:S08]  /*1810*/  @P0 LDC.64 R80, c[0x0][0x3a8] ;  /* 0x0000ea00ff500b82 */ /* 0x00ee700000000a00 */
[----:B0-----:R-:W0:Y:S01]  /*1820*/  @P1 LDC.64 R44, c[0x0][0x3a0] ;  /* 0x0000e800ff2c1b82 */ /* 0x001e220000000a00 */
[----:B----4-:R-:W-:-:S06]  /*1830*/  IMAD.WIDE.U32 R40, R76, 0x10, R40 ;  /* 0x000000104c287825 */ /* 0x010fcc00078e0028 */
        /* <DEDUP_REMOVED lines=23> */
.L_x_29411:
[----:B------:R4:W-:Y:S01]  /*19b0*/  @P0 STG.E.128 desc[UR6][R80.64], R36 ;  /* 0x0000002450000986 */ /* 0x0009e2000c101d06 */
[----:B------:R-:W-:-:S07]  /*19c0*/  IADD3 R76, PT, PT, R76, 0x20, RZ ;  /* 0x000000204c4c7810 */ /* 0x000fce0007ffe0ff */
.L_x_29410:
[----:B------:R-:W-:Y:S05]  /*19d0*/  BSYNC.RECONVERGENT B0 ;  /* 0x0000000000007941 */ /* 0x000fea0003800200 */
.L_x_29409:
[----:B------:R-:W-:Y:S01]  /*19e0*/  ISETP.GE.U32.AND P1, PT, R0, 0xc0, PT ;  /* 0x000000c00000780c */ /* 0x000fe20003f26070 */
[----:B------:R-:W-:Y:S03]  /*19f0*/  BSSY.RECONVERGENT B0, `(.L_x_29412) ;  /* 0x0000022000007945 */ /* 0x000fe60003800200 */
[----:B------:R-:W-:-:S09]  /*1a00*/  P2R R40, PR, RZ, 0x2 ;  /* 0x00000002ff287803 */ /* 0x000fd20000000000 */
[----:B------:R-:W-:Y:S05]  /*1a10*/  @!P1 BRA `(.L_x_29413) ;  /* 0x00000000007c9947 */ /* 0x000fea0003800000 */
[----:B------:R-:W-:Y:S01]  /*1a20*/  ISETP.NE.U32.AND P1, PT, R52, RZ, PT ;  /* 0x000000ff3400720c */ /* 0x000fe20003f25070 */
[----:B------:R-:W0:Y:S03]  /*1a30*/  LDC.64 R40, c[0x0][0x390] ;  /* 0x0000e400ff287b82 */ /* 0x000e260000000a00 */
[----:B------:R-:W-:-:S05]  /*1a40*/  ISETP.NE.AND.EX P1, PT, R53, RZ, PT, P1 ;  /* 0x000000ff3500720c */ /* 0x000fca0003f25310 */
[----:B-1234-:R-:W1:Y:S08]  /*1a50*/  @P0 LDC.64 R80, c[0x0][0x3a8] ;  /* 0x0000ea00ff500b82 */ /* 0x01ee700000000a00 */
[----:B0-----:R-:W0:Y:S01]  /*1a60*/  @P1 LDC.64 R44, c[0x0][0x3a0] ;  /* 0x0000e800ff2c1b82 */ /* 0x001e220000000a00 */
[----:B------:R-:W-:-:S06]  /*1a70*/  IMAD.WIDE.U32 R40, R76, 0x10, R40 ;  /* 0x000000104c287825 */ /* 0x000fcc00078e0028 */
        /* <DEDUP_REMOVED lines=23> */
.L_x_29414:
[----:B------:R0:W-:Y:S01]  /*1bf0*/  @P0 STG.E.128 desc[UR6][R80.64], R36 ;  /* 0x0000002450000986 */ /* 0x0001e2000c101d06 */
[----:B------:R-:W-:-:S07]  /*1c00*/  IADD3 R76, PT, PT, R76, 0x20, RZ ;  /* 0x000000204c4c7810 */ /* 0x000fce0007ffe0ff */
.L_x_29413:
[----:B------:R-:W-:Y:S05]  /*1c10*/  BSYNC.RECONVERGENT B0 ;  /* 0x0000000000007941 */ /* 0x000fea0003800200 */
.L_x_29412:
[----:B------:R-:W-:Y:S01]  /*1c20*/  ISETP.GE.U32.AND P1, PT, R0, 0xe0, PT ;  /* 0x000000e00000780c */ /* 0x000fe20003f26070 */
[----:B------:R-:W-:Y:S03]  /*1c30*/  BSSY.RECONVERGENT B0, `(.L_x_29415) ;  /* 0x0000022000007945 */ /* 0x000fe60003800200 */
[----:B------:R-:W-:-:S09]  /*1c40*/  P2R R40, PR, RZ, 0x2 ;  /* 0x00000002ff287803 */ /* 0x000fd20000000000 */
[----:B------:R-:W-:Y:S05]  /*1c50*/  @!P1 BRA `(.L_x_29416) ;  /* 0x00000000007c9947 */ /* 0x000fea0003800000 */
[----:B------:R-:W-:Y:S01]  /*1c60*/  ISETP.NE.U32.AND P1, PT, R52, RZ, PT ;  /* 0x000000ff3400720c */ /* 0x000fe20003f25070 */
[----:B------:R-:W0:Y:S03]  /*1c70*/  LDC.64 R40, c[0x0][0x390] ;  /* 0x0000e400ff287b82 */ /* 0x000e260000000a00 */
[----:B------:R-:W-:-:S05]  /*1c80*/  ISETP.NE.AND.EX P1, PT, R53, RZ, PT, P1 ;  /* 0x000000ff3500720c */ /* 0x000fca0003f25310 */
[----:B01234-:R-:W0:Y:S08]  /*1c90*/  @P0 LDC.64 R80, c[0x0][0x3a8] ;  /* 0x0000ea00ff500b82 */ /* 0x01fe300000000a00 */
[----:B------:R-:W1:Y:S01]  /*1ca0*/  @P1 LDC.64 R44, c[0x0][0x3a0] ;  /* 0x0000e800ff2c1b82 */ /* 0x000e620000000a00 */
[----:B------:R-:W-:-:S06]  /*1cb0*/  IMAD.WIDE.U32 R40, R76, 0x10, R40 ;  /* 0x000000104c287825 */ /* 0x000fcc00078e0028 */
[----:B------:R-:W2:Y:S01]  /*1cc0*/  LDG.E.128 R40, desc[UR6][R40.64] ;  /* 0x0000000628287981 */ /* 0x000ea2000c1e1d00 */
[----:B-1----:R-:W-:-:S06]  /*1cd0*/  @P1 IMAD.WIDE.U32 R44, R76, 0x10, R44 ;  /* 0x000000104c2c1825 */ /* 0x002fcc00078e002c */
[----:B------:R-:W2:Y:S01]  /*1ce0*/  @P1 LDG.E.128 R44, desc[UR6][R44.64] ;  /* 0x000000062c2c1981 */ /* 0x000ea2000c1e1d00 */
[----:B0-----:R-:W-:-:S04]  /*1cf0*/  @P0 IMAD.WIDE.U32 R80, R76, 0x10, R80 ;  /* 0x000000104c500825 */ /* 0x001fc800078e0050 */
        /* <DEDUP_REMOVED lines=19> */
.L_x_29417:
[----:B------:R0:W-:Y:S01]  /*1e30*/  @P0 STG.E.128 desc[UR6][R80.64], R36 ;  /* 0x0000002450000986 */ /* 0x0001e2000c101d06 */
[----:B------:R-:W-:-:S07]  /*1e40*/  IADD3 R76, PT, PT, R76, 0x20, RZ ;  /* 0x000000204c4c7810 */ /* 0x000fce0007ffe0ff */
.L_x_29416:
[----:B------:R-:W-:Y:S05]  /*1e50*/  BSYNC.RECONVERGENT B0 ;  /* 0x0000000000007941 */ /* 0x000fea0003800200 */
.L_x_29415:
        /* <DEDUP_REMOVED lines=18> */
[----:B----4-:R-:W-:Y:S02]  /*1f80*/  @P1 MOV R36, R19 ;  /* 0x0000001300241202 */ /* 0x010fe40000000f00 */
        /* <DEDUP_REMOVED lines=14> */
.L_x_29420:
[----:B------:R0:W-:Y:S02]  /*2070*/  @P0 STG.E.128 desc[UR6][R52.64], R36 ;  /* 0x0000002434000986 */ /* 0x0001e4000c101d06 */
.L_x_29419:
[----:B------:R-:W-:Y:S05]  /*2080*/  BSYNC.RECONVERGENT B0 ;  /* 0x0000000000007941 */ /* 0x000fea0003800200 */
.L_x_29418:
[----:B------:R-:W-:Y:S01]  /*2090*/  FADD.FTZ R23, RZ, R12 ;  /* 0x0000000cff177221 */ /* 0x000fe20000010000 */
[C---:B------:R-:W-:Y:S01]  /*20a0*/  ISETP.GT.U32.AND P2, PT, R0.reuse, 0x3f, PT ;  /* 0x0000003f0000780c */ /* 0x040fe20003f44070 */
[----:B------:R-:W-:Y:S01]  /*20b0*/  UMOV UR4, 0xffffffff ;  /* 0xffffffff00047882 */ /* 0x000fe20000000000 */
[----:B------:R-:W-:Y:S01]  /*20c0*/  ISETP.GT.U32.AND P1, PT, R0, 0x5f, PT ;  /* 0x0000005f0000780c */ /* 0x000fe20003f24070 */
[----:B------:R-:W-:Y:S01]  /*20d0*/  FADD.FTZ R23, R20, R23 ;  /* 0x0000001714177221 */ /* 0x000fe20000010000 */
[C---:B------:R-:W-:Y:S02]  /*20e0*/  ISETP.GT.U32.AND P0, PT, R0.reuse, 0x7f, PT ;  /* 0x0000007f0000780c */ /* 0x040fe40003f04070 */
[----:B------:R-:W-:Y:S01]  /*20f0*/  ISETP.GT.U32.AND P5, PT, R0, 0x9f, PT ;  /* 0x0000009f0000780c */ /* 0x000fe20003fa4070 */
[----:B------:R-:W-:-:S04]  /*2100*/  FADD.FTZ R23, R58, R23 ;  /* 0x000000173a177221 */ /* 0x000fc80000010000 */
[----:B------:R-:W-:-:S05]  /*2110*/  FADD.FTZ R23, R66, R23 ;  /* 0x0000001742177221 */ /* 0x000fca0000010000 */
[----:B------:R-:W-:-:S05]  /*2120*/  FSEL R22, R23, RZ, P3 ;  /* 0x000000ff17167208 */ /* 0x000fca0001800000 */
[----:B------:R-:W-:-:S04]  /*2130*/  FADD.FTZ R40, R13, R22 ;  /* 0x000000160d287221 */ /* 0x000fc80000010000 */
[----:B------:R-:W-:-:S04]  /*2140*/  FADD.FTZ R40, R21, R40 ;  /* 0x0000002815287221 */ /* 0x000fc80000010000 */
[----:B------:R-:W-:-:S04]  /*2150*/  FADD.FTZ R40, R59, R40 ;  /* 0x000000283b287221 */ /* 0x000fc80000010000 */
[----:B------:R-:W-:-:S04]  /*2160*/  @P2 FADD.FTZ R22, R67, R40 ;  /* 0x0000002843162221 */ /* 0x000fc80000010000 */
[----:B------:R-:W-:-:S04]  /*2170*/  FADD.FTZ R23, R14, R22 ;  /* 0x000000160e177221 */ /* 0x000fc80000010000 */
[----:B------:R-:W-:-:S04]  /*2180*/  FADD.FTZ R23, R50, R23 ;  /* 0x0000001732177221 */ /* 0x000fc80000010000 */
[----:B------:R-:W-:-:S04]  /*2190*/  FADD.FTZ R23, R60, R23 ;  /* 0x000000173c177221 */ /* 0x000fc80000010000 */
[----:B------:R-:W-:-:S04]  /*21a0*/  @P1 FADD.FTZ R22, R68, R23 ;  /* 0x0000001744161221 */ /* 0x000fc80000010000 */
[----:B------:R-:W-:-:S04]  /*21b0*/  FADD.FTZ R40, R15, R22 ;  /* 0x000000160f287221 */ /* 0x000fc80000010000 */
[----:B------:R-:W-:-:S04]  /*21c0*/  FADD.FTZ R40, R51, R40 ;  /* 0x0000002833287221 */ /* 0x000fc80000010000 */
[----:B------:R-:W-:-:S04]  /*21d0*/  FADD.FTZ R40, R61, R40 ;  /* 0x000000283d287221 */ /* 0x000fc80000010000 */
[----:B------:R-:W-:Y:S01]  /*21e0*/  @P0 FADD.FTZ R22, R69, R40 ;  /* 0x0000002845160221 */ /* 0x000fe20000010000 */
[----:B------:R-:W-:-:S03]  /*21f0*/  P2R R40, PR, RZ, 0x20 ;  /* 0x00000020ff287803 */ /* 0x000fc60000000000 */
[----:B------:R-:W-:-:S04]  /*2200*/  FADD.FTZ R23, R16, R22 ;  /* 0x0000001610177221 */ /* 0x000fc80000010000 */
[----:B------:R-:W-:-:S04]  /*2210*/  FADD.FTZ R23, R54, R23 ;  /* 0x0000001736177221 */ /* 0x000fc80000010000 */
[----:B------:R-:W-:-:S04]  /*2220*/  FADD.FTZ R23, R62, R23 ;  /* 0x000000173e177221 */ /* 0x000fc80000010000 */
[----:B------:R-:W-:Y:S01]  /*2230*/  @P5 FADD.FTZ R22, R70, R23 ;  /* 0x0000001746165221 */ /* 0x000fe20000010000 */
[----:B------:R-:W-:-:S03]  /*2240*/  ISETP.GT.U32.AND P5, PT, R0, 0xbf, PT ;  /* 0x000000bf0000780c */ /* 0x000fc60003fa4070 */
[----:B------:R-:W-:Y:S01]  /*2250*/  FADD.FTZ R40, R17, R22 ;  /* 0x0000001611287221 */ /* 0x000fe20000010000 */
[----:B------:R-:W-:-:S03]  /*2260*/  P2R R23, PR, RZ, 0x20 ;  /* 0x00000020ff177803 */ /* 0x000fc60000000000 */
        /* <DEDUP_REMOVED lines=15> */
[----:B------:R-:W-:Y:S01]  /*2360*/  ISETP.NE.AND P5, PT, R2, RZ, PT ;  /* 0x000000ff0200720c */ /* 0x000fe20003fa5270 */
[----:B------:R-:W-:-:S12]  /*2370*/  BRA.DIV UR4, `(.L_x_29421) ;  /* 0x0000001604187947 */ /* 0x000fd8000b800000 */
[----:B------:R-:W0:Y:S01]  /*2380*/  SHFL.BFLY PT, R23, R22, 0x1, 0x1f ;  /* 0x0c201f0016177f89 */ /* 0x000e2200000e0000 */
[----:B------:R-:W-:Y:S01]  /*2390*/  ISETP.GT.U32.AND P6, PT, R0, 0x9f, PT ;  /* 0x0000009f0000780c */ /* 0x000fe20003fc4070 */
        /* <DEDUP_REMOVED lines=54> */
[----:B------:R-:W-:Y:S01]  /*2700*/  ISETP.GT.U32.AND P6, PT, R0, 0xbf, PT ;  /* 0x000000bf0000780c */ /* 0x000fe20003fc4070 */
[----:B------:R-:W-:Y:S02]  /*2710*/  FADD.FTZ R40, R55, -R43 ;  /* 0x8000002b37287221 */ /* 0x000fe40000010000 */
        /* <DEDUP_REMOVED lines=32> */
.L_x_29450:
        /* <DEDUP_REMOVED lines=10> */
[----:B------:R-:W-:Y:S02]  /*29c0*/  FSEL R44, R43, RZ, P0 ;  /* 0x000000ff2b2c7208 */ /* 0x000fe40000000000 */
[----:B------:R-:W2:Y:S01]  /*29d0*/  MUFU.RSQ R45, R42 ;  /* 0x0000002a002d7308 */ /* 0x000ea20000001400 */
[----:B0-----:R-:W-:-:S05]  /*29e0*/  @!P5 IMAD.WIDE R40, R3, 0x4, R40 ;  /* 0x000000040328d825 */ /* 0x001fca00078e0228 */
[----:B------:R0:W-:Y:S01]  /*29f0*/  @!P5 STG.E desc[UR6][R40.64], R43 ;  /* 0x0000002b2800d986 */ /* 0x0001e2000c101906 */
[----:B-1----:R-:W-:-:S05]  /*2a00*/  @!P5 IMAD.WIDE R22, R3, 0x4, R22 ;  /* 0x000000040316d825 */ /* 0x002fca00078e0216 */
[----:B--2---:R0:W-:Y:S01]  /*2a10*/  @!P5 STG.E desc[UR6][R22.64], R45 ;  /* 0x0000002d1600d986 */ /* 0x0041e2000c101906 */
[----:B------:R-:W-:Y:S05]  /*2a20*/  @!P3 BRA `(.L_x_29423) ;  /* 0x000000000068b947 */ /* 0x000fea0003800000 */
[----:B0-----:R-:W0:Y:S01]  /*2a30*/  LDC.64 R22, c[0x0][0x428] ;  /* 0x00010a00ff167b82 */ /* 0x001e220000000a00 */
[----:B-----5:R-:W-:Y:S01]  /*2a40*/  SHF.R.U64 R75, R78, 0x10, R79 ;  /* 0x000000104e4b7819 */ /* 0x020fe2000000124f */
[--C-:B------:R-:W-:Y:S01]  /*2a50*/  FADD.FTZ R52, R12, -R44.reuse ;  /* 0x8000002c0c347221 */ /* 0x100fe20000010000 */
[----:B------:R-:W-:Y:S01]  /*2a60*/  SHF.R.U64 R77, R48, 0x10, R49 ;  /* 0x00000010304d7819 */ /* 0x000fe20000001231 */
[--C-:B------:R-:W-:Y:S01]  /*2a70*/  FADD.FTZ R76, R20, -R44.reuse ;  /* 0x8000002c144c7221 */ /* 0x100fe20000010000 */
[--C-:B---34-:R-:W-:Y:S01]  /*2a80*/  FADD.FTZ R80, R58, -R44.reuse ;  /* 0x8000002c3a507221 */ /* 0x118fe20000010000 */
[----:B------:R-:W-:Y:S01]  /*2a90*/  FADD.FTZ R102, R66, -R44 ;  /* 0x8000002c42667221 */ /* 0x000fe20000010000 */
[----:B------:R-:W-:Y:S02]  /*2aa0*/  HADD2.F32 R41, -RZ, R94.H0_H0 ;  /* 0x2000005eff297230 */ /* 0x000fe40000004100 */
[----:B------:R-:W-:Y:S01]  /*2ab0*/  FMUL.FTZ R53, R45, R52 ;  /* 0x000000342d357220 */ /* 0x000fe20000410000 */
[----:B------:R-:W-:-:S02]  /*2ac0*/  HADD2.F32 R40, -RZ, R48.H0_H0 ;  /* 0x20000030ff287230 */ /* 0x000fc40000004100 */
[C---:B------:R-:W-:Y:S01]  /*2ad0*/  FMUL.FTZ R76, R45.reuse, R76 ;  /* 0x0000004c2d4c7220 */ /* 0x040fe20000410000 */
[----:B------:R-:W-:Y:S02]  /*2ae0*/  HADD2.F32 R47, -RZ, R94.H1_H1 ;  /* 0x3000005eff2f7230 */ /* 0x000fe40000004100 */
[C---:B------:R-:W-:Y:S01]  /*2af0*/  FMUL.FTZ R81, R45.reuse, R80 ;  /* 0x000000502d517220 */ /* 0x040fe20000410000 */
[----:B------:R-:W-:Y:S02]  /*2b00*/  HADD2.F32 R42, -RZ, R49.H0_H0 ;  /* 0x20000031ff2a7230 */ /* 0x000fe40000004100 */
[----:B------:R-:W-:Y:S01]  /*2b10*/  FMUL.FTZ R103, R45, R102 ;  /* 0x000000662d677220 */ /* 0x000fe20000410000 */
[--C-:B------:R-:W-:Y:S02]  /*2b20*/  HADD2.F32 R43, -RZ, R95.reuse.H0_H0 ;  /* 0x2000005fff2b7230 */ /* 0x100fe40000004100 */
[----:B------:R-:W-:Y:S01]  /*2b30*/  FFMA.FTZ R40, R53, R41, R40 ;  /* 0x0000002935287223 */ /* 0x000fe20000010028 */
[----:B------:R-:W-:-:S02]  /*2b40*/  HADD2.F32 R46, -RZ, R95.H1_H1 ;  /* 0x3000005fff2e7230 */ /* 0x000fc40000004100 */
[----:B------:R-:W-:Y:S01]  /*2b50*/  FFMA.FTZ R42, R81, R47, R42 ;  /* 0x0000002f512a7223 */ /* 0x000fe2000001002a */
[----:B------:R-:W-:Y:S02]  /*2b60*/  HADD2.F32 R75, -RZ, R75.H0_H0 ;  /* 0x2000004bff4b7230 */ /* 0x000fe40000004100 */
[----:B------:R-:W-:Y:S02]  /*2b70*/  HADD2.F32 R77, -RZ, R77.H0_H0 ;  /* 0x2000004dff4d7230 */ /* 0x000fe40000004100 */
[----:B------:R-:W-:Y:S01]  /*2b80*/  FFMA.FTZ R43, R103, R43, R46 ;  /* 0x0000002b672b7223 */ /* 0x000fe2000001002e */
[C---:B0-----:R-:W-:Y:S01]  /*2b90*/  IMAD.WIDE.U32 R22, R74.reuse, 0x10, R22 ;  /* 0x000000104a167825 */ /* 0x041fe200078e0016 */
[----:B------:R-:W-:-:S03]  /*2ba0*/  IADD3 R74, PT, PT, R74, 0x20, RZ ;  /* 0x000000204a4a7810 */ /* 0x000fc60007ffe0ff */
[----:B------:R-:W-:-:S05]  /*2bb0*/  FFMA.FTZ R41, R76, R75, R77 ;  /* 0x0000004b4c297223 */ /* 0x000fca000001004d */
[----:B------:R1:W-:Y:S02]  /*2bc0*/  STG.E.128 desc[UR6][R22.64], R40 ;  /* 0x0000002816007986 */ /* 0x0003e4000c101d06 */
.L_x_29423:
[----:B------:R-:W-:Y:S05]  /*2bd0*/  BSYNC.RECONVERGENT B0 ;  /* 0x0000000000007941 */ /* 0x000fea0003800200 */
.L_x_29422:
[----:B------:R-:W-:Y:S01]  /*2be0*/  ISETP.GE.U32.AND P0, PT, R0, 0x40, PT ;  /* 0x000000400000780c */ /* 0x000fe20003f06070 */
[----:B------:R-:W-:-:S12]  /*2bf0*/  BSSY.RECONVERGENT B0, `(.L_x_29424) ;  /* 0x000001a000007945 */ /* 0x000fd80003800200 */
[----:B------:R-:W-:Y:S05]  /*2c00*/  @!P0 BRA `(.L_x_29425) ;  /* 0x0000000000608947 */ /* 0x000fea0003800000 */
[----:B01----:R-:W0:Y:S01]  /*2c10*/  LDC.64 R22, c[0x0][0x428] ;  /* 0x00010a00ff167b82 */ /* 0x003e220000000a00 */
[--C-:B------:R-:W-:Y:S01]  /*2c20*/  FADD.FTZ R40, R13, -R44.reuse ;  /* 0x8000002c0d287221 */ /* 0x100fe20000010000 */
[--C-:B------:R-:W-:Y:S01]  /*2c30*/  FADD.FTZ R52, R21, -R44.reuse ;  /* 0x8000002c15347221 */ /* 0x100fe20000010000 */
[--C-:B------:R-:W-:Y:S01]  /*2c40*/  FADD.FTZ R76, R59, -R44.reuse ;  /* 0x8000002c3b4c7221 */ /* 0x100fe20000010000 */
[----:B---34-:R-:W-:Y:S01]  /*2c50*/  FADD.FTZ R80, R67, -R44 ;  /* 0x8000002c43507221 */ /* 0x018fe20000010000 */
[----:B------:R-:W-:Y:S02]  /*2c60*/  HADD2.F32 R41, -RZ, R82.H0_H0 ;  /* 0x20000052ff297230 */ /* 0x000fe40000004100 */
[C---:B------:R-:W-:Y:S01]  /*2c70*/  FMUL.FTZ R40, R45.reuse, R40 ;  /* 0x000000282d287220 */ /* 0x040fe20000410000 */
[----:B------:R-:W-:Y:S02]  /*2c80*/  HADD2.F32 R53, -RZ, R34.H0_H0 ;  /* 0x20000022ff357230 */ /* 0x000fe40000004100 */
[----:B------:R-:W-:Y:S01]  /*2c90*/  FMUL.FTZ R52, R45, R52 ;  /* 0x000000342d347220 */ /* 0x000fe20000410000 */
[----:B-----5:R-:W-:-:S02]  /*2ca0*/  HADD2.F32 R75, -RZ, R83.H0_H0 ;  /* 0x20000053ff4b7230 */ /* 0x020fc40000004100 */
[C---:B------:R-:W-:Y:S01]  /*2cb0*/  FMUL.FTZ R81, R45.reuse, R76 ;  /* 0x0000004c2d517220 */ /* 0x040fe20000410000 */
[----:B------:R-:W-:Y:S02]  /*2cc0*/  HADD2.F32 R77, -RZ, R96.H0_H0 ;  /* 0x20000060ff4d7230 */ /* 0x000fe40000004100 */
[----:B------:R-:W-:Y:S01]  /*2cd0*/  FMUL.FTZ R103, R45, R80 ;  /* 0x000000502d677220 */ /* 0x000fe20000410000 */
[----:B------:R-:W-:Y:S02]  /*2ce0*/  HADD2.F32 R47, -RZ, R82.H1_H1 ;  /* 0x30000052ff2f7230 */ /* 0x000fe40000004100 */
[----:B------:R-:W-:Y:S01]  /*2cf0*/  FFMA.FTZ R40, R40, R41, R53 ;  /* 0x0000002928287223 */ /* 0x000fe20000010035 */
[----:B------:R-:W-:Y:S02]  /*2d00*/  HADD2.F32 R42, -RZ, R35.H0_H0 ;  /* 0x20000023ff2a7230 */ /* 0x000fe40000004100 */
[----:B------:R-:W-:Y:S01]  /*2d10*/  FFMA.FTZ R41, R52, R75, R77 ;  /* 0x0000004b34297223 */ /* 0x000fe2000001004d */
[----:B------:R-:W-:-:S02]  /*2d20*/  HADD2.F32 R43, -RZ, R83.H1_H1 ;  /* 0x30000053ff2b7230 */ /* 0x000fc40000004100 */
[----:B------:R-:W-:Y:S02]  /*2d30*/  HADD2.F32 R46, -RZ, R96.H1_H1 ;  /* 0x30000060ff2e7230 */ /* 0x000fe40000004100 */
[----:B------:R-:W-:-:S03]  /*2d40*/  FFMA.FTZ R42, R81, R47, R42 ;  /* 0x0000002f512a7223 */ /* 0x000fc6000001002a */
[----:B------:R-:W-:Y:S01]  /*2d50*/  FFMA.FTZ R43, R103, R43, R46 ;  /* 0x0000002b672b7223 */ /* 0x000fe2000001002e */
[C---:B0-----:R-:W-:Y:S01]  /*2d60*/  IMAD.WIDE.U32 R22, R74.reuse, 0x10, R22 ;  /* 0x000000104a167825 */ /* 0x041fe200078e0016 */
[----:B------:R-:W-:-:S04]  /*2d70*/  IADD3 R74, PT, PT, R74, 0x20, RZ ;  /* 0x000000204a4a7810 */ /* 0x000fc80007ffe0ff */
[----:B------:R2:W-:Y:S03]  /*2d80*/  STG.E.128 desc[UR6][R22.64], R40 ;  /* 0x0000002816007986 */ /* 0x0005e6000c101d06 */
.L_x_29425:
[----:B------:R-:W-:Y:S05]  /*2d90*/  BSYNC.RECONVERGENT B0 ;  /* 0x0000000000007941 */ /* 0x000fea0003800200 */
.L_x_29424:
[----:B------:R-:W-:Y:S01]  /*2da0*/  ISETP.GE.U32.AND P0, PT, R0, 0x60, PT ;  /* 0x000000600000780c */ /* 0x000fe20003f06070 */
[----:B------:R-:W-:-:S12]  /*2db0*/  BSSY.RECONVERGENT B0, `(.L_x_29426) ;  /* 0x000001a000007945 */ /* 0x000fd80003800200 */
[----:B------:R-:W-:Y:S05]  /*2dc0*/  @!P0 BRA `(.L_x_29427) ;  /* 0x0000000000608947 */ /* 0x000fea0003800000 */
[----:B012---:R-:W0:Y:S01]  /*2dd0*/  LDC.64 R22, c[0x0][0x428] ;  /* 0x00010a00ff167b82 */ /* 0x007e220000000a00 */
        /* <DEDUP_REMOVED lines=23> */
.L_x_29427:
[----:B------:R-:W-:Y:S05]  /*2f50*/  BSYNC.RECONVERGENT B0 ;  /* 0x0000000000007941 */ /* 0x000fea0003800200 */
.L_x_29426:
        /* <DEDUP_REMOVED lines=27> */
.L_x_29429:
[----:B------:R-:W-:Y:S05]  /*3110*/  BSYNC.RECONVERGENT B0 ;  /* 0x0000000000007941 */ /* 0x000fea0003800200 */
.L_x_29428:
        /* <DEDUP_REMOVED lines=27> */
.L_x_29431:
[----:B------:R-:W-:Y:S05]  /*32d0*/  BSYNC.RECONVERGENT B0 ;  /* 0x0000000000007941 */ /* 0x000fea0003800200 */
.L_x_29430:
        /* <DEDUP_REMOVED lines=27> */
.L_x_29433:
[----:B------:R-:W-:Y:S05]  /*3490*/  BSYNC.RECONVERGENT B0 ;  /* 0x0000000000007941 */ /* 0x000fea0003800200 */
.L_x_29432:
        /* <DEDUP_REMOVED lines=27> */
.L_x_29435:
[----:B------:R-:W-:Y:S05]  /*3650*/  BSYNC.RECONVERGENT B0 ;  /* 0x0000000000007941 */ /* 0x000fea0003800200 */
.L_x_29434:
[----:B------:R-:W-:Y:S01]  /*3660*/  ISETP.GE.U32.AND P0, PT, R0, 0x100, PT ;  /* 0x000001000000780c */ /* 0x000fe20003f06070 */
[----:B------:R-:W-:-:S12]  /*3670*/  BSSY.RECONVERGENT B0, `(.L_x_29436) ;  /* 0x0000011000007945 */ /* 0x000fd80003800200 */
[----:B------:R-:W-:Y:S05]  /*3680*/  @!P0 BRA `(.L_x_29437) ;  /* 0x00000000003c8947 */ /* 0x000fea0003800000 */
[----:B012---:R-:W0:Y:S01]  /*3690*/  LDC.64 R22, c[0x0][0x428] ;  /* 0x00010a00ff167b82 */ /* 0x007e220000000a00 */
[--C-:B------:R-:W-:Y:S01]  /*36a0*/  FADD.FTZ R40, R19, -R44.reuse ;  /* 0x8000002c13287221 */ /* 0x100fe20000010000 */
[--C-:B------:R-:W-:Y:S01]  /*36b0*/  FADD.FTZ R42, R57, -R44.reuse ;  /* 0x8000002c392a7221 */ /* 0x100fe20000010000 */
[--C-:B------:R-:W-:Y:S01]  /*36c0*/  FADD.FTZ R46, R65, -R44.reuse ;  /* 0x8000002c412e7221 */ /* 0x100fe20000010000 */
[----:B------:R-:W-:Y:S01]  /*36d0*/  FADD.FTZ R44, R73, -R44 ;  /* 0x8000002c492c7221 */ /* 0x000fe20000010000 */
        /* <DEDUP_REMOVED lines=8> */
[----:B0-----:R-:W-:-:S05]  /*3760*/  IMAD.WIDE.U32 R22, R74, 0x10, R22 ;  /* 0x000000104a167825 */ /* 0x001fca00078e0016 */
[----:B------:R0:W-:Y:S02]  /*3770*/  STG.E.128 desc[UR6][R22.64], R40 ;  /* 0x0000002816007986 */ /* 0x0001e4000c101d06 */
.L_x_29437:
[----:B------:R-:W-:Y:S05]  /*3780*/  BSYNC.RECONVERGENT B0 ;  /* 0x0000000000007941 */ /* 0x000fea0003800200 */
.L_x_29436:
[----:B012---:R-:W0:Y:S02]  /*3790*/  LDC.64 R22, c[0x0][0x380] ;  /* 0x0000e000ff167b82 */ /* 0x007e240000000a00 */
[----:B0-----:R-:W-:-:S04]  /*37a0*/  LEA R3, R22, R3, 0x2 ;  /* 0x0000000316037211 */ /* 0x001fc800078e10ff */
[----:B------:R-:W-:-:S13]  /*37b0*/  ISETP.GE.AND P0, PT, R3, R23, PT ;  /* 0x000000170300720c */ /* 0x000fda0003f06270 */
[----:B------:R-:W-:Y:S05]  /*37c0*/  @!P0 BRA `(.L_x_29438) ;  /* 0xffffffd400748947 */ /* 0x000fea000383ffff */
[----:B------:R-:W-:Y:S05]  /*37d0*/  EXIT ;  /* 0x000000000000794d */ /* 0x000fea0003800000 */
.L_x_29421:
[----:B0-----:R-:W-:Y:S01]  /*37e0*/  HFMA2 R53, -RZ, RZ, 0, 5.9604644775390625e-08 ;  /* 0x00000001ff357431 */ /* 0x001fe200000001ff */
[----:B------:R-:W-:Y:S01]  /*37f0*/  BSSY B0, `(.L_x_29439) ;  /* 0x0000007000007945 */ /* 0x000fe20003800000 */
[----:B------:R-:W-:Y:S02]  /*3800*/  MOV R52, R22 ;  /* 0x0000001600347202 */ /* 0x000fe40000000f00 */
[----:B------:R-:W-:Y:S02]  /*3810*/  MOV R76, 0x1f ;  /* 0x0000001f004c7802 */ /* 0x000fe40000000f00 */
[----:B------:R-:W-:-:S07]  /*3820*/  MOV R47, 0xffffffff ;  /* 0xffffffff002f7802 */ /* 0x000fce0000000f00 */
[----:B-12345:R-:W-:Y:S05]  /*3830*/  WARPSYNC.COLLECTIVE R47, `(.L_x_29440) ;  /* 0x000000002f087348 */ /* 0x03efea0003c00000 */
[----:B------:R0:W0:Y:S02]  /*3840*/  SHFL.BFLY P6, R46, R52, R53, R76 ;  /* 0x0c000035342e7389 */ /* 0x00002400000c004c */
[----:B012345:R-:W-:Y:S05]  /*3850*/  ENDCOLLECTIVE ;  /* 0x000000000000791b */ /* 0x03ffea0003800000 */
.L_x_29440:
[----:B------:R-:W-:Y:S05]  /*3860*/  BSYNC B0 ;  /* 0x0000000000007941 */ /* 0x000fea0003800000 */
.L_x_29439:
        /* <DEDUP_REMOVED lines=9> */
.L_x_29441:
[----:B------:R-:W-:Y:S01]  /*3900*/  HFMA2 R53, -RZ, RZ, 0, 2.384185791015625e-07 ;  /* 0x00000004ff357431 */ /* 0x000fe200000001ff */
[----:B------:R-:W-:-:S05]  /*3910*/  MOV R40, R46 ;  /* 0x0000002e00287202 */ /* 0x000fca0000000f00 */
[----:B------:R-:W-:-:S05]  /*3920*/  FADD.FTZ R40, R23, R40 ;  /* 0x0000002817287221 */ /* 0x000fca0000010000 */
[----:B------:R-:W-:-:S07]  /*3930*/  MOV R52, R40 ;  /* 0x0000002800347202 */ /* 0x000fce0000000f00 */
[----:B------:R-:W-:Y:S05]  /*3940*/  WARPSYNC.COLLECTIVE R47, `(.L_x_29442) ;  /* 0x000000002f087348 */ /* 0x000fea0003c00000 */
[----:B------:R0:W1:Y:S02]  /*3950*/  SHFL.BFLY P6, R46, R52, R53, R76 ;  /* 0x0c000035342e7389 */ /* 0x00006400000c004c */
[----:B01----:R-:W-:Y:S05]  /*3960*/  ENDCOLLECTIVE ;  /* 0x000000000000791b */ /* 0x003fea0003800000 */
.L_x_29442:
[----:B------:R-:W-:Y:S01]  /*3970*/  HFMA2 R53, -RZ, RZ, 0, 4.76837158203125e-07 ;  /* 0x00000008ff357431 */ /* 0x000fe200000001ff */
[----:B------:R-:W-:-:S05]  /*3980*/  MOV R41, R46 ;  /* 0x0000002e00297202 */ /* 0x000fca0000000f00 */
[----:B------:R-:W-:-:S05]  /*3990*/  FADD.FTZ R41, R40, R41 ;  /* 0x0000002928297221 */ /* 0x000fca0000010000 */
[----:B------:R-:W-:-:S07]  /*39a0*/  MOV R52, R41 ;  /* 0x0000002900347202 */ /* 0x000fce0000000f00 */
[----:B------:R-:W-:Y:S05]  /*39b0*/  WARPSYNC.COLLECTIVE R47, `(.L_x_29443) ;  /* 0x000000002f087348 */ /* 0x000fea0003c00000 */
[----:B------:R0:W1:Y:S02]  /*39c0*/  SHFL.BFLY P6, R46, R52, R53, R76 ;  /* 0x0c000035342e7389 */ /* 0x00006400000c004c */
[----:B01----:R-:W-:Y:S05]  /*39d0*/  ENDCOLLECTIVE ;  /* 0x000000000000791b */ /* 0x003fea0003800000 */
.L_x_29443:
        /* <DEDUP_REMOVED lines=8> */
.L_x_29444:
[----:B------:R-:W-:Y:S01]  /*3a60*/  HFMA2 R53, -RZ, RZ, 0, 5.9604644775390625e-08 ;  /* 0x00000001ff357431 */ /* 0x000fe200000001ff */
[----:B------:R-:W-:Y:S02]  /*3a70*/  MOV R43, R46 ;  /* 0x0000002e002b7202 */ /* 0x000fe40000000f00 */
[----:B------:R-:W-:-:S03]  /*3a80*/  ISETP.GT.U32.AND P6, PT, R0, 0x9f, PT ;  /* 0x0000009f0000780c */ /* 0x000fc60003fc4070 */
        /* <DEDUP_REMOVED lines=74> */
.L_x_29445:
[----:B------:R-:W-:Y:S01]  /*3f30*/  HFMA2 R53, -RZ, RZ, 0, 1.1920928955078125e-07 ;  /* 0x00000002ff357431 */ /* 0x000fe200000001ff */
[----:B------:R-:W-:-:S05]  /*3f40*/  MOV R23, R46 ;  /* 0x0000002e00177202 */ /* 0x000fca0000000f00 */
[----:B------:R-:W-:-:S05]  /*3f50*/  FADD.FTZ R23, R22, R23 ;  /* 0x0000001716177221 */ /* 0x000fca0000010000 */
[----:B------:R-:W-:-:S07]  /*3f60*/  MOV R52, R23 ;  /* 0x0000001700347202 */ /* 0x000fce0000000f00 */
[----:B------:R-:W-:Y:S05]  /*3f70*/  WARPSYNC.COLLECTIVE R47, `(.L_x_29446) ;  /* 0x000000002f087348 */ /* 0x000fea0003c00000 */
[----:B------:R0:W1:Y:S02]  /*3f80*/  SHFL.BFLY P6, R46, R52, R53, R76 ;  /* 0x0c000035342e7389 */ /* 0x00006400000c004c */
[----:B01----:R-:W-:Y:S05]  /*3f90*/  ENDCOLLECTIVE ;  /* 0x000000000000791b */ /* 0x003fea0003800000 */
.L_x_29446:
[----:B------:R-:W-:Y:S01]  /*3fa0*/  HFMA2 R53, -RZ, RZ, 0, 2.384185791015625e-07 ;  /* 0x00000004ff357431 */ /* 0x000fe200000001ff */
[----:B------:R-:W-:-:S05]  /*3fb0*/  MOV R40, R46 ;  /* 0x0000002e00287202 */ /* 0x000fca0000000f00 */
[----:B------:R-:W-:-:S05]  /*3fc0*/  FADD.FTZ R40, R23, R40 ;  /* 0x0000002817287221 */ /* 0x000fca0000010000 */
[----:B------:R-:W-:-:S07]  /*3fd0*/  MOV R52, R40 ;  /* 0x0000002800347202 */ /* 0x000fce0000000f00 */
[----:B------:R-:W-:Y:S05]  /*3fe0*/  WARPSYNC.COLLECTIVE R47, `(.L_x_29447) ;  /* 0x000000002f087348 */ /* 0x000fea0003c00000 */
[----:B------:R0:W1:Y:S02]  /*3ff0*/  SHFL.BFLY P6, R46, R52, R53, R76 ;  /* 0x0c000035342e7389 */ /* 0x00006400000c004c */
[----:B01----:R-:W-:Y:S05]  /*4000*/  ENDCOLLECTIVE ;  /* 0x000000000000791b */ /* 0x003fea0003800000 */
.L_x_29447:
[----:B------:R-:W-:Y:S01]  /*4010*/  HFMA2 R53, -RZ, RZ, 0, 4.76837158203125e-07 ;  /* 0x00000008ff357431 */ /* 0x000fe200000001ff */
[----:B------:R-:W-:-:S05]  /*4020*/  MOV R41, R46 ;  /* 0x0000002e00297202 */ /* 0x000fca0000000f00 */
[----:B------:R-:W-:-:S05]  /*4030*/  FADD.FTZ R41, R40, R41 ;  /* 0x0000002928297221 */ /* 0x000fca0000010000 */
[----:B------:R-:W-:-:S07]  /*4040*/  MOV R52, R41 ;  /* 0x0000002900347202 */ /* 0x000fce0000000f00 */
[----:B------:R-:W-:Y:S05]  /*4050*/  WARPSYNC.COLLECTIVE R47, `(.L_x_29448) ;  /* 0x000000002f087348 */ /* 0x000fea0003c00000 */
[----:B------:R0:W1:Y:S02]  /*4060*/  SHFL.BFLY P6, R46, R52, R53, R76 ;  /* 0x0c000035342e7389 */ /* 0x00006400000c004c */
[----:B01----:R-:W-:Y:S05]  /*4070*/  ENDCOLLECTIVE ;  /* 0x000000000000791b */ /* 0x003fea0003800000 */
.L_x_29448:
[----:B------:R-:W-:Y:S01]  /*4080*/  HFMA2 R53, -RZ, RZ, 0, 9.5367431640625e-07 ;  /* 0x00000010ff357431 */ /* 0x000fe200000001ff */
[----:B------:R-:W-:-:S05]  /*4090*/  MOV R44, R46 ;  /* 0x0000002e002c7202 */ /* 0x000fca0000000f00 */
[----:B------:R-:W-:-:S05]  /*40a0*/  FADD.FTZ R45, R41, R44 ;  /* 0x0000002c292d7221 */ /* 0x000fca0000010000 */
[----:B------:R-:W-:-:S07]  /*40b0*/  MOV R52, R45 ;  /* 0x0000002d00347202 */ /* 0x000fce0000000f00 */
[----:B------:R-:W-:Y:S05]  /*40c0*/  WARPSYNC.COLLECTIVE R47, `(.L_x_29449) ;  /* 0x000000002f087348 */ /* 0x000fea0003c00000 */
[----:B------:R0:W1:Y:S02]  /*40d0*/  SHFL.BFLY P6, R46, R52, R53, R76 ;  /* 0x0c000035342e7389 */ /* 0x00006400000c004c */
[----:B01----:R-:W-:Y:S05]  /*40e0*/  ENDCOLLECTIVE ;  /* 0x000000000000791b */ /* 0x003fea0003800000 */
.L_x_29449:
[----:B------:R-:W-:Y:S05]  /*40f0*/  BRA `(.L_x_29450) ;  /* 0xffffffe800087947 */ /* 0x000fea000383ffff */
.L_x_29451:
        /* <DEDUP_REMOVED lines=16> */
.L_x_37356:


//--------------------- .text._ZN10layer_norm13ln_fwd_kernelINS_13Kernel_traitsI6__halfffffjLj1024ELj1ELj4ELj1ELj16ENS_18Kernel_traits_baseILj1024ES2_ffffjLj128EEEEELb0ELb0ELb0ELb1EEEvNS_9FwdParamsE --------------------------
	.section	.text._ZN10layer_norm13ln_fwd_kernelINS_13Kernel_traitsI6__halfffffjLj1024ELj1ELj4ELj1ELj16ENS_18Kernel_traits_baseILj1024ES2_ffffjLj128EEEEELb0ELb0ELb0ELb1EEEvNS_9FwdParamsE,"ax",@progbits
	.align	128
        .global         _ZN10layer_norm13ln_fwd_kernelINS_13Kernel_traitsI6__halfffffjLj1024ELj1ELj4ELj1ELj16ENS_18Kernel_traits_baseILj1024ES2_ffffjLj128EEEEELb0ELb0ELb0ELb1EEEvNS_9FwdParamsE
        .type           _ZN10layer_norm13ln_fwd_kernelINS_13Kernel_traitsI6__halfffffjLj1024ELj1ELj4ELj1ELj16ENS_18Kernel_traits_baseILj1024ES2_ffffjLj128EEEEELb0ELb0ELb0ELb1EEEvNS_9FwdParamsE,@function
        .size           _ZN10layer_norm13ln_fwd_kernelINS_13Kernel_traitsI6__halfffffjLj1024ELj1ELj4ELj1ELj16ENS_18Kernel_traits_baseILj1024ES2_ffffjLj128EEEEELb0ELb0ELb0ELb1EEEvNS_9FwdParamsE,(.L_x_37357 - _ZN10layer_norm13ln_fwd_kernelINS_13Kernel_traitsI6__halfffffjLj1024ELj1ELj4ELj1ELj16ENS_18Kernel_traits_baseILj1024ES2_ffffjLj128EEEEELb0ELb0ELb0ELb1EEEvNS_9FwdParamsE)
        .other          _ZN10layer_norm13ln_fwd_kernelINS_13Kernel_traitsI6__halfffffjLj1024ELj1ELj4ELj1ELj16ENS_18Kernel_traits_baseILj1024ES2_ffffjLj128EEEEELb0ELb0ELb0ELb1EEEvNS_9FwdParamsE,@"STO_CUDA_ENTRY STV_DEFAULT"
_ZN10layer_norm13ln_fwd_kernelINS_13Kernel_traitsI6__halfffffjLj1024ELj1ELj4ELj1ELj16ENS_18Kernel_traits_baseILj1024ES2_ffffjLj128EEEEELb0ELb0ELb0ELb1EEEvNS_9FwdParamsE:
.text._ZN10layer_norm13ln_fwd_kernelINS_13Kernel_traitsI6__halfffffjLj1024ELj1ELj4ELj1ELj16ENS_18Kernel_traits_baseILj1024ES2_ffffjLj128EEEEELb0ELb0ELb0ELb1EEEvNS_9FwdParamsE:
        /* <DEDUP_REMOVED lines=19> */
[----:B------:R0:W5:Y:S01]  /*0130*/  LDG.E.64 R10, desc[UR6][R26.64] ;  /* 0x000000061a0a7981 */ /* 0x000162000c1e1b00 */
[----:B-1----:R-:W-:-:S03]  /*0140*/  IMAD.WIDE.U32 R28, R5, 0x8, R28 ;  /* 0x00000008051c7825 */ /* 0x002fc600078e001c */
[----:B------:R0:W5:Y:S04]  /*0150*/  LDG.E.64 R12, desc[UR6][R26.64+0x100] ;  /* 0x000100061a0c7981 */ /* 0x000168000c1e1b00 */
        /* <DEDUP_REMOVED lines=13> */
[----:B------:R0:W5:Y:S01]  /*0230*/  LDG.E.64 R6, desc[UR6][R28.64+0x700] ;  /* 0x000700061c067981 */ /* 0x000162000c1e1b00 */
[----:B------:R-:W-:Y:S05]  /*0240*/  BRA `(.L_x_29453) ;  /* 0x0000000000487947 */ /* 0x000fea0003800000 */
.L_x_29452:
[----:B------:R-:W0:Y:S02]  /*0250*/  LDC.64 R2, c[0x0][0x3d0] ;  /* 0x0000f400ff027b82 */ /* 0x000e240000000a00 */
[----:B0-----:R-:W-:-:S05]  /*0260*/  IMAD.WIDE.U32 R26, R5, 0x8, R2 ;  /* 0x00000008051a7825 */ /* 0x001fca00078e0002 */
        /* <DEDUP_REMOVED lines=8> */
[----:B------:R-:W-:-:S02]  /*02f0*/  CS2R R6, SRZ ;  /* 0x0000000000067805 */ /* 0x000fc4000001ff00 */
[----:B------:R-:W-:Y:S02]  /*0300*/  CS2R R4, SRZ ;  /* 0x0000000000047805 */ /* 0x000fe4000001ff00 */
[----:B------:R-:W-:Y:S02]  /*0310*/  CS2R R2, SRZ ;  /* 0x0000000000027805 */ /* 0x000fe4000001ff00 */
[----:B------:R-:W-:Y:S02]  /*0320*/  CS2R R8, SRZ ;  /* 0x0000000000087805 */ /* 0x000fe4000001ff00 */
[----:B------:R-:W-:Y:S02]  /*0330*/  CS2R R58, SRZ ;  /* 0x00000000003a7805 */ /* 0x000fe4000001ff00 */
[----:B------:R-:W-:Y:S02]  /*0340*/  CS2R R34, SRZ ;  /* 0x0000000000227805 */ /* 0x000fe4000001ff00 */
[----:B------:R-:W-:-:S02]  /*0350*/  CS2R R32, SRZ ;  /* 0x0000000000207805 */ /* 0x000fc4000001ff00 */
[----:B0-----:R-:W-:-:S07]  /*0360*/  CS2R R30, SRZ ;  /* 0x00000000001e7805 */ /* 0x001fce000001ff00 */
.L_x_29453:
[----:B------:R-:W1:Y:S02]  /*0370*/  LDCU UR4, c[0x0][0x384] ;  /* 0x00007080ff0477ac */ /* 0x000e640008000800 */
[----:B-1----:R-:W-:-:S13]  /*0380*/  ISETP.GE.AND P1, PT, R91, UR4, PT ;  /* 0x000000045b007c0c */ /* 0x002fda000bf26270 */
[----:B------:R-:W-:Y:S05]  /*0390*/  @P1 EXIT ;  /* 0x000000000000194d */ /* 0x000fea0003800000 */
[----:B-----5:R-:W-:Y:S01]  /*03a0*/  MOV R90, R10 ;  /* 0x0000000a005a7202 */ /* 0x020fe20000000f00 */
[----:B------:R-:W-:Y:S01]  /*03b0*/  HADD2.F32 R63, -RZ, R58.H0_H0 ;  /* 0x2000003aff3f7230 */ /* 0x000fe20000004100 */
[----:B------:R-:W-:Y:S01]  /*03c0*/  MOV R86, R11 ;  /* 0x0000000b00567202 */ /* 0x000fe20000000f00 */
[----:B------:R-:W-:Y:S01]  /*03d0*/  HADD2.F32 R55, -RZ, R8.H0_H0 ;  /* 0x20000008ff377230 */ /* 0x000fe20000004100 */
[--C-:B------:R-:W-:Y:S01]  /*03e0*/  SHF.R.U64 R88, R10, 0x10, R11.reuse ;  /* 0x000000100a587819 */ /* 0x100fe2000000120b */
        /* <DEDUP_REMOVED lines=21> */
[----:B------:R-:W-:Y:S01]  /*0540*/  SHF.R.U64 R54, R18, 0x10, R19 ;  /* 0x0000001012367819 */ /* 0x000fe20000001213 */
[----:B------:R-:W-:Y:S01]  /*0550*/  HADD2.F32 R82, -RZ, R82.H0_H0 ;  /* 0x20000052ff527230 */ /* 0x000fe20000004100 */
[----:B------:R-:W-:Y:S01]  /*0560*/  ISETP.NE.U32.AND P1, PT, R36, RZ, PT ;  /* 0x000000ff2400720c */ /* 0x000fe20003f25070 */
        /* <DEDUP_REMOVED lines=23> */
[----:B0-----:R-:W-:Y:S01]  /*06e0*/  MOV R28, R23 ;  /* 0x00000017001c7202 */ /* 0x001fe20000000f00 */
[----:B------:R-:W-:Y:S01]  /*06f0*/  HADD2.F32 R12, -RZ, R12.H0_H0 ;  /* 0x2000000cff0c7230 */ /* 0x000fe20000004100 */
[--C-:B------:R-:W-:Y:S01]  /*0700*/  SHF.R.U64 R16, R22, 0x10, R23.reuse ;  /* 0x0000001016107819 */ /* 0x100fe20000001217 */
[----:B------:R-:W-:Y:S01]  /*0710*/  HADD2.F32 R13, -RZ, R13.H0_H0 ;  /* 0x2000000dff0d7230 */ /* 0x000fe20000004100 */
[----:B------:R-:W-:Y:S01]  /*0720*/  SHF.R.U32.HI R17, RZ, 0x10, R23 ;  /* 0x00000010ff117819 */ /* 0x000fe20000011617 */
[----:B------:R-:W0:Y:S01]  /*0730*/  LDCU UR4, c[0x0][0x388] ;  /* 0x00007100ff0477ac */ /* 0x000e220008000800 */
[----:B------:R-:W-:Y:S01]  /*0740*/  MOV R29, R24 ;  /* 0x00000018001d7202 */ /* 0x000fe20000000f00 */
[----:B------:R-:W-:Y:S01]  /*0750*/  HADD2.F32 R16, -RZ, R16.H0_H0 ;  /* 0x20000010ff107230 */ /* 0x000fe20000004100 */
[----:B------:R-:W-:Y:S01]  /*0760*/  MOV R36, R25 ;  /* 0x0000001900247202 */ /* 0x000fe20000000f00 */
[----:B------:R-:W-:Y:S01]  /*0770*/  HADD2.F32 R17, -RZ, R17.H0_H0 ;  /* 0x20000011ff117230 */ /* 0x000fe20000004100 */
[--C-:B------:R-:W-:Y:S01]  /*0780*/  SHF.R.U64 R20, R24, 0x10, R25.reuse ;  /* 0x0000001018147819 */ /* 0x100fe20000001219 */
[----:B------:R-:W1:Y:S01]  /*0790*/  LDCU.U8 UR12, c[0x0][0x410] ;  /* 0x00008200ff0c77ac */ /* 0x000e620008000000 */
[----:B------:R-:W-:-:S02]  /*07a0*/  SHF.R.U32.HI R21, RZ, 0x10, R25 ;  /* 0x00000010ff157819 */ /* 0x000fc40000011619 */
        /* <DEDUP_REMOVED lines=32> */
[----:B------:R-:W-:Y:S01]  /*09b0*/  ISETP.NE.AND.EX P1, PT, R37, RZ, PT, P1 ;  /* 0x000000ff2500720c */ /* 0x000fe20003f25310 */
[----:B------:R-:W-:Y:S01]  /*09c0*/  HADD2.F32 R5, -RZ, R5.H0_H0 ;  /* 0x20000005ff057230 */ /* 0x000fe20000004100 */
[----:B------:R-:W2:Y:S01]  /*09d0*/  LDCU UR5, c[0x0][0x448] ;  /* 0x00008900ff0577ac */ /* 0x000ea20008000800 */
[----:B------:R-:W-:-:S02]  /*09e0*/  HADD2.F32 R6, -RZ, R6.H0_H0 ;  /* 0x20000006ff067230 */ /* 0x000fc40000004100 */
[----:B------:R-:W-:Y:S01]  /*09f0*/  HADD2.F32 R7, -RZ, R7.H0_H0 ;  /* 0x20000007ff077230 */ /* 0x000fe20000004100 */
[----:B------:R-:W3:Y:S01]  /*0a00*/  LDCU.64 UR10, c[0x0][0x3e0] ;  /* 0x00007c00ff0a77ac */ /* 0x000ee20008000a00 */
[----:B------:R-:W-:Y:S02]  /*0a10*/  HADD2.F32 R15, -RZ, R28.H0_H0 ;  /* 0x2000001cff0f7230 */ /* 0x000fe40000004100 */
[----:B------:R-:W-:Y:S01]  /*0a20*/  HADD2.F32 R18, -RZ, R29.H0_H0 ;  /* 0x2000001dff127230 */ /* 0x000fe20000004100 */
[----:B------:R-:W4:Y:S01]  /*0a30*/  LDCU.64 UR8, c[0x0][0x3a0] ;  /* 0x00007400ff0877ac */ /* 0x000f220008000a00 */
[----:B------:R-:W-:Y:S02]  /*0a40*/  HADD2.F32 R19, -RZ, R36.H0_H0 ;  /* 0x20000024ff137230 */ /* 0x000fe40000004100 */
[----:B------:R-:W-:Y:S02]  /*0a50*/  HADD2.F32 R69, -RZ, R69.H0_H0 ;  /* 0x20000045ff457230 */ /* 0x000fe40000004100 */
[----:B------:R-:W-:-:S02]  /*0a60*/  HADD2.F32 R65, -RZ, R65.H0_H0 ;  /* 0x20000041ff417230 */ /* 0x000fc40000004100 */
[----:B------:R-:W-:Y:S02]  /*0a70*/  HADD2.F32 R61, -RZ, R61.H0_H0 ;  /* 0x2000003dff3d7230 */ /* 0x000fe40000004100 */
[----:B------:R-:W-:Y:S02]  /*0a80*/  HADD2.F32 R57, -RZ, R57.H0_H0 ;  /* 0x20000039ff397230 */ /* 0x000fe40000004100 */
[----:B------:R-:W-:Y:S02]  /*0a90*/  HADD2.F32 R53, -RZ, R53.H0_H0 ;  /* 0x20000035ff357230 */ /* 0x000fe40000004100 */
[----:B------:R-:W-:Y:S02]  /*0aa0*/  HADD2.F32 R22, -RZ, R22.H0_H0 ;  /* 0x20000016ff167230 */ /* 0x000fe40000004100 */
[----:B------:R-:W-:Y:S02]  /*0ab0*/  HADD2.F32 R23, -RZ, R23.H0_H0 ;  /* 0x20000017ff177230 */ /* 0x000fe40000004100 */
[----:B------:R-:W-:-:S02]  /*0ac0*/  HADD2.F32 R24, -RZ, R24.H0_H0 ;  /* 0x20000018ff187230 */ /* 0x000fc40000004100 */
[----:B------:R-:W-:Y:S02]  /*0ad0*/  HADD2.F32 R25, -RZ, R25.H0_H0 ;  /* 0x20000019ff197230 */ /* 0x000fe40000004100 */
[----:B------:R-:W-:Y:S02]  /*0ae0*/  HADD2.F32 R26, -RZ, R26.H0_H0 ;  /* 0x2000001aff1a7230 */ /* 0x000fe40000004100 */
[----:B------:R-:W-:Y:S02]  /*0af0*/  HADD2.F32 R27, -RZ, R27.H0_H0 ;  /* 0x2000001bff1b7230 */ /* 0x000fe40000004100 */
[----:B01234-:R-:W-:-:S07]  /*0b00*/  HADD2.F32 R52, -RZ, R52.H0_H0 ;  /* 0x20000034ff347230 */ /* 0x01ffce0000004100 */
.L_x_29463:
[----:B------:R-:W-:Y:S01]  /*0b10*/  ISETP.NE.U32.AND P2, PT, RZ, UR8, PT ;  /* 0x00000008ff007c0c */ /* 0x000fe2000bf45070 */
[----:B0-----:R-:W0:Y:S01]  /*0b20*/  S2R R41, SR_TID.X ;  /* 0x0000000000297919 */ /* 0x001e220000002100 */
[----:B------:R-:W1:Y:S01]  /*0b30*/  @P1 LDC.64 R34, c[0x0][0x3e0] ;  /* 0x0000f800ff221b82 */ /* 0x000e620000000a00 */
[----:B------:R-:W-:Y:S01]  /*0b40*/  IMAD R32, R91, UR4, RZ ;  /* 0x000000045b207c24 */ /* 0x000fe2000f8e02ff */
[----:B------:R-:W-:Y:S01]  /*0b50*/  ISETP.NE.AND.EX P2, PT, RZ, UR9, PT, P2 ;  /* 0x00000009ff007c0c */ /* 0x000fe2000bf45320 */
[----:B------:R-:W-:-:S03]  /*0b60*/  HFMA2 R43, -RZ, RZ, 1.875, 0 ;  /* 0x3f800000ff2b7431 */ /* 0x000fc600000001ff */
[----:B------:R-:W-:Y:S02]  /*0b70*/  SHF.R.S32.HI R33, RZ, 0x1f, R32 ;  /* 0x0000001fff217819 */ /* 0x000fe40000011420 */
[----:B------:R-:W2:Y:S02]  /*0b80*/  LDC.64 R108, c[0x0][0x390] ;  /* 0x0000e400ff6c7b82 */ /* 0x000ea40000000a00 */
[----:B------:R-:W-:-:S06]  /*0b90*/  LEA.HI R33, R33, R32, RZ, 0x2 ;  /* 0x0000002021217211 */ /* 0x000fcc00078f10ff */
[----:B------:R-:W3:Y:S01]  /*0ba0*/  @P2 LDC.64 R36, c[0x0][0x3a0] ;  /* 0x0000e800ff242b82 */ /* 0x000ee20000000a00 */
[----:B-1----:R-:W-:-:S07]  /*0bb0*/  @P1 IMAD.WIDE R34, R91, 0x4, R34 ;  /* 0x000000045b221825 */ /* 0x002fce00078e0222 */
[----:B------:R-:W1:Y:S01]  /*0bc0*/  @P0 LDC.64 R74, c[0x0][0x3a8] ;  /* 0x0000ea00ff4a0b82 */ /* 0x000e620000000a00 */
[----:B------:R-:W4:Y:S01]  /*0bd0*/  @P1 LDG.E R43, desc[UR6][R34.64] ;  /* 0x00000006222b1981 */ /* 0x000f22000c1e1900 */
[----:B0-----:R-:W-:-:S06]  /*0be0*/  LOP3.LUT R42, R41, 0x1f, RZ, 0xc0, !PT ;  /* 0x0000001f292a7812 */ /* 0x001fcc00078ec0ff */
[----:B------:R-:W0:Y:S01]  /*0bf0*/  @P2 LDC.64 R50, c[0x0][0x3a0] ;  /* 0x0000e800ff322b82 */ /* 0x000e220000000a00 */
[----:B------:R-:W-:-:S05]  /*0c00*/  LEA.HI.SX32 R42, R33, R42, 0x1e ;  /* 0x0000002a212a7211 */ /* 0x000fca00078ff2ff */
[----:B---3--:R-:W-:-:S04]  /*0c10*/  @P2 IMAD.WIDE.U32 R36, R42, 0x10, R36 ;  /* 0x000000102a242825 */ /* 0x008fc800078e0024 */
[C---:B--2---:R-:W-:Y:S02]  /*0c20*/  IMAD.WIDE.U32 R32, R42.reuse, 0x10, R108 ;  /* 0x000000102a207825 */ /* 0x044fe400078e006c */
[----:B------:R-:W4:Y:S04]  /*0c30*/  @P2 LDG.E.128 R36, desc[UR6][R36.64] ;  /* 0x0000000624242981 */ /* 0x000f28000c1e1d00 */
[----:B------:R-:W4:Y:S01]  /*0c40*/  LDG.E.128 R32, desc[UR6][R32.64] ;  /* 0x0000000620207981 */ /* 0x000f22000c1e1d00 */
[C---:B------:R-:W-:Y:S01]  /*0c50*/  IADD3 R40, PT, PT, R42.reuse, 0x20, RZ ;  /* 0x000000202a287810 */ /* 0x040fe20007ffe0ff */
[----:B-1----:R-:W-:-:S04]  /*0c60*/  @P0 IMAD.WIDE.U32 R74, R42, 0x10, R74 ;  /* 0x000000102a4a0825 */ /* 0x002fc800078e004a */
[-C--:B----4-:R-:W-:Y:S01]  /*0c70*/  @P2 FFMA.FTZ R44, R32, R43.reuse, R36 ;  /* 0x0000002b202c2223 */ /* 0x090fe20000010024 */
[-C--:B------:R-:W-:Y:S01]  /*0c80*/  @P2 FFMA.FTZ R45, R33, R43.reuse, R37 ;  /* 0x0000002b212d2223 */ /* 0x080fe20000010025 */
[-C--:B------:R-:W-:Y:S01]  /*0c90*/  @P2 FFMA.FTZ R46, R34, R43.reuse, R38 ;  /* 0x0000002b222e2223 */ /* 0x080fe20000010026 */
[----:B------:R-:W-:Y:S01]  /*0ca0*/  @P2 FFMA.FTZ R48, R35, R43, R39 ;  /* 0x0000002b23302223 */ /* 0x000fe20000010027 */
[C---:B------:R-:W-:Y:S01]  /*0cb0*/  IMAD.WIDE.U32 R38, R40.reuse, 0x10, R108 ;  /* 0x0000001028267825 */ /* 0x040fe200078e006c */
[----:B------:R-:W-:Y:S02]  /*0cc0*/  @P2 MOV R28, R44 ;  /* 0x0000002c001c2202 */ /* 0x000fe40000000f00 */
[----:B------:R-:W-:Y:S01]  /*0cd0*/  @P2 MOV R29, R45 ;  /* 0x0000002d001d2202 */ /* 0x000fe20000000f00 */
[----:B0-----:R-:W-:Y:S01]  /*0ce0*/  @P2 IMAD.WIDE.U32 R36, R40, 0x10, R50 ;  /* 0x0000001028242825 */ /* 0x001fe200078e0032 */
[----:B------:R-:W-:Y:S02]  /*0cf0*/  @P2 MOV R30, R46 ;  /* 0x0000002e001e2202 */ /* 0x000fe40000000f00 */
[----:B------:R-:W-:Y:S01]  /*0d00*/  @P2 MOV R31, R48 ;  /* 0x00000030001f2202 */ /* 0x000fe20000000f00 */
[----:B------:R-:W-:Y:S06]  /*0d10*/  @P2 BRA `(.L_x_29454) ;  /* 0x00000000003c2947 */ /* 0x000fec0003800000 */
[----:B------:R-:W-:-:S04]  /*0d20*/  UISETP.NE.U32.AND UP0, UPT, UR10, URZ, UPT ;  /* 0x000000ff0a00728c */ /* 0x000fc8000bf05070 */
[----:B------:R-:W-:-:S06]  /*0d30*/  UISETP.NE.AND.EX UP0, UPT, UR11, URZ, UPT, UP0 ;  /* 0x000000ff0b00728c */ /* 0x000fcc000bf05300 */
[----:B------:R-:W-:-:S13]  /*0d40*/  PLOP3.LUT P1, PT, PT, PT, UP0, 0x80, 0x8 ;  /* 0x000000000008781c */ /* 0x000fda0003f2f008 */
        /* <DEDUP_REMOVED lines=12> */
.L_x_29454:
[----:B------:R0:W-:Y:S01]  /*0e10*/  @P0 STG.E.128 desc[UR6][R74.64], R28 ;  /* 0x0000001c4a000986 */ /* 0x0001e2000c101d06 */
[----:B------:R-:W1:Y:S03]  /*0e20*/  @P0 LDC.64 R94, c[0x0][0x3a8] ;  /* 0x0000ea00ff5e0b82 */ /* 0x000e660000000a00 */
[----:B------:R-:W2:Y:S05]  /*0e30*/  LDG.E.128 R32, desc[UR6][R38.64] ;  /* 0x0000000626207981 */ /* 0x000eaa000c1e1d00 */
[----:B------:R-:W3:Y:S01]  /*0e40*/  @P2 LDC.64 R92, c[0x0][0x3a0] ;  /* 0x0000e800ff5c2b82 */ /* 0x000ee20000000a00 */
[----:B------:R-:W2:Y:S01]  /*0e50*/  @P2 LDG.E.128 R36, desc[UR6][R36.64] ;  /* 0x0000000624242981 */ /* 0x000ea2000c1e1d00 */
[----:B------:R-:W-:Y:S01]  /*0e60*/  IADD3 R47, PT, PT, R42, 0x40, RZ ;  /* 0x000000402a2f7810 */ /* 0x000fe20007ffe0ff */
[----:B-1----:R-:W-:-:S04]  /*0e70*/  @P0 IMAD.WIDE.U32 R94, R40, 0x10, R94 ;  /* 0x00000010285e0825 */ /* 0x002fc800078e005e */
[-C--:B--2---:R-:W-:Y:S01]  /*0e80*/  @P2 FFMA.FTZ R49, R32, R43.reuse, R36 ;  /* 0x0000002b20312223 */ /* 0x084fe20000010024 */
[-C--:B------:R-:W-:Y:S01]  /*0e90*/  @P2 FFMA.FTZ R50, R33, R43.reuse, R37 ;  /* 0x0000002b21322223 */ /* 0x080fe20000010025 */
[-C--:B------:R-:W-:Y:S01]  /*0ea0*/  @P2 FFMA.FTZ R51, R34, R43.reuse, R38 ;  /* 0x0000002b22332223 */ /* 0x080fe20000010026 */
[----:B0-----:R-:W-:Y:S01]  /*0eb0*/  @P2 FFMA.FTZ R75, R35, R43, R39 ;  /* 0x0000002b234b2223 */ /* 0x001fe20000010027 */
[C---:B------:R-:W-:Y:S01]  /*0ec0*/  IMAD.WIDE.U32 R38, R47.reuse, 0x10, R108 ;  /* 0x000000102f267825 */ /* 0x040fe200078e006c */
[----:B------:R-:W-:Y:S02]  /*0ed0*/  @P2 MOV R28, R49 ;  /* 0x00000031001c2202 */ /* 0x000fe40000000f00 */
[----:B------:R-:W-:Y:S01]  /*0ee0*/  @P2 MOV R29, R50 ;  /* 0x00000032001d2202 */ /* 0x000fe20000000f00 */
[----:B---3--:R-:W-:Y:S01]  /*0ef0*/  @P2 IMAD.WIDE.U32 R36, R47, 0x10, R92 ;  /* 0x000000102f242825 */ /* 0x008fe200078e005c */
[----:B------:R-:W-:Y:S02]  /*0f00*/  @P2 MOV R30, R51 ;  /* 0x00000033001e2202 */ /* 0x000fe40000000f00 */
[----:B------:R-:W-:Y:S01]  /*0f10*/  @P2 MOV R31, R75 ;  /* 0x0000004b001f2202 */ /* 0x000fe20000000f00 */
[----:B------:R-:W-:Y:S06]  /*0f20*/  @P2 BRA `(.L_x_29455) ;  /* 0x0000000000282947 */ /* 0x000fec0003800000 */
[----:B------:R-:W-:Y:S01]  /*0f30*/  ISETP.NE.U32.AND P3, PT, RZ, UR10, PT ;  /* 0x0000000aff007c0c */ /* 0x000fe2000bf65070 */
[-C--:B------:R-:W-:Y:S01]  /*0f40*/  FMUL.FTZ R49, R32, R43.reuse ;  /* 0x0000002b20317220 */ /* 0x080fe20000410000 */
[-C--:B------:R-:W-:Y:S01]  /*0f50*/  FMUL.FTZ R50, R33, R43.reuse ;  /* 0x0000002b21327220 */ /* 0x080fe20000410000 */
[-C--:B------:R-:W-:Y:S01]  /*0f60*/  FMUL.FTZ R51, R34, R43.reuse ;  /* 0x0000002b22337220 */ /* 0x080fe20000410000 */
[----:B------:R-:W-:Y:S01]  /*0f70*/  ISETP.NE.AND.EX P3, PT, RZ, UR11, PT, P3 ;  /* 0x0000000bff007c0c */ /* 0x000fe2000bf65330 */
[----:B------:R-:W-:-:S12]  /*0f80*/  FMUL.FTZ R75, R35, R43 ;  /* 0x0000002b234b7220 */ /* 0x000fd80000410000 */
[----:B------:R-:W-:Y:S02]  /*0f90*/  @P3 MOV R28, R49 ;  /* 0x00000031001c3202 */ /* 0x000fe40000000f00 */
[----:B------:R-:W-:Y:S02]  /*0fa0*/  @P3 MOV R29, R50 ;  /* 0x00000032001d3202 */ /* 0x000fe40000000f00 */
[----:B------:R-:W-:Y:S02]  /*0fb0*/  @P3 MOV R30, R51 ;  /* 0x00000033001e3202 */ /* 0x000fe40000000f00 */
[----:B------:R-:W-:-:S07]  /*0fc0*/  @P3 MOV R31, R75 ;  /* 0x0000004b001f3202 */ /* 0x000fce0000000f00 */
.L_x_29455:
        /* <DEDUP_REMOVED lines=9> */
[-C--:B0-----:R-:W-:Y:S01]  /*1060*/  @P2 FFMA.FTZ R94, R34, R43.reuse, R38 ;  /* 0x0000002b225e2223 */ /* 0x081fe20000010026 */
[----:B------:R-:W-:Y:S01]  /*1070*/  @P2 FFMA.FTZ R97, R35, R43, R39 ;  /* 0x0000002b23612223 */ /* 0x000fe20000010027 */
        /* <DEDUP_REMOVED lines=17> */
.L_x_29456:
        /* <DEDUP_REMOVED lines=28> */
.L_x_29457:
        /* <DEDUP_REMOVED lines=28> */
.L_x_29458:
        /* <DEDUP_REMOVED lines=11> */
[C---:B---3--:R-:W-:Y:S01]  /*15c0*/  @P2 IMAD.WIDE.U32 R36, R101.reuse, 0x10, R114 ;  /* 0x0000001065242825 */ /* 0x048fe200078e0072 */
[----:B------:R-:W-:Y:S02]  /*15d0*/  @P2 MOV R28, R107 ;  /* 0x0000006b001c2202 */ /* 0x000fe40000000f00 */
[----:B------:R-:W-:Y:S01]  /*15e0*/  @P2 MOV R29, R110 ;  /* 0x0000006e001d2202 */ /* 0x000fe20000000f00 */
[----:B------:R-:W-:Y:S01]  /*15f0*/  IMAD.WIDE.U32 R38, R101, 0x10, R108 ;  /* 0x0000001065267825 */ /* 0x000fe200078e006c */
        /* <DEDUP_REMOVED lines=13> */
.L_x_29459:
[----:B------:R0:W-:Y:S01]  /*16d0*/  @P0 STG.E.128 desc[UR6][R116.64], R28 ;  /* 0x0000001c74000986 */ /* 0x0001e2000c101d06 */
[----:B------:R-:W1:Y:S03]  /*16e0*/  @P0 LDC.64 R120, c[0x0][0x3a8] ;  /* 0x0000ea00ff780b82 */ /* 0x000e660000000a00 */
[----:B------:R-:W2:Y:S05]  /*16f0*/  LDG.E.128 R32, desc[UR6][R38.64] ;  /* 0x0000000626207981 */ /* 0x000eaa000c1e1d00 */
[----:B------:R-:W3:Y:S01]  /*1700*/  @P2 LDC.64 R118, c[0x0][0x3a0] ;  /* 0x0000e800ff762b82 */ /* 0x000ee20000000a00 */
[----:B------:R-:W2:Y:S02]  /*1710*/  @P2 LDG.E.128 R36, desc[UR6][R36.64] ;  /* 0x0000000624242981 */ /* 0x000ea4000c1e1d00 */
[-C--:B--2---:R-:W-:Y:S01]  /*1720*/  @P2 FFMA.FTZ R114, R32, R43.reuse, R36 ;  /* 0x0000002b20722223 */ /* 0x084fe20000010024 */
[-C--:B------:R-:W-:Y:S01]  /*1730*/  @P2 FFMA.FTZ R115, R33, R43.reuse, R37 ;  /* 0x0000002b21732223 */ /* 0x080fe20000010025 */
[-C--:B0-----:R-:W-:Y:S01]  /*1740*/  @P2 FFMA.FTZ R116, R34, R43.reuse, R38 ;  /* 0x0000002b22742223 */ /* 0x081fe20000010026 */
[----:B------:R-:W-:-:S02]  /*1750*/  @P2 FFMA.FTZ R117, R35, R43, R39 ;  /* 0x0000002b23752223 */ /* 0x000fc40000010027 */
[----:B------:R-:W-:Y:S02]  /*1760*/  @P2 MOV R28, R114 ;  /* 0x00000072001c2202 */ /* 0x000fe40000000f00 */
[----:B------:R-:W-:Y:S02]  /*1770*/  @P2 MOV R29, R115 ;  /* 0x00000073001d2202 */ /* 0x000fe40000000f00 */
[----:B------:R-:W-:Y:S02]  /*1780*/  @P2 MOV R30, R116 ;  /* 0x00000074001e2202 */ /* 0x000fe40000000f00 */
[----:B------:R-:W-:Y:S01]  /*1790*/  @P2 MOV R31, R117 ;  /* 0x00000075001f2202 */ /* 0x000fe20000000f00 */
[----:B-1-3--:R-:W-:Y:S06]  /*17a0*/  @P2 BRA `(.L_x_29460) ;  /* 0x0000000000282947 */ /* 0x00afec0003800000 */
        /* <DEDUP_REMOVED lines=10> */
.L_x_29460:
[----:B------:R-:W-:Y:S01]  /*1850*/  IADD3 R113, PT, PT, R42, 0xe0, RZ ;  /* 0x000000e02a717810 */ /* 0x000fe20007ffe0ff */
[----:B------:R-:W-:-:S04]  /*1860*/  @P0 IMAD.WIDE.U32 R120, R101, 0x10, R120 ;  /* 0x0000001065780825 */ /* 0x000fc800078e0078 */
[C---:B------:R-:W-:Y:S01]  /*1870*/  IMAD.WIDE.U32 R32, R113.reuse, 0x10, R108 ;  /* 0x0000001071207825 */ /* 0x040fe200078e006c */
[----:B------:R0:W-:Y:S03]  /*1880*/  @P0 STG.E.128 desc[UR6][R120.64], R28 ;  /* 0x0000001c78000986 */ /* 0x0001e6000c101d06 */
[----:B------:R-:W-:Y:S02]  /*1890*/  @P2 IMAD.WIDE.U32 R36, R113, 0x10, R118 ;  /* 0x0000001071242825 */ /* 0x000fe400078e0076 */
[----:B------:R-:W2:Y:S04]  /*18a0*/  LDG.E.128 R32, desc[UR6][R32.64] ;  /* 0x0000000620207981 */ /* 0x000ea8000c1e1d00 */
[----:B------:R-:W2:Y:S02]  /*18b0*/  @P2 LDG.E.128 R36, desc[UR6][R36.64] ;  /* 0x0000000624242981 */ /* 0x000ea4000c1e1d00 */
[-C--:B--2---:R-:W-:Y:S01]  /*18c0*/  @P2 FFMA.FTZ R36, R32, R43.reuse, R36 ;  /* 0x0000002b20242223 */ /* 0x084fe20000010024 */
[-C--:B------:R-:W-:Y:S01]  /*18d0*/  @P2 FFMA.FTZ R37, R33, R43.reuse, R37 ;  /* 0x0000002b21252223 */ /* 0x080fe20000010025 */
[-C--:B------:R-:W-:Y:S01]  /*18e0*/  @P2 FFMA.FTZ R38, R34, R43.reuse, R38 ;  /* 0x0000002b22262223 */ /* 0x080fe20000010026 */
[----:B------:R-:W-:-:S02]  /*18f0*/  @P2 FFMA.FTZ R39, R35, R43, R39 ;  /* 0x0000002b23272223 */ /* 0x000fc40000010027 */
[----:B0-----:R-:W-:Y:S02]  /*1900*/  @P2 MOV R28, R36 ;  /* 0x00000024001c2202 */ /* 0x001fe40000000f00 */
[----:B------:R-:W-:Y:S02]  /*1910*/  @P2 MOV R29, R37 ;  /* 0x00000025001d2202 */ /* 0x000fe40000000f00 */
        /* <DEDUP_REMOVED lines=13> */
.L_x_29461:
[----:B------:R-:W-:Y:S01]  /*19f0*/  FADD.FTZ R32, RZ, R44 ;  /* 0x0000002cff207221 */ /* 0x000fe20000010000 */
[----:B------:R-:W-:Y:S01]  /*1a00*/  UMOV UR13, 0xffffffff ;  /* 0xffffffff000d7882 */ /* 0x000fe20000000000 */
[----:B------:R-:W-:Y:S02]  /*1a10*/  LOP3.LUT P2, RZ, R41, 0x1f, RZ, 0xc0, !PT ;  /* 0x0000001f29ff7812 */ /* 0x000fe4000784c0ff */
        /* <DEDUP_REMOVED lines=120> */
.L_x_29475:
[----:B01----:R-:W-:Y:S01]  /*21a0*/  FADD.FTZ R108, R108, R43 ;  /* 0x0000002b6c6c7221 */ /* 0x003fe20000010000 */
[----:B------:R-:W-:Y:S01]  /*21b0*/  FMUL.FTZ R32, R119, R119 ;  /* 0x0000007777207220 */ /* 0x000fe20000410000 */
[----:B------:R-:W0:Y:S01]  /*21c0*/  @!P2 LDC.64 R34, c[0x0][0x3c0] ;  /* 0x0000f000ff22ab82 */ /* 0x000e220000000a00 */
[----:B------:R-:W-:Y:S01]  /*21d0*/  ISETP.NE.AND P3, PT, RZ, UR12, PT ;  /* 0x0000000cff007c0c */ /* 0x000fe2000bf65270 */
[----:B------:R-:W-:-:S03]  /*21e0*/  FFMA.FTZ R41, R108, R33, UR5 ;  /* 0x000000056c297e23 */ /* 0x000fc60008010021 */
[----:B------:R-:W-:-:S03]  /*21f0*/  FSEL R108, R32, RZ, P3 ;  /* 0x000000ff206c7208 */ /* 0x000fc60001800000 */
[----:B------:R-:W1:Y:S02]  /*2200*/  @!P2 LDC.64 R32, c[0x0][0x3c8] ;  /* 0x0000f200ff20ab82 */ /* 0x000e640000000a00 */
[----:B------:R-:W-:-:S06]  /*2210*/  FADD.FTZ R41, R41, R108 ;  /* 0x0000006c29297221 */ /* 0x000fcc0000010000 */
[----:B------:R-:W2:Y:S01]  /*2220*/  MUFU.RSQ R41, R41 ;  /* 0x0000002900297308 */ /* 0x000ea20000001400 */
[----:B------:R-:W3:Y:S01]  /*2230*/  LDC.64 R108, c[0x0][0x428] ;  /* 0x00010a00ff6c7b82 */ /* 0x000ee20000000a00 */
[----:B0-----:R-:W-:-:S05]  /*2240*/  @!P2 IMAD.WIDE R34, R91, 0x4, R34 ;  /* 0x000000045b22a825 */ /* 0x001fca00078e0222 */
[----:B------:R1:W-:Y:S02]  /*2250*/  @!P2 STG.E desc[UR6][R34.64], R119 ;  /* 0x000000772200a986 */ /* 0x0003e4000c101906 */
[----:B-1----:R-:W-:Y:S01]  /*2260*/  @!P2 IMAD.WIDE R34, R91, 0x4, R32 ;  /* 0x000000045b22a825 */ /* 0x002fe200078e0220 */
[----:B------:R-:W-:-:S03]  /*2270*/  FSEL R32, R119, RZ, !P3 ;  /* 0x000000ff77207208 */ /* 0x000fc60005800000 */
[----:B---3--:R-:W-:Y:S01]  /*2280*/  IMAD.WIDE.U32 R122, R42, 0x10, R108 ;  /* 0x000000102a7a7825 */ /* 0x008fe200078e006c */
[----:B--2---:R0:W-:Y:S03]  /*2290*/  @!P2 STG.E desc[UR6][R34.64], R41 ;  /* 0x000000292200a986 */ /* 0x0041e6000c101906 */
        /* <DEDUP_REMOVED lines=43> */
[----:B------:R-:W-:Y:S01]  /*2550*/  IMAD.WIDE.U32 R114, R74, 0x10, R108 ;  /* 0x000000104a727825 */ /* 0x000fe200078e006c */
[----:B------:R0:W-:Y:S03]  /*2560*/  STG.E.128 desc[UR6][R122.64], R32 ;  /* 0x000000207a007986 */ /* 0x0001e6000c101d06 */
        /* <DEDUP_REMOVED lines=17> */
[----:B0-----:R-:W-:Y:S01]  /*2680*/  FFMA.FTZ R35, R75, R76, R73 ;  /* 0x0000004c4b237223 */ /* 0x001fe20000010049 */
        /* <DEDUP_REMOVED lines=18> */
[----:B------:R1:W-:Y:S01]  /*27b0*/  STG.E.128 desc[UR6][R40.64], R32 ;  /* 0x0000002028007986 */ /* 0x0003e2000c101d06 */
[----:B------:R-:W-:-:S04]  /*27c0*/  IMAD.WIDE.U32 R122, R96, 0x10, R108 ;  /* 0x00000010607a7825 */ /* 0x000fc800078e006c */
[----:B------:R-:W-:Y:S01]  /*27d0*/  FFMA.FTZ R42, R42, R11, R3 ;  /* 0x0000000b2a2a7223 */ /* 0x000fe20000010003 */
[----:B------:R-:W-:Y:S01]  /*27e0*/  FFMA.FTZ R43, R43, R13, R24 ;  /* 0x0000000d2b2b7223 */ /* 0x000fe20000010018 */
[----:B------:R2:W-:Y:S01]  /*27f0*/  STG.E.128 desc[UR6][R124.64], R36 ;  /* 0x000000247c007986 */ /* 0x0005e2000c101d06 */
        /* <DEDUP_REMOVED lines=11> */
[----:B0-----:R-:W-:Y:S01]  /*28b0*/  LEA R91, R74, R91, 0x2 ;  /* 0x0000005b4a5b7211 */ /* 0x001fe200078e10ff */
[----:B-1----:R-:W-:Y:S01]  /*28c0*/  FFMA.FTZ R32, R98, R64, R63 ;  /* 0x0000004062207223 */ /* 0x002fe2000001003f */
[----:B------:R-:W-:Y:S01]  /*28d0*/  FFMA.FTZ R33, R99, R62, R61 ;  /* 0x0000003e63217223 */ /* 0x000fe2000001003d */
[----:B------:R-:W-:Y:S01]  /*28e0*/  FFMA.FTZ R34, R100, R60, R59 ;  /* 0x0000003c64227223 */ /* 0x000fe2000001003b */
[----:B------:R-:W-:Y:S01]  /*28f0*/  FFMA.FTZ R35, R102, R58, R57 ;  /* 0x0000003a66237223 */ /* 0x000fe20000010039 */
[----:B--2---:R-:W-:Y:S01]  /*2900*/  FFMA.FTZ R36, R103, R56, R55 ;  /* 0x0000003867247223 */ /* 0x004fe20000010037 */
[----:B------:R-:W-:Y:S01]  /*2910*/  FFMA.FTZ R37, R104, R54, R53 ;  /* 0x0000003668257223 */ /* 0x000fe20000010035 */
[----:B------:R-:W-:Y:S01]  /*2920*/  FFMA.FTZ R38, R105, R8, R0 ;  /* 0x0000000869267223 */ /* 0x000fe20000010000 */
[----:B------:R-:W-:Y:S01]  /*2930*/  FFMA.FTZ R39, R106, R9, R22 ;  /* 0x000000096a277223 */ /* 0x000fe20000010016 */
[----:B------:R-:W-:Y:S01]  /*2940*/  FFMA.FTZ R40, R107, R10, R2 ;  /* 0x0000000a6b287223 */ /* 0x000fe20000010002 */
[----:B------:R-:W-:Y:S01]  /*2950*/  FFMA.FTZ R41, R110, R12, R23 ;  /* 0x0000000c6e297223 */ /* 0x000fe20000010017 */
[----:B------:R0:W-:Y:S01]  /*2960*/  STG.E.128 desc[UR6][R114.64], R32 ;  /* 0x0000002072007986 */ /* 0x0001e2000c101d06 */
[----:B------:R-:W-:-:S03]  /*2970*/  ISETP.GE.AND P2, PT, R91, R75, PT ;  /* 0x0000004b5b00720c */ /* 0x000fc60003f46270 */
[----:B------:R0:W-:Y:S04]  /*2980*/  STG.E.128 desc[UR6][R122.64], R36 ;  /* 0x000000247a007986 */ /* 0x0001e8000c101d06 */
[----:B------:R0:W-:Y:S04]  /*2990*/  STG.E.128 desc[UR6][R92.64], R40 ;  /* 0x000000285c007986 */ /* 0x0001e8000c101d06 */
[----:B------:R0:W-:Y:S04]  /*29a0*/  STG.E.128 desc[UR6][R94.64], R44 ;  /* 0x0000002c5e007986 */ /* 0x0001e8000c101d06 */
[----:B------:R0:W-:Y:S01]  /*29b0*/  STG.E.128 desc[UR6][R108.64], R48 ;  /* 0x000000306c007986 */ /* 0x0001e2000c101d06 */
[----:B------:R-:W-:Y:S05]  /*29c0*/  @!P2 BRA `(.L_x_29463) ;  /* 0xffffffe00050a947 */ /* 0x000fea000383ffff */
[----:B------:R-:W-:Y:S05]  /*29d0*/  EXIT ;  /* 0x000000000000794d */ /* 0x000fea0003800000 */
.L_x_29462:
        /* <DEDUP_REMOVED lines=8> */
.L_x_29465:
[----:B------:R-:W-:Y:S05]  /*2a60*/  BSYNC B0 ;  /* 0x0000000000007941 */ /* 0x000fea0003800000 */
.L_x_29464:
[----:B------:R-:W-:Y:S01]  /*2a70*/  MOV R33, R109 ;  /* 0x0000006d00217202 */ /* 0x000fe20000000f00 */
[----:B------:R-:W-:Y:S01]  /*2a80*/  HFMA2 R120, -RZ, RZ, 0, 1.1920928955078125e-07 ;  /* 0x00000002ff787431 */ /* 0x000fe200000001ff */
[----:B------:R-:W-:Y:S02]  /*2a90*/  MOV R123, 0x1f ;  /* 0x0000001f007b7802 */ /* 0x000fe40000000f00 */
[----:B------:R-:W-:Y:S01]  /*2aa0*/  MOV R118, 0xffffffff ;  /* 0xffffffff00767802 */ /* 0x000fe20000000f00 */
[----:B------:R-:W-:Y:S02]  /*2ab0*/  FADD.FTZ R35, R34, R33 ;  /* 0x0000002122237221 */ /* 0x000fe40000010000 */
[----:B------:R-:W0:Y:S03]  /*2ac0*/  LDC R33, c[0x0][0x400] ;  /* 0x00010000ff217b82 */ /* 0x000e260000000800 */
[----:B------:R-:W-:-:S07]  /*2ad0*/  MOV R121, R35 ;  /* 0x0000002300797202 */ /* 0x000fce0000000f00 */
[----:B0-----:R-:W-:Y:S05]  /*2ae0*/  WARPSYNC.COLLECTIVE R118, `(.L_x_29466) ;  /* 0x0000000076087348 */ /* 0x001fea0003c00000 */
[----:B------:R1:W2:Y:S02]  /*2af0*/  SHFL.BFLY P3, R109, R121, R120, R123 ;  /* 0x0c000078796d7389 */ /* 0x0002a4000006007b */
[----:B012---:R-:W-:Y:S05]  /*2b00*/  ENDCOLLECTIVE ;  /* 0x000000000000791b */ /* 0x007fea0003800000 */
.L_x_29466:
[----:B------:R-:W-:Y:S01]  /*2b10*/  HFMA2 R120, -RZ, RZ, 0, 2.384185791015625e-07 ;  /* 0x00000004ff787431 */ /* 0x000fe200000001ff */
[----:B------:R-:W-:-:S05]  /*2b20*/  MOV R32, R109 ;  /* 0x0000006d00207202 */ /* 0x000fca0000000f00 */
[----:B------:R-:W-:-:S05]  /*2b30*/  FADD.FTZ R41, R35, R32 ;  /* 0x0000002023297221 */ /* 0x000fca0000010000 */
[----:B------:R-:W-:-:S07]  /*2b40*/  MOV R121, R41 ;  /* 0x0000002900797202 */ /* 0x000fce0000000f00 */
[----:B------:R-:W-:Y:S05]  /*2b50*/  WARPSYNC.COLLECTIVE R118, `(.L_x_29467) ;  /* 0x0000000076087348 */ /* 0x000fea0003c00000 */
[----:B------:R0:W1:Y:S02]  /*2b60*/  SHFL.BFLY P3, R109, R121, R120, R123 ;  /* 0x0c000078796d7389 */ /* 0x000064000006007b */
[----:B01----:R-:W-:Y:S05]  /*2b70*/  ENDCOLLECTIVE ;  /* 0x000000000000791b */ /* 0x003fea0003800000 */
.L_x_29467:
[----:B------:R-:W-:Y:S01]  /*2b80*/  HFMA2 R120, -RZ, RZ, 0, 4.76837158203125e-07 ;  /* 0x00000008ff787431 */ /* 0x000fe200000001ff */
[----:B------:R-:W-:-:S05]  /*2b90*/  MOV R32, R109 ;  /* 0x0000006d00207202 */ /* 0x000fca0000000f00 */
[----:B------:R-:W-:-:S05]  /*2ba0*/  FADD.FTZ R43, R41, R32 ;  /* 0x00000020292b7221 */ /* 0x000fca0000010000 */
[----:B------:R-:W-:-:S07]  /*2bb0*/  MOV R121, R43 ;  /* 0x0000002b00797202 */ /* 0x000fce0000000f00 */
[----:B------:R-:W-:Y:S05]  /*2bc0*/  WARPSYNC.COLLECTIVE R118, `(.L_x_29468) ;  /* 0x0000000076087348 */ /* 0x000fea0003c00000 */
[----:B------:R0:W1:Y:S02]  /*2bd0*/  SHFL.BFLY P3, R109, R121, R120, R123 ;  /* 0x0c000078796d7389 */ /* 0x000064000006007b */
[----:B01----:R-:W-:Y:S05]  /*2be0*/  ENDCOLLECTIVE ;  /* 0x000000000000791b */ /* 0x003fea0003800000 */
.L_x_29468:
[----:B------:R-:W-:Y:S01]  /*2bf0*/  HFMA2 R120, -RZ, RZ, 0, 9.5367431640625e-07 ;  /* 0x00000010ff787431 */ /* 0x000fe200000001ff */
[----:B------:R-:W-:-:S05]  /*2c00*/  MOV R32, R109 ;  /* 0x0000006d00207202 */ /* 0x000fca0000000f00 */
[----:B------:R-:W-:-:S05]  /*2c10*/  FADD.FTZ R108, R43, R32 ;  /* 0x000000202b6c7221 */ /* 0x000fca0000010000 */
[----:B------:R-:W-:-:S07]  /*2c20*/  MOV R121, R108 ;  /* 0x0000006c00797202 */ /* 0x000fce0000000f00 */
[----:B------:R-:W-:Y:S05]  /*2c30*/  WARPSYNC.COLLECTIVE R118, `(.L_x_29469) ;  /* 0x0000000076087348 */ /* 0x000fea0003c00000 */
[----:B------:R0:W1:Y:S02]  /*2c40*/  SHFL.BFLY P3, R109, R121, R120, R123 ;  /* 0x0c000078796d7389 */ /* 0x000064000006007b */
[----:B01----:R-:W-:Y:S05]  /*2c50*/  ENDCOLLECTIVE ;  /* 0x000000000000791b */ /* 0x003fea0003800000 */
.L_x_29469:
        /* <DEDUP_REMOVED lines=71> */
.L_x_29470:
[----:B------:R-:W-:Y:S01]  /*30d0*/  HFMA2 R120, -RZ, RZ, 0, 1.1920928955078125e-07 ;  /* 0x00000002ff787431 */ /* 0x000fe200000001ff */
[----:B------:R-:W-:-:S05]  /*30e0*/  MOV R35, R109 ;  /* 0x0000006d00237202 */ /* 0x000fca0000000f00 */
[----:B------:R-:W-:-:S05]  /*30f0*/  FADD.FTZ R35, R32, R35 ;  /* 0x0000002320237221 */ /* 0x000fca0000010000 */
[----:B------:R-:W-:-:S07]  /*3100*/  MOV R121, R35 ;  /* 0x0000002300797202 */ /* 0x000fce0000000f00 */
[----:B------:R-:W-:Y:S05]  /*3110*/  WARPSYNC.COLLECTIVE R118, `(.L_x_29471) ;  /* 0x0000000076087348 */ /* 0x000fea0003c00000 */
[----:B------:R0:W1:Y:S02]  /*3120*/  SHFL.BFLY P3, R109, R121, R120, R123 ;  /* 0x0c000078796d7389 */ /* 0x000064000006007b */
[----:B01----:R-:W-:Y:S05]  /*3130*/  ENDCOLLECTIVE ;  /* 0x000000000000791b */ /* 0x003fea0003800000 */
.L_x_29471:
[----:B------:R-:W-:Y:S01]  /*3140*/  HFMA2 R120, -RZ, RZ, 0, 2.384185791015625e-07 ;  /* 0x00000004ff787431 */ /* 0x000fe200000001ff */
[----:B------:R-:W-:-:S05]  /*3150*/  MOV R34, R109 ;  /* 0x0000006d00227202 */ /* 0x000fca0000000f00 */
[----:B------:R-:W-:-:S05]  /*3160*/  FADD.FTZ R34, R35, R34 ;  /* 0x0000002223227221 */ /* 0x000fca0000010000 */
[----:B------:R-:W-:-:S07]  /*3170*/  MOV R121, R34 ;  /* 0x0000002200797202 */ /* 0x000fce0000000f00 */
[----:B------:R-:W-:Y:S05]  /*3180*/  WARPSYNC.COLLECTIVE R118, `(.L_x_29472) ;  /* 0x0000000076087348 */ /* 0x000fea0003c00000 */
[----:B------:R0:W1:Y:S02]  /*3190*/  SHFL.BFLY P3, R109, R121, R120, R123 ;  /* 0x0c000078796d7389 */ /* 0x000064000006007b */
[----:B01----:R-:W-:Y:S05]  /*31a0*/  ENDCOLLECTIVE ;  /* 0x000000000000791b */ /* 0x003fea0003800000 */
.L_x_29472:
[----:B------:R-:W-:Y:S01]  /*31b0*/  HFMA2 R120, -RZ, RZ, 0, 4.76837158203125e-07 ;  /* 0x00000008ff787431 */ /* 0x000fe200000001ff */
[----:B------:R-:W-:-:S05]  /*31c0*/  MOV R41, R109 ;  /* 0x0000006d00297202 */ /* 0x000fca0000000f00 */
[----:B------:R-:W-:-:S05]  /*31d0*/  FADD.FTZ R41, R34, R41 ;  /* 0x0000002922297221 */ /* 0x000fca0000010000 */
[----:B------:R-:W-:-:S07]  /*31e0*/  MOV R121, R41 ;  /* 0x0000002900797202 */ /* 0x000fce0000000f00 */
[----:B------:R-:W-:Y:S05]  /*31f0*/  WARPSYNC.COLLECTIVE R118, `(.L_x_29473) ;  /* 0x0000000076087348 */ /* 0x000fea0003c00000 */
[----:B------:R0:W1:Y:S02]  /*3200*/  SHFL.BFLY P3, R109, R121, R120, R123 ;  /* 0x0c000078796d7389 */ /* 0x000064000006007b */
[----:B01----:R-:W-:Y:S05]  /*3210*/  ENDCOLLECTIVE ;  /* 0x000000000000791b */ /* 0x003fea0003800000 */
.L_x_29473:
[----:B------:R-:W-:Y:S01]  /*3220*/  HFMA2 R120, -RZ, RZ, 0, 9.5367431640625e-07 ;  /* 0x00000010ff787431 */ /* 0x000fe200000001ff */
[----:B------:R-:W-:-:S05]  /*3230*/  MOV R108, R109 ;  /* 0x0000006d006c7202 */ /* 0x000fca0000000f00 */
[----:B------:R-:W-:-:S05]  /*3240*/  FADD.FTZ R108, R41, R108 ;  /* 0x0000006c296c7221 */ /* 0x000fca0000010000 */
[----:B------:R-:W-:-:S07]  /*3250*/  MOV R121, R108 ;  /* 0x0000006c00797202 */ /* 0x000fce0000000f00 */
[----:B------:R-:W-:Y:S05]  /*3260*/  WARPSYNC.COLLECTIVE R118, `(.L_x_29474) ;  /* 0x0000000076087348 */ /* 0x000fea0003c00000 */
[----:B------:R0:W1:Y:S02]  /*3270*/  SHFL.BFLY P3, R109, R121, R120, R123 ;  /* 0x0c000078796d7389 */ /* 0x000064000006007b */
[----:B01----:R-:W-:Y:S05]  /*3280*/  ENDCOLLECTIVE ;  /* 0x000000000000791b */ /* 0x003fea0003800000 */
.L_x_29474:
[----:B------:R-:W-:Y:S01]  /*3290*/  MOV R43, R109 ;  /* 0x0000006d002b7202 */ /* 0x000fe20000000f00 */
[----:B------:R-:W-:Y:S06]  /*32a0*/  BRA `(.L_x_29475) ;  /* 0xffffffec00bc7947 */ /* 0x000fec000383ffff */
.L_x_29476:
        /* <DEDUP_REMOVED lines=13> */
.L_x_37357:


//--------------------- .text._ZN10layer_norm13ln_fwd_kernelINS_13Kernel_traitsI6__halfffffjLj1024ELj1ELj4ELj1ELj16ENS_18Kernel_traits_baseILj1024ES2_ffffjLj128EEEEELb0ELb0ELb1ELb0EEEvNS_9FwdParamsE --------------------------
	.section	.text._ZN10layer_norm13ln_fwd_kernelINS_13Kernel_traitsI6__halfffffjLj1024ELj1ELj4ELj1ELj16ENS_18Kernel_traits_baseILj1024ES2_ffffjLj128EEEEELb0ELb0ELb1ELb0EEEvNS_9FwdParamsE,"ax",@progbits
	.align	128
        .global         _ZN10layer_norm13ln_fwd_kernelINS_13Kernel_traitsI6__halfffffjLj1024ELj1ELj4ELj1ELj16ENS_18Kernel_traits_baseILj1024ES2_ffffjLj128EEEEELb0ELb0ELb1ELb0EEEvNS_9FwdParamsE
        .type           _ZN10layer_norm13ln_fwd_kernelINS_13Kernel_traitsI6__halfffffjLj1024ELj1ELj4ELj1ELj16ENS_18Kernel_traits_baseILj1024ES2_ffffjLj128EEEEELb0ELb0ELb1ELb0EEEvNS_9FwdParamsE,@function
        .size           _ZN10layer_norm13ln_fwd_kernelINS_13Kernel_traitsI6__halfffffjLj1024ELj1ELj4ELj1ELj16ENS_18Kernel_traits_baseILj1024ES2_ffffjLj128EEEEELb0ELb0ELb1ELb0EEEvNS_9FwdParamsE,(.L_x_37358 - _ZN10layer_norm13ln_fwd_kernelINS_13Kernel_traitsI6__halfffffjLj1024ELj1ELj4ELj1ELj16ENS_18Kernel_traits_baseILj1024ES2_ffffjLj128EEEEELb0ELb0ELb1ELb0EEEvNS_9FwdParamsE)
        .other          _ZN10layer_norm13ln_fwd_kernelINS_13Kernel_traitsI6__halfffffjLj1024ELj1ELj4ELj1ELj16ENS_18Kernel_traits_baseILj1024ES2_ffffjLj128EEEEELb0ELb0ELb1ELb0EEEvNS_9FwdParamsE,@"STO_CUDA_ENTRY STV_DEFAULT"
_ZN10layer_norm13ln_fwd_kernelINS_13Kernel_traitsI6__halfffffjLj1024ELj1ELj4ELj1ELj16ENS_18Kernel_traits_baseILj1024ES2_ffffjLj128EEEEELb0ELb0ELb1ELb0EEEvNS_9FwdParamsE:
.text._ZN10layer_norm13ln_fwd_kernelINS_13Kernel_traitsI6__halfffffjLj1024ELj1ELj4ELj1ELj16ENS_18Kernel_traits_baseILj1024ES2_ffffjLj128EEEEELb0ELb0ELb1ELb0EEEvNS_9FwdParamsE:
        /* <DEDUP_REMOVED lines=84> */
.L_x_29478:
        /* <DEDUP_REMOVED lines=48> */
.L_x_29479:
[----:B------:R-:W-:Y:S05]  /*0840*/  BSYNC.RECONVERGENT B0 ;  /* 0x0000000000007941 */ /* 0x000fea0003800200 */
.L_x_29477:
[----:B------:R-:W0:Y:S02]  /*0850*/  LDCU UR4, c[0x0][0x384] ;  /* 0x00007080ff0477ac */ /* 0x000e240008000800 */
[----:B0-----:R-:W-:-:S13]  /*0860*/  ISETP.GE.AND P0, PT, R62, UR4, PT ;  /* 0x000000043e007c0c */ /* 0x001fda000bf06270 */
[----:B------:R-:W-:Y:S05]  /*0870*/  @P0 EXIT ;  /* 0x000000000000094d */ /* 0x000fea0003800000 */
[----:B-----5:R-:W-:Y:S01]  /*0880*/  MOV R30, R5 ;  /* 0x00000005001e7202 */ /* 0x020fe20000000f00 */
[----:B------:R-:W0:Y:S01]  /*0890*/  LDCU.U8 UR4, c[0x0][0x410] ;  /* 0x00008200ff0477ac */ /* 0x000e220008000000 */
[--C-:B------:R-:W-:Y:S02]  /*08a0*/  SHF.R.U64 R75, R4, 0x10, R5.reuse ;  /* 0x00000010044b7819 */ /* 0x100fe40000001205 */
[----:B------:R-:W-:Y:S01]  /*08b0*/  SHF.R.U32.HI R32, RZ, 0x10, R5 ;  /* 0x00000010ff207819 */ /* 0x000fe20000011605 */
[----:B------:R-:W1:Y:S01]  /*08c0*/  LDCU UR5, c[0x0][0x40c] ;  /* 0x00008180ff0577ac */ /* 0x000e620008000800 */
[----:B------:R-:W-:Y:S02]  /*08d0*/  MOV R72, R2 ;  /* 0x0000000200487202 */ /* 0x000fe40000000f00 */
[----:B------:R-:W-:Y:S01]  /*08e0*/  MOV R0, R3 ;  /* 0x0000000300007202 */ /* 0x000fe20000000f00 */
[----:B------:R-:W2:Y:S01]  /*08f0*/  LDCU UR10, c[0x0][0x448] ;  /* 0x00008900ff0a77ac */ /* 0x000ea20008000800 */
[----:B------:R-:W-:-:S02]  /*0900*/  MOV R76, R20 ;  /* 0x00000014004c7202 */ /* 0x000fc40000000f00 */
[----:B------:R-:W-:Y:S01]  /*0910*/  MOV R5, R21 ;  /* 0x0000001500057202 */ /* 0x000fe20000000f00 */
[----:B------:R-:W3:Y:S01]  /*0920*/  LDCU.64 UR8, c[0x0][0x3a0] ;  /* 0x00007400ff0877ac */ /* 0x000ee20008000a00 */
[----:B------:R-:W-:Y:S02]  /*0930*/  PRMT R72, R72, 0x5410, R0 ;  /* 0x0000541048487816 */ /* 0x000fe40000000000 */
[----:B------:R-:W-:Y:S02]  /*0940*/  PRMT R76, R76, 0x5410, R5 ;  /* 0x000054104c4c7816 */ /* 0x000fe40000000005 */
[----:B------:R-:W-:Y:S02]  /*0950*/  MOV R0, R70 ;  /* 0x0000004600007202 */ /* 0x000fe40000000f00 */
[----:B------:R-:W-:Y:S02]  /*0960*/  MOV R5, R71 ;  /* 0x0000004700057202 */ /* 0x000fe40000000f00 */
[----:B------:R-:W-:-:S02]  /*0970*/  SHF.R.U64 R89, R16, 0x10, R17 ;  /* 0x0000001010597819 */ /* 0x000fc40000001211 */
[----:B------:R-:W-:Y:S02]  /*0980*/  PRMT R87, R0, 0x5410, R5 ;  /* 0x0000541000577816 */ /* 0x000fe40000000005 */
[----:B------:R-:W-:Y:S02]  /*0990*/  SHF.R.U32.HI R5, RZ, 0x10, R17 ;  /* 0x00000010ff057819 */ /* 0x000fe40000011611 */
[--C-:B------:R-:W-:Y:S02]  /*09a0*/  SHF.R.U64 R88, R18, 0x10, R19.reuse ;  /* 0x0000001012587819 */ /* 0x100fe40000001213 */
[----:B------:R-:W-:Y:S02]  /*09b0*/  SHF.R.U32.HI R0, RZ, 0x10, R19 ;  /* 0x00000010ff007819 */ /* 0x000fe40000011613 */
[----:B------:R-:W-:Y:S02]  /*09c0*/  PRMT R89, R89, 0x5410, R5 ;  /* 0x0000541059597816 */ /* 0x000fe40000000005 */
[----:B------:R-:W-:-:S02]  /*09d0*/  SHF.R.U64 R91, R12, 0x10, R13 ;  /* 0x000000100c5b7819 */ /* 0x000fc4000000120d */
[----:B------:R-:W-:Y:S02]  /*09e0*/  SHF.R.U32.HI R5, RZ, 0x10, R13 ;  /* 0x00000010ff057819 */ /* 0x000fe4000001160d */
[----:B------:R-:W-:Y:S02]  /*09f0*/  PRMT R88, R88, 0x5410, R0 ;  /* 0x0000541058587816 */ /* 0x000fe40000000000 */
[----:B------:R-:W-:Y:S02]  /*0a00*/  SHF.R.U64 R77, R20, 0x10, R21 ;  /* 0x00000010144d7819 */ /* 0x000fe40000001215 */
[--C-:B------:R-:W-:Y:S02]  /*0a10*/  SHF.R.U64 R90, R14, 0x10, R15.reuse ;  /* 0x000000100e5a7819 */ /* 0x100fe4000000120f */
[----:B------:R-:W-:Y:S02]  /*0a20*/  SHF.R.U32.HI R0, RZ, 0x10, R15 ;  /* 0x00000010ff007819 */ /* 0x000fe4000001160f */
[----:B------:R-:W-:-:S02]  /*0a30*/  PRMT R91, R91, 0x5410, R5 ;  /* 0x000054105b5b7816 */ /* 0x000fc40000000005 */
[----:B------:R-:W-:Y:S02]  /*0a40*/  MOV R78, R22 ;  /* 0x00000016004e7202 */ /* 0x000fe40000000f00 */
[----:B------:R-:W-:Y:S02]  /*0a50*/  MOV R20, R23 ;  /* 0x0000001700147202 */ /* 0x000fe40000000f00 */
[--C-:B------:R-:W-:Y:S02]  /*0a60*/  SHF.R.U64 R93, R8, 0x10, R9.reuse ;  /* 0x00000010085d7819 */ /* 0x100fe40000001209 */
[----:B------:R-:W-:Y:S02]  /*0a70*/  SHF.R.U32.HI R5, RZ, 0x10, R9 ;  /* 0x00000010ff057819 */ /* 0x000fe40000011609 */
[----:B------:R-:W-:Y:S02]  /*0a80*/  PRMT R90, R90, 0x5410, R0 ;  /* 0x000054105a5a7816 */ /* 0x000fe40000000000 */
[----:B------:R-:W-:-:S02]  /*0a90*/  SHF.R.U64 R73, R2, 0x10, R3 ;  /* 0x0000001002497819 */ /* 0x000fc40000001203 */
[----:B------:R-:W-:Y:S02]  /*0aa0*/  SHF.R.U32.HI R31, RZ, 0x10, R3 ;  /* 0x00000010ff1f7819 */ /* 0x000fe40000011603 */
[----:B------:R-:W-:Y:S02]  /*0ab0*/  MOV R74, R4 ;  /* 0x00000004004a7202 */ /* 0x000fe40000000f00 */
[----:B------:R-:W-:Y:S02]  /*0ac0*/  SHF.R.U32.HI R33, RZ, 0x10, R21 ;  /* 0x00000010ff217819 */ /* 0x000fe40000011615 */
[----:B------:R-:W-:Y:S02]  /*0ad0*/  MOV R80, R24 ;  /* 0x0000001800507202 */ /* 0x000fe40000000f00 */
[----:B------:R-:W-:Y:S02]  /*0ae0*/  SHF.R.U64 R81, R24, 0x10, R25 ;  /* 0x0000001018517819 */ /* 0x000fe40000001219 */
[----:B------:R-:W-:-:S02]  /*0af0*/  PRMT R78, R78, 0x5410, R20 ;  /* 0x000054104e4e7816 */ /* 0x000fc40000000014 */
[--C-:B------:R-:W-:Y:S02]  /*0b00*/  SHF.R.U64 R92, R10, 0x10, R11.reuse ;  /* 0x000000100a5c7819 */ /* 0x100fe4000000120b */
[----:B------:R-:W-:Y:S02]  /*0b10*/  SHF.R.U32.HI R0, RZ, 0x10, R11 ;  /* 0x00000010ff007819 */ /* 0x000fe4000001160b */
[----:B------:R-:W-:Y:S02]  /*0b20*/  PRMT R93, R93, 0x5410, R5 ;  /* 0x000054105d5d7816 */ /* 0x000fe40000000005 */
[----:B------:R-:W-:Y:S02]  /*0b30*/  SHF.R.U64 R79, R22, 0x10, R23 ;  /* 0x00000010164f7819 */ /* 0x000fe40000001217 */
[----:B------:R-:W-:Y:S02]  /*0b40*/  MOV R21, R25 ;  /* 0x0000001900157202 */ /* 0x000fe40000000f00 */
[----:B------:R-:W-:-:S02]  /*0b50*/  SHF.R.U32.HI R24, RZ, 0x10, R25 ;  /* 0x00000010ff187819 */ /* 0x000fc40000011619 */
        /* <DEDUP_REMOVED lines=14> */
[----:B------:R-:W-:-:S02]  /*0c40*/  MOV R22, R27 ;  /* 0x0000001b00167202 */ /* 0x000fc40000000f00 */
[--C-:B------:R-:W-:Y:S02]  /*0c50*/  SHF.R.U64 R86, R26, 0x10, R27.reuse ;  /* 0x000000101a567819 */ /* 0x100fe4000000121b */
[----:B------:R-:W-:Y:S02]  /*0c60*/  SHF.R.U32.HI R25, RZ, 0x10, R27 ;  /* 0x00000010ff197819 */ /* 0x000fe4000001161b */
[----:B0-----:R-:W-:Y:S02]  /*0c70*/  ISETP.NE.AND P0, PT, RZ, UR4, PT ;  /* 0x00000004ff007c0c */ /* 0x001fe4000bf05270 */
[----:B------:R-:W-:Y:S01]  /*0c80*/  PRMT R92, R92, 0x5410, R0 ;  /* 0x000054105c5c7816 */ /* 0x000fe20000000000 */
[----:B------:R-:W-:Y:S01]  /*0c90*/  HADD2.F32 R0, -RZ, R61.H0_H0 ;  /* 0x2000003dff007230 */ /* 0x000fe20000004100 */
[----:B------:R-:W-:Y:S01]  /*0ca0*/  PRMT R73, R73, 0x5410, R31 ;  /* 0x0000541049497816 */ /* 0x000fe2000000001f */
[----:B------:R-:W-:Y:S01]  /*0cb0*/  HADD2.F32 R61, -RZ, R20.H0_H0 ;  /* 0x20000014ff3d7230 */ /* 0x000fe20000004100 */
        /* <DEDUP_REMOVED lines=8> */
[----:B-123--:R-:W-:-:S07]  /*0d40*/  P2R R66, PR, RZ, 0x1 ;  /* 0x00000001ff427803 */ /* 0x00efce0000000000 */
.L_x_29513:
[----:B------:R-:W0:Y:S08]  /*0d50*/  LDC.64 R56, c[0x0][0x3f0] ;  /* 0x0000fc00ff387b82 */ /* 0x000e300000000a00 */
[----:B------:R-:W1:Y:S01]  /*0d60*/  LDC.64 R68, c[0x0][0x3f8] ;  /* 0x0000fe00ff447b82 */ /* 0x000e620000000a00 */
[----:B0-----:R-:W-:-:S07]  /*0d70*/  IMAD.WIDE R58, R62, 0x4, R56 ;  /* 0x000000043e3a7825 */ /* 0x001fce00078e0238 */
[----:B------:R-:W0:Y:S01]  /*0d80*/  LDC R57, c[0x0][0x388] ;  /* 0x0000e200ff397b82 */ /* 0x000e220000000800 */
[----:B------:R-:W2:Y:S01]  /*0d90*/  LDG.E R58, desc[UR6][R58.64] ;  /* 0x000000063a3a7981 */ /* 0x000ea2000c1e1900 */
[----:B-1----:R-:W-:Y:S01]  /*0da0*/  IMAD.WIDE R82, R62, 0x4, R68 ;  /* 0x000000043e527825 */ /* 0x002fe200078e0244 */
[----:B------:R-:W-:-:S04]  /*0db0*/  ISETP.GE.U32.AND P4, PT, R64, 0x20, PT ;  /* 0x000000204000780c */ /* 0x000fc80003f86070 */
[----:B------:R1:W5:Y:S01]  /*0dc0*/  LDG.E R56, desc[UR6][R82.64] ;  /* 0x0000000652387981 */ /* 0x000362000c1e1900 */
[----:B------:R-:W-:Y:S01]  /*0dd0*/  ISETP.GE.U32.AND P5, PT, R64, 0x40, PT ;  /* 0x000000404000780c */ /* 0x000fe20003fa6070 */
[----:B------:R-:W-:Y:S01]  /*0de0*/  BSSY.RECONVERGENT B0, `(.L_x_29480) ;  /* 0x0000029000007945 */ /* 0x000fe20003800200 */
[----:B0-----:R-:W-:-:S05]  /*0df0*/  IMAD R67, R62, R57, RZ ;  /* 0x000000393e437224 */ /* 0x001fca00078e02ff */
[----:B-1----:R-:W-:-:S04]  /*0e00*/  SHF.R.S32.HI R82, RZ, 0x1f, R67 ;  /* 0x0000001fff527819 */ /* 0x002fc80000011443 */
[----:B------:R-:W-:Y:S01]  /*0e10*/  LEA.HI R82, R82, R67, RZ, 0x2 ;  /* 0x0000004352527211 */ /* 0x000fe200078f10ff */
[----:B------:R-:W-:Y:S01]  /*0e20*/  HFMA2 R67, -RZ, RZ, 0, 0 ;  /* 0x00000000ff437431 */ /* 0x000fe200000001ff */
[----:B--2---:R-:W-:-:S13]  /*0e30*/  ISETP.GE.AND P0, PT, R58, 0x1, PT ;  /* 0x000000013a00780c */ /* 0x004fda0003f06270 */
[----:B------:R-:W-:-:S05]  /*0e40*/  @P0 IADD3 R68, PT, PT, R58, -0x1, RZ ;  /* 0xffffffff3a440810 */ /* 0x000fca0007ffe0ff */
[----:B------:R-:W-:-:S05]  /*0e50*/  @P0 IMAD R59, R68, R57, RZ ;  /* 0x00000039443b0224 */ /* 0x000fca00078e02ff */
[----:B------:R-:W-:-:S04]  /*0e60*/  @P0 SHF.R.S32.HI R68, RZ, 0x1f, R59 ;  /* 0x0000001fff440819 */ /* 0x000fc8000001143b */
[----:B------:R-:W-:Y:S02]  /*0e70*/  @P0 LEA.HI R68, R68, R59, RZ, 0x2 ;  /* 0x0000003b44440211 */ /* 0x000fe400078f10ff */
[-C--:B------:R-:W-:Y:S02]  /*0e80*/  LEA.HI.SX32 R59, R82, R65.reuse, 0x1e ;  /* 0x00000041523b7211 */ /* 0x080fe400078ff2ff */
[----:B------:R-:W-:Y:S02]  /*0e90*/  @P0 LEA.HI.SX32 R67, R68, R65, 0x1e ;  /* 0x0000004144430211 */ /* 0x000fe400078ff2ff */
[----:B------:R-:W-:Y:S01]  /*0ea0*/  P2R R68, PR, RZ, 0x20 ;  /* 0x00000020ff447803 */ /* 0x000fe20000000000 */
[----:B------:R-:W-:Y:S06]  /*0eb0*/  @!P4 BRA `(.L_x_29481) ;  /* 0x00000000006cc947 */ /* 0x000fec0003800000 */
[----:B------:R-:W-:Y:S01]  /*0ec0*/  ISETP.NE.U32.AND P1, PT, RZ, UR8, PT ;  /* 0x00000008ff007c0c */ /* 0x000fe2000bf25070 */
[----:B------:R-:W0:Y:S03]  /*0ed0*/  @P0 LDC.64 R26, c[0x0][0x390] ;  /* 0x0000e400ff1a0b82 */ /* 0x000e260000000a00 */
[----:B------:R-:W-:-:S13]  /*0ee0*/  ISETP.NE.AND.EX P1, PT, RZ, UR9, PT, P1 ;  /* 0x00000009ff007c0c */ /* 0x000fda000bf25310 */
[----:B------:R-:W1:Y:S01]  /*0ef0*/  @P1 LDC.64 R24, c[0x0][0x3a0] ;  /* 0x0000e800ff181b82 */ /* 0x000e620000000a00 */
[----:B0-----:R-:W-:-:S05]  /*0f00*/  @P0 IMAD.WIDE.U32 R82, R67, 0x10, R26 ;  /* 0x0000001043520825 */ /* 0x001fca00078e001a */
[----:B------:R1:W2:Y:S02]  /*0f10*/  @P0 LDG.E.128 R20, desc[UR6][R82.64] ;  /* 0x0000000652140981 */ /* 0x0002a4000c1e1d00 */
[----:B-1----:R-:W-:-:S05]  /*0f20*/  @P1 IMAD.WIDE.U32 R82, R59, 0x10, R24 ;  /* 0x000000103b521825 */ /* 0x002fca00078e0018 */
[----:B------:R-:W3:Y:S01]  /*0f30*/  @P1 LDG.E.128 R24, desc[UR6][R82.64] ;  /* 0x0000000652181981 */ /* 0x000ee2000c1e1d00 */
[C---:B------:R-:W-:Y:S02]  /*0f40*/  ISETP.GT.AND P3, PT, R58.reuse, RZ, P1 ;  /* 0x000000ff3a00720c */ /* 0x040fe40000f64270 */
[----:B------:R-:W-:Y:S02]  /*0f50*/  ISETP.GT.AND P2, PT, R58, RZ, PT ;  /* 0x000000ff3a00720c */ /* 0x000fe40003f44270 */
[----:B------:R-:W-:Y:S01]  /*0f60*/  IADD3 R67, PT, PT, R67, 0x20, RZ ;  /* 0x0000002043437810 */ /* 0x000fe20007ffe0ff */
[----:B--2---:R-:W-:Y:S01]  /*0f70*/  @!P1 FMUL.FTZ R69, R20, UR5 ;  /* 0x0000000514459c20 */ /* 0x004fe20008410000 */
[----:B------:R-:W-:-:S07]  /*0f80*/  @!P1 FMUL.FTZ R68, R21, UR5 ;  /* 0x0000000515449c20 */ /* 0x000fce0008410000 */
[----:B---3--:R-:W-:Y:S01]  /*0f90*/  @P3 FFMA.FTZ R24, R20, UR5, R24 ;  /* 0x0000000514183c23 */ /* 0x008fe20008010018 */
[----:B------:R-:W-:Y:S01]  /*0fa0*/  @P3 FFMA.FTZ R25, R21, UR5, R25 ;  /* 0x0000000515193c23 */ /* 0x000fe20008010019 */
[----:B------:R-:W-:Y:S01]  /*0fb0*/  @!P1 FSEL R24, R69, RZ, P2 ;  /* 0x000000ff45189208 */ /* 0x000fe20001000000 */
[----:B------:R-:W-:Y:S01]  /*0fc0*/  @!P1 FMUL.FTZ R69, R22, UR5 ;  /* 0x0000000516459c20 */ /* 0x000fe20008410000 */
[----:B------:R-:W-:Y:S01]  /*0fd0*/  @!P1 FSEL R25, R68, RZ, P2 ;  /* 0x000000ff44199208 */ /* 0x000fe20001000000 */
[C---:B------:R-:W-:Y:S01]  /*0fe0*/  @!P1 FMUL.FTZ R68, R23.reuse, UR5 ;  /* 0x0000000517449c20 */ /* 0x040fe20008410000 */
[----:B------:R-:W-:Y:S01]  /*0ff0*/  @P3 FFMA.FTZ R26, R22, UR5, R26 ;  /* 0x00000005161a3c23 */ /* 0x000fe2000801001a */
[----:B------:R-:W-:Y:S01]  /*1000*/  @P3 FFMA.FTZ R27, R23, UR5, R27 ;  /* 0x00000005171b3c23 */ /* 0x000fe2000801001b */
[----:B------:R-:W-:Y:S02]  /*1010*/  @!P1 FSEL R26, R69, RZ, P2 ;  /* 0x000000ff451a9208 */ /* 0x000fe40001000000 */
[----:B------:R-:W-:-:S02]  /*1020*/  @!P1 FSEL R27, R68, RZ, P2 ;  /* 0x000000ff441b9208 */ /* 0x000fc40001000000 */
[----:B------:R-:W0:Y:S02]  /*1030*/  LDC.64 R68, c[0x0][0x3a8] ;  /* 0x0000ea00ff447b82 */ /* 0x000e240000000a00 */
[C---:B0-----:R-:W-:Y:S01]  /*1040*/  IMAD.WIDE.U32 R68, R59.reuse, 0x10, R68 ;  /* 0x000000103b447825 */ /* 0x041fe200078e0044 */
[----:B------:R-:W-:-:S04]  /*1050*/  IADD3 R59, PT, PT, R59, 0x20, RZ ;  /* 0x000000203b3b7810 */ /* 0x000fc80007ffe0ff */
[----:B------:R0:W-:Y:S03]  /*1060*/  STG.E.128 desc[UR6][R68.64], R24 ;  /* 0x0000001844007986 */ /* 0x0001e6000c101d06 */
.L_x_29481:
[----:B------:R-:W-:Y:S05]  /*1070*/  BSYNC.RECONVERGENT B0 ;  /* 0x0000000000007941 */ /* 0x000fea0003800200 */
.L_x_29480:
[----:B------:R-:W-:Y:S04]  /*1080*/  BSSY.RECONVERGENT B0, `(.L_x_29482) ;  /* 0x000001d000007945 */ /* 0x000fe80003800200 */
[----:B------:R-:W-:Y:S05]  /*1090*/  @!P5 BRA `(.L_x_29483) ;  /* 0x00000000006cd947 */ /* 0x000fea0003800000 */
[----:B------:R-:W-:Y:S01]  /*10a0*/  ISETP.NE.U32.AND P1, PT, RZ, UR8, PT ;  /* 0x00000008ff007c0c */ /* 0x000fe2000bf25070 */
[----:B------:R-:W1:Y:S03]  /*10b0*/  @P0 LDC.64 R82, c[0x0][0x390] ;  /* 0x0000e400ff520b82 */ /* 0x000e660000000a00 */
[----:B------:R-:W-:-:S13]  /*10c0*/  ISETP.NE.AND.EX P1, PT, RZ, UR9, PT, P1 ;  /* 0x00000009ff007c0c */ /* 0x000fda000bf25310 */
[----:B------:R-:W2:Y:S01]  /*10d0*/  @P1 LDC.64 R28, c[0x0][0x3a0] ;  /* 0x0000e800ff1c1b82 */ /* 0x000ea20000000a00 */
[----:B-1----:R-:W-:-:S05]  /*10e0*/  @P0 IMAD.WIDE.U32 R82, R67, 0x10, R82 ;  /* 0x0000001043520825 */ /* 0x002fca00078e0052 */
[----:B------:R2:W0:Y:S02]  /*10f0*/  @P0 LDG.E.128 R20, desc[UR6][R82.64] ;  /* 0x0000000652140981 */ /* 0x000424000c1e1d00 */
[----:B--2---:R-:W-:-:S05]  /*1100*/  @P1 IMAD.WIDE.U32 R82, R59, 0x10, R28 ;  /* 0x000000103b521825 */ /* 0x004fca00078e001c */
[----:B------:R-:W2:Y:S01]  /*1110*/  @P1 LDG.E.128 R28, desc[UR6][R82.64] ;  /* 0x00000006521c1981 */ /* 0x000ea2000c1e1d00 */
[C---:B------:R-:W-:Y:S02]  /*1120*/  ISETP.GT.AND P3, PT, R58.reuse, RZ, P1 ;  /* 0x000000ff3a00720c */ /* 0x040fe40000f64270 */
[----:B------:R-:W-:Y:S02]  /*1130*/  ISETP.GT.AND P2, PT, R58, RZ, PT ;  /* 0x000000ff3a00720c */ /* 0x000fe40003f44270 */
[----:B------:R-:W-:Y:S01]  /*1140*/  IADD3 R67, PT, PT, R67, 0x20, RZ ;  /* 0x0000002043437810 */ /* 0x000fe20007ffe0ff */
[----:B0-----:R-:W-:Y:S01]  /*1150*/  @!P1 FMUL.FTZ R69, R20, UR5 ;  /* 0x0000000514459c20 */ /* 0x001fe20008410000 */
[----:B------:R-:W-:-:S07]  /*1160*/  @!P1 FMUL.FTZ R68, R21, UR5 ;  /* 0x0000000515449c20 */ /* 0x000fce0008410000 */
[----:B--2---:R-:W-:Y:S01]  /*1170*/  @P3 FFMA.FTZ R28, R20, UR5, R28 ;  /* 0x00000005141c3c23 */ /* 0x004fe2000801001c */
        /* <DEDUP_REMOVED lines=13> */
.L_x_29483:
[----:B------:R-:W-:Y:S05]  /*1250*/  BSYNC.RECONVERGENT B0 ;  /* 0x0000000000007941 */ /* 0x000fea0003800200 */
.L_x_29482:
[----:B------:R-:W-:Y:S01]  /*1260*/  ISETP.GE.U32.AND P1, PT, R64, 0x60, PT ;  /* 0x000000604000780c */ /* 0x000fe20003f26070 */
[----:B------:R-:W-:Y:S03]  /*1270*/  BSSY.RECONVERGENT B0, `(.L_x_29484) ;  /* 0x000001e000007945 */ /* 0x000fe60003800200 */
[----:B01----:R-:W-:-:S09]  /*1280*/  P2R R68, PR, RZ, 0x2 ;  /* 0x00000002ff447803 */ /* 0x003fd20000000000 */
[----:B------:R-:W-:Y:S05]  /*1290*/  @!P1 BRA `(.L_x_29485) ;  /* 0x00000000006c9947 */ /* 0x000fea0003800000 */
[----:B------:R-:W-:Y:S01]  /*12a0*/  ISETP.NE.U32.AND P1, PT, RZ, UR8, PT ;  /* 0x00000008ff007c0c */ /* 0x000fe2000bf25070 */
[----:B------:R-:W0:Y:S03]  /*12b0*/  @P0 LDC.64 R68, c[0x0][0x390] ;  /* 0x0000e400ff440b82 */ /* 0x000e260000000a00 */
[----:B------:R-:W-:-:S13]  /*12c0*/  ISETP.NE.AND.EX P1, PT, RZ, UR9, PT, P1 ;  /* 0x00000009ff007c0c */ /* 0x000fda000bf25310 */
[----:B------:R-:W1:Y:S01]  /*12d0*/  @P1 LDC.64 R32, c[0x0][0x3a0] ;  /* 0x0000e800ff201b82 */ /* 0x000e620000000a00 */
[----:B0-----:R-:W-:-:S05]  /*12e0*/  @P0 IMAD.WIDE.U32 R68, R67, 0x10, R68 ;  /* 0x0000001043440825 */ /* 0x001fca00078e0044 */
[----:B------:R-:W2:Y:S01]  /*12f0*/  @P0 LDG.E.128 R20, desc[UR6][R68.64] ;  /* 0x0000000644140981 */ /* 0x000ea2000c1e1d00 */
[----:B-1----:R-:W-:-:S05]  /*1300*/  @P1 IMAD.WIDE.U32 R82, R59, 0x10, R32 ;  /* 0x000000103b521825 */ /* 0x002fca00078e0020 */
[----:B------:R-:W3:Y:S01]  /*1310*/  @P1 LDG.E.128 R32, desc[UR6][R82.64] ;  /* 0x0000000652201981 */ /* 0x000ee2000c1e1d00 */
[----:B------:R-:W-:Y:S02]  /*1320*/  ISETP.GT.AND P2, PT, R58, RZ, P1 ;  /* 0x000000ff3a00720c */ /* 0x000fe40000f44270 */
[----:B------:R-:W-:Y:S01]  /*1330*/  IADD3 R67, PT, PT, R67, 0x20, RZ ;  /* 0x0000002043437810 */ /* 0x000fe20007ffe0ff */
[----:B--2---:R-:W-:Y:S01]  /*1340*/  @!P1 FMUL.FTZ R69, R20, UR5 ;  /* 0x0000000514459c20 */ /* 0x004fe20008410000 */
[----:B------:R-:W-:-:S09]  /*1350*/  @!P1 FMUL.FTZ R68, R21, UR5 ;  /* 0x0000000515449c20 */ /* 0x000fd20008410000 */
[----:B---3--:R-:W-:Y:S01]  /*1360*/  @P2 FFMA.FTZ R32, R20, UR5, R32 ;  /* 0x0000000514202c23 */ /* 0x008fe20008010020 */
[----:B------:R-:W-:Y:S01]  /*1370*/  @P2 FFMA.FTZ R33, R21, UR5, R33 ;  /* 0x0000000515212c23 */ /* 0x000fe20008010021 */
[----:B------:R-:W-:Y:S01]  /*1380*/  @P2 FFMA.FTZ R34, R22, UR5, R34 ;  /* 0x0000000516222c23 */ /* 0x000fe20008010022 */
[----:B------:R-:W-:Y:S01]  /*1390*/  @P2 FFMA.FTZ R35, R23, UR5, R35 ;  /* 0x0000000517232c23 */ /* 0x000fe20008010023 */
[----:B------:R-:W-:-:S04]  /*13a0*/  ISETP.GT.AND P2, PT, R58, RZ, PT ;  /* 0x000000ff3a00720c */ /* 0x000fc80003f44270 */
[----:B------:R-:W-:Y:S01]  /*13b0*/  @!P1 FSEL R32, R69, RZ, P2 ;  /* 0x000000ff45209208 */ /* 0x000fe20001000000 */
[----:B------:R-:W-:Y:S01]  /*13c0*/  @!P1 FMUL.FTZ R69, R22, UR5 ;  /* 0x0000000516459c20 */ /* 0x000fe20008410000 */
[----:B------:R-:W-:Y:S01]  /*13d0*/  @!P1 FSEL R33, R68, RZ, P2 ;  /* 0x000000ff44219208 */ /* 0x000fe20001000000 */
[----:B------:R-:W-:-:S03]  /*13e0*/  @!P1 FMUL.FTZ R68, R23, UR5 ;  /* 0x0000000517449c20 */ /* 0x000fc60008410000 */
[----:B------:R-:W-:Y:S02]  /*13f0*/  @!P1 FSEL R34, R69, RZ, P2 ;  /* 0x000000ff45229208 */ /* 0x000fe40001000000 */
[----:B------:R-:W-:Y:S02]  /*1400*/  @!P1 FSEL R35, R68, RZ, P2 ;  /* 0x000000ff44239208 */ /* 0x000fe40001000000 */
[----:B------:R-:W0:Y:S02]  /*1410*/  LDC.64 R68, c[0x0][0x3a8] ;  /* 0x0000ea00ff447b82 */ /* 0x000e240000000a00 */
[C---:B0-----:R-:W-:Y:S01]  /*1420*/  IMAD.WIDE.U32 R68, R59.reuse, 0x10, R68 ;  /* 0x000000103b447825 */ /* 0x041fe200078e0044 */
[----:B------:R-:W-:-:S04]  /*1430*/  IADD3 R59, PT, PT, R59, 0x20, RZ ;  /* 0x000000203b3b7810 */ /* 0x000fc80007ffe0ff */
[----:B------:R0:W-:Y:S03]  /*1440*/  STG.E.128 desc[UR6][R68.64], R32 ;  /* 0x0000002044007986 */ /* 0x0001e6000c101d06 */
.L_x_29485:
[----:B------:R-:W-:Y:S05]  /*1450*/  BSYNC.RECONVERGENT B0 ;  /* 0x0000000000007941 */ /* 0x000fea0003800200 */
.L_x_29484:
        /* <DEDUP_REMOVED lines=31> */
.L_x_29487:
[----:B------:R-:W-:Y:S05]  /*1650*/  BSYNC.RECONVERGENT B0 ;  /* 0x0000000000007941 */ /* 0x000fea0003800200 */
.L_x_29486:
        /* <DEDUP_REMOVED lines=31> */
.L_x_29489:
[----:B------:R-:W-:Y:S05]  /*1850*/  BSYNC.RECONVERGENT B0 ;  /* 0x0000000000007941 */ /* 0x000fea0003800200 */
.L_x_29488:
        /* <DEDUP_REMOVED lines=31> */
.L_x_29491:
[----:B------:R-:W-:Y:S05]  /*1a50*/  BSYNC.RECONVERGENT B0 ;  /* 0x0000000000007941 */ /* 0x000fea0003800200 */
.L_x_29490:
        /* <DEDUP_REMOVED lines=31> */
.L_x_29493:
[----:B------:R-:W-:Y:S05]  /*1c50*/  BSYNC.RECONVERGENT B0 ;  /* 0x0000000000007941 */ /* 0x000fea0003800200 */
.L_x_29492:
[----:B------:R-:W-:Y:S01]  /*1c60*/  ISETP.GE.U32.AND P1, PT, R64, 0x100, PT ;  /* 0x000001004000780c */ /* 0x000fe20003f26070 */
[----:B------:R-:W-:Y:S03]  /*1c70*/  BSSY.RECONVERGENT B0, `(.L_x_29494) ;  /* 0x000001c000007945 */ /* 0x000fe60003800200 */
[----:B0-----:R-:W-:-:S09]  /*1c80*/  P2R R68, PR, RZ, 0x2 ;  /* 0x00000002ff447803 */ /* 0x001fd20000000000 */
[----:B------:R-:W-:Y:S05]  /*1c90*/  @!P1 BRA `(.L_x_29495) ;  /* 0x0000000000649947 */ /* 0x000fea0003800000 */
[----:B------:R-:W0:Y:S02]  /*1ca0*/  @P0 LDC.64 R52, c[0x0][0x390] ;  /* 0x0000e400ff340b82 */ /* 0x000e240000000a00 */
[----:B0-----:R-:W-:-:S05]  /*1cb0*/  @P0 IMAD.WIDE.U32 R68, R67, 0x10, R52 ;  /* 0x0000001043440825 */ /* 0x001fca00078e0034 */
[----:B------:R-:W2:Y:S01]  /*1cc0*/  @P0 LDG.E.128 R20, desc[UR6][R68.64] ;  /* 0x0000000644140981 */ /* 0x000ea2000c1e1d00 */
[----:B------:R-:W-:-:S04]  /*1cd0*/  ISETP.NE.U32.AND P0, PT, RZ, UR8, PT ;  /* 0x00000008ff007c0c */ /* 0x000fc8000bf05070 */
[----:B------:R-:W-:-:S13]  /*1ce0*/  ISETP.NE.AND.EX P0, PT, RZ, UR9, PT, P0 ;  /* 0x00000009ff007c0c */ /* 0x000fda000bf05300 */
[----:B------:R-:W0:Y:S02]  /*1cf0*/  @P0 LDC.64 R52, c[0x0][0x3a0] ;  /* 0x0000e800ff340b82 */ /* 0x000e240000000a00 */
[----:B0-----:R-:W-:-:S05]  /*1d00*/  @P0 IMAD.WIDE.U32 R82, R59, 0x10, R52 ;  /* 0x000000103b520825 */ /* 0x001fca00078e0034 */
[----:B------:R-:W3:Y:S01]  /*1d10*/  @P0 LDG.E.128 R52, desc[UR6][R82.64] ;  /* 0x0000000652340981 */ /* 0x000ee2000c1e1d00 */
[----:B------:R-:W-:Y:S01]  /*1d20*/  ISETP.GT.AND P1, PT, R58, RZ, P0 ;  /* 0x000000ff3a00720c */ /* 0x000fe20000724270 */
[----:B--2---:R-:W-:Y:S01]  /*1d30*/  @!P0 FMUL.FTZ R68, R20, UR5 ;  /* 0x0000000514448c20 */ /* 0x004fe20008410000 */
[----:B------:R-:W-:-:S11]  /*1d40*/  @!P0 FMUL.FTZ R67, R21, UR5 ;  /* 0x0000000515438c20 */ /* 0x000fd60008410000 */
[----:B---3--:R-:W-:Y:S01]  /*1d50*/  @P1 FFMA.FTZ R52, R20, UR5, R52 ;  /* 0x0000000514341c23 */ /* 0x008fe20008010034 */
[----:B------:R-:W-:Y:S01]  /*1d60*/  @P1 FFMA.FTZ R53, R21, UR5, R53 ;  /* 0x0000000515351c23 */ /* 0x000fe20008010035 */
[----:B------:R-:W-:Y:S01]  /*1d70*/  @P1 FFMA.FTZ R54, R22, UR5, R54 ;  /* 0x0000000516361c23 */ /* 0x000fe20008010036 */
[C---:B------:R-:W-:Y:S01]  /*1d80*/  @P1 FFMA.FTZ R55, R23.reuse, UR5, R55 ;  /* 0x0000000517371c23 */ /* 0x040fe20008010037 */
[----:B------:R-:W-:Y:S01]  /*1d90*/  ISETP.GT.AND P1, PT, R58, RZ, PT ;  /* 0x000000ff3a00720c */ /* 0x000fe20003f24270 */
[----:B------:R-:W-:-:S03]  /*1da0*/  @!P0 FMUL.FTZ R58, R23, UR5 ;  /* 0x00000005173a8c20 */ /* 0x000fc60008410000 */
[----:B------:R-:W-:Y:S02]  /*1db0*/  @!P0 FSEL R52, R68, RZ, P1 ;  /* 0x000000ff44348208 */ /* 0x000fe40000800000 */
[----:B------:R-:W0:Y:S01]  /*1dc0*/  LDC.64 R68, c[0x0][0x3a8] ;  /* 0x0000ea00ff447b82 */ /* 0x000e220000000a00 */
[----:B------:R-:W-:Y:S01]  /*1dd0*/  @!P0 FSEL R53, R67, RZ, P1 ;  /* 0x000000ff43358208 */ /* 0x000fe20000800000 */
[----:B------:R-:W-:Y:S01]  /*1de0*/  @!P0 FMUL.FTZ R67, R22, UR5 ;  /* 0x0000000516438c20 */ /* 0x000fe20008410000 */
[----:B------:R-:W-:-:S04]  /*1df0*/  @!P0 FSEL R55, R58, RZ, P1 ;  /* 0x000000ff3a378208 */ /* 0x000fc80000800000 */
[----:B------:R-:W-:Y:S01]  /*1e00*/  @!P0 FSEL R54, R67, RZ, P1 ;  /* 0x000000ff43368208 */ /* 0x000fe20000800000 */
[----:B0-----:R-:W-:-:S05]  /*1e10*/  IMAD.WIDE.U32 R68, R59, 0x10, R68 ;  /* 0x000000103b447825 */ /* 0x001fca00078e0044 */
[----:B------:R0:W-:Y:S02]  /*1e20*/  STG.E.128 desc[UR6][R68.64], R52 ;  /* 0x0000003444007986 */ /* 0x0001e4000c101d06 */
.L_x_29495:
[----:B------:R-:W-:Y:S05]  /*1e30*/  BSYNC.RECONVERGENT B0 ;  /* 0x0000000000007941 */ /* 0x000fea0003800200 */
.L_x_29494:
[----:B------:R-:W-:Y:S01]  /*1e40*/  FADD.FTZ R58, RZ, R24 ;  /* 0x00000018ff3a7221 */ /* 0x000fe20000010000 */
[C---:B------:R-:W-:Y:S01]  /*1e50*/  ISETP.GT.U32.AND P3, PT, R64.reuse, 0x3f, PT ;  /* 0x0000003f4000780c */ /* 0x040fe20003f64070 */
[----:B------:R-:W-:Y:S01]  /*1e60*/  UMOV UR4, 0xffffffff ;  /* 0xffffffff00047882 */ /* 0x000fe20000000000 */
[C---:B------:R-:W-:Y:S01]  /*1e70*/  ISETP.GT.U32.AND P2, PT, R64.reuse, 0x5f, PT ;  /* 0x0000005f4000780c */ /* 0x040fe20003f44070 */
[----:B------:R-:W-:Y:S01]  /*1e80*/  FADD.FTZ R59, R25, R58 ;  /* 0x0000003a193b7221 */ /* 0x000fe20000010000 */
[C---:B------:R-:W-:Y:S02]  /*1e90*/  ISETP.GT.U32.AND P1, PT, R64.reuse, 0x7f, PT ;  /* 0x0000007f4000780c */ /* 0x040fe40003f24070 */
[----:B------:R-:W-:Y:S01]  /*1ea0*/  ISETP.GT.U32.AND P0, PT, R64, 0x9f, PT ;  /* 0x0000009f4000780c */ /* 0x000fe20003f04070 */
[----:B------:R-:W-:Y:S01]  /*1eb0*/  FADD.FTZ R58, R26, R59 ;  /* 0x0000003b1a3a7221 */ /* 0x000fe20000010000 */
[----:B------:R-:W-:-:S03]  /*1ec0*/  ISETP.GT.U32.AND P5, PT, R64, 0xbf, PT ;  /* 0x000000bf4000780c */ /* 0x000fc60003fa4070 */
[----:B0-----:R-:W-:-:S05]  /*1ed0*/  FADD.FTZ R69, R27, R58 ;  /* 0x0000003a1b457221 */ /* 0x001fca0000010000 */
        /* <DEDUP_REMOVED lines=19> */
[----:B------:R-:W-:Y:S01]  /*2010*/  FADD.FTZ R58, R46, R59 ;  /* 0x0000003b2e3a7221 */ /* 0x000fe20000010000 */
[----:B------:R-:W-:-:S03]  /*2020*/  P2R R59, PR, RZ, 0x20 ;  /* 0x00000020ff3b7803 */ /* 0x000fc60000000000 */
[----:B------:R-:W-:Y:S01]  /*2030*/  @P5 FADD.FTZ R69, R47, R58 ;  /* 0x0000003a2f455221 */ /* 0x000fe20000010000 */
[----:B------:R-:W-:-:S03]  /*2040*/  ISETP.GT.U32.AND P5, PT, R64, 0xdf, PT ;  /* 0x000000df4000780c */ /* 0x000fc60003fa4070 */
        /* <DEDUP_REMOVED lines=11> */
[----:B------:R-:W-:Y:S01]  /*2100*/  ISETP.NE.AND P5, PT, R65, RZ, PT ;  /* 0x000000ff4100720c */ /* 0x000fe20003fa5270 */
[----:B------:R-:W-:-:S12]  /*2110*/  BRA.DIV UR4, `(.L_x_29496) ;  /* 0x0000001604347947 */ /* 0x000fd8000b800000 */
[----:B------:R-:W0:Y:S01]  /*2120*/  SHFL.BFLY PT, R58, R69, 0x1, 0x1f ;  /* 0x0c201f00453a7f89 */ /* 0x000e2200000e0000 */
[----:B------:R-:W-:Y:S01]  /*2130*/  ISETP.GT.U32.AND P6, PT, R64, 0xbf, PT ;  /* 0x000000bf4000780c */ /* 0x000fe20003fc4070 */
        /* <DEDUP_REMOVED lines=12> */
[----:B------:R-:W-:-:S03]  /*2200*/  FADD.FTZ R58, R25, -R68 ;  /* 0x80000044193a7221 */ /* 0x000fc60000010000 */
[----:B------:R-:W-:-:S04]  /*2210*/  FFMA.FTZ R59, R59, R59, RZ ;  /* 0x0000003b3b3b7223 */ /* 0x000fc800000100ff */
[----:B------:R-:W-:Y:S01]  /*2220*/  FFMA.FTZ R58, R58, R58, R59 ;  /* 0x0000003a3a3a7223 */ /* 0x000fe2000001003b */
[----:B------:R-:W-:-:S04]  /*2230*/  FADD.FTZ R59, R26, -R68 ;  /* 0x800000441a3b7221 */ /* 0x000fc80000010000 */
[----:B------:R-:W-:Y:S01]  /*2240*/  FFMA.FTZ R59, R59, R59, R58 ;  /* 0x0000003b3b3b7223 */ /* 0x000fe2000001003a */
[----:B------:R-:W-:-:S04]  /*2250*/  FADD.FTZ R58, R27, -R68 ;  /* 0x800000441b3a7221 */ /* 0x000fc80000010000 */
[----:B------:R-:W-:Y:S01]  /*2260*/  FFMA.FTZ R59, R58, R58, R59 ;  /* 0x0000003a3a3b7223 */ /* 0x000fe2000001003b */
[----:B------:R-:W-:-:S04]  /*2270*/  FADD.FTZ R58, R29, -R68 ;  /* 0x800000441d3a7221 */ /* 0x000fc80000010000 */
[----:B------:R-:W-:Y:S01]  /*2280*/  FSEL R82, R59, RZ, P4 ;  /* 0x000000ff3b527208 */ /* 0x000fe20002000000 */
[----:B------:R-:W-:-:S04]  /*2290*/  FADD.FTZ R59, R28, -R68 ;  /* 0x800000441c3b7221 */ /* 0x000fc80000010000 */
[----:B------:R-:W-:-:S04]  /*22a0*/  FFMA.FTZ R59, R59, R59, R82 ;  /* 0x0000003b3b3b7223 */ /* 0x000fc80000010052 */
        /* <DEDUP_REMOVED lines=38> */
[----:B------:R-:W-:Y:S01]  /*2510*/  FADD.FTZ R58, R49, -R68 ;  /* 0x80000044313a7221 */ /* 0x000fe20000010000 */
[----:B------:R-:W-:Y:S02]  /*2520*/  ISETP.GT.U32.AND P6, PT, R64, 0xdf, PT ;  /* 0x000000df4000780c */ /* 0x000fe40003fc4070 */
        /* <DEDUP_REMOVED lines=24> */
.L_x_29525:
[----:B------:R-:W2:Y:S01]  /*26b0*/  @!P5 LDC.64 R58, c[0x0][0x3c0] ;  /* 0x0000f000ff3adb82 */ /* 0x000ea20000000a00 */
[----:B01----:R-:W-:Y:S01]  /*26c0*/  FADD.FTZ R82, R82, R83 ;  /* 0x0000005352527221 */ /* 0x003fe20000010000 */
[----:B------:R-:W-:Y:S01]  /*26d0*/  ISETP.NE.AND P1, PT, R66, RZ, PT ;  /* 0x000000ff4200720c */ /* 0x000fe20003f25270 */
[----:B------:R-:W-:Y:S01]  /*26e0*/  BSSY.RECONVERGENT B0, `(.L_x_29497) ;  /* 0x00000eb000007945 */ /* 0x000fe20003800200 */
[----:B-----5:R-:W-:Y:S01]  /*26f0*/  ISETP.GE.AND P0, PT, R56, 0x1, PT ;  /* 0x000000013800780c */ /* 0x020fe20003f06270 */
[----:B------:R-:W-:-:S03]  /*2700*/  FFMA.FTZ R69, R82, R69, UR10 ;  /* 0x0000000a52457e23 */ /* 0x000fc60008010045 */
[----:B------:R-:W0:Y:S01]  /*2710*/  @!P5 LDC.64 R82, c[0x0][0x3c8] ;  /* 0x0000f200ff52db82 */ /* 0x000e220000000a00 */
[----:B--2---:R-:W-:-:S05]  /*2720*/  @!P5 IMAD.WIDE R58, R62, 0x4, R58 ;  /* 0x000000043e3ad825 */ /* 0x004fca00078e023a */
[----:B------:R1:W-:Y:S01]  /*2730*/  @!P5 STG.E desc[UR6][R58.64], R68 ;  /* 0x000000443a00d986 */ /* 0x0003e2000c101906 */
[----:B0-----:R-:W-:-:S04]  /*2740*/  @!P5 IMAD.WIDE R82, R62, 0x4, R82 ;  /* 0x000000043e52d825 */ /* 0x001fc800078e0252 */
[----:B-1----:R-:W-:-:S05]  /*2750*/  FMUL.FTZ R58, R68, R68 ;  /* 0x00000044443a7220 */ /* 0x002fca0000410000 */
[----:B------:R-:W-:-:S05]  /*2760*/  FSEL R58, R58, RZ, P1 ;  /* 0x000000ff3a3a7208 */ /* 0x000fca0000800000 */
[----:B------:R-:W-:-:S04]  /*2770*/  FADD.FTZ R58, R69, R58 ;  /* 0x0000003a453a7221 */ /* 0x000fc80000010000 */
[----:B------:R-:W0:Y:S02]  /*2780*/  MUFU.RSQ R67, R58 ;  /* 0x0000003a00437308 */ /* 0x000e240000001400 */
[----:B0-----:R0:W-:Y:S01]  /*2790*/  @!P5 STG.E desc[UR6][R82.64], R67 ;  /* 0x000000435200d986 */ /* 0x0011e2000c101906 */
[----:B------:R-:W-:Y:S05]  /*27a0*/  @!P0 BRA `(.L_x_29498) ;  /* 0x0000000c00788947 */ /* 0x000fea0003800000 */
[----:B------:R-:W-:Y:S01]  /*27b0*/  IADD3 R56, PT, PT, R56, -0x1, RZ ;  /* 0xffffffff38387810 */ /* 0x000fe20007ffe0ff */
        /* <DEDUP_REMOVED lines=8> */
[----:B------:R-:W-:Y:S02]  /*2840*/  HADD2.F32 R57, -RZ, R72.H0_H0 ;  /* 0x20000048ff397230 */ /* 0x000fe40000004100 */
[--C-:B0-----:R-:W-:Y:S01]  /*2850*/  FADD.FTZ R82, R25, -R68.reuse ;  /* 0x8000004419527221 */ /* 0x101fe20000010000 */
[----:B------:R-:W-:Y:S02]  /*2860*/  HADD2.F32 R58, -RZ, R73.H0_H0 ;  /* 0x20000049ff3a7230 */ /* 0x000fe40000004100 */
[C---:B------:R-:W-:Y:S01]  /*2870*/  FMUL.FTZ R59, R67.reuse, R56 ;  /* 0x00000038433b7220 */ /* 0x040fe20000410000 */
[----:B------:R-:W-:Y:S02]  /*2880*/  HADD2.F32 R56, -RZ, R18.H0_H0 ;  /* 0x20000012ff387230 */ /* 0x000fe40000004100 */
[----:B------:R-:W-:Y:S01]  /*2890*/  FMUL.FTZ R82, R67, R82 ;  /* 0x0000005243527220 */ /* 0x000fe20000410000 */
[----:B------:R-:W-:-:S02]  /*28a0*/  FADD.FTZ R84, R27, -R68 ;  /* 0x800000441b547221 */ /* 0x000fc40000010000 */
[----:B------:R-:W-:Y:S01]  /*28b0*/  FFMA.FTZ R56, R59, R57, R56 ;  /* 0x000000393b387223 */ /* 0x000fe20000010038 */
[----:B------:R-:W-:Y:S02]  /*28c0*/  HADD2.F32 R57, -RZ, R88.H0_H0 ;  /* 0x20000058ff397230 */ /* 0x000fe40000004100 */
[----:B------:R-:W-:Y:S01]  /*28d0*/  FMUL.FTZ R84, R67, R84 ;  /* 0x0000005443547220 */ /* 0x000fe20000410000 */
[----:B------:R-:W-:Y:S02]  /*28e0*/  HADD2.F32 R59, -RZ, R72.H1_H1 ;  /* 0x30000048ff3b7230 */ /* 0x000fe40000004100 */
[----:B------:R-:W-:Y:S01]  /*28f0*/  FFMA.FTZ R57, R82, R58, R57 ;  /* 0x0000003a52397223 */ /* 0x000fe20000010039 */
[----:B------:R-:W-:Y:S01]  /*2900*/  FADD.FTZ R58, R26, -R68 ;  /* 0x800000441a3a7221 */ /* 0x000fe20000010000 */
[----:B------:R-:W-:-:S03]  /*2910*/  HADD2.F32 R82, -RZ, R73.H1_H1 ;  /* 0x30000049ff527230 */ /* 0x000fc60000004100 */
[----:B------:R-:W-:Y:S01]  /*2920*/  FMUL.FTZ R83, R67, R58 ;  /* 0x0000003a43537220 */ /* 0x000fe20000410000 */
[----:B------:R-:W-:-:S05]  /*2930*/  HADD2.F32 R58, -RZ, R19.H0_H0 ;  /* 0x20000013ff3a7230 */ /* 0x000fca0000004100 */
[----:B------:R-:W-:Y:S01]  /*2940*/  FFMA.FTZ R58, R83, R59, R58 ;  /* 0x0000003b533a7223 */ /* 0x000fe2000001003a */
[----:B------:R-:W-:-:S05]  /*2950*/  HADD2.F32 R59, -RZ, R88.H1_H1 ;  /* 0x30000058ff3b7230 */ /* 0x000fca0000004100 */
[----:B------:R-:W-:Y:S02]  /*2960*/  FFMA.FTZ R59, R84, R82, R59 ;  /* 0x00000052543b7223 */ /* 0x000fe4000001003b */
[----:B------:R-:W0:Y:S02]  /*2970*/  LDC.64 R82, c[0x0][0x428] ;  /* 0x00010a00ff527b82 */ /* 0x000e240000000a00 */
[C---:B0-----:R-:W-:Y:S01]  /*2980*/  IMAD.WIDE.U32 R82, R69.reuse, 0x10, R82 ;  /* 0x0000001045527825 */ /* 0x041fe200078e0052 */
[----:B------:R-:W-:-:S04]  /*2990*/  IADD3 R69, PT, PT, R69, 0x20, RZ ;  /* 0x0000002045457810 */ /* 0x000fc80007ffe0ff */
[----:B------:R1:W-:Y:S03]  /*29a0*/  STG.E.128 desc[UR6][R82.64], R56 ;  /* 0x0000003852007986 */ /* 0x0003e6000c101d06 */
.L_x_29500:
[----:B------:R-:W-:Y:S05]  /*29b0*/  BSYNC.RECONVERGENT B1 ;  /* 0x0000000000017941 */ /* 0x000fea0003800200 */
.L_x_29499:
[----:B------:R-:W-:Y:S01]  /*29c0*/  ISETP.GE.U32.AND P0, PT, R64, 0x40, PT ;  /* 0x000000404000780c */ /* 0x000fe20003f06070 */
[----:B------:R-:W-:-:S12]  /*29d0*/  BSSY.RECONVERGENT B1, `(.L_x_29501) ;  /* 0x000001a000017945 */ /* 0x000fd80003800200 */
[----:B------:R-:W-:Y:S05]  /*29e0*/  @!P0 BRA `(.L_x_29502) ;  /* 0x0000000000608947 */ /* 0x000fea0003800000 */
[--C-:B-1----:R-:W-:Y:S01]  /*29f0*/  FADD.FTZ R56, R28, -R68.reuse ;  /* 0x800000441c387221 */ /* 0x102fe20000010000 */
        /* <DEDUP_REMOVED lines=23> */
.L_x_29502:
[----:B------:R-:W-:Y:S05]  /*2b70*/  BSYNC.RECONVERGENT B1 ;  /* 0x0000000000017941 */ /* 0x000fea0003800200 */
.L_x_29501:
[----:B------:R-:W-:Y:S01]  /*2b80*/  ISETP.GE.U32.AND P0, PT, R64, 0x60, PT ;  /* 0x000000604000780c */ /* 0x000fe20003f06070 */
[----:B------:R-:W-:-:S12]  /*2b90*/  BSSY.RECONVERGENT B1, `(.L_x_29503) ;  /* 0x000001a000017945 */ /* 0x000fd80003800200 */
[----:B------:R-:W-:Y:S05]  /*2ba0*/  @!P0 BRA `(.L_x_29504) ;  /* 0x0000000000608947 */ /* 0x000fea0003800000 */
[--C-:B-12---:R-:W-:Y:S01]  /*2bb0*/  FADD.FTZ R56, R32, -R68.reuse ;  /* 0x8000004420387221 */ /* 0x106fe20000010000 */
        /* <DEDUP_REMOVED lines=23> */
.L_x_29504:
[----:B------:R-:W-:Y:S05]  /*2d30*/  BSYNC.RECONVERGENT B1 ;  /* 0x0000000000017941 */ /* 0x000fea0003800200 */
.L_x_29503:
[----:B------:R-:W-:Y:S01]  /*2d40*/  ISETP.GE.U32.AND P0, PT, R64, 0x80, PT ;  /* 0x000000804000780c */ /* 0x000fe20003f06070 */
[----:B------:R-:W-:-:S12]  /*2d50*/  BSSY.RECONVERGENT B1, `(.L_x_29505) ;  /* 0x000001a000017945 */ /* 0x000fd80003800200 */
[----:B------:R-:W-:Y:S05]  /*2d60*/  @!P0 BRA `(.L_x_29506) ;  /* 0x0000000000608947 */ /* 0x000fea0003800000 */
[--C-:B-123--:R-:W-:Y:S01]  /*2d70*/  FADD.FTZ R56, R36, -R68.reuse ;  /* 0x8000004424387221 */ /* 0x10efe20000010000 */
        /* <DEDUP_REMOVED lines=23> */
.L_x_29506:
[----:B------:R-:W-:Y:S05]  /*2ef0*/  BSYNC.RECONVERGENT B1 ;  /* 0x0000000000017941 */ /* 0x000fea0003800200 */
.L_x_29505:
[----:B------:R-:W-:Y:S01]  /*2f00*/  ISETP.GE.U32.AND P0, PT, R64, 0xa0, PT ;  /* 0x000000a04000780c */ /* 0x000fe20003f06070 */
[----:B------:R-:W-:-:S12]  /*2f10*/  BSSY.RECONVERGENT B1, `(.L_x_29507) ;  /* 0x000001a000017945 */ /* 0x000fd80003800200 */
[----:B------:R-:W-:Y:S05]  /*2f20*/  @!P0 BRA `(.L_x_29508) ;  /* 0x0000000000608947 */ /* 0x000fea0003800000 */
[--C-:B-1234-:R-:W-:Y:S01]  /*2f30*/  FADD.FTZ R56, R40, -R68.reuse ;  /* 0x8000004428387221 */ /* 0x11efe20000010000 */
        /* <DEDUP_REMOVED lines=23> */
.L_x_29508:
[----:B------:R-:W-:Y:S05]  /*30b0*/  BSYNC.RECONVERGENT B1 ;  /* 0x0000000000017941 */ /* 0x000fea0003800200 */
.L_x_29507:
[----:B------:R-:W-:Y:S01]  /*30c0*/  ISETP.GE.U32.AND P0, PT, R64, 0xc0, PT ;  /* 0x000000c04000780c */ /* 0x000fe20003f06070 */
[----:B------:R-:W-:-:S12]  /*30d0*/  BSSY.RECONVERGENT B1, `(.L_x_29509) ;  /* 0x000001a000017945 */ /* 0x000fd80003800200 */
[----:B------:R-:W-:Y:S05]  /*30e0*/  @!P0 BRA `(.L_x_29510) ;  /* 0x0000000000608947 */ /* 0x000fea0003800000 */
[--C-:B01234-:R-:W-:Y:S01]  /*30f0*/  FADD.FTZ R56, R44, -R68.reuse ;  /* 0x800000442c387221 */ /* 0x11ffe20000010000 */
[----:B------:R-:W-:Y:S02]  /*3100*/  HADD2.F32 R57, -RZ, R85.H0_H0 ;  /* 0x20000055ff397230 */ /* 0x000fe40000004100 */
[----:B------:R-:W-:Y:S01]  /*3110*/  FADD.FTZ R82, R45, -R68 ;  /* 0x800000442d527221 */ /* 0x000fe20000010000 */
[----:B------:R-:W-:Y:S02]  /*3120*/  HADD2.F32 R58, -RZ, R86.H0_H0 ;  /* 0x20000056ff3a7230 */ /* 0x000fe40000004100 */
[C---:B------:R-:W-:Y:S01]  /*3130*/  FMUL.FTZ R59, R67.reuse, R56 ;  /* 0x00000038433b7220 */ /* 0x040fe20000410000 */
[----:B------:R-:W-:Y:S02]  /*3140*/  HADD2.F32 R56, -RZ, R8.H0_H0 ;  /* 0x20000008ff387230 */ /* 0x000fe40000004100 */
[----:B------:R-:W-:Y:S01]  /*3150*/  FMUL.FTZ R82, R67, R82 ;  /* 0x0000005243527220 */ /* 0x000fe20000410000 */
[----:B------:R-:W-:-:S02]  /*3160*/  HADD2.F32 R84, -RZ, R93.H1_H1 ;  /* 0x3000005dff547230 */ /* 0x000fc40000004100 */
[----:B------:R-:W-:Y:S01]  /*3170*/  FFMA.FTZ R56, R59, R57, R56 ;  /* 0x000000393b387223 */ /* 0x000fe20000010038 */
[----:B------:R-:W-:Y:S02]  /*3180*/  HADD2.F32 R57, -RZ, R93.H0_H0 ;  /* 0x2000005dff397230 */ /* 0x000fe40000004100 */
[----:B------:R-:W-:-:S03]  /*3190*/  HADD2.F32 R59, -RZ, R85.H1_H1 ;  /* 0x30000055ff3b7230 */ /* 0x000fc60000004100 */
[----:B------:R-:W-:Y:S01]  /*31a0*/  FFMA.FTZ R57, R82, R58, R57 ;  /* 0x0000003a52397223 */ /* 0x000fe20000010039 */
[--C-:B------:R-:W-:Y:S01]  /*31b0*/  FADD.FTZ R58, R46, -R68.reuse ;  /* 0x800000442e3a7221 */ /* 0x100fe20000010000 */
[----:B------:R-:W-:-:S03]  /*31c0*/  FADD.FTZ R82, R47, -R68 ;  /* 0x800000442f527221 */ /* 0x000fc60000010000 */
[----:B------:R-:W-:Y:S01]  /*31d0*/  FMUL.FTZ R83, R67, R58 ;  /* 0x0000003a43537220 */ /* 0x000fe20000410000 */
[----:B------:R-:W-:-:S05]  /*31e0*/  HADD2.F32 R58, -RZ, R9.H0_H0 ;  /* 0x20000009ff3a7230 */ /* 0x000fca0000004100 */
[----:B------:R-:W-:Y:S01]  /*31f0*/  FFMA.FTZ R58, R83, R59, R58 ;  /* 0x0000003b533a7223 */ /* 0x000fe2000001003a */
[----:B------:R-:W-:Y:S01]  /*3200*/  FMUL.FTZ R59, R67, R82 ;  /* 0x00000052433b7220 */ /* 0x000fe20000410000 */
[----:B------:R-:W-:-:S05]  /*3210*/  HADD2.F32 R82, -RZ, R86.H1_H1 ;  /* 0x30000056ff527230 */ /* 0x000fca0000004100 */
[----:B------:R-:W-:Y:S02]  /*3220*/  FFMA.FTZ R59, R59, R82, R84 ;  /* 0x000000523b3b7223 */ /* 0x000fe40000010054 */
[----:B------:R-:W0:Y:S02]  /*3230*/  LDC.64 R82, c[0x0][0x428] ;  /* 0x00010a00ff527b82 */ /* 0x000e240000000a00 */
[C---:B0-----:R-:W-:Y:S01]  /*3240*/  IMAD.WIDE.U32 R82, R69.reuse, 0x10, R82 ;  /* 0x0000001045527825 */ /* 0x041fe200078e0052 */
[----:B------:R-:W-:-:S04]  /*3250*/  IADD3 R69, PT, PT, R69, 0x20, RZ ;  /* 0x0000002045457810 */ /* 0x000fc80007ffe0ff */
[----:B------:R0:W-:Y:S03]  /*3260*/  STG.E.128 desc[UR6][R82.64], R56 ;  /* 0x0000003852007986 */ /* 0x0001e6000c101d06 */
.L_x_29510:
[----:B------:R-:W-:Y:S05]  /*3270*/  BSYNC.RECONVERGENT B1 ;  /* 0x0000000000017941 */ /* 0x000fea0003800200 */
.L_x_29509:
[----:B------:R-:W-:Y:S01]  /*3280*/  ISETP.GE.U32.AND P0, PT, R64, 0xe0, PT ;  /* 0x000000e04000780c */ /* 0x000fe20003f06070 */
[----:B------:R-:W-:-:S12]  /*3290*/  BSSY.RECONVERGENT B1, `(.L_x_29511) ;  /* 0x000001e000017945 */ /* 0x000fd80003800200 */
[----:B------:R-:W-:Y:S05]  /*32a0*/  @!P0 BRA `(.L_x_29512) ;  /* 0x0000000000708947 */ /* 0x000fea0003800000 */
[--C-:B01234-:R-:W-:Y:S01]  /*32b0*/  FADD.FTZ R56, R48, -R68.reuse ;  /* 0x8000004430387221 */ /* 0x11ffe20000010000 */
[--C-:B------:R-:W-:Y:S01]  /*32c0*/  HADD2.F32 R57, -RZ, R87.reuse.H0_H0 ;  /* 0x20000057ff397230 */ /* 0x100fe20000004100 */
[----:B------:R-:W-:Y:S01]  /*32d0*/  SHF.R.U64 R58, R70, 0x10, R71 ;  /* 0x00000010463a7819 */ /* 0x000fe20000001247 */
[----:B------:R-:W-:Y:S01]  /*32e0*/  FADD.FTZ R82, R49, -R68 ;  /* 0x8000004431527221 */ /* 0x000fe20000010000 */
[C---:B------:R-:W-:Y:S01]  /*32f0*/  FMUL.FTZ R59, R67.reuse, R56 ;  /* 0x00000038433b7220 */ /* 0x040fe20000410000 */
[----:B------:R-:W-:Y:S02]  /*3300*/  HADD2.F32 R56, -RZ, R6.H0_H0 ;  /* 0x20000006ff387230 */ /* 0x000fe40000004100 */
[----:B------:R-:W-:Y:S02]  /*3310*/  HADD2.F32 R58, -RZ, R58.H0_H0 ;  /* 0x2000003aff3a7230 */ /* 0x000fe40000004100 */
[----:B------:R-:W-:Y:S01]  /*3320*/  FMUL.FTZ R82, R67, R82 ;  /* 0x0000005243527220 */ /* 0x000fe20000410000 */
[----:B------:R-:W-:Y:S01]  /*3330*/  FFMA.FTZ R56, R59, R57, R56 ;  /* 0x000000393b387223 */ /* 0x000fe20000010038 */
[----:B------:R-:W-:Y:S01]  /*3340*/  SHF.R.U64 R57, R6, 0x10, R7 ;  /* 0x0000001006397819 */ /* 0x000fe20000001207 */
[----:B------:R-:W-:-:S04]  /*3350*/  HADD2.F32 R59, -RZ, R87.H1_H1 ;  /* 0x30000057ff3b7230 */ /* 0x000fc80000004100 */
[----:B------:R-:W-:-:S05]  /*3360*/  HADD2.F32 R57, -RZ, R57.H0_H0 ;  /* 0x20000039ff397230 */ /* 0x000fca0000004100 */
[----:B------:R-:W-:Y:S01]  /*3370*/  FFMA.FTZ R57, R82, R58, R57 ;  /* 0x0000003a52397223 */ /* 0x000fe20000010039 */
[--C-:B------:R-:W-:Y:S01]  /*3380*/  FADD.FTZ R58, R50, -R68.reuse ;  /* 0x80000044323a7221 */ /* 0x100fe20000010000 */
[----:B------:R-:W-:-:S03]  /*3390*/  FADD.FTZ R82, R51, -R68 ;  /* 0x8000004433527221 */ /* 0x000fc60000010000 */
[----:B------:R-:W-:Y:S01]  /*33a0*/  FMUL.FTZ R83, R67, R58 ;  /* 0x0000003a43537220 */ /* 0x000fe20000410000 */
[----:B------:R-:W-:-:S05]  /*33b0*/  HADD2.F32 R58, -RZ, R7.H0_H0 ;  /* 0x20000007ff3a7230 */ /* 0x000fca0000004100 */
[----:B------:R-:W-:Y:S01]  /*33c0*/  FFMA.FTZ R58, R83, R59, R58 ;  /* 0x0000003b533a7223 */ /* 0x000fe2000001003a */
[----:B------:R-:W-:Y:S02]  /*33d0*/  SHF.R.U32.HI R83, RZ, 0x10, R7 ;  /* 0x00000010ff537819 */ /* 0x000fe40000011607 */
[----:B------:R-:W-:-:S03]  /*33e0*/  SHF.R.U32.HI R59, RZ, 0x10, R71 ;  /* 0x00000010ff3b7819 */ /* 0x000fc60000011647 */
[----:B------:R-:W-:Y:S02]  /*33f0*/  HADD2.F32 R84, -RZ, R83.H0_H0 ;  /* 0x20000053ff547230 */ /* 0x000fe40000004100 */
[----:B------:R-:W-:Y:S01]  /*3400*/  FMUL.FTZ R83, R67, R82 ;  /* 0x0000005243537220 */ /* 0x000fe20000410000 */
[----:B------:R-:W-:-:S05]  /*3410*/  HADD2.F32 R59, -RZ, R59.H0_H0 ;  /* 0x2000003bff3b7230 */ /* 0x000fca0000004100 */
[----:B------:R-:W-:Y:S02]  /*3420*/  FFMA.FTZ R59, R83, R59, R84 ;  /* 0x0000003b533b7223 */ /* 0x000fe40000010054 */
[----:B------:R-:W0:Y:S02]  /*3430*/  LDC.64 R82, c[0x0][0x428] ;  /* 0x00010a00ff527b82 */ /* 0x000e240000000a00 */
[C---:B0-----:R-:W-:Y:S01]  /*3440*/  IMAD.WIDE.U32 R82, R69.reuse, 0x10, R82 ;  /* 0x0000001045527825 */ /* 0x041fe200078e0052 */
[----:B------:R-:W-:-:S04]  /*3450*/  IADD3 R69, PT, PT, R69, 0x20, RZ ;  /* 0x0000002045457810 */ /* 0x000fc80007ffe0ff */
[----:B------:R0:W-:Y:S03]  /*3460*/  STG.E.128 desc[UR6][R82.64], R56 ;  /* 0x0000003852007986 */ /* 0x0001e6000c101d06 */
.L_x_29512:
[----:B------:R-:W-:Y:S05]  /*3470*/  BSYNC.RECONVERGENT B1 ;  /* 0x0000000000017941 */ /* 0x000fea0003800200 */
.L_x_29511:
[----:B------:R-:W-:-:S13]  /*3480*/  ISETP.GE.U32.AND P0, PT, R64, 0x100, PT ;  /* 0x000001004000780c */ /* 0x000fda0003f06070 */
[----:B------:R-:W-:Y:S05]  /*3490*/  @!P0 BRA `(.L_x_29498) ;  /* 0x00000000003c8947 */ /* 0x000fea0003800000 */
[--C-:B01234-:R-:W-:Y:S01]  /*34a0*/  FADD.FTZ R82, R52, -R68.reuse ;  /* 0x8000004434527221 */ /* 0x11ffe20000010000 */
[--C-:B------:R-:W-:Y:S01]  /*34b0*/  FADD.FTZ R58, R53, -R68.reuse ;  /* 0x80000044353a7221 */ /* 0x100fe20000010000 */
[--C-:B------:R-:W-:Y:S01]  /*34c0*/  FADD.FTZ R56, R54, -R68.reuse ;  /* 0x8000004436387221 */ /* 0x100fe20000010000 */
[----:B------:R-:W-:Y:S01]  /*34d0*/  FADD.FTZ R68, R55, -R68 ;  /* 0x8000004437447221 */ /* 0x000fe20000010000 */
[C---:B------:R-:W-:Y:S01]  /*34e0*/  FMUL.FTZ R57, R67.reuse, R82 ;  /* 0x0000005243397220 */ /* 0x040fe20000410000 */
[C---:B------:R-:W-:Y:S01]  /*34f0*/  FMUL.FTZ R58, R67.reuse, R58 ;  /* 0x0000003a433a7220 */ /* 0x040fe20000410000 */
[----:B------:R-:W0:Y:S01]  /*3500*/  LDC.64 R82, c[0x0][0x428] ;  /* 0x00010a00ff527b82 */ /* 0x000e220000000a00 */
        /* <DEDUP_REMOVED lines=8> */
.L_x_29498:
[----:B------:R-:W-:Y:S05]  /*3590*/  BSYNC.RECONVERGENT B0 ;  /* 0x0000000000007941 */ /* 0x000fea0003800200 */
.L_x_29497:
[----:B01234-:R-:W0:Y:S02]  /*35a0*/  LDC.64 R56, c[0x0][0x380] ;  /* 0x0000e000ff387b82 */ /* 0x01fe240000000a00 */
[----:B0-----:R-:W-:-:S04]  /*35b0*/  LEA R62, R56, R62, 0x2 ;  /* 0x0000003e383e7211 */ /* 0x001fc800078e10ff */
[----:B------:R-:W-:-:S13]  /*35c0*/  ISETP.GE.AND P0, PT, R62, R57, PT ;  /* 0x000000393e00720c */ /* 0x000fda0003f06270 */
[----:B------:R-:W-:Y:S05]  /*35d0*/  @!P0 BRA `(.L_x_29513) ;  /* 0xffffffd400dc8947 */ /* 0x000fea000383ffff */
[----:B------:R-:W-:Y:S05]  /*35e0*/  EXIT ;  /* 0x000000000000794d */ /* 0x000fea0003800000 */
.L_x_29496:
        /* <DEDUP_REMOVED lines=8> */
.L_x_29515:
[----:B------:R-:W-:Y:S05]  /*3670*/  BSYNC B0 ;  /* 0x0000000000007941 */ /* 0x000fea0003800000 */
.L_x_29514:
[----:B------:R-:W-:Y:S01]  /*3680*/  FADD.FTZ R82, R69, R58 ;  /* 0x0000003a45527221 */ /* 0x000fe20000010000 */
[----:B------:R-:W-:Y:S01]  /*3690*/  MOV R58, 0x1f ;  /* 0x0000001f003a7802 */ /* 0x000fe20000000f00 */
[----:B------:R-:W-:Y:S01]  /*36a0*/  HFMA2 R59, -RZ, RZ, 0, 1.1920928955078125e-07 ;  /* 0x00000002ff3b7431 */ /* 0x000fe200000001ff */
[----:B------:R-:W-:Y:S01]  /*36b0*/  MOV R67, 0xffffffff ;  /* 0xffffffff00437802 */ /* 0x000fe20000000f00 */
[----:B------:R-:W0:Y:S06]  /*36c0*/  LDC R69, c[0x0][0x400] ;  /* 0x00010000ff457b82 */ /* 0x000e2c0000000800 */
[----:B0-----:R-:W-:Y:S05]  /*36d0*/  WARPSYNC.COLLECTIVE R67, `(.L_x_29516) ;  /* 0x0000000043087348 */ /* 0x001fea0003c00000 */
[----:B------:R1:W2:Y:S02]  /*36e0*/  SHFL.BFLY P6, R58, R82, R59, R58 ;  /* 0x0c00003b523a7389 */ /* 0x0002a400000c003a */
[----:B012---:R-:W-:Y:S05]  /*36f0*/  ENDCOLLECTIVE ;  /* 0x000000000000791b */ /* 0x007fea0003800000 */
.L_x_29516:
[----:B------:R-:W-:Y:S01]  /*3700*/  HFMA2 R59, -RZ, RZ, 0, 2.384185791015625e-07 ;  /* 0x00000004ff3b7431 */ /* 0x000fe200000001ff */
[----:B------:R-:W-:Y:S02]  /*3710*/  MOV R83, R58 ;  /* 0x0000003a00537202 */ /* 0x000fe40000000f00 */
[----:B------:R-:W-:-:S03]  /*3720*/  MOV R58, 0x1f ;  /* 0x0000001f003a7802 */ /* 0x000fc60000000f00 */
[----:B------:R-:W-:-:S07]  /*3730*/  FADD.FTZ R82, R82, R83 ;  /* 0x0000005352527221 */ /* 0x000fce0000010000 */
[----:B------:R-:W-:Y:S05]  /*3740*/  WARPSYNC.COLLECTIVE R67, `(.L_x_29517) ;  /* 0x0000000043087348 */ /* 0x000fea0003c00000 */
[----:B------:R0:W1:Y:S02]  /*3750*/  SHFL.BFLY P6, R58, R82, R59, R58 ;  /* 0x0c00003b523a7389 */ /* 0x00006400000c003a */
[----:B01----:R-:W-:Y:S05]  /*3760*/  ENDCOLLECTIVE ;  /* 0x000000000000791b */ /* 0x003fea0003800000 */
.L_x_29517:
[----:B------:R-:W-:Y:S01]  /*3770*/  HFMA2 R59, -RZ, RZ, 0, 4.76837158203125e-07 ;  /* 0x00000008ff3b7431 */ /* 0x000fe200000001ff */
[----:B------:R-:W-:Y:S02]  /*3780*/  MOV R83, R58 ;  /* 0x0000003a00537202 */ /* 0x000fe40000000f00 */
[----:B------:R-:W-:-:S03]  /*3790*/  MOV R58, 0x1f ;  /* 0x0000001f003a7802 */ /* 0x000fc60000000f00 */
[----:B------:R-:W-:-:S05]  /*37a0*/  FADD.FTZ R84, R82, R83 ;  /* 0x0000005352547221 */ /* 0x000fca0000010000 */
[----:B------:R-:W-:-:S07]  /*37b0*/  MOV R82, R84 ;  /* 0x0000005400527202 */ /* 0x000fce0000000f00 */
[----:B------:R-:W-:Y:S05]  /*37c0*/  WARPSYNC.COLLECTIVE R67, `(.L_x_29518) ;  /* 0x0000000043087348 */ /* 0x000fea0003c00000 */
[----:B------:R0:W1:Y:S02]  /*37d0*/  SHFL.BFLY P6, R58, R82, R59, R58 ;  /* 0x0c00003b523a7389 */ /* 0x00006400000c003a */
[----:B01----:R-:W-:Y:S05]  /*37e0*/  ENDCOLLECTIVE ;  /* 0x000000000000791b */ /* 0x003fea0003800000 */
.L_x_29518:
[----:B------:R-:W-:Y:S01]  /*37f0*/  HFMA2 R59, -RZ, RZ, 0, 9.5367431640625e-07 ;  /* 0x00000010ff3b7431 */ /* 0x000fe200000001ff */
[----:B------:R-:W-:Y:S02]  /*3800*/  MOV R83, R58 ;  /* 0x0000003a00537202 */ /* 0x000fe40000000f00 */
[----:B------:R-:W-:-:S03]  /*3810*/  MOV R58, 0x1f ;  /* 0x0000001f003a7802 */ /* 0x000fc60000000f00 */
[----:B------:R-:W-:-:S05]  /*3820*/  FADD.FTZ R83, R84, R83 ;  /* 0x0000005354537221 */ /* 0x000fca0000010000 */
[----:B------:R-:W-:-:S07]  /*3830*/  MOV R82, R83 ;  /* 0x0000005300527202 */ /* 0x000fce0000000f00 */
[----:B------:R-:W-:Y:S05]  /*3840*/  WARPSYNC.COLLECTIVE R67, `(.L_x_29519) ;  /* 0x0000000043087348 */ /* 0x000fea0003c00000 */
[----:B------:R0:W1:Y:S02]  /*3850*/  SHFL.BFLY P6, R58, R82, R59, R58 ;  /* 0x0c00003b523a7389 */ /* 0x00006400000c003a */
[----:B01----:R-:W-:Y:S05]  /*3860*/  ENDCOLLECTIVE ;  /* 0x000000000000791b */ /* 0x003fea0003800000 */
.L_x_29519:
[----:B------:R-:W-:Y:S02]  /*3870*/  MOV R68, R58 ;  /* 0x0000003a00447202 */ /* 0x000fe40000000f00 */
[----:B------:R-:W-:-:S03]  /*3880*/  ISETP.GT.U32.AND P6, PT, R64, 0xbf, PT ;  /* 0x000000bf4000780c */ /* 0x000fc60003fc4070 */
        /* <DEDUP_REMOVED lines=69> */
[----:B------:R-:W-:Y:S01]  /*3ce0*/  MOV R58, 0x1f ;  /* 0x0000001f003a7802 */ /* 0x000fe20000000f00 */
[----:B------:R-:W-:-:S07]  /*3cf0*/  HFMA2 R59, -RZ, RZ, 0, 5.9604644775390625e-08 ;  /* 0x00000001ff3b7431 */ /* 0x000fce00000001ff */
[----:B------:R-:W-:Y:S05]  /*3d00*/  WARPSYNC.COLLECTIVE R67, `(.L_x_29520) ;  /* 0x0000000043087348 */ /* 0x000fea0003c00000 */
[----:B------:R0:W1:Y:S02]  /*3d10*/  SHFL.BFLY P6, R58, R82, R59, R58 ;  /* 0x0c00003b523a7389 */ /* 0x00006400000c003a */
[----:B01----:R-:W-:Y:S05]  /*3d20*/  ENDCOLLECTIVE ;  /* 0x000000000000791b */ /* 0x003fea0003800000 */
.L_x_29520:
[----:B------:R-:W-:Y:S01]  /*3d30*/  HFMA2 R59, -RZ, RZ, 0, 1.1920928955078125e-07 ;  /* 0x00000002ff3b7431 */ /* 0x000fe200000001ff */
[----:B------:R-:W-:Y:S02]  /*3d40*/  MOV R83, R58 ;  /* 0x0000003a00537202 */ /* 0x000fe40000000f00 */
[----:B------:R-:W-:-:S03]  /*3d50*/  MOV R58, 0x1f ;  /* 0x0000001f003a7802 */ /* 0x000fc60000000f00 */
[----:B------:R-:W-:-:S05]  /*3d60*/  FADD.FTZ R84, R82, R83 ;  /* 0x0000005352547221 */ /* 0x000fca0000010000 */
[----:B------:R-:W-:-:S07]  /*3d70*/  MOV R82, R84 ;  /* 0x0000005400527202 */ /* 0x000fce0000000f00 */
[----:B------:R-:W-:Y:S05]  /*3d80*/  WARPSYNC.COLLECTIVE R67, `(.L_x_29521) ;  /* 0x0000000043087348 */ /* 0x000fea0003c00000 */
[----:B------:R0:W1:Y:S02]  /*3d90*/  SHFL.BFLY P6, R58, R82, R59, R58 ;  /* 0x0c00003b523a7389 */ /* 0x00006400000c003a */
[----:B01----:R-:W-:Y:S05]  /*3da0*/  ENDCOLLECTIVE ;  /* 0x000000000000791b */ /* 0x003fea0003800000 */
.L_x_29521:
[----:B------:R-:W-:Y:S01]  /*3db0*/  HFMA2 R59, -RZ, RZ, 0, 2.384185791015625e-07 ;  /* 0x00000004ff3b7431 */ /* 0x000fe200000001ff */
[----:B------:R-:W-:Y:S02]  /*3dc0*/  MOV R83, R58 ;  /* 0x0000003a00537202 */ /* 0x000fe40000000f00 */
[----:B------:R-:W-:-:S03]  /*3dd0*/  MOV R58, 0x1f ;  /* 0x0000001f003a7802 */ /* 0x000fc60000000f00 */
[----:B------:R-:W-:-:S05]  /*3de0*/  FADD.FTZ R84, R84, R83 ;  /* 0x0000005354547221 */ /* 0x000fca0000010000 */
[----:B------:R-:W-:-:S07]  /*3df0*/  MOV R82, R84 ;  /* 0x0000005400527202 */ /* 0x000fce0000000f00 */
[----:B------:R-:W-:Y:S05]  /*3e00*/  WARPSYNC.COLLECTIVE R67, `(.L_x_29522) ;  /* 0x0000000043087348 */ /* 0x000fea0003c00000 */
[----:B------:R0:W1:Y:S02]  /*3e10*/  SHFL.BFLY P6, R58, R82, R59, R58 ;  /* 0x0c00003b523a7389 */ /* 0x00006400000c003a */
[----:B01----:R-:W-:Y:S05]  /*3e20*/  ENDCOLLECTIVE ;  /* 0x000000000000791b */ /* 0x003fea0003800000 */
.L_x_29522:
        /* <DEDUP_REMOVED lines=8> */
.L_x_29523:
[----:B------:R-:W-:Y:S02]  /*3eb0*/  HFMA2 R59, -RZ, RZ, 0, 9.5367431640625e-07 ;  /* 0x00000010ff3b7431 */ /* 0x000fe400000001ff */
[----:B------:R-:W-:Y:S01]  /*3ec0*/  FADD.FTZ R82, R83, R58 ;  /* 0x0000003a53527221 */ /* 0x000fe20000010000 */
[----:B------:R-:W-:-:S07]  /*3ed0*/  MOV R58, 0x1f ;  /* 0x0000001f003a7802 */ /* 0x000fce0000000f00 */
[----:B------:R-:W-:Y:S05]  /*3ee0*/  WARPSYNC.COLLECTIVE R67, `(.L_x_29524) ;  /* 0x0000000043087348 */ /* 0x000fea0003c00000 */
[----:B------:R0:W1:Y:S02]  /*3ef0*/  SHFL.BFLY P6, R58, R82, R59, R58 ;  /* 0x0c00003b523a7389 */ /* 0x00006400000c003a */
[----:B01----:R-:W-:Y:S05]  /*3f00*/  ENDCOLLECTIVE ;  /* 0x000000000000791b */ /* 0x003fea0003800000 */
.L_x_29524:
[----:B------:R-:W-:Y:S01]  /*3f10*/  MOV R83, R58 ;  /* 0x0000003a00537202 */ /* 0x000fe20000000f00 */
[----:B------:R-:W-:Y:S06]  /*3f20*/  BRA `(.L_x_29525) ;  /* 0xffffffe400e07947 */ /* 0x000fec000383ffff */
.L_x_29526:
        /* <DEDUP_REMOVED lines=13> */
.L_x_37358:


//--------------------- .text._ZN10layer_norm13ln_fwd_kernelINS_13Kernel_traitsI6__halfffffjLj1024ELj1ELj4ELj1ELj16ENS_18Kernel_traits_baseILj1024ES2_ffffjLj128EEEEELb0ELb0ELb1ELb1EEEvNS_9FwdParamsE --------------------------
	.section	.text._ZN10layer_norm13ln_fwd_kernelINS_13Kernel_traitsI6__halfffffjLj1024ELj1ELj4ELj1ELj16ENS_18Kernel_traits_baseILj1024ES2_ffffjLj128EEEEELb0ELb0ELb1ELb1EEEvNS_9FwdParamsE,"ax",@progbits
	.align	128
        .global         _ZN10layer_norm13ln_fwd_kernelINS_13Kernel_traitsI6__halfffffjLj1024ELj1ELj4ELj1ELj16ENS_18Kernel_traits_baseILj1024ES2_ffffjLj128EEEEELb0ELb0ELb1ELb1EEEvNS_9FwdParamsE
        .type           _ZN10layer_norm13ln_fwd_kernelINS_13Kernel_traitsI6__halfffffjLj1024ELj1ELj4ELj1ELj16ENS_18Kernel_traits_baseILj1024ES2_ffffjLj128EEEEELb0ELb0ELb1ELb1EEEvNS_9FwdParamsE,@function
        .size           _ZN10layer_norm13ln_fwd_kernelINS_13Kernel_traitsI6__halfffffjLj1024ELj1ELj4ELj1ELj16ENS_18Kernel_traits_baseILj1024ES2_ffffjLj128EEEEELb0ELb0ELb1ELb1EEEvNS_9FwdParamsE,(.L_x_37359 - _ZN10layer_norm13ln_fwd_kernelINS_13Kernel_traitsI6__halfffffjLj1024ELj1ELj4ELj1ELj16ENS_18Kernel_traits_baseILj1024ES2_ffffjLj128EEEEELb0ELb0ELb1ELb1EEEvNS_9FwdParamsE)
        .other          _ZN10layer_norm13ln_fwd_kernelINS_13Kernel_traitsI6__halfffffjLj1024ELj1ELj4ELj1ELj16ENS_18Kernel_traits_baseILj1024ES2_ffffjLj128EEEEELb0ELb0ELb1ELb1EEEvNS_9FwdParamsE,@"STO_CUDA_ENTRY STV_DEFAULT"
_ZN10layer_norm13ln_fwd_kernelINS_13Kernel_traitsI6__halfffffjLj1024ELj1ELj4ELj1ELj16ENS_18Kernel_traits_baseILj1024ES2_ffffjLj128EEEEELb0ELb0ELb1ELb1EEEvNS_9FwdParamsE:
.text._ZN10layer_norm13ln_fwd_kernelINS_13Kernel_traitsI6__halfffffjLj1024ELj1ELj4ELj1ELj16ENS_18Kernel_traits_baseILj1024ES2_ffffjLj128EEEEELb0ELb0ELb1ELb1EEEvNS_9FwdParamsE:
        /* <DEDUP_REMOVED lines=33> */
.L_x_29527:
[----:B------:R-:W0:Y:S01]  /*0210*/  LDC.64 R2, c[0x0][0x3d0] ;  /* 0x0000f400ff027b82 */ /* 0x000e220000000a00 */
[----:B------:R-:W-:Y:S02]  /*0220*/  CS2R R52, SRZ ;  /* 0x0000000000347805 */ /* 0x000fe4000001ff00 */
[----:B------:R-:W-:Y:S02]  /*0230*/  CS2R R50, SRZ ;  /* 0x0000000000327805 */ /* 0x000fe4000001ff00 */
[----:B------:R-:W-:Y:S02]  /*0240*/  CS2R R48, SRZ ;  /* 0x0000000000307805 */ /* 0x000fe4000001ff00 */
[----:B------:R-:W-:Y:S02]  /*0250*/  CS2R R46, SRZ ;  /* 0x00000000002e7805 */ /* 0x000fe4000001ff00 */
[----:B------:R-:W-:Y:S02]  /*0260*/  CS2R R44, SRZ ;  /* 0x00000000002c7805 */ /* 0x000fe4000001ff00 */
[----:B------:R-:W-:-:S02]  /*0270*/  CS2R R42, SRZ ;  /* 0x00000000002a7805 */ /* 0x000fc4000001ff00 */
[----:B------:R-:W-:Y:S01]  /*0280*/  CS2R R40, SRZ ;  /* 0x0000000000287805 */ /* 0x000fe2000001ff00 */
[----:B0-----:R-:W-:-:S05]  /*0290*/  IMAD.WIDE.U32 R2, R0, 0x8, R2 ;  /* 0x0000000800027825 */ /* 0x001fca00078e0002 */
[----:B------:R-:W5:Y:S04]  /*02a0*/  LDG.E.64 R8, desc[UR6][R2.64] ;  /* 0x0000000602087981 */ /* 0x000f68000c1e1b00 */
[----:B------:R-:W5:Y:S04]  /*02b0*/  LDG.E.64 R10, desc[UR6][R2.64+0x100] ;  /* 0x00010006020a7981 */ /* 0x000f68000c1e1b00 */
[----:B------:R-:W5:Y:S04]  /*02c0*/  LDG.E.64 R12, desc[UR6][R2.64+0x200] ;  /* 0x00020006020c7981 */ /* 0x000f68000c1e1b00 */
[----:B------:R-:W5:Y:S04]  /*02d0*/  LDG.E.64 R14, desc[UR6][R2.64+0x300] ;  /* 0x00030006020e7981 */ /* 0x000f68000c1e1b00 */
[----:B------:R-:W5:Y:S04]  /*02e0*/  LDG.E.64 R16, desc[UR6][R2.64+0x400] ;  /* 0x0004000602107981 */ /* 0x000f68000c1e1b00 */
[----:B------:R-:W5:Y:S04]  /*02f0*/  LDG.E.64 R18, desc[UR6][R2.64+0x500] ;  /* 0x0005000602127981 */ /* 0x000f68000c1e1b00 */
[----:B------:R-:W5:Y:S04]  /*0300*/  LDG.E.64 R6, desc[UR6][R2.64+0x600] ;  /* 0x0006000602067981 */ /* 0x000f68000c1e1b00 */
[----:B------:R0:W5:Y:S02]  /*0310*/  LDG.E.64 R4, desc[UR6][R2.64+0x700] ;  /* 0x0007000602047981 */ /* 0x000164000c1e1b00 */
[----:B0-----:R-:W-:-:S07]  /*0320*/  CS2R R2, SRZ ;  /* 0x0000000000027805 */ /* 0x001fce000001ff00 */
.L_x_29528:
[----:B------:R-:W1:Y:S02]  /*0330*/  LDCU UR4, c[0x0][0x384] ;  /* 0x00007080ff0477ac */ /* 0x000e640008000800 */
[----:B-1----:R-:W-:-:S13]  /*0340*/  ISETP.GE.AND P0, PT, R54, UR4, PT ;  /* 0x0000000436007c0c */ /* 0x002fda000bf06270 */
[----:B------:R-:W-:Y:S05]  /*0350*/  @P0 EXIT ;  /* 0x000000000000094d */ /* 0x000fea0003800000 */
[----:B-----5:R-:W-:Y:S01]  /*0360*/  MOV R72, R4 ;  /* 0x0000000400487202 */ /* 0x020fe20000000f00 */
[----:B------:R-:W1:Y:S01]  /*0370*/  LDCU.U8 UR4, c[0x0][0x410] ;  /* 0x00008200ff0477ac */ /* 0x000e620008000000 */
[--C-:B------:R-:W-:Y:S02]  /*0380*/  SHF.R.U64 R73, R4, 0x10, R5.reuse ;  /* 0x0000001004497819 */ /* 0x100fe40000001205 */
[----:B------:R-:W-:Y:S01]  /*0390*/  SHF.R.U32.HI R4, RZ, 0x10, R5 ;  /* 0x00000010ff047819 */ /* 0x000fe20000011605 */
[----:B------:R-:W2:Y:S01]  /*03a0*/  LDCU UR5, c[0x0][0x448] ;  /* 0x00008900ff0577ac */ /* 0x000ea20008000800 */
[----:B------:R-:W-:Y:S02]  /*03b0*/  MOV R70, R6 ;  /* 0x0000000600467202 */ /* 0x000fe40000000f00 */
[----:B------:R-:W-:Y:S01]  /*03c0*/  SHF.R.U64 R71, R6, 0x10, R7 ;  /* 0x0000001006477819 */ /* 0x000fe20000001207 */
[----:B------:R-:W3:Y:S01]  /*03d0*/  LDCU.64 UR8, c[0x0][0x3a0] ;  /* 0x00007400ff0877ac */ /* 0x000ee20008000a00 */
[----:B------:R-:W-:-:S02]  /*03e0*/  MOV R6, R5 ;  /* 0x0000000500067202 */ /* 0x000fc40000000f00 */
[----:B------:R-:W-:Y:S02]  /*03f0*/  PRMT R73, R73, 0x5410, R4 ;  /* 0x0000541049497816 */ /* 0x000fe40000000004 */
[--C-:B------:R-:W-:Y:S02]  /*0400*/  SHF.R.U64 R74, R2, 0x10, R3.reuse ;  /* 0x00000010024a7819 */ /* 0x100fe40000001203 */
[----:B------:R-:W-:Y:S02]  /*0410*/  SHF.R.U32.HI R4, RZ, 0x10, R3 ;  /* 0x00000010ff047819 */ /* 0x000fe40000011603 */
[--C-:B------:R-:W-:Y:S02]  /*0420*/  SHF.R.U64 R75, R40, 0x10, R41.reuse ;  /* 0x00000010284b7819 */ /* 0x100fe40000001229 */
[----:B------:R-:W-:Y:S02]  /*0430*/  SHF.R.U32.HI R5, RZ, 0x10, R41 ;  /* 0x00000010ff057819 */ /* 0x000fe40000011629 */
[----:B------:R-:W-:-:S02]  /*0440*/  PRMT R74, R74, 0x5410, R4 ;  /* 0x000054104a4a7816 */ /* 0x000fc40000000004 */
        /* <DEDUP_REMOVED lines=11> */
[----:B0-----:R-:W-:-:S02]  /*0500*/  MOV R20, R9 ;  /* 0x0000000900147202 */ /* 0x001fc40000000f00 */
[--C-:B------:R-:W-:Y:S02]  /*0510*/  SHF.R.U64 R56, R8, 0x10, R9.reuse ;  /* 0x0000001008387819 */ /* 0x100fe40000001209 */
[----:B------:R-:W-:Y:S02]  /*0520*/  SHF.R.U32.HI R21, RZ, 0x10, R9 ;  /* 0x00000010ff157819 */ /* 0x000fe40000011609 */
[----:B------:R-:W-:Y:S02]  /*0530*/  MOV R55, R8 ;  /* 0x0000000800377202 */ /* 0x000fe40000000f00 */
[----:B------:R-:W-:Y:S02]  /*0540*/  MOV R57, R10 ;  /* 0x0000000a00397202 */ /* 0x000fe40000000f00 */
[----:B------:R-:W-:Y:S02]  /*0550*/  SHF.R.U64 R58, R10, 0x10, R11 ;  /* 0x000000100a3a7819 */ /* 0x000fe4000000120b */
[----:B------:R-:W-:-:S02]  /*0560*/  MOV R9, R13 ;  /* 0x0000000d00097202 */ /* 0x000fc40000000f00 */
[--C-:B------:R-:W-:Y:S02]  /*0570*/  SHF.R.U64 R63, R12, 0x10, R13.reuse ;  /* 0x000000100c3f7819 */ /* 0x100fe4000000120d */
[----:B------:R-:W-:Y:S02]  /*0580*/  SHF.R.U32.HI R23, RZ, 0x10, R13 ;  /* 0x00000010ff177819 */ /* 0x000fe4000001160d */
[----:B------:R-:W-:Y:S02]  /*0590*/  MOV R64, R14 ;  /* 0x0000000e00407202 */ /* 0x000fe40000000f00 */
[----:B------:R-:W-:Y:S02]  /*05a0*/  SHF.R.U64 R65, R14, 0x10, R15 ;  /* 0x000000100e417819 */ /* 0x000fe4000000120f */
[----:B------:R-:W-:Y:S02]  /*05b0*/  MOV R8, R11 ;  /* 0x0000000b00087202 */ /* 0x000fe40000000f00 */
[----:B------:R-:W-:-:S02]  /*05c0*/  SHF.R.U32.HI R22, RZ, 0x10, R11 ;  /* 0x00000010ff167819 */ /* 0x000fc4000001160b */
[----:B------:R-:W-:Y:S02]  /*05d0*/  MOV R62, R12 ;  /* 0x0000000c003e7202 */ /* 0x000fe40000000f00 */
[----:B------:R-:W-:Y:S02]  /*05e0*/  MOV R10, R15 ;  /* 0x0000000f000a7202 */ /* 0x000fe40000000f00 */
[----:B------:R-:W-:Y:S02]  /*05f0*/  SHF.R.U32.HI R14, RZ, 0x10, R15 ;  /* 0x00000010ff0e7819 */ /* 0x000fe4000001160f */
[----:B------:R-:W-:Y:S02]  /*0600*/  MOV R66, R16 ;  /* 0x0000001000427202 */ /* 0x000fe40000000f00 */
[----:B------:R-:W-:Y:S02]  /*0610*/  SHF.R.U64 R67, R16, 0x10, R17 ;  /* 0x0000001010437819 */ /* 0x000fe40000001211 */
[----:B------:R-:W-:-:S02]  /*0620*/  MOV R13, R7 ;  /* 0x00000007000d7202 */ /* 0x000fc40000000f00 */
[----:B------:R-:W-:Y:S02]  /*0630*/  PRMT R78, R78, 0x5410, R4 ;  /* 0x000054104e4e7816 */ /* 0x000fe40000000004 */
[----:B------:R-:W-:Y:S02]  /*0640*/  PRMT R79, R79, 0x5410, R5 ;  /* 0x000054104f4f7816 */ /* 0x000fe40000000005 */
[----:B------:R-:W-:Y:S02]  /*0650*/  MOV R11, R17 ;  /* 0x00000011000b7202 */ /* 0x000fe40000000f00 */
[----:B------:R-:W-:Y:S02]  /*0660*/  SHF.R.U32.HI R15, RZ, 0x10, R17 ;  /* 0x00000010ff0f7819 */ /* 0x000fe40000011611 */
[----:B------:R-:W-:Y:S02]  /*0670*/  MOV R68, R18 ;  /* 0x0000001200447202 */ /* 0x000fe40000000f00 */
[----:B------:R-:W-:-:S02]  /*0680*/  MOV R12, R19 ;  /* 0x00000013000c7202 */ /* 0x000fc40000000f00 */
[--C-:B------:R-:W-:Y:S02]  /*0690*/  SHF.R.U64 R69, R18, 0x10, R19.reuse ;  /* 0x0000001012457819 */ /* 0x100fe40000001213 */
[----:B------:R-:W-:Y:S02]  /*06a0*/  SHF.R.U32.HI R16, RZ, 0x10, R19 ;  /* 0x00000010ff107819 */ /* 0x000fe40000011613 */
[----:B------:R-:W-:Y:S02]  /*06b0*/  SHF.R.U32.HI R7, RZ, 0x10, R7 ;  /* 0x00000010ff077819 */ /* 0x000fe40000011607 */
[--C-:B------:R-:W-:Y:S02]  /*06c0*/  SHF.R.U64 R80, R50, 0x10, R51.reuse ;  /* 0x0000001032507819 */ /* 0x100fe40000001233 */
[----:B------:R-:W-:Y:S02]  /*06d0*/  SHF.R.U32.HI R4, RZ, 0x10, R51 ;  /* 0x00000010ff047819 */ /* 0x000fe40000011633 */
[----:B------:R-:W-:-:S02]  /*06e0*/  SHF.R.U64 R81, R52, 0x10, R53 ;  /* 0x0000001034517819 */ /* 0x000fc40000001235 */
[----:B------:R-:W-:Y:S02]  /*06f0*/  SHF.R.U32.HI R5, RZ, 0x10, R53 ;  /* 0x00000010ff057819 */ /* 0x000fe40000011635 */
        /* <DEDUP_REMOVED lines=15> */
[----:B-1----:R-:W-:Y:S02]  /*07f0*/  ISETP.NE.AND P3, PT, RZ, UR4, PT ;  /* 0x00000004ff007c0c */ /* 0x002fe4000bf65270 */
[----:B------:R-:W-:-:S02]  /*0800*/  PRMT R80, R80, 0x5410, R4 ;  /* 0x0000541050507816 */ /* 0x000fc40000000004 */
[----:B--23--:R-:W-:-:S09]  /*0810*/  PRMT R81, R81, 0x5410, R5 ;  /* 0x0000541051517816 */ /* 0x00cfd20000000005 */
.L_x_29532:
[----:B------:R-:W0:Y:S01]  /*0820*/  LDC.64 R8, c[0x0][0x3f0] ;  /* 0x0000fc00ff087b82 */ /* 0x000e220000000a00 */
[----:B------:R-:W-:-:S07]  /*0830*/  ISETP.NE.U32.AND P1, PT, RZ, UR8, PT ;  /* 0x00000008ff007c0c */ /* 0x000fce000bf25070 */
[----:B------:R-:W1:Y:S01]  /*0840*/  LDC R59, c[0x0][0x388] ;  /* 0x0000e200ff3b7b82 */ /* 0x000e620000000800 */
[----:B------:R-:W-:-:S07]  /*0850*/  HFMA2 R36, -RZ, RZ, 0, 0 ;  /* 0x00000000ff247431 */ /* 0x000fce00000001ff */
[----:B------:R-:W2:Y:S01]  /*0860*/  LDC R60, c[0x0][0x40c] ;  /* 0x00010300ff3c7b82 */ /* 0x000ea20000000800 */
[----:B0-----:R-:W-:Y:S01]  /*0870*/  IMAD.WIDE R10, R54, 0x4, R8 ;  /* 0x00000004360a7825 */ /* 0x001fe200078e0208 */
[----:B------:R-:W-:-:S06]  /*0880*/  PLOP3.LUT P6, PT, PT, PT, PT, 0x8, 0x80 ;  /* 0x000000000080781c */ /* 0x000fcc0003fce170 */
[----:B------:R-:W0:Y:S01]  /*0890*/  LDC.64 R84, c[0x0][0x3a8] ;  /* 0x0000ea00ff547b82 */ /* 0x000e220000000a00 */
[----:B------:R-:W3:Y:S01]  /*08a0*/  LDG.E R10, desc[UR6][R10.64] ;  /* 0x000000060a0a7981 */ /* 0x000ee2000c1e1900 */
[----:B------:R-:W-:Y:S01]  /*08b0*/  ISETP.NE.AND.EX P1, PT, RZ, UR9, PT, P1 ;  /* 0x00000009ff007c0c */ /* 0x000fe2000bf25310 */
[----:B-1----:R-:W-:-:S05]  /*08c0*/  IMAD R12, R54, R59, RZ ;  /* 0x0000003b360c7224 */ /* 0x002fca00078e02ff */
[----:B------:R-:W-:-:S04]  /*08d0*/  SHF.R.S32.HI R13, RZ, 0x1f, R12 ;  /* 0x0000001fff0d7819 */ /* 0x000fc8000001140c */
[----:B------:R-:W-:-:S03]  /*08e0*/  LEA.HI R13, R13, R12, RZ, 0x2 ;  /* 0x0000000c0d0d7211 */ /* 0x000fc600078f10ff */
[----:B------:R-:W1:Y:S01]  /*08f0*/  @P1 LDC.64 R24, c[0x0][0x3a0] ;  /* 0x0000e800ff181b82 */ /* 0x000e620000000a00 */
[----:B------:R-:W-:Y:S02]  /*0900*/  LEA.HI.SX32 R37, R13, R0, 0x1e ;  /* 0x000000000d257211 */ /* 0x000fe400078ff2ff */
[----:B------:R-:W-:-:S05]  /*0910*/  PLOP3.LUT P5, PT, PT, PT, PT, 0x8, 0x80 ;  /* 0x000000000080781c */ /* 0x000fca0003fae170 */
[----:B------:R-:W4:Y:S08]  /*0920*/  LDC.64 R12, c[0x0][0x3f8] ;  /* 0x0000fe00ff0c7b82 */ /* 0x000f300000000a00 */
[----:B------:R-:W0:Y:S01]  /*0930*/  @P1 LDC.64 R22, c[0x0][0x3a0] ;  /* 0x0000e800ff161b82 */ /* 0x000e220000000a00 */
[----:B-1----:R-:W-:-:S07]  /*0940*/  @P1 IMAD.WIDE.U32 R24, R37, 0x10, R24 ;  /* 0x0000001025181825 */ /* 0x002fce00078e0018 */
[----:B------:R-:W1:Y:S01]  /*0950*/  @P1 LDC.64 R30, c[0x0][0x3a0] ;  /* 0x0000e800ff1e1b82 */ /* 0x000e620000000a00 */
[----:B------:R-:W2:Y:S07]  /*0960*/  @P1 LDG.E.128 R24, desc[UR6][R24.64] ;  /* 0x0000000618181981 */ /* 0x000eae000c1e1d00 */
[----:B------:R-:W1:Y:S08]  /*0970*/  @P1 LDC.64 R34, c[0x0][0x3a0] ;  /* 0x0000e800ff221b82 */ /* 0x000e700000000a00 */
[----:B------:R-:W1:Y:S01]  /*0980*/  @P1 LDC.64 R82, c[0x0][0x3a0] ;  /* 0x0000e800ff521b82 */ /* 0x000e620000000a00 */
[----:B---3--:R-:W-:-:S13]  /*0990*/  ISETP.GE.AND P4, PT, R10, 0x1, PT ;  /* 0x000000010a00780c */ /* 0x008fda0003f86270 */
[----:B------:R-:W3:Y:S01]  /*09a0*/  @P4 LDC.64 R8, c[0x0][0x390] ;  /* 0x0000e400ff084b82 */ /* 0x000ee20000000a00 */
[----:B------:R-:W-:-:S05]  /*09b0*/  @P4 IADD3 R14, PT, PT, R10, -0x1, RZ ;  /* 0xffffffff0a0e4810 */ /* 0x000fca0007ffe0ff */
[----:B------:R-:W-:Y:S01]  /*09c0*/  @P4 IMAD R14, R14, R59, RZ ;  /* 0x0000003b0e0e4224 */ /* 0x000fe200078e02ff */
[----:B------:R-:W-:Y:S01]  /*09d0*/  ISETP.GT.AND P2, PT, R10, RZ, PT ;  /* 0x000000ff0a00720c */ /* 0x000fe20003f44270 */
[----:B------:R-:W1:Y:S03]  /*09e0*/  @P4 LDC.64 R20, c[0x0][0x390] ;  /* 0x0000e400ff144b82 */ /* 0x000e660000000a00 */
[----:B------:R-:W-:-:S04]  /*09f0*/  @P4 SHF.R.S32.HI R11, RZ, 0x1f, R14 ;  /* 0x0000001fff0b4819 */ /* 0x000fc8000001140e */
[----:B------:R-:W-:Y:S01]  /*0a00*/  @P4 LEA.HI R11, R11, R14, RZ, 0x2 ;  /* 0x0000000e0b0b4211 */ /* 0x000fe200078f10ff */
[----:B------:R-:W1:Y:S03]  /*0a10*/  @P4 LDC.64 R28, c[0x0][0x390] ;  /* 0x0000e400ff1c4b82 */ /* 0x000e660000000a00 */
[----:B------:R-:W-:-:S05]  /*0a20*/  @P4 LEA.HI.SX32 R36, R11, R0, 0x1e ;  /* 0x000000000b244211 */ /* 0x000fca00078ff2ff */
[----:B---3--:R-:W-:Y:S01]  /*0a30*/  @P4 IMAD.WIDE.U32 R8, R36, 0x10, R8 ;  /* 0x0000001024084825 */ /* 0x008fe200078e0008 */
[----:B------:R-:W-:Y:S01]  /*0a40*/  @P1 PLOP3.LUT P0, PT, P2, PT, PT, 0x80, 0x8 ;  /* 0x000000000008181c */ /* 0x000fe2000170f070 */
[----:B------:R-:W3:Y:S03]  /*0a50*/  @P4 LDC.64 R10, c[0x0][0x390] ;  /* 0x0000e400ff0a4b82 */ /* 0x000ee60000000a00 */
[----:B------:R4:W2:Y:S01]  /*0a60*/  @P4 LDG.E.128 R4, desc[UR6][R8.64] ;  /* 0x0000000608044981 */ /* 0x0008a2000c1e1d00 */
[----:B------:R-:W-:Y:S02]  /*0a70*/  @P1 PLOP3.LUT P6, PT, P0, PT, PT, 0x80, 0x8 ;  /* 0x000000000008181c */ /* 0x000fe400007cf070 */
[----:B------:R-:W-:Y:S02]  /*0a80*/  @P1 PLOP3.LUT P5, PT, P0, PT, PT, 0x80, 0x8 ;  /* 0x000000000008181c */ /* 0x000fe400007af070 */
[----:B------:R-:W1:Y:S08]  /*0a90*/  @P4 LDC.64 R32, c[0x0][0x390] ;  /* 0x0000e400ff204b82 */ /* 0x000e700000000a00 */
[----:B----4-:R-:W4:Y:S08]  /*0aa0*/  @P1 LDC.64 R8, c[0x0][0x3a0] ;  /* 0x0000e800ff081b82 */ /* 0x010f300000000a00 */
[----:B------:R-:W1:Y:S08]  /*0ab0*/  @P4 LDC.64 R38, c[0x0][0x390] ;  /* 0x0000e400ff264b82 */ /* 0x000e700000000a00 */
[----:B------:R-:W1:Y:S08]  /*0ac0*/  @P4 LDC.64 R86, c[0x0][0x390] ;  /* 0x0000e400ff564b82 */ /* 0x000e700000000a00 */
[----:B------:R-:W1:Y:S01]  /*0ad0*/  @P4 LDC.64 R88, c[0x0][0x390] ;  /* 0x0000e400ff584b82 */ /* 0x000e620000000a00 */
[CC--:B--2---:R-:W-:Y:S01]  /*0ae0*/  @P6 FFMA.FTZ R24, R4.reuse, R60.reuse, R24 ;  /* 0x0000003c04186223 */ /* 0x0c4fe20000010018 */
[----:B------:R-:W-:Y:S01]  /*0af0*/  PLOP3.LUT P6, PT, PT, PT, PT, 0x8, 0x80 ;  /* 0x000000000080781c */ /* 0x000fe20003fce170 */
[-C--:B------:R-:W-:Y:S01]  /*0b00*/  @P5 FFMA.FTZ R25, R5, R60.reuse, R25 ;  /* 0x0000003c05195223 */ /* 0x080fe20000010019 */
[----:B------:R-:W-:Y:S01]  /*0b10*/  @P1 PLOP3.LUT P6, PT, P0, PT, PT, 0x80, 0x8 ;  /* 0x000000000008181c */ /* 0x000fe200007cf070 */
[----:B------:R-:W-:Y:S01]  /*0b20*/  @!P1 FMUL.FTZ R14, R4, R60 ;  /* 0x0000003c040e9220 */ /* 0x000fe20000410000 */
[----:B------:R-:W-:-:S02]  /*0b30*/  PLOP3.LUT P5, PT, PT, PT, PT, 0x8, 0x80 ;  /* 0x000000000080781c */ /* 0x000fc40003fae170 */
[----:B------:R-:W-:Y:S02]  /*0b40*/  @P1 PLOP3.LUT P5, PT, P0, PT, PT, 0x80, 0x8 ;  /* 0x000000000008181c */ /* 0x000fe400007af070 */
[----:B------:R-:W-:Y:S01]  /*0b50*/  @!P1 PLOP3.LUT P0, PT, P2, PT, PT, 0x80, 0x8 ;  /* 0x000000000008981c */ /* 0x000fe2000170f070 */
[----:B------:R-:W-:-:S03]  /*0b60*/  @!P1 FMUL.FTZ R15, R5, R60 ;  /* 0x0000003c050f9220 */ /* 0x000fc60000410000 */
[----:B------:R-:W-:Y:S01]  /*0b70*/  @!P1 FSEL R24, R14, RZ, P0 ;  /* 0x000000ff0e189208 */ /* 0x000fe20000000000 */
[CC--:B------:R-:W-:Y:S01]  /*0b80*/  @!P1 FMUL.FTZ R14, R6.reuse, R60.reuse ;  /* 0x0000003c060e9220 */ /* 0x0c0fe20000410000 */
[-C--:B------:R-:W-:Y:S01]  /*0b90*/  @!P1 FMUL.FTZ R16, R7, R60.reuse ;  /* 0x0000003c07109220 */ /* 0x080fe20000410000 */
[-C--:B------:R-:W-:Y:S01]  /*0ba0*/  @P6 FFMA.FTZ R26, R6, R60.reuse, R26 ;  /* 0x0000003c061a6223 */ /* 0x080fe2000001001a */
[----:B------:R-:W-:Y:S02]  /*0bb0*/  @!P1 FSEL R25, R15, RZ, P0 ;  /* 0x000000ff0f199208 */ /* 0x000fe40000000000 */
[----:B------:R-:W-:Y:S01]  /*0bc0*/  @!P1 FSEL R26, R14, RZ, P0 ;  /* 0x000000ff0e1a9208 */ /* 0x000fe20000000000 */
[----:B------:R-:W-:Y:S01]  /*0bd0*/  @P5 FFMA.FTZ R27, R7, R60, R27 ;  /* 0x0000003c071b5223 */ /* 0x000fe2000001001b */
[----:B------:R-:W-:Y:S02]  /*0be0*/  @P4 IADD3 R15, PT, PT, R36, 0x20, RZ ;  /* 0x00000020240f4810 */ /* 0x000fe40007ffe0ff */
[----:B------:R-:W-:-:S02]  /*0bf0*/  IADD3 R14, PT, PT, R37, 0x20, RZ ;  /* 0x00000020250e7810 */ /* 0x000fc40007ffe0ff */
[----:B------:R-:W-:Y:S01]  /*0c00*/  @!P1 FSEL R27, R16, RZ, P0 ;  /* 0x000000ff101b9208 */ /* 0x000fe20000000000 */
[----:B------:R-:W-:-:S04]  /*0c10*/  IMAD.WIDE R16, R54, 0x4, R12 ;  /* 0x0000000436107825 */ /* 0x000fc800078e020c */
[----:B0-----:R-:W-:Y:S01]  /*0c20*/  IMAD.WIDE.U32 R12, R37, 0x10, R84 ;  /* 0x00000010250c7825 */ /* 0x001fe200078e0054 */
[----:B------:R0:W5:Y:S03]  /*0c30*/  LDG.E R61, desc[UR6][R16.64] ;  /* 0x00000006103d7981 */ /* 0x000166000c1e1900 */
[----:B---3--:R-:W-:-:S04]  /*0c40*/  @P4 IMAD.WIDE.U32 R10, R15, 0x10, R10 ;  /* 0x000000100f0a4825 */ /* 0x008fc800078e000a */
[----:B----4-:R-:W-:Y:S01]  /*0c50*/  @P1 IMAD.WIDE.U32 R8, R14, 0x10, R8 ;  /* 0x000000100e081825 */ /* 0x010fe200078e0008 */
[----:B------:R2:W-:Y:S04]  /*0c60*/  STG.E.128 desc[UR6][R12.64], R24 ;  /* 0x000000180c007986 */ /* 0x0005e8000c101d06 */
[----:B------:R-:W3:Y:S04]  /*0c70*/  @P4 LDG.E.128 R4, desc[UR6][R10.64] ;  /* 0x000000060a044981 */ /* 0x000ee8000c1e1d00 */
[----:B------:R-:W4:Y:S01]  /*0c80*/  @P1 LDG.E.128 R8, desc[UR6][R8.64] ;  /* 0x0000000608081981 */ /* 0x000f22000c1e1d00 */
[----:B------:R-:W-:-:S02]  /*0c90*/  PLOP3.LUT P6, PT, PT, PT, PT, 0x8, 0x80 ;  /* 0x000000000080781c */ /* 0x000fc40003fce170 */
[----:B------:R-:W-:Y:S01]  /*0ca0*/  @P1 PLOP3.LUT P6, PT, P0, PT, PT, 0x80, 0x8 ;  /* 0x000000000008181c */ /* 0x000fe200007cf070 */
[----:B--2---:R-:W2:Y:S01]  /*0cb0*/  @P1 LDC.64 R12, c[0x0][0x3a0] ;  /* 0x0000e800ff0c1b82 */ /* 0x004ea20000000a00 */
[----:B------:R-:W-:Y:S02]  /*0cc0*/  PLOP3.LUT P5, PT, PT, PT, PT, 0x8, 0x80 ;  /* 0x000000000080781c */ /* 0x000fe40003fae170 */
[----:B------:R-:W-:Y:S02]  /*0cd0*/  @P1 PLOP3.LUT P5, PT, P0, PT, PT, 0x80, 0x8 ;  /* 0x000000000008181c */ /* 0x000fe400007af070 */
[----:B------:R-:W-:Y:S02]  /*0ce0*/  PLOP3.LUT P2, PT, PT, PT, PT, 0x8, 0x80 ;  /* 0x000000000080781c */ /* 0x000fe40003f4e170 */
[----:B------:R-:W-:Y:S02]  /*0cf0*/  @P1 PLOP3.LUT P2, PT, P0, PT, PT, 0x80, 0x8 ;  /* 0x000000000008181c */ /* 0x000fe4000074f070 */
[----:B------:R-:W-:-:S05]  /*0d00*/  @P4 IADD3 R18, PT, PT, R36, 0x40, RZ ;  /* 0x0000004024124810 */ /* 0x000fca0007ffe0ff */
[----:B-1----:R-:W-:-:S04]  /*0d10*/  @P4 IMAD.WIDE.U32 R18, R18, 0x10, R20 ;  /* 0x0000001012124825 */ /* 0x002fc800078e0014 */
[CC--:B---3--:R-:W-:Y:S01]  /*0d20*/  @!P1 FMUL.FTZ R15, R4.reuse, R60.reuse ;  /* 0x0000003c040f9220 */ /* 0x0c8fe20000410000 */
[CC--:B0-----:R-:W-:Y:S01]  /*0d30*/  @!P1 FMUL.FTZ R16, R5.reuse, R60.reuse ;  /* 0x0000003c05109220 */ /* 0x0c1fe20000410000 */
[-C--:B----4-:R-:W-:Y:S01]  /*0d40*/  @P6 FFMA.FTZ R8, R4, R60.reuse, R8 ;  /* 0x0000003c04086223 */ /* 0x090fe20000010008 */
[----:B------:R-:W-:Y:S02]  /*0d50*/  PLOP3.LUT P6, PT, PT, PT, PT, 0x8, 0x80 ;  /* 0x000000000080781c */ /* 0x000fe40003fce170 */
[----:B------:R-:W-:Y:S01]  /*0d60*/  @P1 PLOP3.LUT P6, PT, P0, PT, PT, 0x80, 0x8 ;  /* 0x000000000008181c */ /* 0x000fe200007cf070 */
[-C--:B------:R-:W-:Y:S01]  /*0d70*/  @P5 FFMA.FTZ R9, R5, R60.reuse, R9 ;  /* 0x0000003c05095223 */ /* 0x080fe20000010009 */
[----:B------:R-:W-:Y:S01]  /*0d80*/  @!P1 FSEL R8, R15, RZ, P0 ;  /* 0x000000ff0f089208 */ /* 0x000fe20000000000 */
[-C--:B------:R-:W-:Y:S01]  /*0d90*/  @!P1 FMUL.FTZ R15, R6, R60.reuse ;  /* 0x0000003c060f9220 */ /* 0x080fe20000410000 */
[----:B------:R-:W-:Y:S01]  /*0da0*/  @!P1 FSEL R9, R16, RZ, P0 ;  /* 0x000000ff10099208 */ /* 0x000fe20000000000 */
[-C--:B------:R-:W-:Y:S01]  /*0db0*/  @!P1 FMUL.FTZ R17, R7, R60.reuse ;  /* 0x0000003c07119220 */ /* 0x080fe20000410000 */
[----:B------:R-:W-:Y:S01]  /*0dc0*/  IADD3 R16, PT, PT, R37, 0x40, RZ ;  /* 0x0000004025107810 */ /* 0x000fe20007ffe0ff */
[----:B------:R-:W-:Y:S01]  /*0dd0*/  @P2 FFMA.FTZ R10, R6, R60, R10 ;  /* 0x0000003c060a2223 */ /* 0x000fe2000001000a */
[----:B------:R-:W-:Y:S01]  /*0de0*/  @!P1 FSEL R10, R15, RZ, P0 ;  /* 0x000000ff0f0a9208 */ /* 0x000fe20000000000 */
[----:B------:R-:W-:-:S04]  /*0df0*/  IMAD.WIDE.U32 R14, R14, 0x10, R84 ;  /* 0x000000100e0e7825 */ /* 0x000fc800078e0054 */
[----:B------:R-:W-:Y:S01]  /*0e00*/  @P6 FFMA.FTZ R11, R7, R60, R11 ;  /* 0x0000003c070b6223 */ /* 0x000fe2000001000b */
[----:B------:R-:W-:Y:S01]  /*0e10*/  @!P1 FSEL R11, R17, RZ, P0 ;  /* 0x000000ff110b9208 */ /* 0x000fe20000000000 */
[----:B--2---:R-:W-:-:S04]  /*0e20*/  @P1 IMAD.WIDE.U32 R12, R16, 0x10, R12 ;  /* 0x00000010100c1825 */ /* 0x004fc800078e000c */
[----:B------:R0:W-:Y:S04]  /*0e30*/  STG.E.128 desc[UR6][R14.64], R8 ;  /* 0x000000080e007986 */ /* 0x0001e8000c101d06 */
[----:B------:R1:W2:Y:S04]  /*0e40*/  @P4 LDG.E.128 R4, desc[UR6][R18.64] ;  /* 0x0000000612044981 */ /* 0x0002a8000c1e1d00 */
[----:B0-----:R-:W3:Y:S01]  /*0e50*/  @P1 LDG.E.128 R12, desc[UR6][R12.64] ;  /* 0x000000060c0c1981 */ /* 0x001ee2000c1e1d00 */
[----:B------:R-:W-:Y:S02]  /*0e60*/  PLOP3.LUT P6, PT, PT, PT, PT, 0x8, 0x80 ;  /* 0x000000000080781c */ /* 0x000fe40003fce170 */
[----:B------:R-:W-:-:S02]  /*0e70*/  @P1 PLOP3.LUT P6, PT, P0, PT, PT, 0x80, 0x8 ;  /* 0x000000000008181c */ /* 0x000fc400007cf070 */
[----:B------:R-:W-:Y:S02]  /*0e80*/  PLOP3.LUT P5, PT, PT, PT, PT, 0x8, 0x80 ;  /* 0x000000000080781c */ /* 0x000fe40003fae170 */
[----:B------:R-:W-:Y:S02]  /*0e90*/  @P1 PLOP3.LUT P5, PT, P0, PT, PT, 0x80, 0x8 ;  /* 0x000000000008181c */ /* 0x000fe400007af070 */
[----:B------:R-:W-:Y:S02]  /*0ea0*/  PLOP3.LUT P2, PT, PT, PT, PT, 0x8, 0x80 ;  /* 0x000000000080781c */ /* 0x000fe40003f4e170 */
[----:B------:R-:W-:Y:S02]  /*0eb0*/  @P1 PLOP3.LUT P2, PT, P0, PT, PT, 0x80, 0x8 ;  /* 0x000000000008181c */ /* 0x000fe4000074f070 */
[----:B-1----:R-:W-:Y:S02]  /*0ec0*/  @P4 IADD3 R19, PT, PT, R36, 0x60, RZ ;  /* 0x0000006024134810 */ /* 0x002fe40007ffe0ff */
[----:B------:R-:W-:-:S03]  /*0ed0*/  IADD3 R20, PT, PT, R37, 0x60, RZ ;  /* 0x0000006025147810 */ /* 0x000fc60007ffe0ff */
[----:B------:R-:W-:-:S04]  /*0ee0*/  @P4 IMAD.WIDE.U32 R28, R19, 0x10, R28 ;  /* 0x00000010131c4825 */ /* 0x000fc800078e001c */
[----:B------:R-:W-:-:S04]  /*0ef0*/  @P1 IMAD.WIDE.U32 R22, R20, 0x10, R22 ;  /* 0x0000001014161825 */ /* 0x000fc800078e0016 */
[CC--:B--2---:R-:W-:Y:S01]  /*0f00*/  @!P1 FMUL.FTZ R17, R4.reuse, R60.reuse ;  /* 0x0000003c04119220 */ /* 0x0c4fe20000410000 */
[CC--:B------:R-:W-:Y:S01]  /*0f10*/  @!P1 FMUL.FTZ R18, R5.reuse, R60.reuse ;  /* 0x0000003c05129220 */ /* 0x0c0fe20000410000 */
[-C--:B---3--:R-:W-:Y:S01]  /*0f20*/  @P6 FFMA.FTZ R12, R4, R60.reuse, R12 ;  /* 0x0000003c040c6223 */ /* 0x088fe2000001000c */
[----:B------:R-:W-:Y:S02]  /*0f30*/  PLOP3.LUT P6, PT, PT, PT, PT, 0x8, 0x80 ;  /* 0x000000000080781c */ /* 0x000fe40003fce170 */
[----:B------:R-:W-:Y:S01]  /*0f40*/  @P1 PLOP3.LUT P6, PT, P0, PT, PT, 0x80, 0x8 ;  /* 0x000000000008181c */ /* 0x000fe200007cf070 */
[-C--:B------:R-:W-:Y:S01]  /*0f50*/  @P5 FFMA.FTZ R13, R5, R60.reuse, R13 ;  /* 0x0000003c050d5223 */ /* 0x080fe2000001000d */
[----:B------:R-:W-:Y:S01]  /*0f60*/  @!P1 FSEL R12, R17, RZ, P0 ;  /* 0x000000ff110c9208 */ /* 0x000fe20000000000 */
[-C--:B------:R-:W-:Y:S01]  /*0f70*/  @!P1 FMUL.FTZ R17, R7, R60.reuse ;  /* 0x0000003c07119220 */ /* 0x080fe20000410000 */
[----:B------:R-:W-:Y:S01]  /*0f80*/  @!P1 FSEL R13, R18, RZ, P0 ;  /* 0x000000ff120d9208 */ /* 0x000fe20000000000 */
[CC--:B------:R-:W-:Y:S01]  /*0f90*/  @!P1 FMUL.FTZ R18, R6.reuse, R60.reuse ;  /* 0x0000003c06129220 */ /* 0x0c0fe20000410000 */
[----:B------:R-:W-:-:S04]  /*0fa0*/  @P2 FFMA.FTZ R14, R6, R60, R14 ;  /* 0x0000003c060e2223 */ /* 0x000fc8000001000e */
[----:B------:R-:W-:-:S03]  /*0fb0*/  @!P1 FSEL R14, R18, RZ, P0 ;  /* 0x000000ff120e9208 */ /* 0x000fc60000000000 */
[----:B------:R-:W-:Y:S01]  /*0fc0*/  @P6 FFMA.FTZ R15, R7, R60, R15 ;  /* 0x0000003c070f6223 */ /* 0x000fe2000001000f */
[----:B------:R-:W-:Y:S01]  /*0fd0*/  @!P1 FSEL R15, R17, RZ, P0 ;  /* 0x000000ff110f9208 */ /* 0x000fe20000000000 */
[----:B------:R-:W-:-:S05]  /*0fe0*/  IMAD.WIDE.U32 R16, R16, 0x10, R84 ;  /* 0x0000001010107825 */ /* 0x000fca00078e0054 */
[----:B------:R0:W-:Y:S04]  /*0ff0*/  STG.E.128 desc[UR6][R16.64], R12 ;  /* 0x0000000c10007986 */ /* 0x0001e8000c101d06 */
[----:B------:R-:W2:Y:S04]  /*1000*/  @P4 LDG.E.128 R4, desc[UR6][R28.64] ;  /* 0x000000061c044981 */ /* 0x000ea8000c1e1d00 */
[----:B0-----:R0:W3:Y:S01]  /*1010*/  @P1 LDG.E.128 R16, desc[UR6][R22.64] ;  /* 0x0000000616101981 */ /* 0x0010e2000c1e1d00 */
[----:B------:R-:W-:Y:S02]  /*1020*/  PLOP3.LUT P6, PT, PT, PT, PT, 0x8, 0x80 ;  /* 0x000000000080781c */ /* 0x000fe40003fce170 */
[----:B------:R-:W-:-:S02]  /*1030*/  @P1 PLOP3.LUT P6, PT, P0, PT, PT, 0x80, 0x8 ;  /* 0x000000000008181c */ /* 0x000fc400007cf070 */
[----:B------:R-:W-:Y:S02]  /*1040*/  PLOP3.LUT P5, PT, PT, PT, PT, 0x8, 0x80 ;  /* 0x000000000080781c */ /* 0x000fe40003fae170 */
[----:B------:R-:W-:Y:S02]  /*1050*/  @P1 PLOP3.LUT P5, PT, P0, PT, PT, 0x80, 0x8 ;  /* 0x000000000008181c */ /* 0x000fe400007af070 */
[----:B------:R-:W-:Y:S02]  /*1060*/  PLOP3.LUT P2, PT, PT, PT, PT, 0x8, 0x80 ;  /* 0x000000000080781c */ /* 0x000fe40003f4e170 */
[----:B------:R-:W-:Y:S02]  /*1070*/  @P1 PLOP3.LUT P2, PT, P0, PT, PT, 0x80, 0x8 ;  /* 0x000000000008181c */ /* 0x000fe4000074f070 */
[----:B0-----:R-:W-:Y:S02]  /*1080*/  @P4 IADD3 R23, PT, PT, R36, 0x80, RZ ;  /* 0x0000008024174810 */ /* 0x001fe40007ffe0ff */
        /* <DEDUP_REMOVED lines=59> */
[-C--:B--2---:R-:W-:Y:S01]  /*1440*/  @!P1 FMUL.FTZ R33, R4, R60.reuse ;  /* 0x0000003c04219220 */ /* 0x084fe20000410000 */
[-C--:B------:R-:W-:Y:S01]  /*1450*/  @!P1 FMUL.FTZ R34, R6, R60.reuse ;  /* 0x0000003c06229220 */ /* 0x080fe20000410000 */
[-C--:B---3--:R-:W-:Y:S01]  /*1460*/  @P6 FFMA.FTZ R28, R4, R60.reuse, R28 ;  /* 0x0000003c041c6223 */ /* 0x088fe2000001001c */
[----:B------:R-:W-:Y:S02]  /*1470*/  PLOP3.LUT P6, PT, PT, PT, PT, 0x8, 0x80 ;  /* 0x000000000080781c */ /* 0x000fe40003fce170 */
[----:B------:R-:W-:Y:S02]  /*1480*/  @P1 PLOP3.LUT P6, PT, P0, PT, PT, 0x80, 0x8 ;  /* 0x000000000008181c */ /* 0x000fe400007cf070 */
[----:B------:R-:W-:Y:S01]  /*1490*/  @!P1 FSEL R28, R33, RZ, P0 ;  /* 0x000000ff211c9208 */ /* 0x000fe20000000000 */
[CC--:B------:R-:W-:Y:S01]  /*14a0*/  @!P1 FMUL.FTZ R33, R5.reuse, R60.reuse ;  /* 0x0000003c05219220 */ /* 0x0c0fe20000410000 */
[----:B------:R-:W-:-:S04]  /*14b0*/  @P5 FFMA.FTZ R29, R5, R60, R29 ;  /* 0x0000003c051d5223 */ /* 0x000fc8000001001d */
[----:B------:R-:W-:Y:S01]  /*14c0*/  @!P1 FSEL R29, R33, RZ, P0 ;  /* 0x000000ff211d9208 */ /* 0x000fe20000000000 */
[CC--:B------:R-:W-:Y:S01]  /*14d0*/  @!P1 FMUL.FTZ R33, R7.reuse, R60.reuse ;  /* 0x0000003c07219220 */ /* 0x0c0fe20000410000 */
[-C--:B------:R-:W-:Y:S01]  /*14e0*/  @P2 FFMA.FTZ R30, R6, R60.reuse, R30 ;  /* 0x0000003c061e2223 */ /* 0x080fe2000001001e */
[----:B------:R-:W-:Y:S02]  /*14f0*/  @!P1 FSEL R30, R34, RZ, P0 ;  /* 0x000000ff221e9208 */ /* 0x000fe40000000000 */
[----:B------:R-:W-:Y:S01]  /*1500*/  @P6 FFMA.FTZ R31, R7, R60, R31 ;  /* 0x0000003c071f6223 */ /* 0x000fe2000001001f */
[----:B------:R-:W-:Y:S01]  /*1510*/  @!P1 FSEL R31, R33, RZ, P0 ;  /* 0x000000ff211f9208 */ /* 0x000fe20000000000 */
[----:B------:R-:W-:-:S05]  /*1520*/  IMAD.WIDE.U32 R32, R32, 0x10, R84 ;  /* 0x0000001020207825 */ /* 0x000fca00078e0054 */
[----:B------:R0:W-:Y:S04]  /*1530*/  STG.E.128 desc[UR6][R32.64], R28 ;  /* 0x0000001c20007986 */ /* 0x0001e8000c101d06 */
[----:B------:R1:W2:Y:S01]  /*1540*/  @P4 LDG.E.128 R4, desc[UR6][R86.64] ;  /* 0x0000000656044981 */ /* 0x0002a2000c1e1d00 */
[----:B------:R-:W-:-:S03]  /*1550*/  PLOP3.LUT P6, PT, PT, PT, PT, 0x8, 0x80 ;  /* 0x000000000080781c */ /* 0x000fc60003fce170 */
[----:B0-----:R0:W3:Y:S01]  /*1560*/  @P1 LDG.E.128 R32, desc[UR6][R82.64] ;  /* 0x0000000652201981 */ /* 0x0010e2000c1e1d00 */
[----:B------:R-:W-:Y:S01]  /*1570*/  @P1 PLOP3.LUT P6, PT, P0, PT, PT, 0x80, 0x8 ;  /* 0x000000000008181c */ /* 0x000fe200007cf070 */
[----:B-1----:R-:W1:Y:S01]  /*1580*/  @P1 LDC.64 R86, c[0x0][0x3a0] ;  /* 0x0000e800ff561b82 */ /* 0x002e620000000a00 */
[----:B------:R-:W-:Y:S02]  /*1590*/  PLOP3.LUT P5, PT, PT, PT, PT, 0x8, 0x80 ;  /* 0x000000000080781c */ /* 0x000fe40003fae170 */
[----:B------:R-:W-:Y:S02]  /*15a0*/  @P1 PLOP3.LUT P5, PT, P0, PT, PT, 0x80, 0x8 ;  /* 0x000000000008181c */ /* 0x000fe400007af070 */
[----:B------:R-:W-:Y:S02]  /*15b0*/  PLOP3.LUT P2, PT, PT, PT, PT, 0x8, 0x80 ;  /* 0x000000000080781c */ /* 0x000fe40003f4e170 */
[----:B------:R-:W-:Y:S02]  /*15c0*/  @P1 PLOP3.LUT P2, PT, P0, PT, PT, 0x80, 0x8 ;  /* 0x000000000008181c */ /* 0x000fe4000074f070 */
[----:B------:R-:W-:Y:S01]  /*15d0*/  @P4 IADD3 R36, PT, PT, R36, 0xe0, RZ ;  /* 0x000000e024244810 */ /* 0x000fe20007ffe0ff */
[----:B0-----:R-:W-:-:S04]  /*15e0*/  FADD.FTZ R83, RZ, R24 ;  /* 0x00000018ff537221 */ /* 0x001fc80000010000 */
[----:B------:R-:W-:-:S04]  /*15f0*/  FADD.FTZ R83, R83, R25 ;  /* 0x0000001953537221 */ /* 0x000fc80000010000 */
[----:B------:R-:W-:-:S04]  /*1600*/  FADD.FTZ R83, R83, R26 ;  /* 0x0000001a53537221 */ /* 0x000fc80000010000 */
[----:B------:R-:W-:Y:S01]  /*1610*/  FADD.FTZ R83, R83, R27 ;  /* 0x0000001b53537221 */ /* 0x000fe20000010000 */
[CC--:B--2---:R-:W-:Y:S01]  /*1620*/  @!P1 FMUL.FTZ R82, R5.reuse, R60.reuse ;  /* 0x0000003c05529220 */ /* 0x0c4fe20000410000 */
[CC--:B------:R-:W-:Y:S01]  /*1630*/  @!P1 FMUL.FTZ R39, R4.reuse, R60.reuse ;  /* 0x0000003c04279220 */ /* 0x0c0fe20000410000 */
[-C--:B---3--:R-:W-:Y:S01]  /*1640*/  @P6 FFMA.FTZ R32, R4, R60.reuse, R32 ;  /* 0x0000003c04206223 */ /* 0x088fe20000010020 */
[----:B------:R-:W-:Y:S02]  /*1650*/  PLOP3.LUT P6, PT, PT, PT, PT, 0x8, 0x80 ;  /* 0x000000000080781c */ /* 0x000fe40003fce170 */
[----:B------:R-:W-:Y:S01]  /*1660*/  @P1 PLOP3.LUT P6, PT, P0, PT, PT, 0x80, 0x8 ;  /* 0x000000000008181c */ /* 0x000fe200007cf070 */
[-C--:B------:R-:W-:Y:S01]  /*1670*/  @P5 FFMA.FTZ R33, R5, R60.reuse, R33 ;  /* 0x0000003c05215223 */ /* 0x080fe20000010021 */
[----:B------:R-:W-:Y:S01]  /*1680*/  @!P1 FSEL R33, R82, RZ, P0 ;  /* 0x000000ff52219208 */ /* 0x000fe20000000000 */
[CC--:B------:R-:W-:Y:S01]  /*1690*/  @!P1 FMUL.FTZ R82, R6.reuse, R60.reuse ;  /* 0x0000003c06529220 */ /* 0x0c0fe20000410000 */
[----:B------:R-:W-:Y:S01]  /*16a0*/  @!P1 FSEL R32, R39, RZ, P0 ;  /* 0x000000ff27209208 */ /* 0x000fe20000000000 */
[-C--:B------:R-:W-:Y:S01]  /*16b0*/  @!P1 FMUL.FTZ R39, R7, R60.reuse ;  /* 0x0000003c07279220 */ /* 0x080fe20000410000 */
[----:B------:R-:W-:-:S02]  /*16c0*/  @P2 FFMA.FTZ R34, R6, R60, R34 ;  /* 0x0000003c06222223 */ /* 0x000fc40000010022 */
[----:B------:R-:W-:Y:S02]  /*16d0*/  @!P1 FSEL R34, R82, RZ, P0 ;  /* 0x000000ff52229208 */ /* 0x000fe40000000000 */
[----:B------:R-:W-:-:S03]  /*16e0*/  IADD3 R82, PT, PT, R37, 0xe0, RZ ;  /* 0x000000e025527810 */ /* 0x000fc60007ffe0ff */
[----:B------:R-:W-:Y:S01]  /*16f0*/  @P6 FFMA.FTZ R35, R7, R60, R35 ;  /* 0x0000003c07236223 */ /* 0x000fe20000010023 */
[----:B------:R-:W-:Y:S01]  /*1700*/  @!P1 FSEL R35, R39, RZ, P0 ;  /* 0x000000ff27239208 */ /* 0x000fe20000000000 */
[----:B------:R-:W-:-:S04]  /*1710*/  IMAD.WIDE.U32 R38, R38, 0x10, R84 ;  /* 0x0000001026267825 */ /* 0x000fc800078e0054 */
[----:B------:R-:W-:Y:S01]  /*1720*/  @P4 IMAD.WIDE.U32 R36, R36, 0x10, R88 ;  /* 0x0000001024244825 */ /* 0x000fe200078e0058 */
[----:B------:R0:W-:Y:S03]  /*1730*/  STG.E.128 desc[UR6][R38.64], R32 ;  /* 0x0000002026007986 */ /* 0x0001e6000c101d06 */
[----:B-1----:R-:W-:Y:S01]  /*1740*/  @P1 IMAD.WIDE.U32 R86, R82, 0x10, R86 ;  /* 0x0000001052561825 */ /* 0x002fe200078e0056 */
[----:B------:R-:W2:Y:S04]  /*1750*/  @P4 LDG.E.128 R4, desc[UR6][R36.64] ;  /* 0x0000000624044981 */ /* 0x000ea8000c1e1d00 */
[----:B0-----:R0:W3:Y:S01]  /*1760*/  @P1 LDG.E.128 R36, desc[UR6][R86.64] ;  /* 0x0000000656241981 */ /* 0x0010e2000c1e1d00 */
        /* <DEDUP_REMOVED lines=12> */
[----:B------:R-:W-:Y:S02]  /*1830*/  PLOP3.LUT P2, PT, PT, PT, PT, 0x8, 0x80 ;  /* 0x000000000080781c */ /* 0x000fe40003f4e170 */
[----:B------:R-:W-:Y:S01]  /*1840*/  @P1 PLOP3.LUT P2, PT, P0, PT, PT, 0x80, 0x8 ;  /* 0x000000000008181c */ /* 0x000fe2000074f070 */
[----:B------:R-:W-:-:S04]  /*1850*/  FADD.FTZ R83, R83, R20 ;  /* 0x0000001453537221 */ /* 0x000fc80000010000 */
[----:B------:R-:W-:Y:S01]  /*1860*/  FADD.FTZ R83, R83, R21 ;  /* 0x0000001553537221 */ /* 0x000fe20000010000 */
[----:B0-----:R-:W-:-:S04]  /*1870*/  IMAD.WIDE.U32 R86, R82, 0x10, R84 ;  /* 0x0000001052567825 */ /* 0x001fc800078e0054 */
[----:B------:R-:W-:Y:S01]  /*1880*/  FADD.FTZ R83, R83, R22 ;  /* 0x0000001653537221 */ /* 0x000fe20000010000 */
[----:B------:R-:W-:-:S03]  /*1890*/  PLOP3.LUT P4, PT, PT, PT, PT, 0x8, 0x80 ;  /* 0x000000000080781c */ /* 0x000fc60003f8e170 */
[----:B------:R-:W-:Y:S01]  /*18a0*/  FADD.FTZ R82, R83, R23 ;  /* 0x0000001753527221 */ /* 0x000fe20000010000 */
[----:B------:R-:W-:Y:S02]  /*18b0*/  @P1 PLOP3.LUT P4, PT, P0, PT, PT, 0x80, 0x8 ;  /* 0x000000000008181c */ /* 0x000fe4000078f070 */
[----:B------:R-:W-:Y:S01]  /*18c0*/  PLOP3.LUT P5, PT, PT, PT, PT, 0x8, 0x80 ;  /* 0x000000000080781c */ /* 0x000fe20003fae170 */
[----:B------:R-:W-:Y:S01]  /*18d0*/  FADD.FTZ R82, R82, R28 ;  /* 0x0000001c52527221 */ /* 0x000fe20000010000 */
[----:B------:R-:W-:-:S03]  /*18e0*/  @P1 PLOP3.LUT P5, PT, P0, PT, PT, 0x80, 0x8 ;  /* 0x000000000008181c */ /* 0x000fc600007af070 */
[----:B------:R-:W-:-:S04]  /*18f0*/  FADD.FTZ R82, R82, R29 ;  /* 0x0000001d52527221 */ /* 0x000fc80000010000 */
[----:B------:R-:W-:-:S04]  /*1900*/  FADD.FTZ R82, R82, R30 ;  /* 0x0000001e52527221 */ /* 0x000fc80000010000 */
[----:B------:R-:W-:-:S04]  /*1910*/  FADD.FTZ R82, R82, R31 ;  /* 0x0000001f52527221 */ /* 0x000fc80000010000 */
[----:B------:R-:W-:-:S04]  /*1920*/  FADD.FTZ R82, R82, R32 ;  /* 0x0000002052527221 */ /* 0x000fc80000010000 */
[----:B------:R-:W-:-:S04]  /*1930*/  FADD.FTZ R82, R82, R33 ;  /* 0x0000002152527221 */ /* 0x000fc80000010000 */
[----:B------:R-:W-:-:S04]  /*1940*/  FADD.FTZ R82, R82, R34 ;  /* 0x0000002252527221 */ /* 0x000fc80000010000 */
[----:B------:R-:W-:Y:S01]  /*1950*/  FADD.FTZ R82, R82, R35 ;  /* 0x0000002352527221 */ /* 0x000fe20000010000 */
[----:B------:R-:W-:Y:S01]  /*1960*/  UMOV UR4, 0xffffffff ;  /* 0xffffffff00047882 */ /* 0x000fe20000000000 */
[CC--:B--2---:R-:W-:Y:S01]  /*1970*/  @!P1 FMUL.FTZ R83, R5.reuse, R60.reuse ;  /* 0x0000003c05539220 */ /* 0x0c4fe20000410000 */
[CC--:B---3--:R-:W-:Y:S01]  /*1980*/  @P2 FFMA.FTZ R36, R4.reuse, R60.reuse, R36 ;  /* 0x0000003c04242223 */ /* 0x0c8fe20000010024 */
[----:B------:R-:W-:Y:S02]  /*1990*/  PLOP3.LUT P2, PT, PT, PT, PT, 0x8, 0x80 ;  /* 0x000000000080781c */ /* 0x000fe40003f4e170 */
[----:B------:R-:W-:Y:S01]  /*19a0*/  @P1 PLOP3.LUT P2, PT, P0, PT, PT, 0x80, 0x8 ;  /* 0x000000000008181c */ /* 0x000fe2000074f070 */
[-C--:B------:R-:W-:Y:S01]  /*19b0*/  @P4 FFMA.FTZ R37, R5, R60.reuse, R37 ;  /* 0x0000003c05254223 */ /* 0x080fe20000010025 */
[----:B------:R-:W-:Y:S01]  /*19c0*/  @!P1 FSEL R37, R83, RZ, P0 ;  /* 0x000000ff53259208 */ /* 0x000fe20000000000 */
[-C--:B------:R-:W-:Y:S01]  /*19d0*/  @!P1 FMUL.FTZ R84, R4, R60.reuse ;  /* 0x0000003c04549220 */ /* 0x080fe20000410000 */
[CC--:B------:R-:W-:Y:S01]  /*19e0*/  @P5 FFMA.FTZ R38, R6.reuse, R60.reuse, R38 ;  /* 0x0000003c06265223 */ /* 0x0c0fe20000010026 */
[----:B------:R-:W-:-:S08]  /*19f0*/  @!P1 FMUL.FTZ R83, R6, R60 ;  /* 0x0000003c06539220 */ /* 0x000fd00000410000 */
[CC--:B------:R-:W-:Y:S01]  /*1a00*/  @P2 FFMA.FTZ R39, R7.reuse, R60.reuse, R39 ;  /* 0x0000003c07272223 */ /* 0x0c0fe20000010027 */
[----:B------:R-:W-:Y:S01]  /*1a10*/  @!P1 FMUL.FTZ R60, R7, R60 ;  /* 0x0000003c073c9220 */ /* 0x000fe20000410000 */
[----:B------:R-:W-:Y:S02]  /*1a20*/  @!P1 FSEL R36, R84, RZ, P0 ;  /* 0x000000ff54249208 */ /* 0x000fe40000000000 */
[----:B------:R-:W-:Y:S02]  /*1a30*/  @!P1 FSEL R38, R83, RZ, P0 ;  /* 0x000000ff53269208 */ /* 0x000fe40000000000 */
[----:B------:R-:W-:-:S05]  /*1a40*/  @!P1 FSEL R39, R60, RZ, P0 ;  /* 0x000000ff3c279208 */ /* 0x000fca0000000000 */
[----:B------:R0:W-:Y:S01]  /*1a50*/  STG.E.128 desc[UR6][R86.64], R36 ;  /* 0x0000002456007986 */ /* 0x0001e2000c101d06 */
[----:B------:R-:W-:-:S04]  /*1a60*/  FADD.FTZ R82, R82, R36 ;  /* 0x0000002452527221 */ /* 0x000fc80000010000 */
[----:B------:R-:W-:-:S04]  /*1a70*/  FADD.FTZ R82, R82, R37 ;  /* 0x0000002552527221 */ /* 0x000fc80000010000 */
[----:B------:R-:W-:Y:S01]  /*1a80*/  FADD.FTZ R82, R82, R38 ;  /* 0x0000002652527221 */ /* 0x000fe20000010000 */
[----:B------:R-:W-:-:S03]  /*1a90*/  ISETP.NE.AND P0, PT, R0, RZ, PT ;  /* 0x000000ff0000720c */ /* 0x000fc60003f05270 */
[----:B------:R-:W-:Y:S01]  /*1aa0*/  FADD.FTZ R82, R82, R39 ;  /* 0x0000002752527221 */ /* 0x000fe20000010000 */
[----:B------:R-:W-:Y:S09]  /*1ab0*/  BRA.DIV UR4, `(.L_x_29529) ;  /* 0x0000001204a07947 */ /* 0x000ff2000b800000 */
        /* <DEDUP_REMOVED lines=12> */
[C---:B------:R-:W-:Y:S01]  /*1b80*/  FADD.FTZ R60, -R82.reuse, R24 ;  /* 0x00000018523c7221 */ /* 0x040fe20000010100 */
[C---:B------:R-:W-:Y:S01]  /*1b90*/  FADD.FTZ R83, -R82.reuse, R25 ;  /* 0x0000001952537221 */ /* 0x040fe20000010100 */
[----:B0-----:R-:W-:Y:S02]  /*1ba0*/  FADD.FTZ R86, -R82, R39 ;  /* 0x0000002752567221 */ /* 0x001fe40000010100 */
        /* <DEDUP_REMOVED lines=70> */
.L_x_29544:
[----:B-1----:R-:W-:Y:S01]  /*2010*/  FADD.FTZ R60, R86, R60 ;  /* 0x0000003c563c7221 */ /* 0x002fe20000010000 */
[----:B------:R-:W1:Y:S01]  /*2020*/  @!P0 LDC.64 R88, c[0x0][0x3c8] ;  /* 0x0000f200ff588b82 */ /* 0x000e620000000a00 */
[----:B------:R-:W-:Y:S02]  /*2030*/  BSSY.RECONVERGENT B0, `(.L_x_29530) ;  /* 0x00000cb000007945 */ /* 0x000fe40003800200 */
[----:B------:R-:W-:Y:S01]  /*2040*/  FFMA.FTZ R85, R60, R85, UR5 ;  /* 0x000000053c557e23 */ /* 0x000fe20008010055 */
[----:B------:R-:W-:-:S04]  /*2050*/  FMUL.FTZ R60, R82, R82 ;  /* 0x00000052523c7220 */ /* 0x000fc80000410000 */
[----:B0-----:R-:W0:Y:S01]  /*2060*/  @!P0 LDC.64 R86, c[0x0][0x3c0] ;  /* 0x0000f000ff568b82 */ /* 0x001e220000000a00 */
[----:B------:R-:W-:-:S05]  /*2070*/  FSEL R60, R60, RZ, P3 ;  /* 0x000000ff3c3c7208 */ /* 0x000fca0001800000 */
[----:B------:R-:W-:-:S06]  /*2080*/  FADD.FTZ R60, R85, R60 ;  /* 0x0000003c553c7221 */ /* 0x000fcc0000010000 */
[----:B------:R-:W2:Y:S01]  /*2090*/  MUFU.RSQ R60, R60 ;  /* 0x0000003c003c7308 */ /* 0x000ea20000001400 */
[----:B-1----:R-:W-:-:S04]  /*20a0*/  @!P0 IMAD.WIDE R88, R54, 0x4, R88 ;  /* 0x0000000436588825 */ /* 0x002fc800078e0258 */
[----:B0-----:R-:W-:-:S05]  /*20b0*/  @!P0 IMAD.WIDE R86, R54, 0x4, R86 ;  /* 0x0000000436568825 */ /* 0x001fca00078e0256 */
[----:B------:R0:W-:Y:S04]  /*20c0*/  @!P0 STG.E desc[UR6][R86.64], R82 ;  /* 0x0000005256008986 */ /* 0x0001e8000c101906 */
[----:B--2---:R0:W-:Y:S01]  /*20d0*/  @!P0 STG.E desc[UR6][R88.64], R60 ;  /* 0x0000003c58008986 */ /* 0x0041e2000c101906 */
[----:B-----5:R-:W-:-:S13]  /*20e0*/  ISETP.GE.AND P0, PT, R61, 0x1, PT ;  /* 0x000000013d00780c */ /* 0x020fda0003f06270 */
[----:B0-----:R-:W-:Y:S05]  /*20f0*/  @!P0 BRA `(.L_x_29531) ;  /* 0x0000000800f88947 */ /* 0x001fea0003800000 */
[----:B------:R-:W-:Y:S01]  /*2100*/  IADD3 R83, PT, PT, R61, -0x1, RZ ;  /* 0xffffffff3d537810 */ /* 0x000fe20007ffe0ff */
[----:B------:R-:W-:Y:S01]  /*2110*/  HADD2.F32 R84, -RZ, R55.H0_H0 ;  /* 0x20000037ff547230 */ /* 0x000fe20000004100 */
[----:B------:R-:W-:Y:S01]  /*2120*/  FSEL R61, R82, RZ, !P3 ;  /* 0x000000ff523d7208 */ /* 0x000fe20005800000 */
[----:B------:R-:W-:Y:S02]  /*2130*/  HADD2.F32 R82, -RZ, R56.H0_H0 ;  /* 0x20000038ff527230 */ /* 0x000fe40000004100 */
[----:B------:R-:W-:Y:S02]  /*2140*/  IMAD R59, R83, R59, RZ ;  /* 0x0000003b533b7224 */ /* 0x000fe400078e02ff */
[C---:B------:R-:W-:Y:S01]  /*2150*/  FADD.FTZ R83, -R61.reuse, R25 ;  /* 0x000000193d537221 */ /* 0x040fe20000010100 */
[----:B------:R-:W-:Y:S02]  /*2160*/  HADD2.F32 R25, -RZ, R74.H0_H0 ;  /* 0x2000004aff197230 */ /* 0x000fe40000004100 */
[----:B------:R-:W-:Y:S01]  /*2170*/  FADD.FTZ R85, -R61, R24 ;  /* 0x000000183d557221 */ /* 0x000fe20000010100 */
[----:B------:R-:W-:-:S02]  /*2180*/  HADD2.F32 R24, -RZ, R2.H0_H0 ;  /* 0x20000002ff187230 */ /* 0x000fc40000004100 */
[C---:B------:R-:W-:Y:S01]  /*2190*/  FMUL.FTZ R83, R60.reuse, R83 ;  /* 0x000000533c537220 */ /* 0x040fe20000410000 */
[C---:B------:R-:W-:Y:S01]  /*21a0*/  FADD.FTZ R27, -R61.reuse, R27 ;  /* 0x0000001b3d1b7221 */ /* 0x040fe20000010100 */
[C---:B------:R-:W-:Y:S01]  /*21b0*/  FMUL.FTZ R85, R60.reuse, R85 ;  /* 0x000000553c557220 */ /* 0x040fe20000410000 */
[----:B------:R-:W-:Y:S01]  /*21c0*/  FADD.FTZ R8, -R61, R8 ;  /* 0x000000083d087221 */ /* 0x000fe20000010100 */
[----:B------:R-:W-:Y:S01]  /*21d0*/  FFMA.FTZ R25, R83, R82, R25 ;  /* 0x0000005253197223 */ /* 0x000fe20000010019 */
[----:B------:R-:W-:Y:S01]  /*21e0*/  FMUL.FTZ R27, R60, R27 ;  /* 0x0000001b3c1b7220 */ /* 0x000fe20000410000 */
[----:B------:R-:W0:Y:S01]  /*21f0*/  LDC.64 R82, c[0x0][0x428] ;  /* 0x00010a00ff527b82 */ /* 0x000e220000000a00 */
[----:B------:R-:W-:Y:S01]  /*2200*/  FFMA.FTZ R24, R85, R84, R24 ;  /* 0x0000005455187223 */ /* 0x000fe20000010018 */
[----:B------:R-:W-:Y:S01]  /*2210*/  SHF.R.S32.HI R84, RZ, 0x1f, R59 ;  /* 0x0000001fff547819 */ /* 0x000fe2000001143b */
[----:B------:R-:W-:Y:S01]  /*2220*/  FADD.FTZ R85, -R61, R26 ;  /* 0x0000001a3d557221 */ /* 0x000fe20000010100 */
[----:B------:R-:W-:-:S02]  /*2230*/  HADD2.F32 R26, -RZ, R3.H0_H0 ;  /* 0x20000003ff1a7230 */ /* 0x000fc40000004100 */
[----:B------:R-:W-:Y:S01]  /*2240*/  FMUL.FTZ R8, R60, R8 ;  /* 0x000000083c087220 */ /* 0x000fe20000410000 */
[----:B------:R-:W-:Y:S01]  /*2250*/  LEA.HI R59, R84, R59, RZ, 0x2 ;  /* 0x0000003b543b7211 */ /* 0x000fe200078f10ff */
[----:B------:R-:W-:Y:S02]  /*2260*/  HADD2.F32 R84, -RZ, R55.H1_H1 ;  /* 0x30000037ff547230 */ /* 0x000fe40000004100 */
[C---:B------:R-:W-:Y:S01]  /*2270*/  FMUL.FTZ R85, R60.reuse, R85 ;  /* 0x000000553c557220 */ /* 0x040fe20000410000 */
[----:B------:R-:W-:Y:S01]  /*2280*/  FADD.FTZ R9, -R61, R9 ;  /* 0x000000093d097221 */ /* 0x000fe20000010100 */
[----:B------:R-:W-:Y:S01]  /*2290*/  LEA.HI.SX32 R59, R59, R0, 0x1e ;  /* 0x000000003b3b7211 */ /* 0x000fe200078ff2ff */
[----:B------:R-:W-:Y:S01]  /*22a0*/  FADD.FTZ R10, -R61, R10 ;  /* 0x0000000a3d0a7221 */ /* 0x000fe20000010100 */
[----:B------:R-:W-:Y:S01]  /*22b0*/  FFMA.FTZ R26, R85, R84, R26 ;  /* 0x00000054551a7223 */ /* 0x000fe2000001001a */
[----:B------:R-:W-:Y:S02]  /*22c0*/  HADD2.F32 R85, -RZ, R56.H1_H1 ;  /* 0x30000038ff557230 */ /* 0x000fe40000004100 */
[----:B------:R-:W-:Y:S01]  /*22d0*/  FMUL.FTZ R9, R60, R9 ;  /* 0x000000093c097220 */ /* 0x000fe20000410000 */
[----:B------:R-:W-:-:S02]  /*22e0*/  HADD2.F32 R84, -RZ, R74.H1_H1 ;  /* 0x3000004aff547230 */ /* 0x000fc40000004100 */
[C---:B------:R-:W-:Y:S01]  /*22f0*/  FMUL.FTZ R10, R60.reuse, R10 ;  /* 0x0000000a3c0a7220 */ /* 0x040fe20000410000 */
[C---:B------:R-:W-:Y:S01]  /*2300*/  FADD.FTZ R11, -R61.reuse, R11 ;  /* 0x0000000b3d0b7221 */ /* 0x040fe20000010100 */
[C---:B------:R-:W-:Y:S01]  /*2310*/  FADD.FTZ R15, -R61.reuse, R15 ;  /* 0x0000000f3d0f7221 */ /* 0x040fe20000010100 */
[----:B------:R-:W-:Y:S01]  /*2320*/  FADD.FTZ R12, -R61, R12 ;  /* 0x0000000c3d0c7221 */ /* 0x000fe20000010100 */
[----:B------:R-:W-:Y:S01]  /*2330*/  FFMA.FTZ R27, R27, R85, R84 ;  /* 0x000000551b1b7223 */ /* 0x000fe20000010054 */
[C---:B------:R-:W-:Y:S01]  /*2340*/  FMUL.FTZ R11, R60.reuse, R11 ;  /* 0x0000000b3c0b7220 */ /* 0x040fe20000410000 */
[----:B------:R-:W-:Y:S01]  /*2350*/  FMUL.FTZ R15, R60, R15 ;  /* 0x0000000f3c0f7220 */ /* 0x000fe20000410000 */
[----:B------:R-:W-:Y:S01]  /*2360*/  FADD.FTZ R13, -R61, R13 ;  /* 0x0000000d3d0d7221 */ /* 0x000fe20000010100 */
[----:B0-----:R-:W-:-:S04]  /*2370*/  IMAD.WIDE.U32 R84, R59, 0x10, R82 ;  /* 0x000000103b547825 */ /* 0x001fc800078e0052 */
[C---:B------:R-:W-:Y:S01]  /*2380*/  FADD.FTZ R14, -R61.reuse, R14 ;  /* 0x0000000e3d0e7221 */ /* 0x040fe20000010100 */
[C---:B------:R-:W-:Y:S01]  /*2390*/  FADD.FTZ R16, -R61.reuse, R16 ;  /* 0x000000103d107221 */ /* 0x040fe20000010100 */
[C---:B------:R-:W-:Y:S01]  /*23a0*/  FADD.FTZ R17, -R61.reuse, R17 ;  /* 0x000000113d117221 */ /* 0x040fe20000010100 */
[C---:B------:R-:W-:Y:S01]  /*23b0*/  FADD.FTZ R28, -R61.reuse, R28 ;  /* 0x0000001c3d1c7221 */ /* 0x040fe20000010100 */
[----:B------:R0:W-:Y:S01]  /*23c0*/  STG.E.128 desc[UR6][R84.64], R24 ;  /* 0x0000001854007986 */ /* 0x0001e2000c101d06 */
[C---:B------:R-:W-:Y:S01]  /*23d0*/  FADD.FTZ R29, -R61.reuse, R29 ;  /* 0x0000001d3d1d7221 */ /* 0x040fe20000010100 */
[C---:B------:R-:W-:Y:S01]  /*23e0*/  FMUL.FTZ R12, R60.reuse, R12 ;  /* 0x0000000c3c0c7220 */ /* 0x040fe20000410000 */
[C---:B------:R-:W-:Y:S01]  /*23f0*/  FMUL.FTZ R13, R60.reuse, R13 ;  /* 0x0000000d3c0d7220 */ /* 0x040fe20000410000 */
[C---:B------:R-:W-:Y:S01]  /*2400*/  FMUL.FTZ R14, R60.reuse, R14 ;  /* 0x0000000e3c0e7220 */ /* 0x040fe20000410000 */
[C---:B------:R-:W-:Y:S01]  /*2410*/  FMUL.FTZ R89, R60.reuse, R16 ;  /* 0x000000103c597220 */ /* 0x040fe20000410000 */
        /* <DEDUP_REMOVED lines=13> */
[C---:B------:R-:W-:Y:S01]  /*24f0*/  FADD.FTZ R33, -R61.reuse, R33 ;  /* 0x000000213d217221 */ /* 0x040fe20000010100 */
[----:B------:R-:W-:Y:S02]  /*2500*/  HADD2.F32 R24, -RZ, R40.H0_H0 ;  /* 0x20000028ff187230 */ /* 0x000fe40000004100 */
[C---:B------:R-:W-:Y:S01]  /*2510*/  FADD.FTZ R34, -R61.reuse, R34 ;  /* 0x000000223d227221 */ /* 0x040fe20000010100 */
[----:B------:R-:W-:Y:S02]  /*2520*/  HADD2.F32 R27, -RZ, R58.H0_H0 ;  /* 0x2000003aff1b7230 */ /* 0x000fe40000004100 */
[----:B------:R-:W-:Y:S01]  /*2530*/  FADD.FTZ R35, -R61, R35 ;  /* 0x000000233d237221 */ /* 0x000fe20000010100 */
[----:B------:R-:W-:Y:S02]  /*2540*/  HADD2.F32 R26, -RZ, R75.H0_H0 ;  /* 0x2000004bff1a7230 */ /* 0x000fe40000004100 */
[----:B------:R-:W-:Y:S01]  /*2550*/  FFMA.FTZ R8, R8, R25, R24 ;  /* 0x0000001908087223 */ /* 0x000fe20000010018 */
[----:B------:R-:W-:-:S02]  /*2560*/  HADD2.F32 R25, -RZ, R57.H1_H1 ;  /* 0x30000039ff197230 */ /* 0x000fc40000004100 */
[----:B------:R-:W-:Y:S01]  /*2570*/  FADD.FTZ R36, -R61, R36 ;  /* 0x000000243d247221 */ /* 0x000fe20000010100 */
[----:B------:R-:W-:Y:S02]  /*2580*/  HADD2.F32 R24, -RZ, R41.H0_H0 ;  /* 0x20000029ff187230 */ /* 0x000fe40000004100 */
[----:B------:R-:W-:Y:S01]  /*2590*/  FFMA.FTZ R9, R9, R27, R26 ;  /* 0x0000001b09097223 */ /* 0x000fe2000001001a */
[----:B------:R-:W-:Y:S01]  /*25a0*/  IADD3 R26, PT, PT, R59, 0x20, RZ ;  /* 0x000000203b1a7810 */ /* 0x000fe20007ffe0ff */
[C---:B------:R-:W-:Y:S01]  /*25b0*/  FADD.FTZ R37, -R61.reuse, R37 ;  /* 0x000000253d257221 */ /* 0x040fe20000010100 */
[C---:B------:R-:W-:Y:S01]  /*25c0*/  FADD.FTZ R38, -R61.reuse, R38 ;  /* 0x000000263d267221 */ /* 0x040fe20000010100 */
[----:B------:R-:W-:Y:S01]  /*25d0*/  FFMA.FTZ R10, R10, R25, R24 ;  /* 0x000000190a0a7223 */ /* 0x000fe20000010018 */
[----:B------:R-:W-:Y:S02]  /*25e0*/  HADD2.F32 R25, -RZ, R58.H1_H1 ;  /* 0x3000003aff197230 */ /* 0x000fe40000004100 */
[----:B------:R-:W-:Y:S01]  /*25f0*/  FADD.FTZ R39, -R61, R39 ;  /* 0x000000273d277221 */ /* 0x000fe20000010100 */
[----:B------:R-:W-:-:S02]  /*2600*/  HADD2.F32 R24, -RZ, R75.H1_H1 ;  /* 0x3000004bff187230 */ /* 0x000fc40000004100 */
[----:B------:R-:W-:Y:S01]  /*2610*/  FMUL.FTZ R61, R60, R22 ;  /* 0x000000163c3d7220 */ /* 0x000fe20000410000 */
[----:B------:R-:W-:-:S04]  /*2620*/  IMAD.WIDE.U32 R26, R26, 0x10, R82 ;  /* 0x000000101a1a7825 */ /* 0x000fc800078e0052 */
[C---:B------:R-:W-:Y:S01]  /*2630*/  FMUL.FTZ R87, R60.reuse, R18 ;  /* 0x000000123c577220 */ /* 0x040fe20000410000 */
[C---:B------:R-:W-:Y:S01]  /*2640*/  FMUL.FTZ R86, R60.reuse, R19 ;  /* 0x000000133c567220 */ /* 0x040fe20000410000 */
[----:B------:R-:W-:Y:S01]  /*2650*/  FFMA.FTZ R11, R11, R25, R24 ;  /* 0x000000190b0b7223 */ /* 0x000fe20000010018 */
[----:B------:R-:W-:Y:S02]  /*2660*/  HADD2.F32 R24, -RZ, R63.H1_H1 ;  /* 0x3000003fff187230 */ /* 0x000fe40000004100 */
[C---:B------:R-:W-:Y:S01]  /*2670*/  FMUL.FTZ R18, R60.reuse, R30 ;  /* 0x0000001e3c127220 */ /* 0x040fe20000410000 */
[----:B------:R-:W-:Y:S02]  /*2680*/  HADD2.F32 R25, -RZ, R62.H1_H1 ;  /* 0x3000003eff197230 */ /* 0x000fe40000004100 */
[----:B------:R-:W-:Y:S01]  /*2690*/  FMUL.FTZ R19, R60, R31 ;  /* 0x0000001f3c137220 */ /* 0x000fe20000410000 */
[----:B------:R0:W-:Y:S01]  /*26a0*/  STG.E.128 desc[UR6][R26.64], R8 ;  /* 0x000000081a007986 */ /* 0x0001e2000c101d06 */
[----:B------:R-:W-:-:S02]  /*26b0*/  HADD2.F32 R31, -RZ, R64.H1_H1 ;  /* 0x30000040ff1f7230 */ /* 0x000fc40000004100 */
[C---:B------:R-:W-:Y:S01]  /*26c0*/  FMUL.FTZ R85, R60.reuse, R20 ;  /* 0x000000143c557220 */ /* 0x040fe20000410000 */
[----:B------:R-:W-:Y:S02]  /*26d0*/  HADD2.F32 R30, -RZ, R65.H1_H1 ;  /* 0x30000041ff1e7230 */ /* 0x000fe40000004100 */
[C---:B------:R-:W-:Y:S01]  /*26e0*/  FMUL.FTZ R84, R60.reuse, R21 ;  /* 0x000000153c547220 */ /* 0x040fe20000410000 */
[C---:B------:R-:W-:Y:S01]  /*26f0*/  FMUL.FTZ R22, R60.reuse, R34 ;  /* 0x000000223c167220 */ /* 0x040fe20000410000 */
[----:B------:R-:W-:Y:S02]  /*2700*/  HADD2.F32 R34, -RZ, R48.H0_H0 ;  /* 0x20000030ff227230 */ /* 0x000fe40000004100 */
[C---:B------:R-:W-:Y:S01]  /*2710*/  FMUL.FTZ R20, R60.reuse, R32 ;  /* 0x000000203c147220 */ /* 0x040fe20000410000 */
[C---:B------:R-:W-:Y:S01]  /*2720*/  FMUL.FTZ R21, R60.reuse, R33 ;  /* 0x000000213c157220 */ /* 0x040fe20000410000 */
[----:B------:R-:W-:Y:S02]  /*2730*/  HADD2.F32 R33, -RZ, R69.H0_H0 ;  /* 0x20000045ff217230 */ /* 0x000fe40000004100 */
[----:B------:R-:W-:Y:S01]  /*2740*/  FMUL.FTZ R39, R60, R39 ;  /* 0x000000273c277220 */ /* 0x000fe20000410000 */
[----:B------:R-:W-:-:S05]  /*2750*/  HADD2.F32 R32, -RZ, R79.H0_H0 ;  /* 0x2000004fff207230 */ /* 0x000fca0000004100 */
[----:B------:R-:W-:Y:S01]  /*2760*/  FFMA.FTZ R17, R17, R33, R32 ;  /* 0x0000002111117223 */ /* 0x000fe20000010020 */
[----:B------:R-:W-:Y:S02]  /*2770*/  HADD2.F32 R33, -RZ, R80.H0_H0 ;  /* 0x20000050ff217230 */ /* 0x000fe40000004100 */
[----:B0-----:R-:W-:Y:S02]  /*2780*/  HADD2.F32 R11, -RZ, R76.H1_H1 ;  /* 0x3000004cff0b7230 */ /* 0x001fe40000004100 */
[----:B------:R-:W-:Y:S02]  /*2790*/  HADD2.F32 R27, -RZ, R62.H0_H0 ;  /* 0x2000003eff1b7230 */ /* 0x000fe40000004100 */
[----:B------:R-:W-:Y:S02]  /*27a0*/  HADD2.F32 R8, -RZ, R42.H0_H0 ;  /* 0x2000002aff087230 */ /* 0x000fe40000004100 */
[----:B------:R-:W-:Y:S01]  /*27b0*/  FFMA.FTZ R11, R15, R24, R11 ;  /* 0x000000180f0b7223 */ /* 0x000fe2000001000b */
[----:B------:R-:W-:Y:S01]  /*27c0*/  HADD2.F32 R26, -RZ, R63.H0_H0 ;  /* 0x2000003fff1a7230 */ /* 0x000fe20000004100 */
[----:B------:R-:W-:Y:S01]  /*27d0*/  IADD3 R24, PT, PT, R59, 0x40, RZ ;  /* 0x000000403b187810 */ /* 0x000fe20007ffe0ff */
[----:B------:R-:W-:-:S02]  /*27e0*/  HADD2.F32 R9, -RZ, R76.H0_H0 ;  /* 0x2000004cff097230 */ /* 0x000fc40000004100 */
[----:B------:R-:W-:Y:S01]  /*27f0*/  FFMA.FTZ R8, R12, R27, R8 ;  /* 0x0000001b0c087223 */ /* 0x000fe20000010008 */
[----:B------:R-:W-:Y:S02]  /*2800*/  HADD2.F32 R10, -RZ, R43.H0_H0 ;  /* 0x2000002bff0a7230 */ /* 0x000fe40000004100 */
[----:B------:R-:W-:Y:S01]  /*2810*/  FMUL.FTZ R27, R60, R23 ;  /* 0x000000173c1b7220 */ /* 0x000fe20000410000 */
[----:B------:R-:W-:-:S04]  /*2820*/  IMAD.WIDE.U32 R28, R24, 0x10, R82 ;  /* 0x00000010181c7825 */ /* 0x000fc800078e0052 */
[----:B------:R-:W-:Y:S01]  /*2830*/  FFMA.FTZ R9, R13, R26, R9 ;  /* 0x0000001a0d097223 */ /* 0x000fe20000010009 */
[----:B------:R-:W-:Y:S01]  /*2840*/  FMUL.FTZ R23, R60, R35 ;  /* 0x000000233c177220 */ /* 0x000fe20000410000 */
[----:B------:R-:W-:Y:S01]  /*2850*/  FFMA.FTZ R10, R14, R25, R10 ;  /* 0x000000190e0a7223 */ /* 0x000fe2000001000a */
[----:B------:R-:W-:Y:S02]  /*2860*/  HADD2.F32 R15, -RZ, R64.H0_H0 ;  /* 0x20000040ff0f7230 */ /* 0x000fe40000004100 */
[C---:B------:R-:W-:Y:S01]  /*2870*/  FMUL.FTZ R24, R60.reuse, R36 ;  /* 0x000000243c187220 */ /* 0x040fe20000410000 */
[----:B------:R-:W-:Y:S02]  /*2880*/  HADD2.F32 R14, -RZ, R44.H0_H0 ;  /* 0x2000002cff0e7230 */ /* 0x000fe40000004100 */
[----:B------:R-:W-:Y:S01]  /*2890*/  FMUL.FTZ R25, R60, R37 ;  /* 0x000000253c197220 */ /* 0x000fe20000410000 */
[----:B------:R-:W-:Y:S01]  /*28a0*/  HADD2.F32 R13, -RZ, R65.H0_H0 ;  /* 0x20000041ff0d7230 */ /* 0x000fe20000004100 */
[----:B------:R0:W-:Y:S01]  /*28b0*/  STG.E.128 desc[UR6][R28.64], R8 ;  /* 0x000000081c007986 */ /* 0x0001e2000c101d06 */
[----:B------:R-:W-:-:S02]  /*28c0*/  HADD2.F32 R12, -RZ, R77.H0_H0 ;  /* 0x2000004dff0c7230 */ /* 0x000fc40000004100 */
[----:B------:R-:W-:Y:S01]  /*28d0*/  FMUL.FTZ R26, R60, R38 ;  /* 0x000000263c1a7220 */ /* 0x000fe20000410000 */
[----:B------:R-:W-:Y:S02]  /*28e0*/  HADD2.F32 R36, -RZ, R67.H1_H1 ;  /* 0x30000043ff247230 */ /* 0x000fe40000004100 */
[----:B------:R-:W-:Y:S02]  /*28f0*/  HADD2.F32 R35, -RZ, R68.H0_H0 ;  /* 0x20000044ff237230 */ /* 0x000fe40000004100 */
[----:B------:R-:W-:-:S03]  /*2900*/  HADD2.F32 R32, -RZ, R70.H1_H1 ;  /* 0x30000046ff207230 */ /* 0x000fc60000004100 */
[----:B------:R-:W-:Y:S01]  /*2910*/  FFMA.FTZ R16, R16, R35, R34 ;  /* 0x0000002310107223 */ /* 0x000fe20000010022 */
[----:B------:R-:W-:Y:S02]  /*2920*/  HADD2.F32 R35, -RZ, R50.H0_H0 ;  /* 0x20000032ff237230 */ /* 0x000fe40000004100 */
[----:B------:R-:W-:Y:S02]  /*2930*/  HADD2.F32 R34, -RZ, R71.H0_H0 ;  /* 0x20000047ff227230 */ /* 0x000fe40000004100 */
[----:B0-----:R-:W-:Y:S01]  /*2940*/  FFMA.FTZ R8, R89, R15, R14 ;  /* 0x0000000f59087223 */ /* 0x001fe2000001000e */
[----:B------:R-:W-:Y:S02]  /*2950*/  HADD2.F32 R15, -RZ, R66.H1_H1 ;  /* 0x30000042ff0f7230 */ /* 0x000fe40000004100 */
[----:B------:R-:W-:Y:S01]  /*2960*/  FFMA.FTZ R9, R88, R13, R12 ;  /* 0x0000000d58097223 */ /* 0x000fe2000001000c */
[----:B------:R-:W-:Y:S02]  /*2970*/  HADD2.F32 R14, -RZ, R47.H0_H0 ;  /* 0x2000002fff0e7230 */ /* 0x000fe40000004100 */
[----:B------:R-:W-:Y:S01]  /*2980*/  FFMA.FTZ R21, R21, R34, R33 ;  /* 0x0000002215157223 */ /* 0x000fe20000010021 */
[----:B------:R-:W-:Y:S01]  /*2990*/  HADD2.F32 R10, -RZ, R45.H0_H0 ;  /* 0x2000002dff0a7230 */ /* 0x000fe20000004100 */
[----:B------:R-:W-:Y:S01]  /*29a0*/  IADD3 R34, PT, PT, R59, 0xa0, RZ ;  /* 0x000000a03b227810 */ /* 0x000fe20007ffe0ff */
[----:B------:R-:W-:-:S02]  /*29b0*/  HADD2.F32 R11, -RZ, R77.H1_H1 ;  /* 0x3000004dff0b7230 */ /* 0x000fc40000004100 */
[----:B------:R-:W-:Y:S01]  /*29c0*/  FFMA.FTZ R14, R61, R15, R14 ;  /* 0x0000000f3d0e7223 */ /* 0x000fe2000001000e */
[----:B------:R-:W-:Y:S02]  /*29d0*/  HADD2.F32 R29, -RZ, R66.H0_H0 ;  /* 0x20000042ff1d7230 */ /* 0x000fe40000004100 */
[----:B------:R-:W-:Y:S01]  /*29e0*/  FFMA.FTZ R10, R87, R31, R10 ;  /* 0x0000001f570a7223 */ /* 0x000fe2000001000a */
[----:B------:R-:W-:Y:S02]  /*29f0*/  HADD2.F32 R12, -RZ, R46.H0_H0 ;  /* 0x2000002eff0c7230 */ /* 0x000fe40000004100 */
[----:B------:R-:W-:Y:S01]  /*2a00*/  FFMA.FTZ R11, R86, R30, R11 ;  /* 0x0000001e560b7223 */ /* 0x000fe2000001000b */
[----:B------:R-:W-:Y:S01]  /*2a10*/  HADD2.F32 R28, -RZ, R67.H0_H0 ;  /* 0x20000043ff1c7230 */ /* 0x000fe20000004100 */
[----:B------:R-:W-:Y:S01]  /*2a20*/  IADD3 R33, PT, PT, R59, 0xc0, RZ ;  /* 0x000000c03b217810 */ /* 0x000fe20007ffe0ff */
[--C-:B------:R-:W-:Y:S02]  /*2a30*/  HADD2.F32 R13, -RZ, R78.reuse.H0_H0 ;  /* 0x2000004eff0d7230 */ /* 0x100fe40000004100 */
[----:B------:R-:W-:Y:S01]  /*2a40*/  FFMA.FTZ R12, R85, R29, R12 ;  /* 0x0000001d550c7223 */ /* 0x000fe2000001000c */
[----:B------:R-:W-:-:S02]  /*2a50*/  HADD2.F32 R15, -RZ, R78.H1_H1 ;  /* 0x3000004eff0f7230 */ /* 0x000fc40000004100 */
[----:B------:R-:W-:Y:S02]  /*2a60*/  HADD2.F32 R31, -RZ, R68.H1_H1 ;  /* 0x30000044ff1f7230 */ /* 0x000fe40000004100 */
[----:B------:R-:W-:Y:S01]  /*2a70*/  FFMA.FTZ R13, R84, R28, R13 ;  /* 0x0000001c540d7223 */ /* 0x000fe2000001000d */
        /* <DEDUP_REMOVED lines=9> */
[----:B------:R-:W-:Y:S01]  /*2b10*/  FFMA.FTZ R20, R20, R36, R35 ;  /* 0x0000002414147223 */ /* 0x000fe20000010023 */
[----:B------:R-:W-:Y:S01]  /*2b20*/  HADD2.F32 R29, -RZ, R80.H1_H1 ;  /* 0x30000050ff1d7230 */ /* 0x000fe20000004100 */
[C---:B------:R-:W-:Y:S01]  /*2b30*/  IADD3 R36, PT, PT, R59.reuse, 0x60, RZ ;  /* 0x000000603b247810 */ /* 0x040fe20007ffe0ff */
[----:B------:R-:W-:Y:S01]  /*2b40*/  HADD2.F32 R28, -RZ, R72.H0_H0 ;  /* 0x20000048ff1c7230 */ /* 0x000fe20000004100 */
[----:B------:R-:W-:Y:S01]  /*2b50*/  IADD3 R35, PT, PT, R59, 0x80, RZ ;  /* 0x000000803b237810 */ /* 0x000fe20007ffe0ff */
[----:B------:R-:W-:-:S02]  /*2b60*/  HADD2.F32 R27, -RZ, R52.H0_H0 ;  /* 0x20000034ff1b7230 */ /* 0x000fc40000004100 */
[----:B------:R-:W-:Y:S01]  /*2b70*/  FFMA.FTZ R22, R22, R32, R31 ;  /* 0x0000002016167223 */ /* 0x000fe2000001001f */
[----:B------:R-:W-:Y:S01]  /*2b80*/  FFMA.FTZ R23, R23, R30, R29 ;  /* 0x0000001e17177223 */ /* 0x000fe2000001001d */
[----:B------:R-:W-:Y:S01]  /*2b90*/  HADD2.F32 R32, -RZ, R73.H0_H0 ;  /* 0x20000049ff207230 */ /* 0x000fe20000004100 */
[----:B------:R-:W-:Y:S01]  /*2ba0*/  IADD3 R59, PT, PT, R59, 0xe0, RZ ;  /* 0x000000e03b3b7810 */ /* 0x000fe20007ffe0ff */
[----:B------:R-:W-:Y:S01]  /*2bb0*/  FFMA.FTZ R24, R24, R28, R27 ;  /* 0x0000001c18187223 */ /* 0x000fe2000001001b */
[----:B------:R-:W-:Y:S02]  /*2bc0*/  HADD2.F32 R31, -RZ, R81.H0_H0 ;  /* 0x20000051ff1f7230 */ /* 0x000fe40000004100 */
[----:B------:R-:W-:Y:S02]  /*2bd0*/  HADD2.F32 R30, -RZ, R72.H1_H1 ;  /* 0x30000048ff1e7230 */ /* 0x000fe40000004100 */
[----:B------:R-:W-:Y:S02]  /*2be0*/  HADD2.F32 R29, -RZ, R53.H0_H0 ;  /* 0x20000035ff1d7230 */ /* 0x000fe40000004100 */
[----:B------:R-:W-:Y:S01]  /*2bf0*/  FFMA.FTZ R25, R25, R32, R31 ;  /* 0x0000002019197223 */ /* 0x000fe2000001001f */
[----:B------:R-:W-:-:S02]  /*2c00*/  HADD2.F32 R28, -RZ, R73.H1_H1 ;  /* 0x30000049ff1c7230 */ /* 0x000fc40000004100 */
[----:B------:R-:W-:Y:S02]  /*2c10*/  HADD2.F32 R27, -RZ, R81.H1_H1 ;  /* 0x30000051ff1b7230 */ /* 0x000fe40000004100 */
[----:B------:R-:W-:Y:S01]  /*2c20*/  FFMA.FTZ R26, R26, R30, R29 ;  /* 0x0000001e1a1a7223 */ /* 0x000fe2000001001d */
[----:B------:R-:W-:-:S04]  /*2c30*/  IMAD.WIDE.U32 R36, R36, 0x10, R82 ;  /* 0x0000001024247825 */ /* 0x000fc800078e0052 */
[----:B------:R-:W-:Y:S01]  /*2c40*/  FFMA.FTZ R27, R39, R28, R27 ;  /* 0x0000001c271b7223 */ /* 0x000fe2000001001b */
[--C-:B------:R-:W-:Y:S01]  /*2c50*/  IMAD.WIDE.U32 R60, R35, 0x10, R82.reuse ;  /* 0x00000010233c7825 */ /* 0x100fe200078e0052 */
[----:B------:R0:W-:Y:S03]  /*2c60*/  STG.E.128 desc[UR6][R36.64], R8 ;  /* 0x0000000824007986 */ /* 0x0001e6000c101d06 */
[--C-:B------:R-:W-:Y:S01]  /*2c70*/  IMAD.WIDE.U32 R34, R34, 0x10, R82.reuse ;  /* 0x0000001022227825 */ /* 0x100fe200078e0052 */
[----:B------:R0:W-:Y:S03]  /*2c80*/  STG.E.128 desc[UR6][R60.64], R12 ;  /* 0x0000000c3c007986 */ /* 0x0001e6000c101d06 */
[--C-:B------:R-:W-:Y:S01]  /*2c90*/  IMAD.WIDE.U32 R84, R33, 0x10, R82.reuse ;  /* 0x0000001021547825 */ /* 0x100fe200078e0052 */
[----:B------:R0:W-:Y:S03]  /*2ca0*/  STG.E.128 desc[UR6][R34.64], R16 ;  /* 0x0000001022007986 */ /* 0x0001e6000c101d06 */
[----:B------:R-:W-:Y:S01]  /*2cb0*/  IMAD.WIDE.U32 R82, R59, 0x10, R82 ;  /* 0x000000103b527825 */ /* 0x000fe200078e0052 */
[----:B------:R0:W-:Y:S04]  /*2cc0*/  STG.E.128 desc[UR6][R84.64], R20 ;  /* 0x0000001454007986 */ /* 0x0001e8000c101d06 */
[----:B------:R0:W-:Y:S02]  /*2cd0*/  STG.E.128 desc[UR6][R82.64], R24 ;  /* 0x0000001852007986 */ /* 0x0001e4000c101d06 */
.L_x_29531:
[----:B------:R-:W-:Y:S05]  /*2ce0*/  BSYNC.RECONVERGENT B0 ;  /* 0x0000000000007941 */ /* 0x000fea0003800200 */
.L_x_29530:
[----:B0-----:R-:W0:Y:S02]  /*2cf0*/  LDC.64 R8, c[0x0][0x380] ;  /* 0x0000e000ff087b82 */ /* 0x001e240000000a00 */
[----:B0-----:R-:W-:-:S04]  /*2d00*/  LEA R54, R8, R54, 0x2 ;  /* 0x0000003608367211 */ /* 0x001fc800078e10ff */
[----:B------:R-:W-:-:S13]  /*2d10*/  ISETP.GE.AND P0, PT, R54, R9, PT ;  /* 0x000000093600720c */ /* 0x000fda0003f06270 */
[----:B------:R-:W-:Y:S05]  /*2d20*/  @!P0 BRA `(.L_x_29532) ;  /* 0xffffffd800bc8947 */ /* 0x000fea000383ffff */
[----:B------:R-:W-:Y:S05]  /*2d30*/  EXIT ;  /* 0x000000000000794d */ /* 0x000fea0003800000 */
.L_x_29529:
[----:B------:R-:W-:Y:S01]  /*2d40*/  BSSY B0, `(.L_x_29533) ;  /* 0x0000008000007945 */ /* 0x000fe20003800000 */
[----:B0-----:R-:W-:Y:S02]  /*2d50*/  MOV R87, R82 ;  /* 0x0000005200577202 */ /* 0x001fe40000000f00 */
[----:B------:R-:W-:Y:S02]  /*2d60*/  MOV R83, 0x1 ;  /* 0x0000000100537802 */ /* 0x000fe40000000f00 */
[----:B------:R-:W-:Y:S02]  /*2d70*/  MOV R60, 0x1f ;  /* 0x0000001f003c7802 */ /* 0x000fe40000000f00 */
[----:B------:R-:W-:-:S07]  /*2d80*/  MOV R84, 0xffffffff ;  /* 0xffffffff00547802 */ /* 0x000fce0000000f00 */
[----:B-----5:R-:W-:Y:S05]  /*2d90*/  WARPSYNC.COLLECTIVE R84, `(.L_x_29534) ;  /* 0x0000000054087348 */ /* 0x020fea0003c00000 */
[----:B------:R0:W1:Y:S02]  /*2da0*/  SHFL.BFLY P1, R60, R87, R83, R60 ;  /* 0x0c000053573c7389 */ /* 0x000064000002003c */
[----:B01---5:R-:W-:Y:S05]  /*2db0*/  ENDCOLLECTIVE ;  /* 0x000000000000791b */ /* 0x023fea0003800000 */
.L_x_29534:
[----:B------:R-:W-:Y:S05]  /*2dc0*/  BSYNC B0 ;  /* 0x0000000000007941 */ /* 0x000fea0003800000 */
.L_x_29533:
[----:B------:R-:W-:Y:S01]  /*2dd0*/  FADD.FTZ R82, R82, R60 ;  /* 0x0000003c52527221 */ /* 0x000fe20000010000 */
[----:B------:R-:W-:Y:S01]  /*2de0*/  MOV R60, 0x1f ;  /* 0x0000001f003c7802 */ /* 0x000fe20000000f00 */
[----:B------:R-:W-:Y:S01]  /*2df0*/  HFMA2 R83, -RZ, RZ, 0, 1.1920928955078125e-07 ;  /* 0x00000002ff537431 */ /* 0x000fe200000001ff */
[----:B------:R-:W-:Y:S01]  /*2e00*/  MOV R84, 0xffffffff ;  /* 0xffffffff00547802 */ /* 0x000fe20000000f00 */
[----:B------:R-:W0:Y:S01]  /*2e10*/  LDC R85, c[0x0][0x400] ;  /* 0x00010000ff557b82 */ /* 0x000e220000000800 */
[----:B------:R-:W-:-:S07]  /*2e20*/  MOV R87, R82 ;  /* 0x0000005200577202 */ /* 0x000fce0000000f00 */
[----:B0-----:R-:W-:Y:S05]  /*2e30*/  WARPSYNC.COLLECTIVE R84, `(.L_x_29535) ;  /* 0x0000000054087348 */ /* 0x001fea0003c00000 */
[----:B------:R1:W2:Y:S02]  /*2e40*/  SHFL.BFLY P1, R60, R87, R83, R60 ;  /* 0x0c000053573c7389 */ /* 0x0002a4000002003c */
[----:B012---:R-:W-:Y:S05]  /*2e50*/  ENDCOLLECTIVE ;  /* 0x000000000000791b */ /* 0x007fea0003800000 */
.L_x_29535:
[----:B------:R-:W-:Y:S02]  /*2e60*/  HFMA2 R83, -RZ, RZ, 0, 2.384185791015625e-07 ;  /* 0x00000004ff537431 */ /* 0x000fe400000001ff */
[----:B------:R-:W-:Y:S01]  /*2e70*/  FADD.FTZ R82, R82, R60 ;  /* 0x0000003c52527221 */ /* 0x000fe20000010000 */
[----:B------:R-:W-:-:S04]  /*2e80*/  MOV R60, 0x1f ;  /* 0x0000001f003c7802 */ /* 0x000fc80000000f00 */
[----:B------:R-:W-:-:S07]  /*2e90*/  MOV R87, R82 ;  /* 0x0000005200577202 */ /* 0x000fce0000000f00 */
[----:B------:R-:W-:Y:S05]  /*2ea0*/  WARPSYNC.COLLECTIVE R84, `(.L_x_29536) ;  /* 0x0000000054087348 */ /* 0x000fea0003c00000 */
[----:B------:R0:W1:Y:S02]  /*2eb0*/  SHFL.BFLY P1, R60, R87, R83, R60 ;  /* 0x0c000053573c7389 */ /* 0x000064000002003c */
[----:B01----:R-:W-:Y:S05]  /*2ec0*/  ENDCOLLECTIVE ;  /* 0x000000000000791b */ /* 0x003fea0003800000 */
.L_x_29536:
[----:B------:R-:W-:Y:S02]  /*2ed0*/  HFMA2 R83, -RZ, RZ, 0, 4.76837158203125e-07 ;  /* 0x00000008ff537431 */ /* 0x000fe400000001ff */
[----:B------:R-:W-:Y:S01]  /*2ee0*/  FADD.FTZ R82, R82, R60 ;  /* 0x0000003c52527221 */ /* 0x000fe20000010000 */
[----:B------:R-:W-:-:S04]  /*2ef0*/  MOV R60, 0x1f ;  /* 0x0000001f003c7802 */ /* 0x000fc80000000f00 */
[----:B------:R-:W-:-:S07]  /*2f00*/  MOV R87, R82 ;  /* 0x0000005200577202 */ /* 0x000fce0000000f00 */
[----:B------:R-:W-:Y:S05]  /*2f10*/  WARPSYNC.COLLECTIVE R84, `(.L_x_29537) ;  /* 0x0000000054087348 */ /* 0x000fea0003c00000 */
[----:B------:R0:W1:Y:S02]  /*2f20*/  SHFL.BFLY P1, R60, R87, R83, R60 ;  /* 0x0c000053573c7389 */ /* 0x000064000002003c */
[----:B01----:R-:W-:Y:S05]  /*2f30*/  ENDCOLLECTIVE ;  /* 0x000000000000791b */ /* 0x003fea0003800000 */
.L_x_29537:
[----:B------:R-:W-:Y:S02]  /*2f40*/  HFMA2 R83, -RZ, RZ, 0, 9.5367431640625e-07 ;  /* 0x00000010ff537431 */ /* 0x000fe400000001ff */
[----:B------:R-:W-:Y:S01]  /*2f50*/  FADD.FTZ R82, R82, R60 ;  /* 0x0000003c52527221 */ /* 0x000fe20000010000 */
[----:B------:R-:W-:-:S04]  /*2f60*/  MOV R60, 0x1f ;  /* 0x0000001f003c7802 */ /* 0x000fc80000000f00 */
[----:B------:R-:W-:-:S07]  /*2f70*/  MOV R87, R82 ;  /* 0x0000005200577202 */ /* 0x000fce0000000f00 */
[----:B------:R-:W-:Y:S05]  /*2f80*/  WARPSYNC.COLLECTIVE R84, `(.L_x_29538) ;  /* 0x0000000054087348 */ /* 0x000fea0003c00000 */
[----:B------:R0:W1:Y:S02]  /*2f90*/  SHFL.BFLY P1, R60, R87, R83, R60 ;  /* 0x0c000053573c7389 */ /* 0x000064000002003c */
[----:B01----:R-:W-:Y:S05]  /*2fa0*/  ENDCOLLECTIVE ;  /* 0x000000000000791b */ /* 0x003fea0003800000 */
.L_x_29538:
        /* <DEDUP_REMOVED lines=65> */
[----:B------:R-:W-:-:S03]  /*33c0*/  HFMA2 R83, -RZ, RZ, 0, 5.9604644775390625e-08 ;  /* 0x00000001ff537431 */ /* 0x000fc600000001ff */
[----:B------:R-:W-:Y:S01]  /*33d0*/  FFMA.FTZ R86, R86, R86, R60 ;  /* 0x0000005656567223 */ /* 0x000fe2000001003c */
[----:B------:R-:W-:-:S04]  /*33e0*/  MOV R60, 0x1f ;  /* 0x0000001f003c7802 */ /* 0x000fc80000000f00 */
[----:B------:R-:W-:-:S07]  /*33f0*/  MOV R87, R86 ;  /* 0x0000005600577202 */ /* 0x000fce0000000f00 */
[----:B------:R-:W-:Y:S05]  /*3400*/  WARPSYNC.COLLECTIVE R84, `(.L_x_29539) ;  /* 0x0000000054087348 */ /* 0x000fea0003c00000 */
[----:B------:R0:W1:Y:S02]  /*3410*/  SHFL.BFLY P1, R60, R87, R83, R60 ;  /* 0x0c000053573c7389 */ /* 0x000064000002003c */
[----:B01----:R-:W-:Y:S05]  /*3420*/  ENDCOLLECTIVE ;  /* 0x000000000000791b */ /* 0x003fea0003800000 */
.L_x_29539:
[----:B------:R-:W-:Y:S02]  /*3430*/  HFMA2 R83, -RZ, RZ, 0, 1.1920928955078125e-07 ;  /* 0x00000002ff537431 */ /* 0x000fe400000001ff */
[----:B------:R-:W-:Y:S01]  /*3440*/  FADD.FTZ R86, R86, R60 ;  /* 0x0000003c56567221 */ /* 0x000fe20000010000 */
[----:B------:R-:W-:-:S04]  /*3450*/  MOV R60, 0x1f ;  /* 0x0000001f003c7802 */ /* 0x000fc80000000f00 */
[----:B------:R-:W-:-:S07]  /*3460*/  MOV R87, R86 ;  /* 0x0000005600577202 */ /* 0x000fce0000000f00 */
[----:B------:R-:W-:Y:S05]  /*3470*/  WARPSYNC.COLLECTIVE R84, `(.L_x_29540) ;  /* 0x0000000054087348 */ /* 0x000fea0003c00000 */
[----:B------:R0:W1:Y:S02]  /*3480*/  SHFL.BFLY P1, R60, R87, R83, R60 ;  /* 0x0c000053573c7389 */ /* 0x000064000002003c */
[----:B01----:R-:W-:Y:S05]  /*3490*/  ENDCOLLECTIVE ;  /* 0x000000000000791b */ /* 0x003fea0003800000 */
.L_x_29540:
[----:B------:R-:W-:Y:S02]  /*34a0*/  HFMA2 R83, -RZ, RZ, 0, 2.384185791015625e-07 ;  /* 0x00000004ff537431 */ /* 0x000fe400000001ff */
[----:B------:R-:W-:Y:S01]  /*34b0*/  FADD.FTZ R86, R86, R60 ;  /* 0x0000003c56567221 */ /* 0x000fe20000010000 */
[----:B------:R-:W-:-:S04]  /*34c0*/  MOV R60, 0x1f ;  /* 0x0000001f003c7802 */ /* 0x000fc80000000f00 */
[----:B------:R-:W-:-:S07]  /*34d0*/  MOV R87, R86 ;  /* 0x0000005600577202 */ /* 0x000fce0000000f00 */
[----:B------:R-:W-:Y:S05]  /*34e0*/  WARPSYNC.COLLECTIVE R84, `(.L_x_29541) ;  /* 0x0000000054087348 */ /* 0x000fea0003c00000 */
[----:B------:R0:W1:Y:S02]  /*34f0*/  SHFL.BFLY P1, R60, R87, R83, R60 ;  /* 0x0c000053573c7389 */ /* 0x000064000002003c */
[----:B01----:R-:W-:Y:S05]  /*3500*/  ENDCOLLECTIVE ;  /* 0x000000000000791b */ /* 0x003fea0003800000 */
.L_x_29541:
[----:B------:R-:W-:Y:S02]  /*3510*/  HFMA2 R83, -RZ, RZ, 0, 4.76837158203125e-07 ;  /* 0x00000008ff537431 */ /* 0x000fe400000001ff */
[----:B------:R-:W-:Y:S01]  /*3520*/  FADD.FTZ R86, R86, R60 ;  /* 0x0000003c56567221 */ /* 0x000fe20000010000 */
[----:B------:R-:W-:-:S04]  /*3530*/  MOV R60, 0x1f ;  /* 0x0000001f003c7802 */ /* 0x000fc80000000f00 */
[----:B------:R-:W-:-:S07]  /*3540*/  MOV R87, R86 ;  /* 0x0000005600577202 */ /* 0x000fce0000000f00 */
[----:B------:R-:W-:Y:S05]  /*3550*/  WARPSYNC.COLLECTIVE R84, `(.L_x_29542) ;  /* 0x0000000054087348 */ /* 0x000fea0003c00000 */
[----:B------:R0:W1:Y:S02]  /*3560*/  SHFL.BFLY P1, R60, R87, R83, R60 ;  /* 0x0c000053573c7389 */ /* 0x000064000002003c */
[----:B01----:R-:W-:Y:S05]  /*3570*/  ENDCOLLECTIVE ;  /* 0x000000000000791b */ /* 0x003fea0003800000 */
.L_x_29542:
[----:B------:R-:W-:Y:S02]  /*3580*/  HFMA2 R83, -RZ, RZ, 0, 9.5367431640625e-07 ;  /* 0x00000010ff537431 */ /* 0x000fe400000001ff */
[----:B------:R-:W-:Y:S01]  /*3590*/  FADD.FTZ R86, R86, R60 ;  /* 0x0000003c56567221 */ /* 0x000fe20000010000 */
[----:B------:R-:W-:-:S04]  /*35a0*/  MOV R60, 0x1f ;  /* 0x0000001f003c7802 */ /* 0x000fc80000000f00 */
[----:B------:R-:W-:-:S07]  /*35b0*/  MOV R87, R86 ;  /* 0x0000005600577202 */ /* 0x000fce0000000f00 */
[----:B------:R-:W-:Y:S05]  /*35c0*/  WARPSYNC.COLLECTIVE R84, `(.L_x_29543) ;  /* 0x0000000054087348 */ /* 0x000fea0003c00000 */
[----:B------:R0:W1:Y:S02]  /*35d0*/  SHFL.BFLY P1, R60, R87, R83, R60 ;  /* 0x0c000053573c7389 */ /* 0x000064000002003c */
[----:B01----:R-:W-:Y:S05]  /*35e0*/  ENDCOLLECTIVE ;  /* 0x000000000000791b */ /* 0x003fea0003800000 */
.L_x_29543:
[----:B------:R-:W-:Y:S05]  /*35f0*/  BRA `(.L_x_29544) ;  /* 0xffffffe800847947 */ /* 0x000fea000383ffff */
.L_x_29545:
        /* <DEDUP_REMOVED lines=16> */
.L_x_37359:


//--------------------- .text._ZN10layer_norm13ln_fwd_kernelINS_13Kernel_traitsI6__halfffffjLj1024ELj1ELj4ELj1ELj16ENS_18Kernel_traits_baseILj1024ES2_ffffjLj128EEEEELb0ELb1ELb0ELb0EEEvNS_9FwdParamsE --------------------------
	.section	.text._ZN10layer_norm13ln_fwd_kernelINS_13Kernel_traitsI6__halfffffjLj1024ELj1ELj4ELj1ELj16ENS_18Kernel_traits_baseILj1024ES2_ffffjLj128EEEEELb0ELb1ELb0ELb0EEEvNS_9FwdParamsE,"ax",@progbits
	.align	128
        .global         _ZN10layer_norm13ln_fwd_kernelINS_13Kernel_traitsI6__halfffffjLj1024ELj1ELj4ELj1ELj16ENS_18Kernel_traits_baseILj1024ES2_ffffjLj128EEEEELb0ELb1ELb0ELb0EEEvNS_9FwdParamsE
        .type           _ZN10layer_norm13ln_fwd_kernelINS_13Kernel_traitsI6__halfffffjLj1024ELj1ELj4ELj1ELj16ENS_18Kernel_traits_baseILj1024ES2_ffffjLj128EEEEELb0ELb1ELb0ELb0EEEvNS_9FwdParamsE,@function
        .size           _ZN10layer_norm13ln_fwd_kernelINS_13Kernel_traitsI6__halfffffjLj1024ELj1ELj4ELj1ELj16ENS_18Kernel_traits_baseILj1024ES2_ffffjLj128EEEEELb0ELb1ELb0ELb0EEEvNS_9FwdParamsE,(.L_x_37360 - _ZN10layer_norm13ln_fwd_kernelINS_13Kernel_traitsI6__halfffffjLj1024ELj1ELj4ELj1ELj16ENS_18Kernel_traits_baseILj1024ES2_ffffjLj128EEEEELb0ELb1ELb0ELb0EEEvNS_9FwdParamsE)
        .other          _ZN10layer_norm13ln_fwd_kernelINS_13Kernel_traitsI6__halfffffjLj1024ELj1ELj4ELj1ELj16ENS_18Kernel_traits_baseILj1024ES2_ffffjLj128EEEEELb0ELb1ELb0ELb0EEEvNS_9FwdParamsE,@"STO_CUDA_ENTRY STV_DEFAULT"
_ZN10layer_norm13ln_fwd_kernelINS_13Kernel_traitsI6__halfffffjLj1024ELj1ELj4ELj1ELj16ENS_18Kernel_traits_baseILj1024ES2_ffffjLj128EEEEELb0ELb1ELb0ELb0EEEvNS_9FwdParamsE:
.text._ZN10layer_norm13ln_fwd_kernelINS_13Kernel_traitsI6__halfffffjLj1024ELj1ELj4ELj1ELj16ENS_18Kernel_traits_baseILj1024ES2_ffffjLj128EEEEELb0ELb1ELb0ELb0EEEvNS_9FwdParamsE:
        /* <DEDUP_REMOVED lines=34> */
[----:B-1----:R-:W-:-:S05]  /*0220*/  @P2 IMAD.WIDE.U32 R6, R0, 0x8, R6 ;  /* 0x0000000800062825 */ /* 0x002fca00078e0006 */
[----:B------:R0:W5:Y:S02]  /*0230*/  @P2 LD.E.64 R52, desc[UR6][R6.64] ;  /* 0x0000000606342980 */ /* 0x000164000c101b00 */
[----:B------:R-:W1:Y:S01]  /*0240*/  @P3 LDC.64 R60, c[0x0][0x3e8] ;  /* 0x0000fa00ff3c3b82 */ /* 0x000e620000000a00 */
[C---:B--2---:R-:W-:Y:S01]  /*0250*/  @P2 IMAD.WIDE.U32 R42, R0.reuse, 0x8, R42 ;  /* 0x00000008002a2825 */ /* 0x044fe200078e002a */
[----:B------:R-:W-:-:S04]  /*0260*/  @P2 IADD3 R0, PT, PT, R0, 0x20, RZ ;  /* 0x0000002000002810 */ /* 0x000fc80007ffe0ff */
[----:B------:R0:W5:Y:S02]  /*0270*/  @P2 LDG.E.64 R30, desc[UR6][R42.64] ;  /* 0x000000062a1e2981 */ /* 0x000164000c1e1b00 */
[----:B------:R-:W2:Y:S01]  /*0280*/  @P4 LDC.64 R62, c[0x0][0x3d0] ;  /* 0x0000f400ff3e4b82 */ /* 0x000ea20000000a00 */
[----:B---3--:R-:W-:-:S05]  /*0290*/  @P3 IMAD.WIDE.U32 R56, R0, 0x8, R56 ;  /* 0x0000000800383825 */ /* 0x008fca00078e0038 */
[----:B------:R0:W5:Y:S02]  /*02a0*/  @P3 LDG.E.64 R14, desc[UR6][R56.64] ;  /* 0x00000006380e3981 */ /* 0x000164000c1e1b00 */
[----:B------:R-:W3:Y:S01]  /*02b0*/  @P4 LDC.64 R68, c[0x0][0x438] ;  /* 0x00010e00ff444b82 */ /* 0x000ee20000000a00 */
[----:B----4-:R-:W-:-:S05]  /*02c0*/  @P3 IMAD.WIDE.U32 R58, R0, 0x8, R58 ;  /* 0x00000008003a3825 */ /* 0x010fca00078e003a */
[----:B------:R0:W5:Y:S02]  /*02d0*/  @P3 LD.E.64 R50, desc[UR6][R58.64] ;  /* 0x000000063a323980 */ /* 0x000164000c101b00 */
[----:B------:R-:W4:Y:S01]  /*02e0*/  @P4 LDC.64 R70, c[0x0][0x3e8] ;  /* 0x0000fa00ff464b82 */ /* 0x000f220000000a00 */
[C---:B-1----:R-:W-:Y:S01]  /*02f0*/  @P3 IMAD.WIDE.U32 R60, R0.reuse, 0x8, R60 ;  /* 0x00000008003c3825 */ /* 0x042fe200078e003c */
[----:B------:R-:W-:-:S04]  /*0300*/  @P3 IADD3 R0, PT, PT, R0, 0x20, RZ ;  /* 0x0000002000003810 */ /* 0x000fc80007ffe0ff */
[----:B------:R0:W5:Y:S02]  /*0310*/  @P3 LDG.E.64 R28, desc[UR6][R60.64] ;  /* 0x000000063c1c3981 */ /* 0x000164000c1e1b00 */
[----:B------:R-:W1:Y:S01]  /*0320*/  @P5 LDC.64 R72, c[0x0][0x3d0] ;  /* 0x0000f400ff485b82 */ /* 0x000e620000000a00 */
[----:B--2---:R-:W-:-:S05]  /*0330*/  @P4 IMAD.WIDE.U32 R62, R0, 0x8, R62 ;  /* 0x00000008003e4825 */ /* 0x004fca00078e003e */
[----:B------:R0:W5:Y:S02]  /*0340*/  @P4 LDG.E.64 R12, desc[UR6][R62.64] ;  /* 0x000000063e0c4981 */ /* 0x000164000c1e1b00 */
[----:B------:R-:W2:Y:S01]  /*0350*/  @P5 LDC.64 R74, c[0x0][0x438] ;  /* 0x00010e00ff4a5b82 */ /* 0x000ea20000000a00 */
[----:B---3--:R-:W-:-:S05]  /*0360*/  @P4 IMAD.WIDE.U32 R68, R0, 0x8, R68 ;  /* 0x0000000800444825 */ /* 0x008fca00078e0044 */
[----:B------:R0:W5:Y:S02]  /*0370*/  @P4 LD.E.64 R48, desc[UR6][R68.64] ;  /* 0x0000000644304980 */ /* 0x000164000c101b00 */
[----:B------:R-:W3:Y:S01]  /*0380*/  @P5 LDC.64 R76, c[0x0][0x3e8] ;  /* 0x0000fa00ff4c5b82 */ /* 0x000ee20000000a00 */
[C---:B----4-:R-:W-:Y:S01]  /*0390*/  @P4 IMAD.WIDE.U32 R70, R0.reuse, 0x8, R70 ;  /* 0x0000000800464825 */ /* 0x050fe200078e0046 */
[----:B------:R-:W-:-:S04]  /*03a0*/  @P4 IADD3 R0, PT, PT, R0, 0x20, RZ ;  /* 0x0000002000004810 */ /* 0x000fc80007ffe0ff */
[----:B------:R0:W5:Y:S02]  /*03b0*/  @P4 LDG.E.64 R26, desc[UR6][R70.64] ;  /* 0x00000006461a4981 */ /* 0x000164000c1e1b00 */
[----:B------:R-:W4:Y:S08]  /*03c0*/  @P6 LDC.64 R78, c[0x0][0x3d0] ;  /* 0x0000f400ff4e6b82 */ /* 0x000f300000000a00 */
[----:B------:R-:W0:Y:S08]  /*03d0*/  @P6 LDC.64 R80, c[0x0][0x438] ;  /* 0x00010e00ff506b82 */ /* 0x000e300000000a00 */
[----:B------:R-:W0:Y:S08]  /*03e0*/  @P6 LDC.64 R82, c[0x0][0x3e8] ;  /* 0x0000fa00ff526b82 */ /* 0x000e300000000a00 */
[----:B------:R-:W0:Y:S08]  /*03f0*/  @P0 LDC.64 R84, c[0x0][0x3d0] ;  /* 0x0000f400ff540b82 */ /* 0x000e300000000a00 */
[----:B------:R-:W0:Y:S08]  /*0400*/  @P0 LDC.64 R88, c[0x0][0x3e8] ;  /* 0x0000fa00ff580b82 */ /* 0x000e300000000a00 */
[----:B------:R-:W0:Y:S01]  /*0410*/  @P0 LDC.64 R86, c[0x0][0x438] ;  /* 0x00010e00ff560b82 */ /* 0x000e220000000a00 */
[----:B-1----:R-:W-:-:S04]  /*0420*/  @P5 IMAD.WIDE.U32 R72, R0, 0x8, R72 ;  /* 0x0000000800485825 */ /* 0x002fc800078e0048 */
[C---:B--2---:R-:W-:Y:S01]  /*0430*/  @P5 IMAD.WIDE.U32 R74, R0.reuse, 0x8, R74 ;  /* 0x00000008004a5825 */ /* 0x044fe200078e004a */
[----:B------:R1:W5:Y:S02]  /*0440*/  @P5 LDG.E.64 R10, desc[UR6][R72.64] ;  /* 0x00000006480a5981 */ /* 0x000364000c1e1b00 */
[----:B------:R-:W2:Y:S01]  /*0450*/  @P1 LDC.64 R34, c[0x0][0x3d0] ;  /* 0x0000f400ff221b82 */ /* 0x000ea20000000a00 */
[C---:B---3--:R-:W-:Y:S01]  /*0460*/  @P5 IMAD.WIDE.U32 R76, R0.reuse, 0x8, R76 ;  /* 0x00000008004c5825 */ /* 0x048fe200078e004c */
[----:B------:R-:W-:Y:S01]  /*0470*/  @P5 IADD3 R0, PT, PT, R0, 0x20, RZ ;  /* 0x0000002000005810 */ /* 0x000fe20007ffe0ff */
[----:B------:R1:W5:Y:S04]  /*0480*/  @P5 LD.E.64 R46, desc[UR6][R74.64] ;  /* 0x000000064a2e5980 */ /* 0x000368000c101b00 */
[C---:B----4-:R-:W-:Y:S01]  /*0490*/  @P6 IMAD.WIDE.U32 R78, R0.reuse, 0x8, R78 ;  /* 0x00000008004e6825 */ /* 0x050fe200078e004e */
[----:B------:R1:W5:Y:S01]  /*04a0*/  @P5 LDG.E.64 R24, desc[UR6][R76.64] ;  /* 0x000000064c185981 */ /* 0x000362000c1e1b00 */
[----:B------:R-:W3:Y:S02]  /*04b0*/  @P1 LDC.64 R36, c[0x0][0x438] ;  /* 0x00010e00ff241b82 */ /* 0x000ee40000000a00 */
[C---:B0-----:R-:W-:Y:S01]  /*04c0*/  @P6 IMAD.WIDE.U32 R80, R0.reuse, 0x8, R80 ;  /* 0x0000000800506825 */ /* 0x041fe200078e0050 */
[----:B------:R1:W5:Y:S03]  /*04d0*/  @P6 LDG.E.64 R8, desc[UR6][R78.64] ;  /* 0x000000064e086981 */ /* 0x000366000c1e1b00 */
[C---:B------:R-:W-:Y:S01]  /*04e0*/  @P6 IMAD.WIDE.U32 R82, R0.reuse, 0x8, R82 ;  /* 0x0000000800526825 */ /* 0x040fe200078e0052 */
[----:B------:R-:W-:Y:S01]  /*04f0*/  @P6 IADD3 R0, PT, PT, R0, 0x20, RZ ;  /* 0x0000002000006810 */ /* 0x000fe20007ffe0ff */
[----:B------:R1:W5:Y:S01]  /*0500*/  @P6 LD.E.64 R44, desc[UR6][R80.64] ;  /* 0x00000006502c6980 */ /* 0x000362000c101b00 */
[----:B------:R-:W0:Y:S03]  /*0510*/  @P1 LDC.64 R38, c[0x0][0x3e8] ;  /* 0x0000fa00ff261b82 */ /* 0x000e260000000a00 */
[C---:B------:R-:W-:Y:S01]  /*0520*/  @P0 IMAD.WIDE.U32 R84, R0.reuse, 0x8, R84 ;  /* 0x0000000800540825 */ /* 0x040fe200078e0054 */
[----:B------:R1:W5:Y:S03]  /*0530*/  @P6 LDG.E.64 R22, desc[UR6][R82.64] ;  /* 0x0000000652166981 */ /* 0x000366000c1e1b00 */
[C---:B------:R-:W-:Y:S01]  /*0540*/  @P0 IMAD.WIDE.U32 R88, R0.reuse, 0x8, R88 ;  /* 0x0000000800580825 */ /* 0x040fe200078e0058 */
[----:B------:R1:W5:Y:S03]  /*0550*/  @P0 LDG.E.64 R4, desc[UR6][R84.64] ;  /* 0x0000000654040981 */ /* 0x000366000c1e1b00 */
[----:B------:R-:W-:Y:S01]  /*0560*/  @P0 IMAD.WIDE.U32 R86, R0, 0x8, R86 ;  /* 0x0000000800560825 */ /* 0x000fe200078e0056 */
[----:B------:R1:W5:Y:S03]  /*0570*/  @P0 LDG.E.64 R20, desc[UR6][R88.64] ;  /* 0x0000000658140981 */ /* 0x000366000c1e1b00 */
[C---:B--2---:R-:W-:Y:S01]  /*0580*/  @P1 IMAD.WIDE.U32 R34, R65.reuse, 0x8, R34 ;  /* 0x0000000841221825 */ /* 0x044fe200078e0022 */
[----:B------:R1:W5:Y:S03]  /*0590*/  @P0 LD.E.64 R2, desc[UR6][R86.64] ;  /* 0x0000000656020980 */ /* 0x000366000c101b00 */
[C---:B---3--:R-:W-:Y:S01]  /*05a0*/  @P1 IMAD.WIDE.U32 R36, R65.reuse, 0x8, R36 ;  /* 0x0000000841241825 */ /* 0x048fe200078e0024 */
[----:B------:R1:W5:Y:S03]  /*05b0*/  @P1 LDG.E.64 R18, desc[UR6][R34.64] ;  /* 0x0000000622121981 */ /* 0x000366000c1e1b00 */
[----:B0-----:R-:W-:Y:S01]  /*05c0*/  @P1 IMAD.WIDE.U32 R38, R65, 0x8, R38 ;  /* 0x0000000841261825 */ /* 0x001fe200078e0026 */
[----:B------:R1:W5:Y:S04]  /*05d0*/  @P1 LD.E.64 R54, desc[UR6][R36.64] ;  /* 0x0000000624361980 */ /* 0x000368000c101b00 */
[----:B------:R1:W5:Y:S01]  /*05e0*/  @P1 LDG.E.64 R32, desc[UR6][R38.64] ;  /* 0x0000000626201981 */ /* 0x000362000c1e1b00 */
[----:B------:R-:W-:-:S02]  /*05f0*/  ISETP.GE.U32.AND P1, PT, R66, 0x100, PT ;  /* 0x000001004200780c */ /* 0x000fc40003f26070 */
[----:B------:R-:W-:-:S11]  /*0600*/  @P0 IADD3 R0, PT, PT, R0, 0x20, RZ ;  /* 0x0000002000000810 */ /* 0x000fd60007ffe0ff */
[----:B-1----:R-:W-:Y:S05]  /*0610*/  @!P1 BRA `(.L_x_29548) ;  /* 0x0000000400489947 */ /* 0x002fea0003800000 */
[----:B------:R-:W0:Y:S08]  /*0620*/  LDC.64 R6, c[0x0][0x3d0] ;  /* 0x0000f400ff067b82 */ /* 0x000e300000000a00 */
[----:B------:R-:W1:Y:S08]  /*0630*/  LDC.64 R34, c[0x0][0x3e8] ;  /* 0x0000fa00ff227b82 */ /* 0x000e700000000a00 */
[----:B------:R-:W2:Y:S01]  /*0640*/  LDC.64 R62, c[0x0][0x438] ;  /* 0x00010e00ff3e7b82 */ /* 0x000ea20000000a00 */
[----:B0-----:R-:W-:-:S06]  /*0650*/  IMAD.WIDE.U32 R6, R0, 0x8, R6 ;  /* 0x0000000800067825 */ /* 0x001fcc00078e0006 */
[----:B------:R-:W5:Y:S01]  /*0660*/  LDG.E.64 R6, desc[UR6][R6.64] ;  /* 0x0000000606067981 */ /* 0x000f62000c1e1b00 */
[----:B-1----:R-:W-:-:S06]  /*0670*/  IMAD.WIDE.U32 R34, R0, 0x8, R34 ;  /* 0x0000000800227825 */ /* 0x002fcc00078e0022 */
[----:B------:R-:W5:Y:S01]  /*0680*/  LDG.E.64 R34, desc[UR6][R34.64] ;  /* 0x0000000622227981 */ /* 0x000f62000c1e1b00 */
[----:B--2---:R-:W-:-:S06]  /*0690*/  IMAD.WIDE.U32 R62, R0, 0x8, R62 ;  /* 0x00000008003e7825 */ /* 0x004fcc00078e003e */
[----:B------:R-:W5:Y:S01]  /*06a0*/  LD.E.64 R62, desc[UR6][R62.64] ;  /* 0x000000063e3e7980 */ /* 0x000f62000c101b00 */
[----:B------:R-:W-:Y:S05]  /*06b0*/  BRA `(.L_x_29548) ;  /* 0x0000000400207947 */ /* 0x000fea0003800000 */
.L_x_29547:
[C---:B------:R-:W-:Y:S02]  /*06c0*/  ISETP.GE.U32.AND P6, PT, R66.reuse, 0x20, PT ;  /* 0x000000204200780c */ /* 0x040fe40003fc6070 */
[C---:B------:R-:W-:Y:S02]  /*06d0*/  ISETP.GE.U32.AND P5, PT, R66.reuse, 0x40, PT ;  /* 0x000000404200780c */ /* 0x040fe40003fa6070 */
[C---:B------:R-:W-:Y:S02]  /*06e0*/  ISETP.GE.U32.AND P4, PT, R66.reuse, 0x60, PT ;  /* 0x000000604200780c */ /* 0x040fe40003f86070 */
[C---:B------:R-:W-:Y:S02]  /*06f0*/  ISETP.GE.U32.AND P3, PT, R66.reuse, 0x80, PT ;  /* 0x000000804200780c */ /* 0x040fe40003f66070 */
[C---:B------:R-:W-:Y:S02]  /*0700*/  ISETP.GE.U32.AND P2, PT, R66.reuse, 0xa0, PT ;  /* 0x000000a04200780c */ /* 0x040fe40003f46070 */
[----:B------:R-:W-:-:S02]  /*0710*/  ISETP.GE.U32.AND P1, PT, R66, 0xc0, PT ;  /* 0x000000c04200780c */ /* 0x000fc40003f26070 */
[----:B------:R-:W-:Y:S01]  /*0720*/  MOV R67, R65 ;  /* 0x0000004100437202 */ /* 0x000fe20000000f00 */
[----:B------:R-:W0:Y:S08]  /*0730*/  @P6 LDC.64 R36, c[0x0][0x3d0] ;  /* 0x0000f400ff246b82 */ /* 0x000e300000000a00 */
[----:B------:R-:W1:Y:S08]  /*0740*/  @P6 LDC.64 R38, c[0x0][0x3e8] ;  /* 0x0000fa00ff266b82 */ /* 0x000e700000000a00 */
[----:B------:R-:W2:Y:S08]  /*0750*/  @P5 LDC.64 R56, c[0x0][0x3d0] ;  /* 0x0000f400ff385b82 */ /* 0x000eb00000000a00 */
[----:B------:R-:W3:Y:S01]  /*0760*/  @P5 LDC.64 R58, c[0x0][0x3e8] ;  /* 0x0000fa00ff3a5b82 */ /* 0x000ee20000000a00 */
[----:B0-----:R-:W-:-:S07]  /*0770*/  @P6 IMAD.WIDE.U32 R40, R65, 0x8, R36 ;  /* 0x0000000841286825 */ /* 0x001fce00078e0024 */
[----:B------:R-:W0:Y:S01]  /*0780*/  @P4 LDC.64 R60, c[0x0][0x3d0] ;  /* 0x0000f400ff3c4b82 */ /* 0x000e220000000a00 */
[----:B-1----:R-:W-:-:S07]  /*0790*/  @P6 IMAD.WIDE.U32 R42, R65, 0x8, R38 ;  /* 0x00000008412a6825 */ /* 0x002fce00078e0026 */
[----:B------:R-:W1:Y:S01]  /*07a0*/  @P4 LDC.64 R68, c[0x0][0x3e8] ;  /* 0x0000fa00ff444b82 */ /* 0x000e620000000a00 */
[----:B------:R-:W-:Y:S01]  /*07b0*/  ISETP.GE.U32.AND P0, PT, R66, 0xe0, PT ;  /* 0x000000e04200780c */ /* 0x000fe20003f06070 */
[----:B------:R4:W5:Y:S06]  /*07c0*/  @P6 LDG.E.64 R18, desc[UR6][R40.64] ;  /* 0x0000000628126981 */ /* 0x00096c000c1e1b00 */
[----:B------:R-:W1:Y:S01]  /*07d0*/  @P3 LDC.64 R70, c[0x0][0x3d0] ;  /* 0x0000f400ff463b82 */ /* 0x000e620000000a00 */
[----:B------:R-:W-:Y:S01]  /*07e0*/  @P6 LOP3.LUT R67, R65, 0x20, RZ, 0xfc, !PT ;  /* 0x0000002041436812 */ /* 0x000fe200078efcff */
[----:B------:R0:W5:Y:S06]  /*07f0*/  @P6 LDG.E.64 R32, desc[UR6][R42.64] ;  /* 0x000000062a206981 */ /* 0x00016c000c1e1b00 */
[----:B------:R-:W1:Y:S01]  /*0800*/  @P3 LDC.64 R72, c[0x0][0x3e8] ;  /* 0x0000fa00ff483b82 */ /* 0x000e620000000a00 */
[----:B------:R-:W-:-:S02]  /*0810*/  @P6 CS2R R54, SRZ ;  /* 0x0000000000366805 */ /* 0x000fc4000001ff00 */
[----:B------:R-:W-:-:S05]  /*0820*/  ISETP.GE.U32.AND P6, PT, R66, 0x100, PT ;  /* 0x000001004200780c */ /* 0x000fca0003fc6070 */
[----:B------:R-:W1:Y:S01]  /*0830*/  @P2 LDC.64 R74, c[0x0][0x3d0] ;  /* 0x0000f400ff4a2b82 */ /* 0x000e620000000a00 */
[----:B--2---:R-:W-:-:S07]  /*0840*/  @P5 IMAD.WIDE.U32 R36, R67, 0x8, R56 ;  /* 0x0000000843245825 */ /* 0x004fce00078e0038 */
[----:B------:R-:W2:Y:S01]  /*0850*/  @P2 LDC.64 R76, c[0x0][0x3e8] ;  /* 0x0000fa00ff4c2b82 */ /* 0x000ea20000000a00 */
[C---:B---3--:R-:W-:Y:S01]  /*0860*/  @P5 IMAD.WIDE.U32 R38, R67.reuse, 0x8, R58 ;  /* 0x0000000843265825 */ /* 0x048fe200078e003a */
[----:B------:R-:W-:Y:S01]  /*0870*/  @P5 IADD3 R67, PT, PT, R67, 0x20, RZ ;  /* 0x0000002043435810 */ /* 0x000fe20007ffe0ff */
[----:B------:R3:W5:Y:S05]  /*0880*/  @P5 LDG.E.64 R16, desc[UR6][R36.64] ;  /* 0x0000000624105981 */ /* 0x00076a000c1e1b00 */
[----:B----4-:R-:W4:Y:S01]  /*0890*/  @P1 LDC.64 R40, c[0x0][0x3d0] ;  /* 0x0000f400ff281b82 */ /* 0x010f220000000a00 */
[C---:B0-----:R-:W-:Y:S01]  /*08a0*/  @P4 IMAD.WIDE.U32 R60, R67.reuse, 0x8, R60 ;  /* 0x00000008433c4825 */ /* 0x041fe200078e003c */
[----:B------:R0:W5:Y:S06]  /*08b0*/  @P5 LDG.E.64 R30, desc[UR6][R38.64] ;  /* 0x00000006261e5981 */ /* 0x00016c000c1e1b00 */
[----:B------:R-:W3:Y:S01]  /*08c0*/  @P1 LDC.64 R42, c[0x0][0x3e8] ;  /* 0x0000fa00ff2a1b82 */ /* 0x000ee20000000a00 */
[C---:B-1----:R-:W-:Y:S01]  /*08d0*/  @P4 IMAD.WIDE.U32 R68, R67.reuse, 0x8, R68 ;  /* 0x0000000843444825 */ /* 0x042fe200078e0044 */
[----:B------:R-:W-:Y:S01]  /*08e0*/  @P4 IADD3 R67, PT, PT, R67, 0x20, RZ ;  /* 0x0000002043434810 */ /* 0x000fe20007ffe0ff */
[----:B------:R1:W5:Y:S05]  /*08f0*/  @P4 LDG.E.64 R14, desc[UR6][R60.64] ;  /* 0x000000063c0e4981 */ /* 0x00036a000c1e1b00 */
[----:B------:R-:W0:Y:S01]  /*0900*/  @P0 LDC.64 R56, c[0x0][0x3d0] ;  /* 0x0000f400ff380b82 */ /* 0x000e220000000a00 */
[C---:B------:R-:W-:Y:S01]  /*0910*/  @P3 IMAD.WIDE.U32 R70, R67.reuse, 0x8, R70 ;  /* 0x0000000843463825 */ /* 0x040fe200078e0046 */
[----:B------:R1:W5:Y:S06]  /*0920*/  @P4 LDG.E.64 R28, desc[UR6][R68.64] ;  /* 0x00000006441c4981 */ /* 0x00036c000c1e1b00 */
[----:B------:R-:W1:Y:S01]  /*0930*/  @P0 LDC.64 R58, c[0x0][0x3e8] ;  /* 0x0000fa00ff3a0b82 */ /* 0x000e620000000a00 */
[C---:B------:R-:W-:Y:S01]  /*0940*/  @P3 IMAD.WIDE.U32 R72, R67.reuse, 0x8, R72 ;  /* 0x0000000843483825 */ /* 0x040fe200078e0048 */
[----:B------:R-:W-:Y:S01]  /*0950*/  @P3 IADD3 R67, PT, PT, R67, 0x20, RZ ;  /* 0x0000002043433810 */ /* 0x000fe20007ffe0ff */
[----:B------:R0:W5:Y:S05]  /*0960*/  @P3 LDG.E.64 R12, desc[UR6][R70.64] ;  /* 0x00000006460c3981 */ /* 0x00016a000c1e1b00 */
[----:B------:R-:W1:Y:S01]  /*0970*/  @P6 LDC.64 R78, c[0x0][0x3d0] ;  /* 0x0000f400ff4e6b82 */ /* 0x000e620000000a00 */
[C---:B------:R-:W-:Y:S01]  /*0980*/  @P2 IMAD.WIDE.U32 R74, R67.reuse, 0x8, R74 ;  /* 0x00000008434a2825 */ /* 0x040fe200078e004a */
[----:B------:R0:W5:Y:S06]  /*0990*/  @P3 LDG.E.64 R26, desc[UR6][R72.64] ;  /* 0x00000006481a3981 */ /* 0x00016c000c1e1b00 */
[----:B------:R-:W1:Y:S01]  /*09a0*/  @P6 LDC.64 R80, c[0x0][0x3e8] ;  /* 0x0000fa00ff506b82 */ /* 0x000e620000000a00 */
[C---:B--2---:R-:W-:Y:S01]  /*09b0*/  @P2 IMAD.WIDE.U32 R76, R67.reuse, 0x8, R76 ;  /* 0x00000008434c2825 */ /* 0x044fe200078e004c */
[----:B------:R-:W-:Y:S01]  /*09c0*/  @P2 IADD3 R67, PT, PT, R67, 0x20, RZ ;  /* 0x0000002043432810 */ /* 0x000fe20007ffe0ff */
[----:B------:R2:W5:Y:S04]  /*09d0*/  @P2 LDG.E.64 R10, desc[UR6][R74.64] ;  /* 0x000000064a0a2981 */ /* 0x000568000c1e1b00 */
[C---:B----4-:R-:W-:Y:S01]  /*09e0*/  @P1 IMAD.WIDE.U32 R40, R67.reuse, 0x8, R40 ;  /* 0x0000000843281825 */ /* 0x050fe200078e0028 */
[----:B------:R2:W5:Y:S03]  /*09f0*/  @P2 LDG.E.64 R24, desc[UR6][R76.64] ;  /* 0x000000064c182981 */ /* 0x000566000c1e1b00 */
[C---:B---3--:R-:W-:Y:S01]  /*0a00*/  @P1 IMAD.WIDE.U32 R42, R67.reuse, 0x8, R42 ;  /* 0x00000008432a1825 */ /* 0x048fe200078e002a */
[----:B------:R-:W-:Y:S01]  /*0a10*/  @P1 IADD3 R67, PT, PT, R67, 0x20, RZ ;  /* 0x0000002043431810 */ /* 0x000fe20007ffe0ff */
[----:B------:R2:W5:Y:S04]  /*0a20*/  @P1 LDG.E.64 R8, desc[UR6][R40.64] ;  /* 0x0000000628081981 */ /* 0x000568000c1e1b00 */
[C---:B0-----:R-:W-:Y:S01]  /*0a30*/  @P0 IMAD.WIDE.U32 R56, R67.reuse, 0x8, R56 ;  /* 0x0000000843380825 */ /* 0x041fe200078e0038 */
[----:B------:R2:W5:Y:S03]  /*0a40*/  @P1 LDG.E.64 R22, desc[UR6][R42.64] ;  /* 0x000000062a161981 */ /* 0x000566000c1e1b00 */
[C---:B-1----:R-:W-:Y:S01]  /*0a50*/  @P0 IMAD.WIDE.U32 R58, R67.reuse, 0x8, R58 ;  /* 0x00000008433a0825 */ /* 0x042fe200078e003a */
[----:B------:R-:W-:Y:S01]  /*0a60*/  @P0 IADD3 R67, PT, PT, R67, 0x20, RZ ;  /* 0x0000002043430810 */ /* 0x000fe20007ffe0ff */
[----:B------:R2:W5:Y:S04]  /*0a70*/  @P0 LDG.E.64 R4, desc[UR6][R56.64] ;  /* 0x0000000638040981 */ /* 0x000568000c1e1b00 */
[C---:B------:R-:W-:Y:S01]  /*0a80*/  @P6 IMAD.WIDE.U32 R36, R67.reuse, 0x8, R78 ;  /* 0x0000000843246825 */ /* 0x040fe200078e004e */
[----:B------:R2:W5:Y:S03]  /*0a90*/  @P0 LDG.E.64 R20, desc[UR6][R58.64] ;  /* 0x000000063a140981 */ /* 0x000566000c1e1b00 */
[----:B------:R-:W-:Y:S01]  /*0aa0*/  @P6 IMAD.WIDE.U32 R38, R67, 0x8, R80 ;  /* 0x0000000843266825 */ /* 0x000fe200078e0050 */
[----:B------:R2:W5:Y:S04]  /*0ab0*/  @P6 LDG.E.64 R6, desc[UR6][R36.64] ;  /* 0x0000000624066981 */ /* 0x000568000c1e1b00 */
[----:B------:R2:W5:Y:S01]  /*0ac0*/  @P6 LDG.E.64 R34, desc[UR6][R38.64] ;  /* 0x0000000626226981 */ /* 0x000562000c1e1b00 */
[----:B------:R-:W-:-:S02]  /*0ad0*/  @P5 CS2R R52, SRZ ;  /* 0x0000000000345805 */ /* 0x000fc4000001ff00 */
[----:B------:R-:W-:Y:S02]  /*0ae0*/  @P4 CS2R R50, SRZ ;  /* 0x0000000000324805 */ /* 0x000fe4000001ff00 */
[----:B------:R-:W-:Y:S02]  /*0af0*/  @P3 CS2R R48, SRZ ;  /* 0x0000000000303805 */ /* 0x000fe4000001ff00 */
[----:B------:R-:W-:Y:S02]  /*0b00*/  @P2 CS2R R46, SRZ ;  /* 0x00000000002e2805 */ /* 0x000fe4000001ff00 */
[----:B------:R-:W-:Y:S02]  /*0b10*/  @P1 CS2R R44, SRZ ;  /* 0x00000000002c1805 */ /* 0x000fe4000001ff00 */
[----:B------:R-:W-:Y:S02]  /*0b20*/  @P0 CS2R R2, SRZ ;  /* 0x0000000000020805 */ /* 0x000fe4000001ff00 */
[----:B--2---:R-:W-:-:S07]  /*0b30*/  @P6 CS2R R62, SRZ ;  /* 0x00000000003e6805 */ /* 0x004fce000001ff00 */
.L_x_29548:
[----:B------:R-:W-:Y:S05]  /*0b40*/  BSYNC.RECONVERGENT B0 ;  /* 0x0000000000007941 */ /* 0x000fea0003800200 */
.L_x_29546:
[----:B------:R-:W0:Y:S02]  /*0b50*/  LDCU UR4, c[0x0][0x384] ;  /* 0x00007080ff0477ac */ /* 0x000e240008000800 */
[----:B0-----:R-:W-:-:S13]  /*0b60*/  ISETP.GE.AND P0, PT, R64, UR4, PT ;  /* 0x0000000440007c0c */ /* 0x001fda000bf06270 */
[----:B------:R-:W-:Y:S05]  /*0b70*/  @P0 EXIT ;  /* 0x000000000000094d */ /* 0x000fea0003800000 */
[----:B------:R-:W0:Y:S01]  /*0b80*/  LDCU.64 UR8, c[0x0][0x3e0] ;  /* 0x00007c00ff0877ac */ /* 0x000e220008000a00 */
[----:B-----5:R-:W-:Y:S02]  /*0b90*/  MOV R107, R4 ;  /* 0x00000004006b7202 */ /* 0x020fe40000000f00 */
[--C-:B------:R-:W-:Y:S01]  /*0ba0*/  SHF.R.U64 R108, R4, 0x10, R5.reuse ;  /* 0x00000010046c7819 */ /* 0x100fe20000001205 */
[----:B------:R-:W1:Y:S01]  /*0bb0*/  LDCU.U8 UR4, c[0x0][0x410] ;  /* 0x00008200ff0477ac */ /* 0x000e620008000000 */
[----:B------:R-:W-:Y:S02]  /*0bc0*/  SHF.R.U32.HI R4, RZ, 0x10, R5 ;  /* 0x00000010ff047819 */ /* 0x000fe40000011605 */
[--C-:B------:R-:W-:Y:S01]  /*0bd0*/  SHF.R.U64 R110, R52, 0x10, R53.reuse ;  /* 0x00000010346e7819 */ /* 0x100fe20000001235 */
[----:B------:R-:W2:Y:S01]  /*0be0*/  LDCU UR12, c[0x0][0x388] ;  /* 0x00007100ff0c77ac */ /* 0x000ea20008000800 */
[----:B------:R-:W-:Y:S02]  /*0bf0*/  PRMT R108, R108, 0x5410, R4 ;  /* 0x000054106c6c7816 */ /* 0x000fe40000000004 */
[----:B------:R-:W-:Y:S01]  /*0c00*/  SHF.R.U32.HI R4, RZ, 0x10, R53 ;  /* 0x00000010ff047819 */ /* 0x000fe20000011635 */
[----:B------:R-:W3:Y:S01]  /*0c10*/  LDCU UR5, c[0x0][0x448] ;  /* 0x00008900ff0577ac */ /* 0x000ee20008000800 */
[----:B------:R-:W-:-:S02]  /*0c20*/  MOV R0, R6 ;  /* 0x0000000600007202 */ /* 0x000fc40000000f00 */
[----:B------:R-:W-:Y:S01]  /*0c30*/  SHF.R.U64 R58, R6, 0x10, R7 ;  /* 0x00000010063a7819 */ /* 0x000fe20000001207 */
[----:B------:R-:W4:Y:S01]  /*0c40*/  LDCU.64 UR10, c[0x0][0x3a0] ;  /* 0x00007400ff0a77ac */ /* 0x000f220008000a00 */
[----:B------:R-:W-:Y:S01]  /*0c50*/  PRMT R110, R110, 0x5410, R4 ;  /* 0x000054106e6e7816 */ /* 0x000fe20000000004 */
[----:B------:R-:W-:Y:S01]  /*0c60*/  HADD2.F32 R61, -RZ, R0.H0_H0 ;  /* 0x20000000ff3d7230 */ /* 0x000fe20000004100 */
[--C-:B------:R-:W-:Y:S01]  /*0c70*/  SHF.R.U64 R109, R54, 0x10, R55.reuse ;  /* 0x00000010366d7819 */ /* 0x100fe20000001237 */
[----:B------:R-:W-:Y:S01]  /*0c80*/  HADD2.F32 R58, -RZ, R58.H0_H0 ;  /* 0x2000003aff3a7230 */ /* 0x000fe20000004100 */
[----:B------:R-:W-:Y:S02]  /*0c90*/  SHF.R.U32.HI R6, RZ, 0x10, R55 ;  /* 0x00000010ff067819 */ /* 0x000fe40000011637 */
[--C-:B------:R-:W-:Y:S02]  /*0ca0*/  SHF.R.U64 R112, R48, 0x10, R49.reuse ;  /* 0x0000001030707819 */ /* 0x100fe40000001231 */
[----:B------:R-:W-:-:S02]  /*0cb0*/  SHF.R.U32.HI R4, RZ, 0x10, R49 ;  /* 0x00000010ff047819 */ /* 0x000fc40000011631 */
[----:B------:R-:W-:Y:S02]  /*0cc0*/  PRMT R109, R109, 0x5410, R6 ;  /* 0x000054106d6d7816 */ /* 0x000fe40000000006 */
[----:B------:R-:W-:Y:S02]  /*0cd0*/  PRMT R112, R112, 0x5410, R4 ;  /* 0x0000541070707816 */ /* 0x000fe40000000004 */
[----:B------:R-:W-:Y:S02]  /*0ce0*/  MOV R73, R28 ;  /* 0x0000001c00497202 */ /* 0x000fe40000000f00 */
[----:B------:R-:W-:Y:S02]  /*0cf0*/  SHF.R.U64 R74, R28, 0x10, R29 ;  /* 0x000000101c4a7819 */ /* 0x000fe4000000121d */
[--C-:B------:R-:W-:Y:S02]  /*0d00*/  SHF.R.U64 R111, R50, 0x10, R51.reuse ;  /* 0x00000010326f7819 */ /* 0x100fe40000001233 */
[----:B------:R-:W-:-:S02]  /*0d10*/  SHF.R.U32.HI R6, RZ, 0x10, R51 ;  /* 0x00000010ff067819 */ /* 0x000fc40000011633 */
[--C-:B------:R-:W-:Y:S02]  /*0d20*/  SHF.R.U64 R113, R46, 0x10, R47.reuse ;  /* 0x000000102e717819 */ /* 0x100fe4000000122f */
[----:B------:R-:W-:Y:S02]  /*0d30*/  SHF.R.U32.HI R4, RZ, 0x10, R47 ;  /* 0x00000010ff047819 */ /* 0x000fe4000001162f */
[----:B0-----:R-:W-:Y:S02]  /*0d40*/  ISETP.NE.U32.AND P0, PT, RZ, UR8, PT ;  /* 0x00000008ff007c0c */ /* 0x001fe4000bf05070 */
[----:B------:R-:W-:Y:S02]  /*0d50*/  MOV R28, R27 ;  /* 0x0000001b001c7202 */ /* 0x000fe40000000f00 */
[--C-:B------:R-:W-:Y:S02]  /*0d60*/  SHF.R.U64 R76, R26, 0x10, R27.reuse ;  /* 0x000000101a4c7819 */ /* 0x100fe4000000121b */
[----:B------:R-:W-:-:S02]  /*0d70*/  SHF.R.U32.HI R37, RZ, 0x10, R27 ;  /* 0x00000010ff257819 */ /* 0x000fc4000001161b */
[----:B------:R-:W-:Y:S02]  /*0d80*/  MOV R75, R26 ;  /* 0x0000001a004b7202 */ /* 0x000fe40000000f00 */
[----:B------:R-:W-:Y:S02]  /*0d90*/  MOV R27, R25 ;  /* 0x00000019001b7202 */ /* 0x000fe40000000f00 */
[--C-:B------:R-:W-:Y:S02]  /*0da0*/  SHF.R.U64 R78, R24, 0x10, R25.reuse ;  /* 0x00000010184e7819 */ /* 0x100fe40000001219 */
[----:B------:R-:W-:Y:S02]  /*0db0*/  SHF.R.U32.HI R38, RZ, 0x10, R25 ;  /* 0x00000010ff267819 */ /* 0x000fe40000011619 */
[----:B------:R-:W-:Y:S02]  /*0dc0*/  MOV R105, R8 ;  /* 0x0000000800697202 */ /* 0x000fe40000000f00 */
[----:B------:R-:W-:-:S02]  /*0dd0*/  SHF.R.U64 R106, R8, 0x10, R9 ;  /* 0x00000010086a7819 */ /* 0x000fc40000001209 */
[----:B------:R-:W-:Y:S02]  /*0de0*/  MOV R68, R32 ;  /* 0x0000002000447202 */ /* 0x000fe40000000f00 */
[----:B------:R-:W-:Y:S02]  /*0df0*/  SHF.R.U64 R70, R32, 0x10, R33 ;  /* 0x0000001020467819 */ /* 0x000fe40000001221 */
[----:B------:R-:W-:Y:S02]  /*0e00*/  MOV R71, R30 ;  /* 0x0000001e00477202 */ /* 0x000fe40000000f00 */
[----:B------:R-:W-:Y:S02]  /*0e10*/  SHF.R.U64 R72, R30, 0x10, R31 ;  /* 0x000000101e487819 */ /* 0x000fe4000000121f */
[----:B------:R-:W-:Y:S02]  /*0e20*/  MOV R77, R24 ;  /* 0x00000018004d7202 */ /* 0x000fe40000000f00 */
[----:B------:R-:W-:-:S02]  /*0e30*/  MOV R25, R23 ;  /* 0x0000001700197202 */ /* 0x000fc40000000f00 */
[--C-:B------:R-:W-:Y:S02]  /*0e40*/  SHF.R.U64 R80, R22, 0x10, R23.reuse ;  /* 0x0000001016507819 */ /* 0x100fe40000001217 */
[----:B------:R-:W-:Y:S02]  /*0e50*/  SHF.R.U32.HI R26, RZ, 0x10, R23 ;  /* 0x00000010ff1a7819 */ /* 0x000fe40000011617 */
[----:B------:R-:W-:Y:S02]  /*0e60*/  MOV R81, R20 ;  /* 0x0000001400517202 */ /* 0x000fe40000000f00 */
[----:B------:R-:W-:Y:S02]  /*0e70*/  SHF.R.U64 R82, R20, 0x10, R21 ;  /* 0x0000001014527819 */ /* 0x000fe40000001215 */
[----:B------:R-:W-:Y:S02]  /*0e80*/  MOV R87, R18 ;  /* 0x0000001200577202 */ /* 0x000fe40000000f00 */
[----:B------:R-:W-:-:S02]  /*0e90*/  SHF.R.U64 R88, R18, 0x10, R19 ;  /* 0x0000001012587819 */ /* 0x000fc40000001213 */
[----:B------:R-:W-:Y:S02]  /*0ea0*/  MOV R89, R16 ;  /* 0x0000001000597202 */ /* 0x000fe40000000f00 */
[----:B------:R-:W-:Y:S02]  /*0eb0*/  SHF.R.U64 R90, R16, 0x10, R17 ;  /* 0x00000010105a7819 */ /* 0x000fe40000001211 */
[----:B------:R-:W-:Y:S02]  /*0ec0*/  MOV R91, R14 ;  /* 0x0000000e005b7202 */ /* 0x000fe40000000f00 */
[----:B------:R-:W-:Y:S02]  /*0ed0*/  SHF.R.U64 R92, R14, 0x10, R15 ;  /* 0x000000100e5c7819 */ /* 0x000fe4000000120f */
[----:B------:R-:W-:Y:S02]  /*0ee0*/  MOV R93, R12 ;  /* 0x0000000c005d7202 */ /* 0x000fe40000000f00 */
[----:B------:R-:W-:-:S02]  /*0ef0*/  SHF.R.U64 R94, R12, 0x10, R13 ;  /* 0x000000100c5e7819 */ /* 0x000fc4000000120d */
[----:B------:R-:W-:Y:S02]  /*0f00*/  MOV R95, R10 ;  /* 0x0000000a005f7202 */ /* 0x000fe40000000f00 */
[----:B------:R-:W-:Y:S02]  /*0f10*/  SHF.R.U64 R103, R10, 0x10, R11 ;  /* 0x000000100a677819 */ /* 0x000fe4000000120b */
[----:B------:R-:W-:Y:S02]  /*0f20*/  MOV R8, R5 ;  /* 0x0000000500087202 */ /* 0x000fe40000000f00 */
[----:B------:R-:W-:Y:S02]  /*0f30*/  MOV R36, R33 ;  /* 0x0000002100247202 */ /* 0x000fe40000000f00 */
[----:B------:R-:W-:Y:S02]  /*0f40*/  MOV R32, R31 ;  /* 0x0000001f00207202 */ /* 0x000fe40000000f00 */
[----:B------:R-:W-:-:S02]  /*0f50*/  MOV R30, R29 ;  /* 0x0000001d001e7202 */ /* 0x000fc40000000f00 */
[----:B------:R-:W-:Y:S02]  /*0f60*/  MOV R79, R22 ;  /* 0x00000016004f7202 */ /* 0x000fe40000000f00 */
[----:B------:R-:W-:Y:S02]  /*0f70*/  MOV R23, R21 ;  /* 0x0000001500177202 */ /* 0x000fe40000000f00 */
[----:B------:R-:W-:Y:S02]  /*0f80*/  SHF.R.U32.HI R24, RZ, 0x10, R21 ;  /* 0x00000010ff187819 */ /* 0x000fe40000011615 */
[----:B------:R-:W-:Y:S02]  /*0f90*/  MOV R20, R19 ;  /* 0x0000001300147202 */ /* 0x000fe40000000f00 */
[----:B------:R-:W-:Y:S02]  /*0fa0*/  MOV R18, R17 ;  /* 0x0000001100127202 */ /* 0x000fe40000000f00 */
[----:B------:R-:W-:-:S02]  /*0fb0*/  MOV R16, R15 ;  /* 0x0000000f00107202 */ /* 0x000fc40000000f00 */
[----:B------:R-:W-:Y:S02]  /*0fc0*/  MOV R14, R13 ;  /* 0x0000000d000e7202 */ /* 0x000fe40000000f00 */
[----:B------:R-:W-:Y:S02]  /*0fd0*/  MOV R12, R11 ;  /* 0x0000000b000c7202 */ /* 0x000fe40000000f00 */
[----:B------:R-:W-:Y:S02]  /*0fe0*/  MOV R10, R9 ;  /* 0x00000009000a7202 */ /* 0x000fe40000000f00 */
[----:B------:R-:W-:Y:S02]  /*0ff0*/  MOV R5, R7 ;  /* 0x0000000700057202 */ /* 0x000fe40000000f00 */
[----:B------:R-:W-:Y:S02]  /*1000*/  SHF.R.U32.HI R59, RZ, 0x10, R7 ;  /* 0x00000010ff3b7819 */ /* 0x000fe40000011607 */
[----:B------:R-:W-:Y:S01]  /*1010*/  PRMT R111, R111, 0x5410, R6 ;  /* 0x000054106f6f7816 */ /* 0x000fe20000000006 */
[----:B------:R-:W-:Y:S01]  /*1020*/  HADD2.F32 R60, -RZ, R5.H0_H0 ;  /* 0x20000005ff3c7230 */ /* 0x000fe20000004100 */
[----:B------:R-:W-:Y:S01]  /*1030*/  PRMT R113, R113, 0x5410, R4 ;  /* 0x0000541071717816 */ /* 0x000fe20000000004 */
[----:B------:R-:W-:Y:S01]  /*1040*/  HADD2.F32 R59, -RZ, R59.H0_H0 ;  /* 0x2000003bff3b7230 */ /* 0x000fe20000004100 */
[--C-:B------:R-:W-:Y:S01]  /*1050*/  SHF.R.U64 R57, R62, 0x10, R63.reuse ;  /* 0x000000103e397819 */ /* 0x100fe2000000123f */
[----:B------:R-:W-:Y:S01]  /*1060*/  HADD2.F32 R62, -RZ, R62.H0_H0 ;  /* 0x2000003eff3e7230 */ /* 0x000fe20000004100 */
[----:B------:R-:W-:Y:S01]  /*1070*/  SHF.R.U32.HI R56, RZ, 0x10, R63 ;  /* 0x00000010ff387819 */ /* 0x000fe2000001163f */
[----:B------:R-:W-:Y:S01]  /*1080*/  HADD2.F32 R63, -RZ, R63.H0_H0 ;  /* 0x2000003fff3f7230 */ /* 0x000fe20000004100 */
[----:B------:R-:W-:Y:S01]  /*1090*/  ISETP.NE.AND.EX P1, PT, RZ, UR9, PT, P0 ;  /* 0x00000009ff007c0c */ /* 0x000fe2000bf25300 */
[----:B------:R-:W-:Y:S01]  /*10a0*/  HADD2.F32 R57, -RZ, R57.H0_H0 ;  /* 0x20000039ff397230 */ /* 0x000fe20000004100 */
[----:B------:R-:W-:Y:S01]  /*10b0*/  SHF.R.U32.HI R33, RZ, 0x10, R33 ;  /* 0x00000010ff217819 */ /* 0x000fe20000011621 */
[----:B------:R-:W-:Y:S01]  /*10c0*/  HADD2.F32 R56, -RZ, R56.H0_H0 ;  /* 0x20000038ff387230 */ /* 0x000fe20000004100 */
[----:B------:R-:W-:-:S02]  /*10d0*/  SHF.R.U32.HI R31, RZ, 0x10, R31 ;  /* 0x00000010ff1f7819 */ /* 0x000fc4000001161f */
[----:B------:R-:W-:Y:S02]  /*10e0*/  SHF.R.U32.HI R29, RZ, 0x10, R29 ;  /* 0x00000010ff1d7819 */ /* 0x000fe4000001161d */
[----:B------:R-:W-:Y:S02]  /*10f0*/  MOV R84, R34 ;  /* 0x0000002200547202 */ /* 0x000fe40000000f00 */
[----:B------:R-:W-:Y:S02]  /*1100*/  MOV R21, R35 ;  /* 0x0000002300157202 */ /* 0x000fe40000000f00 */
[--C-:B------:R-:W-:Y:S02]  /*1110*/  SHF.R.U64 R85, R34, 0x10, R35.reuse ;  /* 0x0000001022557819 */ /* 0x100fe40000001223 */
[----:B------:R-:W-:Y:S02]  /*1120*/  SHF.R.U32.HI R22, RZ, 0x10, R35 ;  /* 0x00000010ff167819 */ /* 0x000fe40000011623 */
[----:B------:R-:W-:-:S02]  /*1130*/  SHF.R.U32.HI R19, RZ, 0x10, R19 ;  /* 0x00000010ff137819 */ /* 0x000fc40000011613 */
[----:B------:R-:W-:Y:S02]  /*1140*/  SHF.R.U32.HI R17, RZ, 0x10, R17 ;  /* 0x00000010ff117819 */ /* 0x000fe40000011611 */
[----:B------:R-:W-:Y:S02]  /*1150*/  SHF.R.U32.HI R15, RZ, 0x10, R15 ;  /* 0x00000010ff0f7819 */ /* 0x000fe4000001160f */
[----:B------:R-:W-:Y:S02]  /*1160*/  SHF.R.U32.HI R13, RZ, 0x10, R13 ;  /* 0x00000010ff0d7819 */ /* 0x000fe4000001160d */
[----:B------:R-:W-:Y:S02]  /*1170*/  SHF.R.U32.HI R11, RZ, 0x10, R11 ;  /* 0x00000010ff0b7819 */ /* 0x000fe4000001160b */
[----:B------:R-:W-:Y:S02]  /*1180*/  SHF.R.U32.HI R9, RZ, 0x10, R9 ;  /* 0x00000010ff097819 */ /* 0x000fe40000011609 */
[----:B------:R-:W-:-:S02]  /*1190*/  SHF.R.U64 R114, R44, 0x10, R45 ;  /* 0x000000102c727819 */ /* 0x000fc4000000122d */
[----:B------:R-:W-:Y:S02]  /*11a0*/  SHF.R.U32.HI R4, RZ, 0x10, R45 ;  /* 0x00000010ff047819 */ /* 0x000fe4000001162d */
[--C-:B------:R-:W-:Y:S02]  /*11b0*/  SHF.R.U64 R115, R2, 0x10, R3.reuse ;  /* 0x0000001002737819 */ /* 0x100fe40000001203 */
[----:B------:R-:W-:Y:S02]  /*11c0*/  SHF.R.U32.HI R6, RZ, 0x10, R3 ;  /* 0x00000010ff067819 */ /* 0x000fe40000011603 */
[----:B-1----:R-:W-:Y:S02]  /*11d0*/  ISETP.NE.AND P0, PT, RZ, UR4, PT ;  /* 0x00000004ff007c0c */ /* 0x002fe4000bf05270 */
        /* <DEDUP_REMOVED lines=32> */
[----:B--234-:R-:W-:-:S07]  /*13e0*/  P2R R67, PR, RZ, 0x1 ;  /* 0x00000001ff437803 */ /* 0x01cfce0000000000 */
.L_x_29597:
[----:B------:R-:W-:Y:S01]  /*13f0*/  ISETP.NE.AND P0, PT, R0, RZ, PT ;  /* 0x000000ff0000720c */ /* 0x000fe20003f05270 */
[----:B------:R-:W-:-:S12]  /*1400*/  HFMA2 R83, -RZ, RZ, 1.875, 0 ;  /* 0x3f800000ff537431 */ /* 0x000fd800000001ff */
[----:B------:R-:W0:Y:S02]  /*1410*/  @P0 LDC.64 R40, c[0x0][0x3e0] ;  /* 0x0000f800ff280b82 */ /* 0x000e240000000a00 */
[----:B0-----:R-:W-:-:S05]  /*1420*/  @P0 IMAD.WIDE R42, R64, 0x4, R40 ;  /* 0x00000004402a0825 */ /* 0x001fca00078e0228 */
[----:B------:R0:W5:Y:S01]  /*1430*/  @P0 LDG.E R83, desc[UR6][R42.64] ;  /* 0x000000062a530981 */ /* 0x000162000c1e1900 */
[----:B------:R-:W-:Y:S01]  /*1440*/  IMAD R41, R64, UR12, RZ ;  /* 0x0000000c40297c24 */ /* 0x000fe2000f8e02ff */
[----:B------:R-:W-:Y:S01]  /*1450*/  ISETP.GE.U32.AND P4, PT, R66, 0x20, PT ;  /* 0x000000204200780c */ /* 0x000fe20003f86070 */
[----:B------:R-:W-:Y:S03]  /*1460*/  BSSY.RECONVERGENT B0, `(.L_x_29549) ;  /* 0x000002b000007945 */ /* 0x000fe60003800200 */
[----:B------:R-:W-:-:S04]  /*1470*/  SHF.R.S32.HI R40, RZ, 0x1f, R41 ;  /* 0x0000001fff287819 */ /* 0x000fc80000011429 */
[----:B------:R-:W-:-:S04]  /*1480*/  LEA.HI R40, R40, R41, RZ, 0x2 ;  /* 0x0000002928287211 */ /* 0x000fc800078f10ff */
[----:B------:R-:W-:-:S04]  /*1490*/  LEA.HI.SX32 R69, R40, R65, 0x1e ;  /* 0x0000004128457211 */ /* 0x000fc800078ff2ff */
[----:B------:R-:W-:Y:S01]  /*14a0*/  MOV R40, R69 ;  /* 0x0000004500287202 */ /* 0x000fe20000000f00 */
[----:B0-----:R-:W-:Y:S06]  /*14b0*/  @!P4 BRA `(.L_x_29550) ;  /* 0x000000000094c947 */ /* 0x001fec0003800000 */
[----:B------:R-:W-:Y:S01]  /*14c0*/  ISETP.NE.U32.AND P0, PT, RZ, UR10, PT ;  /* 0x0000000aff007c0c */ /* 0x000fe2000bf05070 */
[----:B------:R-:W0:Y:S03]  /*14d0*/  LDC.64 R40, c[0x0][0x390] ;  /* 0x0000e400ff287b82 */ /* 0x000e260000000a00 */
[----:B------:R-:W-:-:S05]  /*14e0*/  ISETP.NE.AND.EX P0, PT, RZ, UR11, PT, P0 ;  /* 0x0000000bff007c0c */ /* 0x000fca000bf05300 */
[----:B------:R-:W1:Y:S08]  /*14f0*/  LDC.64 R100, c[0x0][0x3a8] ;  /* 0x0000ea00ff647b82 */ /* 0x000e700000000a00 */
[----:B------:R-:W2:Y:S01]  /*1500*/  @P0 LDC.64 R116, c[0x0][0x3a0] ;  /* 0x0000e800ff740b82 */ /* 0x000ea20000000a00 */
[----:B0-----:R-:W-:-:S06]  /*1510*/  IMAD.WIDE.U32 R40, R69, 0x10, R40 ;  /* 0x0000001045287825 */ /* 0x001fcc00078e0028 */
[----:B------:R-:W3:Y:S01]  /*1520*/  LDG.E.128 R40, desc[UR6][R40.64] ;  /* 0x0000000628287981 */ /* 0x000ee2000c1e1d00 */
[----:B--2---:R-:W-:-:S05]  /*1530*/  @P0 IMAD.WIDE.U32 R116, R69, 0x10, R116 ;  /* 0x0000001045740825 */ /* 0x004fca00078e0074 */
[----:B------:R-:W2:Y:S01]  /*1540*/  @P0 LDG.E.128 R4, desc[UR6][R116.64] ;  /* 0x0000000674040981 */ /* 0x000ea2000c1e1d00 */
[----:B------:R-:W-:Y:S02]  /*1550*/  @P0 HADD2.F32 R9, -RZ, R68.H0_H0 ;  /* 0x20000044ff090230 */ /* 0x000fe40000004100 */
[--C-:B------:R-:W-:Y:S02]  /*1560*/  @P0 HADD2.F32 R10, -RZ, R70.reuse.H0_H0 ;  /* 0x20000046ff0a0230 */ /* 0x100fe40000004100 */
[----:B------:R-:W-:Y:S02]  /*1570*/  @P0 HADD2.F32 R86, -RZ, R70.H1_H1 ;  /* 0x30000046ff560230 */ /* 0x000fe40000004100 */
[-C--:B---3-5:R-:W-:Y:S01]  /*1580*/  @P0 FMUL.FTZ R11, R40, R83.reuse ;  /* 0x00000053280b0220 */ /* 0x0a8fe20000410000 */
[-C--:B------:R-:W-:Y:S01]  /*1590*/  @P0 FMUL.FTZ R98, R41, R83.reuse ;  /* 0x0000005329620220 */ /* 0x080fe20000410000 */
[-C--:B------:R-:W-:Y:S01]  /*15a0*/  @P0 FMUL.FTZ R97, R42, R83.reuse ;  /* 0x000000532a610220 */ /* 0x080fe20000410000 */
[----:B------:R-:W-:Y:S01]  /*15b0*/  @P0 FMUL.FTZ R96, R43, R83 ;  /* 0x000000532b600220 */ /* 0x000fe20000410000 */
[----:B--2---:R-:W-:Y:S01]  /*15c0*/  @P0 FFMA.FTZ R8, R11, R9, R4 ;  /* 0x000000090b080223 */ /* 0x004fe20000010004 */
[----:B------:R-:W-:-:S02]  /*15d0*/  @P0 HADD2.F32 R11, -RZ, R68.H1_H1 ;  /* 0x30000044ff0b0230 */ /* 0x000fc40000004100 */
[----:B------:R-:W-:Y:S01]  /*15e0*/  @P0 FFMA.FTZ R9, R98, R10, R5 ;  /* 0x0000000a62090223 */ /* 0x000fe20000010005 */
[----:B-1----:R-:W-:-:S04]  /*15f0*/  IMAD.WIDE.U32 R98, R69, 0x10, R100 ;  /* 0x0000001045627825 */ /* 0x002fc800078e0064 */
[----:B------:R-:W-:Y:S01]  /*1600*/  @P0 FFMA.FTZ R10, R97, R11, R6 ;  /* 0x0000000b610a0223 */ /* 0x000fe20000010006 */
[----:B------:R-:W-:Y:S01]  /*1610*/  @P0 FFMA.FTZ R11, R96, R86, R7 ;  /* 0x00000056600b0223 */ /* 0x000fe20000010007 */
[----:B------:R-:W-:Y:S06]  /*1620*/  @P0 BRA `(.L_x_29551) ;  /* 0x0000000000300947 */ /* 0x000fec0003800000 */
[-C--:B------:R-:W-:Y:S01]  /*1630*/  FMUL.FTZ R9, R41, R83.reuse ;  /* 0x0000005329097220 */ /* 0x080fe20000410000 */
[-C--:B------:R-:W-:Y:S01]  /*1640*/  FMUL.FTZ R41, R42, R83.reuse ;  /* 0x000000532a297220 */ /* 0x080fe20000410000 */
[-C--:B------:R-:W-:Y:S01]  /*1650*/  FMUL.FTZ R8, R40, R83.reuse ;  /* 0x0000005328087220 */ /* 0x080fe20000410000 */
[----:B------:R-:W-:Y:S02]  /*1660*/  HADD2.F32 R97, -RZ, R68.H0_H0 ;  /* 0x20000044ff617230 */ /* 0x000fe40000004100 */
[----:B------:R-:W-:Y:S01]  /*1670*/  FMUL.FTZ R40, R43, R83 ;  /* 0x000000532b287220 */ /* 0x000fe20000410000 */
[----:B------:R-:W-:Y:S02]  /*1680*/  HADD2.F32 R42, -RZ, R70.H0_H0 ;  /* 0x20000046ff2a7230 */ /* 0x000fe40000004100 */
[----:B------:R-:W-:Y:S02]  /*1690*/  HADD2.F32 R10, -RZ, R68.H1_H1 ;  /* 0x30000044ff0a7230 */ /* 0x000fe40000004100 */
[----:B------:R-:W-:Y:S01]  /*16a0*/  FMUL.FTZ R8, R8, R97 ;  /* 0x0000006108087220 */ /* 0x000fe20000410000 */
[----:B------:R-:W-:-:S02]  /*16b0*/  HADD2.F32 R11, -RZ, R70.H1_H1 ;  /* 0x30000046ff0b7230 */ /* 0x000fc40000004100 */
[----:B------:R-:W-:Y:S01]  /*16c0*/  FMUL.FTZ R9, R9, R42 ;  /* 0x0000002a09097220 */ /* 0x000fe20000410000 */
[----:B------:R-:W-:Y:S02]  /*16d0*/  FMUL.FTZ R10, R41, R10 ;  /* 0x0000000a290a7220 */ /* 0x000fe40000410000 */
[----:B------:R-:W-:-:S07]  /*16e0*/  FMUL.FTZ R11, R40, R11 ;  /* 0x0000000b280b7220 */ /* 0x000fce0000410000 */
.L_x_29551:
[----:B------:R0:W-:Y:S01]  /*16f0*/  STG.E.128 desc[UR6][R98.64], R8 ;  /* 0x0000000862007986 */ /* 0x0001e2000c101d06 */
[----:B------:R-:W-:-:S07]  /*1700*/  IADD3 R40, PT, PT, R69, 0x20, RZ ;  /* 0x0000002045287810 */ /* 0x000fce0007ffe0ff */
.L_x_29550:
[----:B------:R-:W-:Y:S05]  /*1710*/  BSYNC.RECONVERGENT B0 ;  /* 0x0000000000007941 */ /* 0x000fea0003800200 */
.L_x_29549:
        /* <DEDUP_REMOVED lines=11> */
[----:B------:R1:W5:Y:S01]  /*17d0*/  @P0 LDG.E.128 R4, desc[UR6][R42.64] ;  /* 0x000000062a040981 */ /* 0x000362000c1e1d00 */
[----:B------:R-:W-:Y:S05]  /*17e0*/  @!P0 BRA `(.L_x_29554) ;  /* 0x0000000000348947 */ /* 0x000fea0003800000 */
[-C--:B-----5:R-:W-:Y:S01]  /*17f0*/  FMUL.FTZ R97, R12, R83.reuse ;  /* 0x000000530c617220 */ /* 0x0a0fe20000410000 */
[-C--:B------:R-:W-:Y:S01]  /*1800*/  FMUL.FTZ R96, R13, R83.reuse ;  /* 0x000000530d607220 */ /* 0x080fe20000410000 */
[--C-:B------:R-:W-:Y:S02]  /*1810*/  HADD2.F32 R12, -RZ, R71.reuse.H0_H0 ;  /* 0x20000047ff0c7230 */ /* 0x100fe40000004100 */
[-C--:B-1----:R-:W-:Y:S01]  /*1820*/  FMUL.FTZ R43, R14, R83.reuse ;  /* 0x000000530e2b7220 */ /* 0x082fe20000410000 */
[--C-:B------:R-:W-:Y:S02]  /*1830*/  HADD2.F32 R13, -RZ, R72.reuse.H0_H0 ;  /* 0x20000048ff0d7230 */ /* 0x100fe40000004100 */
[----:B------:R-:W-:Y:S01]  /*1840*/  FMUL.FTZ R86, R15, R83 ;  /* 0x000000530f567220 */ /* 0x000fe20000410000 */
[----:B------:R-:W-:Y:S02]  /*1850*/  HADD2.F32 R41, -RZ, R71.H1_H1 ;  /* 0x30000047ff297230 */ /* 0x000fe40000004100 */
[----:B------:R-:W-:Y:S01]  /*1860*/  FFMA.FTZ R12, R97, R12, R4 ;  /* 0x0000000c610c7223 */ /* 0x000fe20000010004 */
[----:B------:R-:W-:-:S02]  /*1870*/  HADD2.F32 R42, -RZ, R72.H1_H1 ;  /* 0x30000048ff2a7230 */ /* 0x000fc40000004100 */
[----:B------:R-:W-:Y:S01]  /*1880*/  FFMA.FTZ R13, R96, R13, R5 ;  /* 0x0000000d600d7223 */ /* 0x000fe20000010005 */
[----:B------:R-:W-:Y:S02]  /*1890*/  FFMA.FTZ R14, R43, R41, R6 ;  /* 0x000000292b0e7223 */ /* 0x000fe40000010006 */
[----:B------:R-:W-:Y:S01]  /*18a0*/  FFMA.FTZ R15, R86, R42, R7 ;  /* 0x0000002a560f7223 */ /* 0x000fe20000010007 */
[----:B------:R-:W-:Y:S06]  /*18b0*/  BRA `(.L_x_29555) ;  /* 0x0000000000307947 */ /* 0x000fec0003800000 */
.L_x_29554:
[-C--:B-1---5:R-:W-:Y:S01]  /*18c0*/  FMUL.FTZ R43, R14, R83.reuse ;  /* 0x000000530e2b7220 */ /* 0x0a2fe20000410000 */
        /* <DEDUP_REMOVED lines=8> */
[----:B------:R-:W-:Y:S01]  /*1950*/  FMUL.FTZ R13, R13, R86 ;  /* 0x000000560d0d7220 */ /* 0x000fe20000410000 */
[----:B------:R-:W-:Y:S01]  /*1960*/  FMUL.FTZ R14, R43, R14 ;  /* 0x0000000e2b0e7220 */ /* 0x000fe20000410000 */
[----:B------:R-:W-:-:S07]  /*1970*/  FMUL.FTZ R15, R42, R41 ;  /* 0x000000292a0f7220 */ /* 0x000fce0000410000 */
.L_x_29555:
[----:B------:R-:W1:Y:S02]  /*1980*/  LDC.64 R42, c[0x0][0x3a8] ;  /* 0x0000ea00ff2a7b82 */ /* 0x000e640000000a00 */
[C---:B-1----:R-:W-:Y:S01]  /*1990*/  IMAD.WIDE.U32 R42, R40.reuse, 0x10, R42 ;  /* 0x00000010282a7825 */ /* 0x042fe200078e002a */
[----:B------:R-:W-:-:S04]  /*19a0*/  IADD3 R40, PT, PT, R40, 0x20, RZ ;  /* 0x0000002028287810 */ /* 0x000fc80007ffe0ff */
[----:B------:R1:W-:Y:S03]  /*19b0*/  STG.E.128 desc[UR6][R42.64], R12 ;  /* 0x0000000c2a007986 */ /* 0x0003e6000c101d06 */
.L_x_29553:
[----:B------:R-:W-:Y:S05]  /*19c0*/  BSYNC.RECONVERGENT B0 ;  /* 0x0000000000007941 */ /* 0x000fea0003800200 */
.L_x_29552:
[----:B------:R-:W-:Y:S01]  /*19d0*/  ISETP.GE.U32.AND P0, PT, R66, 0x60, PT ;  /* 0x000000604200780c */ /* 0x000fe20003f06070 */
[----:B------:R-:W-:Y:S03]  /*19e0*/  BSSY.RECONVERGENT B0, `(.L_x_29556) ;  /* 0x0000029000007945 */ /* 0x000fe60003800200 */
[----:B------:R-:W-:-:S09]  /*19f0*/  P2R R41, PR, RZ, 0x1 ;  /* 0x00000001ff297803 */ /* 0x000fd20000000000 */
[----:B------:R-:W-:Y:S05]  /*1a00*/  @!P0 BRA `(.L_x_29557) ;  /* 0x0000000000988947 */ /* 0x000fea0003800000 */
[----:B------:R-:W-:Y:S01]  /*1a10*/  ISETP.NE.U32.AND P0, PT, RZ, UR10, PT ;  /* 0x0000000aff007c0c */ /* 0x000fe2000bf05070 */
[----:B------:R-:W2:Y:S03]  /*1a20*/  LDC.64 R16, c[0x0][0x390] ;  /* 0x0000e400ff107b82 */ /* 0x000ea60000000a00 */
[----:B------:R-:W-:-:S13]  /*1a30*/  ISETP.NE.AND.EX P0, PT, RZ, UR11, PT, P0 ;  /* 0x0000000bff007c0c */ /* 0x000fda000bf05300 */
[----:B-1----:R-:W1:Y:S01]  /*1a40*/  @P0 LDC.64 R42, c[0x0][0x3a0] ;  /* 0x0000e800ff2a0b82 */ /* 0x002e620000000a00 */
[----:B--2---:R-:W-:-:S06]  /*1a50*/  IMAD.WIDE.U32 R16, R40, 0x10, R16 ;  /* 0x0000001028107825 */ /* 0x004fcc00078e0010 */
[----:B------:R-:W5:Y:S01]  /*1a60*/  LDG.E.128 R16, desc[UR6][R16.64] ;  /* 0x0000000610107981 */ /* 0x000f62000c1e1d00 */
[----:B-1----:R-:W-:-:S05]  /*1a70*/  @P0 IMAD.WIDE.U32 R42, R40, 0x10, R42 ;  /* 0x00000010282a0825 */ /* 0x002fca00078e002a */
        /* <DEDUP_REMOVED lines=15> */
.L_x_29558:
        /* <DEDUP_REMOVED lines=12> */
.L_x_29559:
[----:B------:R-:W1:Y:S02]  /*1c30*/  LDC.64 R42, c[0x0][0x3a8] ;  /* 0x0000ea00ff2a7b82 */ /* 0x000e640000000a00 */
[C---:B-1----:R-:W-:Y:S01]  /*1c40*/  IMAD.WIDE.U32 R42, R40.reuse, 0x10, R42 ;  /* 0x00000010282a7825 */ /* 0x042fe200078e002a */
[----:B------:R-:W-:-:S04]  /*1c50*/  IADD3 R40, PT, PT, R40, 0x20, RZ ;  /* 0x0000002028287810 */ /* 0x000fc80007ffe0ff */
[----:B------:R2:W-:Y:S03]  /*1c60*/  STG.E.128 desc[UR6][R42.64], R16 ;  /* 0x000000102a007986 */ /* 0x0005e6000c101d06 */
.L_x_29557:
[----:B------:R-:W-:Y:S05]  /*1c70*/  BSYNC.RECONVERGENT B0 ;  /* 0x0000000000007941 */ /* 0x000fea0003800200 */
.L_x_29556:
[----:B------:R-:W-:Y:S01]  /*1c80*/  ISETP.GE.U32.AND P0, PT, R66, 0x80, PT ;  /* 0x000000804200780c */ /* 0x000fe20003f06070 */
[----:B------:R-:W-:Y:S03]  /*1c90*/  BSSY.RECONVERGENT B0, `(.L_x_29560) ;  /* 0x0000029000007945 */ /* 0x000fe60003800200 */
[----:B------:R-:W-:-:S09]  /*1ca0*/  P2R R41, PR, RZ, 0x1 ;  /* 0x00000001ff297803 */ /* 0x000fd20000000000 */
[----:B------:R-:W-:Y:S05]  /*1cb0*/  @!P0 BRA `(.L_x_29561) ;  /* 0x0000000000988947 */ /* 0x000fea0003800000 */
[----:B------:R-:W-:Y:S01]  /*1cc0*/  ISETP.NE.U32.AND P0, PT, RZ, UR10, PT ;  /* 0x0000000aff007c0c */ /* 0x000fe2000bf05070 */
[----:B------:R-:W3:Y:S03]  /*1cd0*/  LDC.64 R20, c[0x0][0x390] ;  /* 0x0000e400ff147b82 */ /* 0x000ee60000000a00 */
[----:B------:R-:W-:-:S13]  /*1ce0*/  ISETP.NE.AND.EX P0, PT, RZ, UR11, PT, P0 ;  /* 0x0000000bff007c0c */ /* 0x000fda000bf05300 */
[----:B-12---:R-:W1:Y:S01]  /*1cf0*/  @P0 LDC.64 R42, c[0x0][0x3a0] ;  /* 0x0000e800ff2a0b82 */ /* 0x006e620000000a00 */
[----:B---3--:R-:W-:-:S06]  /*1d00*/  IMAD.WIDE.U32 R20, R40, 0x10, R20 ;  /* 0x0000001028147825 */ /* 0x008fcc00078e0014 */
        /* <DEDUP_REMOVED lines=17> */
.L_x_29562:
        /* <DEDUP_REMOVED lines=12> */
.L_x_29563:
[----:B------:R-:W1:Y:S02]  /*1ee0*/  LDC.64 R42, c[0x0][0x3a8] ;  /* 0x0000ea00ff2a7b82 */ /* 0x000e640000000a00 */
[C---:B-1----:R-:W-:Y:S01]  /*1ef0*/  IMAD.WIDE.U32 R42, R40.reuse, 0x10, R42 ;  /* 0x00000010282a7825 */ /* 0x042fe200078e002a */
[----:B------:R-:W-:-:S04]  /*1f00*/  IADD3 R40, PT, PT, R40, 0x20, RZ ;  /* 0x0000002028287810 */ /* 0x000fc80007ffe0ff */
[----:B------:R3:W-:Y:S03]  /*1f10*/  STG.E.128 desc[UR6][R42.64], R20 ;  /* 0x000000142a007986 */ /* 0x0007e6000c101d06 */
.L_x_29561:
[----:B------:R-:W-:Y:S05]  /*1f20*/  BSYNC.RECONVERGENT B0 ;  /* 0x0000000000007941 */ /* 0x000fea0003800200 */
.L_x_29560:
[----:B------:R-:W-:Y:S01]  /*1f30*/  ISETP.GE.U32.AND P0, PT, R66, 0xa0, PT ;  /* 0x000000a04200780c */ /* 0x000fe20003f06070 */
[----:B------:R-:W-:Y:S03]  /*1f40*/  BSSY.RECONVERGENT B0, `(.L_x_29564) ;  /* 0x0000029000007945 */ /* 0x000fe60003800200 */
[----:B------:R-:W-:-:S09]  /*1f50*/  P2R R41, PR, RZ, 0x1 ;  /* 0x00000001ff297803 */ /* 0x000fd20000000000 */
[----:B------:R-:W-:Y:S05]  /*1f60*/  @!P0 BRA `(.L_x_29565) ;  /* 0x0000000000988947 */ /* 0x000fea0003800000 */
[----:B------:R-:W-:Y:S01]  /*1f70*/  ISETP.NE.U32.AND P0, PT, RZ, UR10, PT ;  /* 0x0000000aff007c0c */ /* 0x000fe2000bf05070 */
[----:B------:R-:W4:Y:S03]  /*1f80*/  LDC.64 R24, c[0x0][0x390] ;  /* 0x0000e400ff187b82 */ /* 0x000f260000000a00 */
[----:B------:R-:W-:-:S13]  /*1f90*/  ISETP.NE.AND.EX P0, PT, RZ, UR11, PT, P0 ;  /* 0x0000000bff007c0c */ /* 0x000fda000bf05300 */
[----:B-123--:R-:W1:Y:S01]  /*1fa0*/  @P0 LDC.64 R42, c[0x0][0x3a0] ;  /* 0x0000e800ff2a0b82 */ /* 0x00ee620000000a00 */
[----:B----4-:R-:W-:-:S06]  /*1fb0*/  IMAD.WIDE.U32 R24, R40, 0x10, R24 ;  /* 0x0000001028187825 */ /* 0x010fcc00078e0018 */
        /* <DEDUP_REMOVED lines=17> */
.L_x_29566:
        /* <DEDUP_REMOVED lines=12> */
.L_x_29567:
[----:B------:R-:W1:Y:S02]  /*2190*/  LDC.64 R42, c[0x0][0x3a8] ;  /* 0x0000ea00ff2a7b82 */ /* 0x000e640000000a00 */
[C---:B-1----:R-:W-:Y:S01]  /*21a0*/  IMAD.WIDE.U32 R42, R40.reuse, 0x10, R42 ;  /* 0x00000010282a7825 */ /* 0x042fe200078e002a */
[----:B------:R-:W-:-:S04]  /*21b0*/  IADD3 R40, PT, PT, R40, 0x20, RZ ;  /* 0x0000002028287810 */ /* 0x000fc80007ffe0ff */
[----:B------:R4:W-:Y:S03]  /*21c0*/  STG.E.128 desc[UR6][R42.64], R24 ;  /* 0x000000182a007986 */ /* 0x0009e6000c101d06 */
.L_x_29565:
[----:B------:R-:W-:Y:S05]  /*21d0*/  BSYNC.RECONVERGENT B0 ;  /* 0x0000000000007941 */ /* 0x000fea0003800200 */
.L_x_29564:
[----:B------:R-:W-:Y:S01]  /*21e0*/  ISETP.GE.U32.AND P0, PT, R66, 0xc0, PT ;  /* 0x000000c04200780c */ /* 0x000fe20003f06070 */
[----:B------:R-:W-:Y:S03]  /*21f0*/  BSSY.RECONVERGENT B0, `(.L_x_29568) ;  /* 0x0000029000007945 */ /* 0x000fe60003800200 */
[----:B------:R-:W-:-:S09]  /*2200*/  P2R R41, PR, RZ, 0x1 ;  /* 0x00000001ff297803 */ /* 0x000fd20000000000 */
[----:B------:R-:W-:Y:S05]  /*2210*/  @!P0 BRA `(.L_x_29569) ;  /* 0x0000000000988947 */ /* 0x000fea0003800000 */
[----:B------:R-:W-:Y:S01]  /*2220*/  ISETP.NE.U32.AND P0, PT, RZ, UR10, PT ;  /* 0x0000000aff007c0c */ /* 0x000fe2000bf05070 */
[----:B------:R-:W0:Y:S03]  /*2230*/  LDC.64 R28, c[0x0][0x390] ;  /* 0x0000e400ff1c7b82 */ /* 0x000e260000000a00 */
[----:B------:R-:W-:-:S13]  /*2240*/  ISETP.NE.AND.EX P0, PT, RZ, UR11, PT, P0 ;  /* 0x0000000bff007c0c */ /* 0x000fda000bf05300 */
[----:B-1234-:R-:W1:Y:S01]  /*2250*/  @P0 LDC.64 R42, c[0x0][0x3a0] ;  /* 0x0000e800ff2a0b82 */ /* 0x01ee620000000a00 */
[----:B0-----:R-:W-:-:S06]  /*2260*/  IMAD.WIDE.U32 R28, R40, 0x10, R28 ;  /* 0x00000010281c7825 */ /* 0x001fcc00078e001c */
[----:B------:R-:W5:Y:S01]  /*2270*/  LDG.E.128 R28, desc[UR6][R28.64] ;  /* 0x000000061c1c7981 */ /* 0x000f62000c1e1d00 */
[----:B-1----:R-:W-:-:S05]  /*2280*/  @P0 IMAD.WIDE.U32 R42, R40, 0x10, R42 ;  /* 0x00000010282a0825 */ /* 0x002fca00078e002a */
[----:B------:R0:W5:Y:S01]  /*2290*/  @P0 LDG.E.128 R4, desc[UR6][R42.64] ;  /* 0x000000062a040981 */ /* 0x000162000c1e1d00 */
[----:B------:R-:W-:Y:S05]  /*22a0*/  @!P0 BRA `(.L_x_29570) ;  /* 0x0000000000348947 */ /* 0x000fea0003800000 */
[-C--:B-----5:R-:W-:Y:S01]  /*22b0*/  FMUL.FTZ R97, R28, R83.reuse ;  /* 0x000000531c617220 */ /* 0x0a0fe20000410000 */
[-C--:B------:R-:W-:Y:S01]  /*22c0*/  FMUL.FTZ R96, R29, R83.reuse ;  /* 0x000000531d607220 */ /* 0x080fe20000410000 */
[--C-:B------:R-:W-:Y:S02]  /*22d0*/  HADD2.F32 R28, -RZ, R79.reuse.H0_H0 ;  /* 0x2000004fff1c7230 */ /* 0x100fe40000004100 */
[-C--:B0-----:R-:W-:Y:S01]  /*22e0*/  FMUL.FTZ R43, R30, R83.reuse ;  /* 0x000000531e2b7220 */ /* 0x081fe20000410000 */
        /* <DEDUP_REMOVED lines=9> */
.L_x_29570:
[-C--:B0----5:R-:W-:Y:S01]  /*2380*/  FMUL.FTZ R43, R30, R83.reuse ;  /* 0x000000531e2b7220 */ /* 0x0a1fe20000410000 */
        /* <DEDUP_REMOVED lines=11> */
.L_x_29571:
[----:B------:R-:W0:Y:S02]  /*2440*/  LDC.64 R42, c[0x0][0x3a8] ;  /* 0x0000ea00ff2a7b82 */ /* 0x000e240000000a00 */
[C---:B0-----:R-:W-:Y:S01]  /*2450*/  IMAD.WIDE.U32 R42, R40.reuse, 0x10, R42 ;  /* 0x00000010282a7825 */ /* 0x041fe200078e002a */
[----:B------:R-:W-:-:S04]  /*2460*/  IADD3 R40, PT, PT, R40, 0x20, RZ ;  /* 0x0000002028287810 */ /* 0x000fc80007ffe0ff */
[----:B------:R0:W-:Y:S03]  /*2470*/  STG.E.128 desc[UR6][R42.64], R28 ;  /* 0x0000001c2a007986 */ /* 0x0001e6000c101d06 */
.L_x_29569:
[----:B------:R-:W-:Y:S05]  /*2480*/  BSYNC.RECONVERGENT B0 ;  /* 0x0000000000007941 */ /* 0x000fea0003800200 */
.L_x_29568:
[----:B------:R-:W-:Y:S01]  /*2490*/  ISETP.GE.U32.AND P0, PT, R66, 0xe0, PT ;  /* 0x000000e04200780c */ /* 0x000fe20003f06070 */
[----:B------:R-:W-:Y:S03]  /*24a0*/  BSSY.RECONVERGENT B0, `(.L_x_29572) ;  /* 0x0000029000007945 */ /* 0x000fe60003800200 */
[----:B------:R-:W-:-:S09]  /*24b0*/  P2R R41, PR, RZ, 0x1 ;  /* 0x00000001ff297803 */ /* 0x000fd20000000000 */
[----:B------:R-:W-:Y:S05]  /*24c0*/  @!P0 BRA `(.L_x_29573) ;  /* 0x0000000000988947 */ /* 0x000fea0003800000 */
[----:B------:R-:W-:Y:S01]  /*24d0*/  ISETP.NE.U32.AND P0, PT, RZ, UR10, PT ;  /* 0x0000000aff007c0c */ /* 0x000fe2000bf05070 */
[----:B------:R-:W0:Y:S03]  /*24e0*/  LDC.64 R32, c[0x0][0x390] ;  /* 0x0000e400ff207b82 */ /* 0x000e260000000a00 */
[----:B------:R-:W-:-:S13]  /*24f0*/  ISETP.NE.AND.EX P0, PT, RZ, UR11, PT, P0 ;  /* 0x0000000bff007c0c */ /* 0x000fda000bf05300 */
[----:B01234-:R-:W0:Y:S01]  /*2500*/  @P0 LDC.64 R42, c[0x0][0x3a0] ;  /* 0x0000e800ff2a0b82 */ /* 0x01fe220000000a00 */
[----:B------:R-:W-:-:S06]  /*2510*/  IMAD.WIDE.U32 R32, R40, 0x10, R32 ;  /* 0x0000001028207825 */ /* 0x000fcc00078e0020 */
[----:B------:R-:W5:Y:S01]  /*2520*/  LDG.E.128 R32, desc[UR6][R32.64] ;  /* 0x0000000620207981 */ /* 0x000f62000c1e1d00 */
[----:B0-----:R-:W-:-:S05]  /*2530*/  @P0 IMAD.WIDE.U32 R42, R40, 0x10, R42 ;  /* 0x00000010282a0825 */ /* 0x001fca00078e002a */
        /* <DEDUP_REMOVED lines=15> */
.L_x_29574:
        /* <DEDUP_REMOVED lines=12> */
.L_x_29575:
[----:B------:R-:W0:Y:S02]  /*26f0*/  LDC.64 R42, c[0x0][0x3a8] ;  /* 0x0000ea00ff2a7b82 */ /* 0x000e240000000a00 */
[C---:B0-----:R-:W-:Y:S01]  /*2700*/  IMAD.WIDE.U32 R42, R40.reuse, 0x10, R42 ;  /* 0x00000010282a7825 */ /* 0x041fe200078e002a */
[----:B------:R-:W-:-:S04]  /*2710*/  IADD3 R40, PT, PT, R40, 0x20, RZ ;  /* 0x0000002028287810 */ /* 0x000fc80007ffe0ff */
[----:B------:R0:W-:Y:S03]  /*2720*/  STG.E.128 desc[UR6][R42.64], R32 ;  /* 0x000000202a007986 */ /* 0x0001e6000c101d06 */
.L_x_29573:
[----:B------:R-:W-:Y:S05]  /*2730*/  BSYNC.RECONVERGENT B0 ;  /* 0x0000000000007941 */ /* 0x000fea0003800200 */
.L_x_29572:
        /* <DEDUP_REMOVED lines=26> */
.L_x_29578:
        /* <DEDUP_REMOVED lines=12> */
.L_x_29579:
[----:B------:R-:W0:Y:S02]  /*29a0*/  LDC.64 R42, c[0x0][0x3a8] ;  /* 0x0000ea00ff2a7b82 */ /* 0x000e240000000a00 */
[----:B0-----:R-:W-:-:S05]  /*29b0*/  IMAD.WIDE.U32 R42, R40, 0x10, R42 ;  /* 0x00000010282a7825 */ /* 0x001fca00078e002a */
[----:B------:R0:W-:Y:S02]  /*29c0*/  STG.E.128 desc[UR6][R42.64], R36 ;  /* 0x000000242a007986 */ /* 0x0001e4000c101d06 */
.L_x_29577:
[----:B------:R-:W-:Y:S05]  /*29d0*/  BSYNC.RECONVERGENT B0 ;  /* 0x0000000000007941 */ /* 0x000fea0003800200 */
.L_x_29576:
        /* <DEDUP_REMOVED lines=46> */
[----:B0-----:R-:W0:Y:S01]  /*2cc0*/  SHFL.BFLY PT, R98, R101, 0x1, 0x1f ;  /* 0x0c201f0065627f89 */ /* 0x001e2200000e0000 */
[----:B-----5:R-:W1:Y:S01]  /*2cd0*/  LDC R83, c[0x0][0x400] ;  /* 0x00010000ff537b82 */ /* 0x020e620000000800 */
[----:B------:R-:W-:Y:S01]  /*2ce0*/  ISETP.GT.U32.AND P6, PT, R66, 0xbf, PT ;  /* 0x000000bf4200780c */ /* 0x000fe20003fc4070 */
        /* <DEDUP_REMOVED lines=11> */
[--C-:B--234-:R-:W-:Y:S01]  /*2da0*/  FADD.FTZ R43, R9, -R40.reuse ;  /* 0x80000028092b7221 */ /* 0x11cfe20000010000 */
[--C-:B------:R-:W-:Y:S01]  /*2db0*/  FADD.FTZ R42, R10, -R40.reuse ;  /* 0x800000280a2a7221 */ /* 0x100fe20000010000 */
[----:B------:R-:W-:Y:S01]  /*2dc0*/  FADD.FTZ R41, R11, -R40 ;  /* 0x800000280b297221 */ /* 0x000fe20000010000 */
[----:B------:R-:W-:-:S04]  /*2dd0*/  FFMA.FTZ R96, R96, R96, RZ ;  /* 0x0000006060607223 */ /* 0x000fc800000100ff */
[----:B------:R-:W-:-:S04]  /*2de0*/  FFMA.FTZ R43, R43, R43, R96 ;  /* 0x0000002b2b2b7223 */ /* 0x000fc80000010060 */
[----:B------:R-:W-:Y:S01]  /*2df0*/  FFMA.FTZ R42, R42, R42, R43 ;  /* 0x0000002a2a2a7223 */ /* 0x000fe2000001002b */
[----:B------:R-:W-:-:S03]  /*2e00*/  FADD.FTZ R43, R13, -R40 ;  /* 0x800000280d2b7221 */ /* 0x000fc60000010000 */
[----:B------:R-:W-:Y:S01]  /*2e10*/  FFMA.FTZ R42, R41, R41, R42 ;  /* 0x00000029292a7223 */ /* 0x000fe2000001002a */
[----:B------:R-:W-:-:S04]  /*2e20*/  FADD.FTZ R41, R12, -R40 ;  /* 0x800000280c297221 */ /* 0x000fc80000010000 */
[----:B------:R-:W-:Y:S01]  /*2e30*/  FSEL R100, R42, RZ, P4 ;  /* 0x000000ff2a647208 */ /* 0x000fe20002000000 */
[----:B------:R-:W-:-:S04]  /*2e40*/  FADD.FTZ R42, R14, -R40 ;  /* 0x800000280e2a7221 */ /* 0x000fc80000010000 */
[----:B------:R-:W-:Y:S01]  /*2e50*/  FFMA.FTZ R86, R41, R41, R100 ;  /* 0x0000002929567223 */ /* 0x000fe20000010064 */
[----:B------:R-:W-:-:S03]  /*2e60*/  FADD.FTZ R41, R15, -R40 ;  /* 0x800000280f297221 */ /* 0x000fc60000010000 */
[----:B------:R-:W-:-:S04]  /*2e70*/  FFMA.FTZ R43, R43, R43, R86 ;  /* 0x0000002b2b2b7223 */ /* 0x000fc80000010056 */
[----:B------:R-:W-:Y:S01]  /*2e80*/  FFMA.FTZ R42, R42, R42, R43 ;  /* 0x0000002a2a2a7223 */ /* 0x000fe2000001002b */
[----:B------:R-:W-:-:S03]  /*2e90*/  FADD.FTZ R43, R17, -R40 ;  /* 0x80000028112b7221 */ /* 0x000fc60000010000 */
[----:B------:R-:W-:Y:S01]  /*2ea0*/  @P3 FFMA.FTZ R100, R41, R41, R42 ;  /* 0x0000002929643223 */ /* 0x000fe2000001002a */
[--C-:B------:R-:W-:Y:S01]  /*2eb0*/  FADD.FTZ R41, R16, -R40.reuse ;  /* 0x8000002810297221 */ /* 0x100fe20000010000 */
[----:B------:R-:W-:-:S03]  /*2ec0*/  FADD.FTZ R42, R18, -R40 ;  /* 0x80000028122a7221 */ /* 0x000fc60000010000 */
        /* <DEDUP_REMOVED lines=31> */
[----:B------:R-:W-:Y:S01]  /*30c0*/  ISETP.GT.U32.AND P6, PT, R66, 0xdf, PT ;  /* 0x000000df4200780c */ /* 0x000fe20003fc4070 */
[----:B------:R-:W-:Y:S02]  /*30d0*/  FADD.FTZ R42, R34, -R40 ;  /* 0x80000028222a7221 */ /* 0x000fe40000010000 */
        /* <DEDUP_REMOVED lines=23> */
.L_x_29609:
        /* <DEDUP_REMOVED lines=9> */
[----:B------:R-:W0:Y:S03]  /*32e0*/  @!P5 LDC.64 R42, c[0x0][0x3c8] ;  /* 0x0000f200ff2adb82 */ /* 0x000e260000000a00 */
[----:B------:R-:W2:Y:S01]  /*32f0*/  MUFU.RSQ R83, R41 ;  /* 0x0000002900537308 */ /* 0x000ea20000001400 */
[----:B-1----:R-:W-:-:S05]  /*3300*/  @!P5 IMAD.WIDE R96, R64, 0x4, R96 ;  /* 0x000000044060d825 */ /* 0x002fca00078e0260 */
[----:B------:R1:W-:Y:S01]  /*3310*/  @!P5 STG.E desc[UR6][R96.64], R40 ;  /* 0x000000286000d986 */ /* 0x0003e2000c101906 */
[----:B0-----:R-:W-:-:S05]  /*3320*/  @!P5 IMAD.WIDE R42, R64, 0x4, R42 ;  /* 0x00000004402ad825 */ /* 0x001fca00078e022a */
[----:B--2---:R1:W-:Y:S01]  /*3330*/  @!P5 STG.E desc[UR6][R42.64], R83 ;  /* 0x000000532a00d986 */ /* 0x0043e2000c101906 */
[----:B------:R-:W-:Y:S05]  /*3340*/  @!P4 BRA `(.L_x_29582) ;  /* 0x000000000060c947 */ /* 0x000fea0003800000 */
[----:B------:R-:W0:Y:S01]  /*3350*/  LDC.64 R116, c[0x0][0x428] ;  /* 0x00010a00ff747b82 */ /* 0x000e220000000a00 */
[--C-:B-1----:R-:W-:Y:S01]  /*3360*/  FADD.FTZ R42, R8, -R86.reuse ;  /* 0x80000056082a7221 */ /* 0x102fe20000010000 */
[----:B------:R-:W-:Y:S02]  /*3370*/  HADD2.F32 R41, -RZ, R87.H0_H0 ;  /* 0x20000057ff297230 */ /* 0x000fe40000004100 */
[--C-:B------:R-:W-:Y:S01]  /*3380*/  FADD.FTZ R102, R9, -R86.reuse ;  /* 0x8000005609667221 */ /* 0x100fe20000010000 */
[----:B------:R-:W-:Y:S02]  /*3390*/  HADD2.F32 R40, -RZ, R54.H0_H0 ;  /* 0x20000036ff287230 */ /* 0x000fe40000004100 */
[----:B------:R-:W-:Y:S01]  /*33a0*/  FMUL.FTZ R43, R83, R42 ;  /* 0x0000002a532b7220 */ /* 0x000fe20000410000 */
[--C-:B------:R-:W-:Y:S01]  /*33b0*/  FADD.FTZ R104, R10, -R86.reuse ;  /* 0x800000560a687221 */ /* 0x100fe20000010000 */
[----:B------:R-:W-:Y:S01]  /*33c0*/  FADD.FTZ R98, R11, -R86 ;  /* 0x800000560b627221 */ /* 0x000fe20000010000 */
[----:B------:R-:W-:-:S02]  /*33d0*/  HADD2.F32 R100, -RZ, R88.H0_H0 ;  /* 0x20000058ff647230 */ /* 0x000fc40000004100 */
[----:B------:R-:W-:Y:S01]  /*33e0*/  FFMA.FTZ R40, R43, R41, R40 ;  /* 0x000000292b287223 */ /* 0x000fe20000010028 */
[----:B------:R-:W-:Y:S02]  /*33f0*/  HADD2.F32 R41, -RZ, R109.H0_H0 ;  /* 0x2000006dff297230 */ /* 0x000fe40000004100 */
[C---:B------:R-:W-:Y:S01]  /*3400*/  FMUL.FTZ R102, R83.reuse, R102 ;  /* 0x0000006653667220 */ /* 0x040fe20000410000 */
[----:B------:R-:W-:Y:S02]  /*3410*/  HADD2.F32 R97, -RZ, R87.H1_H1 ;  /* 0x30000057ff617230 */ /* 0x000fe40000004100 */
[C---:B------:R-:W-:Y:S01]  /*3420*/  FMUL.FTZ R99, R83.reuse, R104 ;  /* 0x0000006853637220 */ /* 0x040fe20000410000 */
[----:B------:R-:W-:Y:S02]  /*3430*/  HADD2.F32 R42, -RZ, R55.H0_H0 ;  /* 0x20000037ff2a7230 */ /* 0x000fe40000004100 */
[----:B------:R-:W-:Y:S01]  /*3440*/  FMUL.FTZ R98, R83, R98 ;  /* 0x0000006253627220 */ /* 0x000fe20000410000 */
[----:B------:R-:W-:-:S02]  /*3450*/  HADD2.F32 R96, -RZ, R88.H1_H1 ;  /* 0x30000058ff607230 */ /* 0x000fc40000004100 */
[----:B------:R-:W-:Y:S01]  /*3460*/  FFMA.FTZ R41, R102, R100, R41 ;  /* 0x0000006466297223 */ /* 0x000fe20000010029 */
[----:B------:R-:W-:Y:S02]  /*3470*/  HADD2.F32 R43, -RZ, R109.H1_H1 ;  /* 0x3000006dff2b7230 */ /* 0x000fe40000004100 */
[----:B------:R-:W-:-:S03]  /*3480*/  FFMA.FTZ R42, R99, R97, R42 ;  /* 0x00000061632a7223 */ /* 0x000fc6000001002a */
[----:B------:R-:W-:Y:S01]  /*3490*/  FFMA.FTZ R43, R98, R96, R43 ;  /* 0x00000060622b7223 */ /* 0x000fe2000001002b */
[C---:B0-----:R-:W-:Y:S01]  /*34a0*/  IMAD.WIDE.U32 R116, R69.reuse, 0x10, R116 ;  /* 0x0000001045747825 */ /* 0x041fe200078e0074 */
[----:B------:R-:W-:-:S04]  /*34b0*/  IADD3 R69, PT, PT, R69, 0x20, RZ ;  /* 0x0000002045457810 */ /* 0x000fc80007ffe0ff */
[----:B------:R0:W-:Y:S03]  /*34c0*/  STG.E.128 desc[UR6][R116.64], R40 ;  /* 0x0000002874007986 */ /* 0x0001e6000c101d06 */
.L_x_29582:
[----:B------:R-:W-:Y:S05]  /*34d0*/  BSYNC.RECONVERGENT B0 ;  /* 0x0000000000007941 */ /* 0x000fea0003800200 */
.L_x_29581:
[----:B------:R-:W-:Y:S01]  /*34e0*/  ISETP.GE.U32.AND P0, PT, R66, 0x40, PT ;  /* 0x000000404200780c */ /* 0x000fe20003f06070 */
[----:B------:R-:W-:-:S12]  /*34f0*/  BSSY.RECONVERGENT B0, `(.L_x_29583) ;  /* 0x000001a000007945 */ /* 0x000fd80003800200 */
[----:B------:R-:W-:Y:S05]  /*3500*/  @!P0 BRA `(.L_x_29584) ;  /* 0x0000000000608947 */ /* 0x000fea0003800000 */
[----:B0-----:R-:W0:Y:S01]  /*3510*/  LDC.64 R116, c[0x0][0x428] ;  /* 0x00010a00ff747b82 */ /* 0x001e220000000a00 */
        /* <DEDUP_REMOVED lines=23> */
.L_x_29584:
[----:B------:R-:W-:Y:S05]  /*3690*/  BSYNC.RECONVERGENT B0 ;  /* 0x0000000000007941 */ /* 0x000fea0003800200 */
.L_x_29583:
[----:B------:R-:W-:Y:S01]  /*36a0*/  ISETP.GE.U32.AND P0, PT, R66, 0x60, PT ;  /* 0x000000604200780c */ /* 0x000fe20003f06070 */
[----:B------:R-:W-:-:S12]  /*36b0*/  BSSY.RECONVERGENT B0, `(.L_x_29585) ;  /* 0x000001a000007945 */ /* 0x000fd80003800200 */
[----:B------:R-:W-:Y:S05]  /*36c0*/  @!P0 BRA `(.L_x_29586) ;  /* 0x0000000000608947 */ /* 0x000fea0003800000 */
[----:B0-2---:R-:W0:Y:S01]  /*36d0*/  LDC.64 R116, c[0x0][0x428] ;  /* 0x00010a00ff747b82 */ /* 0x005e220000000a00 */
        /* <DEDUP_REMOVED lines=23> */
.L_x_29586:
[----:B------:R-:W-:Y:S05]  /*3850*/  BSYNC.RECONVERGENT B0 ;  /* 0x0000000000007941 */ /* 0x000fea0003800200 */
.L_x_29585:
[----:B------:R-:W-:Y:S01]  /*3860*/  ISETP.GE.U32.AND P0, PT, R66, 0x80, PT ;  /* 0x000000804200780c */ /* 0x000fe20003f06070 */
[----:B------:R-:W-:-:S12]  /*3870*/  BSSY.RECONVERGENT B0, `(.L_x_29587) ;  /* 0x000001a000007945 */ /* 0x000fd80003800200 */
[----:B------:R-:W-:Y:S05]  /*3880*/  @!P0 BRA `(.L_x_29588) ;  /* 0x0000000000608947 */ /* 0x000fea0003800000 */
[----:B0-23--:R-:W0:Y:S01]  /*3890*/  LDC.64 R116, c[0x0][0x428] ;  /* 0x00010a00ff747b82 */ /* 0x00de220000000a00 */
        /* <DEDUP_REMOVED lines=23> */
.L_x_29588:
[----:B------:R-:W-:Y:S05]  /*3a10*/  BSYNC.RECONVERGENT B0 ;  /* 0x0000000000007941 */ /* 0x000fea0003800200 */
.L_x_29587:
[----:B------:R-:W-:Y:S01]  /*3a20*/  ISETP.GE.U32.AND P0, PT, R66, 0xa0, PT ;  /* 0x000000a04200780c */ /* 0x000fe20003f06070 */
[----:B------:R-:W-:-:S12]  /*3a30*/  BSSY.RECONVERGENT B0, `(.L_x_29589) ;  /* 0x000001a000007945 */ /* 0x000fd80003800200 */
[----:B------:R-:W-:Y:S05]  /*3a40*/  @!P0 BRA `(.L_x_29590) ;  /* 0x0000000000608947 */ /* 0x000fea0003800000 */
[----:B0-234-:R-:W0:Y:S01]  /*3a50*/  LDC.64 R116, c[0x0][0x428] ;  /* 0x00010a00ff747b82 */ /* 0x01de220000000a00 */
        /* <DEDUP_REMOVED lines=23> */
.L_x_29590:
[----:B------:R-:W-:Y:S05]  /*3bd0*/  BSYNC.RECONVERGENT B0 ;  /* 0x0000000000007941 */ /* 0x000fea0003800200 */
.L_x_29589:
        /* <DEDUP_REMOVED lines=27> */
.L_x_29592:
[----:B------:R-:W-:Y:S05]  /*3d90*/  BSYNC.RECONVERGENT B0 ;  /* 0x0000000000007941 */ /* 0x000fea0003800200 */
.L_x_29591:
        /* <DEDUP_REMOVED lines=27> */
.L_x_29594:
[----:B------:R-:W-:Y:S05]  /*3f50*/  BSYNC.RECONVERGENT B0 ;  /* 0x0000000000007941 */ /* 0x000fea0003800200 */
.L_x_29593:
[----:B------:R-:W-:Y:S01]  /*3f60*/  ISETP.GE.U32.AND P0, PT, R66, 0x100, PT ;  /* 0x000001004200780c */ /* 0x000fe20003f06070 */
[----:B------:R-:W-:-:S12]  /*3f70*/  BSSY.RECONVERGENT B0, `(.L_x_29595) ;  /* 0x0000011000007945 */ /* 0x000fd80003800200 */
[----:B------:R-:W-:Y:S05]  /*3f80*/  @!P0 BRA `(.L_x_29596) ;  /* 0x00000000003c8947 */ /* 0x000fea0003800000 */
[----:B------:R-:W5:Y:S01]  /*3f90*/  LDC.64 R100, c[0x0][0x428] ;  /* 0x00010a00ff647b82 */ /* 0x000f620000000a00 */
[--C-:B------:R-:W-:Y:S01]  /*3fa0*/  FADD.FTZ R98, R36, -R86.reuse ;  /* 0x8000005624627221 */ /* 0x100fe20000010000 */
[--C-:B-1----:R-:W-:Y:S01]  /*3fb0*/  FADD.FTZ R96, R37, -R86.reuse ;  /* 0x8000005625607221 */ /* 0x102fe20000010000 */
[--C-:B0-234-:R-:W-:Y:S01]  /*3fc0*/  FADD.FTZ R42, R38, -R86.reuse ;  /* 0x80000056262a7221 */ /* 0x11dfe20000010000 */
        /* <DEDUP_REMOVED lines=9> */
[----:B-----5:R-:W-:-:S05]  /*4060*/  IMAD.WIDE.U32 R100, R69, 0x10, R100 ;  /* 0x0000001045647825 */ /* 0x020fca00078e0064 */
[----:B------:R0:W-:Y:S02]  /*4070*/  STG.E.128 desc[UR6][R100.64], R40 ;  /* 0x0000002864007986 */ /* 0x0001e4000c101d06 */
.L_x_29596:
[----:B------:R-:W-:Y:S05]  /*4080*/  BSYNC.RECONVERGENT B0 ;  /* 0x0000000000007941 */ /* 0x000fea0003800200 */
.L_x_29595:
[----:B01234-:R-:W0:Y:S02]  /*4090*/  LDC.64 R40, c[0x0][0x380] ;  /* 0x0000e000ff287b82 */ /* 0x01fe240000000a00 */
[----:B0-----:R-:W-:-:S04]  /*40a0*/  LEA R64, R40, R64, 0x2 ;  /* 0x0000004028407211 */ /* 0x001fc800078e10ff */
[----:B------:R-:W-:-:S13]  /*40b0*/  ISETP.GE.AND P0, PT, R64, R41, PT ;  /* 0x000000294000720c */ /* 0x000fda0003f06270 */
[----:B------:R-:W-:Y:S05]  /*40c0*/  @!P0 BRA `(.L_x_29597) ;  /* 0xffffffd000c88947 */ /* 0x000fea000383ffff */
[----:B------:R-:W-:Y:S05]  /*40d0*/  EXIT ;  /* 0x000000000000794d */ /* 0x000fea0003800000 */
.L_x_29580:
[----:B01234-:R-:W-:Y:S01]  /*40e0*/  HFMA2 R42, -RZ, RZ, 0, 5.9604644775390625e-08 ;  /* 0x00000001ff2a7431 */ /* 0x01ffe200000001ff */
[----:B------:R-:W-:Y:S01]  /*40f0*/  BSSY B0, `(.L_x_29598) ;  /* 0x0000007000007945 */ /* 0x000fe20003800000 */
[----:B------:R-:W-:Y:S02]  /*4100*/  MOV R100, R101 ;  /* 0x0000006500647202 */ /* 0x000fe40000000f00 */
[----:B------:R-:W-:Y:S02]  /*4110*/  MOV R41, 0x1f ;  /* 0x0000001f00297802 */ /* 0x000fe40000000f00 */
[----:B------:R-:W-:-:S07]  /*4120*/  MOV R43, 0xffffffff ;  /* 0xffffffff002b7802 */ /* 0x000fce0000000f00 */
[----:B-----5:R-:W-:Y:S05]  /*4130*/  WARPSYNC.COLLECTIVE R43, `(.L_x_29599) ;  /* 0x000000002b087348 */ /* 0x020fea0003c00000 */
[----:B------:R0:W1:Y:S02]  /*4140*/  SHFL.BFLY P6, R98, R100, R42, R41 ;  /* 0x0c00002a64627389 */ /* 0x00006400000c0029 */
[----:B01---5:R-:W-:Y:S05]  /*4150*/  ENDCOLLECTIVE ;  /* 0x000000000000791b */ /* 0x023fea0003800000 */
.L_x_29599:
[----:B------:R-:W-:Y:S05]  /*4160*/  BSYNC B0 ;  /* 0x0000000000007941 */ /* 0x000fea0003800000 */
.L_x_29598:
        /* <DEDUP_REMOVED lines=8> */
.L_x_29600:
[----:B------:R-:W-:Y:S02]  /*41f0*/  HFMA2 R42, -RZ, RZ, 0, 2.384185791015625e-07 ;  /* 0x00000004ff2a7431 */ /* 0x000fe400000001ff */
[----:B------:R-:W-:-:S05]  /*4200*/  FADD.FTZ R99, R100, R98 ;  /* 0x0000006264637221 */ /* 0x000fca0000010000 */
[----:B------:R-:W-:-:S07]  /*4210*/  MOV R100, R99 ;  /* 0x0000006300647202 */ /* 0x000fce0000000f00 */
[----:B------:R-:W-:Y:S05]  /*4220*/  WARPSYNC.COLLECTIVE R43, `(.L_x_29601) ;  /* 0x000000002b087348 */ /* 0x000fea0003c00000 */
[----:B------:R0:W1:Y:S02]  /*4230*/  SHFL.BFLY P6, R98, R100, R42, R41 ;  /* 0x0c00002a64627389 */ /* 0x00006400000c0029 */
[----:B01----:R-:W-:Y:S05]  /*4240*/  ENDCOLLECTIVE ;  /* 0x000000000000791b */ /* 0x003fea0003800000 */
.L_x_29601:
[----:B------:R-:W-:Y:S02]  /*4250*/  HFMA2 R42, -RZ, RZ, 0, 4.76837158203125e-07 ;  /* 0x00000008ff2a7431 */ /* 0x000fe400000001ff */
[----:B------:R-:W-:-:S05]  /*4260*/  FADD.FTZ R97, R99, R98 ;  /* 0x0000006263617221 */ /* 0x000fca0000010000 */
[----:B------:R-:W-:-:S07]  /*4270*/  MOV R100, R97 ;  /* 0x0000006100647202 */ /* 0x000fce0000000f00 */
[----:B------:R-:W-:Y:S05]  /*4280*/  WARPSYNC.COLLECTIVE R43, `(.L_x_29602) ;  /* 0x000000002b087348 */ /* 0x000fea0003c00000 */
[----:B------:R0:W1:Y:S02]  /*4290*/  SHFL.BFLY P6, R98, R100, R42, R41 ;  /* 0x0c00002a64627389 */ /* 0x00006400000c0029 */
[----:B01----:R-:W-:Y:S05]  /*42a0*/  ENDCOLLECTIVE ;  /* 0x000000000000791b */ /* 0x003fea0003800000 */
.L_x_29602:
[----:B------:R-:W-:Y:S02]  /*42b0*/  HFMA2 R42, -RZ, RZ, 0, 9.5367431640625e-07 ;  /* 0x00000010ff2a7431 */ /* 0x000fe400000001ff */
[----:B------:R-:W-:-:S05]  /*42c0*/  FADD.FTZ R86, R97, R98 ;  /* 0x0000006261567221 */ /* 0x000fca0000010000 */
[----:B------:R-:W-:-:S07]  /*42d0*/  MOV R100, R86 ;  /* 0x0000005600647202 */ /* 0x000fce0000000f00 */
[----:B------:R-:W-:Y:S05]  /*42e0*/  WARPSYNC.COLLECTIVE R43, `(.L_x_29603) ;  /* 0x000000002b087348 */ /* 0x000fea0003c00000 */
[----:B------:R0:W1:Y:S02]  /*42f0*/  SHFL.BFLY P6, R98, R100, R42, R41 ;  /* 0x0c00002a64627389 */ /* 0x00006400000c0029 */
[----:B01----:R-:W-:Y:S05]  /*4300*/  ENDCOLLECTIVE ;  /* 0x000000000000791b */ /* 0x003fea0003800000 */
.L_x_29603:
[----:B------:R-:W-:Y:S01]  /*4310*/  FADD.FTZ R40, R86, R98 ;  /* 0x0000006256287221 */ /* 0x000fe20000010000 */
[----:B------:R-:W-:-:S03]  /*4320*/  ISETP.GT.U32.AND P6, PT, R66, 0xbf, PT ;  /* 0x000000bf4200780c */ /* 0x000fc60003fc4070 */
[----:B------:R-:W-:-:S04]  /*4330*/  FMUL.FTZ R40, R40, R83 ;  /* 0x0000005328287220 */ /* 0x000fc80000410000 */
[--C-:B------:R-:W-:Y:S01]  /*4340*/  FADD.FTZ R86, R8, -R40.reuse ;  /* 0x8000002808567221 */ /* 0x100fe20000010000 */
[--C-:B------:R-:W-:Y:S01]  /*4350*/  FADD.FTZ R97, R9, -R40.reuse ;  /* 0x8000002809617221 */ /* 0x100fe20000010000 */
[----:B------:R-:W-:Y:S02]  /*4360*/  FADD.FTZ R41, R11, -R40 ;  /* 0x800000280b297221 */ /* 0x000fe40000010000 */
[----:B------:R-:W-:-:S04]  /*4370*/  FFMA.FTZ R86, R86, R86, RZ ;  /* 0x0000005656567223 */ /* 0x000fc800000100ff */
[----:B------:R-:W-:Y:S01]  /*4380*/  FFMA.FTZ R97, R97, R97, R86 ;  /* 0x0000006161617223 */ /* 0x000fe20000010056 */
[----:B------:R-:W-:-:S04]  /*4390*/  FADD.FTZ R86, R10, -R40 ;  /* 0x800000280a567221 */ /* 0x000fc80000010000 */
[----:B------:R-:W-:-:S04]  /*43a0*/  FFMA.FTZ R86, R86, R86, R97 ;  /* 0x0000005656567223 */ /* 0x000fc80000010061 */
[----:B------:R-:W-:Y:S01]  /*43b0*/  FFMA.FTZ R86, R41, R41, R86 ;  /* 0x0000002929567223 */ /* 0x000fe20000010056 */
[----:B------:R-:W-:-:S04]  /*43c0*/  FADD.FTZ R41, R12, -R40 ;  /* 0x800000280c297221 */ /* 0x000fc80000010000 */
[----:B------:R-:W-:-:S05]  /*43d0*/  FSEL R100, R86, RZ, P4 ;  /* 0x000000ff56647208 */ /* 0x000fca0002000000 */
[----:B------:R-:W-:Y:S01]  /*43e0*/  FFMA.FTZ R42, R41, R41, R100 ;  /* 0x00000029292a7223 */ /* 0x000fe20000010064 */
[----:B------:R-:W-:-:S04]  /*43f0*/  FADD.FTZ R41, R13, -R40 ;  /* 0x800000280d297221 */ /* 0x000fc80000010000 */
[----:B------:R-:W-:Y:S01]  /*4400*/  FFMA.FTZ R41, R41, R41, R42 ;  /* 0x0000002929297223 */ /* 0x000fe2000001002a */
[----:B------:R-:W-:-:S04]  /*4410*/  FADD.FTZ R42, R14, -R40 ;  /* 0x800000280e2a7221 */ /* 0x000fc80000010000 */
[----:B------:R-:W-:Y:S01]  /*4420*/  FFMA.FTZ R42, R42, R42, R41 ;  /* 0x0000002a2a2a7223 */ /* 0x000fe20000010029 */
[----:B------:R-:W-:-:S04]  /*4430*/  FADD.FTZ R41, R15, -R40 ;  /* 0x800000280f297221 */ /* 0x000fc80000010000 */
[----:B------:R-:W-:Y:S01]  /*4440*/  @P3 FFMA.FTZ R100, R41, R41, R42 ;  /* 0x0000002929643223 */ /* 0x000fe2000001002a */
        /* <DEDUP_REMOVED lines=32> */
[----:B------:R-:W-:Y:S01]  /*4650*/  FADD.FTZ R41, R32, -R40 ;  /* 0x8000002820297221 */ /* 0x000fe20000010000 */
[----:B------:R-:W-:-:S03]  /*4660*/  ISETP.GT.U32.AND P6, PT, R66, 0xdf, PT ;  /* 0x000000df4200780c */ /* 0x000fc60003fc4070 */
        /* <DEDUP_REMOVED lines=16> */
[----:B------:R-:W-:Y:S01]  /*4770*/  MOV R42, 0x1 ;  /* 0x00000001002a7802 */ /* 0x000fe20000000f00 */
[----:B------:R-:W-:-:S07]  /*4780*/  HFMA2 R41, -RZ, RZ, 0, 1.847743988037109375e-06 ;  /* 0x0000001fff297431 */ /* 0x000fce00000001ff */
[----:B------:R-:W-:Y:S05]  /*4790*/  WARPSYNC.COLLECTIVE R43, `(.L_x_29604) ;  /* 0x000000002b087348 */ /* 0x000fea0003c00000 */
[----:B------:R0:W1:Y:S02]  /*47a0*/  SHFL.BFLY P6, R98, R100, R42, R41 ;  /* 0x0c00002a64627389 */ /* 0x00006400000c0029 */
[----:B01----:R-:W-:Y:S05]  /*47b0*/  ENDCOLLECTIVE ;  /* 0x000000000000791b */ /* 0x003fea0003800000 */
.L_x_29604:
[----:B------:R-:W-:Y:S02]  /*47c0*/  HFMA2 R42, -RZ, RZ, 0, 1.1920928955078125e-07 ;  /* 0x00000002ff2a7431 */ /* 0x000fe400000001ff */
[----:B------:R-:W-:-:S05]  /*47d0*/  FADD.FTZ R99, R100, R98 ;  /* 0x0000006264637221 */ /* 0x000fca0000010000 */
[----:B------:R-:W-:-:S07]  /*47e0*/  MOV R100, R99 ;  /* 0x0000006300647202 */ /* 0x000fce0000000f00 */
[----:B------:R-:W-:Y:S05]  /*47f0*/  WARPSYNC.COLLECTIVE R43, `(.L_x_29605) ;  /* 0x000000002b087348 */ /* 0x000fea0003c00000 */
[----:B------:R0:W1:Y:S02]  /*4800*/  SHFL.BFLY P6, R98, R100, R42, R41 ;  /* 0x0c00002a64627389 */ /* 0x00006400000c0029 */
[----:B01----:R-:W-:Y:S05]  /*4810*/  ENDCOLLECTIVE ;  /* 0x000000000000791b */ /* 0x003fea0003800000 */
.L_x_29605:
[----:B------:R-:W-:Y:S02]  /*4820*/  HFMA2 R42, -RZ, RZ, 0, 2.384185791015625e-07 ;  /* 0x00000004ff2a7431 */ /* 0x000fe400000001ff */
[----:B------:R-:W-:-:S05]  /*4830*/  FADD.FTZ R97, R99, R98 ;  /* 0x0000006263617221 */ /* 0x000fca0000010000 */
[----:B------:R-:W-:-:S07]  /*4840*/  MOV R100, R97 ;  /* 0x0000006100647202 */ /* 0x000fce0000000f00 */
[----:B------:R-:W-:Y:S05]  /*4850*/  WARPSYNC.COLLECTIVE R43, `(.L_x_29606) ;  /* 0x000000002b087348 */ /* 0x000fea0003c00000 */
[----:B------:R0:W1:Y:S02]  /*4860*/  SHFL.BFLY P6, R98, R100, R42, R41 ;  /* 0x0c00002a64627389 */ /* 0x00006400000c0029 */
[----:B01----:R-:W-:Y:S05]  /*4870*/  ENDCOLLECTIVE ;  /* 0x000000000000791b */ /* 0x003fea0003800000 */
.L_x_29606:
[----:B------:R-:W-:Y:S02]  /*4880*/  HFMA2 R42, -RZ, RZ, 0, 4.76837158203125e-07 ;  /* 0x00000008ff2a7431 */ /* 0x000fe400000001ff */
[----:B------:R-:W-:-:S05]  /*4890*/  FADD.FTZ R96, R97, R98 ;  /* 0x0000006261607221 */ /* 0x000fca0000010000 */
[----:B------:R-:W-:-:S07]  /*48a0*/  MOV R100, R96 ;  /* 0x0000006000647202 */ /* 0x000fce0000000f00 */
[----:B------:R-:W-:Y:S05]  /*48b0*/  WARPSYNC.COLLECTIVE R43, `(.L_x_29607) ;  /* 0x000000002b087348 */ /* 0x000fea0003c00000 */
[----:B------:R0:W1:Y:S02]  /*48c0*/  SHFL.BFLY P6, R98, R100, R42, R41 ;  /* 0x0c00002a64627389 */ /* 0x00006400000c0029 */
[----:B01----:R-:W-:Y:S05]  /*48d0*/  ENDCOLLECTIVE ;  /* 0x000000000000791b */ /* 0x003fea0003800000 */
.L_x_29607:
[----:B------:R-:W-:Y:S02]  /*48e0*/  HFMA2 R42, -RZ, RZ, 0, 9.5367431640625e-07 ;  /* 0x00000010ff2a7431 */ /* 0x000fe400000001ff */
[----:B------:R-:W-:-:S05]  /*48f0*/  FADD.FTZ R86, R96, R98 ;  /* 0x0000006260567221 */ /* 0x000fca0000010000 */
[----:B------:R-:W-:-:S07]  /*4900*/  MOV R100, R86 ;  /* 0x0000005600647202 */ /* 0x000fce0000000f00 */
[----:B------:R-:W-:Y:S05]  /*4910*/  WARPSYNC.COLLECTIVE R43, `(.L_x_29608) ;  /* 0x000000002b087348 */ /* 0x000fea0003c00000 */
[----:B------:R0:W1:Y:S02]  /*4920*/  SHFL.BFLY P6, R98, R100, R42, R41 ;  /* 0x0c00002a64627389 */ /* 0x00006400000c0029 */
[----:B01----:R-:W-:Y:S05]  /*4930*/  ENDCOLLECTIVE ;  /* 0x000000000000791b */ /* 0x003fea0003800000 */
.L_x_29608:
[----:B------:R-:W-:Y:S05]  /*4940*/  BRA `(.L_x_29609) ;  /* 0xffffffe800407947 */ /* 0x000fea000383ffff */
.L_x_29610:
        /* <DEDUP_REMOVED lines=11> */
.L_x_37360:


//--------------------- .text._ZN10layer_norm13ln_fwd_kernelINS_13Kernel_traitsI6__halfffffjLj1024ELj1ELj4ELj1ELj16ENS_18Kernel_traits_baseILj1024ES2_ffffjLj128EEEEELb0ELb1ELb0ELb1EEEvNS_9FwdParamsE --------------------------
	.section	.text._ZN10layer_norm13ln_fwd_kernelINS_13Kernel_traitsI6__halfffffjLj1024ELj1ELj4ELj1ELj16ENS_18Kernel_traits_baseILj1024ES2_ffffjLj128EEEEELb0ELb1ELb0ELb1EEEvNS_9FwdParamsE,"ax",@progbits
	.align	128
        .global         _ZN10layer_norm13ln_fwd_kernelINS_13Kernel_traitsI6__halfffffjLj1024ELj1ELj4ELj1ELj16ENS_18Kernel_traits_baseILj1024ES2_ffffjLj128EEEEELb0ELb1ELb0ELb1EEEvNS_9FwdParamsE
        .type           _ZN10layer_norm13ln_fwd_kernelINS_13Kernel_traitsI6__halfffffjLj1024ELj1ELj4ELj1ELj16ENS_18Kernel_traits_baseILj1024ES2_ffffjLj128EEEEELb0ELb1ELb0ELb1EEEvNS_9FwdParamsE,@function
        .size           _ZN10layer_norm13ln_fwd_kernelINS_13Kernel_traitsI6__halfffffjLj1024ELj1ELj4ELj1ELj16ENS_18Kernel_traits_baseILj1024ES2_ffffjLj128EEEEELb0ELb1ELb0ELb1EEEvNS_9FwdParamsE,(.L_x_37361 - _ZN10layer_norm13ln_fwd_kernelINS_13Kernel_traitsI6__halfffffjLj1024ELj1ELj4ELj1ELj16ENS_18Kernel_traits_baseILj1024ES2_ffffjLj128EEEEELb0ELb1ELb0ELb1EEEvNS_9FwdParamsE)
        .other          _ZN10layer_norm13ln_fwd_kernelINS_13Kernel_traitsI6__halfffffjLj1024ELj1ELj4ELj1ELj16ENS_18Kernel_traits_baseILj1024ES2_ffffjLj128EEEEELb0ELb1ELb0ELb1EEEvNS_9FwdParamsE,@"STO_CUDA_ENTRY STV_DEFAULT"
_ZN10layer_norm13ln_fwd_kernelINS_13Kernel_traitsI6__halfffffjLj1024ELj1ELj4ELj1ELj16ENS_18Kernel_traits_baseILj1024ES2_ffffjLj128EEEEELb0ELb1ELb0ELb1EEEvNS_9FwdParamsE:
.text._ZN10layer_norm13ln_fwd_kernelINS_13Kernel_traitsI6__halfffffjLj1024ELj1ELj4ELj1ELj16ENS_18Kernel_traits_baseILj1024ES2_ffffjLj128EEEEELb0ELb1ELb0ELb1EEEvNS_9FwdParamsE:
        /* <DEDUP_REMOVED lines=16> */
[----:B------:R0:W5:Y:S01]  /*0100*/  LDG.E.64 R46, desc[UR6][R6.64] ;  /* 0x00000006062e7981 */ /* 0x000162000c1e1b00 */
[----:B-1----:R-:W-:-:S03]  /*0110*/  IMAD.WIDE.U32 R18, R102, 0x8, R18 ;  /* 0x0000000866127825 */ /* 0x002fc600078e0012 */
[----:B------:R0:W5:Y:S04]  /*0120*/  LDG.E.64 R44, desc[UR6][R6.64+0x100] ;  /* 0x00010006062c7981 */ /* 0x000168000c1e1b00 */
[----:B------:R0:W5:Y:S01]  /*0130*/  LDG.E.64 R42, desc[UR6][R6.64+0x200] ;  /* 0x00020006062a7981 */ /* 0x000162000c1e1b00 */
[----:B--2---:R-:W-:-:S03]  /*0140*/  IMAD.WIDE.U32 R20, R102, 0x8, R20 ;  /* 0x0000000866147825 */ /* 0x004fc600078e0014 */
        /* <DEDUP_REMOVED lines=22> */
.L_x_29611:
[----:B------:R-:W0:Y:S08]  /*02b0*/  LDC.64 R2, c[0x0][0x3d0] ;  /* 0x0000f400ff027b82 */ /* 0x000e300000000a00 */
[----:B------:R-:W1:Y:S01]  /*02c0*/  LDC.64 R4, c[0x0][0x3e8] ;  /* 0x0000fa00ff047b82 */ /* 0x000e620000000a00 */
[----:B------:R-:W-:Y:S02]  /*02d0*/  CS2R R16, SRZ ;  /* 0x0000000000107805 */ /* 0x000fe4000001ff00 */
[----:B------:R-:W-:-:S02]  /*02e0*/  CS2R R14, SRZ ;  /* 0x00000000000e7805 */ /* 0x000fc4000001ff00 */
[----:B------:R-:W-:Y:S02]  /*02f0*/  CS2R R12, SRZ ;  /* 0x00000000000c7805 */ /* 0x000fe4000001ff00 */
[----:B------:R-:W-:Y:S02]  /*0300*/  CS2R R10, SRZ ;  /* 0x00000000000a7805 */ /* 0x000fe4000001ff00 */
[----:B------:R-:W-:Y:S02]  /*0310*/  CS2R R8, SRZ ;  /* 0x0000000000087805 */ /* 0x000fe4000001ff00 */
[----:B------:R-:W-:Y:S01]  /*0320*/  CS2R R6, SRZ ;  /* 0x0000000000067805 */ /* 0x000fe2000001ff00 */
[----:B0-----:R-:W-:-:S05]  /*0330*/  IMAD.WIDE.U32 R2, R102, 0x8, R2 ;  /* 0x0000000866027825 */ /* 0x001fca00078e0002 */
[----:B------:R-:W5:Y:S01]  /*0340*/  LDG.E.64 R46, desc[UR6][R2.64] ;  /* 0x00000006022e7981 */ /* 0x000f62000c1e1b00 */
[----:B-1----:R-:W-:-:S03]  /*0350*/  IMAD.WIDE.U32 R4, R102, 0x8, R4 ;  /* 0x0000000866047825 */ /* 0x002fc600078e0004 */
[----:B------:R-:W5:Y:S04]  /*0360*/  LDG.E.64 R44, desc[UR6][R2.64+0x100] ;  /* 0x00010006022c7981 */ /* 0x000f68000c1e1b00 */
[----:B------:R-:W5:Y:S04]  /*0370*/  LDG.E.64 R42, desc[UR6][R2.64+0x200] ;  /* 0x00020006022a7981 */ /* 0x000f68000c1e1b00 */
[----:B------:R-:W5:Y:S04]  /*0380*/  LDG.E.64 R40, desc[UR6][R2.64+0x300] ;  /* 0x0003000602287981 */ /* 0x000f68000c1e1b00 */
[----:B------:R-:W5:Y:S04]  /*0390*/  LDG.E.64 R38, desc[UR6][R2.64+0x400] ;  /* 0x0004000602267981 */ /* 0x000f68000c1e1b00 */
[----:B------:R-:W5:Y:S04]  /*03a0*/  LDG.E.64 R36, desc[UR6][R2.64+0x500] ;  /* 0x0005000602247981 */ /* 0x000f68000c1e1b00 */
[----:B------:R-:W5:Y:S04]  /*03b0*/  LDG.E.64 R32, desc[UR6][R2.64+0x600] ;  /* 0x0006000602207981 */ /* 0x000f68000c1e1b00 */
[----:B------:R0:W5:Y:S04]  /*03c0*/  LDG.E.64 R34, desc[UR6][R2.64+0x700] ;  /* 0x0007000602227981 */ /* 0x000168000c1e1b00 */
[----:B------:R-:W5:Y:S04]  /*03d0*/  LDG.E.64 R48, desc[UR6][R4.64] ;  /* 0x0000000604307981 */ /* 0x000f68000c1e1b00 */
[----:B------:R-:W5:Y:S01]  /*03e0*/  LDG.E.64 R50, desc[UR6][R4.64+0x100] ;  /* 0x0001000604327981 */ /* 0x000f62000c1e1b00 */
[----:B0-----:R-:W-:-:S03]  /*03f0*/  CS2R R2, SRZ ;  /* 0x0000000000027805 */ /* 0x001fc6000001ff00 */
[----:B------:R-:W5:Y:S04]  /*0400*/  LDG.E.64 R52, desc[UR6][R4.64+0x200] ;  /* 0x0002000604347981 */ /* 0x000f68000c1e1b00 */
[----:B------:R-:W5:Y:S04]  /*0410*/  LDG.E.64 R54, desc[UR6][R4.64+0x300] ;  /* 0x0003000604367981 */ /* 0x000f68000c1e1b00 */
[----:B------:R-:W5:Y:S04]  /*0420*/  LDG.E.64 R56, desc[UR6][R4.64+0x400] ;  /* 0x0004000604387981 */ /* 0x000f68000c1e1b00 */
[----:B------:R-:W5:Y:S04]  /*0430*/  LDG.E.64 R58, desc[UR6][R4.64+0x500] ;  /* 0x00050006043a7981 */ /* 0x000f68000c1e1b00 */
[----:B------:R-:W5:Y:S04]  /*0440*/  LDG.E.64 R62, desc[UR6][R4.64+0x600] ;  /* 0x00060006043e7981 */ /* 0x000f68000c1e1b00 */
[----:B------:R0:W5:Y:S02]  /*0450*/  LDG.E.64 R64, desc[UR6][R4.64+0x700] ;  /* 0x0007000604407981 */ /* 0x000164000c1e1b00 */
[----:B0-----:R-:W-:-:S07]  /*0460*/  CS2R R4, SRZ ;  /* 0x0000000000047805 */ /* 0x001fce000001ff00 */
.L_x_29612:
[----:B------:R-:W1:Y:S02]  /*0470*/  LDCU UR4, c[0x0][0x384] ;  /* 0x00007080ff0477ac */ /* 0x000e640008000800 */
[----:B-1----:R-:W-:-:S13]  /*0480*/  ISETP.GE.AND P0, PT, R0, UR4, PT ;  /* 0x0000000400007c0c */ /* 0x002fda000bf06270 */
[----:B------:R-:W-:Y:S05]  /*0490*/  @P0 EXIT ;  /* 0x000000000000094d */ /* 0x000fea0003800000 */
[----:B0----5:R-:W-:Y:S01]  /*04a0*/  MOV R21, R48 ;  /* 0x0000003000157202 */ /* 0x021fe20000000f00 */
[----:B------:R-:W0:Y:S01]  /*04b0*/  LDCU.64 UR4, c[0x0][0x3e0] ;  /* 0x00007c00ff0477ac */ /* 0x000e220008000a00 */
[----:B------:R-:W-:Y:S02]  /*04c0*/  MOV R22, R49 ;  /* 0x0000003100167202 */ /* 0x000fe40000000f00 */
[----:B------:R-:W-:Y:S02]  /*04d0*/  MOV R23, R44 ;  /* 0x0000002c00177202 */ /* 0x000fe40000000f00 */
[--C-:B------:R-:W-:Y:S02]  /*04e0*/  PRMT R110, R22, 0x5410, R21.reuse ;  /* 0x00005410166e7816 */ /* 0x100fe40000000015 */
[----:B------:R-:W-:Y:S02]  /*04f0*/  PRMT R21, R23, 0x7610, R21 ;  /* 0x0000761017157816 */ /* 0x000fe40000000015 */
[----:B------:R-:W-:-:S02]  /*0500*/  MOV R22, R50 ;  /* 0x0000003200167202 */ /* 0x000fc40000000f00 */
[----:B------:R-:W-:Y:S02]  /*0510*/  MOV R23, R51 ;  /* 0x0000003300177202 */ /* 0x000fe40000000f00 */
[----:B------:R-:W-:Y:S02]  /*0520*/  MOV R24, R42 ;  /* 0x0000002a00187202 */ /* 0x000fe40000000f00 */
[----:B------:R-:W-:Y:S02]  /*0530*/  PRMT R109, R23, 0x5410, R22 ;  /* 0x00005410176d7816 */ /* 0x000fe40000000016 */
[----:B------:R-:W-:Y:S01]  /*0540*/  PRMT R23, R24, 0x7610, R23 ;  /* 0x0000761018177816 */ /* 0x000fe20000000017 */
[----:B0-----:R-:W-:Y:S01]  /*0550*/  UISETP.NE.U32.AND UP0, UPT, UR4, URZ, UPT ;  /* 0x000000ff0400728c */ /* 0x001fe2000bf05070 */
[----:B------:R-:W-:Y:S01]  /*0560*/  MOV R24, R52 ;  /* 0x0000003400187202 */ /* 0x000fe20000000f00 */
[----:B------:R-:W0:Y:S01]  /*0570*/  LDCU.U8 UR4, c[0x0][0x410] ;  /* 0x00008200ff0477ac */ /* 0x000e220008000000 */
[----:B------:R-:W-:-:S02]  /*0580*/  MOV R25, R53 ;  /* 0x0000003500197202 */ /* 0x000fc40000000f00 */
[----:B------:R-:W-:Y:S01]  /*0590*/  MOV R26, R40 ;  /* 0x00000028001a7202 */ /* 0x000fe20000000f00 */
[----:B------:R-:W-:Y:S01]  /*05a0*/  UISETP.NE.AND.EX UP0, UPT, UR5, URZ, UPT, UP0 ;  /* 0x000000ff0500728c */ /* 0x000fe2000bf05300 */
[----:B------:R-:W-:Y:S02]  /*05b0*/  PRMT R108, R25, 0x5410, R24 ;  /* 0x00005410196c7816 */ /* 0x000fe40000000018 */
[----:B------:R-:W-:Y:S02]  /*05c0*/  PRMT R25, R26, 0x7610, R25 ;  /* 0x000076101a197816 */ /* 0x000fe40000000019 */
[----:B------:R-:W-:Y:S02]  /*05d0*/  MOV R26, R54 ;  /* 0x00000036001a7202 */ /* 0x000fe40000000f00 */
[----:B------:R-:W-:Y:S02]  /*05e0*/  MOV R27, R55 ;  /* 0x00000037001b7202 */ /* 0x000fe40000000f00 */
[----:B------:R-:W-:-:S02]  /*05f0*/  MOV R28, R38 ;  /* 0x00000026001c7202 */ /* 0x000fc40000000f00 */
[----:B------:R-:W-:Y:S02]  /*0600*/  PRMT R107, R27, 0x5410, R26 ;  /* 0x000054101b6b7816 */ /* 0x000fe4000000001a */
[----:B------:R-:W-:Y:S02]  /*0610*/  PRMT R27, R28, 0x7610, R27 ;  /* 0x000076101c1b7816 */ /* 0x000fe4000000001b */
[----:B------:R-:W-:Y:S02]  /*0620*/  MOV R28, R56 ;  /* 0x00000038001c7202 */ /* 0x000fe40000000f00 */
[----:B------:R-:W-:Y:S02]  /*0630*/  MOV R29, R57 ;  /* 0x00000039001d7202 */ /* 0x000fe40000000f00 */
[----:B------:R-:W-:Y:S02]  /*0640*/  MOV R30, R36 ;  /* 0x00000024001e7202 */ /* 0x000fe40000000f00 */
[----:B------:R-:W-:-:S02]  /*0650*/  PRMT R106, R29, 0x5410, R28 ;  /* 0x000054101d6a7816 */ /* 0x000fc4000000001c */
[----:B------:R-:W-:Y:S02]  /*0660*/  PRMT R29, R30, 0x7610, R29 ;  /* 0x000076101e1d7816 */ /* 0x000fe4000000001d */
[----:B------:R-:W-:Y:S02]  /*0670*/  MOV R30, R58 ;  /* 0x0000003a001e7202 */ /* 0x000fe40000000f00 */
[----:B------:R-:W-:Y:S02]  /*0680*/  MOV R31, R59 ;  /* 0x0000003b001f7202 */ /* 0x000fe40000000f00 */
[----:B------:R-:W-:Y:S02]  /*0690*/  MOV R60, R32 ;  /* 0x00000020003c7202 */ /* 0x000fe40000000f00 */
[----:B------:R-:W-:Y:S02]  /*06a0*/  PRMT R105, R31, 0x5410, R30 ;  /* 0x000054101f697816 */ /* 0x000fe4000000001e */
[----:B------:R-:W-:-:S02]  /*06b0*/  PRMT R31, R60, 0x7610, R31 ;  /* 0x000076103c1f7816 */ /* 0x000fc4000000001f */
[----:B------:R-:W-:Y:S02]  /*06c0*/  MOV R60, R62 ;  /* 0x0000003e003c7202 */ /* 0x000fe40000000f00 */
[----:B------:R-:W-:Y:S02]  /*06d0*/  MOV R61, R63 ;  /* 0x0000003f003d7202 */ /* 0x000fe40000000f00 */
[----:B------:R-:W-:Y:S02]  /*06e0*/  MOV R18, R46 ;  /* 0x0000002e00127202 */ /* 0x000fe40000000f00 */
[----:B------:R-:W-:Y:S02]  /*06f0*/  PRMT R104, R61, 0x5410, R60 ;  /* 0x000054103d687816 */ /* 0x000fe4000000003c */
[----:B------:R-:W-:Y:S02]  /*0700*/  MOV R20, R47 ;  /* 0x0000002f00147202 */ /* 0x000fe40000000f00 */
[----:B------:R-:W-:-:S02]  /*0710*/  MOV R60, R34 ;  /* 0x00000022003c7202 */ /* 0x000fc40000000f00 */
[----:B------:R-:W-:Y:S02]  /*0720*/  MOV R66, R35 ;  /* 0x0000002300427202 */ /* 0x000fe40000000f00 */
[----:B------:R-:W-:Y:S02]  /*0730*/  MOV R67, R64 ;  /* 0x0000004000437202 */ /* 0x000fe40000000f00 */
[----:B------:R-:W-:Y:S02]  /*0740*/  MOV R68, R65 ;  /* 0x0000004100447202 */ /* 0x000fe40000000f00 */
[----:B------:R-:W-:Y:S02]  /*0750*/  PRMT R19, R18, 0x7610, R19 ;  /* 0x0000761012137816 */ /* 0x000fe40000000013 */
[----:B------:R-:W-:Y:S02]  /*0760*/  PRMT R18, R20, 0x7610, R18 ;  /* 0x0000761014127816 */ /* 0x000fe40000000012 */
[----:B------:R-:W-:-:S02]  /*0770*/  PRMT R61, R60, 0x7610, R61 ;  /* 0x000076103c3d7816 */ /* 0x000fc4000000003d */
[----:B------:R-:W-:Y:S02]  /*0780*/  MOV R20, R45 ;  /* 0x0000002d00147202 */ /* 0x000fe40000000f00 */
[----:B------:R-:W-:Y:S02]  /*0790*/  MOV R22, R43 ;  /* 0x0000002b00167202 */ /* 0x000fe40000000f00 */
[----:B------:R-:W-:Y:S02]  /*07a0*/  MOV R24, R41 ;  /* 0x0000002900187202 */ /* 0x000fe40000000f00 */
[----:B------:R-:W-:Y:S02]  /*07b0*/  MOV R26, R39 ;  /* 0x00000027001a7202 */ /* 0x000fe40000000f00 */
[----:B------:R-:W-:Y:S02]  /*07c0*/  MOV R28, R37 ;  /* 0x00000025001c7202 */ /* 0x000fe40000000f00 */
[----:B------:R-:W-:-:S02]  /*07d0*/  MOV R30, R33 ;  /* 0x00000021001e7202 */ /* 0x000fc40000000f00 */
[----:B------:R-:W-:Y:S02]  /*07e0*/  PRMT R60, R66, 0x7610, R60 ;  /* 0x00007610423c7816 */ /* 0x000fe4000000003c */
[----:B------:R-:W-:Y:S01]  /*07f0*/  PRMT R103, R68, 0x5410, R67 ;  /* 0x0000541044677816 */ /* 0x000fe20000000043 */
[----:B0-----:R-:W-:Y:S06]  /*0800*/  BRA.U UP0, `(.L_x_29613) ;  /* 0x00000021007c7547 */ /* 0x001fec000b800000 */
[----:B------:R-:W0:Y:S01]  /*0810*/  LDCU.64 UR8, c[0x0][0x3a0] ;  /* 0x00007400ff0877ac */ /* 0x000e220008000a00 */
[----:B------:R-:W-:Y:S01]  /*0820*/  SHF.R.U64 R152, R48, 0x10, R49 ;  /* 0x0000001030987819 */ /* 0x000fe20000001231 */
[----:B------:R-:W-:Y:S01]  /*0830*/  HADD2.F32 R118, -RZ, R2.H0_H0 ;  /* 0x20000002ff767230 */ /* 0x000fe20000004100 */
[----:B------:R-:W-:Y:S01]  /*0840*/  SHF.R.U64 R154, R50, 0x10, R51 ;  /* 0x00000010329a7819 */ /* 0x000fe20000001233 */
[----:B------:R-:W-:Y:S01]  /*0850*/  HADD2.F32 R100, -RZ, R3.H0_H0 ;  /* 0x20000003ff647230 */ /* 0x000fe20000004100 */
[----:B------:R-:W-:Y:S01]  /*0860*/  SHF.R.U32.HI R48, RZ, 0x10, R49 ;  /* 0x00000010ff307819 */ /* 0x000fe20000011631 */
[----:B------:R-:W-:Y:S01]  /*0870*/  HADD2.F32 R96, -RZ, R4.H0_H0 ;  /* 0x20000004ff607230 */ /* 0x000fe20000004100 */
[----:B------:R-:W-:Y:S01]  /*0880*/  SHF.R.U32.HI R50, RZ, 0x10, R51 ;  /* 0x00000010ff327819 */ /* 0x000fe20000011633 */
[----:B------:R-:W-:Y:S01]  /*0890*/  HADD2.F32 R92, -RZ, R5.H0_H0 ;  /* 0x20000005ff5c7230 */ /* 0x000fe20000004100 */
[----:B------:R-:W-:Y:S01]  /*08a0*/  SHF.R.U64 R157, R56, 0x10, R57 ;  /* 0x00000010389d7819 */ /* 0x000fe20000001239 */
[----:B------:R-:W-:Y:S01]  /*08b0*/  HADD2.F32 R88, -RZ, R6.H0_H0 ;  /* 0x20000006ff587230 */ /* 0x000fe20000004100 */
[----:B------:R-:W-:Y:S01]  /*08c0*/  SHF.R.U64 R158, R58, 0x10, R59 ;  /* 0x000000103a9e7819 */ /* 0x000fe2000000123b */
        /* <DEDUP_REMOVED lines=83> */
[----:B------:R-:W-:Y:S01]  /*0e00*/  SHF.R.U32.HI R54, RZ, 0x10, R55 ;  /* 0x00000010ff367819 */ /* 0x000fe20000011637 */
[----:B------:R-:W-:Y:S01]  /*0e10*/  HADD2.F32 R73, -RZ, R73.H0_H0 ;  /* 0x20000049ff497230 */ /* 0x000fe20000004100 */
[----:B0-----:R-:W-:Y:S01]  /*0e20*/  ISETP.NE.U32.AND P0, PT, RZ, UR8, PT ;  /* 0x00000008ff007c0c */ /* 0x001fe2000bf05070 */
[----:B------:R-:W-:Y:S01]  /*0e30*/  HADD2.F32 R74, -RZ, R74.H0_H0 ;  /* 0x2000004aff4a7230 */ /* 0x000fe20000004100 */
[----:B------:R-:W-:Y:S01]  /*0e40*/  PRMT R152, R152, 0x5410, R48 ;  /* 0x0000541098987816 */ /* 0x000fe20000000030 */
        /* <DEDUP_REMOVED lines=15> */
[----:B------:R-:W-:Y:S01]  /*0f40*/  ISETP.NE.AND.EX P0, PT, RZ, UR9, PT, P0 ;  /* 0x00000009ff007c0c */ /* 0x000fe2000bf05300 */
[----:B------:R-:W-:Y:S01]  /*0f50*/  HADD2.F32 R77, -RZ, R77.H0_H0 ;  /* 0x2000004dff4d7230 */ /* 0x000fe20000004100 */
[----:B------:R-:W0:Y:S01]  /*0f60*/  LDCU UR5, c[0x0][0x388] ;  /* 0x00007100ff0577ac */ /* 0x000e220008000800 */
[----:B------:R-:W-:-:S02]  /*0f70*/  HADD2.F32 R78, -RZ, R78.H0_H0 ;  /* 0x2000004eff4e7230 */ /* 0x000fc40000004100 */
[----:B------:R-:W-:Y:S01]  /*0f80*/  HADD2.F32 R79, -RZ, R79.H0_H0 ;  /* 0x2000004fff4f7230 */ /* 0x000fe20000004100 */
[----:B------:R-:W1:Y:S01]  /*0f90*/  LDCU UR8, c[0x0][0x448] ;  /* 0x00008900ff0877ac */ /* 0x000e620008000800 */
[----:B------:R-:W-:Y:S02]  /*0fa0*/  HADD2.F32 R80, -RZ, R80.H0_H0 ;  /* 0x20000050ff507230 */ /* 0x000fe40000004100 */
[----:B------:R-:W-:Y:S02]  /*0fb0*/  HADD2.F32 R81, -RZ, R81.H0_H0 ;  /* 0x20000051ff517230 */ /* 0x000fe40000004100 */
[----:B------:R-:W-:Y:S02]  /*0fc0*/  HADD2.F32 R82, -RZ, R82.H0_H0 ;  /* 0x20000052ff527230 */ /* 0x000fe40000004100 */
[----:B------:R-:W-:-:S07]  /*0fd0*/  HADD2.F32 R83, -RZ, R83.H0_H0 ;  /* 0x20000053ff537230 */ /* 0x000fce0000004100 */
.L_x_29615:
[----:B------:R-:W2:Y:S01]  /*0fe0*/  LDC.64 R52, c[0x0][0x390] ;  /* 0x0000e400ff347b82 */ /* 0x000ea20000000a00 */
[----:B0--3--:R-:W-:-:S05]  /*0ff0*/  IMAD R16, R0, UR5, RZ ;  /* 0x0000000500107c24 */ /* 0x009fca000f8e02ff */
[----:B------:R-:W-:Y:S02]  /*1000*/  SHF.R.S32.HI R17, RZ, 0x1f, R16 ;  /* 0x0000001fff117819 */ /* 0x000fe40000011410 */
[----:B------:R-:W0:Y:S02]  /*1010*/  @P0 LDC.64 R18, c[0x0][0x3a0] ;  /* 0x0000e800ff120b82 */ /* 0x000e240000000a00 */
[----:B------:R-:W-:-:S04]  /*1020*/  LEA.HI R17, R17, R16, RZ, 0x2 ;  /* 0x0000001011117211 */ /* 0x000fc800078f10ff */
[----:B------:R-:W-:Y:S02]  /*1030*/  LEA.HI.SX32 R125, R17, R102, 0x1e ;  /* 0x00000066117d7211 */ /* 0x000fe400078ff2ff */
[----:B------:R-:W3:Y:S03]  /*1040*/  @P0 LDC.64 R24, c[0x0][0x3a0] ;  /* 0x0000e800ff180b82 */ /* 0x000ee60000000a00 */
[----:B--2---:R-:W-:-:S05]  /*1050*/  IMAD.WIDE.U32 R20, R125, 0x10, R52 ;  /* 0x000000107d147825 */ /* 0x004fca00078e0034 */
[----:B------:R-:W2:Y:S01]  /*1060*/  LDC.64 R112, c[0x0][0x3a8] ;  /* 0x0000ea00ff707b82 */ /* 0x000ea20000000a00 */
[----:B------:R-:W4:Y:S01]  /*1070*/  LDG.E.128 R20, desc[UR6][R20.64] ;  /* 0x0000000614147981 */ /* 0x000f22000c1e1d00 */
[----:B0-----:R-:W-:-:S05]  /*1080*/  @P0 IMAD.WIDE.U32 R18, R125, 0x10, R18 ;  /* 0x000000107d120825 */ /* 0x001fca00078e0012 */
[----:B------:R-:W4:Y:S01]  /*1090*/  @P0 LDG.E.128 R12, desc[UR6][R18.64] ;  /* 0x00000006120c0981 */ /* 0x000f22000c1e1d00 */
[--C-:B------:R-:W-:Y:S01]  /*10a0*/  HADD2.F32 R17, -RZ, R110.reuse.H1_H1 ;  /* 0x3000006eff117230 */ /* 0x100fe20000004100 */
[----:B------:R-:W-:Y:S01]  /*10b0*/  IADD3 R123, PT, PT, R125, 0x20, RZ ;  /* 0x000000207d7b7810 */ /* 0x000fe20007ffe0ff */
[----:B------:R-:W-:Y:S02]  /*10c0*/  HADD2.F32 R27, -RZ, R110.H0_H0 ;  /* 0x2000006eff1b7230 */ /* 0x000fe40000004100 */
[--C-:B------:R-:W-:Y:S02]  /*10d0*/  HADD2.F32 R28, -RZ, R152.reuse.H1_H1 ;  /* 0x30000098ff1c7230 */ /* 0x100fe40000004100 */
[----:B------:R-:W-:Y:S02]  /*10e0*/  HADD2.F32 R26, -RZ, R152.H0_H0 ;  /* 0x20000098ff1a7230 */ /* 0x000fe40000004100 */
[----:B---3--:R-:W-:-:S04]  /*10f0*/  @P0 IMAD.WIDE.U32 R30, R123, 0x10, R24 ;  /* 0x000000107b1e0825 */ /* 0x008fc800078e0018 */
[----:B------:R-:W-:-:S04]  /*1100*/  IMAD.WIDE.U32 R24, R123, 0x10, R52 ;  /* 0x000000107b187825 */ /* 0x000fc800078e0034 */
[CC--:B----4-:R-:W-:Y:S01]  /*1110*/  @P0 FFMA.FTZ R16, R20.reuse, R17.reuse, R12 ;  /* 0x0000001114100223 */ /* 0x0d0fe2000001000c */
[----:B------:R-:W-:Y:S01]  /*1120*/  @!P0 FMUL.FTZ R16, R20, R17 ;  /* 0x0000001114108220 */ /* 0x000fe20000410000 */
[CC--:B------:R-:W-:Y:S01]  /*1130*/  @P0 FFMA.FTZ R18, R22.reuse, R27.reuse, R14 ;  /* 0x0000001b16120223 */ /* 0x0c0fe2000001000e */
[----:B------:R-:W-:Y:S01]  /*1140*/  @P0 FFMA.FTZ R19, R23, R28, R15 ;  /* 0x0000001c17130223 */ /* 0x000fe2000001000f */
[----:B------:R-:W-:Y:S01]  /*1150*/  @P0 FFMA.FTZ R17, R21, R26, R13 ;  /* 0x0000001a15110223 */ /* 0x000fe2000001000d */
[----:B------:R-:W-:Y:S01]  /*1160*/  @!P0 FMUL.FTZ R18, R22, R27 ;  /* 0x0000001b16128220 */ /* 0x000fe20000410000 */
[----:B------:R-:W-:Y:S01]  /*1170*/  @!P0 FMUL.FTZ R19, R23, R28 ;  /* 0x0000001c17138220 */ /* 0x000fe20000410000 */
[----:B------:R-:W-:Y:S01]  /*1180*/  @!P0 FMUL.FTZ R17, R21, R26 ;  /* 0x0000001a15118220 */ /* 0x000fe20000410000 */
[----:B--2---:R-:W-:Y:S01]  /*1190*/  IMAD.WIDE.U32 R22, R125, 0x10, R112 ;  /* 0x000000107d167825 */ /* 0x004fe200078e0070 */
[----:B------:R-:W0:Y:S04]  /*11a0*/  @P0 LDC.64 R28, c[0x0][0x3a0] ;  /* 0x0000e800ff1c0b82 */ /* 0x000e280000000a00 */
[----:B------:R2:W-:Y:S04]  /*11b0*/  STG.E.128 desc[UR6][R22.64], R16 ;  /* 0x0000001016007986 */ /* 0x0005e8000c101d06 */
[----:B------:R-:W3:Y:S04]  /*11c0*/  @P0 LDG.E.128 R12, desc[UR6][R30.64] ;  /* 0x000000061e0c0981 */ /* 0x000ee8000c1e1d00 */
[----:B------:R-:W3:Y:S01]  /*11d0*/  LDG.E.128 R24, desc[UR6][R24.64] ;  /* 0x0000000618187981 */ /* 0x000ee2000c1e1d00 */
[----:B------:R-:W-:-:S02]  /*11e0*/  HADD2.F32 R21, -RZ, R109.H1_H1 ;  /* 0x3000006dff157230 */ /* 0x000fc40000004100 */
[--C-:B------:R-:W-:Y:S01]  /*11f0*/  HADD2.F32 R34, -RZ, R154.reuse.H1_H1 ;  /* 0x3000009aff227230 */ /* 0x100fe20000004100 */
[----:B------:R-:W-:Y:S01]  /*1200*/  IADD3 R127, PT, PT, R125, 0x40, RZ ;  /* 0x000000407d7f7810 */ /* 0x000fe20007ffe0ff */
[----:B------:R-:W-:Y:S02]  /*1210*/  HADD2.F32 R33, -RZ, R109.H0_H0 ;  /* 0x2000006dff217230 */ /* 0x000fe40000004100 */
[----:B------:R-:W-:Y:S02]  /*1220*/  HADD2.F32 R32, -RZ, R154.H0_H0 ;  /* 0x2000009aff207230 */ /* 0x000fe40000004100 */
[CC--:B---3--:R-:W-:Y:S01]  /*1230*/  @P0 FFMA.FTZ R20, R24.reuse, R21.reuse, R12 ;  /* 0x0000001518140223 */ /* 0x0c8fe2000001000c */
[CC--:B--2---:R-:W-:Y:S01]  /*1240*/  @P0 FFMA.FTZ R23, R27.reuse, R34.reuse, R15 ;  /* 0x000000221b170223 */ /* 0x0c4fe2000001000f */
[----:B------:R-:W-:Y:S01]  /*1250*/  @!P0 FMUL.FTZ R20, R24, R21 ;  /* 0x0000001518148220 */ /* 0x000fe20000410000 */
[CC--:B------:R-:W-:Y:S01]  /*1260*/  @P0 FFMA.FTZ R22, R26.reuse, R33.reuse, R14 ;  /* 0x000000211a160223 */ /* 0x0c0fe2000001000e */
[----:B------:R-:W-:Y:S01]  /*1270*/  @!P0 FMUL.FTZ R23, R27, R34 ;  /* 0x000000221b178220 */ /* 0x000fe20000410000 */
[----:B------:R-:W-:Y:S01]  /*1280*/  @P0 FFMA.FTZ R21, R25, R32, R13 ;  /* 0x0000002019150223 */ /* 0x000fe2000001000d */
[----:B------:R-:W-:Y:S01]  /*1290*/  @!P0 FMUL.FTZ R22, R26, R33 ;  /* 0x000000211a168220 */ /* 0x000fe20000410000 */
[----:B0-----:R-:W-:-:S04]  /*12a0*/  @P0 IMAD.WIDE.U32 R34, R127, 0x10, R28 ;  /* 0x000000107f220825 */ /* 0x001fc800078e001c */
[----:B------:R-:W-:Y:S02]  /*12b0*/  @!P0 FMUL.FTZ R21, R25, R32 ;  /* 0x0000002019158220 */ /* 0x000fe40000410000 */
[----:B------:R-:W0:Y:S01]  /*12c0*/  @P0 LDC.64 R32, c[0x0][0x3a0] ;  /* 0x0000e800ff200b82 */ /* 0x000e220000000a00 */
[----:B------:R-:W-:-:S04]  /*12d0*/  IMAD.WIDE.U32 R26, R123, 0x10, R112 ;  /* 0x000000107b1a7825 */ /* 0x000fc800078e0070 */
[----:B------:R-:W-:Y:S01]  /*12e0*/  IMAD.WIDE.U32 R28, R127, 0x10, R52 ;  /* 0x000000107f1c7825 */ /* 0x000fe200078e0034 */
        /* <DEDUP_REMOVED lines=81> */
[----:B------:R3:W4:Y:S04]  /*1800*/  @P0 LDG.E.128 R12, desc[UR6][R114.64] ;  /* 0x00000006720c0981 */ /* 0x000728000c1e1d00 */
[----:B------:R-:W4:Y:S01]  /*1810*/  LDG.E.128 R44, desc[UR6][R44.64] ;  /* 0x000000062c2c7981 */ /* 0x000f22000c1e1d00 */
[----:B------:R-:W-:-:S02]  /*1820*/  HADD2.F32 R41, -RZ, R104.H1_H1 ;  /* 0x30000068ff297230 */ /* 0x000fc40000004100 */
[--C-:B------:R-:W-:Y:S01]  /*1830*/  HADD2.F32 R120, -RZ, R159.reuse.H0_H0 ;  /* 0x2000009fff787230 */ /* 0x100fe20000004100 */
[----:B------:R-:W-:Y:S01]  /*1840*/  IADD3 R129, PT, PT, R125, 0xe0, RZ ;  /* 0x000000e07d817810 */ /* 0x000fe20007ffe0ff */
[----:B------:R-:W-:Y:S02]  /*1850*/  HADD2.F32 R111, -RZ, R104.H0_H0 ;  /* 0x20000068ff6f7230 */ /* 0x000fe40000004100 */
[----:B------:R-:W-:Y:S02]  /*1860*/  HADD2.F32 R122, -RZ, R159.H1_H1 ;  /* 0x3000009fff7a7230 */ /* 0x000fe40000004100 */
[----:B------:R-:W-:-:S04]  /*1870*/  IMAD.WIDE.U32 R52, R129, 0x10, R52 ;  /* 0x0000001081347825 */ /* 0x000fc800078e0034 */
[----:B---3--:R-:W-:Y:S01]  /*1880*/  FADD.FTZ R114, RZ, R16 ;  /* 0x00000010ff727221 */ /* 0x008fe20000010000 */
[CC--:B----4-:R-:W-:Y:S01]  /*1890*/  @P0 FFMA.FTZ R40, R44.reuse, R41.reuse, R12 ;  /* 0x000000292c280223 */ /* 0x0d0fe2000001000c */
[----:B------:R-:W-:Y:S01]  /*18a0*/  @!P0 FMUL.FTZ R40, R44, R41 ;  /* 0x000000292c288220 */ /* 0x000fe20000410000 */
[----:B------:R-:W-:Y:S01]  /*18b0*/  @P0 FFMA.FTZ R41, R45, R120, R13 ;  /* 0x000000782d290223 */ /* 0x000fe2000001000d */
[CC--:B--2---:R-:W-:Y:S01]  /*18c0*/  @P0 FFMA.FTZ R42, R46.reuse, R111.reuse, R14 ;  /* 0x0000006f2e2a0223 */ /* 0x0c4fe2000001000e */
[----:B------:R-:W-:Y:S01]  /*18d0*/  @P0 FFMA.FTZ R43, R47, R122, R15 ;  /* 0x0000007a2f2b0223 */ /* 0x000fe2000001000f */
[----:B------:R-:W-:Y:S01]  /*18e0*/  @!P0 FMUL.FTZ R41, R45, R120 ;  /* 0x000000782d298220 */ /* 0x000fe20000410000 */
[----:B------:R-:W-:Y:S01]  /*18f0*/  @!P0 FMUL.FTZ R42, R46, R111 ;  /* 0x0000006f2e2a8220 */ /* 0x000fe20000410000 */
[----:B------:R-:W-:Y:S01]  /*1900*/  @!P0 FMUL.FTZ R43, R47, R122 ;  /* 0x0000007a2f2b8220 */ /* 0x000fe20000410000 */
[----:B------:R-:W-:-:S04]  /*1910*/  IMAD.WIDE.U32 R44, R121, 0x10, R112 ;  /* 0x00000010792c7825 */ /* 0x000fc800078e0070 */
[----:B0-----:R-:W-:Y:S01]  /*1920*/  @P0 IMAD.WIDE.U32 R46, R129, 0x10, R54 ;  /* 0x00000010812e0825 */ /* 0x001fe200078e0036 */
[----:B------:R0:W-:Y:S04]  /*1930*/  STG.E.128 desc[UR6][R44.64], R40 ;  /* 0x000000282c007986 */ /* 0x0001e8000c101d06 */
[----:B------:R2:W3:Y:S04]  /*1940*/  @P0 LDG.E.128 R12, desc[UR6][R46.64] ;  /* 0x000000062e0c0981 */ /* 0x0004e8000c1e1d00 */
[----:B------:R-:W3:Y:S01]  /*1950*/  LDG.E.128 R52, desc[UR6][R52.64] ;  /* 0x0000000634347981 */ /* 0x000ee2000c1e1d00 */
[----:B------:R-:W-:-:S04]  /*1960*/  FADD.FTZ R111, R114, R17 ;  /* 0x00000011726f7221 */ /* 0x000fc80000010000 */
[----:B------:R-:W-:-:S04]  /*1970*/  FADD.FTZ R114, R111, R18 ;  /* 0x000000126f727221 */ /* 0x000fc80000010000 */
[----:B------:R-:W-:-:S04]  /*1980*/  FADD.FTZ R111, R114, R19 ;  /* 0x00000013726f7221 */ /* 0x000fc80000010000 */
[----:B------:R-:W-:-:S04]  /*1990*/  FADD.FTZ R114, R111, R20 ;  /* 0x000000146f727221 */ /* 0x000fc80000010000 */
[----:B------:R-:W-:-:S04]  /*19a0*/  FADD.FTZ R111, R114, R21 ;  /* 0x00000015726f7221 */ /* 0x000fc80000010000 */
[----:B------:R-:W-:-:S04]  /*19b0*/  FADD.FTZ R114, R111, R22 ;  /* 0x000000166f727221 */ /* 0x000fc80000010000 */
[----:B------:R-:W-:-:S04]  /*19c0*/  FADD.FTZ R111, R114, R23 ;  /* 0x00000017726f7221 */ /* 0x000fc80000010000 */
[----:B0-----:R-:W-:-:S04]  /*19d0*/  FADD.FTZ R44, R111, R24 ;  /* 0x000000186f2c7221 */ /* 0x001fc80000010000 */
        /* <DEDUP_REMOVED lines=12> */
[----:B--2---:R-:W-:Y:S01]  /*1aa0*/  FADD.FTZ R47, R44, R37 ;  /* 0x000000252c2f7221 */ /* 0x004fe20000010000 */
[----:B------:R-:W-:-:S03]  /*1ab0*/  HADD2.F32 R45, -RZ, R103.H1_H1 ;  /* 0x30000067ff2d7230 */ /* 0x000fc60000004100 */
[----:B------:R-:W-:Y:S01]  /*1ac0*/  FADD.FTZ R46, R47, R38 ;  /* 0x000000262f2e7221 */ /* 0x000fe20000010000 */
[--C-:B------:R-:W-:Y:S02]  /*1ad0*/  HADD2.F32 R114, -RZ, R160.reuse.H0_H0 ;  /* 0x200000a0ff727230 */ /* 0x100fe40000004100 */
[----:B------:R-:W-:Y:S02]  /*1ae0*/  HADD2.F32 R111, -RZ, R103.H0_H0 ;  /* 0x20000067ff6f7230 */ /* 0x000fe40000004100 */
[----:B------:R-:W-:Y:S01]  /*1af0*/  FADD.FTZ R47, R46, R39 ;  /* 0x000000272e2f7221 */ /* 0x000fe20000010000 */
[----:B------:R-:W-:Y:S02]  /*1b00*/  HADD2.F32 R120, -RZ, R160.H1_H1 ;  /* 0x300000a0ff787230 */ /* 0x000fe40000004100 */
[----:B------:R-:W-:Y:S01]  /*1b10*/  IMAD.WIDE.U32 R112, R129, 0x10, R112 ;  /* 0x0000001081707825 */ /* 0x000fe200078e0070 */
[----:B------:R-:W-:Y:S01]  /*1b20*/  UMOV UR9, 0xffffffff ;  /* 0xffffffff00097882 */ /* 0x000fe20000000000 */
[----:B------:R-:W-:-:S02]  /*1b30*/  ISETP.NE.AND P2, PT, R102, RZ, PT ;  /* 0x000000ff6600720c */ /* 0x000fc40003f45270 */
[CC--:B---3--:R-:W-:Y:S01]  /*1b40*/  @P0 FFMA.FTZ R44, R52.reuse, R45.reuse, R12 ;  /* 0x0000002d342c0223 */ /* 0x0c8fe2000001000c */
[----:B------:R-:W-:Y:S01]  /*1b50*/  @!P0 FMUL.FTZ R44, R52, R45 ;  /* 0x0000002d342c8220 */ /* 0x000fe20000410000 */
[----:B------:R-:W-:Y:S01]  /*1b60*/  FADD.FTZ R52, R47, R40 ;  /* 0x000000282f347221 */ /* 0x000fe20000010000 */
[----:B------:R-:W-:Y:S01]  /*1b70*/  @P0 FFMA.FTZ R45, R53, R114, R13 ;  /* 0x00000072352d0223 */ /* 0x000fe2000001000d */
[CC--:B------:R-:W-:Y:S01]  /*1b80*/  @P0 FFMA.FTZ R46, R54.reuse, R111.reuse, R14 ;  /* 0x0000006f362e0223 */ /* 0x0c0fe2000001000e */
[----:B------:R-:W-:Y:S01]  /*1b90*/  @P0 FFMA.FTZ R47, R55, R120, R15 ;  /* 0x00000078372f0223 */ /* 0x000fe2000001000f */
[----:B------:R-:W-:Y:S01]  /*1ba0*/  @!P0 FMUL.FTZ R45, R53, R114 ;  /* 0x00000072352d8220 */ /* 0x000fe20000410000 */
[----:B------:R-:W-:Y:S01]  /*1bb0*/  @!P0 FMUL.FTZ R46, R54, R111 ;  /* 0x0000006f362e8220 */ /* 0x000fe20000410000 */
[----:B------:R-:W-:Y:S01]  /*1bc0*/  @!P0 FMUL.FTZ R47, R55, R120 ;  /* 0x00000078372f8220 */ /* 0x000fe20000410000 */
[----:B------:R-:W-:-:S04]  /*1bd0*/  FADD.FTZ R53, R52, R41 ;  /* 0x0000002934357221 */ /* 0x000fc80000010000 */
[----:B------:R-:W-:Y:S01]  /*1be0*/  FADD.FTZ R52, R53, R42 ;  /* 0x0000002a35347221 */ /* 0x000fe20000010000 */
[----:B------:R0:W-:Y:S03]  /*1bf0*/  STG.E.128 desc[UR6][R112.64], R44 ;  /* 0x0000002c70007986 */ /* 0x0001e6000c101d06 */
        /* <DEDUP_REMOVED lines=91> */
.L_x_29644:
[----:B--2---:R-:W-:Y:S01]  /*21b0*/  FADD.FTZ R55, R122, R115 ;  /* 0x000000737a377221 */ /* 0x004fe20000010000 */
[C---:B------:R-:W-:Y:S01]  /*21c0*/  FMUL.FTZ R53, R52.reuse, R52 ;  /* 0x0000003434357220 */ /* 0x040fe20000410000 */
[----:B------:R-:W-:Y:S02]  /*21d0*/  ISETP.NE.AND P1, PT, RZ, UR4, PT ;  /* 0x00000004ff007c0c */ /* 0x000fe4000bf25270 */
[----:B-1----:R-:W-:Y:S02]  /*21e0*/  FFMA.FTZ R55, R55, R54, UR8 ;  /* 0x0000000837377e23 */ /* 0x002fe40008010036 */
[----:B------:R-:W-:Y:S02]  /*21f0*/  FSEL R54, R53, RZ, P1 ;  /* 0x000000ff35367208 */ /* 0x000fe40000800000 */
[----:B------:R-:W-:Y:S02]  /*2200*/  FSEL R53, R52, RZ, !P1 ;  /* 0x000000ff34357208 */ /* 0x000fe40004800000 */
[----:B------:R-:W-:Y:S01]  /*2210*/  ISETP.NE.AND P1, PT, R102, RZ, PT ;  /* 0x000000ff6600720c */ /* 0x000fe20003f25270 */
[----:B------:R-:W-:-:S02]  /*2220*/  FADD.FTZ R55, R55, R54 ;  /* 0x0000003637377221 */ /* 0x000fc40000010000 */
[C---:B------:R-:W-:Y:S01]  /*2230*/  FADD.FTZ R54, -R53.reuse, R16 ;  /* 0x0000001035367221 */ /* 0x040fe20000010100 */
[C---:B------:R-:W-:Y:S01]  /*2240*/  FADD.FTZ R112, -R53.reuse, R17 ;  /* 0x0000001135707221 */ /* 0x040fe20000010100 */
[C---:B------:R-:W-:Y:S01]  /*2250*/  FADD.FTZ R148, -R53.reuse, R20 ;  /* 0x0000001435947221 */ /* 0x040fe20000010100 */
[----:B------:R-:W1:Y:S01]  /*2260*/  @!P2 LDC.64 R16, c[0x0][0x3c0] ;  /* 0x0000f000ff10ab82 */ /* 0x000e620000000a00 */
[C---:B------:R-:W-:Y:S01]  /*2270*/  FADD.FTZ R20, -R53.reuse, R29 ;  /* 0x0000001d35147221 */ /* 0x040fe20000010100 */
[C---:B------:R-:W-:Y:S01]  /*2280*/  FADD.FTZ R144, -R53.reuse, R18 ;  /* 0x0000001235907221 */ /* 0x040fe20000010100 */
[----:B------:R-:W2:Y:S01]  /*2290*/  MUFU.RSQ R29, R55 ;  /* 0x00000037001d7308 */ /* 0x000ea20000001400 */
[C---:B------:R-:W-:Y:S01]  /*22a0*/  FADD.FTZ R146, -R53.reuse, R19 ;  /* 0x0000001335927221 */ /* 0x040fe20000010100 */
        /* <DEDUP_REMOVED lines=18> */
[----:B------:R-:W-:Y:S01]  /*23d0*/  FMUL.FTZ R22, R29, R34 ;  /* 0x000000221d167220 */ /* 0x000fe20000410000 */
[----:B-1----:R-:W-:-:S04]  /*23e0*/  @!P2 IMAD.WIDE R36, R0, 0x4, R16 ;  /* 0x000000040024a825 */ /* 0x002fc800078e0210 */
[----:B------:R-:W-:Y:S01]  /*23f0*/  FMUL.FTZ R23, R29, R32 ;  /* 0x000000201d177220 */ /* 0x000fe20000410000 */
[----:B------:R-:W1:Y:S01]  /*2400*/  LDC.64 R16, c[0x0][0x428] ;  /* 0x00010a00ff107b82 */ /* 0x000e620000000a00 */
[----:B------:R-:W-:Y:S01]  /*2410*/  FFMA.FTZ R34, R35, R85, R84 ;  /* 0x0000005523227223 */ /* 0x000fe20000010054 */
[C---:B------:R-:W-:Y:S01]  /*2420*/  FADD.FTZ R30, -R53.reuse, R31 ;  /* 0x0000001f351e7221 */ /* 0x040fe20000010100 */
[----:B------:R2:W-:Y:S01]  /*2430*/  @!P2 STG.E desc[UR6][R36.64], R52 ;  /* 0x000000342400a986 */ /* 0x0005e2000c101906 */
[C---:B------:R-:W-:Y:S01]  /*2440*/  FADD.FTZ R124, -R53.reuse, R38 ;  /* 0x00000026357c7221 */ /* 0x040fe20000010100 */
[C---:B------:R-:W-:Y:S01]  /*2450*/  FADD.FTZ R24, -R53.reuse, R41 ;  /* 0x0000002935187221 */ /* 0x040fe20000010100 */
[----:B------:R-:W-:Y:S01]  /*2460*/  FADD.FTZ R120, -R53, R42 ;  /* 0x0000002a35787221 */ /* 0x000fe20000010100 */
[----:B---3--:R-:W-:-:S04]  /*2470*/  @!P1 IMAD.WIDE R18, R0, 0x4, R18 ;  /* 0x0000000400129825 */ /* 0x008fc800078e0212 */
[C---:B0-----:R-:W-:Y:S01]  /*2480*/  FADD.FTZ R122, -R53.reuse, R39 ;  /* 0x00000027357a7221 */ /* 0x041fe20000010100 */
        /* <DEDUP_REMOVED lines=37> */
[----:B------:R2:W-:Y:S01]  /*26e0*/  @!P1 STG.E desc[UR6][R18.64], R29 ;  /* 0x0000001d12009986 */ /* 0x0005e2000c101906 */
[----:B-1----:R-:W-:-:S04]  /*26f0*/  IMAD.WIDE.U32 R52, R125, 0x10, R16 ;  /* 0x000000107d347825 */ /* 0x002fc800078e0010 */
[----:B------:R-:W-:Y:S01]  /*2700*/  FFMA.FTZ R24, R153, R119, R118 ;  /* 0x0000007799187223 */ /* 0x000fe20000010076 */
        /* <DEDUP_REMOVED lines=9> */
[----:B--2---:R-:W-:Y:S01]  /*27a0*/  FFMA.FTZ R29, R147, R95, R94 ;  /* 0x0000005f931d7223 */ /* 0x004fe2000001005e */
[----:B------:R-:W-:Y:S01]  /*27b0*/  FFMA.FTZ R19, R20, R64, R75 ;  /* 0x0000004014137223 */ /* 0x000fe2000001004b */
        /* <DEDUP_REMOVED lines=8> */
[--C-:B------:R-:W-:Y:S01]  /*2840*/  IMAD.WIDE.U32 R38, R135, 0x10, R16.reuse ;  /* 0x0000001087267825 */ /* 0x100fe200078e0010 */
[----:B------:R2:W-:Y:S01]  /*2850*/  STG.E.128 desc[UR6][R46.64], R28 ;  /* 0x0000001c2e007986 */ /* 0x0005e2000c101d06 */
[----:B0-----:R-:W-:Y:S02]  /*2860*/  LEA R0, R36, R0, 0x2 ;  /* 0x0000000024007211 */ /* 0x001fe400078e10ff */
[--C-:B------:R-:W-:Y:S01]  /*2870*/  IMAD.WIDE.U32 R130, R121, 0x10, R16.reuse ;  /* 0x0000001079827825 */ /* 0x100fe200078e0010 */
[----:B------:R0:W-:Y:S01]  /*2880*/  STG.E.128 desc[UR6][R44.64], R32 ;  /* 0x000000202c007986 */ /* 0x0001e2000c101d06 */
[----:B------:R-:W-:Y:S02]  /*2890*/  ISETP.GE.AND P1, PT, R0, R37, PT ;  /* 0x000000250000720c */ /* 0x000fe40003f26270 */
[----:B------:R-:W-:-:S04]  /*28a0*/  IMAD.WIDE.U32 R132, R129, 0x10, R16 ;  /* 0x0000001081847825 */ /* 0x000fc800078e0010 */
[----:B------:R-:W-:Y:S01]  /*28b0*/  FFMA.FTZ R16, R143, R49, R2 ;  /* 0x000000318f107223 */ /* 0x000fe20000010002 */
[----:B------:R-:W-:Y:S01]  /*28c0*/  FFMA.FTZ R17, R141, R63, R74 ;  /* 0x0000003f8d117223 */ /* 0x000fe2000001004a */
[----:B-1----:R-:W-:Y:S01]  /*28d0*/  FFMA.FTZ R24, R139, R57, R6 ;  /* 0x000000398b187223 */ /* 0x002fe20000010006 */
[----:B------:R-:W-:Y:S01]  /*28e0*/  FFMA.FTZ R25, R137, R67, R78 ;  /* 0x0000004389197223 */ /* 0x000fe2000001004e */
[----:B------:R-:W-:Y:S01]  /*28f0*/  FFMA.FTZ R26, R124, R56, R7 ;  /* 0x000000387c1a7223 */ /* 0x000fe20000010007 */
[----:B------:R-:W-:Y:S01]  /*2900*/  FFMA.FTZ R27, R122, R68, R79 ;  /* 0x000000447a1b7223 */ /* 0x000fe2000001004f */
[----:B------:R3:W-:Y:S01]  /*2910*/  STG.E.128 desc[UR6][R42.64], R16 ;  /* 0x000000102a007986 */ /* 0x0007e2000c101d06 */
[----:B--2---:R-:W-:Y:S01]  /*2920*/  FFMA.FTZ R28, R115, R59, R8 ;  /* 0x0000003b731c7223 */ /* 0x004fe20000010008 */
[----:B------:R-:W-:Y:S01]  /*2930*/  FFMA.FTZ R29, R113, R69, R80 ;  /* 0x00000045711d7223 */ /* 0x000fe20000010050 */
[----:B------:R-:W-:Y:S01]  /*2940*/  FFMA.FTZ R30, R120, R58, R9 ;  /* 0x0000003a781e7223 */ /* 0x000fe20000010009 */
[----:B------:R-:W-:Y:S01]  /*2950*/  FFMA.FTZ R31, R114, R70, R81 ;  /* 0x00000046721f7223 */ /* 0x000fe20000010051 */
[----:B0-----:R-:W-:Y:S01]  /*2960*/  FFMA.FTZ R32, R111, R61, R10 ;  /* 0x0000003d6f207223 */ /* 0x001fe2000001000a */
[----:B------:R-:W-:Y:S01]  /*2970*/  FFMA.FTZ R33, R55, R71, R82 ;  /* 0x0000004737217223 */ /* 0x000fe20000010052 */
[----:B------:R-:W-:Y:S01]  /*2980*/  FFMA.FTZ R34, R112, R60, R11 ;  /* 0x0000003c70227223 */ /* 0x000fe2000001000b */
[----:B------:R-:W-:Y:S01]  /*2990*/  FFMA.FTZ R35, R54, R72, R83 ;  /* 0x0000004836237223 */ /* 0x000fe20000010053 */
[----:B------:R3:W-:Y:S04]  /*29a0*/  STG.E.128 desc[UR6][R40.64], R20 ;  /* 0x0000001428007986 */ /* 0x0007e8000c101d06 */
[----:B------:R3:W-:Y:S04]  /*29b0*/  STG.E.128 desc[UR6][R38.64], R24 ;  /* 0x0000001826007986 */ /* 0x0007e8000c101d06 */
[----:B------:R3:W-:Y:S04]  /*29c0*/  STG.E.128 desc[UR6][R130.64], R28 ;  /* 0x0000001c82007986 */ /* 0x0007e8000c101d06 */
[----:B------:R3:W-:Y:S01]  /*29d0*/  STG.E.128 desc[UR6][R132.64], R32 ;  /* 0x0000002084007986 */ /* 0x0007e2000c101d06 */
[----:B------:R-:W-:Y:S05]  /*29e0*/  @!P1 BRA `(.L_x_29615) ;  /* 0xffffffe4007c9947 */ /* 0x000fea000383ffff */
[----:B------:R-:W-:Y:S05]  /*29f0*/  EXIT ;  /* 0x000000000000794d */ /* 0x000fea0003800000 */
.L_x_29613:
[----:B------:R-:W0:Y:S01]  /*2a00*/  LDCU.64 UR8, c[0x0][0x3a0] ;  /* 0x00007400ff0877ac */ /* 0x000e220008000a00 */
[----:B------:R-:W-:Y:S01]  /*2a10*/  SHF.R.U64 R145, R48, 0x10, R49 ;  /* 0x0000001030917819 */ /* 0x000fe20000001231 */
[----:B------:R-:W-:Y:S01]  /*2a20*/  HADD2.F32 R19, -RZ, R19.H0_H0 ;  /* 0x20000013ff137230 */ /* 0x000fe20000004100 */
        /* <DEDUP_REMOVED lines=122> */
.L_x_29632:
[----:B--2---:R-:W2:Y:S01]  /*31d0*/  LDC.64 R64, c[0x0][0x390] ;  /* 0x0000e400ff407b82 */ /* 0x004ea20000000a00 */
[----:B0-----:R-:W-:-:S05]  /*31e0*/  IMAD R32, R0, UR5, RZ ;  /* 0x0000000500207c24 */ /* 0x001fca000f8e02ff */
[----:B------:R-:W-:Y:S02]  /*31f0*/  SHF.R.S32.HI R33, RZ, 0x1f, R32 ;  /* 0x0000001fff217819 */ /* 0x000fe40000011420 */
[----:B------:R-:W0:Y:S02]  /*3200*/  LDC.64 R40, c[0x0][0x3e0] ;  /* 0x0000f800ff287b82 */ /* 0x000e240000000a00 */
[----:B------:R-:W-:-:S04]  /*3210*/  LEA.HI R33, R33, R32, RZ, 0x2 ;  /* 0x0000002021217211 */ /* 0x000fc800078f10ff */
[----:B------:R-:W-:Y:S02]  /*3220*/  LEA.HI.SX32 R121, R33, R102, 0x1e ;  /* 0x0000006621797211 */ /* 0x000fe400078ff2ff */
[----:B------:R-:W3:Y:S03]  /*3230*/  @P0 LDC.64 R38, c[0x0][0x3a0] ;  /* 0x0000e800ff260b82 */ /* 0x000ee60000000a00 */
[----:B--2---:R-:W-:-:S05]  /*3240*/  IMAD.WIDE.U32 R32, R121, 0x10, R64 ;  /* 0x0000001079207825 */ /* 0x004fca00078e0040 */
[----:B------:R-:W2:Y:S01]  /*3250*/  LDC.64 R112, c[0x0][0x3a8] ;  /* 0x0000ea00ff707b82 */ /* 0x000ea20000000a00 */
[----:B------:R-:W4:Y:S01]  /*3260*/  LDG.E.128 R32, desc[UR6][R32.64] ;  /* 0x0000000620207981 */ /* 0x000f22000c1e1d00 */
[----:B0-----:R-:W-:-:S06]  /*3270*/  IMAD.WIDE R40, R0, 0x4, R40 ;  /* 0x0000000400287825 */ /* 0x001fcc00078e0228 */
[----:B------:R-:W0:Y:S01]  /*3280*/  @P0 LDC.64 R36, c[0x0][0x3a0] ;  /* 0x0000e800ff240b82 */ /* 0x000e220000000a00 */
[----:B------:R-:W4:Y:S01]  /*3290*/  LDG.E R111, desc[UR6][R40.64] ;  /* 0x00000006286f7981 */ /* 0x000f22000c1e1900 */
[----:B---3--:R-:W-:-:S05]  /*32a0*/  @P0 IMAD.WIDE.U32 R38, R121, 0x10, R38 ;  /* 0x0000001079260825 */ /* 0x008fca00078e0026 */
[----:B------:R3:W5:Y:S01]  /*32b0*/  @P0 LDG.E.128 R60, desc[UR6][R38.64] ;  /* 0x00000006263c0981 */ /* 0x000762000c1e1d00 */
[--C-:B------:R-:W-:Y:S01]  /*32c0*/  @P0 HADD2.F32 R57, -RZ, R145.reuse.H0_H0 ;  /* 0x20000091ff390230 */ /* 0x100fe20000004100 */
[----:B------:R-:W-:Y:S01]  /*32d0*/  IADD3 R117, PT, PT, R121, 0x20, RZ ;  /* 0x0000002079757810 */ /* 0x000fe20007ffe0ff */
[--C-:B------:R-:W-:Y:S02]  /*32e0*/  @P0 HADD2.F32 R47, -RZ, R110.reuse.H0_H0 ;  /* 0x2000006eff2f0230 */ /* 0x100fe40000004100 */
[----:B------:R-:W-:Y:S02]  /*32f0*/  @P0 HADD2.F32 R45, -RZ, R110.H1_H1 ;  /* 0x3000006eff2d0230 */ /* 0x000fe40000004100 */
[----:B------:R-:W-:Y:S02]  /*3300*/  @P0 HADD2.F32 R59, -RZ, R145.H1_H1 ;  /* 0x30000091ff3b0230 */ /* 0x000fe40000004100 */
[----:B---3--:R-:W-:-:S04]  /*3310*/  IMAD.WIDE.U32 R38, R117, 0x10, R64 ;  /* 0x0000001075267825 */ /* 0x008fc800078e0040 */
[----:B0-----:R-:W-:-:S04]  /*3320*/  @P0 IMAD.WIDE.U32 R36, R117, 0x10, R36 ;  /* 0x0000001075240825 */ /* 0x001fc800078e0024 */
[C---:B----4-:R-:W-:Y:S01]  /*3330*/  @P0 FMUL.FTZ R42, R111.reuse, R33 ;  /* 0x000000216f2a0220 */ /* 0x050fe20000410000 */
[C---:B------:R-:W-:Y:S01]  /*3340*/  @P0 FMUL.FTZ R41, R111.reuse, R34 ;  /* 0x000000226f290220 */ /* 0x040fe20000410000 */
[C---:B------:R-:W-:Y:S02]  /*3350*/  @P0 FMUL.FTZ R43, R111.reuse, R32 ;  /* 0x000000206f2b0220 */ /* 0x040fe40000410000 */
[----:B-----5:R-:W-:Y:S01]  /*3360*/  @P0 FFMA.FTZ R57, R42, R57, R61 ;  /* 0x000000392a390223 */ /* 0x020fe2000001003d */
[----:B------:R-:W-:Y:S01]  /*3370*/  @P0 FMUL.FTZ R42, R111, R35 ;  /* 0x000000236f2a0220 */ /* 0x000fe20000410000 */
[----:B------:R-:W-:Y:S01]  /*3380*/  @P0 FFMA.FTZ R58, R47, R41, R62 ;  /* 0x000000292f3a0223 */ /* 0x000fe2000001003e */
[----:B------:R-:W-:Y:S01]  /*3390*/  @P0 FFMA.FTZ R56, R45, R43, R60 ;  /* 0x0000002b2d380223 */ /* 0x000fe2000001003c */
[----:B--2---:R-:W-:-:S04]  /*33a0*/  IMAD.WIDE.U32 R40, R121, 0x10, R112 ;  /* 0x0000001079287825 */ /* 0x004fc800078e0070 */
[----:B------:R-:W-:Y:S01]  /*33b0*/  @P0 FFMA.FTZ R59, R42, R59, R63 ;  /* 0x0000003b2a3b0223 */ /* 0x000fe2000001003f */
[----:B------:R-:W-:Y:S06]  /*33c0*/  @P0 BRA `(.L_x_29616) ;  /* 0x0000000000300947 */ /* 0x000fec0003800000 */
[C---:B------:R-:W-:Y:S01]  /*33d0*/  FMUL.FTZ R57, R111.reuse, R33 ;  /* 0x000000216f397220 */ /* 0x040fe20000410000 */
[C---:B------:R-:W-:Y:S01]  /*33e0*/  FMUL.FTZ R58, R111.reuse, R34 ;  /* 0x000000226f3a7220 */ /* 0x040fe20000410000 */
[--C-:B------:R-:W-:Y:S02]  /*33f0*/  HADD2.F32 R33, -RZ, R110.reuse.H1_H1 ;  /* 0x3000006eff217230 */ /* 0x100fe40000004100 */
[C---:B------:R-:W-:Y:S01]  /*3400*/  FMUL.FTZ R32, R111.reuse, R32 ;  /* 0x000000206f207220 */ /* 0x040fe20000410000 */
[--C-:B------:R-:W-:Y:S02]  /*3410*/  HADD2.F32 R34, -RZ, R145.reuse.H0_H0 ;  /* 0x20000091ff227230 */ /* 0x100fe40000004100 */
[----:B------:R-:W-:Y:S01]  /*3420*/  FMUL.FTZ R35, R111, R35 ;  /* 0x000000236f237220 */ /* 0x000fe20000410000 */
[----:B------:R-:W-:Y:S02]  /*3430*/  HADD2.F32 R43, -RZ, R110.H0_H0 ;  /* 0x2000006eff2b7230 */ /* 0x000fe40000004100 */
[----:B------:R-:W-:Y:S01]  /*3440*/  FMUL.FTZ R56, R33, R32 ;  /* 0x0000002021387220 */ /* 0x000fe20000410000 */
[----:B------:R-:W-:-:S02]  /*3450*/  HADD2.F32 R42, -RZ, R145.H1_H1 ;  /* 0x30000091ff2a7230 */ /* 0x000fc40000004100 */
[----:B------:R-:W-:Y:S01]  /*3460*/  FMUL.FTZ R57, R57, R34 ;  /* 0x0000002239397220 */ /* 0x000fe20000410000 */
[----:B------:R-:W-:Y:S02]  /*3470*/  FMUL.FTZ R58, R43, R58 ;  /* 0x0000003a2b3a7220 */ /* 0x000fe40000410000 */
[----:B------:R-:W-:-:S07]  /*3480*/  FMUL.FTZ R59, R35, R42 ;  /* 0x0000002a233b7220 */ /* 0x000fce0000410000 */
.L_x_29616:
[----:B------:R0:W-:Y:S04]  /*3490*/  STG.E.128 desc[UR6][R40.64], R56 ;  /* 0x0000003828007986 */ /* 0x0001e8000c101d06 */
[----:B------:R0:W5:Y:S04]  /*34a0*/  @P0 LDG.E.128 R60, desc[UR6][R36.64] ;  /* 0x00000006243c0981 */ /* 0x000168000c1e1d00 */
[----:B------:R0:W5:Y:S01]  /*34b0*/  LDG.E.128 R32, desc[UR6][R38.64] ;  /* 0x0000000626207981 */ /* 0x000162000c1e1d00 */
[----:B------:R-:W-:Y:S05]  /*34c0*/  @!P0 BRA `(.L_x_29617) ;  /* 0x0000000000348947 */ /* 0x000fea0003800000 */
[C---:B0----5:R-:W-:Y:S01]  /*34d0*/  FMUL.FTZ R37, R111.reuse, R32 ;  /* 0x000000206f257220 */ /* 0x061fe20000410000 */
[C---:B------:R-:W-:Y:S01]  /*34e0*/  FMUL.FTZ R32, R111.reuse, R33 ;  /* 0x000000216f207220 */ /* 0x040fe20000410000 */
[C---:B------:R-:W-:Y:S01]  /*34f0*/  FMUL.FTZ R33, R111.reuse, R34 ;  /* 0x000000226f217220 */ /* 0x040fe20000410000 */
[----:B------:R-:W-:Y:S02]  /*3500*/  HADD2.F32 R39, -RZ, R109.H1_H1 ;  /* 0x3000006dff277230 */ /* 0x000fe40000004100 */
[----:B------:R-:W-:Y:S01]  /*3510*/  FMUL.FTZ R34, R111, R35 ;  /* 0x000000236f227220 */ /* 0x000fe20000410000 */
[----:B------:R-:W-:Y:S02]  /*3520*/  HADD2.F32 R53, -RZ, R147.H0_H0 ;  /* 0x20000093ff357230 */ /* 0x000fe40000004100 */
[----:B------:R-:W-:Y:S02]  /*3530*/  HADD2.F32 R41, -RZ, R109.H0_H0 ;  /* 0x2000006dff297230 */ /* 0x000fe40000004100 */
[----:B------:R-:W-:Y:S01]  /*3540*/  FFMA.FTZ R52, R39, R37, R60 ;  /* 0x0000002527347223 */ /* 0x000fe2000001003c */
[----:B------:R-:W-:-:S02]  /*3550*/  HADD2.F32 R55, -RZ, R147.H1_H1 ;  /* 0x30000093ff377230 */ /* 0x000fc40000004100 */
[----:B------:R-:W-:Y:S01]  /*3560*/  FFMA.FTZ R53, R32, R53, R61 ;  /* 0x0000003520357223 */ /* 0x000fe2000001003d */
[----:B------:R-:W-:Y:S02]  /*3570*/  FFMA.FTZ R54, R41, R33, R62 ;  /* 0x0000002129367223 */ /* 0x000fe4000001003e */
[----:B------:R-:W-:Y:S01]  /*3580*/  FFMA.FTZ R55, R34, R55, R63 ;  /* 0x0000003722377223 */ /* 0x000fe2000001003f */
[----:B------:R-:W-:Y:S06]  /*3590*/  BRA `(.L_x_29618) ;  /* 0x0000000000307947 */ /* 0x000fec0003800000 */
.L_x_29617:
[C---:B-----5:R-:W-:Y:S01]  /*35a0*/  FMUL.FTZ R53, R111.reuse, R33 ;  /* 0x000000216f357220 */ /* 0x060fe20000410000 */
[C---:B------:R-:W-:Y:S01]  /*35b0*/  FMUL.FTZ R54, R111.reuse, R34 ;  /* 0x000000226f367220 */ /* 0x040fe20000410000 */
[----:B------:R-:W-:Y:S02]  /*35c0*/  HADD2.F32 R33, -RZ, R109.H1_H1 ;  /* 0x3000006dff217230 */ /* 0x000fe40000004100 */
[C---:B------:R-:W-:Y:S01]  /*35d0*/  FMUL.FTZ R32, R111.reuse, R32 ;  /* 0x000000206f207220 */ /* 0x040fe20000410000 */
[----:B------:R-:W-:Y:S02]  /*35e0*/  HADD2.F32 R34, -RZ, R147.H0_H0 ;  /* 0x20000093ff227230 */ /* 0x000fe40000004100 */
[----:B------:R-:W-:Y:S01]  /*35f0*/  FMUL.FTZ R35, R111, R35 ;  /* 0x000000236f237220 */ /* 0x000fe20000410000 */
[----:B0-----:R-:W-:Y:S02]  /*3600*/  HADD2.F32 R37, -RZ, R109.H0_H0 ;  /* 0x2000006dff257230 */ /* 0x001fe40000004100 */
[----:B------:R-:W-:Y:S01]  /*3610*/  FMUL.FTZ R52, R33, R32 ;  /* 0x0000002021347220 */ /* 0x000fe20000410000 */
[----:B------:R-:W-:-:S02]  /*3620*/  HADD2.F32 R36, -RZ, R147.H1_H1 ;  /* 0x30000093ff247230 */ /* 0x000fc40000004100 */
[----:B------:R-:W-:Y:S01]  /*3630*/  FMUL.FTZ R53, R53, R34 ;  /* 0x0000002235357220 */ /* 0x000fe20000410000 */
[----:B------:R-:W-:Y:S02]  /*3640*/  FMUL.FTZ R54, R37, R54 ;  /* 0x0000003625367220 */ /* 0x000fe40000410000 */
[----:B------:R-:W-:-:S07]  /*3650*/  FMUL.FTZ R55, R35, R36 ;  /* 0x0000002423377220 */ /* 0x000fce0000410000 */
.L_x_29618:
        /* <DEDUP_REMOVED lines=9> */
[C---:B--2--5:R-:W-:Y:S01]  /*36f0*/  FMUL.FTZ R37, R111.reuse, R32 ;  /* 0x000000206f257220 */ /* 0x064fe20000410000 */
[C---:B------:R-:W-:Y:S01]  /*3700*/  FMUL.FTZ R32, R111.reuse, R33 ;  /* 0x000000216f207220 */ /* 0x040fe20000410000 */
[C---:B------:R-:W-:Y:S01]  /*3710*/  FMUL.FTZ R33, R111.reuse, R34 ;  /* 0x000000226f217220 */ /* 0x040fe20000410000 */
[--C-:B------:R-:W-:Y:S02]  /*3720*/  HADD2.F32 R39, -RZ, R108.reuse.H1_H1 ;  /* 0x3000006cff277230 */ /* 0x100fe40000004100 */
[----:B------:R-:W-:Y:S01]  /*3730*/  FMUL.FTZ R34, R111, R35 ;  /* 0x000000236f227220 */ /* 0x000fe20000410000 */
[--C-:B------:R-:W-:Y:S02]  /*3740*/  HADD2.F32 R49, -RZ, R149.reuse.H0_H0 ;  /* 0x20000095ff317230 */ /* 0x100fe40000004100 */
[----:B------:R-:W-:Y:S02]  /*3750*/  HADD2.F32 R41, -RZ, R108.H0_H0 ;  /* 0x2000006cff297230 */ /* 0x000fe40000004100 */
[----:B------:R-:W-:Y:S01]  /*3760*/  FFMA.FTZ R48, R39, R37, R60 ;  /* 0x0000002527307223 */ /* 0x000fe2000001003c */
[----:B------:R-:W-:-:S02]  /*3770*/  HADD2.F32 R51, -RZ, R149.H1_H1 ;  /* 0x30000095ff337230 */ /* 0x000fc40000004100 */
[----:B------:R-:W-:Y:S01]  /*3780*/  FFMA.FTZ R49, R32, R49, R61 ;  /* 0x0000003120317223 */ /* 0x000fe2000001003d */
[----:B------:R-:W-:Y:S02]  /*3790*/  FFMA.FTZ R50, R41, R33, R62 ;  /* 0x0000002129327223 */ /* 0x000fe4000001003e */
[----:B------:R-:W-:Y:S01]  /*37a0*/  FFMA.FTZ R51, R34, R51, R63 ;  /* 0x0000003322337223 */ /* 0x000fe2000001003f */
[----:B------:R-:W-:Y:S06]  /*37b0*/  BRA `(.L_x_29620) ;  /* 0x0000000000307947 */ /* 0x000fec0003800000 */
.L_x_29619:
[C---:B-----5:R-:W-:Y:S01]  /*37c0*/  FMUL.FTZ R49, R111.reuse, R33 ;  /* 0x000000216f317220 */ /* 0x060fe20000410000 */
[C---:B------:R-:W-:Y:S01]  /*37d0*/  FMUL.FTZ R50, R111.reuse, R34 ;  /* 0x000000226f327220 */ /* 0x040fe20000410000 */
[--C-:B------:R-:W-:Y:S02]  /*37e0*/  HADD2.F32 R33, -RZ, R108.reuse.H1_H1 ;  /* 0x3000006cff217230 */ /* 0x100fe40000004100 */
[C---:B------:R-:W-:Y:S01]  /*37f0*/  FMUL.FTZ R32, R111.reuse, R32 ;  /* 0x000000206f207220 */ /* 0x040fe20000410000 */
[--C-:B------:R-:W-:Y:S02]  /*3800*/  HADD2.F32 R34, -RZ, R149.reuse.H0_H0 ;  /* 0x20000095ff227230 */ /* 0x100fe40000004100 */
[----:B------:R-:W-:Y:S01]  /*3810*/  FMUL.FTZ R35, R111, R35 ;  /* 0x000000236f237220 */ /* 0x000fe20000410000 */
[----:B--2---:R-:W-:Y:S02]  /*3820*/  HADD2.F32 R37, -RZ, R108.H0_H0 ;  /* 0x2000006cff257230 */ /* 0x004fe40000004100 */
[----:B------:R-:W-:Y:S01]  /*3830*/  FMUL.FTZ R48, R33, R32 ;  /* 0x0000002021307220 */ /* 0x000fe20000410000 */
[----:B------:R-:W-:-:S02]  /*3840*/  HADD2.F32 R36, -RZ, R149.H1_H1 ;  /* 0x30000095ff247230 */ /* 0x000fc40000004100 */
[----:B------:R-:W-:Y:S01]  /*3850*/  FMUL.FTZ R49, R49, R34 ;  /* 0x0000002231317220 */ /* 0x000fe20000410000 */
[----:B------:R-:W-:Y:S02]  /*3860*/  FMUL.FTZ R50, R37, R50 ;  /* 0x0000003225327220 */ /* 0x000fe40000410000 */
[----:B------:R-:W-:-:S07]  /*3870*/  FMUL.FTZ R51, R35, R36 ;  /* 0x0000002423337220 */ /* 0x000fce0000410000 */
.L_x_29620:
        /* <DEDUP_REMOVED lines=22> */
.L_x_29621:
[C---:B-----5:R-:W-:Y:S01]  /*39e0*/  FMUL.FTZ R45, R111.reuse, R33 ;  /* 0x000000216f2d7220 */ /* 0x060fe20000410000 */
[C---:B------:R-:W-:Y:S01]  /*39f0*/  FMUL.FTZ R46, R111.reuse, R34 ;  /* 0x000000226f2e7220 */ /* 0x040fe20000410000 */
[----:B------:R-:W-:Y:S02]  /*3a00*/  HADD2.F32 R33, -RZ, R107.H1_H1 ;  /* 0x3000006bff217230 */ /* 0x000fe40000004100 */
[C---:B------:R-:W-:Y:S01]  /*3a10*/  FMUL.FTZ R32, R111.reuse, R32 ;  /* 0x000000206f207220 */ /* 0x040fe20000410000 */
[----:B------:R-:W-:Y:S02]  /*3a20*/  HADD2.F32 R34, -RZ, R151.H0_H0 ;  /* 0x20000097ff227230 */ /* 0x000fe40000004100 */
[----:B------:R-:W-:Y:S01]  /*3a30*/  FMUL.FTZ R35, R111, R35 ;  /* 0x000000236f237220 */ /* 0x000fe20000410000 */
[----:B--2---:R-:W-:Y:S02]  /*3a40*/  HADD2.F32 R37, -RZ, R107.H0_H0 ;  /* 0x2000006bff257230 */ /* 0x004fe40000004100 */
[----:B------:R-:W-:Y:S01]  /*3a50*/  FMUL.FTZ R44, R33, R32 ;  /* 0x00000020212c7220 */ /* 0x000fe20000410000 */
[----:B------:R-:W-:-:S02]  /*3a60*/  HADD2.F32 R36, -RZ, R151.H1_H1 ;  /* 0x30000097ff247230 */ /* 0x000fc40000004100 */
[----:B------:R-:W-:Y:S01]  /*3a70*/  FMUL.FTZ R45, R45, R34 ;  /* 0x000000222d2d7220 */ /* 0x000fe20000410000 */
[----:B------:R-:W-:Y:S02]  /*3a80*/  FMUL.FTZ R46, R37, R46 ;  /* 0x0000002e252e7220 */ /* 0x000fe40000410000 */
[----:B------:R-:W-:-:S07]  /*3a90*/  FMUL.FTZ R47, R35, R36 ;  /* 0x00000024232f7220 */ /* 0x000fce0000410000 */
.L_x_29622:
        /* <DEDUP_REMOVED lines=22> */
.L_x_29623:
        /* <DEDUP_REMOVED lines=12> */
.L_x_29624:
        /* <DEDUP_REMOVED lines=11> */
[--C-:B------:R-:W-:Y:S02]  /*3d70*/  HADD2.F32 R67, -RZ, R105.reuse.H1_H1 ;  /* 0x30000069ff437230 */ /* 0x100fe40000004100 */
[C---:B------:R-:W-:Y:S01]  /*3d80*/  FMUL.FTZ R39, R111.reuse, R34 ;  /* 0x000000226f277220 */ /* 0x040fe20000410000 */
[----:B------:R-:W-:Y:S02]  /*3d90*/  HADD2.F32 R115, -RZ, R105.H0_H0 ;  /* 0x20000069ff737230 */ /* 0x000fe40000004100 */
[----:B------:R-:W-:Y:S01]  /*3da0*/  FMUL.FTZ R34, R111, R35 ;  /* 0x000000236f227220 */ /* 0x000fe20000410000 */
[--C-:B------:R-:W-:Y:S02]  /*3db0*/  HADD2.F32 R33, -RZ, R155.reuse.H0_H0 ;  /* 0x2000009bff217230 */ /* 0x100fe40000004100 */
[----:B------:R-:W-:Y:S01]  /*3dc0*/  FFMA.FTZ R36, R67, R37, R60 ;  /* 0x0000002543247223 */ /* 0x000fe2000001003c */
[----:B------:R-:W-:-:S02]  /*3dd0*/  HADD2.F32 R66, -RZ, R155.H1_H1 ;  /* 0x3000009bff427230 */ /* 0x000fc40000004100 */
[----:B------:R-:W-:Y:S01]  /*3de0*/  FFMA.FTZ R38, R115, R39, R62 ;  /* 0x0000002773267223 */ /* 0x000fe2000001003e */
[----:B------:R-:W-:Y:S02]  /*3df0*/  FFMA.FTZ R37, R32, R33, R61 ;  /* 0x0000002120257223 */ /* 0x000fe4000001003d */
[----:B------:R-:W-:Y:S01]  /*3e00*/  FFMA.FTZ R39, R34, R66, R63 ;  /* 0x0000004222277223 */ /* 0x000fe2000001003f */
[----:B------:R-:W-:Y:S06]  /*3e10*/  BRA `(.L_x_29626) ;  /* 0x0000000000307947 */ /* 0x000fec0003800000 */
.L_x_29625:
[C---:B--2--5:R-:W-:Y:S01]  /*3e20*/  FMUL.FTZ R37, R111.reuse, R33 ;  /* 0x000000216f257220 */ /* 0x064fe20000410000 */
[C---:B------:R-:W-:Y:S01]  /*3e30*/  FMUL.FTZ R38, R111.reuse, R34 ;  /* 0x000000226f267220 */ /* 0x040fe20000410000 */
[--C-:B------:R-:W-:Y:S02]  /*3e40*/  HADD2.F32 R39, -RZ, R105.reuse.H0_H0 ;  /* 0x20000069ff277230 */ /* 0x100fe40000004100 */
[C---:B------:R-:W-:Y:S01]  /*3e50*/  FMUL.FTZ R32, R111.reuse, R32 ;  /* 0x000000206f207220 */ /* 0x040fe20000410000 */
[----:B------:R-:W-:Y:S02]  /*3e60*/  HADD2.F32 R33, -RZ, R105.H1_H1 ;  /* 0x30000069ff217230 */ /* 0x000fe40000004100 */
[----:B------:R-:W-:Y:S01]  /*3e70*/  FMUL.FTZ R35, R111, R35 ;  /* 0x000000236f237220 */ /* 0x000fe20000410000 */
[--C-:B------:R-:W-:Y:S02]  /*3e80*/  HADD2.F32 R34, -RZ, R155.reuse.H0_H0 ;  /* 0x2000009bff227230 */ /* 0x100fe40000004100 */
[----:B------:R-:W-:Y:S01]  /*3e90*/  FMUL.FTZ R38, R39, R38 ;  /* 0x0000002627267220 */ /* 0x000fe20000410000 */
[----:B------:R-:W-:-:S02]  /*3ea0*/  HADD2.F32 R66, -RZ, R155.H1_H1 ;  /* 0x3000009bff427230 */ /* 0x000fc40000004100 */
[----:B------:R-:W-:Y:S01]  /*3eb0*/  FMUL.FTZ R36, R33, R32 ;  /* 0x0000002021247220 */ /* 0x000fe20000410000 */
[----:B------:R-:W-:Y:S02]  /*3ec0*/  FMUL.FTZ R37, R37, R34 ;  /* 0x0000002225257220 */ /* 0x000fe40000410000 */
[----:B------:R-:W-:-:S07]  /*3ed0*/  FMUL.FTZ R39, R35, R66 ;  /* 0x0000004223277220 */ /* 0x000fce0000410000 */
.L_x_29626:
        /* <DEDUP_REMOVED lines=10> */
[--C-:B------:R-:W-:Y:S02]  /*3f80*/  HADD2.F32 R125, -RZ, R104.reuse.H1_H1 ;  /* 0x30000068ff7d7230 */ /* 0x100fe40000004100 */
[C---:B------:R-:W-:Y:S01]  /*3f90*/  FMUL.FTZ R67, R111.reuse, R32 ;  /* 0x000000206f437220 */ /* 0x040fe20000410000 */
[--C-:B------:R-:W-:Y:S02]  /*3fa0*/  HADD2.F32 R33, -RZ, R157.reuse.H0_H0 ;  /* 0x2000009dff217230 */ /* 0x100fe40000004100 */
[C---:B------:R-:W-:Y:S01]  /*3fb0*/  FMUL.FTZ R115, R111.reuse, R34 ;  /* 0x000000226f737220 */ /* 0x040fe20000410000 */
[----:B------:R-:W-:Y:S02]  /*3fc0*/  HADD2.F32 R133, -RZ, R104.H0_H0 ;  /* 0x20000068ff857230 */ /* 0x000fe40000004100 */
[----:B------:R-:W-:Y:S01]  /*3fd0*/  FMUL.FTZ R114, R111, R35 ;  /* 0x000000236f727220 */ /* 0x000fe20000410000 */
[----:B------:R-:W-:-:S02]  /*3fe0*/  HADD2.F32 R116, -RZ, R157.H1_H1 ;  /* 0x3000009dff747230 */ /* 0x000fc40000004100 */
[----:B------:R-:W-:Y:S01]  /*3ff0*/  FFMA.FTZ R32, R125, R67, R60 ;  /* 0x000000437d207223 */ /* 0x000fe2000001003c */
[----:B------:R-:W-:Y:S01]  /*4000*/  FFMA.FTZ R33, R66, R33, R61 ;  /* 0x0000002142217223 */ /* 0x000fe2000001003d */
[----:B------:R-:W-:Y:S01]  /*4010*/  FFMA.FTZ R34, R133, R115, R62 ;  /* 0x0000007385227223 */ /* 0x000fe2000001003e */
[----:B------:R-:W-:Y:S01]  /*4020*/  FFMA.FTZ R35, R114, R116, R63 ;  /* 0x0000007472237223 */ /* 0x000fe2000001003f */
[----:B------:R-:W-:Y:S06]  /*4030*/  BRA `(.L_x_29628) ;  /* 0x0000000000307947 */ /* 0x000fec0003800000 */
.L_x_29627:
        /* <DEDUP_REMOVED lines=8> */
[----:B------:R-:W-:Y:S01]  /*40c0*/  FMUL.FTZ R32, R33, R32 ;  /* 0x0000002021207220 */ /* 0x000fe20000410000 */
[----:B------:R-:W-:Y:S01]  /*40d0*/  FMUL.FTZ R33, R66, R67 ;  /* 0x0000004342217220 */ /* 0x000fe20000410000 */
[----:B------:R-:W-:Y:S01]  /*40e0*/  FMUL.FTZ R34, R115, R34 ;  /* 0x0000002273227220 */ /* 0x000fe20000410000 */
[----:B------:R-:W-:-:S07]  /*40f0*/  FMUL.FTZ R35, R35, R114 ;  /* 0x0000007223237220 */ /* 0x000fce0000410000 */
.L_x_29628:
[----:B------:R-:W0:Y:S01]  /*4100*/  @P0 LDC.64 R66, c[0x0][0x3a0] ;  /* 0x0000e800ff420b82 */ /* 0x000e220000000a00 */
[----:B------:R-:W-:Y:S01]  /*4110*/  IADD3 R125, PT, PT, R121, 0xe0, RZ ;  /* 0x000000e0797d7810 */ /* 0x000fe20007ffe0ff */
[----:B------:R-:W-:-:S04]  /*4120*/  IMAD.WIDE.U32 R114, R119, 0x10, R112 ;  /* 0x0000001077727825 */ /* 0x000fc800078e0070 */
[C---:B------:R-:W-:Y:S01]  /*4130*/  IMAD.WIDE.U32 R64, R125.reuse, 0x10, R64 ;  /* 0x000000107d407825 */ /* 0x040fe200078e0040 */
[----:B------:R2:W-:Y:S03]  /*4140*/  STG.E.128 desc[UR6][R114.64], R32 ;  /* 0x0000002072007986 */ /* 0x0005e6000c101d06 */
[----:B0-----:R-:W-:Y:S02]  /*4150*/  @P0 IMAD.WIDE.U32 R132, R125, 0x10, R66 ;  /* 0x000000107d840825 */ /* 0x001fe400078e0042 */
[----:B------:R-:W5:Y:S04]  /*4160*/  LDG.E.128 R64, desc[UR6][R64.64] ;  /* 0x0000000640407981 */ /* 0x000f68000c1e1d00 */
[----:B------:R2:W5:Y:S01]  /*4170*/  @P0 LDG.E.128 R60, desc[UR6][R132.64] ;  /* 0x00000006843c0981 */ /* 0x000562000c1e1d00 */
[----:B------:R-:W-:Y:S05]  /*4180*/  @!P0 BRA `(.L_x_29629) ;  /* 0x0000000000348947 */ /* 0x000fea0003800000 */
[C---:B--2--5:R-:W-:Y:S01]  /*4190*/  FMUL.FTZ R114, R111.reuse, R65 ;  /* 0x000000416f727220 */ /* 0x064fe20000410000 */
[----:B------:R-:W-:Y:S02]  /*41a0*/  HADD2.F32 R135, -RZ, R103.H1_H1 ;  /* 0x30000067ff877230 */ /* 0x000fe40000004100 */
[C---:B------:R-:W-:Y:S01]  /*41b0*/  FMUL.FTZ R115, R111.reuse, R64 ;  /* 0x000000406f737220 */ /* 0x040fe20000410000 */
[----:B------:R-:W-:Y:S02]  /*41c0*/  HADD2.F32 R65, -RZ, R159.H0_H0 ;  /* 0x2000009fff417230 */ /* 0x000fe40000004100 */
        /* <DEDUP_REMOVED lines=9> */
.L_x_29629:
        /* <DEDUP_REMOVED lines=12> */
.L_x_29630:
        /* <DEDUP_REMOVED lines=122> */
.L_x_29656:
[----:B------:R-:W-:Y:S01]  /*4ac0*/  FMUL.FTZ R112, R116, R116 ;  /* 0x0000007474707220 */ /* 0x000fe20000410000 */
[----:B------:R-:W-:Y:S01]  /*4ad0*/  ISETP.NE.AND P1, PT, RZ, UR4, PT ;  /* 0x00000004ff007c0c */ /* 0x000fe2000bf25270 */
[----:B--2---:R-:W-:-:S03]  /*4ae0*/  FADD.FTZ R111, R126, R115 ;  /* 0x000000737e6f7221 */ /* 0x004fc60000010000 */
[----:B------:R-:W-:Y:S01]  /*4af0*/  FSEL R112, R112, RZ, P1 ;  /* 0x000000ff70707208 */ /* 0x000fe20000800000 */
[----:B-1----:R-:W-:Y:S01]  /*4b00*/  FFMA.FTZ R111, R111, R118, UR8 ;  /* 0x000000086f6f7e23 */ /* 0x002fe20008010076 */
[----:B------:R-:W-:-:S03]  /*4b10*/  FSEL R160, R116, RZ, !P1 ;  /* 0x000000ff74a07208 */ /* 0x000fc60004800000 */
[----:B------:R-:W-:Y:S02]  /*4b20*/  FADD.FTZ R111, R111, R112 ;  /* 0x000000706f6f7221 */ /* 0x000fe40000010000 */
[C---:B------:R-:W-:Y:S01]  /*4b30*/  FADD.FTZ R112, -R160.reuse, R56 ;  /* 0x00000038a0707221 */ /* 0x040fe20000010100 */
[C---:B------:R-:W-:Y:S01]  /*4b40*/  FADD.FTZ R124, -R160.reuse, R57 ;  /* 0x00000039a07c7221 */ /* 0x040fe20000010100 */
[C---:B------:R-:W-:Y:S01]  /*4b50*/  FADD.FTZ R150, -R160.reuse, R48 ;  /* 0x00000030a0967221 */ /* 0x040fe20000010100 */
[----:B------:R-:W1:Y:S01]  /*4b60*/  @!P2 LDC.64 R56, c[0x0][0x3c0] ;  /* 0x0000f000ff38ab82 */ /* 0x000e620000000a00 */
[C---:B------:R-:W-:Y:S01]  /*4b70*/  FADD.FTZ R152, -R160.reuse, R49 ;  /* 0x00000031a0987221 */ /* 0x040fe20000010100 */
[C---:B------:R-:W-:Y:S01]  /*4b80*/  FADD.FTZ R156, -R160.reuse, R52 ;  /* 0x00000034a09c7221 */ /* 0x040fe20000010100 */
[C---:B------:R-:W-:Y:S01]  /*4b90*/  FADD.FTZ R52, -R160.reuse, R54 ;  /* 0x00000036a0347221 */ /* 0x040fe20000010100 */
[C---:B------:R-:W-:Y:S01]  /*4ba0*/  FADD.FTZ R54, -R160.reuse, R45 ;  /* 0x0000002da0367221 */ /* 0x040fe20000010100 */
[C---:B------:R-:W-:Y:S01]  /*4bb0*/  FADD.FTZ R114, -R160.reuse, R32 ;  /* 0x00000020a0727221 */ /* 0x040fe20000010100 */
[----:B------:R-:W2:Y:S01]  /*4bc0*/  MUFU.RSQ R45, R111 ;  /* 0x0000006f002d7308 */ /* 0x000ea20000001400 */
        /* <DEDUP_REMOVED lines=9> */
[----:B------:R-:W4:Y:S01]  /*4c60*/  LDC.64 R32, c[0x0][0x428] ;  /* 0x00010a00ff207b82 */ /* 0x000f220000000a00 */
[C---:B------:R-:W-:Y:S01]  /*4c70*/  FADD.FTZ R148, -R160.reuse, R55 ;  /* 0x00000037a0947221 */ /* 0x040fe20000010100 */
[C---:B------:R-:W-:Y:S01]  /*4c80*/  FADD.FTZ R50, -R160.reuse, R50 ;  /* 0x00000032a0327221 */ /* 0x040fe20000010100 */
[C---:B------:R-:W-:Y:S01]  /*4c90*/  FADD.FTZ R144, -R160.reuse, R51 ;  /* 0x00000033a0907221 */ /* 0x040fe20000010100 */
[C---:B0-----:R-:W-:Y:S01]  /*4ca0*/  FADD.FTZ R126, -R160.reuse, R41 ;  /* 0x00000029a07e7221 */ /* 0x041fe20000010100 */
[C---:B------:R-:W-:Y:S01]  /*4cb0*/  FADD.FTZ R146, -R160.reuse, R44 ;  /* 0x0000002ca0927221 */ /* 0x040fe20000010100 */
[C---:B------:R-:W-:Y:S01]  /*4cc0*/  FADD.FTZ R140, -R160.reuse, R47 ;  /* 0x0000002fa08c7221 */ /* 0x040fe20000010100 */
[----:B------:R-:W-:Y:S01]  /*4cd0*/  FADD.FTZ R130, -R160, R42 ;  /* 0x0000002aa0827221 */ /* 0x000fe20000010100 */
[----:B-1----:R-:W-:-:S04]  /*4ce0*/  @!P2 IMAD.WIDE R34, R0, 0x4, R56 ;  /* 0x000000040022a825 */ /* 0x002fc800078e0238 */
[C---:B--2---:R-:W-:Y:S01]  /*4cf0*/  FMUL.FTZ R46, R45.reuse, R52 ;  /* 0x000000342d2e7220 */ /* 0x044fe20000410000 */
[C---:B------:R-:W-:Y:S01]  /*4d00*/  FMUL.FTZ R53, R45.reuse, R150 ;  /* 0x000000962d357220 */ /* 0x040fe20000410000 */
[----:B------:R-:W-:Y:S01]  /*4d10*/  FMUL.FTZ R52, R45, R152 ;  /* 0x000000982d347220 */ /* 0x000fe20000410000 */
[C---:B------:R-:W-:Y:S01]  /*4d20*/  FADD.FTZ R132, -R160.reuse, R43 ;  /* 0x0000002ba0847221 */ /* 0x040fe20000010100 */
[----:B------:R-:W-:Y:S01]  /*4d30*/  @!P2 STG.E desc[UR6][R34.64], R116 ;  /* 0x000000742200a986 */ /* 0x000fe2000c101906 */
[C---:B------:R-:W-:Y:S01]  /*4d40*/  FADD.FTZ R134, -R160.reuse, R36 ;  /* 0x00000024a0867221 */ /* 0x040fe20000010100 */
[----:B------:R-:W-:Y:S01]  /*4d50*/  FADD.FTZ R136, -R160, R37 ;  /* 0x00000025a0887221 */ /* 0x000fe20000010100 */
[----:B---3--:R-:W-:-:S04]  /*4d60*/  @!P2 IMAD.WIDE R48, R0, 0x4, R48 ;  /* 0x000000040030a825 */ /* 0x008fc800078e0230 */
[C---:B------:R-:W-:Y:S01]  /*4d70*/  FADD.FTZ R122, -R160.reuse, R38 ;  /* 0x00000026a07a7221 */ /* 0x040fe20000010100 */
[C---:B------:R-:W-:Y:S01]  /*4d80*/  FADD.FTZ R58, -R160.reuse, R39 ;  /* 0x00000027a03a7221 */ /* 0x040fe20000010100 */
[C---:B------:R-:W-:Y:S01]  /*4d90*/  FADD.FTZ R64, -R160.reuse, R64 ;  /* 0x00000040a0407221 */ /* 0x040fe20000010100 */
[C---:B------:R-:W-:Y:S01]  /*4da0*/  FADD.FTZ R56, -R160.reuse, R65 ;  /* 0x00000041a0387221 */ /* 0x040fe20000010100 */
[----:B------:R0:W-:Y:S01]  /*4db0*/  @!P2 STG.E desc[UR6][R48.64], R45 ;  /* 0x0000002d3000a986 */ /* 0x0001e2000c101906 */
[C---:B------:R-:W-:Y:S01]  /*4dc0*/  FADD.FTZ R66, -R160.reuse, R66 ;  /* 0x00000042a0427221 */ /* 0x040fe20000010100 */
[C---:B------:R-:W-:Y:S01]  /*4dd0*/  FMUL.FTZ R41, R45.reuse, R112 ;  /* 0x000000702d297220 */ /* 0x040fe20000410000 */
        /* <DEDUP_REMOVED lines=10> */
[----:B------:R-:W-:Y:S01]  /*4e80*/  FFMA.FTZ R49, R52, R74, R91 ;  /* 0x0000004a34317223 */ /* 0x000fe2000001005b */
[C---:B------:R-:W-:Y:S01]  /*4e90*/  FMUL.FTZ R133, R45.reuse, R40 ;  /* 0x000000282d857220 */ /* 0x040fe20000410000 */
[----:B------:R-:W0:Y:S01]  /*4ea0*/  LDC.64 R52, c[0x0][0x380] ;  /* 0x0000e000ff347b82 */ /* 0x000e220000000a00 */
        /* <DEDUP_REMOVED lines=20> */
[----:B----4-:R-:W-:-:S04]  /*4ff0*/  IMAD.WIDE.U32 R112, R121, 0x10, R32 ;  /* 0x0000001079707825 */ /* 0x010fc800078e0020 */
        /* <DEDUP_REMOVED lines=18> */
[----:B------:R2:W-:Y:S01]  /*5120*/  STG.E.128 desc[UR6][R66.64], R44 ;  /* 0x0000002c42007986 */ /* 0x0005e2000c101d06 */
[--C-:B------:R-:W-:Y:S01]  /*5130*/  IMAD.WIDE.U32 R58, R127, 0x10, R32.reuse ;  /* 0x000000107f3a7825 */ /* 0x100fe200078e0020 */
[----:B0-----:R-:W-:Y:S02]  /*5140*/  LEA R0, R52, R0, 0x2 ;  /* 0x0000000034007211 */ /* 0x001fe400078e10ff */
[----:B------:R0:W-:Y:S01]  /*5150*/  STG.E.128 desc[UR6][R64.64], R48 ;  /* 0x0000003040007986 */ /* 0x0001e2000c101d06 */
[----:B------:R-:W-:Y:S01]  /*5160*/  IMAD.WIDE.U32 R128, R119, 0x10, R32 ;  /* 0x0000001077807825 */ /* 0x000fe200078e0020 */
[----:B------:R-:W-:-:S03]  /*5170*/  ISETP.GE.AND P1, PT, R0, R53, PT ;  /* 0x000000350000720c */ /* 0x000fc60003f26270 */
[----:B------:R-:W-:-:S04]  /*5180*/  IMAD.WIDE.U32 R130, R125, 0x10, R32 ;  /* 0x000000107d827825 */ /* 0x000fc800078e0020 */
[----:B------:R-:W-:Y:S01]  /*5190*/  FFMA.FTZ R33, R36, R76, R93 ;  /* 0x0000004c24217223 */ /* 0x000fe2000001005d */
[----:B------:R-:W-:Y:S01]  /*51a0*/  FFMA.FTZ R32, R141, R25, R8 ;  /* 0x000000198d207223 */ /* 0x000fe20000010008 */
[----:B------:R-:W-:Y:S01]  /*51b0*/  FFMA.FTZ R36, R37, R27, R10 ;  /* 0x0000001b25247223 */ /* 0x000fe2000001000a */
[----:B------:R-:W-:Y:S01]  /*51c0*/  FFMA.FTZ R37, R126, R78, R95 ;  /* 0x0000004e7e257223 */ /* 0x000fe2000001005f */
        /* <DEDUP_REMOVED lines=15> */
[----:B------:R2:W-:Y:S04]  /*52c0*/  STG.E.128 desc[UR6][R128.64], R44 ;  /* 0x0000002c80007986 */ /* 0x0005e8000c101d06 */
[----:B------:R2:W-:Y:S01]  /*52d0*/  STG.E.128 desc[UR6][R130.64], R48 ;  /* 0x0000003082007986 */ /* 0x0005e2000c101d06 */
[----:B------:R-:W-:Y:S05]  /*52e0*/  @!P1 BRA `(.L_x_29632) ;  /* 0xffffffdc00b89947 */ /* 0x000fea000383ffff */
[----:B------:R-:W-:Y:S05]  /*52f0*/  EXIT ;  /* 0x000000000000794d */ /* 0x000fea0003800000 */
.L_x_29614:
[----:B------:R-:W-:Y:S01]  /*5300*/  HFMA2 R112, -RZ, RZ, 0, 5.9604644775390625e-08 ;  /* 0x00000001ff707431 */ /* 0x000fe200000001ff */
[----:B------:R-:W-:Y:S01]  /*5310*/  BSSY B0, `(.L_x_29633) ;  /* 0x0000006000007945 */ /* 0x000fe20003800000 */
[----:B------:R-:W-:Y:S02]  /*5320*/  MOV R113, 0x1f ;  /* 0x0000001f00717802 */ /* 0x000fe40000000f00 */
[----:B------:R-:W-:-:S07]  /*5330*/  MOV R114, 0xffffffff ;  /* 0xffffffff00727802 */ /* 0x000fce0000000f00 */
[----:B-1----:R-:W-:Y:S05]  /*5340*/  WARPSYNC.COLLECTIVE R114, `(.L_x_29634) ;  /* 0x0000000072087348 */ /* 0x002fea0003c00000 */
[----:B------:R0:W2:Y:S02]  /*5350*/  SHFL.BFLY P1, R115, R111, R112, R113 ;  /* 0x0c0000706f737389 */ /* 0x0000a40000020071 */
[----:B012---:R-:W-:Y:S05]  /*5360*/  ENDCOLLECTIVE ;  /* 0x000000000000791b */ /* 0x007fea0003800000 */
.L_x_29634:
[----:B------:R-:W-:Y:S05]  /*5370*/  BSYNC B0 ;  /* 0x0000000000007941 */ /* 0x000fea0003800000 */
.L_x_29633:
        /* <DEDUP_REMOVED lines=8> */
.L_x_29635:
[----:B------:R-:W-:Y:S02]  /*5400*/  HFMA2 R112, -RZ, RZ, 0, 2.384185791015625e-07 ;  /* 0x00000004ff707431 */ /* 0x000fe400000001ff */
[----:B------:R-:W-:-:S05]  /*5410*/  FADD.FTZ R55, R111, R115 ;  /* 0x000000736f377221 */ /* 0x000fca0000010000 */
[----:B------:R-:W-:-:S07]  /*5420*/  MOV R111, R55 ;  /* 0x00000037006f7202 */ /* 0x000fce0000000f00 */
[----:B------:R-:W-:Y:S05]  /*5430*/  WARPSYNC.COLLECTIVE R114, `(.L_x_29636) ;  /* 0x0000000072087348 */ /* 0x000fea0003c00000 */
[----:B------:R0:W1:Y:S02]  /*5440*/  SHFL.BFLY P1, R115, R111, R112, R113 ;  /* 0x0c0000706f737389 */ /* 0x0000640000020071 */
[----:B01----:R-:W-:Y:S05]  /*5450*/  ENDCOLLECTIVE ;  /* 0x000000000000791b */ /* 0x003fea0003800000 */
.L_x_29636:
[----:B------:R-:W-:Y:S02]  /*5460*/  HFMA2 R112, -RZ, RZ, 0, 4.76837158203125e-07 ;  /* 0x00000008ff707431 */ /* 0x000fe400000001ff */
[----:B------:R-:W-:-:S05]  /*5470*/  FADD.FTZ R120, R55, R115 ;  /* 0x0000007337787221 */ /* 0x000fca0000010000 */
[----:B------:R-:W-:-:S07]  /*5480*/  MOV R111, R120 ;  /* 0x00000078006f7202 */ /* 0x000fce0000000f00 */
[----:B------:R-:W-:Y:S05]  /*5490*/  WARPSYNC.COLLECTIVE R114, `(.L_x_29637) ;  /* 0x0000000072087348 */ /* 0x000fea0003c00000 */
[----:B------:R0:W1:Y:S02]  /*54a0*/  SHFL.BFLY P1, R115, R111, R112, R113 ;  /* 0x0c0000706f737389 */ /* 0x0000640000020071 */
[----:B01----:R-:W-:Y:S05]  /*54b0*/  ENDCOLLECTIVE ;  /* 0x000000000000791b */ /* 0x003fea0003800000 */
.L_x_29637:
[----:B------:R-:W-:Y:S02]  /*54c0*/  HFMA2 R112, -RZ, RZ, 0, 9.5367431640625e-07 ;  /* 0x00000010ff707431 */ /* 0x000fe400000001ff */
[----:B------:R-:W-:-:S05]  /*54d0*/  FADD.FTZ R122, R120, R115 ;  /* 0x00000073787a7221 */ /* 0x000fca0000010000 */
[----:B------:R-:W-:-:S07]  /*54e0*/  MOV R111, R122 ;  /* 0x0000007a006f7202 */ /* 0x000fce0000000f00 */
[----:B------:R-:W-:Y:S05]  /*54f0*/  WARPSYNC.COLLECTIVE R114, `(.L_x_29638) ;  /* 0x0000000072087348 */ /* 0x000fea0003c00000 */
[----:B------:R0:W1:Y:S02]  /*5500*/  SHFL.BFLY P1, R115, R111, R112, R113 ;  /* 0x0c0000706f737389 */ /* 0x0000640000020071 */
[----:B01----:R-:W-:Y:S05]  /*5510*/  ENDCOLLECTIVE ;  /* 0x000000000000791b */ /* 0x003fea0003800000 */
.L_x_29638:
        /* <DEDUP_REMOVED lines=70> */
.L_x_29639:
[----:B------:R-:W-:Y:S02]  /*5980*/  HFMA2 R112, -RZ, RZ, 0, 1.1920928955078125e-07 ;  /* 0x00000002ff707431 */ /* 0x000fe400000001ff */
[----:B------:R-:W-:-:S05]  /*5990*/  FADD.FTZ R53, R111, R115 ;  /* 0x000000736f357221 */ /* 0x000fca0000010000 */
[----:B------:R-:W-:-:S07]  /*59a0*/  MOV R111, R53 ;  /* 0x00000035006f7202 */ /* 0x000fce0000000f00 */
[----:B------:R-:W-:Y:S05]  /*59b0*/  WARPSYNC.COLLECTIVE R114, `(.L_x_29640) ;  /* 0x0000000072087348 */ /* 0x000fea0003c00000 */
[----:B------:R0:W1:Y:S02]  /*59c0*/  SHFL.BFLY P1, R115, R111, R112, R113 ;  /* 0x0c0000706f737389 */ /* 0x0000640000020071 */
[----:B01----:R-:W-:Y:S05]  /*59d0*/  ENDCOLLECTIVE ;  /* 0x000000000000791b */ /* 0x003fea0003800000 */
.L_x_29640:
[----:B------:R-:W-:Y:S02]  /*59e0*/  HFMA2 R112, -RZ, RZ, 0, 2.384185791015625e-07 ;  /* 0x00000004ff707431 */ /* 0x000fe400000001ff */
[----:B------:R-:W-:-:S05]  /*59f0*/  FADD.FTZ R55, R53, R115 ;  /* 0x0000007335377221 */ /* 0x000fca0000010000 */
[----:B------:R-:W-:-:S07]  /*5a00*/  MOV R111, R55 ;  /* 0x00000037006f7202 */ /* 0x000fce0000000f00 */
[----:B------:R-:W-:Y:S05]  /*5a10*/  WARPSYNC.COLLECTIVE R114, `(.L_x_29641) ;  /* 0x0000000072087348 */ /* 0x000fea0003c00000 */
[----:B------:R0:W1:Y:S02]  /*5a20*/  SHFL.BFLY P1, R115, R111, R112, R113 ;  /* 0x0c0000706f737389 */ /* 0x0000640000020071 */
[----:B01----:R-:W-:Y:S05]  /*5a30*/  ENDCOLLECTIVE ;  /* 0x000000000000791b */ /* 0x003fea0003800000 */
.L_x_29641:
[----:B------:R-:W-:Y:S02]  /*5a40*/  HFMA2 R112, -RZ, RZ, 0, 4.76837158203125e-07 ;  /* 0x00000008ff707431 */ /* 0x000fe400000001ff */
[----:B------:R-:W-:-:S05]  /*5a50*/  FADD.FTZ R120, R55, R115 ;  /* 0x0000007337787221 */ /* 0x000fca0000010000 */
[----:B------:R-:W-:-:S07]  /*5a60*/  MOV R111, R120 ;  /* 0x00000078006f7202 */ /* 0x000fce0000000f00 */
[----:B------:R-:W-:Y:S05]  /*5a70*/  WARPSYNC.COLLECTIVE R114, `(.L_x_29642) ;  /* 0x0000000072087348 */ /* 0x000fea0003c00000 */
[----:B------:R0:W1:Y:S02]  /*5a80*/  SHFL.BFLY P1, R115, R111, R112, R113 ;  /* 0x0c0000706f737389 */ /* 0x0000640000020071 */
[----:B01----:R-:W-:Y:S05]  /*5a90*/  ENDCOLLECTIVE ;  /* 0x000000000000791b */ /* 0x003fea0003800000 */
.L_x_29642:
[----:B------:R-:W-:Y:S02]  /*5aa0*/  HFMA2 R112, -RZ, RZ, 0, 9.5367431640625e-07 ;  /* 0x00000010ff707431 */ /* 0x000fe400000001ff */
[----:B------:R-:W-:-:S05]  /*5ab0*/  FADD.FTZ R122, R120, R115 ;  /* 0x00000073787a7221 */ /* 0x000fca0000010000 */
[----:B------:R-:W-:-:S07]  /*5ac0*/  MOV R111, R122 ;  /* 0x0000007a006f7202 */ /* 0x000fce0000000f00 */
[----:B------:R-:W-:Y:S05]  /*5ad0*/  WARPSYNC.COLLECTIVE R114, `(.L_x_29643) ;  /* 0x0000000072087348 */ /* 0x000fea0003c00000 */
[----:B------:R0:W1:Y:S02]  /*5ae0*/  SHFL.BFLY P1, R115, R111, R112, R113 ;  /* 0x0c0000706f737389 */ /* 0x0000640000020071 */
[----:B01----:R-:W-:Y:S05]  /*5af0*/  ENDCOLLECTIVE ;  /* 0x000000000000791b */ /* 0x003fea0003800000 */
.L_x_29643:
[----:B------:R-:W-:Y:S05]  /*5b00*/  BRA `(.L_x_29644) ;  /* 0xffffffc400a87947 */ /* 0x000fea000383ffff */
.L_x_29631:
[----:B------:R-:W-:Y:S01]  /*5b10*/  HFMA2 R113, -RZ, RZ, 0, 1.847743988037109375e-06 ;  /* 0x0000001fff717431 */ /* 0x000fe200000001ff */
[----:B------:R-:W-:Y:S01]  /*5b20*/  BSSY B0, `(.L_x_29645) ;  /* 0x0000006000007945 */ /* 0x000fe20003800000 */
[----:B------:R-:W-:Y:S02]  /*5b30*/  MOV R112, 0x1 ;  /* 0x0000000100707802 */ /* 0x000fe40000000f00 */
[----:B------:R-:W-:-:S07]  /*5b40*/  MOV R114, 0xffffffff ;  /* 0xffffffff00727802 */ /* 0x000fce0000000f00 */
[----:B-1----:R-:W-:Y:S05]  /*5b50*/  WARPSYNC.COLLECTIVE R114, `(.L_x_29646) ;  /* 0x0000000072087348 */ /* 0x002fea0003c00000 */
[----:B------:R0:W2:Y:S02]  /*5b60*/  SHFL.BFLY P1, R115, R111, R112, R113 ;  /* 0x0c0000706f737389 */ /* 0x0000a40000020071 */
[----:B012---:R-:W-:Y:S05]  /*5b70*/  ENDCOLLECTIVE ;  /* 0x000000000000791b */ /* 0x007fea0003800000 */
.L_x_29646:
[----:B------:R-:W-:Y:S05]  /*5b80*/  BSYNC B0 ;  /* 0x0000000000007941 */ /* 0x000fea0003800000 */
.L_x_29645:
[----:B------:R-:W-:Y:S01]  /*5b90*/  FADD.FTZ R120, R111, R115 ;  /* 0x000000736f787221 */ /* 0x000fe20000010000 */
[----:B------:R-:W-:Y:S01]  /*5ba0*/  HFMA2 R112, -RZ, RZ, 0, 1.1920928955078125e-07 ;  /* 0x00000002ff707431 */ /* 0x000fe200000001ff */
[----:B------:R-:W-:Y:S01]  /*5bb0*/  MOV R113, 0x1f ;  /* 0x0000001f00717802 */ /* 0x000fe20000000f00 */
[----:B------:R-:W0:Y:S01]  /*5bc0*/  LDC R118, c[0x0][0x400] ;  /* 0x00010000ff767b82 */ /* 0x000e220000000800 */
[----:B------:R-:W-:Y:S02]  /*5bd0*/  MOV R114, 0xffffffff ;  /* 0xffffffff00727802 */ /* 0x000fe40000000f00 */
[----:B------:R-:W-:-:S07]  /*5be0*/  MOV R111, R120 ;  /* 0x00000078006f7202 */ /* 0x000fce0000000f00 */
[----:B0-----:R-:W-:Y:S05]  /*5bf0*/  WARPSYNC.COLLECTIVE R114, `(.L_x_29647) ;  /* 0x0000000072087348 */ /* 0x001fea0003c00000 */
[----:B------:R1:W2:Y:S02]  /*5c00*/  SHFL.BFLY P1, R115, R111, R112, R113 ;  /* 0x0c0000706f737389 */ /* 0x0002a40000020071 */
[----:B012---:R-:W-:Y:S05]  /*5c10*/  ENDCOLLECTIVE ;  /* 0x000000000000791b */ /* 0x007fea0003800000 */
.L_x_29647:
[----:B------:R-:W-:Y:S02]  /*5c20*/  HFMA2 R112, -RZ, RZ, 0, 2.384185791015625e-07 ;  /* 0x00000004ff707431 */ /* 0x000fe400000001ff */
[----:B------:R-:W-:-:S05]  /*5c30*/  FADD.FTZ R122, R120, R115 ;  /* 0x00000073787a7221 */ /* 0x000fca0000010000 */
[----:B------:R-:W-:-:S07]  /*5c40*/  MOV R111, R122 ;  /* 0x0000007a006f7202 */ /* 0x000fce0000000f00 */
[----:B------:R-:W-:Y:S05]  /*5c50*/  WARPSYNC.COLLECTIVE R114, `(.L_x_29648) ;  /* 0x0000000072087348 */ /* 0x000fea0003c00000 */
[----:B------:R0:W1:Y:S02]  /*5c60*/  SHFL.BFLY P1, R115, R111, R112, R113 ;  /* 0x0c0000706f737389 */ /* 0x0000640000020071 */
[----:B01----:R-:W-:Y:S05]  /*5c70*/  ENDCOLLECTIVE ;  /* 0x000000000000791b */ /* 0x003fea0003800000 */
.L_x_29648:
[----:B------:R-:W-:Y:S02]  /*5c80*/  HFMA2 R112, -RZ, RZ, 0, 4.76837158203125e-07 ;  /* 0x00000008ff707431 */ /* 0x000fe400000001ff */
[----:B------:R-:W-:-:S05]  /*5c90*/  FADD.FTZ R124, R122, R115 ;  /* 0x000000737a7c7221 */ /* 0x000fca0000010000 */
[----:B------:R-:W-:-:S07]  /*5ca0*/  MOV R111, R124 ;  /* 0x0000007c006f7202 */ /* 0x000fce0000000f00 */
[----:B------:R-:W-:Y:S05]  /*5cb0*/  WARPSYNC.COLLECTIVE R114, `(.L_x_29649) ;  /* 0x0000000072087348 */ /* 0x000fea0003c00000 */
[----:B------:R0:W1:Y:S02]  /*5cc0*/  SHFL.BFLY P1, R115, R111, R112, R113 ;  /* 0x0c0000706f737389 */ /* 0x0000640000020071 */
[----:B01----:R-:W-:Y:S05]  /*5cd0*/  ENDCOLLECTIVE ;  /* 0x000000000000791b */ /* 0x003fea0003800000 */
.L_x_29649:
[----:B------:R-:W-:Y:S02]  /*5ce0*/  HFMA2 R112, -RZ, RZ, 0, 9.5367431640625e-07 ;  /* 0x00000010ff707431 */ /* 0x000fe400000001ff */
[----:B------:R-:W-:-:S05]  /*5cf0*/  FADD.FTZ R126, R124, R115 ;  /* 0x000000737c7e7221 */ /* 0x000fca0000010000 */
[----:B------:R-:W-:-:S07]  /*5d00*/  MOV R111, R126 ;  /* 0x0000007e006f7202 */ /* 0x000fce0000000f00 */
[----:B------:R-:W-:Y:S05]  /*5d10*/  WARPSYNC.COLLECTIVE R114, `(.L_x_29650) ;  /* 0x0000000072087348 */ /* 0x000fea0003c00000 */
[----:B------:R0:W1:Y:S02]  /*5d20*/  SHFL.BFLY P1, R115, R111, R112, R113 ;  /* 0x0c0000706f737389 */ /* 0x0000640000020071 */
[----:B01----:R-:W-:Y:S05]  /*5d30*/  ENDCOLLECTIVE ;  /* 0x000000000000791b */ /* 0x003fea0003800000 */
.L_x_29650:
        /* <DEDUP_REMOVED lines=70> */
.L_x_29651:
[----:B------:R-:W-:Y:S02]  /*61a0*/  HFMA2 R112, -RZ, RZ, 0, 1.1920928955078125e-07 ;  /* 0x00000002ff707431 */ /* 0x000fe400000001ff */
[----:B------:R-:W-:-:S05]  /*61b0*/  FADD.FTZ R120, R111, R115 ;  /* 0x000000736f787221 */ /* 0x000fca0000010000 */
[----:B------:R-:W-:-:S07]  /*61c0*/  MOV R111, R120 ;  /* 0x00000078006f7202 */ /* 0x000fce0000000f00 */
[----:B------:R-:W-:Y:S05]  /*61d0*/  WARPSYNC.COLLECTIVE R114, `(.L_x_29652) ;  /* 0x0000000072087348 */ /* 0x000fea0003c00000 */
[----:B------:R0:W1:Y:S02]  /*61e0*/  SHFL.BFLY P1, R115, R111, R112, R113 ;  /* 0x0c0000706f737389 */ /* 0x0000640000020071 */
[----:B01----:R-:W-:Y:S05]  /*61f0*/  ENDCOLLECTIVE ;  /* 0x000000000000791b */ /* 0x003fea0003800000 */
.L_x_29652:
[----:B------:R-:W-:Y:S02]  /*6200*/  HFMA2 R112, -RZ, RZ, 0, 2.384185791015625e-07 ;  /* 0x00000004ff707431 */ /* 0x000fe400000001ff */
[----:B------:R-:W-:-:S05]  /*6210*/  FADD.FTZ R122, R120, R115 ;  /* 0x00000073787a7221 */ /* 0x000fca0000010000 */
[----:B------:R-:W-:-:S07]  /*6220*/  MOV R111, R122 ;  /* 0x0000007a006f7202 */ /* 0x000fce0000000f00 */
[----:B------:R-:W-:Y:S05]  /*6230*/  WARPSYNC.COLLECTIVE R114, `(.L_x_29653) ;  /* 0x0000000072087348 */ /* 0x000fea0003c00000 */
[----:B------:R0:W1:Y:S02]  /*6240*/  SHFL.BFLY P1, R115, R111, R112, R113 ;  /* 0x0c0000706f737389 */ /* 0x0000640000020071 */
[----:B01----:R-:W-:Y:S05]  /*6250*/  ENDCOLLECTIVE ;  /* 0x000000000000791b */ /* 0x003fea0003800000 */
.L_x_29653:
[----:B------:R-:W-:Y:S02]  /*6260*/  HFMA2 R112, -RZ, RZ, 0, 4.76837158203125e-07 ;  /* 0x00000008ff707431 */ /* 0x000fe400000001ff */
[----:B------:R-:W-:-:S05]  /*6270*/  FADD.FTZ R124, R122, R115 ;  /* 0x000000737a7c7221 */ /* 0x000fca0000010000 */
[----:B------:R-:W-:-:S07]  /*6280*/  MOV R111, R124 ;  /* 0x0000007c006f7202 */ /* 0x000fce0000000f00 */
[----:B------:R-:W-:Y:S05]  /*6290*/  WARPSYNC.COLLECTIVE R114, `(.L_x_29654) ;  /* 0x0000000072087348 */ /* 0x000fea0003c00000 */
[----:B------:R0:W1:Y:S02]  /*62a0*/  SHFL.BFLY P1, R115, R111, R112, R113 ;  /* 0x0c0000706f737389 */ /* 0x0000640000020071 */
[----:B01----:R-:W-:Y:S05]  /*62b0*/  ENDCOLLECTIVE ;  /* 0x000000000000791b */ /* 0x003fea0003800000 */
.L_x_29654:
[----:B------:R-:W-:Y:S02]  /*62c0*/  HFMA2 R112, -RZ, RZ, 0, 9.5367431640625e-07 ;  /* 0x00000010ff707431 */ /* 0x000fe400000001ff */
[----:B------:R-:W-:-:S05]  /*62d0*/  FADD.FTZ R126, R124, R115 ;  /* 0x000000737c7e7221 */ /* 0x000fca0000010000 */
[----:B------:R-:W-:-:S07]  /*62e0*/  MOV R111, R126 ;  /* 0x0000007e006f7202 */ /* 0x000fce0000000f00 */
[----:B------:R-:W-:Y:S05]  /*62f0*/  WARPSYNC.COLLECTIVE R114, `(.L_x_29655) ;  /* 0x0000000072087348 */ /* 0x000fea0003c00000 */
[----:B------:R0:W1:Y:S02]  /*6300*/  SHFL.BFLY P1, R115, R111, R112, R113 ;  /* 0x0c0000706f737389 */ /* 0x0000640000020071 */
[----:B01----:R-:W-:Y:S05]  /*6310*/  ENDCOLLECTIVE ;  /* 0x000000000000791b */ /* 0x003fea0003800000 */
.L_x_29655:
[----:B------:R-:W-:Y:S05]  /*6320*/  BRA `(.L_x_29656) ;  /* 0xffffffe400e47947 */ /* 0x000fea000383ffff */
.L_x_29657:
        /* <DEDUP_REMOVED lines=13> */
.L_x_37361:


//--------------------- .text._ZN10layer_norm13ln_fwd_kernelINS_13Kernel_traitsI6__halfffffjLj1024ELj1ELj4ELj1ELj16ENS_18Kernel_traits_baseILj1024ES2_ffffjLj128EEEEELb0ELb1ELb1ELb0EEEvNS_9FwdParamsE --------------------------
	.section	.text._ZN10layer_norm13ln_fwd_kernelINS_13Kernel_traitsI6__halfffffjLj1024ELj1ELj4ELj1ELj16ENS_18Kernel_traits_baseILj1024ES2_ffffjLj128EEEEELb0ELb1ELb1ELb0EEEvNS_9FwdParamsE,"ax",@progbits
	.align	128
        .global         _ZN10layer_norm13ln_fwd_kernelINS_13Kernel_traitsI6__halfffffjLj1024ELj1ELj4ELj1ELj16ENS_18Kernel_traits_baseILj1024ES2_ffffjLj128EEEEELb0ELb1ELb1ELb0EEEvNS_9FwdParamsE
        .type           _ZN10layer_norm13ln_fwd_kernelINS_13Kernel_traitsI6__halfffffjLj1024ELj1ELj4ELj1ELj16ENS_18Kernel_traits_baseILj1024ES2_ffffjLj128EEEEELb0ELb1ELb1ELb0EEEvNS_9FwdParamsE,@function
        .size           _ZN10layer_norm13ln_fwd_kernelINS_13Kernel_traitsI6__halfffffjLj1024ELj1ELj4ELj1ELj16ENS_18Kernel_traits_baseILj1024ES2_ffffjLj128EEEEELb0ELb1ELb1ELb0EEEvNS_9FwdParamsE,(.L_x_37362 - _ZN10layer_norm13ln_fwd_kernelINS_13Kernel_traitsI6__halfffffjLj1024ELj1ELj4ELj1ELj16ENS_18Kernel_traits_baseILj1024ES2_ffffjLj128EEEEELb0ELb1ELb1ELb0EEEvNS_9FwdParamsE)
        .other          _ZN10layer_norm13ln_fwd_kernelINS_13Kernel_traitsI6__halfffffjLj1024ELj1ELj4ELj1ELj16ENS_18Kernel_traits_baseILj1024ES2_ffffjLj128EEEEELb0ELb1ELb1ELb0EEEvNS_9FwdParamsE,@"STO_CUDA_ENTRY STV_DEFAULT"
_ZN10layer_norm13ln_fwd_kernelINS_13Kernel_traitsI6__halfffffjLj1024ELj1ELj4ELj1ELj16ENS_18Kernel_traits_baseILj1024ES2_ffffjLj128EEEEELb0ELb1ELb1ELb0EEEvNS_9FwdParamsE:
.text._ZN10layer_norm13ln_fwd_kernelINS_13Kernel_traitsI6__halfffffjLj1024ELj1ELj4ELj1ELj16ENS_18Kernel_traits_baseILj1024ES2_ffffjLj128EEEEELb0ELb1ELb1ELb0EEEvNS_9FwdParamsE:
        /* <DEDUP_REMOVED lines=104> */
[----:B------:R-:W5:Y:S01]  /*0680*/  LD.E.64 R62, desc[UR6][R62.64] ;  /* 0x000000063e3e7980 */ /* 0x000f62000c101b00 */
[----:B--2---:R-:W-:-:S05]  /*0690*/  IMAD.WIDE.U32 R36, R6, 0x8, R36 ;  /* 0x0000000806247825 */ /* 0x004fca00078e0024 */
[----:B------:R0:W5:Y:S01]  /*06a0*/  LDG.E.64 R6, desc[UR6][R36.64] ;  /* 0x0000000624067981 */ /* 0x000162000c1e1b00 */
[----:B------:R-:W-:Y:S05]  /*06b0*/  BRA `(.L_x_29660) ;  /* 0x0000000400207947 */ /* 0x000fea0003800000 */
.L_x_29659:
        /* <DEDUP_REMOVED lines=72> */
.L_x_29660:
[----:B------:R-:W-:Y:S05]  /*0b40*/  BSYNC.RECONVERGENT B0 ;  /* 0x0000000000007941 */ /* 0x000fea0003800200 */
.L_x_29658:
[----:B------:R-:W1:Y:S02]  /*0b50*/  LDCU UR4, c[0x0][0x384] ;  /* 0x00007080ff0477ac */ /* 0x000e640008000800 */
[----:B-1----:R-:W-:-:S13]  /*0b60*/  ISETP.GE.AND P0, PT, R0, UR4, PT ;  /* 0x0000000400007c0c */ /* 0x002fda000bf06270 */
[----:B------:R-:W-:Y:S05]  /*0b70*/  @P0 EXIT ;  /* 0x000000000000094d */ /* 0x000fea0003800000 */
[----:B-----5:R-:W-:Y:S01]  /*0b80*/  MOV R79, R28 ;  /* 0x0000001c004f7202 */ /* 0x020fe20000000f00 */
[----:B------:R-:W1:Y:S01]  /*0b90*/  LDCU.U8 UR4, c[0x0][0x410] ;  /* 0x00008200ff0477ac */ /* 0x000e620008000000 */
[----:B------:R-:W-:Y:S02]  /*0ba0*/  SHF.R.U64 R78, R28, 0x10, R29 ;  /* 0x000000101c4e7819 */ /* 0x000fe4000000121d */
[----:B------:R-:W-:Y:S01]  /*0bb0*/  MOV R28, R27 ;  /* 0x0000001b001c7202 */ /* 0x000fe20000000f00 */
[----:B------:R-:W2:Y:S01]  /*0bc0*/  LDCU UR10, c[0x0][0x40c] ;  /* 0x00008180ff0a77ac */ /* 0x000ea20008000800 */
[--C-:B------:R-:W-:Y:S02]  /*0bd0*/  SHF.R.U64 R76, R26, 0x10, R27.reuse ;  /* 0x000000101a4c7819 */ /* 0x100fe4000000121b */
[----:B------:R-:W-:Y:S01]  /*0be0*/  SHF.R.U32.HI R38, RZ, 0x10, R27 ;  /* 0x00000010ff267819 */ /* 0x000fe2000001161b */
[----:B------:R-:W3:Y:S01]  /*0bf0*/  LDCU UR5, c[0x0][0x448] ;  /* 0x00008900ff0577ac */ /* 0x000ee20008000800 */
[----:B------:R-:W-:-:S02]  /*0c00*/  MOV R75, R24 ;  /* 0x00000018004b7202 */ /* 0x000fc40000000f00 */
[----:B------:R-:W-:Y:S01]  /*0c10*/  MOV R27, R25 ;  /* 0x00000019001b7202 */ /* 0x000fe20000000f00 */
[----:B------:R-:W4:Y:S01]  /*0c20*/  LDCU.64 UR8, c[0x0][0x3a0] ;  /* 0x00007400ff0877ac */ /* 0x000f220008000a00 */
[--C-:B------:R-:W-:Y:S02]  /*0c30*/  SHF.R.U64 R74, R24, 0x10, R25.reuse ;  /* 0x00000010184a7819 */ /* 0x100fe40000001219 */
[----:B------:R-:W-:Y:S02]  /*0c40*/  SHF.R.U32.HI R39, RZ, 0x10, R25 ;  /* 0x00000010ff277819 */ /* 0x000fe40000011619 */
[----:B------:R-:W-:Y:S02]  /*0c50*/  MOV R25, R20 ;  /* 0x0000001400197202 */ /* 0x000fe40000000f00 */
[----:B------:R-:W-:Y:S02]  /*0c60*/  MOV R71, R21 ;  /* 0x0000001500477202 */ /* 0x000fe40000000f00 */
[----:B------:R-:W-:-:S02]  /*0c70*/  SHF.R.U64 R84, R20, 0x10, R21 ;  /* 0x0000001014547819 */ /* 0x000fc40000001215 */
[----:B------:R-:W-:Y:S02]  /*0c80*/  SHF.R.U32.HI R24, RZ, 0x10, R21 ;  /* 0x00000010ff187819 */ /* 0x000fe40000011615 */
[----:B------:R-:W-:Y:S02]  /*0c90*/  MOV R90, R18 ;  /* 0x00000012005a7202 */ /* 0x000fe40000000f00 */
[----:B------:R-:W-:Y:S02]  /*0ca0*/  MOV R20, R19 ;  /* 0x0000001300147202 */ /* 0x000fe40000000f00 */
[--C-:B------:R-:W-:Y:S02]  /*0cb0*/  SHF.R.U64 R91, R18, 0x10, R19.reuse ;  /* 0x00000010125b7819 */ /* 0x100fe40000001213 */
[----:B------:R-:W-:Y:S02]  /*0cc0*/  SHF.R.U32.HI R21, RZ, 0x10, R19 ;  /* 0x00000010ff157819 */ /* 0x000fe40000011613 */
[----:B------:R-:W-:-:S02]  /*0cd0*/  MOV R92, R16 ;  /* 0x00000010005c7202 */ /* 0x000fc40000000f00 */
[----:B------:R-:W-:Y:S02]  /*0ce0*/  MOV R18, R17 ;  /* 0x0000001100127202 */ /* 0x000fe40000000f00 */
[--C-:B------:R-:W-:Y:S02]  /*0cf0*/  SHF.R.U64 R93, R16, 0x10, R17.reuse ;  /* 0x00000010105d7819 */ /* 0x100fe40000001211 */
[----:B------:R-:W-:Y:S02]  /*0d00*/  SHF.R.U32.HI R19, RZ, 0x10, R17 ;  /* 0x00000010ff137819 */ /* 0x000fe40000011611 */
[----:B------:R-:W-:Y:S02]  /*0d10*/  MOV R107, R4 ;  /* 0x00000004006b7202 */ /* 0x000fe40000000f00 */
[----:B------:R-:W-:Y:S02]  /*0d20*/  SHF.R.U64 R108, R4, 0x10, R5 ;  /* 0x00000010046c7819 */ /* 0x000fe40000001205 */
[----:B------:R-:W-:-:S02]  /*0d30*/  MOV R94, R14 ;  /* 0x0000000e005e7202 */ /* 0x000fc40000000f00 */
[----:B------:R-:W-:Y:S02]  /*0d40*/  MOV R16, R15 ;  /* 0x0000000f00107202 */ /* 0x000fe40000000f00 */
[--C-:B------:R-:W-:Y:S02]  /*0d50*/  SHF.R.U64 R95, R14, 0x10, R15.reuse ;  /* 0x000000100e5f7819 */ /* 0x100fe4000000120f */
[----:B------:R-:W-:Y:S02]  /*0d60*/  SHF.R.U32.HI R17, RZ, 0x10, R15 ;  /* 0x00000010ff117819 */ /* 0x000fe4000001160f */
[----:B------:R-:W-:Y:S02]  /*0d70*/  MOV R4, R6 ;  /* 0x0000000600047202 */ /* 0x000fe40000000f00 */
[----:B------:R-:W-:Y:S02]  /*0d80*/  SHF.R.U64 R66, R6, 0x10, R7 ;  /* 0x0000001006427819 */ /* 0x000fe40000001207 */
[----:B------:R-:W-:Y:S01]  /*0d90*/  MOV R96, R12 ;  /* 0x0000000c00607202 */ /* 0x000fe20000000f00 */
[----:B------:R-:W-:Y:S01]  /*0da0*/  HADD2.F32 R65, -RZ, R4.H0_H0 ;  /* 0x20000004ff417230 */ /* 0x000fe20000004100 */
[----:B------:R-:W-:Y:S01]  /*0db0*/  MOV R14, R13 ;  /* 0x0000000d000e7202 */ /* 0x000fe20000000f00 */
[----:B------:R-:W-:Y:S01]  /*0dc0*/  HADD2.F32 R66, -RZ, R66.H0_H0 ;  /* 0x20000042ff427230 */ /* 0x000fe20000004100 */
[----:B------:R-:W-:-:S02]  /*0dd0*/  SHF.R.U64 R97, R12, 0x10, R13 ;  /* 0x000000100c617819 */ /* 0x000fc4000000120d */
[----:B------:R-:W-:Y:S02]  /*0de0*/  SHF.R.U32.HI R15, RZ, 0x10, R13 ;  /* 0x00000010ff0f7819 */ /* 0x000fe4000001160d */
        /* <DEDUP_REMOVED lines=11> */
[----:B------:R-:W-:Y:S02]  /*0ea0*/  SHF.R.U32.HI R9, RZ, 0x10, R5 ;  /* 0x00000010ff097819 */ /* 0x000fe40000011605 */
[----:B------:R-:W-:Y:S02]  /*0eb0*/  MOV R5, R7 ;  /* 0x0000000700057202 */ /* 0x000fe40000000f00 */
[----:B------:R-:W-:Y:S02]  /*0ec0*/  SHF.R.U32.HI R67, RZ, 0x10, R7 ;  /* 0x00000010ff437819 */ /* 0x000fe40000011607 */
[----:B------:R-:W-:Y:S01]  /*0ed0*/  PRMT R109, R109, 0x5410, R6 ;  /* 0x000054106d6d7816 */ /* 0x000fe20000000006 */
[----:B------:R-:W-:Y:S01]  /*0ee0*/  HADD2.F32 R64, -RZ, R5.H0_H0 ;  /* 0x20000005ff407230 */ /* 0x000fe20000004100 */
[--C-:B------:R-:W-:Y:S01]  /*0ef0*/  SHF.R.U64 R110, R56, 0x10, R57.reuse ;  /* 0x00000010386e7819 */ /* 0x100fe20000001239 */
[----:B------:R-:W-:Y:S01]  /*0f00*/  HADD2.F32 R67, -RZ, R67.H0_H0 ;  /* 0x20000043ff437230 */ /* 0x000fe20000004100 */
        /* <DEDUP_REMOVED lines=10> */
[----:B------:R-:W-:Y:S02]  /*0fb0*/  SHF.R.U64 R80, R30, 0x10, R31 ;  /* 0x000000101e507819 */ /* 0x000fe4000000121f */
[----:B------:R-:W-:Y:S02]  /*0fc0*/  MOV R83, R32 ;  /* 0x0000002000537202 */ /* 0x000fe40000000f00 */
[----:B------:R-:W-:-:S02]  /*0fd0*/  SHF.R.U64 R82, R32, 0x10, R33 ;  /* 0x0000001020527819 */ /* 0x000fc40000001221 */
[----:B------:R-:W-:Y:S02]  /*0fe0*/  MOV R30, R29 ;  /* 0x0000001d001e7202 */ /* 0x000fe40000000f00 */
[----:B0-----:R-:W-:Y:S02]  /*0ff0*/  SHF.R.U32.HI R37, RZ, 0x10, R29 ;  /* 0x00000010ff257819 */ /* 0x001fe4000001161d */
[----:B------:R-:W-:Y:S02]  /*1000*/  MOV R77, R26 ;  /* 0x0000001a004d7202 */ /* 0x000fe40000000f00 */
[----:B------:R-:W-:Y:S02]  /*1010*/  MOV R36, R33 ;  /* 0x0000002100247202 */ /* 0x000fe40000000f00 */
[----:B------:R-:W-:Y:S02]  /*1020*/  MOV R32, R31 ;  /* 0x0000001f00207202 */ /* 0x000fe40000000f00 */
[----:B------:R-:W-:-:S02]  /*1030*/  MOV R29, R22 ;  /* 0x00000016001d7202 */ /* 0x000fc40000000f00 */
[----:B------:R-:W-:Y:S02]  /*1040*/  MOV R73, R23 ;  /* 0x0000001700497202 */ /* 0x000fe40000000f00 */
[--C-:B------:R-:W-:Y:S02]  /*1050*/  SHF.R.U64 R72, R22, 0x10, R23.reuse ;  /* 0x0000001016487819 */ /* 0x100fe40000001217 */
[----:B------:R-:W-:Y:S02]  /*1060*/  SHF.R.U32.HI R26, RZ, 0x10, R23 ;  /* 0x00000010ff1a7819 */ /* 0x000fe40000011617 */
[----:B------:R-:W-:Y:S02]  /*1070*/  PRMT R112, R112, 0x5410, R6 ;  /* 0x0000541070707816 */ /* 0x000fe40000000006 */
[----:B------:R-:W-:Y:S02]  /*1080*/  PRMT R113, R113, 0x5410, R7 ;  /* 0x0000541071717816 */ /* 0x000fe40000000007 */
        /* <DEDUP_REMOVED lines=8> */
[----:B------:R-:W-:-:S02]  /*1110*/  MOV R88, R34 ;  /* 0x0000002200587202 */ /* 0x000fc40000000f00 */
[----:B------:R-:W-:Y:S02]  /*1120*/  MOV R22, R35 ;  /* 0x0000002300167202 */ /* 0x000fe40000000f00 */
[--C-:B------:R-:W-:Y:S02]  /*1130*/  SHF.R.U64 R89, R34, 0x10, R35.reuse ;  /* 0x0000001022597819 */ /* 0x100fe40000001223 */
[----:B------:R-:W-:Y:S02]  /*1140*/  SHF.R.U32.HI R23, RZ, 0x10, R35 ;  /* 0x00000010ff177819 */ /* 0x000fe40000011623 */
[--C-:B------:R-:W-:Y:S02]  /*1150*/  SHF.R.U64 R114, R48, 0x10, R49.reuse ;  /* 0x0000001030727819 */ /* 0x100fe40000001231 */
[----:B------:R-:W-:Y:S02]  /*1160*/  SHF.R.U32.HI R6, RZ, 0x10, R49 ;  /* 0x00000010ff067819 */ /* 0x000fe40000011631 */
[----:B------:R-:W-:-:S02]  /*1170*/  SHF.R.U64 R115, R2, 0x10, R3 ;  /* 0x0000001002737819 */ /* 0x000fc40000001203 */
[----:B------:R-:W-:Y:S02]  /*1180*/  SHF.R.U32.HI R7, RZ, 0x10, R3 ;  /* 0x00000010ff077819 */ /* 0x000fe40000011603 */
[----:B-1----:R-:W-:Y:S02]  /*1190*/  ISETP.NE.AND P0, PT, RZ, UR4, PT ;  /* 0x00000004ff007c0c */ /* 0x002fe4000bf05270 */
        /* <DEDUP_REMOVED lines=32> */
[----:B--234-:R-:W-:-:S07]  /*13a0*/  P2R R70, PR, RZ, 0x1 ;  /* 0x00000001ff467803 */ /* 0x01cfce0000000000 */
.L_x_29720:
[----:B------:R-:W0:Y:S02]  /*13b0*/  LDC.64 R44, c[0x0][0x3f0] ;  /* 0x0000fc00ff2c7b82 */ /* 0x000e240000000a00 */
[----:B0-----:R-:W-:-:S06]  /*13c0*/  IMAD.WIDE R46, R0, 0x4, R44 ;  /* 0x00000004002e7825 */ /* 0x001fcc00078e022c */
[----:B------:R-:W0:Y:S01]  /*13d0*/  LDC.64 R44, c[0x0][0x3f8] ;  /* 0x0000fe00ff2c7b82 */ /* 0x000e220000000a00 */
[----:B------:R1:W2:Y:S01]  /*13e0*/  LDG.E R46, desc[UR6][R46.64] ;  /* 0x000000062e2e7981 */ /* 0x0002a2000c1e1900 */
[----:B0-----:R-:W-:-:S06]  /*13f0*/  IMAD.WIDE R100, R0, 0x4, R44 ;  /* 0x0000000400647825 */ /* 0x001fcc00078e022c */
[----:B------:R-:W0:Y:S01]  /*1400*/  LDC R45, c[0x0][0x388] ;  /* 0x0000e200ff2d7b82 */ /* 0x000e220000000800 */
[----:B------:R3:W5:Y:S01]  /*1410*/  LDG.E R44, desc[UR6][R100.64] ;  /* 0x00000006642c7981 */ /* 0x000762000c1e1900 */
[----:B------:R-:W-:Y:S01]  /*1420*/  ISETP.GE.U32.AND P4, PT, R61, 0x20, PT ;  /* 0x000000203d00780c */ /* 0x000fe20003f86070 */
[----:B------:R-:W-:Y:S01]  /*1430*/  BSSY.RECONVERGENT B0, `(.L_x_29661) ;  /* 0x0000049000007945 */ /* 0x000fe20003800200 */
[----:B-1----:R-:W-:Y:S02]  /*1440*/  HFMA2 R47, -RZ, RZ, 0, 0 ;  /* 0x00000000ff2f7431 */ /* 0x002fe400000001ff */
[----:B0-----:R-:W-:-:S05]  /*1450*/  IMAD R87, R0, R45, RZ ;  /* 0x0000002d00577224 */ /* 0x001fca00078e02ff */
[----:B------:R-:W-:-:S04]  /*1460*/  SHF.R.S32.HI R86, RZ, 0x1f, R87 ;  /* 0x0000001fff567819 */ /* 0x000fc80000011457 */
[----:B------:R-:W-:Y:S02]  /*1470*/  LEA.HI R87, R86, R87, RZ, 0x2 ;  /* 0x0000005756577211 */ /* 0x000fe400078f10ff */
[----:B--2---:R-:W-:-:S13]  /*1480*/  ISETP.GE.AND P0, PT, R46, 0x1, PT ;  /* 0x000000012e00780c */ /* 0x004fda0003f06270 */
[----:B------:R-:W-:-:S05]  /*1490*/  @P0 IADD3 R98, PT, PT, R46, -0x1, RZ ;  /* 0xffffffff2e620810 */ /* 0x000fca0007ffe0ff */
[----:B------:R-:W-:-:S05]  /*14a0*/  @P0 IMAD R98, R98, R45, RZ ;  /* 0x0000002d62620224 */ /* 0x000fca00078e02ff */
[----:B------:R-:W-:-:S04]  /*14b0*/  @P0 SHF.R.S32.HI R85, RZ, 0x1f, R98 ;  /* 0x0000001fff550819 */ /* 0x000fc80000011462 */
[----:B------:R-:W-:-:S04]  /*14c0*/  @P0 LEA.HI R85, R85, R98, RZ, 0x2 ;  /* 0x0000006255550211 */ /* 0x000fc800078f10ff */
        /* <DEDUP_REMOVED lines=8> */
.L_x_29664:
[----:B------:R-:W-:Y:S05]  /*1550*/  BSYNC.RECONVERGENT B1 ;  /* 0x0000000000017941 */ /* 0x000fea0003800200 */
.L_x_29663:
[----:B------:R-:W-:Y:S01]  /*1560*/  UISETP.NE.U32.AND UP0, UPT, UR8, URZ, UPT ;  /* 0x000000ff0800728c */ /* 0x000fe2000bf05070 */
[----:B------:R-:W-:Y:S03]  /*1570*/  BSSY.RECONVERGENT B1, `(.L_x_29665) ;  /* 0x000002f000017945 */ /* 0x000fe60003800200 */
[----:B------:R-:W-:-:S09]  /*1580*/  UISETP.NE.AND.EX UP0, UPT, UR9, URZ, UPT, UP0 ;  /* 0x000000ff0900728c */ /* 0x000fd2000bf05300 */
[----:B------:R-:W-:Y:S05]  /*1590*/  BRA.U !UP0, `(.L_x_29666) ;  /* 0x0000000108647547 */ /* 0x000fea000b800000 */
[----:B------:R-:W0:Y:S02]  /*15a0*/  LDC.64 R8, c[0x0][0x3a0] ;  /* 0x0000e800ff087b82 */ /* 0x000e240000000a00 */
[----:B0-----:R-:W-:-:S06]  /*15b0*/  IMAD.WIDE.U32 R8, R85, 0x10, R8 ;  /* 0x0000001055087825 */ /* 0x001fcc00078e0008 */
[----:B------:R-:W2:Y:S01]  /*15c0*/  LDG.E.128 R8, desc[UR6][R8.64] ;  /* 0x0000000608087981 */ /* 0x000ea2000c1e1d00 */
[----:B------:R-:W-:-:S13]  /*15d0*/  ISETP.GT.AND P1, PT, R46, RZ, PT ;  /* 0x000000ff2e00720c */ /* 0x000fda0003f24270 */
[----:B------:R-:W0:Y:S01]  /*15e0*/  @P1 LDC R15, c[0x0][0x40c] ;  /* 0x00010300ff0f1b82 */ /* 0x000e220000000800 */
[--C-:B------:R-:W-:Y:S02]  /*15f0*/  @P1 HADD2.F32 R87, -RZ, R83.reuse.H0_H0 ;  /* 0x20000053ff571230 */ /* 0x100fe40000004100 */
[----:B------:R-:W-:Y:S02]  /*1600*/  @P1 HADD2.F32 R99, -RZ, R83.H1_H1 ;  /* 0x30000053ff631230 */ /* 0x000fe40000004100 */
[----:B------:R-:W-:-:S03]  /*1610*/  @P1 HADD2.F32 R86, -RZ, R82.H1_H1 ;  /* 0x30000052ff561230 */ /* 0x000fc60000004100 */
[----:B------:R-:W1:Y:S08]  /*1620*/  @P1 LDC R101, c[0x0][0x40c] ;  /* 0x00010300ff651b82 */ /* 0x000e700000000800 */
[----:B------:R-:W3:Y:S01]  /*1630*/  @P1 LDC R98, c[0x0][0x40c] ;  /* 0x00010300ff621b82 */ /* 0x000ee20000000800 */
[----:B0----5:R-:W-:Y:S01]  /*1640*/  @P1 FMUL.FTZ R15, R6, R15 ;  /* 0x0000000f060f1220 */ /* 0x021fe20000410000 */
[----:B-1----:R-:W-:Y:S01]  /*1650*/  @P1 FMUL.FTZ R101, R4, R101 ;  /* 0x0000006504651220 */ /* 0x002fe20000410000 */
[----:B---3--:R-:W-:Y:S01]  /*1660*/  @P1 FMUL.FTZ R98, R5, R98 ;  /* 0x0000006205621220 */ /* 0x008fe20000410000 */
[----:B--2---:R-:W-:Y:S01]  /*1670*/  MOV R14, R10 ;  /* 0x0000000a000e7202 */ /* 0x004fe20000000f00 */
[----:B------:R-:W-:Y:S01]  /*1680*/  @P1 FFMA.FTZ R14, R15, R87, R10 ;  /* 0x000000570f0e1223 */ /* 0x000fe2000001000a */
[----:B------:R-:W-:Y:S01]  /*1690*/  @!P1 MOV R12, R8 ;  /* 0x00000008000c9202 */ /* 0x000fe20000000f00 */
[----:B------:R-:W-:Y:S01]  /*16a0*/  @P1 FFMA.FTZ R12, R101, R99, R8 ;  /* 0x00000063650c1223 */ /* 0x000fe20000010008 */
[----:B------:R-:W-:Y:S01]  /*16b0*/  MOV R13, R9 ;  /* 0x00000009000d7202 */ /* 0x000fe20000000f00 */
[----:B------:R-:W-:Y:S01]  /*16c0*/  @P1 FFMA.FTZ R13, R98, R86, R9 ;  /* 0x00000056620d1223 */ /* 0x000fe20000010009 */
[----:B------:R-:W-:Y:S01]  /*16d0*/  MOV R15, R11 ;  /* 0x0000000b000f7202 */ /* 0x000fe20000000f00 */
[----:B------:R-:W-:Y:S06]  /*16e0*/  @!P1 BRA `(.L_x_29667) ;  /* 0x00000000005c9947 */ /* 0x000fec0003800000 */
[----:B------:R-:W-:Y:S02]  /*16f0*/  HADD2.F32 R86, -RZ, R82.H0_H0 ;  /* 0x20000052ff567230 */ /* 0x000fe40000004100 */
[----:B------:R-:W-:-:S04]  /*1700*/  FMUL.FTZ R98, R7, UR10 ;  /* 0x0000000a07627c20 */ /* 0x000fc80008410000 */
[----:B------:R-:W-:Y:S01]  /*1710*/  FFMA.FTZ R15, R98, R86, R11 ;  /* 0x00000056620f7223 */ /* 0x000fe2000001000b */
[----:B------:R-:W-:Y:S06]  /*1720*/  BRA `(.L_x_29667) ;  /* 0x00000000004c7947 */ /* 0x000fec0003800000 */
.L_x_29666:
[----:B------:R-:W0:Y:S01]  /*1730*/  @P0 LDC R15, c[0x0][0x40c] ;  /* 0x00010300ff0f0b82 */ /* 0x000e220000000800 */
[--C-:B------:R-:W-:Y:S02]  /*1740*/  @P0 HADD2.F32 R13, -RZ, R83.reuse.H1_H1 ;  /* 0x30000053ff0d0230 */ /* 0x100fe40000004100 */
[----:B------:R-:W-:Y:S02]  /*1750*/  HFMA2 R12, -RZ, RZ, 0, 0 ;  /* 0x00000000ff0c7431 */ /* 0x000fe400000001ff */
[--C-:B------:R-:W-:Y:S02]  /*1760*/  @P0 HADD2.F32 R100, -RZ, R82.reuse.H1_H1 ;  /* 0x30000052ff640230 */ /* 0x100fe40000004100 */
[----:B------:R-:W-:Y:S02]  /*1770*/  @P0 HADD2.F32 R98, -RZ, R83.H0_H0 ;  /* 0x20000053ff620230 */ /* 0x000fe40000004100 */
[----:B------:R-:W-:Y:S01]  /*1780*/  @P0 HADD2.F32 R86, -RZ, R82.H0_H0 ;  /* 0x20000052ff560230 */ /* 0x000fe20000004100 */
[----:B------:R-:W1:Y:S08]  /*1790*/  @P0 LDC R116, c[0x0][0x40c] ;  /* 0x00010300ff740b82 */ /* 0x000e700000000800 */
[----:B------:R-:W2:Y:S08]  /*17a0*/  @P0 LDC R99, c[0x0][0x40c] ;  /* 0x00010300ff630b82 */ /* 0x000eb00000000800 */
[----:B------:R-:W3:Y:S01]  /*17b0*/  @P0 LDC R102, c[0x0][0x40c] ;  /* 0x00010300ff660b82 */ /* 0x000ee20000000800 */
[----:B0----5:R-:W-:-:S04]  /*17c0*/  @P0 FMUL.FTZ R14, R4, R15 ;  /* 0x0000000f040e0220 */ /* 0x021fc80000410000 */
[----:B------:R-:W-:Y:S01]  /*17d0*/  @P0 FMUL.FTZ R12, R14, R13 ;  /* 0x0000000d0e0c0220 */ /* 0x000fe20000410000 */
[----:B------:R-:W-:Y:S02]  /*17e0*/  CS2R R14, SRZ ;  /* 0x00000000000e7805 */ /* 0x000fe4000001ff00 */
[----:B------:R-:W-:Y:S01]  /*17f0*/  MOV R13, RZ ;  /* 0x000000ff000d7202 */ /* 0x000fe20000000f00 */
[----:B-1----:R-:W-:-:S04]  /*1800*/  @P0 FMUL.FTZ R101, R5, R116 ;  /* 0x0000007405650220 */ /* 0x002fc80000410000 */
[----:B------:R-:W-:Y:S01]  /*1810*/  @P0 FMUL.FTZ R13, R101, R100 ;  /* 0x00000064650d0220 */ /* 0x000fe20000410000 */
[----:B--2---:R-:W-:-:S04]  /*1820*/  @P0 FMUL.FTZ R99, R6, R99 ;  /* 0x0000006306630220 */ /* 0x004fc80000410000 */
[----:B------:R-:W-:Y:S01]  /*1830*/  @P0 FMUL.FTZ R14, R99, R98 ;  /* 0x00000062630e0220 */ /* 0x000fe20000410000 */
[----:B---3--:R-:W-:-:S04]  /*1840*/  @P0 FMUL.FTZ R87, R7, R102 ;  /* 0x0000006607570220 */ /* 0x008fc80000410000 */
[----:B------:R-:W-:-:S07]  /*1850*/  @P0 FMUL.FTZ R15, R87, R86 ;  /* 0x00000056570f0220 */ /* 0x000fce0000410000 */
.L_x_29667:
[----:B------:R-:W-:Y:S05]  /*1860*/  BSYNC.RECONVERGENT B1 ;  /* 0x0000000000017941 */ /* 0x000fea0003800200 */
.L_x_29665:
[----:B------:R-:W0:Y:S01]  /*1870*/  LDC.64 R86, c[0x0][0x3a8] ;  /* 0x0000ea00ff567b82 */ /* 0x000e220000000a00 */
[----:B------:R-:W-:Y:S01]  /*1880*/  IADD3 R47, PT, PT, R47, 0x20, RZ ;  /* 0x000000202f2f7810 */ /* 0x000fe20007ffe0ff */
[C---:B0-----:R-:W-:Y:S01]  /*1890*/  IMAD.WIDE.U32 R86, R85.reuse, 0x10, R86 ;  /* 0x0000001055567825 */ /* 0x041fe200078e0056 */
[----:B------:R-:W-:-:S04]  /*18a0*/  IADD3 R85, PT, PT, R85, 0x20, RZ ;  /* 0x0000002055557810 */ /* 0x000fc80007ffe0ff */
[----:B------:R0:W-:Y:S03]  /*18b0*/  STG.E.128 desc[UR6][R86.64], R12 ;  /* 0x0000000c56007986 */ /* 0x0001e6000c101d06 */
.L_x_29662:
[----:B------:R-:W-:Y:S05]  /*18c0*/  BSYNC.RECONVERGENT B0 ;  /* 0x0000000000007941 */ /* 0x000fea0003800200 */
.L_x_29661:
        /* <DEDUP_REMOVED lines=12> */
[----:B------:R-:W-:Y:S04]  /*1990*/  BSSY.RECONVERGENT B1, `(.L_x_29670) ;  /* 0x000002b000017945 */ /* 0x000fe80003800200 */
[----:B------:R-:W-:Y:S05]  /*19a0*/  @!P1 BRA `(.L_x_29671) ;  /* 0x0000000000589947 */ /* 0x000fea0003800000 */
[----:B------:R-:W-:Y:S02]  /*19b0*/  ISETP.GT.AND P1, PT, R46, RZ, PT ;  /* 0x000000ff2e00720c */ /* 0x000fe40003f24270 */
[----:B0----5:R-:W-:Y:S02]  /*19c0*/  MOV R18, R10 ;  /* 0x0000000a00127202 */ /* 0x021fe40000000f00 */
[----:B------:R-:W-:Y:S02]  /*19d0*/  MOV R16, R8 ;  /* 0x0000000800107202 */ /* 0x000fe40000000f00 */
[----:B------:R-:W-:-:S07]  /*19e0*/  MOV R17, R9 ;  /* 0x0000000900117202 */ /* 0x000fce0000000f00 */
[----:B------:R-:W0:Y:S01]  /*19f0*/  @P1 LDC R19, c[0x0][0x40c] ;  /* 0x00010300ff131b82 */ /* 0x000e220000000800 */
[--C-:B------:R-:W-:Y:S02]  /*1a00*/  @P1 HADD2.F32 R98, -RZ, R81.reuse.H0_H0 ;  /* 0x20000051ff621230 */ /* 0x100fe40000004100 */
[----:B------:R-:W-:Y:S02]  /*1a10*/  @P1 HADD2.F32 R100, -RZ, R81.H1_H1 ;  /* 0x30000051ff641230 */ /* 0x000fe40000004100 */
[----:B------:R-:W-:-:S03]  /*1a20*/  @P1 HADD2.F32 R99, -RZ, R80.H1_H1 ;  /* 0x30000050ff631230 */ /* 0x000fc60000004100 */
[----:B------:R-:W1:Y:S08]  /*1a30*/  @P1 LDC R87, c[0x0][0x40c] ;  /* 0x00010300ff571b82 */ /* 0x000e700000000800 */
[----:B------:R-:W2:Y:S01]  /*1a40*/  @P1 LDC R86, c[0x0][0x40c] ;  /* 0x00010300ff561b82 */ /* 0x000ea20000000800 */
[----:B0-----:R-:W-:-:S04]  /*1a50*/  @P1 FMUL.FTZ R19, R6, R19 ;  /* 0x0000001306131220 */ /* 0x001fc80000410000 */
[----:B------:R-:W-:Y:S01]  /*1a60*/  @P1 FFMA.FTZ R18, R19, R98, R10 ;  /* 0x0000006213121223 */ /* 0x000fe2000001000a */
[----:B------:R-:W-:Y:S01]  /*1a70*/  MOV R19, R11 ;  /* 0x0000000b00137202 */ /* 0x000fe20000000f00 */
[----:B-1----:R-:W-:-:S04]  /*1a80*/  @P1 FMUL.FTZ R87, R4, R87 ;  /* 0x0000005704571220 */ /* 0x002fc80000410000 */
[----:B------:R-:W-:Y:S01]  /*1a90*/  @P1 FFMA.FTZ R16, R87, R100, R8 ;  /* 0x0000006457101223 */ /* 0x000fe20000010008 */
[----:B--2---:R-:W-:-:S04]  /*1aa0*/  @P1 FMUL.FTZ R86, R5, R86 ;  /* 0x0000005605561220 */ /* 0x004fc80000410000 */
[----:B------:R-:W-:Y:S01]  /*1ab0*/  @P1 FFMA.FTZ R17, R86, R99, R9 ;  /* 0x0000006356111223 */ /* 0x000fe20000010009 */
[----:B------:R-:W-:Y:S06]  /*1ac0*/  @!P1 BRA `(.L_x_29672) ;  /* 0x00000000005c9947 */ /* 0x000fec0003800000 */
[----:B------:R-:W-:Y:S02]  /*1ad0*/  HADD2.F32 R19, -RZ, R80.H0_H0 ;  /* 0x20000050ff137230 */ /* 0x000fe40000004100 */
[----:B------:R-:W-:-:S04]  /*1ae0*/  FMUL.FTZ R86, R7, UR10 ;  /* 0x0000000a07567c20 */ /* 0x000fc80008410000 */
[----:B------:R-:W-:Y:S01]  /*1af0*/  FFMA.FTZ R19, R86, R19, R11 ;  /* 0x0000001356137223 */ /* 0x000fe2000001000b */
[----:B------:R-:W-:Y:S06]  /*1b00*/  BRA `(.L_x_29672) ;  /* 0x00000000004c7947 */ /* 0x000fec0003800000 */
.L_x_29671:
[----:B0-----:R-:W0:Y:S01]  /*1b10*/  @P0 LDC R19, c[0x0][0x40c] ;  /* 0x00010300ff130b82 */ /* 0x001e220000000800 */
        /* <DEDUP_REMOVED lines=18> */
.L_x_29672:
[----:B------:R-:W-:Y:S05]  /*1c40*/  BSYNC.RECONVERGENT B1 ;  /* 0x0000000000017941 */ /* 0x000fea0003800200 */
.L_x_29670:
[----:B------:R-:W0:Y:S01]  /*1c50*/  LDC.64 R86, c[0x0][0x3a8] ;  /* 0x0000ea00ff567b82 */ /* 0x000e220000000a00 */
[----:B------:R-:W-:Y:S01]  /*1c60*/  IADD3 R47, PT, PT, R47, 0x20, RZ ;  /* 0x000000202f2f7810 */ /* 0x000fe20007ffe0ff */
[C---:B0-----:R-:W-:Y:S01]  /*1c70*/  IMAD.WIDE.U32 R86, R85.reuse, 0x10, R86 ;  /* 0x0000001055567825 */ /* 0x041fe200078e0056 */
[----:B------:R-:W-:-:S04]  /*1c80*/  IADD3 R85, PT, PT, R85, 0x20, RZ ;  /* 0x0000002055557810 */ /* 0x000fc80007ffe0ff */
[----:B------:R0:W-:Y:S03]  /*1c90*/  STG.E.128 desc[UR6][R86.64], R16 ;  /* 0x0000001056007986 */ /* 0x0001e6000c101d06 */
.L_x_29669:
[----:B------:R-:W-:Y:S05]  /*1ca0*/  BSYNC.RECONVERGENT B0 ;  /* 0x0000000000007941 */ /* 0x000fea0003800200 */
.L_x_29668:
        /* <DEDUP_REMOVED lines=36> */
.L_x_29676:
        /* <DEDUP_REMOVED lines=19> */
.L_x_29677:
[----:B------:R-:W-:Y:S05]  /*2020*/  BSYNC.RECONVERGENT B1 ;  /* 0x0000000000017941 */ /* 0x000fea0003800200 */
.L_x_29675:
[----:B------:R-:W0:Y:S01]  /*2030*/  LDC.64 R86, c[0x0][0x3a8] ;  /* 0x0000ea00ff567b82 */ /* 0x000e220000000a00 */
[----:B------:R-:W-:Y:S01]  /*2040*/  IADD3 R47, PT, PT, R47, 0x20, RZ ;  /* 0x000000202f2f7810 */ /* 0x000fe20007ffe0ff */
[C---:B0-----:R-:W-:Y:S01]  /*2050*/  IMAD.WIDE.U32 R86, R85.reuse, 0x10, R86 ;  /* 0x0000001055567825 */ /* 0x041fe200078e0056 */
[----:B------:R-:W-:-:S04]  /*2060*/  IADD3 R85, PT, PT, R85, 0x20, RZ ;  /* 0x0000002055557810 */ /* 0x000fc80007ffe0ff */
[----:B------:R0:W-:Y:S03]  /*2070*/  STG.E.128 desc[UR6][R86.64], R20 ;  /* 0x0000001456007986 */ /* 0x0001e6000c101d06 */
.L_x_29674:
[----:B------:R-:W-:Y:S05]  /*2080*/  BSYNC.RECONVERGENT B0 ;  /* 0x0000000000007941 */ /* 0x000fea0003800200 */
.L_x_29673:
        /* <DEDUP_REMOVED lines=36> */
.L_x_29681:
        /* <DEDUP_REMOVED lines=19> */
.L_x_29682:
[----:B------:R-:W-:Y:S05]  /*2400*/  BSYNC.RECONVERGENT B1 ;  /* 0x0000000000017941 */ /* 0x000fea0003800200 */
.L_x_29680:
[----:B------:R-:W0:Y:S01]  /*2410*/  LDC.64 R86, c[0x0][0x3a8] ;  /* 0x0000ea00ff567b82 */ /* 0x000e220000000a00 */
[----:B------:R-:W-:Y:S01]  /*2420*/  IADD3 R47, PT, PT, R47, 0x20, RZ ;  /* 0x000000202f2f7810 */ /* 0x000fe20007ffe0ff */
[C---:B0-----:R-:W-:Y:S01]  /*2430*/  IMAD.WIDE.U32 R86, R85.reuse, 0x10, R86 ;  /* 0x0000001055567825 */ /* 0x041fe200078e0056 */
[----:B------:R-:W-:-:S04]  /*2440*/  IADD3 R85, PT, PT, R85, 0x20, RZ ;  /* 0x0000002055557810 */ /* 0x000fc80007ffe0ff */
[----:B------:R0:W-:Y:S03]  /*2450*/  STG.E.128 desc[UR6][R86.64], R24 ;  /* 0x0000001856007986 */ /* 0x0001e6000c101d06 */
.L_x_29679:
[----:B------:R-:W-:Y:S05]  /*2460*/  BSYNC.RECONVERGENT B0 ;  /* 0x0000000000007941 */ /* 0x000fea0003800200 */
.L_x_29678:
        /* <DEDUP_REMOVED lines=36> */
.L_x_29686:
        /* <DEDUP_REMOVED lines=19> */
.L_x_29687:
[----:B------:R-:W-:Y:S05]  /*27e0*/  BSYNC.RECONVERGENT B1 ;  /* 0x0000000000017941 */ /* 0x000fea0003800200 */
.L_x_29685:
[----:B------:R-:W0:Y:S01]  /*27f0*/  LDC.64 R86, c[0x0][0x3a8] ;  /* 0x0000ea00ff567b82 */ /* 0x000e220000000a00 */
[----:B------:R-:W-:Y:S01]  /*2800*/  IADD3 R47, PT, PT, R47, 0x20, RZ ;  /* 0x000000202f2f7810 */ /* 0x000fe20007ffe0ff */
[C---:B0-----:R-:W-:Y:S01]  /*2810*/  IMAD.WIDE.U32 R86, R85.reuse, 0x10, R86 ;  /* 0x0000001055567825 */ /* 0x041fe200078e0056 */
[----:B------:R-:W-:-:S04]  /*2820*/  IADD3 R85, PT, PT, R85, 0x20, RZ ;  /* 0x0000002055557810 */ /* 0x000fc80007ffe0ff */
[----:B------:R0:W-:Y:S03]  /*2830*/  STG.E.128 desc[UR6][R86.64], R28 ;  /* 0x0000001c56007986 */ /* 0x0001e6000c101d06 */
.L_x_29684:
[----:B------:R-:W-:Y:S05]  /*2840*/  BSYNC.RECONVERGENT B0 ;  /* 0x0000000000007941 */ /* 0x000fea0003800200 */
.L_x_29683:
        /* <DEDUP_REMOVED lines=36> */
.L_x_29691:
        /* <DEDUP_REMOVED lines=19> */
.L_x_29692:
[----:B------:R-:W-:Y:S05]  /*2bc0*/  BSYNC.RECONVERGENT B1 ;  /* 0x0000000000017941 */ /* 0x000fea0003800200 */
.L_x_29690:
[----:B------:R-:W0:Y:S01]  /*2bd0*/  LDC.64 R86, c[0x0][0x3a8] ;  /* 0x0000ea00ff567b82 */ /* 0x000e220000000a00 */
[----:B------:R-:W-:Y:S01]  /*2be0*/  IADD3 R47, PT, PT, R47, 0x20, RZ ;  /* 0x000000202f2f7810 */ /* 0x000fe20007ffe0ff */
[C---:B0-----:R-:W-:Y:S01]  /*2bf0*/  IMAD.WIDE.U32 R86, R85.reuse, 0x10, R86 ;  /* 0x0000001055567825 */ /* 0x041fe200078e0056 */
[----:B------:R-:W-:-:S04]  /*2c00*/  IADD3 R85, PT, PT, R85, 0x20, RZ ;  /* 0x0000002055557810 */ /* 0x000fc80007ffe0ff */
[----:B------:R0:W-:Y:S03]  /*2c10*/  STG.E.128 desc[UR6][R86.64], R32 ;  /* 0x0000002056007986 */ /* 0x0001e6000c101d06 */
.L_x_29689:
[----:B------:R-:W-:Y:S05]  /*2c20*/  BSYNC.RECONVERGENT B0 ;  /* 0x0000000000007941 */ /* 0x000fea0003800200 */
.L_x_29688:
        /* <DEDUP_REMOVED lines=21> */
[----:B------:R-:W-:-:S03]  /*2d80*/  @P1 HADD2.F32 R99, -RZ, R84.H0_H0 ;  /* 0x20000054ff631230 */ /* 0x000fc60000004100 */
        /* <DEDUP_REMOVED lines=10> */
[----:B------:R-:W-:Y:S02]  /*2e30*/  HADD2.F32 R39, -RZ, R84.H1_H1 ;  /* 0x30000054ff277230 */ /* 0x000fe40000004100 */
[----:B------:R-:W-:-:S04]  /*2e40*/  FMUL.FTZ R86, R7, UR10 ;  /* 0x0000000a07567c20 */ /* 0x000fc80008410000 */
[----:B------:R-:W-:Y:S01]  /*2e50*/  FFMA.FTZ R39, R86, R39, R11 ;  /* 0x0000002756277223 */ /* 0x000fe2000001000b */
[----:B------:R-:W-:Y:S06]  /*2e60*/  BRA `(.L_x_29697) ;  /* 0x00000000004c7947 */ /* 0x000fec0003800000 */
.L_x_29696:
[----:B0-----:R-:W0:Y:S01]  /*2e70*/  @P0 LDC R39, c[0x0][0x40c] ;  /* 0x00010300ff270b82 */ /* 0x001e220000000800 */
[--C-:B------:R-:W-:Y:S02]  /*2e80*/  @P0 HADD2.F32 R37, -RZ, R71.reuse.H1_H1 ;  /* 0x30000047ff250230 */ /* 0x100fe40000004100 */
[----:B------:R-:W-:Y:S02]  /*2e90*/  HFMA2 R36, -RZ, RZ, 0, 0 ;  /* 0x00000000ff247431 */ /* 0x000fe400000001ff */
[--C-:B------:R-:W-:Y:S02]  /*2ea0*/  @P0 HADD2.F32 R86, -RZ, R84.reuse.H0_H0 ;  /* 0x20000054ff560230 */ /* 0x100fe40000004100 */
[----:B------:R-:W-:Y:S02]  /*2eb0*/  @P0 HADD2.F32 R98, -RZ, R71.H0_H0 ;  /* 0x20000047ff620230 */ /* 0x000fe40000004100 */
[----:B------:R-:W-:Y:S01]  /*2ec0*/  @P0 HADD2.F32 R87, -RZ, R84.H1_H1 ;  /* 0x30000054ff570230 */ /* 0x000fe20000004100 */
        /* <DEDUP_REMOVED lines=13> */
.L_x_29697:
[----:B------:R-:W-:Y:S05]  /*2fa0*/  BSYNC.RECONVERGENT B1 ;  /* 0x0000000000017941 */ /* 0x000fea0003800200 */
.L_x_29695:
[----:B------:R-:W0:Y:S01]  /*2fb0*/  LDC.64 R86, c[0x0][0x3a8] ;  /* 0x0000ea00ff567b82 */ /* 0x000e220000000a00 */
[----:B------:R-:W-:Y:S01]  /*2fc0*/  IADD3 R47, PT, PT, R47, 0x20, RZ ;  /* 0x000000202f2f7810 */ /* 0x000fe20007ffe0ff */
[C---:B0-----:R-:W-:Y:S01]  /*2fd0*/  IMAD.WIDE.U32 R86, R85.reuse, 0x10, R86 ;  /* 0x0000001055567825 */ /* 0x041fe200078e0056 */
[----:B------:R-:W-:-:S04]  /*2fe0*/  IADD3 R85, PT, PT, R85, 0x20, RZ ;  /* 0x0000002055557810 */ /* 0x000fc80007ffe0ff */
[----:B------:R0:W-:Y:S03]  /*2ff0*/  STG.E.128 desc[UR6][R86.64], R36 ;  /* 0x0000002456007986 */ /* 0x0001e6000c101d06 */
.L_x_29694:
[----:B------:R-:W-:Y:S05]  /*3000*/  BSYNC.RECONVERGENT B0 ;  /* 0x0000000000007941 */ /* 0x000fea0003800200 */
.L_x_29693:
        /* <DEDUP_REMOVED lines=19> */
[--C-:B------:R-:W-:Y:S02]  /*3140*/  @P0 HADD2.F32 R86, -RZ, R88.reuse.H1_H1 ;  /* 0x30000058ff560230 */ /* 0x100fe40000004100 */
[----:B------:R-:W-:Y:S02]  /*3150*/  @P0 HADD2.F32 R98, -RZ, R88.H0_H0 ;  /* 0x20000058ff620230 */ /* 0x000fe40000004100 */
        /* <DEDUP_REMOVED lines=15> */
.L_x_29701:
[----:B------:R-:W1:Y:S01]  /*3250*/  @P0 LDC R101, c[0x0][0x40c] ;  /* 0x00010300ff650b82 */ /* 0x000e620000000800 */
[--C-:B------:R-:W-:Y:S01]  /*3260*/  @P0 HADD2.F32 R86, -RZ, R88.reuse.H0_H0 ;  /* 0x20000058ff560230 */ /* 0x100fe20000004100 */
[----:B0-----:R-:W-:Y:S01]  /*3270*/  CS2R R40, SRZ ;  /* 0x0000000000287805 */ /* 0x001fe2000001ff00 */
[--C-:B------:R-:W-:Y:S01]  /*3280*/  @P0 HADD2.F32 R87, -RZ, R89.reuse.H0_H0 ;  /* 0x20000059ff570230 */ /* 0x100fe20000004100 */
[----:B------:R-:W-:Y:S01]  /*3290*/  CS2R R42, SRZ ;  /* 0x00000000002a7805 */ /* 0x000fe2000001ff00 */
[----:B------:R-:W-:Y:S02]  /*32a0*/  @P0 HADD2.F32 R98, -RZ, R88.H1_H1 ;  /* 0x30000058ff620230 */ /* 0x000fe40000004100 */
[----:B------:R-:W-:Y:S01]  /*32b0*/  @P0 HADD2.F32 R99, -RZ, R89.H1_H1 ;  /* 0x30000059ff630230 */ /* 0x000fe20000004100 */
[----:B------:R-:W0:Y:S08]  /*32c0*/  @P0 LDC R100, c[0x0][0x40c] ;  /* 0x00010300ff640b82 */ /* 0x000e300000000800 */
[----:B------:R-:W2:Y:S08]  /*32d0*/  @P0 LDC R47, c[0x0][0x40c] ;  /* 0x00010300ff2f0b82 */ /* 0x000eb00000000800 */
[----:B------:R-:W3:Y:S01]  /*32e0*/  @P0 LDC R46, c[0x0][0x40c] ;  /* 0x00010300ff2e0b82 */ /* 0x000ee20000000800 */
[----:B-1---5:R-:W-:-:S04]  /*32f0*/  @P0 FMUL.FTZ R101, R4, R101 ;  /* 0x0000006504650220 */ /* 0x022fc80000410000 */
[----:B------:R-:W-:Y:S01]  /*3300*/  @P0 FMUL.FTZ R40, R101, R86 ;  /* 0x0000005665280220 */ /* 0x000fe20000410000 */
[----:B0-----:R-:W-:-:S04]  /*3310*/  @P0 FMUL.FTZ R100, R5, R100 ;  /* 0x0000006405640220 */ /* 0x001fc80000410000 */
[----:B------:R-:W-:Y:S01]  /*3320*/  @P0 FMUL.FTZ R41, R100, R87 ;  /* 0x0000005764290220 */ /* 0x000fe20000410000 */
[----:B--2---:R-:W-:-:S04]  /*3330*/  @P0 FMUL.FTZ R47, R6, R47 ;  /* 0x0000002f062f0220 */ /* 0x004fc80000410000 */
[----:B------:R-:W-:Y:S01]  /*3340*/  @P0 FMUL.FTZ R42, R47, R98 ;  /* 0x000000622f2a0220 */ /* 0x000fe20000410000 */
[----:B---3--:R-:W-:-:S04]  /*3350*/  @P0 FMUL.FTZ R46, R7, R46 ;  /* 0x0000002e072e0220 */ /* 0x008fc80000410000 */
[----:B------:R-:W-:-:S07]  /*3360*/  @P0 FMUL.FTZ R43, R46, R99 ;  /* 0x000000632e2b0220 */ /* 0x000fce0000410000 */
.L_x_29702:
[----:B------:R-:W-:Y:S05]  /*3370*/  BSYNC.RECONVERGENT B1 ;  /* 0x0000000000017941 */ /* 0x000fea0003800200 */
.L_x_29700:
[----:B------:R-:W0:Y:S02]  /*3380*/  LDC.64 R46, c[0x0][0x3a8] ;  /* 0x0000ea00ff2e7b82 */ /* 0x000e240000000a00 */
[----:B0-----:R-:W-:-:S05]  /*3390*/  IMAD.WIDE.U32 R46, R85, 0x10, R46 ;  /* 0x00000010552e7825 */ /* 0x001fca00078e002e */
[----:B------:R0:W-:Y:S02]  /*33a0*/  STG.E.128 desc[UR6][R46.64], R40 ;  /* 0x000000282e007986 */ /* 0x0001e4000c101d06 */
.L_x_29699:
[----:B------:R-:W-:Y:S05]  /*33b0*/  BSYNC.RECONVERGENT B0 ;  /* 0x0000000000007941 */ /* 0x000fea0003800200 */
.L_x_29698:
[----:B0-----:R-:W-:Y:S01]  /*33c0*/  FADD.FTZ R46, RZ, R12 ;  /* 0x0000000cff2e7221 */ /* 0x001fe20000010000 */
[C---:B------:R-:W-:Y:S01]  /*33d0*/  ISETP.GT.U32.AND P3, PT, R61.reuse, 0x3f, PT ;  /* 0x0000003f3d00780c */ /* 0x040fe20003f64070 */
[----:B------:R-:W-:Y:S01]  /*33e0*/  UMOV UR4, 0xffffffff ;  /* 0xffffffff00047882 */ /* 0x000fe20000000000 */
[----:B------:R-:W-:Y:S01]  /*33f0*/  ISETP.GT.U32.AND P2, PT, R61, 0x5f, PT ;  /* 0x0000005f3d00780c */ /* 0x000fe20003f44070 */
[----:B------:R-:W-:Y:S01]  /*3400*/  FADD.FTZ R47, R13, R46 ;  /* 0x0000002e0d2f7221 */ /* 0x000fe20000010000 */
[C---:B------:R-:W-:Y:S02]  /*3410*/  ISETP.GT.U32.AND P1, PT, R61.reuse, 0x7f, PT ;  /* 0x0000007f3d00780c */ /* 0x040fe40003f24070 */
[C---:B------:R-:W-:Y:S01]  /*3420*/  ISETP.GT.U32.AND P0, PT, R61.reuse, 0x9f, PT ;  /* 0x0000009f3d00780c */ /* 0x040fe20003f04070 */
        /* <DEDUP_REMOVED lines=40> */
[----:B------:R-:W1:Y:S01]  /*36b0*/  LDC R87, c[0x0][0x400] ;  /* 0x00010000ff577b82 */ /* 0x000e620000000800 */
        /* <DEDUP_REMOVED lines=22> */
[----:B------:R-:W-:Y:S01]  /*3820*/  FSEL R116, R47, RZ, P4 ;  /* 0x000000ff2f747208 */ /* 0x000fe20002000000 */
[----:B------:R-:W-:-:S04]  /*3830*/  FADD.FTZ R47, R18, -R86 ;  /* 0x80000056122f7221 */ /* 0x000fc80000010000 */
[----:B------:R-:W-:-:S04]  /*3840*/  FFMA.FTZ R85, R85, R85, R116 ;  /* 0x0000005555557223 */ /* 0x000fc80000010074 */
[----:B------:R-:W-:Y:S01]  /*3850*/  FFMA.FTZ R98, R98, R98, R85 ;  /* 0x0000006262627223 */ /* 0x000fe20000010055 */
[----:B------:R-:W-:-:S03]  /*3860*/  FADD.FTZ R85, R20, -R86 ;  /* 0x8000005614557221 */ /* 0x000fc60000010000 */
[----:B------:R-:W-:Y:S01]  /*3870*/  FFMA.FTZ R47, R47, R47, R98 ;  /* 0x0000002f2f2f7223 */ /* 0x000fe20000010062 */
[----:B------:R-:W-:-:S03]  /*3880*/  FADD.FTZ R98, R21, -R86 ;  /* 0x8000005615627221 */ /* 0x000fc60000010000 */
[----:B------:R-:W-:Y:S01]  /*3890*/  @P3 FFMA.FTZ R116, R46, R46, R47 ;  /* 0x0000002e2e743223 */ /* 0x000fe2000001002f */
[--C-:B------:R-:W-:Y:S01]  /*38a0*/  FADD.FTZ R47, R22, -R86.reuse ;  /* 0x80000056162f7221 */ /* 0x100fe20000010000 */
        /* <DEDUP_REMOVED lines=31> */
[----:B------:R-:W-:Y:S01]  /*3aa0*/  ISETP.GT.U32.AND P6, PT, R61, 0xdf, PT ;  /* 0x000000df3d00780c */ /* 0x000fe20003fc4070 */
[--C-:B------:R-:W-:Y:S01]  /*3ab0*/  FADD.FTZ R47, R38, -R86.reuse ;  /* 0x80000056262f7221 */ /* 0x100fe20000010000 */
[----:B------:R-:W-:Y:S01]  /*3ac0*/  FADD.FTZ R46, R39, -R86 ;  /* 0x80000056272e7221 */ /* 0x000fe20000010000 */
        /* <DEDUP_REMOVED lines=22> */
.L_x_29732:
[----:B------:R-:W-:Y:S01]  /*3c30*/  FMUL.FTZ R46, R86, R86 ;  /* 0x00000056562e7220 */ /* 0x000fe20000410000 */
[----:B------:R-:W-:Y:S01]  /*3c40*/  ISETP.NE.AND P1, PT, R70, RZ, PT ;  /* 0x000000ff4600720c */ /* 0x000fe20003f25270 */
[----:B01----:R-:W-:Y:S01]  /*3c50*/  FADD.FTZ R98, R98, R101 ;  /* 0x0000006562627221 */ /* 0x003fe20000010000 */
[----:B------:R-:W0:Y:S01]  /*3c60*/  @!P5 LDC.64 R116, c[0x0][0x3c0] ;  /* 0x0000f000ff74db82 */ /* 0x000e220000000a00 */
[----:B-----5:R-:W-:Y:S01]  /*3c70*/  ISETP.GE.AND P0, PT, R44, 0x1, PT ;  /* 0x000000012c00780c */ /* 0x020fe20003f06270 */
[----:B------:R-:W-:Y:S01]  /*3c80*/  BSSY.RECONVERGENT B0, `(.L_x_29704) ;  /* 0x00000e5000007945 */ /* 0x000fe20003800200 */
[----:B------:R-:W-:Y:S01]  /*3c90*/  FSEL R46, R46, RZ, P1 ;  /* 0x000000ff2e2e7208 */ /* 0x000fe20000800000 */
[----:B------:R-:W-:-:S04]  /*3ca0*/  FFMA.FTZ R87, R98, R87, UR5 ;  /* 0x0000000562577e23 */ /* 0x000fc80008010057 */
[----:B------:R-:W1:Y:S01]  /*3cb0*/  @!P5 LDC.64 R100, c[0x0][0x3c8] ;  /* 0x0000f200ff64db82 */ /* 0x000e620000000a00 */
[----:B------:R-:W-:-:S04]  /*3cc0*/  FADD.FTZ R46, R87, R46 ;  /* 0x0000002e572e7221 */ /* 0x000fc80000010000 */
        /* <DEDUP_REMOVED lines=14> */
[----:B------:R-:W0:Y:S01]  /*3db0*/  LDC.64 R116, c[0x0][0x428] ;  /* 0x00010a00ff747b82 */ /* 0x000e220000000a00 */
        /* <DEDUP_REMOVED lines=10> */
[----:B------:R-:W-:Y:S01]  /*3e60*/  FADD.FTZ R100, R15, -R86 ;  /* 0x800000560f647221 */ /* 0x000fe20000010000 */
[----:B------:R-:W-:Y:S02]  /*3e70*/  HADD2.F32 R46, -RZ, R59.H0_H0 ;  /* 0x2000003bff2e7230 */ /* 0x000fe40000004100 */
[----:B------:R-:W-:Y:S01]  /*3e80*/  FFMA.FTZ R44, R99, R47, R44 ;  /* 0x0000002f632c7223 */ /* 0x000fe2000001002c */
[C---:B------:R-:W-:Y:S01]  /*3e90*/  FMUL.FTZ R101, R85.reuse, R98 ;  /* 0x0000006255657220 */ /* 0x040fe20000410000 */
[----:B------:R-:W-:Y:S02]  /*3ea0*/  HADD2.F32 R99, -RZ, R90.H1_H1 ;  /* 0x3000005aff637230 */ /* 0x000fe40000004100 */
[----:B------:R-:W-:Y:S01]  /*3eb0*/  FMUL.FTZ R100, R85, R100 ;  /* 0x0000006455647220 */ /* 0x000fe20000410000 */
[----:B------:R-:W-:-:S02]  /*3ec0*/  HADD2.F32 R98, -RZ, R91.H1_H1 ;  /* 0x3000005bff627230 */ /* 0x000fc40000004100 */
[----:B------:R-:W-:Y:S02]  /*3ed0*/  HADD2.F32 R47, -RZ, R109.H1_H1 ;  /* 0x3000006dff2f7230 */ /* 0x000fe40000004100 */
[----:B------:R-:W-:-:S03]  /*3ee0*/  FFMA.FTZ R46, R101, R99, R46 ;  /* 0x00000063652e7223 */ /* 0x000fc6000001002e */
[----:B------:R-:W-:Y:S01]  /*3ef0*/  FFMA.FTZ R47, R100, R98, R47 ;  /* 0x00000062642f7223 */ /* 0x000fe2000001002f */
[C---:B0-----:R-:W-:Y:S01]  /*3f00*/  IMAD.WIDE.U32 R116, R87.reuse, 0x10, R116 ;  /* 0x0000001057747825 */ /* 0x041fe200078e0074 */
[----:B------:R-:W-:-:S04]  /*3f10*/  IADD3 R87, PT, PT, R87, 0x20, RZ ;  /* 0x0000002057577810 */ /* 0x000fc80007ffe0ff */
[----:B------:R0:W-:Y:S03]  /*3f20*/  STG.E.128 desc[UR6][R116.64], R44 ;  /* 0x0000002c74007986 */ /* 0x0001e6000c101d06 */
.L_x_29707:
[----:B------:R-:W-:Y:S05]  /*3f30*/  BSYNC.RECONVERGENT B1 ;  /* 0x0000000000017941 */ /* 0x000fea0003800200 */
.L_x_29706:
[----:B------:R-:W-:Y:S01]  /*3f40*/  ISETP.GE.U32.AND P0, PT, R61, 0x40, PT ;  /* 0x000000403d00780c */ /* 0x000fe20003f06070 */
[----:B------:R-:W-:-:S12]  /*3f50*/  BSSY.RECONVERGENT B1, `(.L_x_29708) ;  /* 0x000001a000017945 */ /* 0x000fd80003800200 */
[----:B------:R-:W-:Y:S05]  /*3f60*/  @!P0 BRA `(.L_x_29709) ;  /* 0x0000000000608947 */ /* 0x000fea0003800000 */
[----:B0-----:R-:W0:Y:S01]  /*3f70*/  LDC.64 R116, c[0x0][0x428] ;  /* 0x00010a00ff747b82 */ /* 0x001e220000000a00 */
        /* <DEDUP_REMOVED lines=23> */
.L_x_29709:
[----:B------:R-:W-:Y:S05]  /*40f0*/  BSYNC.RECONVERGENT B1 ;  /* 0x0000000000017941 */ /* 0x000fea0003800200 */
.L_x_29708:
[----:B------:R-:W-:Y:S01]  /*4100*/  ISETP.GE.U32.AND P0, PT, R61, 0x60, PT ;  /* 0x000000603d00780c */ /* 0x000fe20003f06070 */
[----:B------:R-:W-:-:S12]  /*4110*/  BSSY.RECONVERGENT B1, `(.L_x_29710) ;  /* 0x000001a000017945 */ /* 0x000fd80003800200 */
[----:B------:R-:W-:Y:S05]  /*4120*/  @!P0 BRA `(.L_x_29711) ;  /* 0x0000000000608947 */ /* 0x000fea0003800000 */
[----:B01----:R-:W0:Y:S01]  /*4130*/  LDC.64 R116, c[0x0][0x428] ;  /* 0x00010a00ff747b82 */ /* 0x003e220000000a00 */
        /* <DEDUP_REMOVED lines=23> */
.L_x_29711:
[----:B------:R-:W-:Y:S05]  /*42b0*/  BSYNC.RECONVERGENT B1 ;  /* 0x0000000000017941 */ /* 0x000fea0003800200 */
.L_x_29710:
[----:B------:R-:W-:Y:S01]  /*42c0*/  ISETP.GE.U32.AND P0, PT, R61, 0x80, PT ;  /* 0x000000803d00780c */ /* 0x000fe20003f06070 */
[----:B------:R-:W-:-:S12]  /*42d0*/  BSSY.RECONVERGENT B1, `(.L_x_29712) ;  /* 0x000001a000017945 */ /* 0x000fd80003800200 */
[----:B------:R-:W-:Y:S05]  /*42e0*/  @!P0 BRA `(.L_x_29713) ;  /* 0x0000000000608947 */ /* 0x000fea0003800000 */
[----:B012---:R-:W0:Y:S01]  /*42f0*/  LDC.64 R116, c[0x0][0x428] ;  /* 0x00010a00ff747b82 */ /* 0x007e220000000a00 */
        /* <DEDUP_REMOVED lines=23> */
.L_x_29713:
[----:B------:R-:W-:Y:S05]  /*4470*/  BSYNC.RECONVERGENT B1 ;  /* 0x0000000000017941 */ /* 0x000fea0003800200 */
.L_x_29712:
[----:B------:R-:W-:Y:S01]  /*4480*/  ISETP.GE.U32.AND P0, PT, R61, 0xa0, PT ;  /* 0x000000a03d00780c */ /* 0x000fe20003f06070 */
[----:B------:R-:W-:-:S12]  /*4490*/  BSSY.RECONVERGENT B1, `(.L_x_29714) ;  /* 0x000001a000017945 */ /* 0x000fd80003800200 */
[----:B------:R-:W-:Y:S05]  /*44a0*/  @!P0 BRA `(.L_x_29715) ;  /* 0x0000000000608947 */ /* 0x000fea0003800000 */
[----:B0123--:R-:W0:Y:S01]  /*44b0*/  LDC.64 R116, c[0x0][0x428] ;  /* 0x00010a00ff747b82 */ /* 0x00fe220000000a00 */
        /* <DEDUP_REMOVED lines=23> */
.L_x_29715:
[----:B------:R-:W-:Y:S05]  /*4630*/  BSYNC.RECONVERGENT B1 ;  /* 0x0000000000017941 */ /* 0x000fea0003800200 */
.L_x_29714:
[----:B------:R-:W-:Y:S01]  /*4640*/  ISETP.GE.U32.AND P0, PT, R61, 0xc0, PT ;  /* 0x000000c03d00780c */ /* 0x000fe20003f06070 */
[----:B------:R-:W-:-:S12]  /*4650*/  BSSY.RECONVERGENT B1, `(.L_x_29716) ;  /* 0x000001a000017945 */ /* 0x000fd80003800200 */
[----:B------:R-:W-:Y:S05]  /*4660*/  @!P0 BRA `(.L_x_29717) ;  /* 0x0000000000608947 */ /* 0x000fea0003800000 */
[----:B01234-:R-:W0:Y:S01]  /*4670*/  LDC.64 R116, c[0x0][0x428] ;  /* 0x00010a00ff747b82 */ /* 0x01fe220000000a00 */
        /* <DEDUP_REMOVED lines=23> */
.L_x_29717:
[----:B------:R-:W-:Y:S05]  /*47f0*/  BSYNC.RECONVERGENT B1 ;  /* 0x0000000000017941 */ /* 0x000fea0003800200 */
.L_x_29716:
        /* <DEDUP_REMOVED lines=27> */
.L_x_29719:
[----:B------:R-:W-:Y:S05]  /*49b0*/  BSYNC.RECONVERGENT B1 ;  /* 0x0000000000017941 */ /* 0x000fea0003800200 */
.L_x_29718:
[----:B------:R-:W-:-:S13]  /*49c0*/  ISETP.GE.U32.AND P0, PT, R61, 0x100, PT ;  /* 0x000001003d00780c */ /* 0x000fda0003f06070 */
[----:B------:R-:W-:Y:S05]  /*49d0*/  @!P0 BRA `(.L_x_29705) ;  /* 0x00000000003c8947 */ /* 0x000fea0003800000 */
[----:B01234-:R-:W0:Y:S01]  /*49e0*/  LDC.64 R116, c[0x0][0x428] ;  /* 0x00010a00ff747b82 */ /* 0x01fe220000000a00 */
        /* <DEDUP_REMOVED lines=14> */
.L_x_29705:
[----:B------:R-:W-:Y:S05]  /*4ad0*/  BSYNC.RECONVERGENT B0 ;  /* 0x0000000000007941 */ /* 0x000fea0003800200 */
.L_x_29704:
[----:B01234-:R-:W0:Y:S02]  /*4ae0*/  LDC.64 R44, c[0x0][0x380] ;  /* 0x0000e000ff2c7b82 */ /* 0x01fe240000000a00 */
[----:B0-----:R-:W-:-:S04]  /*4af0*/  LEA R0, R44, R0, 0x2 ;  /* 0x000000002c007211 */ /* 0x001fc800078e10ff */
[----:B------:R-:W-:-:S13]  /*4b00*/  ISETP.GE.AND P0, PT, R0, R45, PT ;  /* 0x0000002d0000720c */ /* 0x000fda0003f06270 */
[----:B------:R-:W-:Y:S05]  /*4b10*/  @!P0 BRA `(.L_x_29720) ;  /* 0xffffffc800248947 */ /* 0x000fea000383ffff */
[----:B------:R-:W-:Y:S05]  /*4b20*/  EXIT ;  /* 0x000000000000794d */ /* 0x000fea0003800000 */
.L_x_29703:
        /* <DEDUP_REMOVED lines=8> */
.L_x_29722:
[----:B------:R-:W-:Y:S05]  /*4bb0*/  BSYNC B0 ;  /* 0x0000000000007941 */ /* 0x000fea0003800000 */
.L_x_29721:
        /* <DEDUP_REMOVED lines=8> */
.L_x_29723:
[----:B------:R-:W-:Y:S02]  /*4c40*/  HFMA2 R47, -RZ, RZ, 0, 2.384185791015625e-07 ;  /* 0x00000004ff2f7431 */ /* 0x000fe400000001ff */
[----:B------:R-:W-:-:S05]  /*4c50*/  FADD.FTZ R102, R116, R101 ;  /* 0x0000006574667221 */ /* 0x000fca0000010000 */
[----:B------:R-:W-:-:S07]  /*4c60*/  MOV R116, R102 ;  /* 0x0000006600747202 */ /* 0x000fce0000000f00 */
[----:B------:R-:W-:Y:S05]  /*4c70*/  WARPSYNC.COLLECTIVE R85, `(.L_x_29724) ;  /* 0x0000000055087348 */ /* 0x000fea0003c00000 */
[----:B------:R0:W1:Y:S02]  /*4c80*/  SHFL.BFLY P6, R101, R116, R47, R46 ;  /* 0x0c00002f74657389 */ /* 0x00006400000c002e */
[----:B01----:R-:W-:Y:S05]  /*4c90*/  ENDCOLLECTIVE ;  /* 0x000000000000791b */ /* 0x003fea0003800000 */
.L_x_29724:
[----:B------:R-:W-:Y:S02]  /*4ca0*/  HFMA2 R47, -RZ, RZ, 0, 4.76837158203125e-07 ;  /* 0x00000008ff2f7431 */ /* 0x000fe400000001ff */
[----:B------:R-:W-:-:S05]  /*4cb0*/  FADD.FTZ R99, R102, R101 ;  /* 0x0000006566637221 */ /* 0x000fca0000010000 */
[----:B------:R-:W-:-:S07]  /*4cc0*/  MOV R116, R99 ;  /* 0x0000006300747202 */ /* 0x000fce0000000f00 */
[----:B------:R-:W-:Y:S05]  /*4cd0*/  WARPSYNC.COLLECTIVE R85, `(.L_x_29725) ;  /* 0x0000000055087348 */ /* 0x000fea0003c00000 */
[----:B------:R0:W1:Y:S02]  /*4ce0*/  SHFL.BFLY P6, R101, R116, R47, R46 ;  /* 0x0c00002f74657389 */ /* 0x00006400000c002e */
[----:B01----:R-:W-:Y:S05]  /*4cf0*/  ENDCOLLECTIVE ;  /* 0x000000000000791b */ /* 0x003fea0003800000 */
.L_x_29725:
[----:B------:R-:W-:Y:S02]  /*4d00*/  HFMA2 R47, -RZ, RZ, 0, 9.5367431640625e-07 ;  /* 0x00000010ff2f7431 */ /* 0x000fe400000001ff */
[----:B------:R-:W-:-:S05]  /*4d10*/  FADD.FTZ R98, R99, R101 ;  /* 0x0000006563627221 */ /* 0x000fca0000010000 */
[----:B------:R-:W-:-:S07]  /*4d20*/  MOV R116, R98 ;  /* 0x0000006200747202 */ /* 0x000fce0000000f00 */
[----:B------:R-:W-:Y:S05]  /*4d30*/  WARPSYNC.COLLECTIVE R85, `(.L_x_29726) ;  /* 0x0000000055087348 */ /* 0x000fea0003c00000 */
[----:B------:R0:W1:Y:S02]  /*4d40*/  SHFL.BFLY P6, R101, R116, R47, R46 ;  /* 0x0c00002f74657389 */ /* 0x00006400000c002e */
[----:B01----:R-:W-:Y:S05]  /*4d50*/  ENDCOLLECTIVE ;  /* 0x000000000000791b */ /* 0x003fea0003800000 */
.L_x_29726:
[----:B------:R-:W-:Y:S01]  /*4d60*/  FADD.FTZ R86, R98, R101 ;  /* 0x0000006562567221 */ /* 0x000fe20000010000 */
[----:B------:R-:W-:-:S03]  /*4d70*/  ISETP.GT.U32.AND P6, PT, R61, 0xbf, PT ;  /* 0x000000bf3d00780c */ /* 0x000fc60003fc4070 */
        /* <DEDUP_REMOVED lines=73> */
.L_x_29727:
[----:B------:R-:W-:Y:S02]  /*5210*/  HFMA2 R47, -RZ, RZ, 0, 1.1920928955078125e-07 ;  /* 0x00000002ff2f7431 */ /* 0x000fe400000001ff */
[----:B------:R-:W-:-:S05]  /*5220*/  FADD.FTZ R102, R116, R101 ;  /* 0x0000006574667221 */ /* 0x000fca0000010000 */
[----:B------:R-:W-:-:S07]  /*5230*/  MOV R116, R102 ;  /* 0x0000006600747202 */ /* 0x000fce0000000f00 */
[----:B------:R-:W-:Y:S05]  /*5240*/  WARPSYNC.COLLECTIVE R85, `(.L_x_29728) ;  /* 0x0000000055087348 */ /* 0x000fea0003c00000 */
[----:B------:R0:W1:Y:S02]  /*5250*/  SHFL.BFLY P6, R101, R116, R47, R46 ;  /* 0x0c00002f74657389 */ /* 0x00006400000c002e */
[----:B01----:R-:W-:Y:S05]  /*5260*/  ENDCOLLECTIVE ;  /* 0x000000000000791b */ /* 0x003fea0003800000 */
.L_x_29728:
[----:B------:R-:W-:Y:S02]  /*5270*/  HFMA2 R47, -RZ, RZ, 0, 2.384185791015625e-07 ;  /* 0x00000004ff2f7431 */ /* 0x000fe400000001ff */
[----:B------:R-:W-:-:S05]  /*5280*/  FADD.FTZ R100, R102, R101 ;  /* 0x0000006566647221 */ /* 0x000fca0000010000 */
[----:B------:R-:W-:-:S07]  /*5290*/  MOV R116, R100 ;  /* 0x0000006400747202 */ /* 0x000fce0000000f00 */
[----:B------:R-:W-:Y:S05]  /*52a0*/  WARPSYNC.COLLECTIVE R85, `(.L_x_29729) ;  /* 0x0000000055087348 */ /* 0x000fea0003c00000 */
[----:B------:R0:W1:Y:S02]  /*52b0*/  SHFL.BFLY P6, R101, R116, R47, R46 ;  /* 0x0c00002f74657389 */ /* 0x00006400000c002e */
[----:B01----:R-:W-:Y:S05]  /*52c0*/  ENDCOLLECTIVE ;  /* 0x000000000000791b */ /* 0x003fea0003800000 */
.L_x_29729:
[----:B------:R-:W-:Y:S02]  /*52d0*/  HFMA2 R47, -RZ, RZ, 0, 4.76837158203125e-07 ;  /* 0x00000008ff2f7431 */ /* 0x000fe400000001ff */
[----:B------:R-:W-:-:S05]  /*52e0*/  FADD.FTZ R99, R100, R101 ;  /* 0x0000006564637221 */ /* 0x000fca0000010000 */
[----:B------:R-:W-:-:S07]  /*52f0*/  MOV R116, R99 ;  /* 0x0000006300747202 */ /* 0x000fce0000000f00 */
[----:B------:R-:W-:Y:S05]  /*5300*/  WARPSYNC.COLLECTIVE R85, `(.L_x_29730) ;  /* 0x0000000055087348 */ /* 0x000fea0003c00000 */
[----:B------:R0:W1:Y:S02]  /*5310*/  SHFL.BFLY P6, R101, R116, R47, R46 ;  /* 0x0c00002f74657389 */ /* 0x00006400000c002e */
[----:B01----:R-:W-:Y:S05]  /*5320*/  ENDCOLLECTIVE ;  /* 0x000000000000791b */ /* 0x003fea0003800000 */
.L_x_29730:
[----:B------:R-:W-:Y:S02]  /*5330*/  HFMA2 R47, -RZ, RZ, 0, 9.5367431640625e-07 ;  /* 0x00000010ff2f7431 */ /* 0x000fe400000001ff */
[----:B------:R-:W-:-:S05]  /*5340*/  FADD.FTZ R98, R99, R101 ;  /* 0x0000006563627221 */ /* 0x000fca0000010000 */
[----:B------:R-:W-:-:S07]  /*5350*/  MOV R116, R98 ;  /* 0x0000006200747202 */ /* 0x000fce0000000f00 */
[----:B------:R-:W-:Y:S05]  /*5360*/  WARPSYNC.COLLECTIVE R85, `(.L_x_29731) ;  /* 0x0000000055087348 */ /* 0x000fea0003c00000 */
[----:B------:R0:W1:Y:S02]  /*5370*/  SHFL.BFLY P6, R101, R116, R47, R46 ;  /* 0x0c00002f74657389 */ /* 0x00006400000c002e */
[----:B01----:R-:W-:Y:S05]  /*5380*/  ENDCOLLECTIVE ;  /* 0x000000000000791b */ /* 0x003fea0003800000 */
.L_x_29731:
[----:B------:R-:W-:Y:S05]  /*5390*/  BRA `(.L_x_29732) ;  /* 0xffffffe800247947 */ /* 0x000fea000383ffff */
.L_x_29733:
        /* <DEDUP_REMOVED lines=14> */
.L_x_37362:


//--------------------- .text._ZN10layer_norm13ln_fwd_kernelINS_13Kernel_traitsI6__halfffffjLj1024ELj1ELj4ELj1ELj16ENS_18Kernel_traits_baseILj1024ES2_ffffjLj128EEEEELb0ELb1ELb1ELb1EEEvNS_9FwdParamsE --------------------------
	.section	.text._ZN10layer_norm13ln_fwd_kernelINS_13Kernel_traitsI6__halfffffjLj1024ELj1ELj4ELj1ELj16ENS_18Kernel_traits_baseILj1024ES2_ffffjLj128EEEEELb0ELb1ELb1ELb1EEEvNS_9FwdParamsE,"ax",@progbits
	.align	128
        .global         _ZN10layer_norm13ln_fwd_kernelINS_13Kernel_traitsI6__halfffffjLj1024ELj1ELj4ELj1ELj16ENS_18Kernel_traits_baseILj1024ES2_ffffjLj128EEEEELb0ELb1ELb1ELb1EEEvNS_9FwdParamsE
        .type           _ZN10layer_norm13ln_fwd_kernelINS_13Kernel_traitsI6__halfffffjLj1024ELj1ELj4ELj1ELj16ENS_18Kernel_traits_baseILj1024ES2_ffffjLj128EEEEELb0ELb1ELb1ELb1EEEvNS_9FwdParamsE,@function
        .size           _ZN10layer_norm13ln_fwd_kernelINS_13Kernel_traitsI6__halfffffjLj1024ELj1ELj4ELj1ELj16ENS_18Kernel_traits_baseILj1024ES2_ffffjLj128EEEEELb0ELb1ELb1ELb1EEEvNS_9FwdParamsE,(.L_x_37363 - _ZN10layer_norm13ln_fwd_kernelINS_13Kernel_traitsI6__halfffffjLj1024ELj1ELj4ELj1ELj16ENS_18Kernel_traits_baseILj1024ES2_ffffjLj128EEEEELb0ELb1ELb1ELb1EEEvNS_9FwdParamsE)
        .other          _ZN10layer_norm13ln_fwd_kernelINS_13Kernel_traitsI6__halfffffjLj1024ELj1ELj4ELj1ELj16ENS_18Kernel_traits_baseILj1024ES2_ffffjLj128EEEEELb0ELb1ELb1ELb1EEEvNS_9FwdParamsE,@"STO_CUDA_ENTRY STV_DEFAULT"
_ZN10layer_norm13ln_fwd_kernelINS_13Kernel_traitsI6__halfffffjLj1024ELj1ELj4ELj1ELj16ENS_18Kernel_traits_baseILj1024ES2_ffffjLj128EEEEELb0ELb1ELb1ELb1EEEvNS_9FwdParamsE:
.text._ZN10layer_norm13ln_fwd_kernelINS_13Kernel_traitsI6__halfffffjLj1024ELj1ELj4ELj1ELj16ENS_18Kernel_traits_baseILj1024ES2_ffffjLj128EEEEELb0ELb1ELb1ELb1EEEvNS_9FwdParamsE:
        /* <DEDUP_REMOVED lines=43> */
.L_x_29734:
        /* <DEDUP_REMOVED lines=28> */
.L_x_29735:
        /* <DEDUP_REMOVED lines=8> */
[--C-:B------:R-:W-:Y:S02]  /*04f0*/  SHF.R.U64 R110, R56, 0x10, R57.reuse ;  /* 0x00000010386e7819 */ /* 0x100fe40000001239 */
[----:B------:R-:W-:Y:S01]  /*0500*/  PRMT R109, R109, 0x5410, R4 ;  /* 0x000054106d6d7816 */ /* 0x000fe20000000004 */
[----:B------:R-:W3:Y:S01]  /*0510*/  LDCU UR5, c[0x0][0x448] ;  /* 0x00008900ff0577ac */ /* 0x000ee20008000800 */
[----:B------:R-:W-:-:S02]  /*0520*/  SHF.R.U32.HI R4, RZ, 0x10, R57 ;  /* 0x00000010ff047819 */ /* 0x000fc40000011639 */
[--C-:B------:R-:W-:Y:S01]  /*0530*/  SHF.R.U64 R112, R52, 0x10, R53.reuse ;  /* 0x0000001034707819 */ /* 0x100fe20000001235 */
[----:B------:R-:W4:Y:S01]  /*0540*/  LDCU.64 UR8, c[0x0][0x3a0] ;  /* 0x00007400ff0877ac */ /* 0x000f220008000a00 */
[----:B------:R-:W-:Y:S02]  /*0550*/  PRMT R110, R110, 0x5410, R4 ;  /* 0x000054106e6e7816 */ /* 0x000fe40000000004 */
[----:B------:R-:W-:Y:S02]  /*0560*/  SHF.R.U32.HI R4, RZ, 0x10, R53 ;  /* 0x00000010ff047819 */ /* 0x000fe40000011635 */
[----:B------:R-:W-:Y:S02]  /*0570*/  MOV R106, R6 ;  /* 0x00000006006a7202 */ /* 0x000fe40000000f00 */
[----:B------:R-:W-:Y:S02]  /*0580*/  SHF.R.U64 R107, R6, 0x10, R7 ;  /* 0x00000010066b7819 */ /* 0x000fe40000001207 */
        /* <DEDUP_REMOVED lines=12> */
[----:B------:R-:W-:-:S02]  /*0650*/  MOV R59, R18 ;  /* 0x00000012003b7202 */ /* 0x000fc40000000f00 */
[----:B------:R-:W-:Y:S02]  /*0660*/  SHF.R.U64 R60, R18, 0x10, R19 ;  /* 0x00000010123c7819 */ /* 0x000fe40000001213 */
[----:B0-----:R-:W-:Y:S02]  /*0670*/  MOV R39, R27 ;  /* 0x0000001b00277202 */ /* 0x001fe40000000f00 */
        /* <DEDUP_REMOVED lines=13> */
[----:B------:R-:W-:Y:S02]  /*0750*/  SHF.R.U32.HI R40, RZ, 0x10, R19 ;  /* 0x00000010ff287819 */ /* 0x000fe40000011613 */
[----:B------:R-:W-:Y:S02]  /*0760*/  MOV R61, R22 ;  /* 0x00000016003d7202 */ /* 0x000fe40000000f00 */
[----:B------:R-:W-:-:S02]  /*0770*/  MOV R37, R23 ;  /* 0x0000001700257202 */ /* 0x000fc40000000f00 */
        /* <DEDUP_REMOVED lines=8> */
[----:B------:R-:W-:Y:S02]  /*0800*/  MOV R27, R29 ;  /* 0x0000001d001b7202 */ /* 0x000fe40000000f00 */
[--C-:B------:R-:W-:Y:S02]  /*0810*/  SHF.R.U64 R68, R28, 0x10, R29.reuse ;  /* 0x000000101c447819 */ /* 0x100fe4000000121d */
[----:B------:R-:W-:Y:S02]  /*0820*/  SHF.R.U32.HI R71, RZ, 0x10, R29 ;  /* 0x00000010ff477819 */ /* 0x000fe4000001161d */
[----:B------:R-:W-:-:S02]  /*0830*/  MOV R69, R30 ;  /* 0x0000001e00457202 */ /* 0x000fc40000000f00 */
[----:B------:R-:W-:Y:S02]  /*0840*/  SHF.R.U64 R70, R30, 0x10, R31 ;  /* 0x000000101e467819 */ /* 0x000fe4000000121f */
[----:B------:R-:W-:Y:S02]  /*0850*/  MOV R92, R20 ;  /* 0x00000014005c7202 */ /* 0x000fe40000000f00 */
[----:B------:R-:W-:Y:S02]  /*0860*/  SHF.R.U64 R93, R20, 0x10, R21 ;  /* 0x00000010145d7819 */ /* 0x000fe40000001215 */
[----:B------:R-:W-:Y:S02]  /*0870*/  MOV R18, R17 ;  /* 0x0000001100127202 */ /* 0x000fe40000000f00 */
[----:B------:R-:W-:Y:S02]  /*0880*/  MOV R16, R15 ;  /* 0x0000000f00107202 */ /* 0x000fe40000000f00 */
[----:B------:R-:W-:-:S02]  /*0890*/  MOV R14, R13 ;  /* 0x0000000d000e7202 */ /* 0x000fc40000000f00 */
[----:B------:R-:W-:Y:S02]  /*08a0*/  MOV R12, R11 ;  /* 0x0000000b000c7202 */ /* 0x000fe40000000f00 */
[----:B------:R-:W-:Y:S02]  /*08b0*/  MOV R10, R9 ;  /* 0x00000009000a7202 */ /* 0x000fe40000000f00 */
[----:B------:R-:W-:Y:S02]  /*08c0*/  MOV R8, R7 ;  /* 0x0000000700087202 */ /* 0x000fe40000000f00 */
[----:B------:R-:W-:Y:S02]  /*08d0*/  PRMT R114, R114, 0x5410, R4 ;  /* 0x0000541072727816 */ /* 0x000fe40000000004 */
[----:B------:R-:W-:Y:S02]  /*08e0*/  PRMT R115, R115, 0x5410, R5 ;  /* 0x0000541073737816 */ /* 0x000fe40000000005 */
[----:B------:R-:W-:-:S02]  /*08f0*/  MOV R29, R31 ;  /* 0x0000001f001d7202 */ /* 0x000fc40000000f00 */
        /* <DEDUP_REMOVED lines=54> */
[----:B--234-:R-:W-:-:S09]  /*0c60*/  PRMT R117, R117, 0x5410, R5 ;  /* 0x0000541075757816 */ /* 0x01cfd20000000005 */
.L_x_29763:
[----:B------:R-:W0:Y:S08]  /*0c70*/  LDC.64 R12, c[0x0][0x3f0] ;  /* 0x0000fc00ff0c7b82 */ /* 0x000e300000000a00 */
[----:B------:R-:W1:Y:S08]  /*0c80*/  LDC R94, c[0x0][0x388] ;  /* 0x0000e200ff5e7b82 */ /* 0x000e700000000800 */
[----:B------:R-:W2:Y:S01]  /*0c90*/  LDC.64 R76, c[0x0][0x3f8] ;  /* 0x0000fe00ff4c7b82 */ /* 0x000ea20000000a00 */
[----:B0-----:R-:W-:-:S05]  /*0ca0*/  IMAD.WIDE R14, R58, 0x4, R12 ;  /* 0x000000043a0e7825 */ /* 0x001fca00078e020c */
[----:B------:R-:W3:Y:S01]  /*0cb0*/  LDG.E R41, desc[UR6][R14.64] ;  /* 0x000000060e297981 */ /* 0x000ee2000c1e1900 */
[----:B------:R-:W-:Y:S02]  /*0cc0*/  HFMA2 R82, -RZ, RZ, 0, 0 ;  /* 0x00000000ff527431 */ /* 0x000fe400000001ff */
[----:B--2---:R-:W-:-:S06]  /*0cd0*/  IMAD.WIDE R76, R58, 0x4, R76 ;  /* 0x000000043a4c7825 */ /* 0x004fcc00078e024c */
[----:B------:R0:W5:Y:S01]  /*0ce0*/  LDG.E R76, desc[UR6][R76.64] ;  /* 0x000000064c4c7981 */ /* 0x000162000c1e1900 */
        /* <DEDUP_REMOVED lines=22> */
[--C-:B------:R-:W-:Y:S02]  /*0e50*/  @P3 HADD2.F32 R16, -RZ, R59.reuse.H0_H0 ;  /* 0x2000003bff103230 */ /* 0x100fe40000004100 */
[----:B------:R-:W-:Y:S02]  /*0e60*/  @P3 HADD2.F32 R17, -RZ, R60.H0_H0 ;  /* 0x2000003cff113230 */ /* 0x000fe40000004100 */
[----:B------:R-:W-:-:S03]  /*0e70*/  @P3 HADD2.F32 R20, -RZ, R59.H1_H1 ;  /* 0x3000003bff143230 */ /* 0x000fc60000004100 */
[----:B------:R-:W1:Y:S08]  /*0e80*/  @P3 LDC R18, c[0x0][0x40c] ;  /* 0x00010300ff123b82 */ /* 0x000e700000000800 */
[----:B------:R-:W3:Y:S01]  /*0e90*/  @P3 LDC R19, c[0x0][0x40c] ;  /* 0x00010300ff133b82 */ /* 0x000ee20000000800 */
[----:B0----5:R-:W-:Y:S01]  /*0ea0*/  @P3 FMUL.FTZ R15, R4, R15 ;  /* 0x0000000f040f3220 */ /* 0x021fe20000410000 */
        /* <DEDUP_REMOVED lines=11> */
[----:B------:R-:W-:-:S04]  /*0f60*/  FMUL.FTZ R16, R7, UR10 ;  /* 0x0000000a07107c20 */ /* 0x000fc80008410000 */
[----:B------:R-:W-:Y:S01]  /*0f70*/  FFMA.FTZ R15, R16, R15, R11 ;  /* 0x0000000f100f7223 */ /* 0x000fe2000001000b */
[----:B------:R-:W-:Y:S06]  /*0f80*/  BRA `(.L_x_29738) ;  /* 0x0000000000487947 */ /* 0x000fec0003800000 */
.L_x_29737:
[----:B------:R-:W0:Y:S01]  /*0f90*/  @P2 LDC R21, c[0x0][0x40c] ;  /* 0x00010300ff152b82 */ /* 0x000e220000000800 */
[--C-:B------:R-:W-:Y:S01]  /*0fa0*/  @P2 HADD2.F32 R16, -RZ, R59.reuse.H0_H0 ;  /* 0x2000003bff102230 */ /* 0x100fe20000004100 */
[----:B------:R-:W-:Y:S01]  /*0fb0*/  CS2R R12, SRZ ;  /* 0x00000000000c7805 */ /* 0x000fe2000001ff00 */
[--C-:B------:R-:W-:Y:S01]  /*0fc0*/  @P2 HADD2.F32 R19, -RZ, R60.reuse.H0_H0 ;  /* 0x2000003cff132230 */ /* 0x100fe20000004100 */
[----:B------:R-:W-:Y:S01]  /*0fd0*/  CS2R R14, SRZ ;  /* 0x00000000000e7805 */ /* 0x000fe2000001ff00 */
[----:B------:R-:W-:Y:S02]  /*0fe0*/  @P2 HADD2.F32 R18, -RZ, R59.H1_H1 ;  /* 0x3000003bff122230 */ /* 0x000fe40000004100 */
[----:B------:R-:W-:Y:S01]  /*0ff0*/  @P2 HADD2.F32 R17, -RZ, R60.H1_H1 ;  /* 0x3000003cff112230 */ /* 0x000fe20000004100 */
[----:B------:R-:W1:Y:S08]  /*1000*/  @P2 LDC R22, c[0x0][0x40c] ;  /* 0x00010300ff162b82 */ /* 0x000e700000000800 */
[----:B------:R-:W2:Y:S08]  /*1010*/  @P2 LDC R23, c[0x0][0x40c] ;  /* 0x00010300ff172b82 */ /* 0x000eb00000000800 */
[----:B------:R-:W3:Y:S01]  /*1020*/  @P2 LDC R20, c[0x0][0x40c] ;  /* 0x00010300ff142b82 */ /* 0x000ee20000000800 */
[----:B0----5:R-:W-:-:S04]  /*1030*/  @P2 FMUL.FTZ R21, R4, R21 ;  /* 0x0000001504152220 */ /* 0x021fc80000410000 */
[----:B------:R-:W-:Y:S01]  /*1040*/  @P2 FMUL.FTZ R12, R21, R16 ;  /* 0x00000010150c2220 */ /* 0x000fe20000410000 */
[----:B-1----:R-:W-:-:S04]  /*1050*/  @P2 FMUL.FTZ R22, R5, R22 ;  /* 0x0000001605162220 */ /* 0x002fc80000410000 */
[----:B------:R-:W-:Y:S01]  /*1060*/  @P2 FMUL.FTZ R13, R22, R19 ;  /* 0x00000013160d2220 */ /* 0x000fe20000410000 */
[----:B--2---:R-:W-:-:S04]  /*1070*/  @P2 FMUL.FTZ R23, R6, R23 ;  /* 0x0000001706172220 */ /* 0x004fc80000410000 */
[----:B------:R-:W-:Y:S01]  /*1080*/  @P2 FMUL.FTZ R14, R23, R18 ;  /* 0x00000012170e2220 */ /* 0x000fe20000410000 */
[----:B---3--:R-:W-:-:S04]  /*1090*/  @P2 FMUL.FTZ R20, R7, R20 ;  /* 0x0000001407142220 */ /* 0x008fc80000410000 */
[----:B------:R-:W-:-:S07]  /*10a0*/  @P2 FMUL.FTZ R15, R20, R17 ;  /* 0x00000011140f2220 */ /* 0x000fce0000410000 */
.L_x_29738:
[----:B------:R-:W-:Y:S05]  /*10b0*/  BSYNC.RECONVERGENT B0 ;  /* 0x0000000000007941 */ /* 0x000fea0003800200 */
.L_x_29736:
        /* <DEDUP_REMOVED lines=35> */
.L_x_29740:
        /* <DEDUP_REMOVED lines=18> */
.L_x_29741:
[----:B------:R-:W-:Y:S05]  /*1410*/  BSYNC.RECONVERGENT B0 ;  /* 0x0000000000007941 */ /* 0x000fea0003800200 */
.L_x_29739:
[----:B------:R-:W0:Y:S01]  /*1420*/  @P2 LDC.64 R26, c[0x0][0x390] ;  /* 0x0000e400ff1a2b82 */ /* 0x000e220000000a00 */
[----:B------:R-:W-:Y:S01]  /*1430*/  @P2 IADD3 R21, PT, PT, R82, 0x40, RZ ;  /* 0x0000004052152810 */ /* 0x000fe20007ffe0ff */
[----:B------:R-:W-:Y:S01]  /*1440*/  IMAD.WIDE.U32 R28, R20, 0x10, R86 ;  /* 0x00000010141c7825 */ /* 0x000fe200078e0056 */
[----:B------:R-:W-:-:S04]  /*1450*/  IADD3 R24, PT, PT, R84, 0x40, RZ ;  /* 0x0000004054187810 */ /* 0x000fc80007ffe0ff */
[----:B------:R1:W-:Y:S01]  /*1460*/  STG.E.128 desc[UR6][R28.64], R16 ;  /* 0x000000101c007986 */ /* 0x0003e2000c101d06 */
[----:B------:R-:W2:Y:S01]  /*1470*/  @P0 LDC.64 R22, c[0x0][0x3a0] ;  /* 0x0000e800ff160b82 */ /* 0x000ea20000000a00 */
[----:B0-----:R-:W-:-:S05]  /*1480*/  @P2 IMAD.WIDE.U32 R26, R21, 0x10, R26 ;  /* 0x00000010151a2825 */ /* 0x001fca00078e001a */
[----:B------:R1:W5:Y:S01]  /*1490*/  @P2 LDG.E.128 R4, desc[UR6][R26.64] ;  /* 0x000000061a042981 */ /* 0x000362000c1e1d00 */
[----:B--2---:R-:W-:-:S05]  /*14a0*/  @P0 IMAD.WIDE.U32 R22, R24, 0x10, R22 ;  /* 0x0000001018160825 */ /* 0x004fca00078e0016 */
[----:B------:R1:W5:Y:S01]  /*14b0*/  @P0 LDG.E.128 R8, desc[UR6][R22.64] ;  /* 0x0000000616080981 */ /* 0x000362000c1e1d00 */
[----:B------:R-:W-:Y:S04]  /*14c0*/  BSSY.RECONVERGENT B0, `(.L_x_29742) ;  /* 0x000002a000007945 */ /* 0x000fe80003800200 */
[----:B------:R-:W-:Y:S05]  /*14d0*/  @!P0 BRA `(.L_x_29743) ;  /* 0x0000000000588947 */ /* 0x000fea0003800000 */
[----:B------:R-:W-:Y:S02]  /*14e0*/  ISETP.GT.AND P3, PT, R41, RZ, PT ;  /* 0x000000ff2900720c */ /* 0x000fe40003f64270 */
[----:B-1---5:R-:W-:Y:S02]  /*14f0*/  MOV R22, R10 ;  /* 0x0000000a00167202 */ /* 0x022fe40000000f00 */
        /* <DEDUP_REMOVED lines=20> */
.L_x_29743:
[----:B------:R-:W0:Y:S01]  /*1640*/  @P2 LDC R32, c[0x0][0x40c] ;  /* 0x00010300ff202b82 */ /* 0x000e220000000800 */
[--C-:B------:R-:W-:Y:S01]  /*1650*/  @P2 HADD2.F32 R31, -RZ, R63.reuse.H0_H0 ;  /* 0x2000003fff1f2230 */ /* 0x100fe20000004100 */
[----:B------:R-:W-:Y:S01]  /*1660*/  CS2R R20, SRZ ;  /* 0x0000000000147805 */ /* 0x000fe2000001ff00 */
[--C-:B-1----:R-:W-:Y:S01]  /*1670*/  @P2 HADD2.F32 R29, -RZ, R64.reuse.H0_H0 ;  /* 0x20000040ff1d2230 */ /* 0x102fe20000004100 */
        /* <DEDUP_REMOVED lines=14> */
.L_x_29744:
[----:B------:R-:W-:Y:S05]  /*1760*/  BSYNC.RECONVERGENT B0 ;  /* 0x0000000000007941 */ /* 0x000fea0003800200 */
.L_x_29742:
        /* <DEDUP_REMOVED lines=34> */
.L_x_29746:
        /* <DEDUP_REMOVED lines=18> */
.L_x_29747:
[----:B------:R-:W-:Y:S05]  /*1ab0*/  BSYNC.RECONVERGENT B0 ;  /* 0x0000000000007941 */ /* 0x000fea0003800200 */
.L_x_29745:
        /* <DEDUP_REMOVED lines=34> */
.L_x_29749:
        /* <DEDUP_REMOVED lines=18> */
.L_x_29750:
[----:B------:R-:W-:Y:S05]  /*1e00*/  BSYNC.RECONVERGENT B0 ;  /* 0x0000000000007941 */ /* 0x000fea0003800200 */
.L_x_29748:
        /* <DEDUP_REMOVED lines=34> */
.L_x_29752:
        /* <DEDUP_REMOVED lines=18> */
.L_x_29753:
[----:B------:R-:W-:Y:S05]  /*2150*/  BSYNC.RECONVERGENT B0 ;  /* 0x0000000000007941 */ /* 0x000fea0003800200 */
.L_x_29751:
        /* <DEDUP_REMOVED lines=34> */
.L_x_29755:
        /* <DEDUP_REMOVED lines=18> */
.L_x_29756:
[----:B------:R-:W-:Y:S05]  /*24a0*/  BSYNC.RECONVERGENT B0 ;  /* 0x0000000000007941 */ /* 0x000fea0003800200 */
.L_x_29754:
        /* <DEDUP_REMOVED lines=34> */
.L_x_29758:
        /* <DEDUP_REMOVED lines=18> */
.L_x_29759:
[----:B------:R-:W-:Y:S05]  /*27f0*/  BSYNC.RECONVERGENT B0 ;  /* 0x0000000000007941 */ /* 0x000fea0003800200 */
.L_x_29757:
        /* <DEDUP_REMOVED lines=122> */
.L_x_29775:
        /* <DEDUP_REMOVED lines=18> */
[C---:B------:R-:W-:Y:S01]  /*30c0*/  FADD.FTZ R14, -R95.reuse, R14 ;  /* 0x0000000e5f0e7221 */ /* 0x040fe20000010100 */
[----:B------:R-:W-:Y:S02]  /*30d0*/  IMAD R94, R76, R94, RZ ;  /* 0x0000005e4c5e7224 */ /* 0x000fe400078e02ff */
[C---:B------:R-:W-:Y:S01]  /*30e0*/  FADD.FTZ R89, -R95.reuse, R19 ;  /* 0x000000135f597221 */ /* 0x040fe20000010100 */
[C---:B------:R-:W-:Y:S01]  /*30f0*/  FADD.FTZ R86, -R95.reuse, R20 ;  /* 0x000000145f567221 */ /* 0x040fe20000010100 */
[C---:B------:R-:W-:Y:S01]  /*3100*/  FADD.FTZ R85, -R95.reuse, R21 ;  /* 0x000000155f557221 */ /* 0x040fe20000010100 */
[----:B------:R-:W-:Y:S01]  /*3110*/  FADD.FTZ R76, -R95, R22 ;  /* 0x000000165f4c7221 */ /* 0x000fe20000010100 */
[----:B------:R-:W-:Y:S02]  /*3120*/  HADD2.F32 R21, -RZ, R93.H0_H0 ;  /* 0x2000005dff157230 */ /* 0x000fe40000004100 */
[----:B------:R-:W-:Y:S01]  /*3130*/  FMUL.FTZ R13, R75, R13 ;  /* 0x0000000d4b0d7220 */ /* 0x000fe20000410000 */
[----:B------:R-:W-:-:S02]  /*3140*/  HADD2.F32 R22, -RZ, R110.H0_H0 ;  /* 0x2000006eff167230 */ /* 0x000fc40000004100 */
[----:B------:R-:W-:Y:S01]  /*3150*/  FMUL.FTZ R14, R75, R14 ;  /* 0x0000000e4b0e7220 */ /* 0x000fe20000410000 */
[--C-:B------:R-:W-:Y:S02]  /*3160*/  HADD2.F32 R19, -RZ, R92.reuse.H1_H1 ;  /* 0x3000005cff137230 */ /* 0x100fe40000004100 */
[----:B------:R-:W-:Y:S01]  /*3170*/  FADD.FTZ R91, -R95, R17 ;  /* 0x000000115f5b7221 */ /* 0x000fe20000010100 */
[----:B------:R-:W-:Y:S02]  /*3180*/  HADD2.F32 R20, -RZ, R57.H0_H0 ;  /* 0x20000039ff147230 */ /* 0x000fe40000004100 */
[----:B------:R-:W-:Y:S01]  /*3190*/  FFMA.FTZ R13, R13, R21, R22 ;  /* 0x000000150d0d7223 */ /* 0x000fe20000010016 */
[----:B------:R-:W-:Y:S01]  /*31a0*/  SHF.R.S32.HI R17, RZ, 0x1f, R94 ;  /* 0x0000001fff117819 */ /* 0x000fe2000001145e */
[C---:B------:R-:W-:Y:S01]  /*31b0*/  FADD.FTZ R12, -R95.reuse, R12 ;  /* 0x0000000c5f0c7221 */ /* 0x040fe20000010100 */
[----:B------:R-:W-:Y:S01]  /*31c0*/  FADD.FTZ R15, -R95, R15 ;  /* 0x0000000f5f0f7221 */ /* 0x000fe20000010100 */
[----:B------:R-:W-:Y:S01]  /*31d0*/  FFMA.FTZ R14, R14, R19, R20 ;  /* 0x000000130e0e7223 */ /* 0x000fe20000010014 */
[----:B------:R-:W-:Y:S01]  /*31e0*/  LEA.HI R94, R17, R94, RZ, 0x2 ;  /* 0x0000005e115e7211 */ /* 0x000fe200078f10ff */
[----:B------:R-:W0:Y:S01]  /*31f0*/  LDC.64 R20, c[0x0][0x428] ;  /* 0x00010a00ff147b82 */ /* 0x000e220000000a00 */
[C---:B------:R-:W-:Y:S01]  /*3200*/  FADD.FTZ R84, -R95.reuse, R29 ;  /* 0x0000001d5f547221 */ /* 0x040fe20000010100 */
[C---:B------:R-:W-:Y:S01]  /*3210*/  FADD.FTZ R82, -R95.reuse, R25 ;  /* 0x000000195f527221 */ /* 0x040fe20000010100 */
[C---:B------:R-:W-:Y:S01]  /*3220*/  FADD.FTZ R29, -R95.reuse, R33 ;  /* 0x000000215f1d7221 */ /* 0x040fe20000010100 */
[C---:B------:R-:W-:Y:S01]  /*3230*/  FADD.FTZ R90, -R95.reuse, R18 ;  /* 0x000000125f5a7221 */ /* 0x040fe20000010100 */
[C---:B------:R-:W-:Y:S01]  /*3240*/  FADD.FTZ R33, -R95.reuse, R34 ;  /* 0x000000225f217221 */ /* 0x040fe20000010100 */
[----:B------:R-:W-:Y:S01]  /*3250*/  FADD.FTZ R25, -R95, R35 ;  /* 0x000000235f197221 */ /* 0x000fe20000010100 */
[----:B------:R-:W-:Y:S01]  /*3260*/  HADD2.F32 R35, -RZ, R92.H0_H0 ;  /* 0x2000005cff237230 */ /* 0x000fe20000004100 */
[----:B------:R-:W-:Y:S01]  /*3270*/  LEA.HI.SX32 R94, R94, R0, 0x1e ;  /* 0x000000005e5e7211 */ /* 0x000fe200078ff2ff */
[----:B------:R-:W-:-:S02]  /*3280*/  HADD2.F32 R34, -RZ, R56.H0_H0 ;  /* 0x20000038ff227230 */ /* 0x000fc40000004100 */
[C---:B------:R-:W-:Y:S01]  /*3290*/  FMUL.FTZ R12, R75.reuse, R12 ;  /* 0x0000000c4b0c7220 */ /* 0x040fe20000410000 */
[----:B------:R-:W-:Y:S02]  /*32a0*/  HADD2.F32 R17, -RZ, R93.H1_H1 ;  /* 0x3000005dff117230 */ /* 0x000fe40000004100 */
[----:B------:R-:W-:Y:S01]  /*32b0*/  FMUL.FTZ R15, R75, R15 ;  /* 0x0000000f4b0f7220 */ /* 0x000fe20000410000 */
[----:B------:R-:W-:Y:S02]  /*32c0*/  HADD2.F32 R18, -RZ, R110.H1_H1 ;  /* 0x3000006eff127230 */ /* 0x000fe40000004100 */
        /* <DEDUP_REMOVED lines=8> */
[----:B------:R-:W-:-:S02]  /*3350*/  HADD2.F32 R18, -RZ, R96.H1_H1 ;  /* 0x30000060ff127230 */ /* 0x000fc40000004100 */
[----:B------:R-:W-:Y:S01]  /*3360*/  FMUL.FTZ R90, R75, R90 ;  /* 0x0000005a4b5a7220 */ /* 0x000fe20000410000 */
[----:B0-----:R-:W-:-:S04]  /*3370*/  IMAD.WIDE.U32 R40, R94, 0x10, R20 ;  /* 0x000000105e287825 */ /* 0x001fc800078e0014 */
[----:B------:R-:W-:Y:S01]  /*3380*/  FADD.FTZ R16, -R95, R16 ;  /* 0x000000105f107221 */ /* 0x000fe20000010100 */
[----:B------:R-:W-:Y:S01]  /*3390*/  FMUL.FTZ R91, R75, R91 ;  /* 0x0000005b4b5b7220 */ /* 0x000fe20000410000 */
[----:B------:R-:W-:Y:S01]  /*33a0*/  FADD.FTZ R79, -R95, R30 ;  /* 0x0000001e5f4f7221 */ /* 0x000fe20000010100 */
[----:B------:R-:W-:Y:S02]  /*33b0*/  HADD2.F32 R17, -RZ, R55.H0_H0 ;  /* 0x20000037ff117230 */ /* 0x000fe40000004100 */
[----:B------:R-:W-:Y:S01]  /*33c0*/  FMUL.FTZ R36, R75, R32 ;  /* 0x000000204b247220 */ /* 0x000fe20000410000 */
[----:B------:R-:W-:Y:S01]  /*33d0*/  HADD2.F32 R22, -RZ, R97.H0_H0 ;  /* 0x20000061ff167230 */ /* 0x000fe20000004100 */
[----:B------:R0:W-:Y:S01]  /*33e0*/  STG.E.128 desc[UR6][R40.64], R12 ;  /* 0x0000000c28007986 */ /* 0x0001e2000c101d06 */
[----:B------:R-:W-:Y:S02]  /*33f0*/  HADD2.F32 R19, -RZ, R111.H0_H0 ;  /* 0x2000006fff137230 */ /* 0x000fe40000004100 */
[C---:B------:R-:W-:Y:S01]  /*3400*/  FADD.FTZ R78, -R95.reuse, R31 ;  /* 0x0000001f5f4e7221 */ /* 0x040fe20000010100 */
[----:B------:R-:W-:Y:S01]  /*3410*/  FADD.FTZ R30, -R95, R39 ;  /* 0x000000275f1e7221 */ /* 0x000fe20000010100 */
[----:B------:R-:W-:-:S02]  /*3420*/  HADD2.F32 R34, -RZ, R96.H0_H0 ;  /* 0x20000060ff227230 */ /* 0x000fc40000004100 */
[----:B------:R-:W-:Y:S01]  /*3430*/  FMUL.FTZ R32, R75, R23 ;  /* 0x000000174b207220 */ /* 0x000fe20000410000 */
[----:B------:R-:W-:Y:S02]  /*3440*/  HADD2.F32 R35, -RZ, R54.H0_H0 ;  /* 0x20000036ff237230 */ /* 0x000fe40000004100 */
[C---:B------:R-:W-:Y:S01]  /*3450*/  FADD.FTZ R81, -R95.reuse, R26 ;  /* 0x0000001a5f517221 */ /* 0x040fe20000010100 */
[C---:B------:R-:W-:Y:S01]  /*3460*/  FADD.FTZ R83, -R95.reuse, R28 ;  /* 0x0000001c5f537221 */ /* 0x040fe20000010100 */
[----:B------:R-:W-:Y:S01]  /*3470*/  FADD.FTZ R31, -R95, R37 ;  /* 0x000000255f1f7221 */ /* 0x000fe20000010100 */
[----:B------:R-:W-:Y:S01]  /*3480*/  FMUL.FTZ R39, R75, R16 ;  /* 0x000000104b277220 */ /* 0x000fe20000410000 */
[----:B------:R-:W-:Y:S02]  /*3490*/  HADD2.F32 R23, -RZ, R98.H1_H1 ;  /* 0x30000062ff177230 */ /* 0x000fe40000004100 */
[C---:B------:R-:W-:Y:S01]  /*34a0*/  FADD.FTZ R88, -R95.reuse, R24 ;  /* 0x000000185f587221 */ /* 0x040fe20000010100 */
[C---:B------:R-:W-:Y:S01]  /*34b0*/  FADD.FTZ R26, -R95.reuse, R38 ;  /* 0x000000265f1a7221 */ /* 0x040fe20000010100 */
[----:B------:R-:W-:Y:S01]  /*34c0*/  FADD.FTZ R28, -R95, R42 ;  /* 0x0000002a5f1c7221 */ /* 0x000fe20000010100 */
[----:B------:R-:W-:Y:S01]  /*34d0*/  FMUL.FTZ R76, R75, R76 ;  /* 0x0000004c4b4c7220 */ /* 0x000fe20000410000 */
[----:B------:R-:W-:Y:S01]  /*34e0*/  FADD.FTZ R24, -R95, R43 ;  /* 0x0000002b5f187221 */ /* 0x000fe20000010100 */
[----:B------:R-:W-:Y:S01]  /*34f0*/  FMUL.FTZ R87, R75, R87 ;  /* 0x000000574b577220 */ /* 0x000fe20000410000 */
[----:B0-----:R-:W-:Y:S01]  /*3500*/  FFMA.FTZ R14, R90, R18, R17 ;  /* 0x000000125a0e7223 */ /* 0x001fe20000010011 */
[----:B------:R-:W-:Y:S01]  /*3510*/  FFMA.FTZ R13, R91, R22, R19 ;  /* 0x000000165b0d7223 */ /* 0x000fe20000010013 */
[----:B------:R-:W-:-:S02]  /*3520*/  HADD2.F32 R18, -RZ, R53.H0_H0 ;  /* 0x20000035ff127230 */ /* 0x000fc40000004100 */
[C---:B------:R-:W-:Y:S01]  /*3530*/  FMUL.FTZ R37, R75.reuse, R25 ;  /* 0x000000194b257220 */ /* 0x040fe20000410000 */
[----:B------:R-:W-:Y:S02]  /*3540*/  HADD2.F32 R22, -RZ, R99.H1_H1 ;  /* 0x30000063ff167230 */ /* 0x000fe40000004100 */
[C---:B------:R-:W-:Y:S01]  /*3550*/  FMUL.FTZ R38, R75.reuse, R29 ;  /* 0x0000001d4b267220 */ /* 0x040fe20000410000 */
[----:B------:R-:W-:Y:S02]  /*3560*/  HADD2.F32 R19, -RZ, R112.H1_H1 ;  /* 0x30000070ff137230 */ /* 0x000fe40000004100 */
        /* <DEDUP_REMOVED lines=20> */
[----:B------:R-:W-:Y:S01]  /*36b0*/  FFMA.FTZ R18, R76, R23, R18 ;  /* 0x000000174c127223 */ /* 0x000fe20000010012 */
[----:B------:R-:W-:Y:S02]  /*36c0*/  HADD2.F32 R15, -RZ, R111.H1_H1 ;  /* 0x3000006fff0f7230 */ /* 0x000fe40000004100 */
[----:B------:R-:W-:Y:S01]  /*36d0*/  FMUL.FTZ R75, R75, R24 ;  /* 0x000000184b4b7220 */ /* 0x000fe20000410000 */
[----:B------:R-:W-:Y:S01]  /*36e0*/  FFMA.FTZ R19, R87, R22, R19 ;  /* 0x0000001657137223 */ /* 0x000fe20000010013 */
[C---:B------:R-:W-:Y:S01]  /*36f0*/  IADD3 R23, PT, PT, R94.reuse, 0x20, RZ ;  /* 0x000000205e177810 */ /* 0x040fe20007ffe0ff */
[----:B------:R-:W-:Y:S01]  /*3700*/  HADD2.F32 R28, -RZ, R98.H0_H0 ;  /* 0x20000062ff1c7230 */ /* 0x000fe20000004100 */
[C---:B------:R-:W-:Y:S01]  /*3710*/  IADD3 R22, PT, PT, R94.reuse, 0x40, RZ ;  /* 0x000000405e167810 */ /* 0x040fe20007ffe0ff */
[----:B------:R-:W-:Y:S02]  /*3720*/  HADD2.F32 R27, -RZ, R52.H0_H0 ;  /* 0x20000034ff1b7230 */ /* 0x000fe40000004100 */
[----:B------:R-:W-:Y:S01]  /*3730*/  FFMA.FTZ R15, R89, R34, R15 ;  /* 0x00000022590f7223 */ /* 0x000fe2000001000f */
[----:B------:R-:W-:Y:S01]  /*3740*/  HADD2.F32 R24, -RZ, R99.H0_H0 ;  /* 0x20000063ff187230 */ /* 0x000fe20000004100 */
[C---:B------:R-:W-:Y:S01]  /*3750*/  IADD3 R90, PT, PT, R94.reuse, 0x60, RZ ;  /* 0x000000605e5a7810 */ /* 0x040fe20007ffe0ff */
[----:B------:R-:W-:Y:S01]  /*3760*/  HADD2.F32 R17, -RZ, R112.H0_H0 ;  /* 0x20000070ff117230 */ /* 0x000fe20000004100 */
[C---:B------:R-:W-:Y:S01]  /*3770*/  IADD3 R86, PT, PT, R94.reuse, 0x80, RZ ;  /* 0x000000805e567810 */ /* 0x040fe20007ffe0ff */
[----:B------:R-:W-:Y:S01]  /*3780*/  IMAD.WIDE.U32 R34, R23, 0x10, R20 ;  /* 0x0000001017227825 */ /* 0x000fe200078e0014 */
[----:B------:R-:W-:-:S03]  /*3790*/  IADD3 R42, PT, PT, R94, 0xa0, RZ ;  /* 0x000000a05e2a7810 */ /* 0x000fc60007ffe0ff */
[----:B------:R-:W-:Y:S01]  /*37a0*/  FFMA.FTZ R16, R16, R28, R27 ;  /* 0x0000001c10107223 */ /* 0x000fe2000001001b */
[C---:B------:R-:W-:Y:S01]  /*37b0*/  IADD3 R40, PT, PT, R94.reuse, 0xc0, RZ ;  /* 0x000000c05e287810 */ /* 0x040fe20007ffe0ff */
[----:B------:R-:W-:Y:S01]  /*37c0*/  FFMA.FTZ R17, R85, R24, R17 ;  /* 0x0000001855117223 */ /* 0x000fe20000010011 */
[----:B------:R-:W-:Y:S01]  /*37d0*/  IADD3 R94, PT, PT, R94, 0xe0, RZ ;  /* 0x000000e05e5e7810 */ /* 0x000fe20007ffe0ff */
[--C-:B------:R-:W-:Y:S01]  /*37e0*/  IMAD.WIDE.U32 R22, R22, 0x10, R20.reuse ;  /* 0x0000001016167825 */ /* 0x100fe200078e0014 */
[----:B------:R0:W-:Y:S03]  /*37f0*/  STG.E.128 desc[UR6][R34.64], R12 ;  /* 0x0000000c22007986 */ /* 0x0001e6000c101d06 */
[--C-:B------:R-:W-:Y:S01]  /*3800*/  IMAD.WIDE.U32 R90, R90, 0x10, R20.reuse ;  /* 0x000000105a5a7825 */ /* 0x100fe200078e0014 */
[----:B------:R1:W-:Y:S03]  /*3810*/  STG.E.128 desc[UR6][R22.64], R16 ;  /* 0x0000001016007986 */ /* 0x0003e6000c101d06 */
[----:B------:R-:W-:-:S04]  /*3820*/  IMAD.WIDE.U32 R86, R86, 0x10, R20 ;  /* 0x0000001056567825 */ /* 0x000fc800078e0014 */
[----:B------:R-:W-:-:S04]  /*3830*/  IMAD.WIDE.U32 R42, R42, 0x10, R20 ;  /* 0x000000102a2a7825 */ /* 0x000fc800078e0014 */
[----:B------:R-:W-:-:S04]  /*3840*/  IMAD.WIDE.U32 R40, R40, 0x10, R20 ;  /* 0x0000001028287825 */ /* 0x000fc800078e0014 */
[----:B------:R-:W-:-:S04]  /*3850*/  IMAD.WIDE.U32 R94, R94, 0x10, R20 ;  /* 0x000000105e5e7825 */ /* 0x000fc800078e0014 */
[----:B------:R-:W-:Y:S02]  /*3860*/  HADD2.F32 R21, -RZ, R100.H0_H0 ;  /* 0x20000064ff157230 */ /* 0x000fe40000004100 */
[----:B0-----:R-:W-:Y:S02]  /*3870*/  HADD2.F32 R12, -RZ, R50.H0_H0 ;  /* 0x20000032ff0c7230 */ /* 0x001fe40000004100 */
[----:B-1----:R-:W-:Y:S02]  /*3880*/  HADD2.F32 R18, -RZ, R101.H1_H1 ;  /* 0x30000065ff127230 */ /* 0x002fe40000004100 */
[----:B------:R-:W-:Y:S02]  /*3890*/  HADD2.F32 R15, -RZ, R113.H1_H1 ;  /* 0x30000071ff0f7230 */ /* 0x000fe40000004100 */
[----:B------:R-:W-:Y:S01]  /*38a0*/  FFMA.FTZ R12, R88, R21, R12 ;  /* 0x00000015580c7223 */ /* 0x000fe2000001000c */
[----:B------:R-:W-:Y:S02]  /*38b0*/  HADD2.F32 R17, -RZ, R102.H0_H0 ;  /* 0x20000066ff117230 */ /* 0x000fe40000004100 */
[----:B------:R-:W-:-:S02]  /*38c0*/  HADD2.F32 R16, -RZ, R48.H0_H0 ;  /* 0x20000030ff107230 */ /* 0x000fc40000004100 */
[----:B------:R-:W-:Y:S01]  /*38d0*/  FFMA.FTZ R15, R80, R18, R15 ;  /* 0x00000012500f7223 */ /* 0x000fe2000001000f */
[----:B------:R-:W-:Y:S02]  /*38e0*/  HADD2.F32 R20, -RZ, R101.H0_H0 ;  /* 0x20000065ff147230 */ /* 0x000fe40000004100 */
[----:B------:R-:W-:Y:S02]  /*38f0*/  HADD2.F32 R13, -RZ, R113.H0_H0 ;  /* 0x20000071ff0d7230 */ /* 0x000fe40000004100 */
[----:B------:R-:W-:Y:S01]  /*3900*/  FFMA.FTZ R16, R83, R17, R16 ;  /* 0x0000001153107223 */ /* 0x000fe20000010010 */
[----:B------:R-:W-:Y:S02]  /*3910*/  HADD2.F32 R19, -RZ, R100.H1_H1 ;  /* 0x30000064ff137230 */ /* 0x000fe40000004100 */
[----:B------:R-:W-:Y:S02]  /*3920*/  HADD2.F32 R14, -RZ, R51.H0_H0 ;  /* 0x20000033ff0e7230 */ /* 0x000fe40000004100 */
[----:B------:R-:W-:Y:S01]  /*3930*/  FFMA.FTZ R13, R82, R20, R13 ;  /* 0x00000014520d7223 */ /* 0x000fe2000001000d */
[----:B------:R-:W-:-:S02]  /*3940*/  HADD2.F32 R28, -RZ, R103.H0_H0 ;  /* 0x20000067ff1c7230 */ /* 0x000fc40000004100 */
[----:B------:R-:W-:Y:S02]  /*3950*/  HADD2.F32 R17, -RZ, R114.H0_H0 ;  /* 0x20000072ff117230 */ /* 0x000fe40000004100 */
[----:B------:R-:W-:Y:S01]  /*3960*/  FFMA.FTZ R14, R81, R19, R14 ;  /* 0x00000013510e7223 */ /* 0x000fe2000001000e */
[----:B------:R-:W-:Y:S02]  /*3970*/  HADD2.F32 R27, -RZ, R102.H1_H1 ;  /* 0x30000066ff1b7230 */ /* 0x000fe40000004100 */
[----:B------:R-:W-:Y:S02]  /*3980*/  HADD2.F32 R18, -RZ, R49.H0_H0 ;  /* 0x20000031ff127230 */ /* 0x000fe40000004100 */
[----:B------:R-:W-:Y:S01]  /*3990*/  FFMA.FTZ R17, R84, R28, R17 ;  /* 0x0000001c54117223 */ /* 0x000fe20000010011 */
[----:B------:R-:W-:Y:S01]  /*39a0*/  HADD2.F32 R22, -RZ, R105.H0_H0 ;  /* 0x20000069ff167230 */ /* 0x000fe20000004100 */
[----:B------:R0:W-:Y:S01]  /*39b0*/  STG.E.128 desc[UR6][R90.64], R12 ;  /* 0x0000000c5a007986 */ /* 0x0001e2000c101d06 */
        /* <DEDUP_REMOVED lines=9> */
[----:B------:R-:W-:Y:S02]  /*3a50*/  HADD2.F32 R22, -RZ, R47.H0_H0 ;  /* 0x2000002fff167230 */ /* 0x000fe40000004100 */
[----:B------:R-:W-:Y:S01]  /*3a60*/  FFMA.FTZ R20, R77, R23, R20 ;  /* 0x000000174d147223 */ /* 0x000fe20000010014 */
[----:B------:R-:W-:Y:S01]  /*3a70*/  HADD2.F32 R28, -RZ, R106.H1_H1 ;  /* 0x3000006aff1c7230 */ /* 0x000fe20000004100 */
[----:B------:R0:W-:Y:S01]  /*3a80*/  STG.E.128 desc[UR6][R86.64], R16 ;  /* 0x0000001056007986 */ /* 0x0001e2000c101d06 */
        /* <DEDUP_REMOVED lines=12> */
[----:B------:R0:W-:Y:S01]  /*3b50*/  STG.E.128 desc[UR6][R42.64], R20 ;  /* 0x000000142a007986 */ /* 0x0001e2000c101d06 */
        /* <DEDUP_REMOVED lines=14> */
[----:B------:R-:W-:-:S03]  /*3c40*/  FFMA.FTZ R29, R32, R38, R37 ;  /* 0x00000026201d7223 */ /* 0x000fc60000010025 */
[----:B------:R-:W-:-:S05]  /*3c50*/  FFMA.FTZ R31, R75, R34, R33 ;  /* 0x000000224b1f7223 */ /* 0x000fca0000010021 */
[----:B------:R0:W-:Y:S02]  /*3c60*/  STG.E.128 desc[UR6][R94.64], R28 ;  /* 0x0000001c5e007986 */ /* 0x0001e4000c101d06 */
.L_x_29762:
[----:B------:R-:W-:Y:S05]  /*3c70*/  BSYNC.RECONVERGENT B0 ;  /* 0x0000000000007941 */ /* 0x000fea0003800200 */
.L_x_29761:
[----:B0-----:R-:W0:Y:S02]  /*3c80*/  LDC.64 R12, c[0x0][0x380] ;  /* 0x0000e000ff0c7b82 */ /* 0x001e240000000a00 */
[----:B0-----:R-:W-:-:S04]  /*3c90*/  LEA R58, R12, R58, 0x2 ;  /* 0x0000003a0c3a7211 */ /* 0x001fc800078e10ff */
[----:B------:R-:W-:-:S13]  /*3ca0*/  ISETP.GE.AND P0, PT, R58, R13, PT ;  /* 0x0000000d3a00720c */ /* 0x000fda0003f06270 */
[----:B------:R-:W-:Y:S05]  /*3cb0*/  @!P0 BRA `(.L_x_29763) ;  /* 0xffffffcc00ec8947 */ /* 0x000fea000383ffff */
[----:B------:R-:W-:Y:S05]  /*3cc0*/  EXIT ;  /* 0x000000000000794d */ /* 0x000fea0003800000 */
.L_x_29760:
        /* <DEDUP_REMOVED lines=8> */
.L_x_29765:
[----:B------:R-:W-:Y:S05]  /*3d50*/  BSYNC B0 ;  /* 0x0000000000007941 */ /* 0x000fea0003800000 */
.L_x_29764:
        /* <DEDUP_REMOVED lines=9> */
.L_x_29766:
[----:B------:R-:W-:Y:S02]  /*3df0*/  HFMA2 R77, -RZ, RZ, 0, 2.384185791015625e-07 ;  /* 0x00000004ff4d7431 */ /* 0x000fe400000001ff */
[----:B------:R-:W-:Y:S01]  /*3e00*/  FADD.FTZ R80, R80, R75 ;  /* 0x0000004b50507221 */ /* 0x000fe20000010000 */
[----:B------:R-:W-:-:S04]  /*3e10*/  MOV R75, 0x1f ;  /* 0x0000001f004b7802 */ /* 0x000fc80000000f00 */
[----:B------:R-:W-:-:S07]  /*3e20*/  MOV R82, R80 ;  /* 0x0000005000527202 */ /* 0x000fce0000000f00 */
[----:B------:R-:W-:Y:S05]  /*3e30*/  WARPSYNC.COLLECTIVE R78, `(.L_x_29767) ;  /* 0x000000004e087348 */ /* 0x000fea0003c00000 */
[----:B------:R0:W1:Y:S02]  /*3e40*/  SHFL.BFLY P2, R75, R82, R77, R75 ;  /* 0x0c00004d524b7389 */ /* 0x000064000004004b */
[----:B01----:R-:W-:Y:S05]  /*3e50*/  ENDCOLLECTIVE ;  /* 0x000000000000791b */ /* 0x003fea0003800000 */
.L_x_29767:
[----:B------:R-:W-:Y:S02]  /*3e60*/  HFMA2 R77, -RZ, RZ, 0, 4.76837158203125e-07 ;  /* 0x00000008ff4d7431 */ /* 0x000fe400000001ff */
[----:B------:R-:W-:Y:S01]  /*3e70*/  FADD.FTZ R80, R80, R75 ;  /* 0x0000004b50507221 */ /* 0x000fe20000010000 */
[----:B------:R-:W-:-:S04]  /*3e80*/  MOV R75, 0x1f ;  /* 0x0000001f004b7802 */ /* 0x000fc80000000f00 */
[----:B------:R-:W-:-:S07]  /*3e90*/  MOV R82, R80 ;  /* 0x0000005000527202 */ /* 0x000fce0000000f00 */
[----:B------:R-:W-:Y:S05]  /*3ea0*/  WARPSYNC.COLLECTIVE R78, `(.L_x_29768) ;  /* 0x000000004e087348 */ /* 0x000fea0003c00000 */
[----:B------:R0:W1:Y:S02]  /*3eb0*/  SHFL.BFLY P2, R75, R82, R77, R75 ;  /* 0x0c00004d524b7389 */ /* 0x000064000004004b */
[----:B01----:R-:W-:Y:S05]  /*3ec0*/  ENDCOLLECTIVE ;  /* 0x000000000000791b */ /* 0x003fea0003800000 */
.L_x_29768:
[----:B------:R-:W-:Y:S02]  /*3ed0*/  HFMA2 R77, -RZ, RZ, 0, 9.5367431640625e-07 ;  /* 0x00000010ff4d7431 */ /* 0x000fe400000001ff */
[----:B------:R-:W-:Y:S01]  /*3ee0*/  FADD.FTZ R80, R80, R75 ;  /* 0x0000004b50507221 */ /* 0x000fe20000010000 */
[----:B------:R-:W-:-:S04]  /*3ef0*/  MOV R75, 0x1f ;  /* 0x0000001f004b7802 */ /* 0x000fc80000000f00 */
[----:B------:R-:W-:-:S07]  /*3f00*/  MOV R82, R80 ;  /* 0x0000005000527202 */ /* 0x000fce0000000f00 */
[----:B------:R-:W-:Y:S05]  /*3f10*/  WARPSYNC.COLLECTIVE R78, `(.L_x_29769) ;  /* 0x000000004e087348 */ /* 0x000fea0003c00000 */
[----:B------:R0:W1:Y:S02]  /*3f20*/  SHFL.BFLY P2, R75, R82, R77, R75 ;  /* 0x0c00004d524b7389 */ /* 0x000064000004004b */
[----:B01----:R-:W-:Y:S05]  /*3f30*/  ENDCOLLECTIVE ;  /* 0x000000000000791b */ /* 0x003fea0003800000 */
.L_x_29769:
        /* <DEDUP_REMOVED lines=72> */
.L_x_29770:
[----:B------:R-:W-:Y:S02]  /*43c0*/  HFMA2 R77, -RZ, RZ, 0, 1.1920928955078125e-07 ;  /* 0x00000002ff4d7431 */ /* 0x000fe400000001ff */
[----:B------:R-:W-:Y:S01]  /*43d0*/  FADD.FTZ R80, R80, R75 ;  /* 0x0000004b50507221 */ /* 0x000fe20000010000 */
[----:B------:R-:W-:-:S04]  /*43e0*/  MOV R75, 0x1f ;  /* 0x0000001f004b7802 */ /* 0x000fc80000000f00 */
[----:B------:R-:W-:-:S07]  /*43f0*/  MOV R82, R80 ;  /* 0x0000005000527202 */ /* 0x000fce0000000f00 */
[----:B------:R-:W-:Y:S05]  /*4400*/  WARPSYNC.COLLECTIVE R78, `(.L_x_29771) ;  /* 0x000000004e087348 */ /* 0x000fea0003c00000 */
[----:B------:R0:W1:Y:S02]  /*4410*/  SHFL.BFLY P2, R75, R82, R77, R75 ;  /* 0x0c00004d524b7389 */ /* 0x000064000004004b */
[----:B01----:R-:W-:Y:S05]  /*4420*/  ENDCOLLECTIVE ;  /* 0x000000000000791b */ /* 0x003fea0003800000 */
.L_x_29771:
[----:B------:R-:W-:Y:S02]  /*4430*/  HFMA2 R77, -RZ, RZ, 0, 2.384185791015625e-07 ;  /* 0x00000004ff4d7431 */ /* 0x000fe400000001ff */
[----:B------:R-:W-:Y:S01]  /*4440*/  FADD.FTZ R80, R80, R75 ;  /* 0x0000004b50507221 */ /* 0x000fe20000010000 */
[----:B------:R-:W-:-:S04]  /*4450*/  MOV R75, 0x1f ;  /* 0x0000001f004b7802 */ /* 0x000fc80000000f00 */
[----:B------:R-:W-:-:S07]  /*4460*/  MOV R82, R80 ;  /* 0x0000005000527202 */ /* 0x000fce0000000f00 */
[----:B------:R-:W-:Y:S05]  /*4470*/  WARPSYNC.COLLECTIVE R78, `(.L_x_29772) ;  /* 0x000000004e087348 */ /* 0x000fea0003c00000 */
[----:B------:R0:W1:Y:S02]  /*4480*/  SHFL.BFLY P2, R75, R82, R77, R75 ;  /* 0x0c00004d524b7389 */ /* 0x000064000004004b */
[----:B01----:R-:W-:Y:S05]  /*4490*/  ENDCOLLECTIVE ;  /* 0x000000000000791b */ /* 0x003fea0003800000 */
.L_x_29772:
[----:B------:R-:W-:Y:S02]  /*44a0*/  HFMA2 R77, -RZ, RZ, 0, 4.76837158203125e-07 ;  /* 0x00000008ff4d7431 */ /* 0x000fe400000001ff */
[----:B------:R-:W-:Y:S01]  /*44b0*/  FADD.FTZ R80, R80, R75 ;  /* 0x0000004b50507221 */ /* 0x000fe20000010000 */
[----:B------:R-:W-:-:S04]  /*44c0*/  MOV R75, 0x1f ;  /* 0x0000001f004b7802 */ /* 0x000fc80000000f00 */
[----:B------:R-:W-:-:S07]  /*44d0*/  MOV R82, R80 ;  /* 0x0000005000527202 */ /* 0x000fce0000000f00 */
[----:B------:R-:W-:Y:S05]  /*44e0*/  WARPSYNC.COLLECTIVE R78, `(.L_x_29773) ;  /* 0x000000004e087348 */ /* 0x000fea0003c00000 */
[----:B------:R0:W1:Y:S02]  /*44f0*/  SHFL.BFLY P2, R75, R82, R77, R75 ;  /* 0x0c00004d524b7389 */ /* 0x000064000004004b */
[----:B01----:R-:W-:Y:S05]  /*4500*/  ENDCOLLECTIVE ;  /* 0x000000000000791b */ /* 0x003fea0003800000 */
.L_x_29773:
[----:B------:R-:W-:Y:S02]  /*4510*/  HFMA2 R77, -RZ, RZ, 0, 9.5367431640625e-07 ;  /* 0x00000010ff4d7431 */ /* 0x000fe400000001ff */
[----:B------:R-:W-:Y:S01]  /*4520*/  FADD.FTZ R80, R80, R75 ;  /* 0x0000004b50507221 */ /* 0x000fe20000010000 */
[----:B------:R-:W-:-:S04]  /*4530*/  MOV R75, 0x1f ;  /* 0x0000001f004b7802 */ /* 0x000fc80000000f00 */
[----:B------:R-:W-:-:S07]  /*4540*/  MOV R82, R80 ;  /* 0x0000005000527202 */ /* 0x000fce0000000f00 */
[----:B------:R-:W-:Y:S05]  /*4550*/  WARPSYNC.COLLECTIVE R78, `(.L_x_29774) ;  /* 0x000000004e087348 */ /* 0x000fea0003c00000 */
[----:B------:R0:W1:Y:S02]  /*4560*/  SHFL.BFLY P2, R75, R82, R77, R75 ;  /* 0x0c00004d524b7389 */ /* 0x000064000004004b */
[----:B01----:R-:W-:Y:S05]  /*4570*/  ENDCOLLECTIVE ;  /* 0x000000000000791b */ /* 0x003fea0003800000 */
.L_x_29774:
[----:B------:R-:W-:Y:S01]  /*4580*/  MOV R77, R75 ;  /* 0x0000004b004d7202 */ /* 0x000fe20000000f00 */
[----:B------:R-:W-:Y:S06]  /*4590*/  BRA `(.L_x_29775) ;  /* 0xffffffe800807947 */ /* 0x000fec000383ffff */
.L_x_29776:
        /* <DEDUP_REMOVED lines=14> */
.L_x_37363:


//--------------------- .text._ZN10layer_norm13ln_fwd_kernelINS_13Kernel_traitsI6__halfffffjLj1024ELj1ELj4ELj1ELj16ENS_18Kernel_traits_baseILj1024ES2_ffffjLj128EEEEELb1ELb0ELb0ELb0EEEvNS_9FwdParamsE --------------------------
	.section	.text._ZN10layer_norm13ln_fwd_kernelINS_13Kernel_traitsI6__halfffffjLj1024ELj1ELj4ELj1ELj16ENS_18Kernel_traits_baseILj1024ES2_ffffjLj128EEEEELb1ELb0ELb0ELb0EEEvNS_9FwdParamsE,"ax",@progbits
	.align	128
        .global         _ZN10layer_norm13ln_fwd_kernelINS_13Kernel_traitsI6__halfffffjLj1024ELj1ELj4ELj1ELj16ENS_18Kernel_traits_baseILj1024ES2_ffffjLj128EEEEELb1ELb0ELb0ELb0EEEvNS_9FwdParamsE
        .type           _ZN10layer_norm13ln_fwd_kernelINS_13Kernel_traitsI6__halfffffjLj1024ELj1ELj4ELj1ELj16ENS_18Kernel_traits_baseILj1024ES2_ffffjLj128EEEEELb1ELb0ELb0ELb0EEEvNS_9FwdParamsE,@function
        .size           _ZN10layer_norm13ln_fwd_kernelINS_13Kernel_traitsI6__halfffffjLj1024ELj1ELj4ELj1ELj16ENS_18Kernel_traits_baseILj1024ES2_ffffjLj128EEEEELb1ELb0ELb0ELb0EEEvNS_9FwdParamsE,(.L_x_37364 - _ZN10layer_norm13ln_fwd_kernelINS_13Kernel_traitsI6__halfffffjLj1024ELj1ELj4ELj1ELj16ENS_18Kernel_traits_baseILj1024ES2_ffffjLj128EEEEELb1ELb0ELb0ELb0EEEvNS_9FwdParamsE)
        .other          _ZN10layer_norm13ln_fwd_kernelINS_13Kernel_traitsI6__halfffffjLj1024ELj1ELj4ELj1ELj16ENS_18Kernel_traits_baseILj1024ES2_ffffjLj128EEEEELb1ELb0ELb0ELb0EEEvNS_9FwdParamsE,@"STO_CUDA_ENTRY STV_DEFAULT"
_ZN10layer_norm13ln_fwd_kernelINS_13Kernel_traitsI6__halfffffjLj1024ELj1ELj4ELj1ELj16ENS_18Kernel_traits_baseILj1024ES2_ffffjLj128EEEEELb1ELb0ELb0ELb0EEEvNS_9FwdParamsE:
.text._ZN10layer_norm13ln_fwd_kernelINS_13Kernel_traitsI6__halfffffjLj1024ELj1ELj4ELj1ELj16ENS_18Kernel_traits_baseILj1024ES2_ffffjLj128EEEEELb1ELb0ELb0ELb0EEEvNS_9FwdParamsE:
        /* <DEDUP_REMOVED lines=36> */
[----:B------:R-:W-:Y:S01]  /*0240*/  UIADD3 UR16, UPT, UPT, UR4, 0x3c6ef372, URZ ;  /* 0x3c6ef37204107890 */ /* 0x000fe2000fffe0ff */
[----:B------:R-:W-:Y:S01]  /*0250*/  SHF.R.U32.HI R30, RZ, 0x2, R9 ;  /* 0x00000002ff1e7819 */ /* 0x000fe20000011609 */
[----:B------:R-:W-:Y:S02]  /*0260*/  UIADD3 UR11, UPT, UPT, UR5, 0x76cf5d0a, URZ ;  /* 0x76cf5d0a050b7890 */ /* 0x000fe4000fffe0ff */
[----:B------:R-:W-:Y:S02]  /*0270*/  UIADD3 UR18, UPT, UPT, UR4, -0x255992d5, URZ ;  /* 0xdaa66d2b04127890 */ /* 0x000fe4000fffe0ff */
[----:B------:R-:W-:Y:S02]  /*0280*/  UIADD3 UR19, UPT, UPT, UR5, 0x32370b8f, URZ ;  /* 0x32370b8f05137890 */ /* 0x000fe4000fffe0ff */
[----:B------:R-:W-:-:S02]  /*0290*/  UIADD3 UR20, UPT, UPT, UR5, -0x126145ec, URZ ;  /* 0xed9eba1405147890 */ /* 0x000fc4000fffe0ff */
[----:B------:R-:W-:Y:S02]  /*02a0*/  UIADD3 UR12, UPT, UPT, UR4, 0x1715609d, URZ ;  /* 0x1715609d040c7890 */ /* 0x000fe4000fffe0ff */
[----:B------:R-:W-:Y:S02]  /*02b0*/  UIADD3 UR13, UPT, UPT, UR5, -0x56f99767, URZ ;  /* 0xa9066899050d7890 */ /* 0x000fe4000fffe0ff */
[----:B------:R-:W-:Y:S02]  /*02c0*/  UIADD3 UR21, UPT, UPT, UR4, -0x4ab325aa, URZ ;  /* 0xb54cda5604157890 */ /* 0x000fe4000fffe0ff */
[----:B------:R-:W-:Y:S02]  /*02d0*/  UIADD3 UR22, UPT, UPT, UR5, 0x646e171e, URZ ;  /* 0x646e171e05167890 */ /* 0x000fe4000fffe0ff */
[----:B------:R-:W-:Y:S02]  /*02e0*/  UIADD3 UR23, UPT, UPT, UR4, 0x5384540f, URZ ;  /* 0x5384540f04177890 */ /* 0x000fe4000fffe0ff */
[----:B------:R-:W-:-:S02]  /*02f0*/  UIADD3 UR9, UPT, UPT, UR5, 0x1fd5c5a3, URZ ;  /* 0x1fd5c5a305097890 */ /* 0x000fc4000fffe0ff */
[----:B------:R-:W-:Y:S02]  /*0300*/  UIADD3 UR24, UPT, UPT, UR4, -0xe443238, URZ ;  /* 0xf1bbcdc804187890 */ /* 0x000fe4000fffe0ff */
[----:B------:R-:W-:Y:S02]  /*0310*/  UIADD3 UR14, UPT, UPT, UR4, -0x700cb87f, URZ ;  /* 0x8ff34781040e7890 */ /* 0x000fe4000fffe0ff */
[----:B------:R-:W-:Y:S01]  /*0320*/  UIADD3 UR15, UPT, UPT, UR5, -0x695add53, URZ ;  /* 0x96a522ad050f7890 */ /* 0x000fe2000fffe0ff */
[----:B------:R-:W-:Y:S11]  /*0330*/  BRA.U !UP0, `(.L_x_29778) ;  /* 0x0000000508047547 */ /* 0x000ff6000b800000 */
[C---:B------:R-:W-:Y:S02]  /*0340*/  ISETP.GE.U32.AND P1, PT, R0.reuse, 0x20, PT ;  /* 0x000000200000780c */ /* 0x040fe40003f26070 */
[C---:B------:R-:W-:Y:S02]  /*0350*/  ISETP.GE.U32.AND P2, PT, R0.reuse, 0x40, PT ;  /* 0x000000400000780c */ /* 0x040fe40003f46070 */
[C---:B------:R-:W-:Y:S02]  /*0360*/  ISETP.GE.U32.AND P3, PT, R0.reuse, 0x60, PT ;  /* 0x000000600000780c */ /* 0x040fe40003f66070 */
[C---:B------:R-:W-:Y:S02]  /*0370*/  ISETP.GE.U32.AND P4, PT, R0.reuse, 0x80, PT ;  /* 0x000000800000780c */ /* 0x040fe40003f86070 */
[C---:B------:R-:W-:Y:S02]  /*0380*/  ISETP.GE.U32.AND P5, PT, R0.reuse, 0xa0, PT ;  /* 0x000000a00000780c */ /* 0x040fe40003fa6070 */
[----:B------:R-:W-:-:S02]  /*0390*/  ISETP.GE.U32.AND P6, PT, R0, 0xc0, PT ;  /* 0x000000c00000780c */ /* 0x000fc40003fc6070 */
[----:B------:R-:W-:Y:S01]  /*03a0*/  ISETP.GE.U32.AND P0, PT, R0, 0xe0, PT ;  /* 0x000000e00000780c */ /* 0x000fe20003f06070 */
[----:B------:R-:W0:Y:S08]  /*03b0*/  @P1 LDC.64 R4, c[0x0][0x3d0] ;  /* 0x0000f400ff041b82 */ /* 0x000e300000000a00 */
[----:B------:R-:W1:Y:S08]  /*03c0*/  @P1 LDC.64 R12, c[0x0][0x438] ;  /* 0x00010e00ff0c1b82 */ /* 0x000e700000000a00 */
[----:B------:R-:W2:Y:S08]  /*03d0*/  @P2 LDC.64 R14, c[0x0][0x3d0] ;  /* 0x0000f400ff0e2b82 */ /* 0x000eb00000000a00 */
[----:B------:R-:W3:Y:S01]  /*03e0*/  @P2 LDC.64 R32, c[0x0][0x438] ;  /* 0x00010e00ff202b82 */ /* 0x000ee20000000a00 */
[----:B0-----:R-:W-:-:S05]  /*03f0*/  @P1 IMAD.WIDE.U32 R4, R7, 0x8, R4 ;  /* 0x0000000807041825 */ /* 0x001fca00078e0004 */
[----:B------:R0:W5:Y:S02]  /*0400*/  @P1 LDG.E.64 R2, desc[UR6][R4.64] ;  /* 0x0000000604021981 */ /* 0x000164000c1e1b00 */
[----:B------:R-:W4:Y:S01]  /*0410*/  @P3 LDC.64 R34, c[0x0][0x3d0] ;  /* 0x0000f400ff223b82 */ /* 0x000f220000000a00 */
[C---:B-1----:R-:W-:Y:S01]  /*0420*/  @P1 IMAD.WIDE.U32 R12, R7.reuse, 0x8, R12 ;  /* 0x00000008070c1825 */ /* 0x042fe200078e000c */
[----:B------:R-:W-:-:S04]  /*0430*/  @P1 LOP3.LUT R7, R7, 0x20, RZ, 0xfc, !PT ;  /* 0x0000002007071812 */ /* 0x000fc800078efcff */
[----:B------:R0:W5:Y:S02]  /*0440*/  @P1 LD.E.64 R28, desc[UR6][R12.64] ;  /* 0x000000060c1c1980 */ /* 0x000164000c101b00 */
[----:B------:R-:W1:Y:S01]  /*0450*/  @P3 LDC.64 R36, c[0x0][0x438] ;  /* 0x00010e00ff243b82 */ /* 0x000e620000000a00 */
[----:B--2---:R-:W-:-:S05]  /*0460*/  @P2 IMAD.WIDE.U32 R14, R7, 0x8, R14 ;  /* 0x00000008070e2825 */ /* 0x004fca00078e000e */
[----:B------:R0:W5:Y:S02]  /*0470*/  @P2 LDG.E.64 R8, desc[UR6][R14.64] ;  /* 0x000000060e082981 */ /* 0x000164000c1e1b00 */
[----:B------:R-:W2:Y:S01]  /*0480*/  @P4 LDC.64 R38, c[0x0][0x3d0] ;  /* 0x0000f400ff264b82 */ /* 0x000ea20000000a00 */
[----:B---3--:R-:W-:-:S04]  /*0490*/  @P2 IMAD.WIDE.U32 R32, R7, 0x8, R32 ;  /* 0x0000000807202825 */ /* 0x008fc800078e0020 */
[----:B------:R-:W-:Y:S01]  /*04a0*/  @P2 VIADD R7, R7, 0x20 ;  /* 0x0000002007072836 */ /* 0x000fe20000000000 */
        /* <DEDUP_REMOVED lines=19> */
[----:B-1----:R-:W-:-:S04]  /*05e0*/  @P5 IMAD.WIDE.U32 R44, R7, 0x8, R44 ;  /* 0x00000008072c5825 */ /* 0x002fc800078e002c */
[----:B------:R-:W-:Y:S01]  /*05f0*/  @P5 VIADD R7, R7, 0x20 ;  /* 0x0000002007075836 */ /* 0x000fe20000000000 */
[----:B------:R0:W5:Y:S02]  /*0600*/  @P5 LD.E.64 R20, desc[UR6][R44.64] ;  /* 0x000000062c145980 */ /* 0x000164000c101b00 */
[----:B------:R-:W1:Y:S01]  /*0610*/  @P0 LDC.64 R52, c[0x0][0x438] ;  /* 0x00010e00ff340b82 */ /* 0x000e620000000a00 */
[----:B--2---:R-:W-:-:S05]  /*0620*/  @P6 IMAD.WIDE.U32 R46, R7, 0x8, R46 ;  /* 0x00000008072e6825 */ /* 0x004fca00078e002e */
[----:B------:R0:W5:Y:S01]  /*0630*/  @P6 LDG.E.64 R78, desc[UR6][R46.64] ;  /* 0x000000062e4e6981 */ /* 0x000162000c1e1b00 */
[C---:B---3--:R-:W-:Y:S01]  /*0640*/  @P6 IMAD.WIDE.U32 R48, R7.reuse, 0x8, R48 ;  /* 0x0000000807306825 */ /* 0x048fe200078e0030 */
[----:B------:R-:W-:-:S04]  /*0650*/  @P6 IADD3 R7, PT, PT, R7, 0x20, RZ ;  /* 0x0000002007076810 */ /* 0x000fc80007ffe0ff */
[----:B------:R0:W5:Y:S01]  /*0660*/  @P6 LD.E.64 R18, desc[UR6][R48.64] ;  /* 0x0000000630126980 */ /* 0x000162000c101b00 */
[----:B----4-:R-:W-:-:S05]  /*0670*/  @P0 IMAD.WIDE.U32 R50, R7, 0x8, R50 ;  /* 0x0000000807320825 */ /* 0x010fca00078e0032 */
[----:B------:R0:W5:Y:S01]  /*0680*/  @P0 LDG.E.64 R10, desc[UR6][R50.64] ;  /* 0x00000006320a0981 */ /* 0x000162000c1e1b00 */
[----:B-1----:R-:W-:-:S05]  /*0690*/  @P0 IMAD.WIDE.U32 R52, R7, 0x8, R52 ;  /* 0x0000000807340825 */ /* 0x002fca00078e0034 */
[----:B------:R0:W5:Y:S01]  /*06a0*/  @P0 LD.E.64 R16, desc[UR6][R52.64] ;  /* 0x0000000634100980 */ /* 0x000162000c101b00 */
[----:B------:R-:W-:Y:S01]  /*06b0*/  ISETP.GE.U32.AND P1, PT, R0, 0x100, PT ;  /* 0x000001000000780c */ /* 0x000fe20003f26070 */
[----:B------:R-:W-:-:S12]  /*06c0*/  @P0 VIADD R7, R7, 0x20 ;  /* 0x0000002007070836 */ /* 0x000fd80000000000 */
        /* <DEDUP_REMOVED lines=8> */
.L_x_29778:
        /* <DEDUP_REMOVED lines=9> */
[----:B------:R-:W2:Y:S01]  /*07e0*/  @P4 LDC.64 R34, c[0x0][0x3d0] ;  /* 0x0000f400ff224b82 */ /* 0x000ea20000000a00 */
[----:B------:R-:W-:-:S07]  /*07f0*/  @P6 CS2R R28, SRZ ;  /* 0x00000000001c6805 */ /* 0x000fce000001ff00 */
[----:B------:R-:W3:Y:S01]  /*0800*/  @P3 LDC.64 R36, c[0x0][0x3d0] ;  /* 0x0000f400ff243b82 */ /* 0x000ee20000000a00 */
[C---:B0-----:R-:W-:Y:S01]  /*0810*/  @P6 IMAD.WIDE.U32 R12, R7.reuse, 0x8, R12 ;  /* 0x00000008070c6825 */ /* 0x041fe200078e000c */
[----:B------:R-:W-:-:S04]  /*0820*/  @P6 LOP3.LUT R7, R7, 0x20, RZ, 0xfc, !PT ;  /* 0x0000002007076812 */ /* 0x000fc800078efcff */
[----:B------:R0:W5:Y:S01]  /*0830*/  @P6 LDG.E.64 R2, desc[UR6][R12.64] ;  /* 0x000000060c026981 */ /* 0x000162000c1e1b00 */
[----:B------:R-:W-:Y:S01]  /*0840*/  ISETP.GE.U32.AND P6, PT, R0, 0x100, PT ;  /* 0x000001000000780c */ /* 0x000fe20003fc6070 */
[----:B------:R-:W4:Y:S01]  /*0850*/  @P2 LDC.64 R38, c[0x0][0x3d0] ;  /* 0x0000f400ff262b82 */ /* 0x000f220000000a00 */
[----:B-1----:R-:W-:-:S04]  /*0860*/  @P5 IMAD.WIDE.U32 R32, R7, 0x8, R32 ;  /* 0x0000000807205825 */ /* 0x002fc800078e0020 */
[----:B------:R-:W-:Y:S01]  /*0870*/  @P5 VIADD R7, R7, 0x20 ;  /* 0x0000002007075836 */ /* 0x000fe20000000000 */
[----:B------:R1:W5:Y:S02]  /*0880*/  @P5 LDG.E.64 R8, desc[UR6][R32.64] ;  /* 0x0000000620085981 */ /* 0x000364000c1e1b00 */
[----:B------:R-:W1:Y:S01]  /*0890*/  @P1 LDC.64 R40, c[0x0][0x3d0] ;  /* 0x0000f400ff281b82 */ /* 0x000e620000000a00 */
[C---:B--2---:R-:W-:Y:S01]  /*08a0*/  @P4 IMAD.WIDE.U32 R34, R7.reuse, 0x8, R34 ;  /* 0x0000000807224825 */ /* 0x044fe200078e0022 */
[----:B------:R-:W-:-:S04]  /*08b0*/  @P4 IADD3 R7, PT, PT, R7, 0x20, RZ ;  /* 0x0000002007074810 */ /* 0x000fc80007ffe0ff */
[----:B------:R2:W5:Y:S02]  /*08c0*/  @P4 LDG.E.64 R86, desc[UR6][R34.64] ;  /* 0x0000000622564981 */ /* 0x000564000c1e1b00 */
[----:B------:R-:W2:Y:S01]  /*08d0*/  @P0 LDC.64 R42, c[0x0][0x3d0] ;  /* 0x0000f400ff2a0b82 */ /* 0x000ea20000000a00 */
[----:B---3--:R-:W-:-:S04]  /*08e0*/  @P3 IMAD.WIDE.U32 R36, R7, 0x8, R36 ;  /* 0x0000000807243825 */ /* 0x008fc800078e0024 */
[----:B------:R-:W-:Y:S01]  /*08f0*/  @P3 VIADD R7, R7, 0x20 ;  /* 0x0000002007073836 */ /* 0x000fe20000000000 */
[----:B------:R3:W5:Y:S02]  /*0900*/  @P3 LDG.E.64 R82, desc[UR6][R36.64] ;  /* 0x0000000624523981 */ /* 0x000764000c1e1b00 */
[----:B0-----:R-:W0:Y:S01]  /*0910*/  @P6 LDC.64 R12, c[0x0][0x3d0] ;  /* 0x0000f400ff0c6b82 */ /* 0x001e220000000a00 */
[----:B----4-:R-:W-:-:S04]  /*0920*/  @P2 IMAD.WIDE.U32 R38, R7, 0x8, R38 ;  /* 0x0000000807262825 */ /* 0x010fc800078e0026 */
[----:B------:R-:W-:Y:S01]  /*0930*/  @P2 VIADD R7, R7, 0x20 ;  /* 0x0000002007072836 */ /* 0x000fe20000000000 */
[----:B------:R3:W5:Y:S03]  /*0940*/  @P2 LDG.E.64 R80, desc[UR6][R38.64] ;  /* 0x0000000626502981 */ /* 0x000766000c1e1b00 */
[C---:B-1----:R-:W-:Y:S01]  /*0950*/  @P1 IMAD.WIDE.U32 R40, R7.reuse, 0x8, R40 ;  /* 0x0000000807281825 */ /* 0x042fe200078e0028 */
[----:B------:R-:W-:-:S04]  /*0960*/  @P1 IADD3 R7, PT, PT, R7, 0x20, RZ ;  /* 0x0000002007071810 */ /* 0x000fc80007ffe0ff */
[----:B------:R3:W5:Y:S01]  /*0970*/  @P1 LDG.E.64 R78, desc[UR6][R40.64] ;  /* 0x00000006284e1981 */ /* 0x000762000c1e1b00 */
[----:B--2---:R-:W-:-:S04]  /*0980*/  @P0 IMAD.WIDE.U32 R42, R7, 0x8, R42 ;  /* 0x00000008072a0825 */ /* 0x004fc800078e002a */
[----:B------:R-:W-:Y:S01]  /*0990*/  @P0 VIADD R7, R7, 0x20 ;  /* 0x0000002007070836 */ /* 0x000fe20000000000 */
[----:B------:R3:W5:Y:S03]  /*09a0*/  @P0 LDG.E.64 R10, desc[UR6][R42.64] ;  /* 0x000000062a0a0981 */ /* 0x000766000c1e1b00 */
        /* <DEDUP_REMOVED lines=9> */
.L_x_29779:
[----:B------:R-:W-:Y:S05]  /*0a40*/  BSYNC.RECONVERGENT B0 ;  /* 0x0000000000007941 */ /* 0x000fea0003800200 */
.L_x_29777:
[----:B------:R-:W0:Y:S02]  /*0a50*/  LDCU UR8, c[0x0][0x384] ;  /* 0x00007080ff0877ac */ /* 0x000e240008000800 */
[----:B0-----:R-:W-:-:S13]  /*0a60*/  ISETP.GE.AND P0, PT, R69, UR8, PT ;  /* 0x0000000845007c0c */ /* 0x001fda000bf06270 */
[----:B------:R-:W-:Y:S05]  /*0a70*/  @P0 EXIT ;  /* 0x000000000000094d */ /* 0x000fea0003800000 */
[----:B-----5:R-:W-:Y:S01]  /*0a80*/  MOV R32, R3 ;  /* 0x0000000300207202 */ /* 0x020fe20000000f00 */
[----:B------:R-:W-:Y:S01]  /*0a90*/  IMAD.MOV.U32 R98, RZ, RZ, R2 ;  /* 0x000000ffff627224 */ /* 0x000fe200078e0002 */
[--C-:B------:R-:W-:Y:S01]  /*0aa0*/  SHF.R.U64 R99, R2, 0x10, R3.reuse ;  /* 0x0000001002637819 */ /* 0x100fe20000001203 */
[C---:B------:R-:W-:Y:S01]  /*0ab0*/  IMAD.HI.U32 R2, R31.reuse, -0x2daee0ad, RZ ;  /* 0xd2511f531f027827 */ /* 0x040fe200078e00ff */
[----:B------:R-:W-:Y:S01]  /*0ac0*/  SHF.R.U32.HI R35, RZ, 0x10, R3 ;  /* 0x00000010ff237819 */ /* 0x000fe20000011603 */
[----:B------:R-:W-:Y:S01]  /*0ad0*/  UIADD3 UR8, UPT, UPT, UR5, -0x4498517b, URZ ;  /* 0xbb67ae8505087890 */ /* 0x000fe2000fffe0ff */
[--C-:B------:R-:W-:Y:S01]  /*0ae0*/  SHF.R.U64 R101, R8, 0x10, R9.reuse ;  /* 0x0000001008657819 */ /* 0x100fe20000001209 */
[----:B------:R-:W-:Y:S01]  /*0af0*/  IMAD.HI.U32 R3, R68, -0x326172a9, RZ ;  /* 0xcd9e8d5744037827 */ /* 0x000fe200078e00ff */
[----:B------:R-:W-:Y:S01]  /*0b00*/  LOP3.LUT R2, R2, UR5, RZ, 0x3c, !PT ;  /* 0x0000000502027c12 */ /* 0x000fe2000f8e3cff */
[----:B------:R-:W-:Y:S01]  /*0b10*/  BSSY B0, `(.L_x_29780) ;  /* 0x0001985000007945 */ /* 0x000fe20003800000 */
[----:B------:R-:W-:Y:S01]  /*0b20*/  SHF.R.U32.HI R36, RZ, 0x10, R9 ;  /* 0x00000010ff247819 */ /* 0x000fe20000011609 */
[----:B------:R-:W-:Y:S01]  /*0b30*/  IMAD.MOV.U32 R100, RZ, RZ, R8 ;  /* 0x000000ffff647224 */ /* 0x000fe200078e0008 */
[----:B------:R-:W-:Y:S01]  /*0b40*/  LOP3.LUT R3, R30, UR4, R3, 0x96, !PT ;  /* 0x000000041e037c12 */ /* 0x000fe2000f8e9603 */
[----:B------:R-:W-:Y:S01]  /*0b50*/  IMAD.MOV.U32 R33, RZ, RZ, R9 ;  /* 0x000000ffff217224 */ /* 0x000fe200078e0009 */
[----:B------:R-:W-:Y:S01]  /*0b60*/  SHF.R.U64 R9, R14, 0x10, R15 ;  /* 0x000000100e097819 */ /* 0x000fe2000000120f */
[----:B------:R-:W-:Y:S01]  /*0b70*/  IMAD.MOV.U32 R8, RZ, RZ, R14 ;  /* 0x000000ffff087224 */ /* 0x000fe200078e000e */
[--C-:B------:R-:W-:Y:S01]  /*0b80*/  SHF.R.U64 R103, R10, 0x10, R11.reuse ;  /* 0x000000100a677819 */ /* 0x100fe2000000120b */
[--C-:B------:R-:W-:Y:S01]  /*0b90*/  IMAD.MOV.U32 R34, RZ, RZ, R11.reuse ;  /* 0x000000ffff227224 */ /* 0x100fe200078e000b */
[----:B------:R-:W-:Y:S01]  /*0ba0*/  SHF.R.U32.HI R37, RZ, 0x10, R11 ;  /* 0x00000010ff257819 */ /* 0x000fe2000001160b */
[----:B------:R-:W-:Y:S01]  /*0bb0*/  IMAD R14, R31, -0x2daee0ad, RZ ;  /* 0xd2511f531f0e7824 */ /* 0x000fe200078e02ff */
[----:B------:R-:W-:Y:S01]  /*0bc0*/  MOV R102, R10 ;  /* 0x0000000a00667202 */ /* 0x000fe20000000f00 */
[----:B------:R-:W-:Y:S01]  /*0bd0*/  IMAD.HI.U32 R13, R3, -0x2daee0ad, RZ ;  /* 0xd2511f53030d7827 */ /* 0x000fe200078e00ff */
[----:B------:R-:W-:Y:S01]  /*0be0*/  MOV R7, R15 ;  /* 0x0000000f00077202 */ /* 0x000fe20000000f00 */
[----:B------:R-:W0:Y:S01]  /*0bf0*/  LDCU.U8 UR17, c[0x0][0x410] ;  /* 0x00008200ff1177ac */ /* 0x000e220008000000 */
[----:B------:R-:W-:Y:S01]  /*0c00*/  SHF.R.U32.HI R10, RZ, 0x10, R15 ;  /* 0x00000010ff0a7819 */ /* 0x000fe2000001160f */
[----:B------:R-:W-:Y:S01]  /*0c10*/  IMAD R12, R68, -0x326172a9, RZ ;  /* 0xcd9e8d57440c7824 */ /* 0x000fe200078e02ff */
[----:B------:R-:W-:Y:S01]  /*0c20*/  LOP3.LUT R13, R14, UR8, R13, 0x96, !PT ;  /* 0x000000080e0d7c12 */ /* 0x000fe2000f8e960d */
[----:B------:R-:W-:Y:S01]  /*0c30*/  IMAD.HI.U32 R11, R2, -0x326172a9, RZ ;  /* 0xcd9e8d57020b7827 */ /* 0x000fe200078e00ff */
[----:B------:R-:W-:Y:S01]  /*0c40*/  UIADD3 UR8, UPT, UPT, UR4, 0x78dde6e4, URZ ;  /* 0x78dde6e404087890 */ /* 0x000fe2000fffe0ff */
[----:B------:R-:W-:-:S02]  /*0c50*/  PRMT R98, R98, 0x5410, R32 ;  /* 0x0000541062627816 */ /* 0x000fc40000000020 */
[----:B------:R-:W-:Y:S01]  /*0c60*/  IMAD R15, R2, -0x326172a9, RZ ;  /* 0xcd9e8d57020f7824 */ /* 0x000fe200078e02ff */
[----:B------:R-:W-:Y:S01]  /*0c70*/  LOP3.LUT R11, R12, UR10, R11, 0x96, !PT ;  /* 0x0000000a0c0b7c12 */ /* 0x000fe2000f8e960b */
[----:B------:R-:W-:Y:S01]  /*0c80*/  IMAD R12, R3, -0x2daee0ad, RZ ;  /* 0xd2511f53030c7824 */ /* 0x000fe200078e02ff */
[----:B------:R-:W-:Y:S01]  /*0c90*/  PRMT R100, R100, 0x5410, R33 ;  /* 0x0000541064647816 */ /* 0x000fe20000000021 */
[----:B------:R-:W-:Y:S01]  /*0ca0*/  IMAD.HI.U32 R2, R13, -0x326172a9, RZ ;  /* 0xcd9e8d570d027827 */ /* 0x000fe200078e00ff */
[----:B------:R-:W-:Y:S02]  /*0cb0*/  MOV R33, R82 ;  /* 0x0000005200217202 */ /* 0x000fe40000000f00 */
[----:B------:R-:W-:Y:S01]  /*0cc0*/  SHF.R.U64 R108, R28, 0x10, R29 ;  /* 0x000000101c6c7819 */ /* 0x000fe2000000121d */
[----:B------:R-:W-:Y:S01]  /*0cd0*/  IMAD.HI.U32 R3, R11, -0x2daee0ad, RZ ;  /* 0xd2511f530b037827 */ /* 0x000fe200078e00ff */
[----:B------:R-:W-:Y:S01]  /*0ce0*/  LOP3.LUT R2, R15, UR16, R2, 0x96, !PT ;  /* 0x000000100f027c12 */ /* 0x000fe2000f8e9602 */
[----:B------:R-:W1:Y:S01]  /*0cf0*/  LDCU UR16, c[0x0][0x388] ;  /* 0x00007100ff1077ac */ /* 0x000e620008000800 */
[----:B------:R-:W-:Y:S01]  /*0d00*/  PRMT R105, R33, 0x7610, R105 ;  /* 0x0000761021697816 */ /* 0x000fe20000000069 */
[----:B------:R-:W-:Y:S01]  /*0d10*/  IMAD R14, R11, -0x2daee0ad, RZ ;  /* 0xd2511f530b0e7824 */ /* 0x000fe200078e02ff */
[----:B------:R-:W-:Y:S01]  /*0d20*/  LOP3.LUT R3, R12, UR11, R3, 0x96, !PT ;  /* 0x0000000b0c037c12 */ /* 0x000fe2000f8e9603 */
[----:B------:R-:W-:Y:S01]  /*0d30*/  IMAD R12, R13, -0x326172a9, RZ ;  /* 0xcd9e8d570d0c7824 */ /* 0x000fe200078e02ff */
[----:B------:R-:W-:Y:S01]  /*0d40*/  SHF.R.U64 R109, R26, 0x10, R27 ;  /* 0x000000101a6d7819 */ /* 0x000fe2000000121b */
[----:B------:R-:W-:Y:S01]  /*0d50*/  IMAD.HI.U32 R13, R2, -0x2daee0ad, RZ ;  /* 0xd2511f53020d7827 */ /* 0x000fe200078e00ff */
[----:B------:R-:W-:-:S02]  /*0d60*/  PRMT R102, R102, 0x5410, R34 ;  /* 0x0000541066667816 */ /* 0x000fc40000000022 */
[----:B------:R-:W-:Y:S01]  /*0d70*/  MOV R34, R81 ;  /* 0x0000005100227202 */ /* 0x000fe20000000f00 */
[C---:B------:R-:W-:Y:S01]  /*0d80*/  IMAD.HI.U32 R11, R3.reuse, -0x326172a9, RZ ;  /* 0xcd9e8d57030b7827 */ /* 0x040fe200078e00ff */
[----:B------:R-:W-:Y:S02]  /*0d90*/  LOP3.LUT R13, R14, UR19, R13, 0x96, !PT ;  /* 0x000000130e0d7c12 */ /* 0x000fe4000f8e960d */
[----:B------:R-:W-:Y:S01]  /*0da0*/  SHF.R.U32.HI R110, RZ, 0x10, R19 ;  /* 0x00000010ff6e7819 */ /* 0x000fe20000011613 */
[----:B------:R-:W-:Y:S01]  /*0db0*/  IMAD R15, R2, -0x2daee0ad, RZ ;  /* 0xd2511f53020f7824 */ /* 0x000fe200078e02ff */
[----:B------:R-:W-:Y:S01]  /*0dc0*/  LOP3.LUT R11, R12, UR18, R11, 0x96, !PT ;  /* 0x000000120c0b7c12 */ /* 0x000fe2000f8e960b */
        /* <DEDUP_REMOVED lines=8> */
[----:B------:R-:W-:Y:S01]  /*0e50*/  UIADD3 UR8, UPT, UPT, UR5, -0x24c28bd8, URZ ;  /* 0xdb3d742805087890 */ /* 0x000fe2000fffe0ff */
[----:B------:R-:W-:Y:S01]  /*0e60*/  SHF.R.U32.HI R111, RZ, 0x10, R17 ;  /* 0x00000010ff6f7819 */ /* 0x000fe20000011611 */
[----:B------:R-:W-:Y:S01]  /*0e70*/  IMAD.MOV.U32 R14, RZ, RZ, R86 ;  /* 0x000000ffff0e7224 */ /* 0x000fe200078e0056 */
[----:B------:R-:W-:Y:S01]  /*0e80*/  LOP3.LUT R12, R15, UR20, R12, 0x96, !PT ;  /* 0x000000140f0c7c12 */ /* 0x000fe2000f8e960c */
[----:B------:R-:W-:-:S02]  /*0e90*/  IMAD.MOV.U32 R32, RZ, RZ, R87 ;  /* 0x000000ffff207224 */ /* 0x000fc400078e0057 */
[----:B------:R-:W-:Y:S02]  /*0ea0*/  IMAD.MOV.U32 R15, RZ, RZ, R83 ;  /* 0x000000ffff0f7224 */ /* 0x000fe400078e0053 */
[----:B------:R-:W-:Y:S01]  /*0eb0*/  IMAD.HI.U32 R3, R12, -0x326172a9, RZ ;  /* 0xcd9e8d570c037827 */ /* 0x000fe200078e00ff */
[----:B------:R-:W-:Y:S02]  /*0ec0*/  PRMT R104, R14, 0x5410, R32 ;  /* 0x000054100e687816 */ /* 0x000fe40000000020 */
[----:B------:R-:W-:Y:S01]  /*0ed0*/  PRMT R105, R105, 0x5410, R15 ;  /* 0x0000541069697816 */ /* 0x000fe2000000000f */
[----:B------:R-:W-:Y:S02]  /*0ee0*/  IMAD R32, R11, -0x2daee0ad, RZ ;  /* 0xd2511f530b207824 */ /* 0x000fe400078e02ff */
[----:B------:R-:W-:-:S04]  /*0ef0*/  IMAD.HI.U32 R11, R2, -0x2daee0ad, RZ ;  /* 0xd2511f53020b7827 */ /* 0x000fc800078e00ff */
[----:B------:R-:W-:Y:S01]  /*0f00*/  IMAD R14, R13, -0x326172a9, RZ ;  /* 0xcd9e8d570d0e7824 */ /* 0x000fe200078e02ff */
[----:B------:R-:W-:Y:S01]  /*0f10*/  LOP3.LUT R11, R32, UR13, R11, 0x96, !PT ;  /* 0x0000000d200b7c12 */ /* 0x000fe2000f8e960b */
[----:B------:R-:W-:Y:S02]  /*0f20*/  IMAD R15, R2, -0x2daee0ad, RZ ;  /* 0xd2511f53020f7824 */ /* 0x000fe400078e02ff */
[----:B------:R-:W-:Y:S01]  /*0f30*/  IMAD R13, R12, -0x326172a9, RZ ;  /* 0xcd9e8d570c0d7824 */ /* 0x000fe200078e02ff */
[----:B------:R-:W-:Y:S01]  /*0f40*/  LOP3.LUT R3, R14, UR12, R3, 0x96, !PT ;  /* 0x0000000c0e037c12 */ /* 0x000fe2000f8e9603 */
[----:B------:R-:W-:-:S04]  /*0f50*/  IMAD.HI.U32 R2, R11, -0x326172a9, RZ ;  /* 0xcd9e8d570b027827 */ /* 0x000fc800078e00ff */
[----:B------:R-:W-:Y:S01]  /*0f60*/  IMAD.HI.U32 R12, R3, -0x2daee0ad, RZ ;  /* 0xd2511f53030c7827 */ /* 0x000fe200078e00ff */
[----:B------:R-:W-:Y:S01]  /*0f70*/  LOP3.LUT R2, R13, UR21, R2, 0x96, !PT ;  /* 0x000000150d027c12 */ /* 0x000fe2000f8e9602 */
[----:B------:R-:W3:Y:S01]  /*0f80*/  LDCU.64 UR20, c[0x0][0x3e0] ;  /* 0x00007c00ff1477ac */ /* 0x000ee20008000a00 */
[----:B------:R-:W-:Y:S01]  /*0f90*/  SHF.R.U32.HI R13, RZ, 0x10, R29 ;  /* 0x00000010ff0d7819 */ /* 0x000fe2000001161d */
[----:B------:R-:W-:Y:S01]  /*0fa0*/  IMAD.MOV.U32 R14, RZ, RZ, R78 ;  /* 0x000000ffff0e7224 */ /* 0x000fe200078e004e */
[----:B------:R-:W-:Y:S01]  /*0fb0*/  LOP3.LUT R12, R15, UR22, R12, 0x96, !PT ;  /* 0x000000160f0c7c12 */ /* 0x000fe2000f8e960c */
[----:B------:R-:W-:Y:S01]  /*0fc0*/  IMAD.MOV.U32 R32, RZ, RZ, R79 ;  /* 0x000000ffff207224 */ /* 0x000fe200078e004f */
[----:B------:R-:W-:Y:S01]  /*0fd0*/  PRMT R108, R108, 0x5410, R13 ;  /* 0x000054106c6c7816 */ /* 0x000fe2000000000d */
[----:B------:R-:W-:Y:S02]  /*0fe0*/  IMAD R15, R2, -0x2daee0ad, RZ ;  /* 0xd2511f53020f7824 */ /* 0x000fe400078e02ff */
[----:B------:R-:W-:Y:S01]  /*0ff0*/  IMAD R13, R12, -0x326172a9, RZ ;  /* 0xcd9e8d570c0d7824 */ /* 0x000fe200078e02ff */
[----:B------:R-:W-:Y:S01]  /*1000*/  PRMT R107, R14, 0x5410, R32 ;  /* 0x000054100e6b7816 */ /* 0x000fe20000000020 */
[----:B------:R-:W-:-:S02]  /*1010*/  IMAD R32, R3, -0x2daee0ad, RZ ;  /* 0xd2511f5303207824 */ /* 0x000fc400078e02ff */
[----:B------:R-:W-:Y:S02]  /*1020*/  IMAD R14, R11, -0x326172a9, RZ ;  /* 0xcd9e8d570b0e7824 */ /* 0x000fe400078e02ff */
[----:B------:R-:W-:-:S04]  /*1030*/  IMAD.HI.U32 R3, R2, -0x2daee0ad, RZ ;  /* 0xd2511f5302037827 */ /* 0x000fc800078e00ff */
[----:B------:R-:W-:Y:S01]  /*1040*/  IMAD.HI.U32 R11, R12, -0x326172a9, RZ ;  /* 0xcd9e8d570c0b7827 */ /* 0x000fe200078e00ff */
[----:B------:R-:W-:Y:S01]  /*1050*/  LOP3.LUT R3, R32, UR9, R3, 0x96, !PT ;  /* 0x0000000920037c12 */ /* 0x000fe2000f8e9603 */
[----:B---3--:R-:W-:Y:S01]  /*1060*/  UISETP.NE.U32.AND UP0, UPT, UR20, URZ, UPT ;  /* 0x000000ff1400728c */ /* 0x008fe2000bf05070 */
[----:B------:R-:W-:Y:S01]  /*1070*/  SHF.R.U64 R32, R16, 0x10, R17 ;  /* 0x0000001010207819 */ /* 0x000fe20000001211 */
[----:B------:R-:W-:Y:S01]  /*1080*/  IMAD.MOV.U32 R33, RZ, RZ, R80 ;  /* 0x000000ffff217224 */ /* 0x000fe200078e0050 */
[----:B------:R-:W-:Y:S01]  /*1090*/  LOP3.LUT R11, R14, UR23, R11, 0x96, !PT ;  /* 0x000000170e0b7c12 */ /* 0x000fe2000f8e960b */
[----:B------:R-:W-:Y:S01]  /*10a0*/  IMAD.HI.U32 R2, R3, -0x326172a9, RZ ;  /* 0xcd9e8d5703027827 */ /* 0x000fe200078e00ff */
[----:B------:R-:W-:Y:S01]  /*10b0*/  SHF.R.U32.HI R14, RZ, 0x10, R27 ;  /* 0x00000010ff0e7819 */ /* 0x000fe2000001161b */
[----:B------:R-:W-:Y:S01]  /*10c0*/  UISETP.NE.AND.EX UP0, UPT, UR21, URZ, UPT, UP0 ;  /* 0x000000ff1500728c */ /* 0x000fe2000bf05300 */
[----:B------:R-:W-:Y:S01]  /*10d0*/  PRMT R106, R33, 0x5410, R34 ;  /* 0x00005410216a7816 */ /* 0x000fe20000000022 */
[----:B------:R-:W-:Y:S01]  /*10e0*/  IMAD.HI.U32 R12, R11, -0x2daee0ad, RZ ;  /* 0xd2511f530b0c7827 */ /* 0x000fe200078e00ff */
[----:B------:R-:W-:-:S02]  /*10f0*/  PRMT R109, R109, 0x5410, R14 ;  /* 0x000054106d6d7816 */ /* 0x000fc4000000000e */
[----:B------:R-:W-:Y:S01]  /*1100*/  LOP3.LUT R13, R13, UR24, R2, 0x96, !PT ;  /* 0x000000180d0d7c12 */ /* 0x000fe2000f8e9602 */
[----:B------:R-:W-:Y:S01]  /*1110*/  IMAD R2, R11, -0x2daee0ad, RZ ;  /* 0xd2511f530b027824 */ /* 0x000fe200078e02ff */
[----:B------:R-:W-:Y:S01]  /*1120*/  LOP3.LUT R14, R15, UR8, R12, 0x96, !PT ;  /* 0x000000080f0e7c12 */ /* 0x000fe2000f8e960c */
[----:B------:R-:W-:Y:S01]  /*1130*/  IMAD R12, R3, -0x326172a9, RZ ;  /* 0xcd9e8d57030c7824 */ /* 0x000fe200078e02ff */
[----:B------:R-:W-:Y:S01]  /*1140*/  SHF.R.U32.HI R11, RZ, 0x10, R5 ;  /* 0x00000010ff0b7819 */ /* 0x000fe20000011605 */
[----:B------:R-:W-:Y:S01]  /*1150*/  IMAD.HI.U32 R15, R13, -0x2daee0ad, RZ ;  /* 0xd2511f530d0f7827 */ /* 0x000fe200078e00ff */
[----:B------:R-:W-:Y:S01]  /*1160*/  PRMT R110, R110, 0x5410, R32 ;  /* 0x000054106e6e7816 */ /* 0x000fe20000000020 */
[----:B------:R-:W3:Y:S02]  /*1170*/  LDCU.64 UR8, c[0x0][0x3a0] ;  /* 0x00007400ff0877ac */ /* 0x000ee40008000a00 */
[----:B------:R-:W-:Y:S01]  /*1180*/  IMAD.HI.U32 R3, R14, -0x326172a9, RZ ;  /* 0xcd9e8d570e037827 */ /* 0x000fe200078e00ff */
[----:B------:R-:W-:-:S03]  /*1190*/  LOP3.LUT R15, R2, UR15, R15, 0x96, !PT ;  /* 0x0000000f020f7c12 */ /* 0x000fc6000f8e960f */
[----:B------:R-:W-:Y:S01]  /*11a0*/  HADD2.F32 R8, -RZ, R8.H0_H0 ;  /* 0x20000008ff087230 */ /* 0x000fe20000004100 */
[----:B------:R-:W-:Y:S01]  /*11b0*/  LOP3.LUT R2, R12, UR14, R3, 0x96, !PT ;  /* 0x0000000e0c027c12 */ /* 0x000fe2000f8e9603 */
[----:B------:R-:W-:Y:S01]  /*11c0*/  HADD2.F32 R3, -RZ, R4.H0_H0 ;  /* 0x20000004ff037230 */ /* 0x000fe20000004100 */
[----:B------:R-:W-:Y:S01]  /*11d0*/  SHF.R.U64 R12, R4, 0x10, R5 ;  /* 0x00000010040c7819 */ /* 0x000fe20000001205 */
[----:B------:R-:W-:Y:S01]  /*11e0*/  HADD2.F32 R4, -RZ, R5.H0_H0 ;  /* 0x20000005ff047230 */ /* 0x000fe20000004100 */
[----:B------:R-:W-:Y:S01]  /*11f0*/  LOP3.LUT R5, R6, 0x3, RZ, 0xc0, !PT ;  /* 0x0000000306057812 */ /* 0x000fe200078ec0ff */
[----:B------:R-:W-:Y:S02]  /*1200*/  HFMA2 R6, -RZ, RZ, 0, 0 ;  /* 0x00000000ff067431 */ /* 0x000fe400000001ff */
[----:B------:R-:W-:Y:S02]  /*1210*/  HADD2.F32 R7, -RZ, R7.H0_H0 ;  /* 0x20000007ff077230 */ /* 0x000fe40000004100 */
[----:B------:R-:W-:-:S02]  /*1220*/  HADD2.F32 R9, -RZ, R9.H0_H0 ;  /* 0x20000009ff097230 */ /* 0x000fc40000004100 */
[----:B------:R-:W-:Y:S02]  /*1230*/  HADD2.F32 R10, -RZ, R10.H0_H0 ;  /* 0x2000000aff0a7230 */ /* 0x000fe40000004100 */
[----:B------:R-:W-:Y:S02]  /*1240*/  HADD2.F32 R12, -RZ, R12.H0_H0 ;  /* 0x2000000cff0c7230 */ /* 0x000fe40000004100 */
[----:B------:R-:W-:Y:S02]  /*1250*/  HADD2.F32 R11, -RZ, R11.H0_H0 ;  /* 0x2000000bff0b7230 */ /* 0x000fe40000004100 */
[----:B------:R-:W-:Y:S02]  /*1260*/  IMAD R13, R13, -0x2daee0ad, RZ ;  /* 0xd2511f530d0d7824 */ /* 0x000fe400078e02ff */
[----:B0123--:R-:W-:-:S07]  /*1270*/  IMAD R14, R14, -0x326172a9, RZ ;  /* 0xcd9e8d570e0e7824 */ /* 0x00ffce00078e02ff */
.L_x_30149:
[----:B------:R-:W0:Y:S01]  /*1280*/  @UP0 LDCU.64 UR20, c[0x0][0x3e0] ;  /* 0x00007c00ff1407ac */ /* 0x000e220008000a00 */
[----:B------:R-:W-:Y:S01]  /*1290*/  PLOP3.LUT P0, PT, PT, PT, UP0, 0x80, 0x8 ;  /* 0x000000000008781c */ /* 0x000fe20003f0f008 */
[----:B------:R-:W-:Y:S01]  /*12a0*/  IMAD.MOV.U32 R60, RZ, RZ, 0x4 ;  /* 0x00000004ff3c7424 */ /* 0x000fe200078e00ff */
[----:B------:R-:W-:Y:S01]  /*12b0*/  PLOP3.LUT P1, PT, PT, PT, UP0, 0x80, 0x8 ;  /* 0x000000000008781c */ /* 0x000fe20003f2f008 */
[----:B------:R-:W-:-:S10]  /*12c0*/  IMAD.MOV.U32 R72, RZ, RZ, 0x3f800000 ;  /* 0x3f800000ff487424 */ /* 0x000fd400078e00ff */
[----:B0-----:R-:W-:-:S05]  /*12d0*/  @P0 IMAD.WIDE R60, R69, R60, UR20 ;  /* 0x00000014453c0e25 */ /* 0x001fca000f8e023c */
[----:B------:R0:W5:Y:S01]  /*12e0*/  @P1 LDG.E R72, desc[UR6][R60.64] ;  /* 0x000000063c481981 */ /* 0x000162000c1e1900 */
[----:B------:R-:W-:Y:S01]  /*12f0*/  IMAD R62, R69, UR16, RZ ;  /* 0x00000010453e7c24 */ /* 0x000fe2000f8e02ff */
[----:B------:R-:W-:Y:S01]  /*1300*/  ISETP.GE.U32.AND P5, PT, R0, 0x20, PT ;  /* 0x000000200000780c */ /* 0x000fe20003fa6070 */
[----:B------:R-:W-:Y:S01]  /*1310*/  BSSY.RECONVERGENT B1, `(.L_x_29781) ;  /* 0x00002f7000017945 */ /* 0x000fe20003800200 */
[----:B------:R-:W1:Y:S02]  /*1320*/  S2R R71, SR_TID.X ;  /* 0x0000000000477919 */ /* 0x000e640000002100 */
[----:B------:R-:W-:-:S04]  /*1330*/  SHF.R.S32.HI R63, RZ, 0x1f, R62 ;  /* 0x0000001fff3f7819 */ /* 0x000fc8000001143e */
[----:B------:R-:W-:Y:S02]  /*1340*/  LEA.HI R63, R63, R62, RZ, 0x2 ;  /* 0x0000003e3f3f7211 */ /* 0x000fe400078f10ff */
[----:B-1----:R-:W-:-:S04]  /*1350*/  LOP3.LUT R70, R71, 0x1f, RZ, 0xc0, !PT ;  /* 0x0000001f47467812 */ /* 0x002fc800078ec0ff */
[----:B------:R-:W-:-:S04]  /*1360*/  LEA.HI.SX32 R70, R63, R70, 0x1e ;  /* 0x000000463f467211 */ /* 0x000fc800078ff2ff */
[----:B------:R-:W-:Y:S01]  /*1370*/  MOV R74, R70 ;  /* 0x00000046004a7202 */ /* 0x000fe20000000f00 */
[----:B0-----:R-:W-:Y:S06]  /*1380*/  @!P5 BRA `(.L_x_29782) ;  /* 0x0000002c00bcd947 */ /* 0x001fec0003800000 */
        /* <DEDUP_REMOVED lines=20> */
.L_x_37196:
[----:B------:R-:W-:Y:S05]  /*14d0*/  BRX R74 -0x14e0                                        (*"BRANCH_TARGETS .L_x_37197,.L_x_37198,.L_x_37199"*) ;  /* 0xffffffe84ac87949 */ /* 0x000fea000383ffff */
.L_x_37199:
[----:B------:R-:W-:Y:S01]  /*14e0*/  IADD3 R74, PT, PT, R5, 0x1, RZ ;  /* 0x00000001054a7810 */ /* 0x000fe20007ffe0ff */
[----:B------:R-:W-:Y:S02]  /*14f0*/  IMAD.MOV.U32 R88, RZ, RZ, R13 ;  /* 0x000000ffff587224 */ /* 0x000fe400078e000d */
[----:B------:R-:W-:Y:S01]  /*1500*/  IMAD.MOV.U32 R75, RZ, RZ, R2 ;  /* 0x000000ffff4b7224 */ /* 0x000fe200078e0002 */
[----:B------:R-:W-:Y:S06]  /*1510*/  BRA `(.L_x_29785) ;  /* 0x00000004001c7947 */ /* 0x000fec0003800000 */
.L_x_37197:
[----:B------:R-:W-:Y:S01]  /*1520*/  MOV R88, R13 ;  /* 0x0000000d00587202 */ /* 0x000fe20000000f00 */
[----:B------:R-:W-:Y:S02]  /*1530*/  IMAD.MOV.U32 R74, RZ, RZ, 0x3 ;  /* 0x00000003ff4a7424 */ /* 0x000fe400078e00ff */
[----:B------:R-:W-:Y:S01]  /*1540*/  IMAD.MOV.U32 R75, RZ, RZ, R15 ;  /* 0x000000ffff4b7224 */ /* 0x000fe200078e000f */
[----:B------:R-:W-:Y:S06]  /*1550*/  BRA `(.L_x_29785) ;  /* 0x00000004000c7947 */ /* 0x000fec0003800000 */
.L_x_37198:
        /* <DEDUP_REMOVED lines=13> */
.L_x_29787:
[----:B------:R-:W-:Y:S05]  /*1630*/  BSYNC.RECONVERGENT B3 ;  /* 0x0000000000037941 */ /* 0x000fea0003800200 */
.L_x_29786:
        /* <DEDUP_REMOVED lines=52> */
[----:B------:R-:W-:-:S07]  /*1980*/  IMAD.MOV.U32 R74, RZ, RZ, RZ ;  /* 0x000000ffff4a7224 */ /* 0x000fce00078e00ff */
.L_x_29785:
[----:B------:R-:W-:Y:S05]  /*1990*/  BSYNC.RECONVERGENT B2 ;  /* 0x0000000000027941 */ /* 0x000fea0003800200 */
.L_x_29784:
[----:B------:R-:W0:Y:S01]  /*19a0*/  LDC R13, c[0x0][0x408] ;  /* 0x00010200ff0d7b82 */ /* 0x000e220000000800 */
[----:B------:R-:W-:Y:S01]  /*19b0*/  I2FP.F32.U32 R76, R75 ;  /* 0x0000004b004c7245 */ /* 0x000fe20000201000 */
[----:B------:R-:W-:Y:S02]  /*19c0*/  HFMA2 R89, -RZ, RZ, 0.1171875, 0 ;  /* 0x2f800000ff597431 */ /* 0x000fe400000001ff */
[----:B-----5:R-:W-:Y:S01]  /*19d0*/  FMUL.FTZ R60, R60, R72 ;  /* 0x000000483c3c7220 */ /* 0x020fe20000410000 */
[----:B------:R-:W-:Y:S01]  /*19e0*/  ISETP.NE.AND P1, PT, R74, 0x1, PT ;  /* 0x000000014a00780c */ /* 0x000fe20003f25270 */
[----:B------:R-:W-:Y:S01]  /*19f0*/  BSSY.RECONVERGENT B2, `(.L_x_29788) ;  /* 0x0000057000027945 */ /* 0x000fe20003800200 */
[----:B------:R-:W-:Y:S02]  /*1a00*/  IMAD.MOV.U32 R75, RZ, RZ, 0x2 ;  /* 0x00000002ff4b7424 */ /* 0x000fe400078e00ff */
[----:B------:R-:W-:Y:S01]  /*1a10*/  FFMA.FTZ R76, R76, R89, 1.1641532182693481445e-10 ;  /* 0x2f0000004c4c7423 */ /* 0x000fe20000010059 */
[----:B------:R-:W1:Y:S01]  /*1a20*/  LDC R73, c[0x0][0x404] ;  /* 0x00010100ff497b82 */ /* 0x000e620000000800 */
[----:B0-----:R-:W-:-:S03]  /*1a30*/  FMUL.FTZ R60, R60, R13 ;  /* 0x0000000d3c3c7220 */ /* 0x001fc60000410000 */
[----:B-1----:R-:W-:-:S04]  /*1a40*/  FSETP.GTU.FTZ.AND P0, PT, R76, R73, PT ;  /* 0x000000494c00720b */ /* 0x002fc80003f1c000 */
        /* <DEDUP_REMOVED lines=13> */
.L_x_29790:
        /* <DEDUP_REMOVED lines=13> */
.L_x_29792:
[----:B------:R-:W-:Y:S05]  /*1bf0*/  BSYNC.RECONVERGENT B3 ;  /* 0x0000000000037941 */ /* 0x000fea0003800200 */
.L_x_29791:
        /* <DEDUP_REMOVED lines=54> */
.L_x_29789:
[----:B------:R-:W-:Y:S05]  /*1f60*/  BSYNC.RECONVERGENT B2 ;  /* 0x0000000000027941 */ /* 0x000fea0003800200 */
.L_x_29788:
[----:B------:R-:W-:Y:S01]  /*1f70*/  I2FP.F32.U32 R60, R5 ;  /* 0x00000005003c7245 */ /* 0x000fe20000201000 */
[----:B------:R-:W-:Y:S01]  /*1f80*/  FMUL.FTZ R74, R61, R72 ;  /* 0x000000483d4a7220 */ /* 0x000fe20000410000 */
[----:B------:R-:W-:Y:S01]  /*1f90*/  ISETP.NE.AND P2, PT, R75, 0x1, PT ;  /* 0x000000014b00780c */ /* 0x000fe20003f45270 */
[----:B------:R-:W-:Y:S01]  /*1fa0*/  BSSY.RECONVERGENT B2, `(.L_x_29793) ;  /* 0x0000056000027945 */ /* 0x000fe20003800200 */
[----:B------:R-:W-:Y:S01]  /*1fb0*/  MOV R5, R14 ;  /* 0x0000000e00057202 */ /* 0x000fe20000000f00 */
[----:B------:R-:W-:Y:S01]  /*1fc0*/  FFMA.FTZ R60, R60, R89, 1.1641532182693481445e-10 ;  /* 0x2f0000003c3c7423 */ /* 0x000fe20000010059 */
[----:B------:R-:W-:-:S04]  /*1fd0*/  FMUL.FTZ R74, R74, R13 ;  /* 0x0000000d4a4a7220 */ /* 0x000fc80000410000 */
        /* <DEDUP_REMOVED lines=14> */
.L_x_29795:
        /* <DEDUP_REMOVED lines=13> */
.L_x_29797:
[----:B------:R-:W-:Y:S05]  /*2190*/  BSYNC.RECONVERGENT B3 ;  /* 0x0000000000037941 */ /* 0x000fea0003800200 */
.L_x_29796:
        /* <DEDUP_REMOVED lines=54> */
.L_x_29794:
[----:B------:R-:W-:Y:S05]  /*2500*/  BSYNC.RECONVERGENT B2 ;  /* 0x0000000000027941 */ /* 0x000fea0003800200 */
.L_x_29793:
[----:B------:R-:W-:Y:S01]  /*2510*/  I2FP.F32.U32 R60, R5 ;  /* 0x00000005003c7245 */ /* 0x000fe20000201000 */
[----:B------:R-:W-:Y:S01]  /*2520*/  FMUL.FTZ R62, R62, R72 ;  /* 0x000000483e3e7220 */ /* 0x000fe20000410000 */
[----:B------:R-:W-:Y:S01]  /*2530*/  ISETP.NE.AND P3, PT, R74, 0x1, PT ;  /* 0x000000014a00780c */ /* 0x000fe20003f65270 */
[----:B------:R-:W-:Y:S01]  /*2540*/  BSSY.RECONVERGENT B2, `(.L_x_29798) ;  /* 0x0000056000027945 */ /* 0x000fe20003800200 */
[----:B------:R-:W-:Y:S02]  /*2550*/  IMAD.MOV.U32 R61, RZ, RZ, R14 ;  /* 0x000000ffff3d7224 */ /* 0x000fe400078e000e */
[----:B------:R-:W-:Y:S01]  /*2560*/  FFMA.FTZ R60, R60, R89, 1.1641532182693481445e-10 ;  /* 0x2f0000003c3c7423 */ /* 0x000fe20000010059 */
[----:B------:R-:W-:-:S04]  /*2570*/  FMUL.FTZ R62, R62, R13 ;  /* 0x0000000d3e3e7220 */ /* 0x000fc80000410000 */
        /* <DEDUP_REMOVED lines=14> */
.L_x_29800:
        /* <DEDUP_REMOVED lines=13> */
.L_x_29802:
[----:B------:R-:W-:Y:S05]  /*2730*/  BSYNC.RECONVERGENT B3 ;  /* 0x0000000000037941 */ /* 0x000fea0003800200 */
.L_x_29801:
        /* <DEDUP_REMOVED lines=54> */
.L_x_29799:
[----:B------:R-:W-:Y:S05]  /*2aa0*/  BSYNC.RECONVERGENT B2 ;  /* 0x0000000000027941 */ /* 0x000fea0003800200 */
.L_x_29798:
[----:B------:R-:W-:Y:S01]  /*2ab0*/  I2FP.F32.U32 R60, R61 ;  /* 0x0000003d003c7245 */ /* 0x000fe20000201000 */
[----:B------:R-:W-:-:S04]  /*2ac0*/  FMUL.FTZ R62, R63, R72 ;  /* 0x000000483f3e7220 */ /* 0x000fc80000410000 */
[----:B------:R-:W-:Y:S01]  /*2ad0*/  FFMA.FTZ R60, R60, R89, 1.1641532182693481445e-10 ;  /* 0x2f0000003c3c7423 */ /* 0x000fe20000010059 */
[----:B------:R-:W-:-:S04]  /*2ae0*/  FMUL.FTZ R62, R62, R13 ;  /* 0x0000000d3e3e7220 */ /* 0x000fc80000410000 */
[----:B------:R-:W-:-:S04]  /*2af0*/  FSETP.GTU.FTZ.AND P4, PT, R60, R73, PT ;  /* 0x000000493c00720b */ /* 0x000fc80003f9c000 */
[----:B------:R-:W-:Y:S02]  /*2b00*/  FSEL R62, R62, RZ, !P4 ;  /* 0x000000ff3e3e7208 */ /* 0x000fe40006000000 */
[----:B------:R-:W-:-:S03]  /*2b10*/  PLOP3.LUT P3, PT, P4, PT, PT, 0x8, 0x80 ;  /* 0x000000000080781c */ /* 0x000fc6000276e170 */
[----:B------:R-:W-:Y:S01]  /*2b20*/  FADD.FTZ R67, R67, R62 ;  /* 0x0000003e43437221 */ /* 0x000fe20000010000 */
[----:B------:R-:W-:Y:S09]  /*2b30*/  BRA `(.L_x_29803) ;  /* 0x0000001400987947 */ /* 0x000ff20003800000 */
.L_x_29783:
        /* <DEDUP_REMOVED lines=16> */
.L_x_29806:
        /* <DEDUP_REMOVED lines=13> */
.L_x_29808:
[----:B------:R-:W-:Y:S05]  /*2d10*/  BSYNC.RECONVERGENT B3 ;  /* 0x0000000000037941 */ /* 0x000fea0003800200 */
.L_x_29807:
        /* <DEDUP_REMOVED lines=53> */
.L_x_29805:
[----:B------:R-:W-:Y:S05]  /*3070*/  BSYNC.RECONVERGENT B2 ;  /* 0x0000000000027941 */ /* 0x000fea0003800200 */
.L_x_29804:
[----:B------:R-:W0:Y:S01]  /*3080*/  LDC R13, c[0x0][0x404] ;  /* 0x00010100ff0d7b82 */ /* 0x000e220000000800 */
[----:B------:R-:W-:Y:S01]  /*3090*/  ISETP.NE.AND P1, PT, R65, 0x1, PT ;  /* 0x000000014100780c */ /* 0x000fe20003f25270 */
[----:B------:R-:W-:Y:S01]  /*30a0*/  IMAD.MOV.U32 R74, RZ, RZ, 0x2f800000 ;  /* 0x2f800000ff4a7424 */ /* 0x000fe200078e00ff */
[----:B------:R-:W-:Y:S01]  /*30b0*/  I2FP.F32.U32 R5, R64 ;  /* 0x0000004000057245 */ /* 0x000fe20000201000 */
[----:B-----5:R-:W-:Y:S01]  /*30c0*/  FMUL.FTZ R60, R60, R72 ;  /* 0x000000483c3c7220 */ /* 0x020fe20000410000 */
[----:B------:R-:W-:Y:S03]  /*30d0*/  BSSY.RECONVERGENT B2, `(.L_x_29809) ;  /* 0x0000054000027945 */ /* 0x000fe60003800200 */
[----:B------:R-:W1:Y:S01]  /*30e0*/  LDC R73, c[0x0][0x408] ;  /* 0x00010200ff497b82 */ /* 0x000e620000000800 */
[----:B------:R-:W-:Y:S01]  /*30f0*/  FFMA.FTZ R64, R5, R74, 1.1641532182693481445e-10 ;  /* 0x2f00000005407423 */ /* 0x000fe2000001004a */
[----:B------:R-:W-:-:S04]  /*3100*/  MOV R5, R14 ;  /* 0x0000000e00057202 */ /* 0x000fc80000000f00 */
[----:B0-----:R-:W-:Y:S01]  /*3110*/  FSETP.LE.FTZ.AND P0, PT, R64, R13, PT ;  /* 0x0000000d4000720b */ /* 0x001fe20003f13000 */
[----:B------:R-:W-:Y:S02]  /*3120*/  IMAD.MOV.U32 R64, RZ, RZ, 0x2 ;  /* 0x00000002ff407424 */ /* 0x000fe400078e00ff */
[----:B-1----:R-:W-:Y:S01]  /*3130*/  FMUL.FTZ R75, R60, R73 ;  /* 0x000000493c4b7220 */ /* 0x002fe20000410000 */
        /* <DEDUP_REMOVED lines=9> */
.L_x_29811:
        /* <DEDUP_REMOVED lines=13> */
.L_x_29813:
[----:B------:R-:W-:Y:S05]  /*32a0*/  BSYNC.RECONVERGENT B3 ;  /* 0x0000000000037941 */ /* 0x000fea0003800200 */
.L_x_29812:
        /* <DEDUP_REMOVED lines=54> */
.L_x_29810:
[----:B------:R-:W-:Y:S05]  /*3610*/  BSYNC.RECONVERGENT B2 ;  /* 0x0000000000027941 */ /* 0x000fea0003800200 */
.L_x_29809:
[----:B------:R-:W-:Y:S01]  /*3620*/  ISETP.NE.AND P2, PT, R64, 0x1, PT ;  /* 0x000000014000780c */ /* 0x000fe20003f45270 */
[----:B------:R-:W-:Y:S01]  /*3630*/  FMUL.FTZ R76, R61, R72 ;  /* 0x000000483d4c7220 */ /* 0x000fe20000410000 */
[----:B------:R-:W-:Y:S01]  /*3640*/  I2FP.F32.U32 R5, R5 ;  /* 0x0000000500057245 */ /* 0x000fe20000201000 */
[----:B------:R-:W-:Y:S01]  /*3650*/  BSSY.RECONVERGENT B2, `(.L_x_29814) ;  /* 0x0000053000027945 */ /* 0x000fe20003800200 */
[----:B------:R-:W-:Y:S02]  /*3660*/  HFMA2 R65, -RZ, RZ, 0, 1.1920928955078125e-07 ;  /* 0x00000002ff417431 */ /* 0x000fe400000001ff */
[----:B------:R-:W-:Y:S01]  /*3670*/  FMUL.FTZ R76, R76, R73 ;  /* 0x000000494c4c7220 */ /* 0x000fe20000410000 */
[----:B------:R-:W-:Y:S01]  /*3680*/  FFMA.FTZ R60, R5, R74, 1.1641532182693481445e-10 ;  /* 0x2f000000053c7423 */ /* 0x000fe2000001004a */
[----:B------:R-:W-:-:S04]  /*3690*/  IMAD.MOV.U32 R5, RZ, RZ, R14 ;  /* 0x000000ffff057224 */ /* 0x000fc800078e000e */
        /* <DEDUP_REMOVED lines=10> */
.L_x_29816:
        /* <DEDUP_REMOVED lines=13> */
.L_x_29818:
[----:B------:R-:W-:Y:S05]  /*3810*/  BSYNC.RECONVERGENT B3 ;  /* 0x0000000000037941 */ /* 0x000fea0003800200 */
.L_x_29817:
        /* <DEDUP_REMOVED lines=54> */
.L_x_29815:
[----:B------:R-:W-:Y:S05]  /*3b80*/  BSYNC.RECONVERGENT B2 ;  /* 0x0000000000027941 */ /* 0x000fea0003800200 */
.L_x_29814:
[----:B------:R-:W-:Y:S01]  /*3b90*/  ISETP.NE.AND P3, PT, R65, 0x1, PT ;  /* 0x000000014100780c */ /* 0x000fe20003f65270 */
[----:B------:R-:W-:Y:S01]  /*3ba0*/  FMUL.FTZ R62, R62, R72 ;  /* 0x000000483e3e7220 */ /* 0x000fe20000410000 */
[----:B------:R-:W-:Y:S01]  /*3bb0*/  I2FP.F32.U32 R5, R5 ;  /* 0x0000000500057245 */ /* 0x000fe20000201000 */
[----:B------:R-:W-:Y:S01]  /*3bc0*/  BSSY.RECONVERGENT B2, `(.L_x_29819) ;  /* 0x0000053000027945 */ /* 0x000fe20003800200 */
[----:B------:R-:W-:Y:S02]  /*3bd0*/  IMAD.MOV.U32 R61, RZ, RZ, R14 ;  /* 0x000000ffff3d7224 */ /* 0x000fe400078e000e */
[----:B------:R-:W-:Y:S01]  /*3be0*/  FMUL.FTZ R62, R62, R73 ;  /* 0x000000493e3e7220 */ /* 0x000fe20000410000 */
[----:B------:R-:W-:Y:S01]  /*3bf0*/  FFMA.FTZ R60, R5, R74, 1.1641532182693481445e-10 ;  /* 0x2f000000053c7423 */ /* 0x000fe2000001004a */
[----:B------:R-:W-:-:S04]  /*3c00*/  IMAD.MOV.U32 R5, RZ, RZ, 0x2 ;  /* 0x00000002ff057424 */ /* 0x000fc800078e00ff */
        /* <DEDUP_REMOVED lines=10> */
.L_x_29821:
        /* <DEDUP_REMOVED lines=13> */
.L_x_29823:
[----:B------:R-:W-:Y:S05]  /*3d80*/  BSYNC.RECONVERGENT B3 ;  /* 0x0000000000037941 */ /* 0x000fea0003800200 */
.L_x_29822:
        /* <DEDUP_REMOVED lines=54> */
.L_x_29820:
[----:B------:R-:W-:Y:S05]  /*40f0*/  BSYNC.RECONVERGENT B2 ;  /* 0x0000000000027941 */ /* 0x000fea0003800200 */
.L_x_29819:
[----:B------:R-:W-:Y:S01]  /*4100*/  I2FP.F32.U32 R61, R61 ;  /* 0x0000003d003d7245 */ /* 0x000fe20000201000 */
[----:B------:R-:W-:Y:S01]  /*4110*/  FMUL.FTZ R60, R63, R72 ;  /* 0x000000483f3c7220 */ /* 0x000fe20000410000 */
[----:B------:R-:W-:Y:S02]  /*4120*/  FSEL R64, R75, RZ, P0 ;  /* 0x000000ff4b407208 */ /* 0x000fe40000000000 */
[----:B------:R-:W-:Y:S01]  /*4130*/  FSEL R65, R76, RZ, P1 ;  /* 0x000000ff4c417208 */ /* 0x000fe20000800000 */
[----:B------:R-:W-:Y:S01]  /*4140*/  FFMA.FTZ R74, R61, R74, 1.1641532182693481445e-10 ;  /* 0x2f0000003d4a7423 */ /* 0x000fe2000001004a */
[----:B------:R-:W-:Y:S01]  /*4150*/  FMUL.FTZ R60, R60, R73 ;  /* 0x000000493c3c7220 */ /* 0x000fe20000410000 */
[----:B------:R-:W-:-:S03]  /*4160*/  FSEL R66, R62, RZ, P2 ;  /* 0x000000ff3e427208 */ /* 0x000fc60001000000 */
[----:B------:R-:W-:-:S04]  /*4170*/  FSETP.GTU.FTZ.AND P4, PT, R74, R13, PT ;  /* 0x0000000d4a00720b */ /* 0x000fc80003f9c000 */
[----:B------:R-:W-:Y:S02]  /*4180*/  PLOP3.LUT P3, PT, P4, PT, PT, 0x8, 0x80 ;  /* 0x000000000080781c */ /* 0x000fe4000276e170 */
[----:B------:R-:W-:-:S11]  /*4190*/  FSEL R67, R60, RZ, !P4 ;  /* 0x000000ff3c437208 */ /* 0x000fd60006000000 */
.L_x_29803:
[----:B------:R-:W0:Y:S01]  /*41a0*/  LDC.64 R62, c[0x0][0x3a8] ;  /* 0x0000ea00ff3e7b82 */ /* 0x000e220000000a00 */
[----:B------:R-:W-:Y:S02]  /*41b0*/  SEL R13, RZ, 0x1000000, !P3 ;  /* 0x01000000ff0d7807 */ /* 0x000fe40005800000 */
[----:B------:R-:W-:Y:S02]  /*41c0*/  SEL R74, RZ, 0x10000, !P2 ;  /* 0x00010000ff4a7807 */ /* 0x000fe40005000000 */
[----:B------:R-:W-:-:S03]  /*41d0*/  SEL R73, RZ, 0x100, !P1 ;  /* 0x00000100ff497807 */ /* 0x000fc60004800000 */
[----:B------:R-:W1:Y:S01]  /*41e0*/  LDC.64 R60, c[0x0][0x3b0] ;  /* 0x0000ec00ff3c7b82 */ /* 0x000e620000000a00 */
[----:B------:R-:W-:Y:S02]  /*41f0*/  IADD3 R13, PT, PT, R73, R13, R74 ;  /* 0x0000000d490d7210 */ /* 0x000fe40007ffe04a */
[----:B------:R-:W-:-:S05]  /*4200*/  SEL R74, RZ, 0x1, !P0 ;  /* 0x00000001ff4a7807 */ /* 0x000fca0004000000 */
[----:B------:R-:W-:Y:S01]  /*4210*/  IMAD.IADD R73, R13, 0x1, R74 ;  /* 0x000000010d497824 */ /* 0x000fe200078e024a */
[----:B------:R-:W-:Y:S01]  /*4220*/  MOV R13, R88 ;  /* 0x00000058000d7202 */ /* 0x000fe20000000f00 */
[C---:B------:R-:W-:Y:S02]  /*4230*/  VIADD R74, R70.reuse, 0x20 ;  /* 0x00000020464a7836 */ /* 0x040fe40000000000 */
[----:B0-----:R-:W-:-:S05]  /*4240*/  IMAD.WIDE.U32 R62, R70, 0x10, R62 ;  /* 0x00000010463e7825 */ /* 0x001fca00078e003e */
[----:B------:R0:W-:Y:S01]  /*4250*/  STG.E.128 desc[UR6][R62.64], R64 ;  /* 0x000000403e007986 */ /* 0x0001e2000c101d06 */
[----:B-1----:R-:W-:-:S05]  /*4260*/  IMAD.WIDE.U32 R60, R70, 0x4, R60 ;  /* 0x00000004463c7825 */ /* 0x002fca00078e003c */
[----:B------:R0:W-:Y:S02]  /*4270*/  STG.E desc[UR6][R60.64], R73 ;  /* 0x000000493c007986 */ /* 0x0001e4000c101906 */
.L_x_29782:
[----:B------:R-:W-:Y:S05]  /*4280*/  BSYNC.RECONVERGENT B1 ;  /* 0x0000000000017941 */ /* 0x000fea0003800200 */
.L_x_29781:
        /* <DEDUP_REMOVED lines=29> */
.L_x_29829:
        /* <DEDUP_REMOVED lines=13> */
.L_x_29831:
[----:B------:R-:W-:Y:S05]  /*4530*/  BSYNC.RECONVERGENT B3 ;  /* 0x0000000000037941 */ /* 0x000fea0003800200 */
.L_x_29830:
        /* <DEDUP_REMOVED lines=52> */
[----:B------:R-:W-:-:S07]  /*4880*/  IMAD.MOV.U32 R76, RZ, RZ, RZ ;  /* 0x000000ffff4c7224 */ /* 0x000fce00078e00ff */
.L_x_29828:
[----:B------:R-:W-:Y:S05]  /*4890*/  BSYNC.RECONVERGENT B2 ;  /* 0x0000000000027941 */ /* 0x000fea0003800200 */
.L_x_29827:
[----:B------:R-:W0:Y:S01]  /*48a0*/  LDC R13, c[0x0][0x408] ;  /* 0x00010200ff0d7b82 */ /* 0x000e220000000800 */
[----:B------:R-:W-:Y:S01]  /*48b0*/  I2FP.F32.U32 R84, R77 ;  /* 0x0000004d00547245 */ /* 0x000fe20000201000 */
[----:B------:R-:W-:Y:S02]  /*48c0*/  IMAD.MOV.U32 R91, RZ, RZ, 0x2f800000 ;  /* 0x2f800000ff5b7424 */ /* 0x000fe400078e00ff */
[----:B-----5:R-:W-:Y:S01]  /*48d0*/  FMUL.FTZ R32, R32, R72 ;  /* 0x0000004820207220 */ /* 0x020fe20000410000 */
[----:B------:R-:W-:Y:S01]  /*48e0*/  ISETP.NE.AND P1, PT, R76, 0x1, PT ;  /* 0x000000014c00780c */ /* 0x000fe20003f25270 */
[----:B------:R-:W-:Y:S01]  /*48f0*/  BSSY.RECONVERGENT B2, `(.L_x_29832) ;  /* 0x0000057000027945 */ /* 0x000fe20003800200 */
[----:B------:R-:W-:Y:S01]  /*4900*/  FFMA.FTZ R84, R84, R91, 1.1641532182693481445e-10 ;  /* 0x2f00000054547423 */ /* 0x000fe2000001005b */
[----:B------:R-:W-:Y:S01]  /*4910*/  HFMA2 R77, -RZ, RZ, 0, 1.1920928955078125e-07 ;  /* 0x00000002ff4d7431 */ /* 0x000fe200000001ff */
[----:B------:R-:W1:Y:S01]  /*4920*/  LDC R75, c[0x0][0x404] ;  /* 0x00010100ff4b7b82 */ /* 0x000e620000000800 */
[----:B0-----:R-:W-:-:S02]  /*4930*/  FMUL.FTZ R32, R32, R13 ;  /* 0x0000000d20207220 */ /* 0x001fc40000410000 */
        /* <DEDUP_REMOVED lines=14> */
.L_x_29834:
        /* <DEDUP_REMOVED lines=13> */
.L_x_29836:
[----:B------:R-:W-:Y:S05]  /*4af0*/  BSYNC.RECONVERGENT B3 ;  /* 0x0000000000037941 */ /* 0x000fea0003800200 */
.L_x_29835:
        /* <DEDUP_REMOVED lines=54> */
.L_x_29833:
[----:B------:R-:W-:Y:S05]  /*4e60*/  BSYNC.RECONVERGENT B2 ;  /* 0x0000000000027941 */ /* 0x000fea0003800200 */
.L_x_29832:
        /* <DEDUP_REMOVED lines=21> */
.L_x_29839:
        /* <DEDUP_REMOVED lines=13> */
.L_x_29841:
[----:B------:R-:W-:Y:S05]  /*5090*/  BSYNC.RECONVERGENT B3 ;  /* 0x0000000000037941 */ /* 0x000fea0003800200 */
.L_x_29840:
        /* <DEDUP_REMOVED lines=54> */
.L_x_29838:
[----:B------:R-:W-:Y:S05]  /*5400*/  BSYNC.RECONVERGENT B2 ;  /* 0x0000000000027941 */ /* 0x000fea0003800200 */
.L_x_29837:
        /* <DEDUP_REMOVED lines=21> */
.L_x_29844:
        /* <DEDUP_REMOVED lines=13> */
.L_x_29846:
[----:B------:R-:W-:Y:S05]  /*5630*/  BSYNC.RECONVERGENT B3 ;  /* 0x0000000000037941 */ /* 0x000fea0003800200 */
.L_x_29845:
        /* <DEDUP_REMOVED lines=54> */
.L_x_29843:
[----:B------:R-:W-:Y:S05]  /*59a0*/  BSYNC.RECONVERGENT B2 ;  /* 0x0000000000027941 */ /* 0x000fea0003800200 */
.L_x_29842:
        /* <DEDUP_REMOVED lines=9> */
.L_x_29826:
        /* <DEDUP_REMOVED lines=16> */
.L_x_29850:
        /* <DEDUP_REMOVED lines=13> */
.L_x_29852:
[----:B------:R-:W-:Y:S05]  /*5c10*/  BSYNC.RECONVERGENT B3 ;  /* 0x0000000000037941 */ /* 0x000fea0003800200 */
.L_x_29851:
        /* <DEDUP_REMOVED lines=53> */
.L_x_29849:
[----:B------:R-:W-:Y:S05]  /*5f70*/  BSYNC.RECONVERGENT B2 ;  /* 0x0000000000027941 */ /* 0x000fea0003800200 */
.L_x_29848:
[----:B------:R-:W0:Y:S01]  /*5f80*/  LDC R13, c[0x0][0x404] ;  /* 0x00010100ff0d7b82 */ /* 0x000e220000000800 */
[----:B------:R-:W-:Y:S01]  /*5f90*/  ISETP.NE.AND P1, PT, R61, 0x1, PT ;  /* 0x000000013d00780c */ /* 0x000fe20003f25270 */
[----:B------:R-:W-:Y:S01]  /*5fa0*/  HFMA2 R76, -RZ, RZ, 0.1171875, 0 ;  /* 0x2f800000ff4c7431 */ /* 0x000fe200000001ff */
[----:B------:R-:W-:Y:S01]  /*5fb0*/  I2FP.F32.U32 R5, R60 ;  /* 0x0000003c00057245 */ /* 0x000fe20000201000 */
[----:B-----5:R-:W-:Y:S01]  /*5fc0*/  FMUL.FTZ R32, R32, R72 ;  /* 0x0000004820207220 */ /* 0x020fe20000410000 */
[----:B------:R-:W-:Y:S03]  /*5fd0*/  BSSY.RECONVERGENT B2, `(.L_x_29853) ;  /* 0x0000054000027945 */ /* 0x000fe60003800200 */
[----:B------:R-:W1:Y:S01]  /*5fe0*/  LDC R75, c[0x0][0x408] ;  /* 0x00010200ff4b7b82 */ /* 0x000e620000000800 */
[----:B------:R-:W-:Y:S01]  /*5ff0*/  FFMA.FTZ R60, R5, R76, 1.1641532182693481445e-10 ;  /* 0x2f000000053c7423 */ /* 0x000fe2000001004c */
[----:B------:R-:W-:-:S04]  /*6000*/  IMAD.MOV.U32 R5, RZ, RZ, R14 ;  /* 0x000000ffff057224 */ /* 0x000fc800078e000e */
[----:B0-----:R-:W-:Y:S01]  /*6010*/  FSETP.LE.FTZ.AND P0, PT, R60, R13, PT ;  /* 0x0000000d3c00720b */ /* 0x001fe20003f13000 */
[----:B------:R-:W-:Y:S02]  /*6020*/  IMAD.MOV.U32 R60, RZ, RZ, 0x2 ;  /* 0x00000002ff3c7424 */ /* 0x000fe400078e00ff */
[----:B-1----:R-:W-:Y:S01]  /*6030*/  FMUL.FTZ R77, R32, R75 ;  /* 0x0000004b204d7220 */ /* 0x002fe20000410000 */
        /* <DEDUP_REMOVED lines=9> */
.L_x_29855:
        /* <DEDUP_REMOVED lines=13> */
.L_x_29857:
[----:B------:R-:W-:Y:S05]  /*61a0*/  BSYNC.RECONVERGENT B3 ;  /* 0x0000000000037941 */ /* 0x000fea0003800200 */
.L_x_29856:
        /* <DEDUP_REMOVED lines=54> */
.L_x_29854:
[----:B------:R-:W-:Y:S05]  /*6510*/  BSYNC.RECONVERGENT B2 ;  /* 0x0000000000027941 */ /* 0x000fea0003800200 */
.L_x_29853:
[----:B------:R-:W-:Y:S01]  /*6520*/  ISETP.NE.AND P2, PT, R60, 0x1, PT ;  /* 0x000000013c00780c */ /* 0x000fe20003f45270 */
[----:B------:R-:W-:Y:S01]  /*6530*/  FMUL.FTZ R84, R33, R72 ;  /* 0x0000004821547220 */ /* 0x000fe20000410000 */
[----:B------:R-:W-:Y:S01]  /*6540*/  I2FP.F32.U32 R5, R5 ;  /* 0x0000000500057245 */ /* 0x000fe20000201000 */
[----:B------:R-:W-:Y:S01]  /*6550*/  BSSY.RECONVERGENT B2, `(.L_x_29858) ;  /* 0x0000053000027945 */ /* 0x000fe20003800200 */
[----:B------:R-:W-:Y:S02]  /*6560*/  IMAD.MOV.U32 R61, RZ, RZ, 0x2 ;  /* 0x00000002ff3d7424 */ /* 0x000fe400078e00ff */
[----:B------:R-:W-:Y:S01]  /*6570*/  FMUL.FTZ R84, R84, R75 ;  /* 0x0000004b54547220 */ /* 0x000fe20000410000 */
[----:B------:R-:W-:Y:S01]  /*6580*/  FFMA.FTZ R32, R5, R76, 1.1641532182693481445e-10 ;  /* 0x2f00000005207423 */ /* 0x000fe2000001004c */
[----:B------:R-:W-:-:S04]  /*6590*/  MOV R5, R14 ;  /* 0x0000000e00057202 */ /* 0x000fc80000000f00 */
        /* <DEDUP_REMOVED lines=10> */
.L_x_29860:
        /* <DEDUP_REMOVED lines=13> */
.L_x_29862:
[----:B------:R-:W-:Y:S05]  /*6710*/  BSYNC.RECONVERGENT B3 ;  /* 0x0000000000037941 */ /* 0x000fea0003800200 */
.L_x_29861:
        /* <DEDUP_REMOVED lines=54> */
.L_x_29859:
[----:B------:R-:W-:Y:S05]  /*6a80*/  BSYNC.RECONVERGENT B2 ;  /* 0x0000000000027941 */ /* 0x000fea0003800200 */
.L_x_29858:
[----:B------:R-:W-:Y:S01]  /*6a90*/  ISETP.NE.AND P3, PT, R61, 0x1, PT ;  /* 0x000000013d00780c */ /* 0x000fe20003f65270 */
[----:B------:R-:W-:Y:S01]  /*6aa0*/  FMUL.FTZ R34, R34, R72 ;  /* 0x0000004822227220 */ /* 0x000fe20000410000 */
[----:B------:R-:W-:Y:S01]  /*6ab0*/  I2FP.F32.U32 R5, R5 ;  /* 0x0000000500057245 */ /* 0x000fe20000201000 */
[----:B------:R-:W-:Y:S01]  /*6ac0*/  BSSY.RECONVERGENT B2, `(.L_x_29863) ;  /* 0x0000053000027945 */ /* 0x000fe20003800200 */
[----:B------:R-:W-:Y:S02]  /*6ad0*/  IMAD.MOV.U32 R33, RZ, RZ, R14 ;  /* 0x000000ffff217224 */ /* 0x000fe400078e000e */
[----:B------:R-:W-:Y:S01]  /*6ae0*/  FMUL.FTZ R34, R34, R75 ;  /* 0x0000004b22227220 */ /* 0x000fe20000410000 */
[----:B------:R-:W-:Y:S01]  /*6af0*/  FFMA.FTZ R32, R5, R76, 1.1641532182693481445e-10 ;  /* 0x2f00000005207423 */ /* 0x000fe2000001004c */
[----:B------:R-:W-:-:S04]  /*6b00*/  HFMA2 R5, -RZ, RZ, 0, 1.1920928955078125e-07 ;  /* 0x00000002ff057431 */ /* 0x000fc800000001ff */
        /* <DEDUP_REMOVED lines=10> */
.L_x_29865:
        /* <DEDUP_REMOVED lines=13> */
.L_x_29867:
[----:B------:R-:W-:Y:S05]  /*6c80*/  BSYNC.RECONVERGENT B3 ;  /* 0x0000000000037941 */ /* 0x000fea0003800200 */
.L_x_29866:
        /* <DEDUP_REMOVED lines=54> */
.L_x_29864:
[----:B------:R-:W-:Y:S05]  /*6ff0*/  BSYNC.RECONVERGENT B2 ;  /* 0x0000000000027941 */ /* 0x000fea0003800200 */
.L_x_29863:
[----:B------:R-:W-:Y:S01]  /*7000*/  I2FP.F32.U32 R33, R33 ;  /* 0x0000002100217245 */ /* 0x000fe20000201000 */
[----:B------:R-:W-:Y:S01]  /*7010*/  FMUL.FTZ R32, R35, R72 ;  /* 0x0000004823207220 */ /* 0x000fe20000410000 */
[----:B------:R-:W-:-:S03]  /*7020*/  FSEL R34, R34, RZ, P2 ;  /* 0x000000ff22227208 */ /* 0x000fc60001000000 */
[----:B------:R-:W-:Y:S01]  /*7030*/  FFMA.FTZ R76, R33, R76, 1.1641532182693481445e-10 ;  /* 0x2f000000214c7423 */ /* 0x000fe2000001004c */
[----:B------:R-:W-:Y:S01]  /*7040*/  FMUL.FTZ R35, R32, R75 ;  /* 0x0000004b20237220 */ /* 0x000fe20000410000 */
[----:B------:R-:W-:Y:S02]  /*7050*/  FSEL R32, R77, RZ, P0 ;  /* 0x000000ff4d207208 */ /* 0x000fe40000000000 */
[----:B------:R-:W-:Y:S02]  /*7060*/  FSEL R33, R84, RZ, P1 ;  /* 0x000000ff54217208 */ /* 0x000fe40000800000 */
[----:B------:R-:W-:-:S04]  /*7070*/  FSETP.GTU.FTZ.AND P4, PT, R76, R13, PT ;  /* 0x0000000d4c00720b */ /* 0x000fc80003f9c000 */
[----:B------:R-:W-:Y:S02]  /*7080*/  PLOP3.LUT P3, PT, P4, PT, PT, 0x8, 0x80 ;  /* 0x000000000080781c */ /* 0x000fe4000276e170 */
[----:B------:R-:W-:-:S11]  /*7090*/  FSEL R35, R35, RZ, !P4 ;  /* 0x000000ff23237208 */ /* 0x000fd60006000000 */
.L_x_29847:
[----:B------:R-:W0:Y:S01]  /*70a0*/  LDC.64 R62, c[0x0][0x3a8] ;  /* 0x0000ea00ff3e7b82 */ /* 0x000e220000000a00 */
[----:B------:R-:W-:Y:S02]  /*70b0*/  SEL R13, RZ, 0x1000000, !P3 ;  /* 0x01000000ff0d7807 */ /* 0x000fe40005800000 */
[----:B------:R-:W-:Y:S02]  /*70c0*/  SEL R76, RZ, 0x10000, !P2 ;  /* 0x00010000ff4c7807 */ /* 0x000fe40005000000 */
[----:B------:R-:W-:-:S03]  /*70d0*/  SEL R75, RZ, 0x100, !P1 ;  /* 0x00000100ff4b7807 */ /* 0x000fc60004800000 */
[----:B------:R-:W1:Y:S01]  /*70e0*/  LDC.64 R60, c[0x0][0x3b0] ;  /* 0x0000ec00ff3c7b82 */ /* 0x000e620000000a00 */
[----:B------:R-:W-:Y:S02]  /*70f0*/  IADD3 R13, PT, PT, R75, R13, R76 ;  /* 0x0000000d4b0d7210 */ /* 0x000fe40007ffe04c */
[----:B------:R-:W-:-:S05]  /*7100*/  SEL R76, RZ, 0x1, !P0 ;  /* 0x00000001ff4c7807 */ /* 0x000fca0004000000 */
[----:B------:R-:W-:Y:S02]  /*7110*/  IMAD.IADD R75, R13, 0x1, R76 ;  /* 0x000000010d4b7824 */ /* 0x000fe400078e024c */
[----:B------:R-:W-:Y:S02]  /*7120*/  IMAD.MOV.U32 R13, RZ, RZ, R90 ;  /* 0x000000ffff0d7224 */ /* 0x000fe400078e005a */
[----:B0-----:R-:W-:-:S05]  /*7130*/  IMAD.WIDE.U32 R62, R74, 0x10, R62 ;  /* 0x000000104a3e7825 */ /* 0x001fca00078e003e */
[----:B------:R0:W-:Y:S01]  /*7140*/  STG.E.128 desc[UR6][R62.64], R32 ;  /* 0x000000203e007986 */ /* 0x0001e2000c101d06 */
[C---:B-1----:R-:W-:Y:S01]  /*7150*/  IMAD.WIDE.U32 R60, R74.reuse, 0x4, R60 ;  /* 0x000000044a3c7825 */ /* 0x042fe200078e003c */
[----:B------:R-:W-:-:S04]  /*7160*/  IADD3 R74, PT, PT, R74, 0x20, RZ ;  /* 0x000000204a4a7810 */ /* 0x000fc80007ffe0ff */
[----:B------:R0:W-:Y:S03]  /*7170*/  STG.E desc[UR6][R60.64], R75 ;  /* 0x0000004b3c007986 */ /* 0x0001e6000c101906 */
.L_x_29825:
[----:B------:R-:W-:Y:S05]  /*7180*/  BSYNC.RECONVERGENT B1 ;  /* 0x0000000000017941 */ /* 0x000fea0003800200 */
.L_x_29824:
        /* <DEDUP_REMOVED lines=29> */
.L_x_29873:
        /* <DEDUP_REMOVED lines=13> */
.L_x_29875:
[----:B------:R-:W-:Y:S05]  /*7430*/  BSYNC.RECONVERGENT B3 ;  /* 0x0000000000037941 */ /* 0x000fea0003800200 */
.L_x_29874:
        /* <DEDUP_REMOVED lines=52> */
[----:B------:R-:W-:-:S07]  /*7780*/  HFMA2 R76, -RZ, RZ, 0, 0 ;  /* 0x00000000ff4c7431 */ /* 0x000fce00000001ff */
.L_x_29872:
[----:B------:R-:W-:Y:S05]  /*7790*/  BSYNC.RECONVERGENT B2 ;  /* 0x0000000000027941 */ /* 0x000fea0003800200 */
.L_x_29871:
[----:B------:R-:W0:Y:S01]  /*77a0*/  LDC R13, c[0x0][0x408] ;  /* 0x00010200ff0d7b82 */ /* 0x000e220000000800 */
[----:B------:R-:W-:Y:S01]  /*77b0*/  I2FP.F32.U32 R5, R77 ;  /* 0x0000004d00057245 */ /* 0x000fe20000201000 */
[----:B------:R-:W-:Y:S02]  /*77c0*/  IMAD.MOV.U32 R92, RZ, RZ, 0x2f800000 ;  /* 0x2f800000ff5c7424 */ /* 0x000fe400078e00ff */
[----:B-----5:R-:W-:Y:S01]  /*77d0*/  FMUL.FTZ R84, R36, R72 ;  /* 0x0000004824547220 */ /* 0x020fe20000410000 */
[----:B------:R-:W-:Y:S01]  /*77e0*/  ISETP.NE.AND P1, PT, R76, 0x1, PT ;  /* 0x000000014c00780c */ /* 0x000fe20003f25270 */
[----:B------:R-:W-:Y:S01]  /*77f0*/  BSSY.RECONVERGENT B2, `(.L_x_29876) ;  /* 0x0000057000027945 */ /* 0x000fe20003800200 */
[----:B------:R-:W-:Y:S01]  /*7800*/  FFMA.FTZ R36, R5, R92, 1.1641532182693481445e-10 ;  /* 0x2f00000005247423 */ /* 0x000fe2000001005c */
[----:B------:R-:W-:Y:S01]  /*7810*/  IMAD.MOV.U32 R77, RZ, RZ, 0x2 ;  /* 0x00000002ff4d7424 */ /* 0x000fe200078e00ff */
[----:B------:R-:W1:Y:S01]  /*7820*/  LDC R91, c[0x0][0x404] ;  /* 0x00010100ff5b7b82 */ /* 0x000e620000000800 */
[----:B0-----:R-:W-:-:S02]  /*7830*/  FMUL.FTZ R84, R84, R13 ;  /* 0x0000000d54547220 */ /* 0x001fc40000410000 */
[----:B-1----:R-:W-:-:S04]  /*7840*/  FSETP.GTU.FTZ.AND P0, PT, R36, R91, PT ;  /* 0x0000005b2400720b */ /* 0x002fc80003f1c000 */
        /* <DEDUP_REMOVED lines=13> */
.L_x_29878:
        /* <DEDUP_REMOVED lines=13> */
.L_x_29880:
[----:B------:R-:W-:Y:S05]  /*79f0*/  BSYNC.RECONVERGENT B3 ;  /* 0x0000000000037941 */ /* 0x000fea0003800200 */
.L_x_29879:
        /* <DEDUP_REMOVED lines=54> */
.L_x_29877:
[----:B------:R-:W-:Y:S05]  /*7d60*/  BSYNC.RECONVERGENT B2 ;  /* 0x0000000000027941 */ /* 0x000fea0003800200 */
.L_x_29876:
[----:B------:R-:W-:Y:S01]  /*7d70*/  I2FP.F32.U32 R5, R5 ;  /* 0x0000000500057245 */ /* 0x000fe20000201000 */
[----:B------:R-:W-:Y:S01]  /*7d80*/  FMUL.FTZ R76, R37, R72 ;  /* 0x00000048254c7220 */ /* 0x000fe20000410000 */
[----:B------:R-:W-:Y:S01]  /*7d90*/  ISETP.NE.AND P2, PT, R77, 0x1, PT ;  /* 0x000000014d00780c */ /* 0x000fe20003f45270 */
[----:B------:R-:W-:Y:S02]  /*7da0*/  BSSY.RECONVERGENT B2, `(.L_x_29881) ;  /* 0x0000056000027945 */ /* 0x000fe40003800200 */
[----:B------:R-:W-:Y:S01]  /*7db0*/  FFMA.FTZ R60, R5, R92, 1.1641532182693481445e-10 ;  /* 0x2f000000053c7423 */ /* 0x000fe2000001005c */
[----:B------:R-:W-:Y:S01]  /*7dc0*/  FMUL.FTZ R76, R76, R13 ;  /* 0x0000000d4c4c7220 */ /* 0x000fe20000410000 */
[----:B------:R-:W-:-:S03]  /*7dd0*/  IMAD.MOV.U32 R5, RZ, RZ, R14 ;  /* 0x000000ffff057224 */ /* 0x000fc600078e000e */
        /* <DEDUP_REMOVED lines=14> */
.L_x_29883:
        /* <DEDUP_REMOVED lines=13> */
.L_x_29885:
[----:B------:R-:W-:Y:S05]  /*7f90*/  BSYNC.RECONVERGENT B3 ;  /* 0x0000000000037941 */ /* 0x000fea0003800200 */
.L_x_29884:
        /* <DEDUP_REMOVED lines=54> */
.L_x_29882:
[----:B------:R-:W-:Y:S05]  /*8300*/  BSYNC.RECONVERGENT B2 ;  /* 0x0000000000027941 */ /* 0x000fea0003800200 */
.L_x_29881:
        /* <DEDUP_REMOVED lines=21> */
.L_x_29888:
        /* <DEDUP_REMOVED lines=13> */
.L_x_29890:
[----:B------:R-:W-:Y:S05]  /*8530*/  BSYNC.RECONVERGENT B3 ;  /* 0x0000000000037941 */ /* 0x000fea0003800200 */
.L_x_29889:
        /* <DEDUP_REMOVED lines=54> */
.L_x_29887:
[----:B------:R-:W-:Y:S05]  /*88a0*/  BSYNC.RECONVERGENT B2 ;  /* 0x0000000000027941 */ /* 0x000fea0003800200 */
.L_x_29886:
        /* <DEDUP_REMOVED lines=9> */
.L_x_29870:
        /* <DEDUP_REMOVED lines=16> */
.L_x_29894:
        /* <DEDUP_REMOVED lines=13> */
.L_x_29896:
[----:B------:R-:W-:Y:S05]  /*8b10*/  BSYNC.RECONVERGENT B3 ;  /* 0x0000000000037941 */ /* 0x000fea0003800200 */
.L_x_29895:
        /* <DEDUP_REMOVED lines=53> */
.L_x_29893:
[----:B------:R-:W-:Y:S05]  /*8e70*/  BSYNC.RECONVERGENT B2 ;  /* 0x0000000000027941 */ /* 0x000fea0003800200 */
.L_x_29892:
[----:B------:R-:W0:Y:S01]  /*8e80*/  LDC R13, c[0x0][0x404] ;  /* 0x00010100ff0d7b82 */ /* 0x000e220000000800 */
[----:B------:R-:W-:Y:S01]  /*8e90*/  ISETP.NE.AND P1, PT, R62, 0x1, PT ;  /* 0x000000013e00780c */ /* 0x000fe20003f25270 */
[----:B------:R-:W-:Y:S01]  /*8ea0*/  IMAD.MOV.U32 R77, RZ, RZ, 0x2f800000 ;  /* 0x2f800000ff4d7424 */ /* 0x000fe200078e00ff */
[----:B------:R-:W-:Y:S01]  /*8eb0*/  I2FP.F32.U32 R60, R60 ;  /* 0x0000003c003c7245 */ /* 0x000fe20000201000 */
[----:B-----5:R-:W-:Y:S01]  /*8ec0*/  FMUL.FTZ R61, R36, R72 ;  /* 0x00000048243d7220 */ /* 0x020fe20000410000 */
[----:B------:R-:W-:Y:S01]  /*8ed0*/  BSSY.RECONVERGENT B2, `(.L_x_29897) ;  /* 0x0000054000027945 */ /* 0x000fe20003800200 */
[----:B------:R-:W-:Y:S02]  /*8ee0*/  IMAD.MOV.U32 R5, RZ, RZ, R14 ;  /* 0x000000ffff057224 */ /* 0x000fe400078e000e */
[----:B------:R-:W1:Y:S01]  /*8ef0*/  LDC R76, c[0x0][0x408] ;  /* 0x00010200ff4c7b82 */ /* 0x000e620000000800 */
[----:B------:R-:W-:-:S05]  /*8f00*/  FFMA.FTZ R60, R60, R77, 1.1641532182693481445e-10 ;  /* 0x2f0000003c3c7423 */ /* 0x000fca000001004d */
[----:B0-----:R-:W-:Y:S01]  /*8f10*/  FSETP.LE.FTZ.AND P0, PT, R60, R13, PT ;  /* 0x0000000d3c00720b */ /* 0x001fe20003f13000 */
[----:B------:R-:W-:Y:S02]  /*8f20*/  HFMA2 R60, -RZ, RZ, 0, 1.1920928955078125e-07 ;  /* 0x00000002ff3c7431 */ /* 0x000fe400000001ff */
[----:B-1----:R-:W-:Y:S01]  /*8f30*/  FMUL.FTZ R84, R61, R76 ;  /* 0x0000004c3d547220 */ /* 0x002fe20000410000 */
        /* <DEDUP_REMOVED lines=9> */
.L_x_29899:
        /* <DEDUP_REMOVED lines=13> */
.L_x_29901:
[----:B------:R-:W-:Y:S05]  /*90a0*/  BSYNC.RECONVERGENT B3 ;  /* 0x0000000000037941 */ /* 0x000fea0003800200 */
.L_x_29900:
        /* <DEDUP_REMOVED lines=54> */
.L_x_29898:
[----:B------:R-:W-:Y:S05]  /*9410*/  BSYNC.RECONVERGENT B2 ;  /* 0x0000000000027941 */ /* 0x000fea0003800200 */
.L_x_29897:
[----:B------:R-:W-:Y:S01]  /*9420*/  ISETP.NE.AND P2, PT, R60, 0x1, PT ;  /* 0x000000013c00780c */ /* 0x000fe20003f45270 */
[----:B------:R-:W-:Y:S01]  /*9430*/  FMUL.FTZ R85, R37, R72 ;  /* 0x0000004825557220 */ /* 0x000fe20000410000 */
[----:B------:R-:W-:Y:S01]  /*9440*/  I2FP.F32.U32 R36, R5 ;  /* 0x0000000500247245 */ /* 0x000fe20000201000 */
[----:B------:R-:W-:Y:S01]  /*9450*/  BSSY.RECONVERGENT B2, `(.L_x_29902) ;  /* 0x0000053000027945 */ /* 0x000fe20003800200 */
[----:B------:R-:W-:Y:S01]  /*9460*/  IMAD.MOV.U32 R62, RZ, RZ, 0x2 ;  /* 0x00000002ff3e7424 */ /* 0x000fe200078e00ff */
[----:B------:R-:W-:Y:S01]  /*9470*/  MOV R5, R14 ;  /* 0x0000000e00057202 */ /* 0x000fe20000000f00 */
[----:B------:R-:W-:Y:S01]  /*9480*/  FMUL.FTZ R85, R85, R76 ;  /* 0x0000004c55557220 */ /* 0x000fe20000410000 */
[----:B------:R-:W-:-:S05]  /*9490*/  FFMA.FTZ R36, R36, R77, 1.1641532182693481445e-10 ;  /* 0x2f00000024247423 */ /* 0x000fca000001004d */
        /* <DEDUP_REMOVED lines=10> */
.L_x_29904:
        /* <DEDUP_REMOVED lines=13> */
.L_x_29906:
[----:B------:R-:W-:Y:S05]  /*9610*/  BSYNC.RECONVERGENT B3 ;  /* 0x0000000000037941 */ /* 0x000fea0003800200 */
.L_x_29905:
        /* <DEDUP_REMOVED lines=54> */
.L_x_29903:
[----:B------:R-:W-:Y:S05]  /*9980*/  BSYNC.RECONVERGENT B2 ;  /* 0x0000000000027941 */ /* 0x000fea0003800200 */
.L_x_29902:
        /* <DEDUP_REMOVED lines=18> */
.L_x_29909:
        /* <DEDUP_REMOVED lines=13> */
.L_x_29911:
[----:B------:R-:W-:Y:S05]  /*9b80*/  BSYNC.RECONVERGENT B3 ;  /* 0x0000000000037941 */ /* 0x000fea0003800200 */
.L_x_29910:
        /* <DEDUP_REMOVED lines=54> */
.L_x_29908:
[----:B------:R-:W-:Y:S05]  /*9ef0*/  BSYNC.RECONVERGENT B2 ;  /* 0x0000000000027941 */ /* 0x000fea0003800200 */
.L_x_29907:
[----:B------:R-:W-:Y:S01]  /*9f00*/  I2FP.F32.U32 R36, R37 ;  /* 0x0000002500247245 */ /* 0x000fe20000201000 */
[----:B------:R-:W-:Y:S01]  /*9f10*/  FMUL.FTZ R39, R39, R72 ;  /* 0x0000004827277220 */ /* 0x000fe20000410000 */
[----:B------:R-:W-:Y:S02]  /*9f20*/  FSEL R37, R85, RZ, P1 ;  /* 0x000000ff55257208 */ /* 0x000fe40000800000 */
[----:B------:R-:W-:Y:S01]  /*9f30*/  FSEL R38, R38, RZ, P2 ;  /* 0x000000ff26267208 */ /* 0x000fe20001000000 */
[----:B------:R-:W-:Y:S01]  /*9f40*/  FFMA.FTZ R36, R36, R77, 1.1641532182693481445e-10 ;  /* 0x2f00000024247423 */ /* 0x000fe2000001004d */
[----:B------:R-:W-:-:S04]  /*9f50*/  FMUL.FTZ R39, R39, R76 ;  /* 0x0000004c27277220 */ /* 0x000fc80000410000 */
[----:B------:R-:W-:Y:S02]  /*9f60*/  FSETP.GTU.FTZ.AND P3, PT, R36, R13, PT ;  /* 0x0000000d2400720b */ /* 0x000fe40003f7c000 */
[----:B------:R-:W-:Y:S02]  /*9f70*/  FSEL R36, R84, RZ, P0 ;  /* 0x000000ff54247208 */ /* 0x000fe40000000000 */
[----:B------:R-:W-:Y:S02]  /*9f80*/  FSEL R39, R39, RZ, !P3 ;  /* 0x000000ff27277208 */ /* 0x000fe40005800000 */
[----:B------:R-:W-:-:S13]  /*9f90*/  PLOP3.LUT P3, PT, P3, PT, PT, 0x8, 0x80 ;  /* 0x000000000080781c */ /* 0x000fda0001f6e170 */
.L_x_29891:
        /* <DEDUP_REMOVED lines=9> */
[----:B0-----:R-:W-:-:S05]  /*a030*/  IMAD.WIDE.U32 R62, R74, 0x10, R62 ;  /* 0x000000104a3e7825 */ /* 0x001fca00078e003e */
[----:B------:R0:W-:Y:S01]  /*a040*/  STG.E.128 desc[UR6][R62.64], R36 ;  /* 0x000000243e007986 */ /* 0x0001e2000c101d06 */
[----:B-1----:R-:W-:-:S04]  /*a050*/  IMAD.WIDE.U32 R60, R74, 0x4, R60 ;  /* 0x000000044a3c7825 */ /* 0x002fc800078e003c */
[----:B------:R-:W-:Y:S01]  /*a060*/  VIADD R74, R74, 0x20 ;  /* 0x000000204a4a7836 */ /* 0x000fe20000000000 */
[----:B------:R0:W-:Y:S06]  /*a070*/  STG.E desc[UR6][R60.64], R77 ;  /* 0x0000004d3c007986 */ /* 0x0001ec000c101906 */
.L_x_29869:
[----:B------:R-:W-:Y:S05]  /*a080*/  BSYNC.RECONVERGENT B1 ;  /* 0x0000000000017941 */ /* 0x000fea0003800200 */
.L_x_29868:
        /* <DEDUP_REMOVED lines=29> */
.L_x_29917:
        /* <DEDUP_REMOVED lines=13> */
.L_x_29919:
[----:B------:R-:W-:Y:S05]  /*a330*/  BSYNC.RECONVERGENT B3 ;  /* 0x0000000000037941 */ /* 0x000fea0003800200 */
.L_x_29918:
        /* <DEDUP_REMOVED lines=53> */
.L_x_29916:
[----:B------:R-:W-:Y:S05]  /*a690*/  BSYNC.RECONVERGENT B2 ;  /* 0x0000000000027941 */ /* 0x000fea0003800200 */
.L_x_29915:
        /* <DEDUP_REMOVED lines=24> */
.L_x_29922:
        /* <DEDUP_REMOVED lines=13> */
.L_x_29924:
[----:B------:R-:W-:Y:S05]  /*a8f0*/  BSYNC.RECONVERGENT B3 ;  /* 0x0000000000037941 */ /* 0x000fea0003800200 */
.L_x_29923:
        /* <DEDUP_REMOVED lines=54> */
.L_x_29921:
[----:B------:R-:W-:Y:S05]  /*ac60*/  BSYNC.RECONVERGENT B2 ;  /* 0x0000000000027941 */ /* 0x000fea0003800200 */
.L_x_29920:
[----:B------:R-:W-:Y:S01]  /*ac70*/  I2FP.F32.U32 R60, R5 ;  /* 0x00000005003c7245 */ /* 0x000fe20000201000 */
[----:B------:R-:W-:Y:S01]  /*ac80*/  FMUL.FTZ R84, R41, R72 ;  /* 0x0000004829547220 */ /* 0x000fe20000410000 */
[----:B------:R-:W-:Y:S01]  /*ac90*/  ISETP.NE.AND P2, PT, R85, 0x1, PT ;  /* 0x000000015500780c */ /* 0x000fe20003f45270 */
[----:B------:R-:W-:Y:S01]  /*aca0*/  BSSY.RECONVERGENT B2, `(.L_x_29925) ;  /* 0x0000056000027945 */ /* 0x000fe20003800200 */
[----:B------:R-:W-:Y:S02]  /*acb0*/  IMAD.MOV.U32 R88, RZ, RZ, 0x2 ;  /* 0x00000002ff587424 */ /* 0x000fe400078e00ff */
[----:B------:R-:W-:Y:S01]  /*acc0*/  FFMA.FTZ R60, R60, R93, 1.1641532182693481445e-10 ;  /* 0x2f0000003c3c7423 */ /* 0x000fe2000001005d */
[----:B------:R-:W-:Y:S01]  /*acd0*/  FMUL.FTZ R84, R84, R13 ;  /* 0x0000000d54547220 */ /* 0x000fe20000410000 */
[----:B------:R-:W-:-:S03]  /*ace0*/  MOV R5, R14 ;  /* 0x0000000e00057202 */ /* 0x000fc60000000f00 */
        /* <DEDUP_REMOVED lines=13> */
.L_x_29927:
        /* <DEDUP_REMOVED lines=13> */
.L_x_29929:
[----:B------:R-:W-:Y:S05]  /*ae90*/  BSYNC.RECONVERGENT B3 ;  /* 0x0000000000037941 */ /* 0x000fea0003800200 */
.L_x_29928:
        /* <DEDUP_REMOVED lines=54> */
.L_x_29926:
[----:B------:R-:W-:Y:S05]  /*b200*/  BSYNC.RECONVERGENT B2 ;  /* 0x0000000000027941 */ /* 0x000fea0003800200 */
.L_x_29925:
        /* <DEDUP_REMOVED lines=21> */
.L_x_29932:
        /* <DEDUP_REMOVED lines=13> */
.L_x_29934:
[----:B------:R-:W-:Y:S05]  /*b430*/  BSYNC.RECONVERGENT B3 ;  /* 0x0000000000037941 */ /* 0x000fea0003800200 */
.L_x_29933:
        /* <DEDUP_REMOVED lines=54> */
.L_x_29931:
[----:B------:R-:W-:Y:S05]  /*b7a0*/  BSYNC.RECONVERGENT B2 ;  /* 0x0000000000027941 */ /* 0x000fea0003800200 */
.L_x_29930:
        /* <DEDUP_REMOVED lines=9> */
.L_x_29914:
        /* <DEDUP_REMOVED lines=16> */
.L_x_29938:
        /* <DEDUP_REMOVED lines=13> */
.L_x_29940:
[----:B------:R-:W-:Y:S05]  /*ba10*/  BSYNC.RECONVERGENT B3 ;  /* 0x0000000000037941 */ /* 0x000fea0003800200 */
.L_x_29939:
        /* <DEDUP_REMOVED lines=53> */
.L_x_29937:
[----:B------:R-:W-:Y:S05]  /*bd70*/  BSYNC.RECONVERGENT B2 ;  /* 0x0000000000027941 */ /* 0x000fea0003800200 */
.L_x_29936:
        /* <DEDUP_REMOVED lines=8> */
[----:B------:R-:W-:-:S04]  /*be00*/  IMAD.MOV.U32 R5, RZ, RZ, R14 ;  /* 0x000000ffff057224 */ /* 0x000fc800078e000e */
[----:B0-----:R-:W-:Y:S02]  /*be10*/  FSETP.LE.FTZ.AND P0, PT, R60, R13, PT ;  /* 0x0000000d3c00720b */ /* 0x001fe40003f13000 */
[----:B------:R-:W-:Y:S01]  /*be20*/  MOV R60, 0x2 ;  /* 0x00000002003c7802 */ /* 0x000fe20000000f00 */
[----:B-1----:R-:W-:Y:S01]  /*be30*/  FMUL.FTZ R85, R40, R77 ;  /* 0x0000004d28557220 */ /* 0x002fe20000410000 */
        /* <DEDUP_REMOVED lines=9> */
.L_x_29943:
        /* <DEDUP_REMOVED lines=13> */
.L_x_29945:
[----:B------:R-:W-:Y:S05]  /*bfa0*/  BSYNC.RECONVERGENT B3 ;  /* 0x0000000000037941 */ /* 0x000fea0003800200 */
.L_x_29944:
        /* <DEDUP_REMOVED lines=54> */
.L_x_29942:
[----:B------:R-:W-:Y:S05]  /*c310*/  BSYNC.RECONVERGENT B2 ;  /* 0x0000000000027941 */ /* 0x000fea0003800200 */
.L_x_29941:
        /* <DEDUP_REMOVED lines=18> */
.L_x_29948:
        /* <DEDUP_REMOVED lines=13> */
.L_x_29950:
[----:B------:R-:W-:Y:S05]  /*c510*/  BSYNC.RECONVERGENT B3 ;  /* 0x0000000000037941 */ /* 0x000fea0003800200 */
.L_x_29949:
        /* <DEDUP_REMOVED lines=54> */
.L_x_29947:
[----:B------:R-:W-:Y:S05]  /*c880*/  BSYNC.RECONVERGENT B2 ;  /* 0x0000000000027941 */ /* 0x000fea0003800200 */
.L_x_29946:
        /* <DEDUP_REMOVED lines=18> */
.L_x_29953:
        /* <DEDUP_REMOVED lines=13> */
.L_x_29955:
[----:B------:R-:W-:Y:S05]  /*ca80*/  BSYNC.RECONVERGENT B3 ;  /* 0x0000000000037941 */ /* 0x000fea0003800200 */
.L_x_29954:
        /* <DEDUP_REMOVED lines=54> */
.L_x_29952:
[----:B------:R-:W-:Y:S05]  /*cdf0*/  BSYNC.RECONVERGENT B2 ;  /* 0x0000000000027941 */ /* 0x000fea0003800200 */
.L_x_29951:
[----:B------:R-:W-:Y:S01]  /*ce00*/  I2FP.F32.U32 R41, R41 ;  /* 0x0000002900297245 */ /* 0x000fe20000201000 */
[----:B------:R-:W-:Y:S01]  /*ce10*/  FMUL.FTZ R40, R43, R72 ;  /* 0x000000482b287220 */ /* 0x000fe20000410000 */
[----:B------:R-:W-:-:S03]  /*ce20*/  FSEL R42, R42, RZ, P2 ;  /* 0x000000ff2a2a7208 */ /* 0x000fc60001000000 */
[----:B------:R-:W-:Y:S01]  /*ce30*/  FFMA.FTZ R84, R41, R84, 1.1641532182693481445e-10 ;  /* 0x2f00000029547423 */ /* 0x000fe20000010054 */
[----:B------:R-:W-:Y:S01]  /*ce40*/  FMUL.FTZ R40, R40, R77 ;  /* 0x0000004d28287220 */ /* 0x000fe20000410000 */
[----:B------:R-:W-:-:S03]  /*ce50*/  FSEL R41, R88, RZ, P1 ;  /* 0x000000ff58297208 */ /* 0x000fc60000800000 */
[----:B------:R-:W-:-:S04]  /*ce60*/  FSETP.GTU.FTZ.AND P3, PT, R84, R13, PT ;  /* 0x0000000d5400720b */ /* 0x000fc80003f7c000 */
[----:B------:R-:W-:Y:S02]  /*ce70*/  FSEL R43, R40, RZ, !P3 ;  /* 0x000000ff282b7208 */ /* 0x000fe40005800000 */
[----:B------:R-:W-:Y:S02]  /*ce80*/  PLOP3.LUT P3, PT, P3, PT, PT, 0x8, 0x80 ;  /* 0x000000000080781c */ /* 0x000fe40001f6e170 */
[----:B------:R-:W-:-:S11]  /*ce90*/  FSEL R40, R85, RZ, P0 ;  /* 0x000000ff55287208 */ /* 0x000fd60000000000 */
.L_x_29935:
[----:B------:R-:W0:Y:S01]  /*cea0*/  LDC.64 R62, c[0x0][0x3a8] ;  /* 0x0000ea00ff3e7b82 */ /* 0x000e220000000a00 */
[----:B------:R-:W-:Y:S02]  /*ceb0*/  SEL R13, RZ, 0x1000000, !P3 ;  /* 0x01000000ff0d7807 */ /* 0x000fe40005800000 */
[----:B------:R-:W-:Y:S02]  /*cec0*/  SEL R84, RZ, 0x10000, !P2 ;  /* 0x00010000ff547807 */ /* 0x000fe40005000000 */
[----:B------:R-:W-:-:S03]  /*ced0*/  SEL R77, RZ, 0x100, !P1 ;  /* 0x00000100ff4d7807 */ /* 0x000fc60004800000 */
[----:B------:R-:W1:Y:S01]  /*cee0*/  LDC.64 R60, c[0x0][0x3b0] ;  /* 0x0000ec00ff3c7b82 */ /* 0x000e620000000a00 */
[----:B------:R-:W-:Y:S02]  /*cef0*/  IADD3 R13, PT, PT, R77, R13, R84 ;  /* 0x0000000d4d0d7210 */ /* 0x000fe40007ffe054 */
[----:B------:R-:W-:-:S04]  /*cf00*/  SEL R84, RZ, 0x1, !P0 ;  /* 0x00000001ff547807 */ /* 0x000fc80004000000 */
[----:B------:R-:W-:Y:S01]  /*cf10*/  IADD3 R77, PT, PT, R13, R84, RZ ;  /* 0x000000540d4d7210 */ /* 0x000fe20007ffe0ff */
[----:B------:R-:W-:Y:S02]  /*cf20*/  IMAD.MOV.U32 R13, RZ, RZ, R92 ;  /* 0x000000ffff0d7224 */ /* 0x000fe400078e005c */
[----:B0-----:R-:W-:-:S05]  /*cf30*/  IMAD.WIDE.U32 R62, R74, 0x10, R62 ;  /* 0x000000104a3e7825 */ /* 0x001fca00078e003e */
[----:B------:R2:W-:Y:S01]  /*cf40*/  STG.E.128 desc[UR6][R62.64], R40 ;  /* 0x000000283e007986 */ /* 0x0005e2000c101d06 */
[C---:B-1----:R-:W-:Y:S01]  /*cf50*/  IMAD.WIDE.U32 R60, R74.reuse, 0x4, R60 ;  /* 0x000000044a3c7825 */ /* 0x042fe200078e003c */
[----:B------:R-:W-:-:S04]  /*cf60*/  IADD3 R74, PT, PT, R74, 0x20, RZ ;  /* 0x000000204a4a7810 */ /* 0x000fc80007ffe0ff */
[----:B------:R2:W-:Y:S03]  /*cf70*/  STG.E desc[UR6][R60.64], R77 ;  /* 0x0000004d3c007986 */ /* 0x0005e6000c101906 */
.L_x_29913:
[----:B------:R-:W-:Y:S05]  /*cf80*/  BSYNC.RECONVERGENT B1 ;  /* 0x0000000000017941 */ /* 0x000fea0003800200 */
.L_x_29912:
[----:B------:R-:W-:Y:S01]  /*cf90*/  ISETP.GE.U32.AND P0, PT, R0, 0xa0, PT ;  /* 0x000000a00000780c */ /* 0x000fe20003f06070 */
[----:B------:R-:W-:Y:S03]  /*cfa0*/  BSSY.RECONVERGENT B1, `(.L_x_29956) ;  /* 0x00002ee000017945 */ /* 0x000fe60003800200 */
[----:B0-2---:R-:W-:-:S09]  /*cfb0*/  P2R R77, PR, RZ, 0x1 ;  /* 0x00000001ff4d7803 */ /* 0x005fd20000000000 */
        /* <DEDUP_REMOVED lines=26> */
.L_x_29961:
        /* <DEDUP_REMOVED lines=13> */
.L_x_29963:
[----:B------:R-:W-:Y:S05]  /*d230*/  BSYNC.RECONVERGENT B3 ;  /* 0x0000000000037941 */ /* 0x000fea0003800200 */
.L_x_29962:
        /* <DEDUP_REMOVED lines=53> */
.L_x_29960:
[----:B------:R-:W-:Y:S05]  /*d590*/  BSYNC.RECONVERGENT B2 ;  /* 0x0000000000027941 */ /* 0x000fea0003800200 */
.L_x_29959:
        /* <DEDUP_REMOVED lines=24> */
.L_x_29966:
        /* <DEDUP_REMOVED lines=13> */
.L_x_29968:
[----:B------:R-:W-:Y:S05]  /*d7f0*/  BSYNC.RECONVERGENT B3 ;  /* 0x0000000000037941 */ /* 0x000fea0003800200 */
.L_x_29967:
        /* <DEDUP_REMOVED lines=54> */
.L_x_29965:
[----:B------:R-:W-:Y:S05]  /*db60*/  BSYNC.RECONVERGENT B2 ;  /* 0x0000000000027941 */ /* 0x000fea0003800200 */
.L_x_29964:
[----:B------:R-:W-:Y:S01]  /*db70*/  I2FP.F32.U32 R5, R5 ;  /* 0x0000000500057245 */ /* 0x000fe20000201000 */
[----:B------:R-:W-:Y:S01]  /*db80*/  FMUL.FTZ R84, R45, R72 ;  /* 0x000000482d547220 */ /* 0x000fe20000410000 */
[----:B------:R-:W-:Y:S01]  /*db90*/  ISETP.NE.AND P2, PT, R85, 0x1, PT ;  /* 0x000000015500780c */ /* 0x000fe20003f45270 */
[----:B------:R-:W-:Y:S01]  /*dba0*/  BSSY.RECONVERGENT B2, `(.L_x_29969) ;  /* 0x0000056000027945 */ /* 0x000fe20003800200 */
[----:B------:R-:W-:Y:S02]  /*dbb0*/  HFMA2 R88, -RZ, RZ, 0, 1.1920928955078125e-07 ;  /* 0x00000002ff587431 */ /* 0x000fe400000001ff */
[----:B------:R-:W-:Y:S01]  /*dbc0*/  FFMA.FTZ R60, R5, R92, 1.1641532182693481445e-10 ;  /* 0x2f000000053c7423 */ /* 0x000fe2000001005c */
[----:B------:R-:W-:Y:S01]  /*dbd0*/  FMUL.FTZ R84, R84, R13 ;  /* 0x0000000d54547220 */ /* 0x000fe20000410000 */
[----:B------:R-:W-:-:S03]  /*dbe0*/  IMAD.MOV.U32 R5, RZ, RZ, R14 ;  /* 0x000000ffff057224 */ /* 0x000fc600078e000e */
        /* <DEDUP_REMOVED lines=13> */
.L_x_29971:
        /* <DEDUP_REMOVED lines=13> */
.L_x_29973:
[----:B------:R-:W-:Y:S05]  /*dd90*/  BSYNC.RECONVERGENT B3 ;  /* 0x0000000000037941 */ /* 0x000fea0003800200 */
.L_x_29972:
        /* <DEDUP_REMOVED lines=54> */
.L_x_29970:
[----:B------:R-:W-:Y:S05]  /*e100*/  BSYNC.RECONVERGENT B2 ;  /* 0x0000000000027941 */ /* 0x000fea0003800200 */
.L_x_29969:
[----:B------:R-:W-:Y:S01]  /*e110*/  I2FP.F32.U32 R5, R5 ;  /* 0x0000000500057245 */ /* 0x000fe20000201000 */
[----:B------:R-:W-:Y:S01]  /*e120*/  FMUL.FTZ R60, R46, R72 ;  /* 0x000000482e3c7220 */ /* 0x000fe20000410000 */
[----:B------:R-:W-:Y:S01]  /*e130*/  ISETP.NE.AND P3, PT, R88, 0x1, PT ;  /* 0x000000015800780c */ /* 0x000fe20003f65270 */
[----:B------:R-:W-:Y:S01]  /*e140*/  BSSY.RECONVERGENT B2, `(.L_x_29974) ;  /* 0x0000056000027945 */ /* 0x000fe20003800200 */
[----:B------:R-:W-:Y:S02]  /*e150*/  IMAD.MOV.U32 R84, RZ, RZ, R14 ;  /* 0x000000ffff547224 */ /* 0x000fe400078e000e */
[----:B------:R-:W-:Y:S01]  /*e160*/  FFMA.FTZ R46, R5, R92, 1.1641532182693481445e-10 ;  /* 0x2f000000052e7423 */ /* 0x000fe2000001005c */
[----:B------:R-:W-:Y:S01]  /*e170*/  FMUL.FTZ R60, R60, R13 ;  /* 0x0000000d3c3c7220 */ /* 0x000fe20000410000 */
[----:B------:R-:W-:-:S03]  /*e180*/  HFMA2 R5, -RZ, RZ, 0, 1.1920928955078125e-07 ;  /* 0x00000002ff057431 */ /* 0x000fc600000001ff */
        /* <DEDUP_REMOVED lines=13> */
.L_x_29976:
        /* <DEDUP_REMOVED lines=13> */
.L_x_29978:
[----:B------:R-:W-:Y:S05]  /*e330*/  BSYNC.RECONVERGENT B3 ;  /* 0x0000000000037941 */ /* 0x000fea0003800200 */
.L_x_29977:
        /* <DEDUP_REMOVED lines=54> */
.L_x_29975:
[----:B------:R-:W-:Y:S05]  /*e6a0*/  BSYNC.RECONVERGENT B2 ;  /* 0x0000000000027941 */ /* 0x000fea0003800200 */
.L_x_29974:
        /* <DEDUP_REMOVED lines=9> */
.L_x_29958:
        /* <DEDUP_REMOVED lines=16> */
.L_x_29982:
        /* <DEDUP_REMOVED lines=13> */
.L_x_29984:
[----:B------:R-:W-:Y:S05]  /*e910*/  BSYNC.RECONVERGENT B3 ;  /* 0x0000000000037941 */ /* 0x000fea0003800200 */
.L_x_29983:
        /* <DEDUP_REMOVED lines=53> */
.L_x_29981:
[----:B------:R-:W-:Y:S05]  /*ec70*/  BSYNC.RECONVERGENT B2 ;  /* 0x0000000000027941 */ /* 0x000fea0003800200 */
.L_x_29980:
[----:B------:R-:W0:Y:S01]  /*ec80*/  LDC R13, c[0x0][0x404] ;  /* 0x00010100ff0d7b82 */ /* 0x000e220000000800 */
[----:B------:R-:W-:Y:S01]  /*ec90*/  ISETP.NE.AND P1, PT, R62, 0x1, PT ;  /* 0x000000013e00780c */ /* 0x000fe20003f25270 */
[----:B------:R-:W-:Y:S01]  /*eca0*/  HFMA2 R85, -RZ, RZ, 0.1171875, 0 ;  /* 0x2f800000ff557431 */ /* 0x000fe200000001ff */
[----:B------:R-:W-:Y:S01]  /*ecb0*/  I2FP.F32.U32 R60, R60 ;  /* 0x0000003c003c7245 */ /* 0x000fe20000201000 */
[----:B-----5:R-:W-:Y:S01]  /*ecc0*/  FMUL.FTZ R61, R44, R72 ;  /* 0x000000482c3d7220 */ /* 0x020fe20000410000 */
[----:B------:R-:W-:Y:S01]  /*ecd0*/  BSSY.RECONVERGENT B2, `(.L_x_29985) ;  /* 0x0000054000027945 */ /* 0x000fe20003800200 */
[----:B------:R-:W-:Y:S02]  /*ece0*/  MOV R5, R14 ;  /* 0x0000000e00057202 */ /* 0x000fe40000000f00 */
[----:B------:R-:W1:Y:S01]  /*ecf0*/  LDC R84, c[0x0][0x408] ;  /* 0x00010200ff547b82 */ /* 0x000e620000000800 */
[----:B------:R-:W-:-:S05]  /*ed00*/  FFMA.FTZ R60, R60, R85, 1.1641532182693481445e-10 ;  /* 0x2f0000003c3c7423 */ /* 0x000fca0000010055 */
        /* <DEDUP_REMOVED lines=12> */
.L_x_29987:
        /* <DEDUP_REMOVED lines=13> */
.L_x_29989:
[----:B------:R-:W-:Y:S05]  /*eea0*/  BSYNC.RECONVERGENT B3 ;  /* 0x0000000000037941 */ /* 0x000fea0003800200 */
.L_x_29988:
        /* <DEDUP_REMOVED lines=54> */
.L_x_29986:
[----:B------:R-:W-:Y:S05]  /*f210*/  BSYNC.RECONVERGENT B2 ;  /* 0x0000000000027941 */ /* 0x000fea0003800200 */
.L_x_29985:
        /* <DEDUP_REMOVED lines=18> */
.L_x_29992:
        /* <DEDUP_REMOVED lines=13> */
.L_x_29994:
[----:B------:R-:W-:Y:S05]  /*f410*/  BSYNC.RECONVERGENT B3 ;  /* 0x0000000000037941 */ /* 0x000fea0003800200 */
.L_x_29993:
        /* <DEDUP_REMOVED lines=54> */
.L_x_29991:
[----:B------:R-:W-:Y:S05]  /*f780*/  BSYNC.RECONVERGENT B2 ;  /* 0x0000000000027941 */ /* 0x000fea0003800200 */
.L_x_29990:
        /* <DEDUP_REMOVED lines=18> */
.L_x_29997:
        /* <DEDUP_REMOVED lines=13> */
.L_x_29999:
[----:B------:R-:W-:Y:S05]  /*f980*/  BSYNC.RECONVERGENT B3 ;  /* 0x0000000000037941 */ /* 0x000fea0003800200 */
.L_x_29998:
        /* <DEDUP_REMOVED lines=54> */
.L_x_29996:
[----:B------:R-:W-:Y:S05]  /*fcf0*/  BSYNC.RECONVERGENT B2 ;  /* 0x0000000000027941 */ /* 0x000fea0003800200 */
.L_x_29995:
        /* <DEDUP_REMOVED lines=10> */
.L_x_29979:
        /* <DEDUP_REMOVED lines=14> */
.L_x_29957:
[----:B------:R-:W-:Y:S05]  /*fe80*/  BSYNC.RECONVERGENT B1 ;  /* 0x0000000000017941 */ /* 0x000fea0003800200 */
.L_x_29956:
        /* <DEDUP_REMOVED lines=29> */
.L_x_30005:
        /* <DEDUP_REMOVED lines=13> */
.L_x_30007:
[----:B------:R-:W-:Y:S05]  /*10130*/  BSYNC.RECONVERGENT B3 ;  /* 0x0000000000037941 */ /* 0x000fea0003800200 */
.L_x_30006:
        /* <DEDUP_REMOVED lines=53> */
.L_x_30004:
[----:B------:R-:W-:Y:S05]  /*10490*/  BSYNC.RECONVERGENT B2 ;  /* 0x0000000000027941 */ /* 0x000fea0003800200 */
.L_x_30003:
[----:B------:R-:W0:Y:S01]  /*104a0*/  LDC R13, c[0x0][0x408] ;  /* 0x00010200ff0d7b82 */ /* 0x000e220000000800 */
[----:B------:R-:W-:Y:S01]  /*104b0*/  I2FP.F32.U32 R90, R89 ;  /* 0x00000059005a7245 */ /* 0x000fe20000201000 */
[----:B------:R-:W-:Y:S01]  /*104c0*/  HFMA2 R93, -RZ, RZ, 0.1171875, 0 ;  /* 0x2f800000ff5d7431 */ /* 0x000fe200000001ff */
[----:B------:R-:W-:Y:S01]  /*104d0*/  ISETP.NE.AND P1, PT, R88, 0x1, PT ;  /* 0x000000015800780c */ /* 0x000fe20003f25270 */
[----:B-----5:R-:W-:Y:S01]  /*104e0*/  FMUL.FTZ R48, R48, R72 ;  /* 0x0000004830307220 */ /* 0x020fe20000410000 */
[----:B------:R-:W-:Y:S01]  /*104f0*/  BSSY.RECONVERGENT B2, `(.L_x_30008) ;  /* 0x0000057000027945 */ /* 0x000fe20003800200 */
[----:B------:R-:W-:Y:S01]  /*10500*/  MOV R89, R14 ;  /* 0x0000000e00597202 */ /* 0x000fe20000000f00 */
[----:B------:R-:W-:Y:S01]  /*10510*/  FFMA.FTZ R90, R90, R93, 1.1641532182693481445e-10 ;  /* 0x2f0000005a5a7423 */ /* 0x000fe2000001005d */
[----:B------:R-:W1:Y:S01]  /*10520*/  LDC R85, c[0x0][0x404] ;  /* 0x00010100ff557b82 */ /* 0x000e620000000800 */
[----:B0-----:R-:W-:-:S03]  /*10530*/  FMUL.FTZ R48, R48, R13 ;  /* 0x0000000d30307220 */ /* 0x001fc60000410000 */
[----:B-1----:R-:W-:Y:S01]  /*10540*/  FSETP.GTU.FTZ.AND P0, PT, R90, R85, PT ;  /* 0x000000555a00720b */ /* 0x002fe20003f1c000 */
        /* <DEDUP_REMOVED lines=13> */
.L_x_30010:
        /* <DEDUP_REMOVED lines=13> */
.L_x_30012:
[----:B------:R-:W-:Y:S05]  /*106f0*/  BSYNC.RECONVERGENT B3 ;  /* 0x0000000000037941 */ /* 0x000fea0003800200 */
.L_x_30011:
        /* <DEDUP_REMOVED lines=52> */
[----:B------:R-:W-:Y:S01]  /*10a40*/  MOV R89, R92 ;  /* 0x0000005c00597202 */ /* 0x000fe20000000f00 */
[----:B------:R-:W-:-:S07]  /*10a50*/  IMAD.MOV.U32 R92, RZ, RZ, R88 ;  /* 0x000000ffff5c7224 */ /* 0x000fce00078e0058 */
.L_x_30009:
[----:B------:R-:W-:Y:S05]  /*10a60*/  BSYNC.RECONVERGENT B2 ;  /* 0x0000000000027941 */ /* 0x000fea0003800200 */
.L_x_30008:
        /* <DEDUP_REMOVED lines=21> */
.L_x_30015:
        /* <DEDUP_REMOVED lines=13> */
.L_x_30017:
[----:B------:R-:W-:Y:S05]  /*10c90*/  BSYNC.RECONVERGENT B3 ;  /* 0x0000000000037941 */ /* 0x000fea0003800200 */
.L_x_30016:
        /* <DEDUP_REMOVED lines=54> */
.L_x_30014:
[----:B------:R-:W-:Y:S05]  /*11000*/  BSYNC.RECONVERGENT B2 ;  /* 0x0000000000027941 */ /* 0x000fea0003800200 */
.L_x_30013:
        /* <DEDUP_REMOVED lines=21> */
.L_x_30020:
        /* <DEDUP_REMOVED lines=13> */
.L_x_30022:
[----:B------:R-:W-:Y:S05]  /*11230*/  BSYNC.RECONVERGENT B3 ;  /* 0x0000000000037941 */ /* 0x000fea0003800200 */
.L_x_30021:
        /* <DEDUP_REMOVED lines=54> */
.L_x_30019:
[----:B------:R-:W-:Y:S05]  /*115a0*/  BSYNC.RECONVERGENT B2 ;  /* 0x0000000000027941 */ /* 0x000fea0003800200 */
.L_x_30018:
        /* <DEDUP_REMOVED lines=9> */
.L_x_30002:
        /* <DEDUP_REMOVED lines=16> */
.L_x_30026:
        /* <DEDUP_REMOVED lines=13> */
.L_x_30028:
[----:B------:R-:W-:Y:S05]  /*11810*/  BSYNC.RECONVERGENT B3 ;  /* 0x0000000000037941 */ /* 0x000fea0003800200 */
.L_x_30027:
        /* <DEDUP_REMOVED lines=53> */
.L_x_30025:
[----:B------:R-:W-:Y:S05]  /*11b70*/  BSYNC.RECONVERGENT B2 ;  /* 0x0000000000027941 */ /* 0x000fea0003800200 */
.L_x_30024:
        /* <DEDUP_REMOVED lines=21> */
.L_x_30031:
        /* <DEDUP_REMOVED lines=13> */
.L_x_30033:
[----:B------:R-:W-:Y:S05]  /*11da0*/  BSYNC.RECONVERGENT B3 ;  /* 0x0000000000037941 */ /* 0x000fea0003800200 */
.L_x_30032:
        /* <DEDUP_REMOVED lines=54> */
.L_x_30030:
[----:B------:R-:W-:Y:S05]  /*12110*/  BSYNC.RECONVERGENT B2 ;  /* 0x0000000000027941 */ /* 0x000fea0003800200 */
.L_x_30029:
        /* <DEDUP_REMOVED lines=18> */
.L_x_30036:
        /* <DEDUP_REMOVED lines=13> */
.L_x_30038:
[----:B------:R-:W-:Y:S05]  /*12310*/  BSYNC.RECONVERGENT B3 ;  /* 0x0000000000037941 */ /* 0x000fea0003800200 */
.L_x_30037:
        /* <DEDUP_REMOVED lines=54> */
.L_x_30035:
[----:B------:R-:W-:Y:S05]  /*12680*/  BSYNC.RECONVERGENT B2 ;  /* 0x0000000000027941 */ /* 0x000fea0003800200 */
.L_x_30034:
        /* <DEDUP_REMOVED lines=18> */
.L_x_30041:
        /* <DEDUP_REMOVED lines=13> */
.L_x_30043:
[----:B------:R-:W-:Y:S05]  /*12880*/  BSYNC.RECONVERGENT B3 ;  /* 0x0000000000037941 */ /* 0x000fea0003800200 */
.L_x_30042:
        /* <DEDUP_REMOVED lines=54> */
.L_x_30040:
[----:B------:R-:W-:Y:S05]  /*12bf0*/  BSYNC.RECONVERGENT B2 ;  /* 0x0000000000027941 */ /* 0x000fea0003800200 */
.L_x_30039:
        /* <DEDUP_REMOVED lines=10> */
.L_x_30023:
        /* <DEDUP_REMOVED lines=14> */
.L_x_30001:
[----:B------:R-:W-:Y:S05]  /*12d80*/  BSYNC.RECONVERGENT B1 ;  /* 0x0000000000017941 */ /* 0x000fea0003800200 */
.L_x_30000:
        /* <DEDUP_REMOVED lines=29> */
.L_x_30049:
        /* <DEDUP_REMOVED lines=13> */
.L_x_30051:
[----:B------:R-:W-:Y:S05]  /*13030*/  BSYNC.RECONVERGENT B3 ;  /* 0x0000000000037941 */ /* 0x000fea0003800200 */
.L_x_30050:
        /* <DEDUP_REMOVED lines=53> */
.L_x_30048:
[----:B------:R-:W-:Y:S05]  /*13390*/  BSYNC.RECONVERGENT B2 ;  /* 0x0000000000027941 */ /* 0x000fea0003800200 */
.L_x_30047:
[----:B------:R-:W0:Y:S01]  /*133a0*/  LDC R13, c[0x0][0x408] ;  /* 0x00010200ff0d7b82 */ /* 0x000e220000000800 */
[----:B------:R-:W-:Y:S01]  /*133b0*/  I2FP.F32.U32 R5, R89 ;  /* 0x0000005900057245 */ /* 0x000fe20000201000 */
[----:B------:R-:W-:Y:S02]  /*133c0*/  IMAD.MOV.U32 R94, RZ, RZ, 0x2f800000 ;  /* 0x2f800000ff5e7424 */ /* 0x000fe400078e00ff */
[----:B-----5:R-:W-:Y:S01]  /*133d0*/  FMUL.FTZ R90, R52, R72 ;  /* 0x00000048345a7220 */ /* 0x020fe20000410000 */
[----:B------:R-:W-:Y:S01]  /*133e0*/  ISETP.NE.AND P1, PT, R88, 0x1, PT ;  /* 0x000000015800780c */ /* 0x000fe20003f25270 */
[----:B------:R-:W-:Y:S01]  /*133f0*/  BSSY.RECONVERGENT B2, `(.L_x_30052) ;  /* 0x0000057000027945 */ /* 0x000fe20003800200 */
[----:B------:R-:W-:Y:S01]  /*13400*/  FFMA.FTZ R52, R5, R94, 1.1641532182693481445e-10 ;  /* 0x2f00000005347423 */ /* 0x000fe2000001005e */
[----:B------:R-:W-:Y:S01]  /*13410*/  IMAD.MOV.U32 R89, RZ, RZ, R14 ;  /* 0x000000ffff597224 */ /* 0x000fe200078e000e */
[----:B------:R-:W1:Y:S01]  /*13420*/  LDC R93, c[0x0][0x404] ;  /* 0x00010100ff5d7b82 */ /* 0x000e620000000800 */
[----:B0-----:R-:W-:-:S02]  /*13430*/  FMUL.FTZ R90, R90, R13 ;  /* 0x0000000d5a5a7220 */ /* 0x001fc40000410000 */
[----:B-1----:R-:W-:-:S04]  /*13440*/  FSETP.GTU.FTZ.AND P0, PT, R52, R93, PT ;  /* 0x0000005d3400720b */ /* 0x002fc80003f1c000 */
[----:B------:R-:W-:Y:S02]  /*13450*/  FSEL R5, R90, RZ, !P0 ;  /* 0x000000ff5a057208 */ /* 0x000fe40004000000 */
[----:B------:R-:W-:Y:S02]  /*13460*/  MOV R90, 0x2 ;  /* 0x00000002005a7802 */ /* 0x000fe40000000f00 */
        /* <DEDUP_REMOVED lines=11> */
.L_x_30054:
        /* <DEDUP_REMOVED lines=13> */
.L_x_30056:
[----:B------:R-:W-:Y:S05]  /*135f0*/  BSYNC.RECONVERGENT B3 ;  /* 0x0000000000037941 */ /* 0x000fea0003800200 */
.L_x_30055:
        /* <DEDUP_REMOVED lines=54> */
.L_x_30053:
[----:B------:R-:W-:Y:S05]  /*13960*/  BSYNC.RECONVERGENT B2 ;  /* 0x0000000000027941 */ /* 0x000fea0003800200 */
.L_x_30052:
        /* <DEDUP_REMOVED lines=21> */
.L_x_30059:
        /* <DEDUP_REMOVED lines=13> */
.L_x_30061:
[----:B------:R-:W-:Y:S05]  /*13b90*/  BSYNC.RECONVERGENT B3 ;  /* 0x0000000000037941 */ /* 0x000fea0003800200 */
.L_x_30060:
        /* <DEDUP_REMOVED lines=54> */
.L_x_30058:
[----:B------:R-:W-:Y:S05]  /*13f00*/  BSYNC.RECONVERGENT B2 ;  /* 0x0000000000027941 */ /* 0x000fea0003800200 */
.L_x_30057:
        /* <DEDUP_REMOVED lines=21> */
.L_x_30064:
        /* <DEDUP_REMOVED lines=13> */
.L_x_30066:
[----:B------:R-:W-:Y:S05]  /*14130*/  BSYNC.RECONVERGENT B3 ;  /* 0x0000000000037941 */ /* 0x000fea0003800200 */
.L_x_30065:
        /* <DEDUP_REMOVED lines=54> */
.L_x_30063:
[----:B------:R-:W-:Y:S05]  /*144a0*/  BSYNC.RECONVERGENT B2 ;  /* 0x0000000000027941 */ /* 0x000fea0003800200 */
.L_x_30062:
        /* <DEDUP_REMOVED lines=9> */
.L_x_30046:
        /* <DEDUP_REMOVED lines=16> */
.L_x_30070:
        /* <DEDUP_REMOVED lines=13> */
.L_x_30072:
[----:B------:R-:W-:Y:S05]  /*14710*/  BSYNC.RECONVERGENT B3 ;  /* 0x0000000000037941 */ /* 0x000fea0003800200 */
.L_x_30071:
        /* <DEDUP_REMOVED lines=53> */
.L_x_30069:
[----:B------:R-:W-:Y:S05]  /*14a70*/  BSYNC.RECONVERGENT B2 ;  /* 0x0000000000027941 */ /* 0x000fea0003800200 */
.L_x_30068:
[----:B------:R-:W0:Y:S01]  /*14a80*/  LDC R13, c[0x0][0x408] ;  /* 0x00010200ff0d7b82 */ /* 0x000e220000000800 */
[----:B------:R-:W-:Y:S01]  /*14a90*/  ISETP.NE.AND P1, PT, R61, 0x1, PT ;  /* 0x000000013d00780c */ /* 0x000fe20003f25270 */
[----:B------:R-:W-:Y:S01]  /*14aa0*/  HFMA2 R89, -RZ, RZ, 0.1171875, 0 ;  /* 0x2f800000ff597431 */ /* 0x000fe200000001ff */
[----:B------:R-:W-:Y:S01]  /*14ab0*/  I2FP.F32.U32 R60, R60 ;  /* 0x0000003c003c7245 */ /* 0x000fe20000201000 */
[----:B-----5:R-:W-:Y:S01]  /*14ac0*/  FMUL.FTZ R90, R52, R72 ;  /* 0x00000048345a7220 */ /* 0x020fe20000410000 */
[----:B------:R-:W-:Y:S01]  /*14ad0*/  BSSY.RECONVERGENT B2, `(.L_x_30073) ;  /* 0x0000054000027945 */ /* 0x000fe20003800200 */
[----:B------:R-:W-:Y:S01]  /*14ae0*/  IMAD.MOV.U32 R62, RZ, RZ, 0x2 ;  /* 0x00000002ff3e7424 */ /* 0x000fe200078e00ff */
[----:B------:R-:W-:Y:S01]  /*14af0*/  MOV R52, R14 ;  /* 0x0000000e00347202 */ /* 0x000fe20000000f00 */
[----:B------:R-:W1:Y:S01]  /*14b00*/  LDC R88, c[0x0][0x404] ;  /* 0x00010100ff587b82 */ /* 0x000e620000000800 */
[----:B------:R-:W-:Y:S01]  /*14b10*/  FFMA.FTZ R5, R60, R89, 1.1641532182693481445e-10 ;  /* 0x2f0000003c057423 */ /* 0x000fe20000010059 */
[----:B0-----:R-:W-:-:S04]  /*14b20*/  FMUL.FTZ R90, R90, R13 ;  /* 0x0000000d5a5a7220 */ /* 0x001fc80000410000 */
[----:B-1----:R-:W-:Y:S01]  /*14b30*/  FSETP.LE.FTZ.AND P0, PT, R5, R88, PT ;  /* 0x000000580500720b */ /* 0x002fe20003f13000 */
        /* <DEDUP_REMOVED lines=9> */
.L_x_30075:
        /* <DEDUP_REMOVED lines=13> */
.L_x_30077:
[----:B------:R-:W-:Y:S05]  /*14ca0*/  BSYNC.RECONVERGENT B3 ;  /* 0x0000000000037941 */ /* 0x000fea0003800200 */
.L_x_30076:
        /* <DEDUP_REMOVED lines=54> */
.L_x_30074:
[----:B------:R-:W-:Y:S05]  /*15010*/  BSYNC.RECONVERGENT B2 ;  /* 0x0000000000027941 */ /* 0x000fea0003800200 */
.L_x_30073:
        /* <DEDUP_REMOVED lines=18> */
.L_x_30080:
        /* <DEDUP_REMOVED lines=13> */
.L_x_30082:
[----:B------:R-:W-:Y:S05]  /*15210*/  BSYNC.RECONVERGENT B3 ;  /* 0x0000000000037941 */ /* 0x000fea0003800200 */
.L_x_30081:
        /* <DEDUP_REMOVED lines=51> */
[----:B------:R-:W-:Y:S02]  /*15550*/  LOP3.LUT R15, R60, UR15, R53, 0x96, !PT ;  /* 0x0000000f3c0f7c12 */ /* 0x000fe4000f8e9635 */
[----:B------:R-:W-:Y:S01]  /*15560*/  MOV R53, R92 ;  /* 0x0000005c00357202 */ /* 0x000fe20000000f00 */
[----:B------:R-:W-:-:S07]  /*15570*/  IMAD.MOV.U32 R92, RZ, RZ, R52 ;  /* 0x000000ffff5c7224 */ /* 0x000fce00078e0034 */
.L_x_30079:
[----:B------:R-:W-:Y:S05]  /*15580*/  BSYNC.RECONVERGENT B2 ;  /* 0x0000000000027941 */ /* 0x000fea0003800200 */
.L_x_30078:
        /* <DEDUP_REMOVED lines=18> */
.L_x_30085:
        /* <DEDUP_REMOVED lines=13> */
.L_x_30087:
[----:B------:R-:W-:Y:S05]  /*15780*/  BSYNC.RECONVERGENT B3 ;  /* 0x0000000000037941 */ /* 0x000fea0003800200 */
.L_x_30086:
        /* <DEDUP_REMOVED lines=54> */
.L_x_30084:
[----:B------:R-:W-:Y:S05]  /*15af0*/  BSYNC.RECONVERGENT B2 ;  /* 0x0000000000027941 */ /* 0x000fea0003800200 */
.L_x_30083:
        /* <DEDUP_REMOVED lines=8> */
[----:B------:R-:W-:Y:S02]  /*15b80*/  FSEL R55, R60, RZ, !P3 ;  /* 0x000000ff3c377208 */ /* 0x000fe40005800000 */
[----:B------:R-:W-:-:S13]  /*15b90*/  PLOP3.LUT P3, PT, P3, PT, PT, 0x8, 0x80 ;  /* 0x000000000080781c */ /* 0x000fda0001f6e170 */
.L_x_30067:
[----:B------:R-:W0:Y:S01]  /*15ba0*/  LDC.64 R62, c[0x0][0x3a8] ;  /* 0x0000ea00ff3e7b82 */ /* 0x000e220000000a00 */
[----:B------:R-:W-:Y:S02]  /*15bb0*/  SEL R13, RZ, 0x1000000, !P3 ;  /* 0x01000000ff0d7807 */ /* 0x000fe40005800000 */
[----:B------:R-:W-:Y:S02]  /*15bc0*/  SEL R88, RZ, 0x10000, !P2 ;  /* 0x00010000ff587807 */ /* 0x000fe40005000000 */
[----:B------:R-:W-:Y:S02]  /*15bd0*/  SEL R89, RZ, 0x100, !P1 ;  /* 0x00000100ff597807 */ /* 0x000fe40004800000 */
[----:B------:R-:W-:Y:S01]  /*15be0*/  SEL R90, RZ, 0x1, !P0 ;  /* 0x00000001ff5a7807 */ /* 0x000fe20004000000 */
[----:B------:R-:W1:Y:S01]  /*15bf0*/  LDC.64 R60, c[0x0][0x3b0] ;  /* 0x0000ec00ff3c7b82 */ /* 0x000e620000000a00 */
[----:B------:R-:W-:-:S05]  /*15c00*/  IADD3 R13, PT, PT, R89, R13, R88 ;  /* 0x0000000d590d7210 */ /* 0x000fca0007ffe058 */
[----:B------:R-:W-:Y:S01]  /*15c10*/  IMAD.IADD R89, R13, 0x1, R90 ;  /* 0x000000010d597824 */ /* 0x000fe200078e025a */
[----:B------:R-:W-:Y:S01]  /*15c20*/  MOV R13, R92 ;  /* 0x0000005c000d7202 */ /* 0x000fe20000000f00 */
[----:B0-----:R-:W-:-:S05]  /*15c30*/  IMAD.WIDE.U32 R62, R74, 0x10, R62 ;  /* 0x000000104a3e7825 */ /* 0x001fca00078e003e */
[----:B------:R0:W-:Y:S01]  /*15c40*/  STG.E.128 desc[UR6][R62.64], R52 ;  /* 0x000000343e007986 */ /* 0x0001e2000c101d06 */
[----:B-1----:R-:W-:-:S04]  /*15c50*/  IMAD.WIDE.U32 R60, R74, 0x4, R60 ;  /* 0x000000044a3c7825 */ /* 0x002fc800078e003c */
[----:B------:R-:W-:Y:S01]  /*15c60*/  VIADD R74, R74, 0x20 ;  /* 0x000000204a4a7836 */ /* 0x000fe20000000000 */
[----:B------:R0:W-:Y:S06]  /*15c70*/  STG.E desc[UR6][R60.64], R89 ;  /* 0x000000593c007986 */ /* 0x0001ec000c101906 */
.L_x_30045:
[----:B------:R-:W-:Y:S05]  /*15c80*/  BSYNC.RECONVERGENT B1 ;  /* 0x0000000000017941 */ /* 0x000fea0003800200 */
.L_x_30044:
        /* <DEDUP_REMOVED lines=29> */
.L_x_30093:
        /* <DEDUP_REMOVED lines=13> */
.L_x_30095:
[----:B------:R-:W-:Y:S05]  /*15f30*/  BSYNC.RECONVERGENT B3 ;  /* 0x0000000000037941 */ /* 0x000fea0003800200 */
.L_x_30094:
        /* <DEDUP_REMOVED lines=53> */
.L_x_30092:
[----:B------:R-:W-:Y:S05]  /*16290*/  BSYNC.RECONVERGENT B2 ;  /* 0x0000000000027941 */ /* 0x000fea0003800200 */
.L_x_30091:
        /* <DEDUP_REMOVED lines=24> */
.L_x_30098:
        /* <DEDUP_REMOVED lines=13> */
.L_x_30100:
[----:B------:R-:W-:Y:S05]  /*164f0*/  BSYNC.RECONVERGENT B3 ;  /* 0x0000000000037941 */ /* 0x000fea0003800200 */
.L_x_30099:
        /* <DEDUP_REMOVED lines=54> */
.L_x_30097:
[----:B------:R-:W-:Y:S05]  /*16860*/  BSYNC.RECONVERGENT B2 ;  /* 0x0000000000027941 */ /* 0x000fea0003800200 */
.L_x_30096:
        /* <DEDUP_REMOVED lines=21> */
.L_x_30103:
        /* <DEDUP_REMOVED lines=13> */
.L_x_30105:
[----:B------:R-:W-:Y:S05]  /*16a90*/  BSYNC.RECONVERGENT B3 ;  /* 0x0000000000037941 */ /* 0x000fea0003800200 */
.L_x_30104:
        /* <DEDUP_REMOVED lines=54> */
.L_x_30102:
[----:B------:R-:W-:Y:S05]  /*16e00*/  BSYNC.RECONVERGENT B2 ;  /* 0x0000000000027941 */ /* 0x000fea0003800200 */
.L_x_30101:
        /* <DEDUP_REMOVED lines=21> */
.L_x_30108:
        /* <DEDUP_REMOVED lines=13> */
.L_x_30110:
[----:B------:R-:W-:Y:S05]  /*17030*/  BSYNC.RECONVERGENT B3 ;  /* 0x0000000000037941 */ /* 0x000fea0003800200 */
.L_x_30109:
        /* <DEDUP_REMOVED lines=54> */
.L_x_30107:
[----:B------:R-:W-:Y:S05]  /*173a0*/  BSYNC.RECONVERGENT B2 ;  /* 0x0000000000027941 */ /* 0x000fea0003800200 */
.L_x_30106:
        /* <DEDUP_REMOVED lines=9> */
.L_x_30090:
        /* <DEDUP_REMOVED lines=16> */
.L_x_30114:
        /* <DEDUP_REMOVED lines=13> */
.L_x_30116:
[----:B------:R-:W-:Y:S05]  /*17610*/  BSYNC.RECONVERGENT B3 ;  /* 0x0000000000037941 */ /* 0x000fea0003800200 */
.L_x_30115:
        /* <DEDUP_REMOVED lines=53> */
.L_x_30113:
[----:B------:R-:W-:Y:S05]  /*17970*/  BSYNC.RECONVERGENT B2 ;  /* 0x0000000000027941 */ /* 0x000fea0003800200 */
.L_x_30112:
[----:B------:R-:W0:Y:S01]  /*17980*/  LDC R13, c[0x0][0x408] ;  /* 0x00010200ff0d7b82 */ /* 0x000e220000000800 */
[----:B------:R-:W-:Y:S01]  /*17990*/  ISETP.NE.AND P1, PT, R61, 0x1, PT ;  /* 0x000000013d00780c */ /* 0x000fe20003f25270 */
[----:B------:R-:W-:Y:S01]  /*179a0*/  IMAD.MOV.U32 R91, RZ, RZ, 0x2f800000 ;  /* 0x2f800000ff5b7424 */ /* 0x000fe200078e00ff */
[----:B------:R-:W-:Y:S01]  /*179b0*/  I2FP.F32.U32 R60, R60 ;  /* 0x0000003c003c7245 */ /* 0x000fe20000201000 */
[----:B-----5:R-:W-:Y:S01]  /*179c0*/  FMUL.FTZ R92, R56, R72 ;  /* 0x00000048385c7220 */ /* 0x020fe20000410000 */
[----:B------:R-:W-:Y:S01]  /*179d0*/  BSSY.RECONVERGENT B2, `(.L_x_30117) ;  /* 0x0000054000027945 */ /* 0x000fe20003800200 */
[----:B------:R-:W-:Y:S01]  /*179e0*/  MOV R62, 0x2 ;  /* 0x00000002003e7802 */ /* 0x000fe20000000f00 */
[----:B------:R-:W-:Y:S01]  /*179f0*/  IMAD.MOV.U32 R5, RZ, RZ, R14 ;  /* 0x000000ffff057224 */ /* 0x000fe200078e000e */
        /* <DEDUP_REMOVED lines=13> */
.L_x_30119:
        /* <DEDUP_REMOVED lines=13> */
.L_x_30121:
[----:B------:R-:W-:Y:S05]  /*17ba0*/  BSYNC.RECONVERGENT B3 ;  /* 0x0000000000037941 */ /* 0x000fea0003800200 */
.L_x_30120:
        /* <DEDUP_REMOVED lines=54> */
.L_x_30118:
[----:B------:R-:W-:Y:S05]  /*17f10*/  BSYNC.RECONVERGENT B2 ;  /* 0x0000000000027941 */ /* 0x000fea0003800200 */
.L_x_30117:
[----:B------:R-:W-:Y:S01]  /*17f20*/  ISETP.NE.AND P2, PT, R62, 0x1, PT ;  /* 0x000000013e00780c */ /* 0x000fe20003f45270 */
[----:B------:R-:W-:Y:S01]  /*17f30*/  FMUL.FTZ R60, R57, R72 ;  /* 0x00000048393c7220 */ /* 0x000fe20000410000 */
[----:B------:R-:W-:Y:S01]  /*17f40*/  I2FP.F32.U32 R56, R5 ;  /* 0x0000000500387245 */ /* 0x000fe20000201000 */
[----:B------:R-:W-:Y:S01]  /*17f50*/  BSSY.RECONVERGENT B2, `(.L_x_30122) ;  /* 0x0000053000027945 */ /* 0x000fe20003800200 */
[----:B------:R-:W-:Y:S02]  /*17f60*/  HFMA2 R61, -RZ, RZ, 0, 1.1920928955078125e-07 ;  /* 0x00000002ff3d7431 */ /* 0x000fe400000001ff */
[----:B------:R-:W-:Y:S02]  /*17f70*/  IMAD.MOV.U32 R5, RZ, RZ, R14 ;  /* 0x000000ffff057224 */ /* 0x000fe400078e000e */
[----:B------:R-:W-:Y:S01]  /*17f80*/  FMUL.FTZ R93, R60, R13 ;  /* 0x0000000d3c5d7220 */ /* 0x000fe20000410000 */
[----:B------:R-:W-:-:S05]  /*17f90*/  FFMA.FTZ R56, R56, R91, 1.1641532182693481445e-10 ;  /* 0x2f00000038387423 */ /* 0x000fca000001005b */
        /* <DEDUP_REMOVED lines=10> */
.L_x_30124:
        /* <DEDUP_REMOVED lines=13> */
.L_x_30126:
[----:B------:R-:W-:Y:S05]  /*18110*/  BSYNC.RECONVERGENT B3 ;  /* 0x0000000000037941 */ /* 0x000fea0003800200 */
.L_x_30125:
        /* <DEDUP_REMOVED lines=54> */
.L_x_30123:
[----:B------:R-:W-:Y:S05]  /*18480*/  BSYNC.RECONVERGENT B2 ;  /* 0x0000000000027941 */ /* 0x000fea0003800200 */
.L_x_30122:
        /* <DEDUP_REMOVED lines=18> */
.L_x_30129:
        /* <DEDUP_REMOVED lines=13> */
.L_x_30131:
[----:B------:R-:W-:Y:S05]  /*18680*/  BSYNC.RECONVERGENT B3 ;  /* 0x0000000000037941 */ /* 0x000fea0003800200 */
.L_x_30130:
        /* <DEDUP_REMOVED lines=54> */
.L_x_30128:
[----:B------:R-:W-:Y:S05]  /*189f0*/  BSYNC.RECONVERGENT B2 ;  /* 0x0000000000027941 */ /* 0x000fea0003800200 */
.L_x_30127:
        /* <DEDUP_REMOVED lines=10> */
.L_x_30111:
[----:B------:R-:W0:Y:S01]  /*18aa0*/  LDC.64 R62, c[0x0][0x3a8] ;  /* 0x0000ea00ff3e7b82 */ /* 0x000e220000000a00 */
[----:B------:R-:W-:Y:S02]  /*18ab0*/  SEL R13, RZ, 0x1000000, !P3 ;  /* 0x01000000ff0d7807 */ /* 0x000fe40005800000 */
[----:B------:R-:W-:Y:S02]  /*18ac0*/  SEL R72, RZ, 0x10000, !P2 ;  /* 0x00010000ff487807 */ /* 0x000fe40005000000 */
[----:B------:R-:W-:Y:S02]  /*18ad0*/  SEL R89, RZ, 0x100, !P1 ;  /* 0x00000100ff597807 */ /* 0x000fe40004800000 */
[----:B------:R-:W-:Y:S01]  /*18ae0*/  SEL R92, RZ, 0x1, !P0 ;  /* 0x00000001ff5c7807 */ /* 0x000fe20004000000 */
[----:B------:R-:W1:Y:S01]  /*18af0*/  LDC.64 R60, c[0x0][0x3b0] ;  /* 0x0000ec00ff3c7b82 */ /* 0x000e620000000a00 */
[----:B------:R-:W-:-:S04]  /*18b00*/  IADD3 R13, PT, PT, R89, R13, R72 ;  /* 0x0000000d590d7210 */ /* 0x000fc80007ffe048 */
[----:B------:R-:W-:Y:S01]  /*18b10*/  IADD3 R89, PT, PT, R13, R92, RZ ;  /* 0x0000005c0d597210 */ /* 0x000fe20007ffe0ff */
[----:B------:R-:W-:Y:S02]  /*18b20*/  IMAD.MOV.U32 R13, RZ, RZ, R90 ;  /* 0x000000ffff0d7224 */ /* 0x000fe400078e005a */
[----:B0-----:R-:W-:-:S05]  /*18b30*/  IMAD.WIDE.U32 R62, R74, 0x10, R62 ;  /* 0x000000104a3e7825 */ /* 0x001fca00078e003e */
[----:B------:R2:W-:Y:S01]  /*18b40*/  STG.E.128 desc[UR6][R62.64], R56 ;  /* 0x000000383e007986 */ /* 0x0005e2000c101d06 */
[----:B-1----:R-:W-:-:S05]  /*18b50*/  IMAD.WIDE.U32 R60, R74, 0x4, R60 ;  /* 0x000000044a3c7825 */ /* 0x002fca00078e003c */
[----:B------:R2:W-:Y:S02]  /*18b60*/  STG.E desc[UR6][R60.64], R89 ;  /* 0x000000593c007986 */ /* 0x0005e4000c101906 */
.L_x_30089:
[----:B------:R-:W-:Y:S05]  /*18b70*/  BSYNC.RECONVERGENT B1 ;  /* 0x0000000000017941 */ /* 0x000fea0003800200 */
.L_x_30088:
[----:B0-2---:R-:W-:Y:S01]  /*18b80*/  FADD.FTZ R60, RZ, R64 ;  /* 0x00000040ff3c7221 */ /* 0x005fe20000010000 */
[C---:B------:R-:W-:Y:S01]  /*18b90*/  ISETP.GT.U32.AND P4, PT, R0.reuse, 0x3f, PT ;  /* 0x0000003f0000780c */ /* 0x040fe20003f84070 */
[----:B------:R-:W-:Y:S01]  /*18ba0*/  UMOV UR19, 0xffffffff ;  /* 0xffffffff00137882 */ /* 0x000fe20000000000 */
[C---:B------:R-:W-:Y:S01]  /*18bb0*/  ISETP.GT.U32.AND P3, PT, R0.reuse, 0x5f, PT ;  /* 0x0000005f0000780c */ /* 0x040fe20003f64070 */
[----:B------:R-:W-:Y:S01]  /*18bc0*/  FADD.FTZ R61, R65, R60 ;  /* 0x0000003c413d7221 */ /* 0x000fe20000010000 */
[C---:B------:R-:W-:Y:S02]  /*18bd0*/  ISETP.GT.U32.AND P2, PT, R0.reuse, 0x7f, PT ;  /* 0x0000007f0000780c */ /* 0x040fe40003f44070 */
[----:B------:R-:W-:Y:S01]  /*18be0*/  ISETP.GT.U32.AND P1, PT, R0, 0x9f, PT ;  /* 0x0000009f0000780c */ /* 0x000fe20003f24070 */
[----:B------:R-:W-:Y:S01]  /*18bf0*/  FADD.FTZ R60, R66, R61 ;  /* 0x0000003d423c7221 */ /* 0x000fe20000010000 */
[C---:B------:R-:W-:Y:S02]  /*18c00*/  ISETP.GT.U32.AND P0, PT, R0.reuse, 0xbf, PT ;  /* 0x000000bf0000780c */ /* 0x040fe40003f04070 */
[----:B------:R-:W-:Y:S01]  /*18c10*/  ISETP.GT.U32.AND P6, PT, R0, 0xdf, PT ;  /* 0x000000df0000780c */ /* 0x000fe20003fc4070 */
[----:B------:R-:W-:-:S03]  /*18c20*/  FADD.FTZ R60, R67, R60 ;  /* 0x0000003c433c7221 */ /* 0x000fc60000010000 */
[----:B------:R-:W-:Y:S02]  /*18c30*/  P2R R91, PR, RZ, 0x40 ;  /* 0x00000040ff5b7803 */ /* 0x000fe40000000000 */
        /* <DEDUP_REMOVED lines=25> */
[----:B------:R-:W-:-:S03]  /*18dd0*/  ISETP.GT.U32.AND P6, PT, R0, 0xff, PT ;  /* 0x000000ff0000780c */ /* 0x000fc60003fc4070 */
[----:B------:R-:W-:Y:S01]  /*18de0*/  FADD.FTZ R60, R56, R61 ;  /* 0x0000003d383c7221 */ /* 0x000fe20000010000 */
[----:B-----5:R-:W-:-:S03]  /*18df0*/  P2R R72, PR, RZ, 0x40 ;  /* 0x00000040ff487803 */ /* 0x020fc60000000000 */
[----:B------:R-:W-:-:S04]  /*18e00*/  FADD.FTZ R63, R57, R60 ;  /* 0x0000003c393f7221 */ /* 0x000fc80000010000 */
[----:B------:R-:W-:-:S04]  /*18e10*/  FADD.FTZ R60, R58, R63 ;  /* 0x0000003f3a3c7221 */ /* 0x000fc80000010000 */
[----:B------:R-:W-:Y:S01]  /*18e20*/  @P6 FADD.FTZ R61, R59, R60 ;  /* 0x0000003c3b3d6221 */ /* 0x000fe20000010000 */
[----:B------:R-:W-:-:S04]  /*18e30*/  LOP3.LUT P6, RZ, R71, 0x1f, RZ, 0xc0, !PT ;  /* 0x0000001f47ff7812 */ /* 0x000fc800078cc0ff */
[----:B------:R-:W-:Y:S01]  /*18e40*/  P2R R60, PR, RZ, 0x40 ;  /* 0x00000040ff3c7803 */ /* 0x000fe20000000000 */
[----:B------:R-:W-:Y:S08]  /*18e50*/  BRA.DIV UR19, `(.L_x_30132) ;  /* 0x0000001613487947 */ /* 0x000ff0000b800000 */
[----:B------:R-:W0:Y:S01]  /*18e60*/  SHFL.BFLY PT, R60, R61, 0x1, 0x1f ;  /* 0x0c201f003d3c7f89 */ /* 0x000e2200000e0000 */
[----:B------:R-:W-:Y:S02]  /*18e70*/  ISETP.NE.AND P6, PT, R72, RZ, PT ;  /* 0x000000ff4800720c */ /* 0x000fe40003fc5270 */
        /* <DEDUP_REMOVED lines=30> */
[----:B------:R-:W-:Y:S01]  /*19060*/  FADD.FTZ R62, R37, -R89 ;  /* 0x80000059253e7221 */ /* 0x000fe20000010000 */
[----:B------:R-:W-:Y:S02]  /*19070*/  ISETP.NE.AND P4, PT, R91, RZ, PT ;  /* 0x000000ff5b00720c */ /* 0x000fe40003f85270 */
        /* <DEDUP_REMOVED lines=54> */
.L_x_30161:
[----:B------:R-:W-:Y:S01]  /*193e0*/  LOP3.LUT P1, RZ, R71, 0x1f, RZ, 0xc0, !PT ;  /* 0x0000001f47ff7812 */ /* 0x000fe2000782c0ff */
[----:B------:R-:W-:Y:S01]  /*193f0*/  FMUL.FTZ R60, R89, R89 ;  /* 0x00000059593c7220 */ /* 0x000fe20000410000 */
[----:B------:R-:W-:Y:S01]  /*19400*/  ISETP.NE.AND P0, PT, RZ, UR17, PT ;  /* 0x00000011ff007c0c */ /* 0x000fe2000bf05270 */
[----:B-1----:R-:W-:Y:S01]  /*19410*/  FADD.FTZ R93, R92, R93 ;  /* 0x0000005d5c5d7221 */ /* 0x002fe20000010000 */
[----:B------:R-:W-:Y:S02]  /*19420*/  BSSY.RECONVERGENT B1, `(.L_x_30133) ;  /* 0x0000025000017945 */ /* 0x000fe40003800200 */
[----:B------:R-:W-:Y:S01]  /*19430*/  FSEL R91, R60, RZ, P0 ;  /* 0x000000ff3c5b7208 */ /* 0x000fe20000000000 */
[----:B------:R-:W-:Y:S01]  /*19440*/  FFMA.FTZ R72, R93, R72, UR18 ;  /* 0x000000125d487e23 */ /* 0x000fe20008010048 */
[----:B------:R-:W-:-:S03]  /*19450*/  FSEL R71, R89, RZ, !P0 ;  /* 0x000000ff59477208 */ /* 0x000fc60004000000 */
        /* <DEDUP_REMOVED lines=8> */
[----:B------:R-:W-:Y:S05]  /*194e0*/  @!P5 BRA `(.L_x_30134) ;  /* 0x000000000060d947 */ /* 0x000fea0003800000 */
[----:B------:R-:W2:Y:S01]  /*194f0*/  LDC.64 R90, c[0x0][0x428] ;  /* 0x00010a00ff5a7b82 */ /* 0x000ea20000000a00 */
[--C-:B------:R-:W-:Y:S01]  /*19500*/  FADD.FTZ R113, R64, -R71.reuse ;  /* 0x8000004740717221 */ /* 0x100fe20000010000 */
[--C-:B------:R-:W-:Y:S01]  /*19510*/  FADD.FTZ R115, R65, -R71.reuse ;  /* 0x8000004741737221 */ /* 0x100fe20000010000 */
[--C-:B------:R-:W-:Y:S01]  /*19520*/  FADD.FTZ R95, R66, -R71.reuse ;  /* 0x80000047425f7221 */ /* 0x100fe20000010000 */
[----:B-1----:R-:W-:Y:S01]  /*19530*/  FADD.FTZ R89, R67, -R71 ;  /* 0x8000004743597221 */ /* 0x002fe20000010000 */
[----:B------:R-:W-:Y:S02]  /*19540*/  HADD2.F32 R97, -RZ, R98.H0_H0 ;  /* 0x20000062ff617230 */ /* 0x000fe40000004100 */
[C---:B------:R-:W-:Y:S01]  /*19550*/  FMUL.FTZ R113, R72.reuse, R113 ;  /* 0x0000007148717220 */ /* 0x040fe20000410000 */
[----:B------:R-:W-:Y:S02]  /*19560*/  HADD2.F32 R60, -RZ, R28.H0_H0 ;  /* 0x2000001cff3c7230 */ /* 0x000fe40000004100 */
[----:B------:R-:W-:Y:S01]  /*19570*/  FMUL.FTZ R94, R72, R115 ;  /* 0x00000073485e7220 */ /* 0x000fe20000410000 */
[----:B0-----:R-:W-:-:S02]  /*19580*/  HADD2.F32 R92, -RZ, R99.H0_H0 ;  /* 0x20000063ff5c7230 */ /* 0x001fc40000004100 */
        /* <DEDUP_REMOVED lines=11> */
[C---:B--2---:R-:W-:Y:S01]  /*19640*/  IMAD.WIDE.U32 R90, R70.reuse, 0x10, R90 ;  /* 0x00000010465a7825 */ /* 0x044fe200078e005a */
[----:B------:R-:W-:-:S04]  /*19650*/  IADD3 R70, PT, PT, R70, 0x20, RZ ;  /* 0x0000002046467810 */ /* 0x000fc80007ffe0ff */
[----:B------:R2:W-:Y:S03]  /*19660*/  STG.E.128 desc[UR6][R90.64], R60 ;  /* 0x0000003c5a007986 */ /* 0x0005e6000c101d06 */
.L_x_30134:
[----:B------:R-:W-:Y:S05]  /*19670*/  BSYNC.RECONVERGENT B1 ;  /* 0x0000000000017941 */ /* 0x000fea0003800200 */
.L_x_30133:
[----:B------:R-:W-:Y:S01]  /*19680*/  ISETP.NE.AND P0, PT, R73, RZ, PT ;  /* 0x000000ff4900720c */ /* 0x000fe20003f05270 */
[----:B------:R-:W-:-:S12]  /*19690*/  BSSY.RECONVERGENT B1, `(.L_x_30135) ;  /* 0x000001a000017945 */ /* 0x000fd80003800200 */
[----:B------:R-:W-:Y:S05]  /*196a0*/  @!P0 BRA `(.L_x_30136) ;  /* 0x0000000000608947 */ /* 0x000fea0003800000 */
[----:B--2---:R-:W2:Y:S01]  /*196b0*/  LDC.64 R90, c[0x0][0x428] ;  /* 0x00010a00ff5a7b82 */ /* 0x004ea20000000a00 */
[--C-:B-1----:R-:W-:Y:S01]  /*196c0*/  FADD.FTZ R89, R32, -R71.reuse ;  /* 0x8000004720597221 */ /* 0x102fe20000010000 */
[--C-:B------:R-:W-:Y:S01]  /*196d0*/  FADD.FTZ R97, R33, -R71.reuse ;  /* 0x8000004721617221 */ /* 0x100fe20000010000 */
[--C-:B------:R-:W-:Y:S01]  /*196e0*/  FADD.FTZ R113, R34, -R71.reuse ;  /* 0x8000004722717221 */ /* 0x100fe20000010000 */
[----:B------:R-:W-:Y:S01]  /*196f0*/  FADD.FTZ R95, R35, -R71 ;  /* 0x80000047235f7221 */ /* 0x000fe20000010000 */
[----:B------:R-:W-:Y:S02]  /*19700*/  HADD2.F32 R60, -RZ, R100.H0_H0 ;  /* 0x20000064ff3c7230 */ /* 0x000fe40000004100 */
[C---:B------:R-:W-:Y:S01]  /*19710*/  FMUL.FTZ R96, R72.reuse, R89 ;  /* 0x0000005948607220 */ /* 0x040fe20000410000 */
[----:B------:R-:W-:Y:S02]  /*19720*/  HADD2.F32 R93, -RZ, R26.H0_H0 ;  /* 0x2000001aff5d7230 */ /* 0x000fe40000004100 */
[----:B------:R-:W-:Y:S01]  /*19730*/  FMUL.FTZ R97, R72, R97 ;  /* 0x0000006148617220 */ /* 0x000fe20000410000 */
[----:B------:R-:W-:-:S02]  /*19740*/  HADD2.F32 R61, -RZ, R101.H0_H0 ;  /* 0x20000065ff3d7230 */ /* 0x000fc40000004100 */
[C---:B------:R-:W-:Y:S01]  /*19750*/  FMUL.FTZ R89, R72.reuse, R113 ;  /* 0x0000007148597220 */ /* 0x040fe20000410000 */
[----:B------:R-:W-:Y:S02]  /*19760*/  HADD2.F32 R94, -RZ, R109.H0_H0 ;  /* 0x2000006dff5e7230 */ /* 0x000fe40000004100 */
[----:B0-----:R-:W-:Y:S01]  /*19770*/  FMUL.FTZ R92, R72, R95 ;  /* 0x0000005f485c7220 */ /* 0x001fe20000410000 */
        /* <DEDUP_REMOVED lines=8> */
[----:B--2---:R-:W-:-:S04]  /*19800*/  IMAD.WIDE.U32 R90, R70, 0x10, R90 ;  /* 0x00000010465a7825 */ /* 0x004fc800078e005a */
[----:B------:R-:W-:Y:S01]  /*19810*/  VIADD R70, R70, 0x20 ;  /* 0x0000002046467836 */ /* 0x000fe20000000000 */
[----:B------:R3:W-:Y:S06]  /*19820*/  STG.E.128 desc[UR6][R90.64], R60 ;  /* 0x0000003c5a007986 */ /* 0x0007ec000c101d06 */
.L_x_30136:
[----:B------:R-:W-:Y:S05]  /*19830*/  BSYNC.RECONVERGENT B1 ;  /* 0x0000000000017941 */ /* 0x000fea0003800200 */
.L_x_30135:
[----:B------:R-:W-:Y:S01]  /*19840*/  ISETP.NE.AND P0, PT, R75, RZ, PT ;  /* 0x000000ff4b00720c */ /* 0x000fe20003f05270 */
[----:B------:R-:W-:-:S12]  /*19850*/  BSSY.RECONVERGENT B1, `(.L_x_30137) ;  /* 0x000001e000017945 */ /* 0x000fd80003800200 */
[----:B------:R-:W-:Y:S05]  /*19860*/  @!P0 BRA `(.L_x_30138) ;  /* 0x0000000000708947 */ /* 0x000fea0003800000 */
[----:B------:R-:W4:Y:S01]  /*19870*/  LDC.64 R74, c[0x0][0x428] ;  /* 0x00010a00ff4a7b82 */ /* 0x000f220000000a00 */
[----:B--23--:R-:W-:Y:S01]  /*19880*/  SHF.R.U64 R90, R86, 0x10, R87 ;  /* 0x00000010565a7819 */ /* 0x00cfe20000001257 */
[----:B-1----:R-:W-:Y:S01]  /*19890*/  FADD.FTZ R61, R36, -R71 ;  /* 0x80000047243d7221 */ /* 0x002fe20000010000 */
[----:B0-----:R-:W-:Y:S01]  /*198a0*/  SHF.R.U64 R92, R24, 0x10, R25 ;  /* 0x00000010185c7819 */ /* 0x001fe20000001219 */
[----:B------:R-:W-:Y:S01]  /*198b0*/  FADD.FTZ R95, R37, -R71 ;  /* 0x80000047255f7221 */ /* 0x000fe20000010000 */
[----:B------:R-:W-:Y:S01]  /*198c0*/  SHF.R.U32.HI R63, RZ, 0x10, R87 ;  /* 0x00000010ff3f7819 */ /* 0x000fe20000011657 */
[----:B------:R-:W-:Y:S01]  /*198d0*/  FADD.FTZ R89, R38, -R71 ;  /* 0x8000004726597221 */ /* 0x000fe20000010000 */
[----:B------:R-:W-:Y:S01]  /*198e0*/  SHF.R.U32.HI R94, RZ, 0x10, R25 ;  /* 0x00000010ff5e7819 */ /* 0x000fe20000011619 */
        /* <DEDUP_REMOVED lines=9> */
[----:B------:R-:W-:Y:S02]  /*19980*/  HADD2.F32 R90, -RZ, R90.H0_H0 ;  /* 0x2000005aff5a7230 */ /* 0x000fe40000004100 */
[----:B------:R-:W-:Y:S01]  /*19990*/  FFMA.FTZ R60, R96, R60, R91 ;  /* 0x0000003c603c7223 */ /* 0x000fe2000001005b */
[----:B------:R-:W-:-:S02]  /*199a0*/  HADD2.F32 R92, -RZ, R92.H0_H0 ;  /* 0x2000005cff5c7230 */ /* 0x000fc40000004100 */
[----:B------:R-:W-:Y:S01]  /*199b0*/  FFMA.FTZ R62, R89, R73, R62 ;  /* 0x00000049593e7223 */ /* 0x000fe2000001003e */
[----:B------:R-:W-:Y:S02]  /*199c0*/  HADD2.F32 R63, -RZ, R63.H0_H0 ;  /* 0x2000003fff3f7230 */ /* 0x000fe40000004100 */
[----:B------:R-:W-:Y:S02]  /*199d0*/  HADD2.F32 R94, -RZ, R94.H0_H0 ;  /* 0x2000005eff5e7230 */ /* 0x000fe40000004100 */
[----:B------:R-:W-:Y:S01]  /*199e0*/  FFMA.FTZ R61, R61, R90, R92 ;  /* 0x0000005a3d3d7223 */ /* 0x000fe2000001005c */
[C---:B----4-:R-:W-:Y:S01]  /*199f0*/  IMAD.WIDE.U32 R74, R70.reuse, 0x10, R74 ;  /* 0x00000010464a7825 */ /* 0x050fe200078e004a */
[----:B------:R-:W-:-:S03]  /*19a00*/  IADD3 R70, PT, PT, R70, 0x20, RZ ;  /* 0x0000002046467810 */ /* 0x000fc60007ffe0ff */
[----:B------:R-:W-:-:S05]  /*19a10*/  FFMA.FTZ R63, R93, R63, R94 ;  /* 0x0000003f5d3f7223 */ /* 0x000fca000001005e */
[----:B------:R4:W-:Y:S02]  /*19a20*/  STG.E.128 desc[UR6][R74.64], R60 ;  /* 0x0000003c4a007986 */ /* 0x0009e4000c101d06 */
.L_x_30138:
[----:B------:R-:W-:Y:S05]  /*19a30*/  BSYNC.RECONVERGENT B1 ;  /* 0x0000000000017941 */ /* 0x000fea0003800200 */
.L_x_30137:
[----:B------:R-:W-:Y:S01]  /*19a40*/  ISETP.NE.AND P0, PT, R76, RZ, PT ;  /* 0x000000ff4c00720c */ /* 0x000fe20003f05270 */
[----:B------:R-:W-:-:S12]  /*19a50*/  BSSY.RECONVERGENT B1, `(.L_x_30139) ;  /* 0x000001e000017945 */ /* 0x000fd80003800200 */
[----:B------:R-:W-:Y:S05]  /*19a60*/  @!P0 BRA `(.L_x_30140) ;  /* 0x0000000000708947 */ /* 0x000fea0003800000 */
[----:B----4-:R-:W4:Y:S01]  /*19a70*/  LDC.64 R74, c[0x0][0x428] ;  /* 0x00010a00ff4a7b82 */ /* 0x010f220000000a00 */
[--C-:B------:R-:W-:Y:S01]  /*19a80*/  FADD.FTZ R73, R40, -R71.reuse ;  /* 0x8000004728497221 */ /* 0x100fe20000010000 */
[----:B-1----:R-:W-:Y:S01]  /*19a90*/  FADD.FTZ R89, R41, -R71 ;  /* 0x8000004729597221 */ /* 0x002fe20000010000 */
[----:B--23--:R-:W-:Y:S01]  /*19aa0*/  SHF.R.U64 R90, R82, 0x10, R83 ;  /* 0x00000010525a7819 */ /* 0x00cfe20000001253 */
[----:B------:R-:W-:Y:S01]  /*19ab0*/  FADD.FTZ R95, R42, -R71 ;  /* 0x800000472a5f7221 */ /* 0x000fe20000010000 */
[----:B------:R-:W-:Y:S01]  /*19ac0*/  SHF.R.U64 R96, R22, 0x10, R23 ;  /* 0x0000001016607819 */ /* 0x000fe20000001217 */
[----:B------:R-:W-:Y:S01]  /*19ad0*/  FADD.FTZ R91, R43, -R71 ;  /* 0x800000472b5b7221 */ /* 0x000fe20000010000 */
[----:B------:R-:W-:Y:S01]  /*19ae0*/  SHF.R.U32.HI R76, RZ, 0x10, R83 ;  /* 0x00000010ff4c7819 */ /* 0x000fe20000011653 */
[C---:B------:R-:W-:Y:S01]  /*19af0*/  FMUL.FTZ R94, R72.reuse, R73 ;  /* 0x00000049485e7220 */ /* 0x040fe20000410000 */
[----:B------:R-:W-:Y:S01]  /*19b00*/  SHF.R.U32.HI R93, RZ, 0x10, R23 ;  /* 0x00000010ff5d7819 */ /* 0x000fe20000011617 */
[----:B0-----:R-:W-:Y:S01]  /*19b10*/  FMUL.FTZ R92, R72, R89 ;  /* 0x00000059485c7220 */ /* 0x001fe20000410000 */
[----:B------:R-:W-:-:S02]  /*19b20*/  HADD2.F32 R60, -RZ, R105.H0_H0 ;  /* 0x20000069ff3c7230 */ /* 0x000fc40000004100 */
[----:B------:R-:W-:Y:S01]  /*19b30*/  FMUL.FTZ R91, R72, R91 ;  /* 0x0000005b485b7220 */ /* 0x000fe20000410000 */
[----:B------:R-:W-:Y:S02]  /*19b40*/  HADD2.F32 R61, -RZ, R22.H0_H0 ;  /* 0x20000016ff3d7230 */ /* 0x000fe40000004100 */
[----:B------:R-:W-:Y:S02]  /*19b50*/  HADD2.F32 R62, -RZ, R105.H1_H1 ;  /* 0x30000069ff3e7230 */ /* 0x000fe40000004100 */
[----:B------:R-:W-:Y:S02]  /*19b60*/  HADD2.F32 R63, -RZ, R23.H0_H0 ;  /* 0x20000017ff3f7230 */ /* 0x000fe40000004100 */
[----:B------:R-:W-:Y:S01]  /*19b70*/  FFMA.FTZ R60, R94, R60, R61 ;  /* 0x0000003c5e3c7223 */ /* 0x000fe2000001003d */
[----:B------:R-:W-:Y:S02]  /*19b80*/  HADD2.F32 R89, -RZ, R90.H0_H0 ;  /* 0x2000005aff597230 */ /* 0x000fe40000004100 */
[----:B------:R-:W-:Y:S01]  /*19b90*/  FMUL.FTZ R90, R72, R95 ;  /* 0x0000005f485a7220 */ /* 0x000fe20000410000 */
[----:B------:R-:W-:-:S02]  /*19ba0*/  HADD2.F32 R73, -RZ, R96.H0_H0 ;  /* 0x20000060ff497230 */ /* 0x000fc40000004100 */
[----:B------:R-:W-:Y:S02]  /*19bb0*/  HADD2.F32 R76, -RZ, R76.H0_H0 ;  /* 0x2000004cff4c7230 */ /* 0x000fe40000004100 */
[----:B------:R-:W-:Y:S01]  /*19bc0*/  FFMA.FTZ R62, R90, R62, R63 ;  /* 0x0000003e5a3e7223 */ /* 0x000fe2000001003f */
[----:B------:R-:W-:Y:S02]  /*19bd0*/  HADD2.F32 R96, -RZ, R93.H0_H0 ;  /* 0x2000005dff607230 */ /* 0x000fe40000004100 */
[----:B------:R-:W-:Y:S01]  /*19be0*/  FFMA.FTZ R61, R92, R89, R73 ;  /* 0x000000595c3d7223 */ /* 0x000fe20000010049 */
[----:B----4-:R-:W-:-:S04]  /*19bf0*/  IMAD.WIDE.U32 R74, R70, 0x10, R74 ;  /* 0x00000010464a7825 */ /* 0x010fc800078e004a */
[----:B------:R-:W-:Y:S01]  /*19c00*/  FFMA.FTZ R63, R91, R76, R96 ;  /* 0x0000004c5b3f7223 */ /* 0x000fe20000010060 */
[----:B------:R-:W-:-:S04]  /*19c10*/  VIADD R70, R70, 0x20 ;  /* 0x0000002046467836 */ /* 0x000fc80000000000 */
[----:B------:R0:W-:Y:S03]  /*19c20*/  STG.E.128 desc[UR6][R74.64], R60 ;  /* 0x0000003c4a007986 */ /* 0x0001e6000c101d06 */
.L_x_30140:
[----:B------:R-:W-:Y:S05]  /*19c30*/  BSYNC.RECONVERGENT B1 ;  /* 0x0000000000017941 */ /* 0x000fea0003800200 */
.L_x_30139:
[----:B------:R-:W-:Y:S01]  /*19c40*/  ISETP.NE.AND P0, PT, R77, RZ, PT ;  /* 0x000000ff4d00720c */ /* 0x000fe20003f05270 */
[----:B------:R-:W-:-:S12]  /*19c50*/  BSSY.RECONVERGENT B1, `(.L_x_30141) ;  /* 0x000001e000017945 */ /* 0x000fd80003800200 */
[----:B------:R-:W-:Y:S05]  /*19c60*/  @!P0 BRA `(.L_x_30142) ;  /* 0x0000000000708947 */ /* 0x000fea0003800000 */
[----:B0---4-:R-:W0:Y:S01]  /*19c70*/  LDC.64 R74, c[0x0][0x428] ;  /* 0x00010a00ff4a7b82 */ /* 0x011e220000000a00 */
[----:B--23--:R-:W-:Y:S01]  /*19c80*/  SHF.R.U64 R90, R80, 0x10, R81 ;  /* 0x00000010505a7819 */ /* 0x00cfe20000001251 */
[----:B------:R-:W-:Y:S01]  /*19c90*/  FADD.FTZ R77, R44, -R71 ;  /* 0x800000472c4d7221 */ /* 0x000fe20000010000 */
[----:B------:R-:W-:Y:S01]  /*19ca0*/  SHF.R.U64 R92, R20, 0x10, R21 ;  /* 0x00000010145c7819 */ /* 0x000fe20000001215 */
[----:B------:R-:W-:Y:S01]  /*19cb0*/  FADD.FTZ R93, R46, -R71 ;  /* 0x800000472e5d7221 */ /* 0x000fe20000010000 */
[----:B------:R-:W-:Y:S01]  /*19cc0*/  SHF.R.U32.HI R94, RZ, 0x10, R81 ;  /* 0x00000010ff5e7819 */ /* 0x000fe20000011651 */
[----:B------:R-:W-:Y:S01]  /*19cd0*/  FADD.FTZ R91, R45, -R71 ;  /* 0x800000472d5b7221 */ /* 0x000fe20000010000 */
[----:B-1----:R-:W-:Y:S01]  /*19ce0*/  SHF.R.U32.HI R89, RZ, 0x10, R21 ;  /* 0x00000010ff597819 */ /* 0x002fe20000011615 */
        /* <DEDUP_REMOVED lines=20> */
.L_x_30142:
[----:B------:R-:W-:Y:S05]  /*19e30*/  BSYNC.RECONVERGENT B1 ;  /* 0x0000000000017941 */ /* 0x000fea0003800200 */
.L_x_30141:
[----:B------:R-:W-:Y:S01]  /*19e40*/  ISETP.NE.AND P0, PT, R84, RZ, PT ;  /* 0x000000ff5400720c */ /* 0x000fe20003f05270 */
[----:B------:R-:W-:-:S12]  /*19e50*/  BSSY.RECONVERGENT B1, `(.L_x_30143) ;  /* 0x000001d000017945 */ /* 0x000fd80003800200 */
[----:B------:R-:W-:Y:S05]  /*19e60*/  @!P0 BRA `(.L_x_30144) ;  /* 0x00000000006c8947 */ /* 0x000fea0003800000 */
[----:B0---4-:R-:W0:Y:S01]  /*19e70*/  LDC.64 R74, c[0x0][0x428] ;  /* 0x00010a00ff4a7b82 */ /* 0x011e220000000a00 */
[----:B------:R-:W-:Y:S01]  /*19e80*/  SHF.R.U64 R76, R78, 0x10, R79 ;  /* 0x000000104e4c7819 */ /* 0x000fe2000000124f */
[----:B--23--:R-:W-:Y:S01]  /*19e90*/  FADD.FTZ R91, R50, -R71 ;  /* 0x80000047325b7221 */ /* 0x00cfe20000010000 */
[----:B------:R-:W-:Y:S01]  /*19ea0*/  SHF.R.U64 R84, R18, 0x10, R19 ;  /* 0x0000001012547819 */ /* 0x000fe20000001213 */
[----:B------:R-:W-:Y:S01]  /*19eb0*/  FADD.FTZ R77, R48, -R71 ;  /* 0x80000047304d7221 */ /* 0x000fe20000010000 */
[----:B------:R-:W-:Y:S01]  /*19ec0*/  SHF.R.U32.HI R92, RZ, 0x10, R79 ;  /* 0x00000010ff5c7819 */ /* 0x000fe2000001164f */
[--C-:B-1----:R-:W-:Y:S01]  /*19ed0*/  FADD.FTZ R89, R49, -R71.reuse ;  /* 0x8000004731597221 */ /* 0x102fe20000010000 */
[----:B------:R-:W-:Y:S01]  /*19ee0*/  FADD.FTZ R93, R51, -R71 ;  /* 0x80000047335d7221 */ /* 0x000fe20000010000 */
[----:B------:R-:W-:Y:S02]  /*19ef0*/  HADD2.F32 R61, -RZ, R107.H0_H0 ;  /* 0x2000006bff3d7230 */ /* 0x000fe40000004100 */
[----:B------:R-:W-:Y:S01]  /*19f00*/  FMUL.FTZ R90, R72, R91 ;  /* 0x0000005b485a7220 */ /* 0x000fe20000410000 */
[----:B------:R-:W-:-:S02]  /*19f10*/  HADD2.F32 R60, -RZ, R18.H0_H0 ;  /* 0x20000012ff3c7230 */ /* 0x000fc40000004100 */
[C---:B------:R-:W-:Y:S01]  /*19f20*/  FMUL.FTZ R77, R72.reuse, R77 ;  /* 0x0000004d484d7220 */ /* 0x040fe20000410000 */
[----:B------:R-:W-:Y:S02]  /*19f30*/  HADD2.F32 R62, -RZ, R107.H1_H1 ;  /* 0x3000006bff3e7230 */ /* 0x000fe40000004100 */
[----:B------:R-:W-:Y:S01]  /*19f40*/  FMUL.FTZ R89, R72, R89 ;  /* 0x0000005948597220 */ /* 0x000fe20000410000 */
[----:B------:R-:W-:Y:S02]  /*19f50*/  HADD2.F32 R73, -RZ, R19.H0_H0 ;  /* 0x20000013ff497230 */ /* 0x000fe40000004100 */
[----:B------:R-:W-:Y:S01]  /*19f60*/  FFMA.FTZ R60, R77, R61, R60 ;  /* 0x0000003d4d3c7223 */ /* 0x000fe2000001003c */
[----:B------:R-:W-:Y:S02]  /*19f70*/  HADD2.F32 R63, -RZ, R110.H0_H0 ;  /* 0x2000006eff3f7230 */ /* 0x000fe40000004100 */
[----:B------:R-:W-:Y:S02]  /*19f80*/  HADD2.F32 R76, -RZ, R76.H0_H0 ;  /* 0x2000004cff4c7230 */ /* 0x000fe40000004100 */
[----:B------:R-:W-:Y:S01]  /*19f90*/  FFMA.FTZ R62, R90, R62, R73 ;  /* 0x0000003e5a3e7223 */ /* 0x000fe20000010049 */
[----:B------:R-:W-:-:S02]  /*19fa0*/  HADD2.F32 R84, -RZ, R84.H0_H0 ;  /* 0x20000054ff547230 */ /* 0x000fc40000004100 */
[----:B------:R-:W-:Y:S02]  /*19fb0*/  HADD2.F32 R91, -RZ, R92.H0_H0 ;  /* 0x2000005cff5b7230 */ /* 0x000fe40000004100 */
[----:B------:R-:W-:Y:S01]  /*19fc0*/  FMUL.FTZ R92, R72, R93 ;  /* 0x0000005d485c7220 */ /* 0x000fe20000410000 */
[----:B0-----:R-:W-:-:S04]  /*19fd0*/  IMAD.WIDE.U32 R74, R70, 0x10, R74 ;  /* 0x00000010464a7825 */ /* 0x001fc800078e004a */
[----:B------:R-:W-:Y:S01]  /*19fe0*/  FFMA.FTZ R61, R89, R76, R84 ;  /* 0x0000004c593d7223 */ /* 0x000fe20000010054 */
[----:B------:R-:W-:Y:S01]  /*19ff0*/  FFMA.FTZ R63, R92, R91, R63 ;  /* 0x0000005b5c3f7223 */ /* 0x000fe2000001003f */
[----:B------:R-:W-:-:S04]  /*1a000*/  VIADD R70, R70, 0x20 ;  /* 0x0000002046467836 */ /* 0x000fc80000000000 */
[----:B------:R0:W-:Y:S03]  /*1a010*/  STG.E.128 desc[UR6][R74.64], R60 ;  /* 0x0000003c4a007986 */ /* 0x0001e6000c101d06 */
.L_x_30144:
[----:B------:R-:W-:Y:S05]  /*1a020*/  BSYNC.RECONVERGENT B1 ;  /* 0x0000000000017941 */ /* 0x000fea0003800200 */
.L_x_30143:
[----:B------:R-:W-:Y:S01]  /*1a030*/  ISETP.NE.AND P0, PT, R85, RZ, PT ;  /* 0x000000ff5500720c */ /* 0x000fe20003f05270 */
[----:B------:R-:W-:-:S12]  /*1a040*/  BSSY.RECONVERGENT B1, `(.L_x_30145) ;  /* 0x000001a000017945 */ /* 0x000fd80003800200 */
[----:B------:R-:W-:Y:S05]  /*1a050*/  @!P0 BRA `(.L_x_30146) ;  /* 0x0000000000608947 */ /* 0x000fea0003800000 */
[----:B0---4-:R-:W0:Y:S01]  /*1a060*/  LDC.64 R74, c[0x0][0x428] ;  /* 0x00010a00ff4a7b82 */ /* 0x011e220000000a00 */
[--C-:B-123--:R-:W-:Y:S01]  /*1a070*/  FADD.FTZ R61, R52, -R71.reuse ;  /* 0x80000047343d7221 */ /* 0x10efe20000010000 */
        /* <DEDUP_REMOVED lines=15> */
[----:B------:R-:W-:-:S02]  /*1a170*/  HADD2.F32 R92, -RZ, R103.H1_H1 ;  /* 0x30000067ff5c7230 */ /* 0x000fc40000004100 */
[----:B------:R-:W-:Y:S02]  /*1a180*/  HADD2.F32 R94, -RZ, R111.H0_H0 ;  /* 0x2000006fff5e7230 */ /* 0x000fe40000004100 */
[----:B------:R-:W-:-:S03]  /*1a190*/  FFMA.FTZ R62, R85, R84, R90 ;  /* 0x00000054553e7223 */ /* 0x000fc6000001005a */
[----:B------:R-:W-:Y:S01]  /*1a1a0*/  FFMA.FTZ R63, R89, R92, R94 ;  /* 0x0000005c593f7223 */ /* 0x000fe2000001005e */
[C---:B0-----:R-:W-:Y:S01]  /*1a1b0*/  IMAD.WIDE.U32 R74, R70.reuse, 0x10, R74 ;  /* 0x00000010464a7825 */ /* 0x041fe200078e004a */
[----:B------:R-:W-:-:S04]  /*1a1c0*/  IADD3 R70, PT, PT, R70, 0x20, RZ ;  /* 0x0000002046467810 */ /* 0x000fc80007ffe0ff */
[----:B------:R0:W-:Y:S03]  /*1a1d0*/  STG.E.128 desc[UR6][R74.64], R60 ;  /* 0x0000003c4a007986 */ /* 0x0001e6000c101d06 */
.L_x_30146:
[----:B------:R-:W-:Y:S05]  /*1a1e0*/  BSYNC.RECONVERGENT B1 ;  /* 0x0000000000017941 */ /* 0x000fea0003800200 */
.L_x_30145:
[----:B------:R-:W-:Y:S01]  /*1a1f0*/  ISETP.NE.AND P0, PT, R88, RZ, PT ;  /* 0x000000ff5800720c */ /* 0x000fe20003f05270 */
[----:B------:R-:W-:-:S12]  /*1a200*/  BSSY.RECONVERGENT B1, `(.L_x_30147) ;  /* 0x0000011000017945 */ /* 0x000fd80003800200 */
        /* <DEDUP_REMOVED lines=9> */
[----:B------:R-:W-:-:S04]  /*1a2a0*/  FMUL.FTZ R72, R72, R71 ;  /* 0x0000004748487220 */ /* 0x000fc80000410000 */
[----:B------:R-:W-:Y:S01]  /*1a2b0*/  FFMA.FTZ R63, R72, R10, R11 ;  /* 0x0000000a483f7223 */ /* 0x000fe2000001000b */
[----:B0-----:R-:W-:-:S04]  /*1a2c0*/  IMAD.WIDE.U32 R70, R70, 0x10, R60 ;  /* 0x0000001046467825 */ /* 0x001fc800078e003c */
[----:B------:R-:W-:Y:S01]  /*1a2d0*/  FFMA.FTZ R60, R62, R8, R3 ;  /* 0x000000083e3c7223 */ /* 0x000fe20000010003 */
[----:B------:R-:W-:Y:S01]  /*1a2e0*/  FFMA.FTZ R61, R73, R9, R12 ;  /* 0x00000009493d7223 */ /* 0x000fe2000001000c */
[----:B------:R-:W-:-:S05]  /*1a2f0*/  FFMA.FTZ R62, R75, R7, R4 ;  /* 0x000000074b3e7223 */ /* 0x000fca0000010004 */
[----:B------:R0:W-:Y:S02]  /*1a300*/  STG.E.128 desc[UR6][R70.64], R60 ;  /* 0x0000003c46007986 */ /* 0x0001e4000c101d06 */
.L_x_30148:
[----:B------:R-:W-:Y:S05]  /*1a310*/  BSYNC.RECONVERGENT B1 ;  /* 0x0000000000017941 */ /* 0x000fea0003800200 */
.L_x_30147:
[----:B01234-:R-:W0:Y:S02]  /*1a320*/  LDC.64 R60, c[0x0][0x380] ;  /* 0x0000e000ff3c7b82 */ /* 0x01fe240000000a00 */
[----:B0-----:R-:W-:-:S05]  /*1a330*/  IMAD R69, R60, 0x4, R69 ;  /* 0x000000043c457824 */ /* 0x001fca00078e0245 */
[----:B------:R-:W-:-:S13]  /*1a340*/  ISETP.GE.AND P0, PT, R69, R61, PT ;  /* 0x0000003d4500720c */ /* 0x000fda0003f06270 */
[----:B------:R-:W-:Y:S05]  /*1a350*/  @!P0 BRA `(.L_x_30149) ;  /* 0xfffffe6c00c88947 */ /* 0x000fea000383ffff */
[----:B------:R-:W-:Y:S05]  /*1a360*/  BSYNC B0 ;  /* 0x0000000000007941 */ /* 0x000fea0003800000 */
.L_x_29780:
[----:B------:R-:W-:Y:S05]  /*1a370*/  EXIT ;  /* 0x000000000000794d */ /* 0x000fea0003800000 */
.L_x_30132:
        /* <DEDUP_REMOVED lines=8> */
.L_x_30151:
[----:B------:R-:W-:Y:S05]  /*1a400*/  BSYNC B1 ;  /* 0x0000000000017941 */ /* 0x000fea0003800000 */
.L_x_30150:
        /* <DEDUP_REMOVED lines=9> */
.L_x_30152:
[----:B------:R-:W-:Y:S02]  /*1a4a0*/  IMAD.MOV.U32 R74, RZ, RZ, 0x4 ;  /* 0x00000004ff4a7424 */ /* 0x000fe400078e00ff */
[----:B------:R-:W-:-:S04]  /*1a4b0*/  IMAD.MOV.U32 R89, RZ, RZ, R95 ;  /* 0x000000ffff597224 */ /* 0x000fc800078e005f */
[----:B------:R-:W-:-:S05]  /*1a4c0*/  FADD.FTZ R92, R90, R89 ;  /* 0x000000595a5c7221 */ /* 0x000fca0000010000 */
[----:B------:R-:W-:-:S07]  /*1a4d0*/  MOV R97, R92 ;  /* 0x0000005c00617202 */ /* 0x000fce0000000f00 */
[----:B------:R-:W-:Y:S05]  /*1a4e0*/  WARPSYNC.COLLECTIVE R62, `(.L_x_30153) ;  /* 0x000000003e087348 */ /* 0x000fea0003c00000 */
[----:B------:R0:W1:Y:S02]  /*1a4f0*/  SHFL.BFLY P6, R95, R97, R74, R63 ;  /* 0x0c00004a615f7389 */ /* 0x00006400000c003f */
[----:B01----:R-:W-:Y:S05]  /*1a500*/  ENDCOLLECTIVE ;  /* 0x000000000000791b */ /* 0x003fea0003800000 */
.L_x_30153:
[----:B------:R-:W-:Y:S01]  /*1a510*/  HFMA2 R74, -RZ, RZ, 0, 4.76837158203125e-07 ;  /* 0x00000008ff4a7431 */ /* 0x000fe200000001ff */
[----:B------:R-:W-:-:S05]  /*1a520*/  MOV R89, R95 ;  /* 0x0000005f00597202 */ /* 0x000fca0000000f00 */
[----:B------:R-:W-:-:S04]  /*1a530*/  FADD.FTZ R93, R92, R89 ;  /* 0x000000595c5d7221 */ /* 0x000fc80000010000 */
[----:B------:R-:W-:-:S07]  /*1a540*/  IMAD.MOV.U32 R97, RZ, RZ, R93 ;  /* 0x000000ffff617224 */ /* 0x000fce00078e005d */
[----:B------:R-:W-:Y:S05]  /*1a550*/  WARPSYNC.COLLECTIVE R62, `(.L_x_30154) ;  /* 0x000000003e087348 */ /* 0x000fea0003c00000 */
[----:B------:R0:W1:Y:S02]  /*1a560*/  SHFL.BFLY P6, R95, R97, R74, R63 ;  /* 0x0c00004a615f7389 */ /* 0x00006400000c003f */
[----:B01----:R-:W-:Y:S05]  /*1a570*/  ENDCOLLECTIVE ;  /* 0x000000000000791b */ /* 0x003fea0003800000 */
.L_x_30154:
[----:B------:R-:W-:Y:S02]  /*1a580*/  IMAD.MOV.U32 R74, RZ, RZ, 0x10 ;  /* 0x00000010ff4a7424 */ /* 0x000fe400078e00ff */
[----:B------:R-:W-:-:S04]  /*1a590*/  IMAD.MOV.U32 R60, RZ, RZ, R95 ;  /* 0x000000ffff3c7224 */ /* 0x000fc800078e005f */
[----:B------:R-:W-:-:S05]  /*1a5a0*/  FADD.FTZ R94, R93, R60 ;  /* 0x0000003c5d5e7221 */ /* 0x000fca0000010000 */
[----:B------:R-:W-:-:S07]  /*1a5b0*/  MOV R97, R94 ;  /* 0x0000005e00617202 */ /* 0x000fce0000000f00 */
[----:B------:R-:W-:Y:S05]  /*1a5c0*/  WARPSYNC.COLLECTIVE R62, `(.L_x_30155) ;  /* 0x000000003e087348 */ /* 0x000fea0003c00000 */
[----:B------:R0:W1:Y:S02]  /*1a5d0*/  SHFL.BFLY P6, R95, R97, R74, R63 ;  /* 0x0c00004a615f7389 */ /* 0x00006400000c003f */
[----:B01----:R-:W-:Y:S05]  /*1a5e0*/  ENDCOLLECTIVE ;  /* 0x000000000000791b */ /* 0x003fea0003800000 */
.L_x_30155:
[----:B------:R-:W-:Y:S02]  /*1a5f0*/  ISETP.NE.AND P6, PT, R72, RZ, PT ;  /* 0x000000ff4800720c */ /* 0x000fe40003fc5270 */
[----:B------:R-:W0:Y:S01]  /*1a600*/  LDC R72, c[0x0][0x400] ;  /* 0x00010000ff487b82 */ /* 0x000e220000000800 */
[----:B------:R-:W-:-:S05]  /*1a610*/  MOV R89, R95 ;  /* 0x0000005f00597202 */ /* 0x000fca0000000f00 */
[----:B------:R-:W-:-:S04]  /*1a620*/  FADD.FTZ R89, R94, R89 ;  /* 0x000000595e597221 */ /* 0x000fc80000010000 */
        /* <DEDUP_REMOVED lines=66> */
[----:B------:R-:W-:-:S03]  /*1aa50*/  HFMA2 R74, -RZ, RZ, 0, 5.9604644775390625e-08 ;  /* 0x00000001ff4a7431 */ /* 0x000fc600000001ff */
[----:B------:R-:W-:Y:S01]  /*1aa60*/  @P6 FFMA.FTZ R60, R62, R62, R61 ;  /* 0x0000003e3e3c6223 */ /* 0x000fe2000001003d */
[----:B------:R-:W-:-:S03]  /*1aa70*/  IMAD.MOV.U32 R62, RZ, RZ, -0x1 ;  /* 0xffffffffff3e7424 */ /* 0x000fc600078e00ff */
[----:B------:R-:W-:-:S07]  /*1aa80*/  IMAD.MOV.U32 R97, RZ, RZ, R60 ;  /* 0x000000ffff617224 */ /* 0x000fce00078e003c */
[----:B------:R-:W-:Y:S05]  /*1aa90*/  WARPSYNC.COLLECTIVE R62, `(.L_x_30156) ;  /* 0x000000003e087348 */ /* 0x000fea0003c00000 */
[----:B------:R0:W1:Y:S02]  /*1aaa0*/  SHFL.BFLY P6, R95, R97, R74, R63 ;  /* 0x0c00004a615f7389 */ /* 0x00006400000c003f */
[----:B01----:R-:W-:Y:S05]  /*1aab0*/  ENDCOLLECTIVE ;  /* 0x000000000000791b */ /* 0x003fea0003800000 */
.L_x_30156:
[----:B------:R-:W-:Y:S01]  /*1aac0*/  HFMA2 R74, -RZ, RZ, 0, 1.1920928955078125e-07 ;  /* 0x00000002ff4a7431 */ /* 0x000fe200000001ff */
[----:B------:R-:W-:-:S05]  /*1aad0*/  MOV R61, R95 ;  /* 0x0000005f003d7202 */ /* 0x000fca0000000f00 */
[----:B------:R-:W-:-:S04]  /*1aae0*/  FADD.FTZ R61, R60, R61 ;  /* 0x0000003d3c3d7221 */ /* 0x000fc80000010000 */
[----:B------:R-:W-:-:S07]  /*1aaf0*/  IMAD.MOV.U32 R97, RZ, RZ, R61 ;  /* 0x000000ffff617224 */ /* 0x000fce00078e003d */
[----:B------:R-:W-:Y:S05]  /*1ab00*/  WARPSYNC.COLLECTIVE R62, `(.L_x_30157) ;  /* 0x000000003e087348 */ /* 0x000fea0003c00000 */
[----:B------:R0:W1:Y:S02]  /*1ab10*/  SHFL.BFLY P6, R95, R97, R74, R63 ;  /* 0x0c00004a615f7389 */ /* 0x00006400000c003f */
[----:B01----:R-:W-:Y:S05]  /*1ab20*/  ENDCOLLECTIVE ;  /* 0x000000000000791b */ /* 0x003fea0003800000 */
.L_x_30157:
[----:B------:R-:W-:Y:S02]  /*1ab30*/  IMAD.MOV.U32 R74, RZ, RZ, 0x4 ;  /* 0x00000004ff4a7424 */ /* 0x000fe400078e00ff */
[----:B------:R-:W-:-:S04]  /*1ab40*/  IMAD.MOV.U32 R90, RZ, RZ, R95 ;  /* 0x000000ffff5a7224 */ /* 0x000fc800078e005f */
[----:B------:R-:W-:-:S05]  /*1ab50*/  FADD.FTZ R90, R61, R90 ;  /* 0x0000005a3d5a7221 */ /* 0x000fca0000010000 */
[----:B------:R-:W-:-:S07]  /*1ab60*/  MOV R97, R90 ;  /* 0x0000005a00617202 */ /* 0x000fce0000000f00 */
[----:B------:R-:W-:Y:S05]  /*1ab70*/  WARPSYNC.COLLECTIVE R62, `(.L_x_30158) ;  /* 0x000000003e087348 */ /* 0x000fea0003c00000 */
[----:B------:R0:W1:Y:S02]  /*1ab80*/  SHFL.BFLY P6, R95, R97, R74, R63 ;  /* 0x0c00004a615f7389 */ /* 0x00006400000c003f */
[----:B01----:R-:W-:Y:S05]  /*1ab90*/  ENDCOLLECTIVE ;  /* 0x000000000000791b */ /* 0x003fea0003800000 */
.L_x_30158:
[----:B------:R-:W-:Y:S01]  /*1aba0*/  HFMA2 R74, -RZ, RZ, 0, 4.76837158203125e-07 ;  /* 0x00000008ff4a7431 */ /* 0x000fe200000001ff */
[----:B------:R-:W-:-:S05]  /*1abb0*/  MOV R91, R95 ;  /* 0x0000005f005b7202 */ /* 0x000fca0000000f00 */
[----:B------:R-:W-:-:S04]  /*1abc0*/  FADD.FTZ R91, R90, R91 ;  /* 0x0000005b5a5b7221 */ /* 0x000fc80000010000 */
[----:B------:R-:W-:-:S07]  /*1abd0*/  IMAD.MOV.U32 R97, RZ, RZ, R91 ;  /* 0x000000ffff617224 */ /* 0x000fce00078e005b */
[----:B------:R-:W-:Y:S05]  /*1abe0*/  WARPSYNC.COLLECTIVE R62, `(.L_x_30159) ;  /* 0x000000003e087348 */ /* 0x000fea0003c00000 */
[----:B------:R0:W1:Y:S02]  /*1abf0*/  SHFL.BFLY P6, R95, R97, R74, R63 ;  /* 0x0c00004a615f7389 */ /* 0x00006400000c003f */
[----:B01----:R-:W-:Y:S05]  /*1ac00*/  ENDCOLLECTIVE ;  /* 0x000000000000791b */ /* 0x003fea0003800000 */
.L_x_30159:
[----:B------:R-:W-:Y:S02]  /*1ac10*/  IMAD.MOV.U32 R74, RZ, RZ, 0x10 ;  /* 0x00000010ff4a7424 */ /* 0x000fe400078e00ff */
[----:B------:R-:W-:-:S04]  /*1ac20*/  IMAD.MOV.U32 R92, RZ, RZ, R95 ;  /* 0x000000ffff5c7224 */ /* 0x000fc800078e005f */
[----:B------:R-:W-:-:S05]  /*1ac30*/  FADD.FTZ R92, R91, R92 ;  /* 0x0000005c5b5c7221 */ /* 0x000fca0000010000 */
[----:B------:R-:W-:-:S07]  /*1ac40*/  MOV R97, R92 ;  /* 0x0000005c00617202 */ /* 0x000fce0000000f00 */
[----:B------:R-:W-:Y:S05]  /*1ac50*/  WARPSYNC.COLLECTIVE R62, `(.L_x_30160) ;  /* 0x000000003e087348 */ /* 0x000fea0003c00000 */
[----:B------:R0:W1:Y:S02]  /*1ac60*/  SHFL.BFLY P6, R95, R97, R74, R63 ;  /* 0x0c00004a615f7389 */ /* 0x00006400000c003f */
[----:B01----:R-:W-:Y:S05]  /*1ac70*/  ENDCOLLECTIVE ;  /* 0x000000000000791b */ /* 0x003fea0003800000 */
.L_x_30160:
[----:B------:R-:W-:Y:S01]  /*1ac80*/  MOV R93, R95 ;  /* 0x0000005f005d7202 */ /* 0x000fe20000000f00 */
[----:B------:R-:W-:Y:S06]  /*1ac90*/  BRA `(.L_x_30161) ;  /* 0xffffffe400d07947 */ /* 0x000fec000383ffff */
.L_x_30162:
        /* <DEDUP_REMOVED lines=14> */
.L_x_37364:


//--------------------- .text._ZN10layer_norm13ln_fwd_kernelINS_13Kernel_traitsI6__halfffffjLj1024ELj1ELj4ELj1ELj16ENS_18Kernel_traits_baseILj1024ES2_ffffjLj128EEEEELb1ELb0ELb0ELb1EEEvNS_9FwdParamsE --------------------------
	.section	.text._ZN10layer_norm13ln_fwd_kernelINS_13Kernel_traitsI6__halfffffjLj1024ELj1ELj4ELj1ELj16ENS_18Kernel_traits_baseILj1024ES2_ffffjLj128EEEEELb1ELb0ELb0ELb1EEEvNS_9FwdParamsE,"ax",@progbits
	.align	128
        .global         _ZN10layer_norm13ln_fwd_kernelINS_13Kernel_traitsI6__halfffffjLj1024ELj1ELj4ELj1ELj16ENS_18Kernel_traits_baseILj1024ES2_ffffjLj128EEEEELb1ELb0ELb0ELb1EEEvNS_9FwdParamsE
        .type           _ZN10layer_norm13ln_fwd_kernelINS_13Kernel_traitsI6__halfffffjLj1024ELj1ELj4ELj1ELj16ENS_18Kernel_traits_baseILj1024ES2_ffffjLj128EEEEELb1ELb0ELb0ELb1EEEvNS_9FwdParamsE,@function
        .size           _ZN10layer_norm13ln_fwd_kernelINS_13Kernel_traitsI6__halfffffjLj1024ELj1ELj4ELj1ELj16ENS_18Kernel_traits_baseILj1024ES2_ffffjLj128EEEEELb1ELb0ELb0ELb1EEEvNS_9FwdParamsE,(.L_x_37365 - _ZN10layer_norm13ln_fwd_kernelINS_13Kernel_traitsI6__halfffffjLj1024ELj1ELj4ELj1ELj16ENS_18Kernel_traits_baseILj1024ES2_ffffjLj128EEEEELb1ELb0ELb0ELb1EEEvNS_9FwdParamsE)
        .other          _ZN10layer_norm13ln_fwd_kernelINS_13Kernel_traitsI6__halfffffjLj1024ELj1ELj4ELj1ELj16ENS_18Kernel_traits_baseILj1024ES2_ffffjLj128EEEEELb1ELb0ELb0ELb1EEEvNS_9FwdParamsE,@"STO_CUDA_ENTRY STV_DEFAULT"
_ZN10layer_norm13ln_fwd_kernelINS_13Kernel_traitsI6__halfffffjLj1024ELj1ELj4ELj1ELj16ENS_18Kernel_traits_baseILj1024ES2_ffffjLj128EEEEELb1ELb0ELb0ELb1EEEvNS_9FwdParamsE:
.text._ZN10layer_norm13ln_fwd_kernelINS_13Kernel_traitsI6__halfffffjLj1024ELj1ELj4ELj1ELj16ENS_18Kernel_traits_baseILj1024ES2_ffffjLj128EEEEELb1ELb0ELb0ELb1EEEvNS_9FwdParamsE:
[----:B------:R-:W-:Y:S01]  /*0000*/  LDC R1, c[0x0][0x37c] ;  /* 0x0000df00ff017b82 */ /* 0x000fe20000000800 */
[----:B------:R-:W0:Y:S07]  /*0010*/  LDCU.U8 UR4, c[0x0][0x464] ;  /* 0x00008c80ff0477ac */ /* 0x000e2e0008000000 */
[----:B------:R-:W1:Y:S01]  /*0020*/  LDC R64, c[0x0][0x458] ;  /* 0x00011600ff407b82 */ /* 0x000e620000000800 */
[----:B------:R-:W2:Y:S01]  /*0030*/  LDCU.64 UR6, c[0x0][0x450] ;  /* 0x00008a00ff0677ac */ /* 0x000ea20008000a00 */
[----:B------:R-:W3:Y:S06]  /*0040*/  LDCU.64 UR8, c[0x0][0x358] ;  /* 0x00006b00ff0877ac */ /* 0x000eec0008000a00 */
[----:B------:R-:W1:Y:S01]  /*0050*/  LDC R65, c[0x0][0x45c] ;  /* 0x00011700ff417b82 */ /* 0x000e620000000800 */
[----:B------:R-:W4:Y:S01]  /*0060*/  LDCU.64 UR10, c[0x0][0x438] ;  /* 0x00008700ff0a77ac */ /* 0x000f220008000a00 */
[----:B0-----:R-:W-:Y:S01]  /*0070*/  ISETP.NE.AND P0, PT, RZ, UR4, PT ;  /* 0x00000004ff007c0c */ /* 0x001fe2000bf05270 */
[----:B--2---:R-:W-:-:S02]  /*0080*/  IMAD.U32 R2, RZ, RZ, UR6 ;  /* 0x00000006ff027e24 */ /* 0x004fc4000f8e00ff */
[----:B------:R-:W-:-:S10]  /*0090*/  IMAD.U32 R3, RZ, RZ, UR7 ;  /* 0x00000007ff037e24 */ /* 0x000fd4000f8e00ff */
[----:B---3--:R-:W2:Y:S01]  /*00a0*/  @P0 LDG.E.64 R2, desc[UR8][R2.64] ;  /* 0x0000000802020981 */ /* 0x008ea2000c1e1b00 */
[----:B------:R-:W0:Y:S03]  /*00b0*/  @P0 LDC R7, c[0x0][0x460] ;  /* 0x00011800ff070b82 */ /* 0x000e260000000800 */
[----:B-1----:R-:W0:Y:S01]  /*00c0*/  @P0 LDG.E.64 R4, desc[UR8][R64.64] ;  /* 0x0000000840040981 */ /* 0x002e22000c1e1b00 */
[----:B----4-:R-:W-:Y:S01]  /*00d0*/  UISETP.NE.U32.AND UP0, UPT, UR10, URZ, UPT ;  /* 0x000000ff0a00728c */ /* 0x010fe2000bf05070 */
[----:B------:R-:W1:Y:S03]  /*00e0*/  S2R R109, SR_TID.X ;  /* 0x00000000006d7919 */ /* 0x000e660000002100 */
[----:B------:R-:W3:Y:S01]  /*00f0*/  S2UR UR5, SR_CTAID.X ;  /* 0x00000000000579c3 */ /* 0x000ee20000002500 */
[----:B------:R-:W-:-:S07]  /*0100*/  UISETP.NE.AND.EX UP0, UPT, UR11, URZ, UPT, UP0 ;  /* 0x000000ff0b00728c */ /* 0x000fce000bf05300 */
[----:B------:R-:W4:Y:S01]  /*0110*/  LDC R0, c[0x0][0x360] ;  /* 0x0000d800ff007b82 */ /* 0x000f220000000800 */
[----:B---3--:R-:W-:Y:S01]  /*0120*/  USHF.L.U32 UR4, UR5, 0x2, URZ ;  /* 0x0000000205047899 */ /* 0x008fe200080006ff */
[--C-:B-1----:R-:W-:Y:S01]  /*0130*/  SHF.R.U32.HI R108, RZ, 0x5, R109.reuse ;  /* 0x00000005ff6c7819 */ /* 0x102fe2000001166d */
[----:B----4-:R-:W-:Y:S01]  /*0140*/  IMAD R107, R0, UR5, R109 ;  /* 0x00000005006b7c24 */ /* 0x010fe2000f8e026d */
[----:B------:R-:W-:-:S03]  /*0150*/  LOP3.LUT R109, R109, 0x1f, RZ, 0xc0, !PT ;  /* 0x0000001f6d6d7812 */ /* 0x000fc600078ec0ff */
[----:B------:R-:W-:Y:S02]  /*0160*/  LOP3.LUT R108, R108, UR4, RZ, 0xfc, !PT ;  /* 0x000000046c6c7c12 */ /* 0x000fe4000f8efcff */
[----:B--2---:R-:W-:Y:S02]  /*0170*/  @P0 R2UR UR6, R2 ;  /* 0x00000000020602ca */ /* 0x004fe400000e0000 */
[----:B------:R-:W-:Y:S02]  /*0180*/  @P0 R2UR UR7, R3 ;  /* 0x00000000030702ca */ /* 0x000fe400000e0000 */
[----:B0-----:R-:W-:-:S04]  /*0190*/  @P0 IADD3 R64, P1, PT, R4, R7, RZ ;  /* 0x0000000704400210 */ /* 0x001fc80007f3e0ff */
[----:B------:R-:W-:-:S04]  /*01a0*/  @P0 IADD3.X R65, PT, PT, RZ, R5, RZ, P1, !PT ;  /* 0x00000005ff410210 */ /* 0x000fc80000ffe4ff */
[--C-:B------:R-:W-:Y:S01]  /*01b0*/  SHF.R.U64 R106, R64, 0x2, R65.reuse ;  /* 0x00000002406a7819 */ /* 0x100fe20000001241 */
[----:B------:R-:W-:Y:S01]  /*01c0*/  UIADD3 UR14, UPT, UPT, UR6, -0x61c88647, URZ ;  /* 0x9e3779b9060e7890 */ /* 0x000fe2000fffe0ff */
[----:B------:R-:W-:Y:S01]  /*01d0*/  SHF.R.U32.HI R105, RZ, 0x2, R65 ;  /* 0x00000002ff697819 */ /* 0x000fe20000011641 */
[----:B------:R-:W-:Y:S02]  /*01e0*/  UIADD3 UR15, UPT, UPT, UR7, -0x4498517b, URZ ;  /* 0xbb67ae85070f7890 */ /* 0x000fe4000fffe0ff */
        /* <DEDUP_REMOVED lines=38> */
.L_x_30163:
        /* <DEDUP_REMOVED lines=18> */
.L_x_30164:
[----:B------:R-:W1:Y:S02]  /*0570*/  LDCU UR4, c[0x0][0x384] ;  /* 0x00007080ff0477ac */ /* 0x000e640008000800 */
[----:B-1----:R-:W-:-:S13]  /*0580*/  ISETP.GE.AND P0, PT, R108, UR4, PT ;  /* 0x000000046c007c0c */ /* 0x002fda000bf06270 */
[----:B------:R-:W-:Y:S05]  /*0590*/  @P0 EXIT ;  /* 0x000000000000094d */ /* 0x000fea0003800000 */
[----:B0-----:R-:W-:Y:S01]  /*05a0*/  IMAD.HI.U32 R26, R106, -0x2daee0ad, RZ ;  /* 0xd2511f536a1a7827 */ /* 0x001fe200078e00ff */
[--C-:B-----5:R-:W-:Y:S01]  /*05b0*/  SHF.R.U64 R49, R16, 0x10, R17.reuse ;  /* 0x0000001010317819 */ /* 0x120fe20000001211 */
[----:B------:R-:W0:Y:S01]  /*05c0*/  LDCU.64 UR4, c[0x0][0x3e0] ;  /* 0x00007c00ff0477ac */ /* 0x000e220008000a00 */
[----:B------:R-:W-:Y:S01]  /*05d0*/  SHF.R.U32.HI R95, RZ, 0x10, R17 ;  /* 0x00000010ff5f7819 */ /* 0x000fe20000011611 */
[C---:B------:R-:W-:Y:S01]  /*05e0*/  IMAD.HI.U32 R0, R107.reuse, -0x326172a9, RZ ;  /* 0xcd9e8d576b007827 */ /* 0x040fe200078e00ff */
[----:B------:R-:W-:Y:S01]  /*05f0*/  LOP3.LUT R26, R26, UR7, RZ, 0x3c, !PT ;  /* 0x000000071a1a7c12 */ /* 0x000fe2000f8e3cff */
[----:B------:R-:W-:Y:S01]  /*0600*/  BSSY B0, `(.L_x_30165) ;  /* 0x00015c6000007945 */ /* 0x000fe20003800000 */
[----:B------:R-:W-:Y:S01]  /*0610*/  MOV R93, R18 ;  /* 0x00000012005d7202 */ /* 0x000fe20000000f00 */
[----:B------:R-:W-:Y:S01]  /*0620*/  IMAD R28, R107, -0x326172a9, RZ ;  /* 0xcd9e8d576b1c7824 */ /* 0x000fe200078e02ff */
[----:B------:R-:W-:Y:S01]  /*0630*/  LOP3.LUT R0, R105, UR6, R0, 0x96, !PT ;  /* 0x0000000669007c12 */ /* 0x000fe2000f8e9600 */
[----:B------:R-:W-:Y:S01]  /*0640*/  IMAD.HI.U32 R27, R26, -0x326172a9, RZ ;  /* 0xcd9e8d571a1b7827 */ /* 0x000fe200078e00ff */
[--C-:B------:R-:W-:Y:S01]  /*0650*/  SHF.R.U64 R48, R18, 0x10, R19.reuse ;  /* 0x0000001012307819 */ /* 0x100fe20000001213 */
[----:B------:R-:W1:Y:S01]  /*0660*/  LDCU UR32, c[0x0][0x404] ;  /* 0x00008080ff2077ac */ /* 0x000e620008000800 */
[----:B------:R-:W-:Y:S01]  /*0670*/  SHF.R.U32.HI R87, RZ, 0x10, R19 ;  /* 0x00000010ff577819 */ /* 0x000fe20000011613 */
[----:B------:R-:W-:Y:S01]  /*0680*/  IMAD R30, R106, -0x2daee0ad, RZ ;  /* 0xd2511f536a1e7824 */ /* 0x000fe200078e02ff */
[----:B------:R-:W-:Y:S01]  /*0690*/  LOP3.LUT R27, R28, UR14, R27, 0x96, !PT ;  /* 0x0000000e1c1b7c12 */ /* 0x000fe2000f8e961b */
[----:B------:R-:W-:Y:S01]  /*06a0*/  IMAD.HI.U32 R29, R0, -0x2daee0ad, RZ ;  /* 0xd2511f53001d7827 */ /* 0x000fe200078e00ff */
[----:B------:R-:W-:Y:S01]  /*06b0*/  MOV R81, R21 ;  /* 0x0000001500517202 */ /* 0x000fe20000000f00 */
[----:B------:R-:W2:Y:S01]  /*06c0*/  LDCU UR33, c[0x0][0x408] ;  /* 0x00008100ff2177ac */ /* 0x000ea20008000800 */
[----:B------:R-:W-:Y:S01]  /*06d0*/  SHF.R.U32.HI R79, RZ, 0x10, R21 ;  /* 0x00000010ff4f7819 */ /* 0x000fe20000011615 */
[----:B------:R-:W-:Y:S01]  /*06e0*/  IMAD R31, R26, -0x326172a9, RZ ;  /* 0xcd9e8d571a1f7824 */ /* 0x000fe200078e02ff */
[----:B------:R-:W-:Y:S01]  /*06f0*/  LOP3.LUT R29, R30, UR15, R29, 0x96, !PT ;  /* 0x0000000f1e1d7c12 */ /* 0x000fe2000f8e961d */
[----:B------:R-:W-:Y:S01]  /*0700*/  IMAD R33, R0, -0x2daee0ad, RZ ;  /* 0xd2511f5300217824 */ /* 0x000fe200078e02ff */
[--C-:B------:R-:W-:Y:S01]  /*0710*/  SHF.R.U64 R43, R14, 0x10, R15.reuse ;  /* 0x000000100e2b7819 */ /* 0x100fe2000000120f */
[----:B------:R-:W-:Y:S01]  /*0720*/  IMAD.HI.U32 R26, R27, -0x2daee0ad, RZ ;  /* 0xd2511f531b1a7827 */ /* 0x000fe200078e00ff */
[----:B------:R-:W-:Y:S01]  /*0730*/  MOV R51, R15 ;  /* 0x0000000f00337202 */ /* 0x000fe20000000f00 */
[----:B0-----:R-:W-:Y:S01]  /*0740*/  UISETP.NE.U32.AND UP0, UPT, UR4, URZ, UPT ;  /* 0x000000ff0400728c */ /* 0x001fe2000bf05070 */
[----:B------:R-:W-:Y:S01]  /*0750*/  SHF.R.U32.HI R41, RZ, 0x10, R15 ;  /* 0x00000010ff297819 */ /* 0x000fe2000001160f */
[----:B------:R-:W-:Y:S01]  /*0760*/  IMAD.HI.U32 R0, R29, -0x326172a9, RZ ;  /* 0xcd9e8d571d007827 */ /* 0x000fe200078e00ff */
[----:B------:R-:W-:Y:S01]  /*0770*/  LOP3.LUT R26, R33, UR17, R26, 0x96, !PT ;  /* 0x00000011211a7c12 */ /* 0x000fe2000f8e961a */
[----:B------:R-:W0:Y:S01]  /*0780*/  LDCU.U8 UR4, c[0x0][0x410] ;  /* 0x00008200ff0477ac */ /* 0x000e220008000000 */
[----:B------:R-:W-:Y:S01]  /*0790*/  SHF.R.U64 R39, R12, 0x10, R13 ;  /* 0x000000100c277819 */ /* 0x000fe2000000120d */
[----:B------:R-:W-:Y:S01]  /*07a0*/  IMAD.MOV.U32 R101, RZ, RZ, R16 ;  /* 0x000000ffff657224 */ /* 0x000fe200078e0010 */
[----:B------:R-:W-:Y:S01]  /*07b0*/  LOP3.LUT R0, R31, UR16, R0, 0x96, !PT ;  /* 0x000000101f007c12 */ /* 0x000fe2000f8e9600 */
[----:B------:R-:W-:Y:S01]  /*07c0*/  IMAD R29, R29, -0x326172a9, RZ ;  /* 0xcd9e8d571d1d7824 */ /* 0x000fe200078e02ff */
[--C-:B------:R-:W-:Y:S01]  /*07d0*/  SHF.R.U64 R96, R98, 0x10, R99.reuse ;  /* 0x0000001062607819 */ /* 0x100fe20000001263 */
[----:B------:R-:W-:Y:S01]  /*07e0*/  IMAD.HI.U32 R16, R26, -0x326172a9, RZ ;  /* 0xcd9e8d571a107827 */ /* 0x000fe200078e00ff */
[----:B------:R-:W-:Y:S01]  /*07f0*/  SHF.R.U32.HI R92, RZ, 0x10, R99 ;  /* 0x00000010ff5c7819 */ /* 0x000fe20000011663 */
[----:B------:R-:W-:Y:S01]  /*0800*/  UISETP.NE.AND.EX UP0, UPT, UR5, URZ, UPT, UP0 ;  /* 0x000000ff0500728c */ /* 0x000fe2000bf05300 */
[----:B------:R-:W-:Y:S01]  /*0810*/  SHF.R.U64 R88, R90, 0x10, R91 ;  /* 0x000000105a587819 */ /* 0x000fe2000000125b */
[----:B------:R-:W-:Y:S01]  /*0820*/  IMAD.MOV.U32 R97, RZ, RZ, R17 ;  /* 0x000000ffff617224 */ /* 0x000fe200078e0011 */
[----:B------:R-:W-:Y:S01]  /*0830*/  LOP3.LUT R16, R29, UR18, R16, 0x96, !PT ;  /* 0x000000121d107c12 */ /* 0x000fe2000f8e9610 */
[----:B------:R-:W-:Y:S01]  /*0840*/  IMAD R28, R27, -0x2daee0ad, RZ ;  /* 0xd2511f531b1c7824 */ /* 0x000fe200078e02ff */
[----:B------:R-:W-:Y:S01]  /*0850*/  SHF.R.U32.HI R84, RZ, 0x10, R91 ;  /* 0x00000010ff547819 */ /* 0x000fe2000001165b */
[----:B------:R-:W-:Y:S01]  /*0860*/  IMAD.HI.U32 R17, R0, -0x2daee0ad, RZ ;  /* 0xd2511f5300117827 */ /* 0x000fe200078e00ff */
[--C-:B------:R-:W-:Y:S01]  /*0870*/  SHF.R.U64 R80, R82, 0x10, R83.reuse ;  /* 0x0000001052507819 */ /* 0x100fe20000001253 */
[----:B------:R-:W3:Y:S01]  /*0880*/  LDCU UR12, c[0x0][0x388] ;  /* 0x00007100ff0c77ac */ /* 0x000ee20008000800 */
[----:B------:R-:W-:Y:S01]  /*0890*/  SHF.R.U32.HI R76, RZ, 0x10, R83 ;  /* 0x00000010ff4c7819 */ /* 0x000fe20000011653 */
[----:B------:R-:W-:Y:S01]  /*08a0*/  IMAD R27, R0, -0x2daee0ad, RZ ;  /* 0xd2511f53001b7824 */ /* 0x000fe200078e02ff */
[----:B------:R-:W-:Y:S01]  /*08b0*/  LOP3.LUT R17, R28, UR19, R17, 0x96, !PT ;  /* 0x000000131c117c12 */ /* 0x000fe2000f8e9611 */
[----:B------:R-:W-:Y:S01]  /*08c0*/  IMAD.HI.U32 R18, R16, -0x2daee0ad, RZ ;  /* 0xd2511f5310127827 */ /* 0x000fe200078e00ff */
[----:B------:R-:W-:Y:S01]  /*08d0*/  SHF.R.U32.HI R28, RZ, 0x10, R23 ;  /* 0x00000010ff1c7819 */ /* 0x000fe20000011617 */
[----:B------:R-:W4:Y:S01]  /*08e0*/  LDCU UR13, c[0x0][0x448] ;  /* 0x00008900ff0d77ac */ /* 0x000f220008000800 */
[----:B------:R-:W-:Y:S01]  /*08f0*/  SHF.R.U64 R47, R74, 0x10, R75 ;  /* 0x000000104a2f7819 */ /* 0x000fe2000000124b */
[----:B------:R-:W-:Y:S01]  /*0900*/  IMAD.MOV.U32 R89, RZ, RZ, R19 ;  /* 0x000000ffff597224 */ /* 0x000fe200078e0013 */
[----:B------:R-:W-:Y:S01]  /*0910*/  LOP3.LUT R18, R27, UR21, R18, 0x96, !PT ;  /* 0x000000151b127c12 */ /* 0x000fe2000f8e9612 */
[----:B------:R-:W-:Y:S01]  /*0920*/  IMAD R19, R26, -0x326172a9, RZ ;  /* 0xcd9e8d571a137824 */ /* 0x000fe200078e02ff */
[----:B------:R-:W-:Y:S01]  /*0930*/  SHF.R.U64 R26, R20, 0x10, R21 ;  /* 0x00000010141a7819 */ /* 0x000fe20000001215 */
[----:B------:R-:W-:Y:S01]  /*0940*/  IMAD.HI.U32 R0, R17, -0x326172a9, RZ ;  /* 0xcd9e8d5711007827 */ /* 0x000fe200078e00ff */
[----:B------:R-:W-:Y:S01]  /*0950*/  SHF.R.U64 R27, R22, 0x10, R23 ;  /* 0x00000010161b7819 */ /* 0x000fe20000001217 */
[----:B------:R-:W1:Y:S01]  /*0960*/  LDCU.64 UR10, c[0x0][0x3a0] ;  /* 0x00007400ff0a77ac */ /* 0x000e620008000a00 */
[----:B------:R-:W-:Y:S01]  /*0970*/  SHF.R.U32.HI R46, RZ, 0x10, R75 ;  /* 0x00000010ff2e7819 */ /* 0x000fe2000001164b */
[----:B------:R-:W-:Y:S01]  /*0980*/  IMAD.MOV.U32 R85, RZ, RZ, R20 ;  /* 0x000000ffff557224 */ /* 0x000fe200078e0014 */
[----:B------:R-:W-:Y:S01]  /*0990*/  LOP3.LUT R0, R19, UR20, R0, 0x96, !PT ;  /* 0x0000001413007c12 */ /* 0x000fe2000f8e9600 */
[----:B------:R-:W-:Y:S01]  /*09a0*/  IMAD R20, R16, -0x2daee0ad, RZ ;  /* 0xd2511f5310147824 */ /* 0x000fe200078e02ff */
[--C-:B------:R-:W-:Y:S01]  /*09b0*/  SHF.R.U64 R45, R8, 0x10, R9.reuse ;  /* 0x00000010082d7819 */ /* 0x100fe20000001209 */
[----:B------:R-:W-:Y:S01]  /*09c0*/  IMAD R17, R17, -0x326172a9, RZ ;  /* 0xcd9e8d5711117824 */ /* 0x000fe200078e02ff */
[----:B------:R-:W-:Y:S01]  /*09d0*/  SHF.R.U32.HI R44, RZ, 0x10, R9 ;  /* 0x00000010ff2c7819 */ /* 0x000fe20000011609 */
[----:B------:R-:W-:Y:S01]  /*09e0*/  IMAD.HI.U32 R16, R18, -0x326172a9, RZ ;  /* 0xcd9e8d5712107827 */ /* 0x000fe200078e00ff */
[--C-:B------:R-:W-:Y:S01]  /*09f0*/  SHF.R.U64 R42, R6, 0x10, R7.reuse ;  /* 0x00000010062a7819 */ /* 0x100fe20000001207 */
[----:B0-----:R-:W-:Y:S01]  /*0a00*/  UISETP.NE.AND UP1, UPT, UR4, URZ, UPT ;  /* 0x000000ff0400728c */ /* 0x001fe2000bf25270 */
[----:B------:R-:W-:Y:S01]  /*0a10*/  SHF.R.U32.HI R40, RZ, 0x10, R7 ;  /* 0x00000010ff287819 */ /* 0x000fe20000011607 */
[----:B------:R-:W-:Y:S01]  /*0a20*/  IMAD.HI.U32 R19, R0, -0x2daee0ad, RZ ;  /* 0xd2511f5300137827 */ /* 0x000fe200078e00ff */
[----:B------:R-:W-:-:S02]  /*0a30*/  LOP3.LUT R16, R17, UR22, R16, 0x96, !PT ;  /* 0x0000001611107c12 */ /* 0x000fc4000f8e9610 */
[----:B------:R-:W-:Y:S01]  /*0a40*/  SHF.R.U64 R38, R4, 0x10, R5 ;  /* 0x0000001004267819 */ /* 0x000fe20000001205 */
[----:B------:R-:W-:Y:S01]  /*0a50*/  IMAD R17, R18, -0x326172a9, RZ ;  /* 0xcd9e8d5712117824 */ /* 0x000fe200078e02ff */
[----:B------:R-:W-:Y:S01]  /*0a60*/  LOP3.LUT R19, R20, UR23, R19, 0x96, !PT ;  /* 0x0000001714137c12 */ /* 0x000fe2000f8e9613 */
[----:B------:R-:W-:Y:S01]  /*0a70*/  IMAD R21, R0, -0x2daee0ad, RZ ;  /* 0xd2511f5300157824 */ /* 0x000fe200078e02ff */
[----:B------:R-:W-:Y:S01]  /*0a80*/  SHF.R.U32.HI R37, RZ, 0x10, R5 ;  /* 0x00000010ff257819 */ /* 0x000fe20000011605 */
[----:B------:R-:W-:Y:S01]  /*0a90*/  IMAD.HI.U32 R18, R16, -0x2daee0ad, RZ ;  /* 0xd2511f5310127827 */ /* 0x000fe200078e00ff */
[----:B------:R-:W-:Y:S02]  /*0aa0*/  SHF.R.U64 R36, R2, 0x10, R3 ;  /* 0x0000001002247819 */ /* 0x000fe40000001203 */
[----:B------:R-:W-:Y:S01]  /*0ab0*/  LOP3.LUT R64, R64, 0x3, RZ, 0xc0, !PT ;  /* 0x0000000340407812 */ /* 0x000fe200078ec0ff */
        /* <DEDUP_REMOVED lines=8> */
[----:B------:R-:W-:Y:S01]  /*0b40*/  IMAD.MOV.U32 R21, RZ, RZ, R14 ;  /* 0x000000ffff157224 */ /* 0x000fe200078e000e */
[----:B------:R-:W-:Y:S01]  /*0b50*/  LOP3.LUT R17, R20, UR27, R17, 0x96, !PT ;  /* 0x0000001b14117c12 */ /* 0x000fe2000f8e9611 */
[----:B------:R-:W-:Y:S02]  /*0b60*/  IMAD R19, R0, -0x2daee0ad, RZ ;  /* 0xd2511f5300137824 */ /* 0x000fe400078e02ff */
[----:B------:R-:W-:-:S04]  /*0b70*/  IMAD.HI.U32 R14, R16, -0x2daee0ad, RZ ;  /* 0xd2511f53100e7827 */ /* 0x000fc800078e00ff */
[----:B------:R-:W-:Y:S01]  /*0b80*/  IMAD R15, R18, -0x326172a9, RZ ;  /* 0xcd9e8d57120f7824 */ /* 0x000fe200078e02ff */
[----:B------:R-:W-:Y:S01]  /*0b90*/  LOP3.LUT R102, R19, UR29, R14, 0x96, !PT ;  /* 0x0000001d13667c12 */ /* 0x000fe2000f8e960e */
[----:B------:R-:W-:Y:S01]  /*0ba0*/  IMAD.HI.U32 R0, R17, -0x326172a9, RZ ;  /* 0xcd9e8d5711007827 */ /* 0x000fe200078e00ff */
[----:B------:R-:W-:Y:S02]  /*0bb0*/  MOV R14, R10 ;  /* 0x0000000a000e7202 */ /* 0x000fe40000000f00 */
[----:B------:R-:W-:Y:S01]  /*0bc0*/  SHF.R.U64 R10, R10, 0x10, R11 ;  /* 0x000000100a0a7819 */ /* 0x000fe2000000120b */
[----:B------:R-:W-:Y:S01]  /*0bd0*/  IMAD.HI.U32 R103, R102, -0x326172a9, RZ ;  /* 0xcd9e8d5766677827 */ /* 0x000fe200078e00ff */
[----:B------:R-:W-:-:S03]  /*0be0*/  LOP3.LUT R118, R15, UR28, R0, 0x96, !PT ;  /* 0x0000001c0f767c12 */ /* 0x000fc6000f8e9600 */
[----:B------:R-:W-:Y:S02]  /*0bf0*/  IMAD R0, R17, -0x326172a9, RZ ;  /* 0xcd9e8d5711007824 */ /* 0x000fe400078e02ff */
[----:B------:R-:W-:Y:S01]  /*0c00*/  IMAD.MOV.U32 R52, RZ, RZ, R12 ;  /* 0x000000ffff347224 */ /* 0x000fe200078e000c */
[--C-:B------:R-:W-:Y:S01]  /*0c10*/  SHF.R.U32.HI R12, RZ, 0x10, R13.reuse ;  /* 0x00000010ff0c7819 */ /* 0x100fe2000001160d */
[----:B------:R-:W-:Y:S01]  /*0c20*/  IMAD.MOV.U32 R77, RZ, RZ, R22 ;  /* 0x000000ffff4d7224 */ /* 0x000fe200078e0016 */
[----:B------:R-:W-:Y:S01]  /*0c30*/  MOV R22, R24 ;  /* 0x0000001800167202 */ /* 0x000fe20000000f00 */
[----:B------:R-:W-:Y:S01]  /*0c40*/  IMAD.MOV.U32 R53, RZ, RZ, R13 ;  /* 0x000000ffff357224 */ /* 0x000fe200078e000d */
[----:B------:R-:W-:Y:S01]  /*0c50*/  LOP3.LUT R103, R0, UR30, R103, 0x96, !PT ;  /* 0x0000001e00677c12 */ /* 0x000fe2000f8e9667 */
[----:B------:R-:W-:Y:S01]  /*0c60*/  IMAD.MOV.U32 R29, RZ, RZ, R23 ;  /* 0x000000ffff1d7224 */ /* 0x000fe200078e0017 */
[--C-:B------:R-:W-:Y:S01]  /*0c70*/  SHF.R.U64 R23, R24, 0x10, R25.reuse ;  /* 0x0000001018177819 */ /* 0x100fe20000001219 */
[----:B------:R-:W-:Y:S01]  /*0c80*/  IMAD R13, R16, -0x2daee0ad, RZ ;  /* 0xd2511f53100d7824 */ /* 0x000fe200078e02ff */
[----:B------:R-:W-:Y:S01]  /*0c90*/  SHF.R.U32.HI R24, RZ, 0x10, R25 ;  /* 0x00000010ff187819 */ /* 0x000fe20000011619 */
[----:B------:R-:W-:Y:S01]  /*0ca0*/  IMAD.HI.U32 R104, R118, -0x2daee0ad, RZ ;  /* 0xd2511f5376687827 */ /* 0x000fe200078e00ff */
[----:B------:R-:W-:-:S03]  /*0cb0*/  SHF.R.U32.HI R0, RZ, 0x10, R3 ;  /* 0x00000010ff007819 */ /* 0x000fc60000011603 */
[--C-:B------:R-:W-:Y:S01]  /*0cc0*/  IMAD.MOV.U32 R54, RZ, RZ, R11.reuse ;  /* 0x000000ffff367224 */ /* 0x100fe200078e000b */
[----:B------:R-:W-:Y:S01]  /*0cd0*/  SHF.R.U32.HI R11, RZ, 0x10, R11 ;  /* 0x00000010ff0b7819 */ /* 0x000fe2000001160b */
[----:B------:R-:W-:Y:S01]  /*0ce0*/  IMAD.MOV.U32 R50, RZ, RZ, R25 ;  /* 0x000000ffff327224 */ /* 0x000fe200078e0019 */
[----:B------:R-:W-:Y:S01]  /*0cf0*/  LOP3.LUT R104, R13, UR31, R104, 0x96, !PT ;  /* 0x0000001f0d687c12 */ /* 0x000fe2000f8e9668 */
[----:B------:R-:W-:Y:S02]  /*0d00*/  HADD2.F32 R78, -RZ, R83.H0_H0 ;  /* 0x20000053ff4e7230 */ /* 0x000fe40000004100 */
        /* <DEDUP_REMOVED lines=20> */
[----:B------:R-:W-:-:S02]  /*0e50*/  IMAD.MOV.U32 R100, RZ, RZ, RZ ;  /* 0x000000ffff647224 */ /* 0x000fc400078e00ff */
        /* <DEDUP_REMOVED lines=43> */
[----:B------:R-:W-:Y:S02]  /*1110*/  IMAD R118, R118, -0x2daee0ad, RZ ;  /* 0xd2511f5376767824 */ /* 0x000fe400078e02ff */
[----:B-1234-:R-:W-:-:S07]  /*1120*/  IMAD R102, R102, -0x326172a9, RZ ;  /* 0xcd9e8d5766667824 */ /* 0x01efce00078e02ff */
.L_x_30502:
[----:B----4-:R-:W0:Y:S01]  /*1130*/  LDC.64 R68, c[0x0][0x390] ;  /* 0x0000e400ff447b82 */ /* 0x010e220000000a00 */
[----:B------:R-:W1:Y:S01]  /*1140*/  @UP0 LDCU.64 UR4, c[0x0][0x3e0] ;  /* 0x00007c00ff0407ac */ /* 0x000e620008000a00 */
[----:B------:R-:W-:Y:S01]  /*1150*/  IMAD R36, R108, UR12, RZ ;  /* 0x0000000c6c247c24 */ /* 0x000fe2000f8e02ff */
[----:B------:R-:W-:Y:S01]  /*1160*/  PLOP3.LUT P0, PT, PT, PT, UP0, 0x80, 0x8 ;  /* 0x000000000008781c */ /* 0x000fe20003f0f008 */
[----:B------:R-:W-:Y:S01]  /*1170*/  IMAD.MOV.U32 R114, RZ, RZ, 0x3f800000 ;  /* 0x3f800000ff727424 */ /* 0x000fe200078e00ff */
[----:B------:R-:W-:Y:S02]  /*1180*/  PLOP3.LUT P1, PT, PT, PT, UP0, 0x80, 0x8 ;  /* 0x000000000008781c */ /* 0x000fe40003f2f008 */
[----:B------:R-:W-:-:S04]  /*1190*/  SHF.R.S32.HI R37, RZ, 0x1f, R36 ;  /* 0x0000001fff257819 */ /* 0x000fc80000011424 */
[----:B------:R-:W-:-:S04]  /*11a0*/  LEA.HI R110, R37, R36, RZ, 0x2 ;  /* 0x00000024256e7211 */ /* 0x000fc800078f10ff */
[----:B------:R-:W-:Y:S02]  /*11b0*/  LEA.HI.SX32 R110, R110, R109, 0x1e ;  /* 0x0000006d6e6e7211 */ /* 0x000fe400078ff2ff */
[----:B-1----:R-:W-:Y:S01]  /*11c0*/  MOV R40, UR4 ;  /* 0x0000000400287c02 */ /* 0x002fe20008000f00 */
[----:B------:R-:W-:Y:S02]  /*11d0*/  IMAD.U32 R41, RZ, RZ, UR5 ;  /* 0x00000005ff297e24 */ /* 0x000fe4000f8e00ff */
[----:B0-----:R-:W-:-:S04]  /*11e0*/  IMAD.WIDE.U32 R36, R110, 0x10, R68 ;  /* 0x000000106e247825 */ /* 0x001fc800078e0044 */
[----:B------:R-:W-:Y:S02]  /*11f0*/  @P0 IMAD.WIDE R40, R108, 0x4, R40 ;  /* 0x000000046c280825 */ /* 0x000fe400078e0228 */
[----:B------:R-:W5:Y:S04]  /*1200*/  LDG.E.128 R36, desc[UR8][R36.64] ;  /* 0x0000000824247981 */ /* 0x000f68000c1e1d00 */
[----:B------:R0:W5:Y:S01]  /*1210*/  @P1 LDG.E R114, desc[UR8][R40.64] ;  /* 0x0000000828721981 */ /* 0x000162000c1e1900 */
[----:B------:R-:W-:-:S04]  /*1220*/  ISETP.NE.U32.AND P0, PT, RZ, UR10, PT ;  /* 0x0000000aff007c0c */ /* 0x000fc8000bf05070 */
[----:B------:R-:W-:Y:S01]  /*1230*/  ISETP.NE.AND.EX P0, PT, RZ, UR11, PT, P0 ;  /* 0x0000000bff007c0c */ /* 0x000fe2000bf05300 */
[----:B------:R-:W-:-:S12]  /*1240*/  HFMA2 R113, -RZ, RZ, 0.1171875, 0 ;  /* 0x2f800000ff717431 */ /* 0x000fd800000001ff */
[----:B0-----:R-:W-:Y:S05]  /*1250*/  @!P0 BRA `(.L_x_30166) ;  /* 0x0000001400108947 */ /* 0x001fea0003800000 */
        /* <DEDUP_REMOVED lines=14> */
.L_x_37200:
[----:B------:R-:W-:Y:S05]  /*1340*/  BRX R44 -0x1350                                        (*"BRANCH_TARGETS .L_x_37201,.L_x_37202,.L_x_37203"*) ;  /* 0xffffffec2c2c7949 */ /* 0x000fea000383ffff */
.L_x_37203:
[----:B------:R-:W-:Y:S01]  /*1350*/  IADD3 R44, PT, PT, R64, 0x1, RZ ;  /* 0x00000001402c7810 */ /* 0x000fe20007ffe0ff */
[----:B------:R-:W-:Y:S02]  /*1360*/  IMAD.MOV.U32 R56, RZ, RZ, R118 ;  /* 0x000000ffff387224 */ /* 0x000fe400078e0076 */
[----:B------:R-:W-:Y:S01]  /*1370*/  IMAD.MOV.U32 R45, RZ, RZ, R103 ;  /* 0x000000ffff2d7224 */ /* 0x000fe200078e0067 */
[----:B------:R-:W-:Y:S06]  /*1380*/  BRA `(.L_x_30168) ;  /* 0x0000000000ec7947 */ /* 0x000fec0003800000 */
.L_x_37201:
[----:B------:R-:W-:Y:S01]  /*1390*/  MOV R56, R118 ;  /* 0x0000007600387202 */ /* 0x000fe20000000f00 */
[----:B------:R-:W-:Y:S02]  /*13a0*/  IMAD.MOV.U32 R44, RZ, RZ, 0x3 ;  /* 0x00000003ff2c7424 */ /* 0x000fe400078e00ff */
[----:B------:R-:W-:Y:S01]  /*13b0*/  IMAD.MOV.U32 R45, RZ, RZ, R104 ;  /* 0x000000ffff2d7224 */ /* 0x000fe200078e0068 */
[----:B------:R-:W-:Y:S06]  /*13c0*/  BRA `(.L_x_30168) ;  /* 0x0000000000dc7947 */ /* 0x000fec0003800000 */
.L_x_37202:
        /* <DEDUP_REMOVED lines=13> */
.L_x_30170:
[----:B------:R-:W-:Y:S05]  /*14a0*/  BSYNC.RECONVERGENT B2 ;  /* 0x0000000000027941 */ /* 0x000fea0003800200 */
.L_x_30169:
        /* <DEDUP_REMOVED lines=41> */
.L_x_30168:
[----:B------:R-:W-:Y:S05]  /*1740*/  BSYNC.RECONVERGENT B1 ;  /* 0x0000000000017941 */ /* 0x000fea0003800200 */
.L_x_30167:
[----:B------:R-:W-:Y:S01]  /*1750*/  I2FP.F32.U32 R46, R45 ;  /* 0x0000002d002e7245 */ /* 0x000fe20000201000 */
[----:B-----5:R-:W-:Y:S01]  /*1760*/  FMUL.FTZ R36, R36, R114 ;  /* 0x0000007224247220 */ /* 0x020fe20000410000 */
[----:B------:R-:W-:Y:S01]  /*1770*/  MOV R111, UR33 ;  /* 0x00000021006f7c02 */ /* 0x000fe20008000f00 */
[----:B------:R-:W-:Y:S01]  /*1780*/  IMAD.U32 R112, RZ, RZ, UR32 ;  /* 0x00000020ff707e24 */ /* 0x000fe2000f8e00ff */
[----:B------:R-:W-:Y:S01]  /*1790*/  ISETP.NE.AND P2, PT, R44, 0x1, PT ;  /* 0x000000012c00780c */ /* 0x000fe20003f45270 */
[----:B------:R-:W-:Y:S01]  /*17a0*/  FFMA.FTZ R45, R46, R113, 1.1641532182693481445e-10 ;  /* 0x2f0000002e2d7423 */ /* 0x000fe20000010071 */
[----:B------:R-:W-:Y:S01]  /*17b0*/  BSSY.RECONVERGENT B1, `(.L_x_30171) ;  /* 0x0000049000017945 */ /* 0x000fe20003800200 */
[----:B------:R-:W-:-:S03]  /*17c0*/  FMUL.FTZ R36, R36, R111 ;  /* 0x0000006f24247220 */ /* 0x000fc60000410000 */
        /* <DEDUP_REMOVED lines=15> */
.L_x_30173:
        /* <DEDUP_REMOVED lines=13> */
.L_x_30175:
[----:B------:R-:W-:Y:S05]  /*1990*/  BSYNC.RECONVERGENT B2 ;  /* 0x0000000000027941 */ /* 0x000fea0003800200 */
.L_x_30174:
        /* <DEDUP_REMOVED lines=42> */
.L_x_30172:
[----:B------:R-:W-:Y:S05]  /*1c40*/  BSYNC.RECONVERGENT B1 ;  /* 0x0000000000017941 */ /* 0x000fea0003800200 */
.L_x_30171:
[----:B------:R-:W-:Y:S01]  /*1c50*/  I2FP.F32.U32 R40, R40 ;  /* 0x0000002800287245 */ /* 0x000fe20000201000 */
[----:B------:R-:W-:Y:S01]  /*1c60*/  FMUL.FTZ R44, R37, R114 ;  /* 0x00000072252c7220 */ /* 0x000fe20000410000 */
[----:B------:R-:W-:Y:S01]  /*1c70*/  ISETP.NE.AND P3, PT, R45, 0x1, PT ;  /* 0x000000012d00780c */ /* 0x000fe20003f65270 */
[----:B------:R-:W-:Y:S02]  /*1c80*/  BSSY.RECONVERGENT B1, `(.L_x_30176) ;  /* 0x000004a000017945 */ /* 0x000fe40003800200 */
[----:B------:R-:W-:Y:S01]  /*1c90*/  FFMA.FTZ R37, R40, R113, 1.1641532182693481445e-10 ;  /* 0x2f00000028257423 */ /* 0x000fe20000010071 */
[----:B------:R-:W-:-:S04]  /*1ca0*/  FMUL.FTZ R44, R44, R111 ;  /* 0x0000006f2c2c7220 */ /* 0x000fc80000410000 */
[----:B------:R-:W-:-:S04]  /*1cb0*/  FSETP.GTU.FTZ.AND P2, PT, R37, R112, PT ;  /* 0x000000702500720b */ /* 0x000fc80003f5c000 */
        /* <DEDUP_REMOVED lines=14> */
.L_x_30178:
        /* <DEDUP_REMOVED lines=13> */
.L_x_30180:
[----:B------:R-:W-:Y:S05]  /*1e70*/  BSYNC.RECONVERGENT B2 ;  /* 0x0000000000027941 */ /* 0x000fea0003800200 */
.L_x_30179:
        /* <DEDUP_REMOVED lines=42> */
.L_x_30177:
[----:B------:R-:W-:Y:S05]  /*2120*/  BSYNC.RECONVERGENT B1 ;  /* 0x0000000000017941 */ /* 0x000fea0003800200 */
.L_x_30176:
[----:B------:R-:W-:Y:S01]  /*2130*/  I2FP.F32.U32 R40, R41 ;  /* 0x0000002900287245 */ /* 0x000fe20000201000 */
[----:B------:R-:W-:Y:S01]  /*2140*/  FMUL.FTZ R38, R38, R114 ;  /* 0x0000007226267220 */ /* 0x000fe20000410000 */
[----:B------:R-:W-:Y:S01]  /*2150*/  ISETP.NE.AND P4, PT, R44, 0x1, PT ;  /* 0x000000012c00780c */ /* 0x000fe20003f85270 */
[----:B------:R-:W-:Y:S01]  /*2160*/  BSSY.RECONVERGENT B1, `(.L_x_30181) ;  /* 0x000004a000017945 */ /* 0x000fe20003800200 */
[----:B------:R-:W-:Y:S02]  /*2170*/  IMAD.MOV.U32 R50, RZ, RZ, 0x2 ;  /* 0x00000002ff327424 */ /* 0x000fe400078e00ff */
[----:B------:R-:W-:Y:S01]  /*2180*/  FFMA.FTZ R41, R40, R113, 1.1641532182693481445e-10 ;  /* 0x2f00000028297423 */ /* 0x000fe20000010071 */
[----:B------:R-:W-:-:S04]  /*2190*/  FMUL.FTZ R38, R38, R111 ;  /* 0x0000006f26267220 */ /* 0x000fc80000410000 */
        /* <DEDUP_REMOVED lines=14> */
.L_x_30183:
        /* <DEDUP_REMOVED lines=13> */
.L_x_30185:
[----:B------:R-:W-:Y:S05]  /*2350*/  BSYNC.RECONVERGENT B2 ;  /* 0x0000000000027941 */ /* 0x000fea0003800200 */
.L_x_30184:
        /* <DEDUP_REMOVED lines=42> */
.L_x_30182:
[----:B------:R-:W-:Y:S05]  /*2600*/  BSYNC.RECONVERGENT B1 ;  /* 0x0000000000017941 */ /* 0x000fea0003800200 */
.L_x_30181:
        /* <DEDUP_REMOVED lines=9> */
.L_x_30166:
        /* <DEDUP_REMOVED lines=16> */
.L_x_30189:
        /* <DEDUP_REMOVED lines=13> */
.L_x_30191:
[----:B------:R-:W-:Y:S05]  /*2870*/  BSYNC.RECONVERGENT B2 ;  /* 0x0000000000027941 */ /* 0x000fea0003800200 */
.L_x_30190:
        /* <DEDUP_REMOVED lines=41> */
.L_x_30188:
[----:B------:R-:W-:Y:S05]  /*2b10*/  BSYNC.RECONVERGENT B1 ;  /* 0x0000000000017941 */ /* 0x000fea0003800200 */
.L_x_30187:
[----:B------:R-:W-:Y:S01]  /*2b20*/  ISETP.NE.AND P2, PT, R42, 0x1, PT ;  /* 0x000000012a00780c */ /* 0x000fe20003f45270 */
[----:B------:R-:W-:Y:S01]  /*2b30*/  IMAD.U32 R112, RZ, RZ, UR32 ;  /* 0x00000020ff707e24 */ /* 0x000fe2000f8e00ff */
[----:B------:R-:W-:Y:S01]  /*2b40*/  I2FP.F32.U32 R40, R40 ;  /* 0x0000002800287245 */ /* 0x000fe20000201000 */
[----:B------:R-:W-:Y:S01]  /*2b50*/  BSSY.RECONVERGENT B1, `(.L_x_30192) ;  /* 0x0000049000017945 */ /* 0x000fe20003800200 */
[----:B------:R-:W-:Y:S01]  /*2b60*/  MOV R111, UR33 ;  /* 0x00000021006f7c02 */ /* 0x000fe20008000f00 */
[----:B------:R-:W-:Y:S02]  /*2b70*/  IMAD.MOV.U32 R43, RZ, RZ, 0x2 ;  /* 0x00000002ff2b7424 */ /* 0x000fe400078e00ff */
[----:B------:R-:W-:Y:S01]  /*2b80*/  FFMA.FTZ R41, R40, R113, 1.1641532182693481445e-10 ;  /* 0x2f00000028297423 */ /* 0x000fe20000010071 */
[----:B-----5:R-:W-:Y:S01]  /*2b90*/  FMUL.FTZ R40, R36, R114 ;  /* 0x0000007224287220 */ /* 0x020fe20000410000 */
[----:B------:R-:W-:-:S03]  /*2ba0*/  IMAD.MOV.U32 R36, RZ, RZ, R102 ;  /* 0x000000ffff247224 */ /* 0x000fc600078e0066 */
        /* <DEDUP_REMOVED lines=11> */
.L_x_30194:
        /* <DEDUP_REMOVED lines=13> */
.L_x_30196:
[----:B------:R-:W-:Y:S05]  /*2d30*/  BSYNC.RECONVERGENT B2 ;  /* 0x0000000000027941 */ /* 0x000fea0003800200 */
.L_x_30195:
        /* <DEDUP_REMOVED lines=42> */
.L_x_30193:
[----:B------:R-:W-:Y:S05]  /*2fe0*/  BSYNC.RECONVERGENT B1 ;  /* 0x0000000000017941 */ /* 0x000fea0003800200 */
.L_x_30192:
        /* <DEDUP_REMOVED lines=18> */
.L_x_30199:
        /* <DEDUP_REMOVED lines=13> */
.L_x_30201:
[----:B------:R-:W-:Y:S05]  /*31e0*/  BSYNC.RECONVERGENT B2 ;  /* 0x0000000000027941 */ /* 0x000fea0003800200 */
.L_x_30200:
        /* <DEDUP_REMOVED lines=40> */
[----:B------:R-:W-:Y:S01]  /*3470*/  MOV R37, R56 ;  /* 0x0000003800257202 */ /* 0x000fe20000000f00 */
[----:B------:R-:W-:-:S07]  /*3480*/  IMAD.MOV.U32 R56, RZ, RZ, R36 ;  /* 0x000000ffff387224 */ /* 0x000fce00078e0024 */
.L_x_30198:
[----:B------:R-:W-:Y:S05]  /*3490*/  BSYNC.RECONVERGENT B1 ;  /* 0x0000000000017941 */ /* 0x000fea0003800200 */
.L_x_30197:
[----:B------:R-:W-:Y:S01]  /*34a0*/  ISETP.NE.AND P4, PT, R40, 0x1, PT ;  /* 0x000000012800780c */ /* 0x000fe20003f85270 */
[----:B------:R-:W-:Y:S01]  /*34b0*/  FMUL.FTZ R38, R38, R114 ;  /* 0x0000007226267220 */ /* 0x000fe20000410000 */
[----:B------:R-:W-:Y:S01]  /*34c0*/  I2FP.F32.U32 R36, R37 ;  /* 0x0000002500247245 */ /* 0x000fe20000201000 */
[----:B------:R-:W-:Y:S01]  /*34d0*/  BSSY.RECONVERGENT B1, `(.L_x_30202) ;  /* 0x0000047000017945 */ /* 0x000fe20003800200 */
[----:B------:R-:W-:Y:S02]  /*34e0*/  HFMA2 R50, -RZ, RZ, 0, 1.1920928955078125e-07 ;  /* 0x00000002ff327431 */ /* 0x000fe400000001ff */
[----:B------:R-:W-:Y:S01]  /*34f0*/  FMUL.FTZ R38, R38, R111 ;  /* 0x0000006f26267220 */ /* 0x000fe20000410000 */
[----:B------:R-:W-:-:S05]  /*3500*/  FFMA.FTZ R37, R36, R113, 1.1641532182693481445e-10 ;  /* 0x2f00000024257423 */ /* 0x000fca0000010071 */
        /* <DEDUP_REMOVED lines=11> */
.L_x_30204:
        /* <DEDUP_REMOVED lines=13> */
.L_x_30206:
[----:B------:R-:W-:Y:S05]  /*3690*/  BSYNC.RECONVERGENT B2 ;  /* 0x0000000000027941 */ /* 0x000fea0003800200 */
.L_x_30205:
        /* <DEDUP_REMOVED lines=42> */
.L_x_30203:
[----:B------:R-:W-:Y:S05]  /*3940*/  BSYNC.RECONVERGENT B1 ;  /* 0x0000000000017941 */ /* 0x000fea0003800200 */
.L_x_30202:
[----:B------:R-:W-:Y:S02]  /*3950*/  I2FP.F32.U32 R36, R37 ;  /* 0x0000002500247245 */ /* 0x000fe40000201000 */
[----:B------:R-:W-:-:S03]  /*3960*/  FSEL R38, R38, RZ, P3 ;  /* 0x000000ff26267208 */ /* 0x000fc60001800000 */
[----:B------:R-:W-:Y:S01]  /*3970*/  FFMA.FTZ R37, R36, R113, 1.1641532182693481445e-10 ;  /* 0x2f00000024257423 */ /* 0x000fe20000010071 */
[----:B------:R-:W-:-:S04]  /*3980*/  FMUL.FTZ R36, R39, R114 ;  /* 0x0000007227247220 */ /* 0x000fc80000410000 */
[----:B------:R-:W-:Y:S01]  /*3990*/  FMUL.FTZ R39, R36, R111 ;  /* 0x0000006f24277220 */ /* 0x000fe20000410000 */
[----:B------:R-:W-:Y:S02]  /*39a0*/  FSETP.GTU.FTZ.AND P5, PT, R37, R112, PT ;  /* 0x000000702500720b */ /* 0x000fe40003fbc000 */
[----:B------:R-:W-:Y:S02]  /*39b0*/  FSEL R36, R47, RZ, P1 ;  /* 0x000000ff2f247208 */ /* 0x000fe40000800000 */
[----:B------:R-:W-:Y:S02]  /*39c0*/  PLOP3.LUT P4, PT, P5, PT, PT, 0x8, 0x80 ;  /* 0x000000000080781c */ /* 0x000fe40002f8e170 */
[----:B------:R-:W-:Y:S02]  /*39d0*/  FSEL R37, R46, RZ, P2 ;  /* 0x000000ff2e257208 */ /* 0x000fe40001000000 */
[----:B------:R-:W-:-:S09]  /*39e0*/  FSEL R39, R39, RZ, !P5 ;  /* 0x000000ff27277208 */ /* 0x000fd20006800000 */
.L_x_30186:
[----:B------:R-:W0:Y:S01]  /*39f0*/  LDC.64 R120, c[0x0][0x3a8] ;  /* 0x0000ea00ff787b82 */ /* 0x000e220000000a00 */
[----:B------:R-:W-:Y:S01]  /*3a00*/  SEL R40, RZ, 0x1000000, !P4 ;  /* 0x01000000ff287807 */ /* 0x000fe20006000000 */
[----:B------:R-:W-:Y:S01]  /*3a10*/  VIADD R115, R110, 0x20 ;  /* 0x000000206e737836 */ /* 0x000fe20000000000 */
[----:B------:R-:W-:Y:S02]  /*3a20*/  SEL R41, RZ, 0x10000, !P3 ;  /* 0x00010000ff297807 */ /* 0x000fe40005800000 */
[----:B------:R-:W-:-:S03]  /*3a30*/  SEL R42, RZ, 0x100, !P2 ;  /* 0x00000100ff2a7807 */ /* 0x000fc60005000000 */
[----:B------:R-:W1:Y:S01]  /*3a40*/  LDC.64 R116, c[0x0][0x3b0] ;  /* 0x0000ec00ff747b82 */ /* 0x000e620000000a00 */
[----:B------:R-:W-:Y:S02]  /*3a50*/  IADD3 R40, PT, PT, R42, R40, R41 ;  /* 0x000000282a287210 */ /* 0x000fe40007ffe029 */
[----:B------:R-:W-:-:S05]  /*3a60*/  SEL R41, RZ, 0x1, !P1 ;  /* 0x00000001ff297807 */ /* 0x000fca0004800000 */
[----:B------:R-:W-:Y:S02]  /*3a70*/  IMAD.IADD R49, R40, 0x1, R41 ;  /* 0x0000000128317824 */ /* 0x000fe400078e0229 */
[----:B------:R-:W-:-:S04]  /*3a80*/  IMAD.WIDE.U32 R40, R115, 0x10, R68 ;  /* 0x0000001073287825 */ /* 0x000fc800078e0044 */
[----:B0-----:R-:W-:-:S05]  /*3a90*/  IMAD.WIDE.U32 R46, R110, 0x10, R120 ;  /* 0x000000106e2e7825 */ /* 0x001fca00078e0078 */
[----:B------:R0:W-:Y:S01]  /*3aa0*/  STG.E.128 desc[UR8][R46.64], R36 ;  /* 0x000000242e007986 */ /* 0x0001e2000c101d08 */
[----:B-1----:R-:W-:-:S05]  /*3ab0*/  IMAD.WIDE.U32 R44, R110, 0x4, R116 ;  /* 0x000000046e2c7825 */ /* 0x002fca00078e0074 */
[----:B------:R0:W-:Y:S04]  /*3ac0*/  STG.E desc[UR8][R44.64], R49 ;  /* 0x000000312c007986 */ /* 0x0001e8000c101908 */
        /* <DEDUP_REMOVED lines=21> */
.L_x_30210:
        /* <DEDUP_REMOVED lines=13> */
.L_x_30212:
[----:B------:R-:W-:Y:S05]  /*3cf0*/  BSYNC.RECONVERGENT B2 ;  /* 0x0000000000027941 */ /* 0x000fea0003800200 */
.L_x_30211:
        /* <DEDUP_REMOVED lines=41> */
.L_x_30209:
[----:B------:R-:W-:Y:S05]  /*3f90*/  BSYNC.RECONVERGENT B1 ;  /* 0x0000000000017941 */ /* 0x000fea0003800200 */
.L_x_30208:
[----:B------:R-:W-:Y:S01]  /*3fa0*/  I2FP.F32.U32 R50, R49 ;  /* 0x0000003100327245 */ /* 0x000fe20000201000 */
[----:B-----5:R-:W-:Y:S01]  /*3fb0*/  FMUL.FTZ R40, R40, R114 ;  /* 0x0000007228287220 */ /* 0x020fe20000410000 */
        /* <DEDUP_REMOVED lines=19> */
.L_x_30215:
        /* <DEDUP_REMOVED lines=13> */
.L_x_30217:
[----:B------:R-:W-:Y:S05]  /*41c0*/  BSYNC.RECONVERGENT B2 ;  /* 0x0000000000027941 */ /* 0x000fea0003800200 */
.L_x_30216:
        /* <DEDUP_REMOVED lines=42> */
.L_x_30214:
[----:B------:R-:W-:Y:S05]  /*4470*/  BSYNC.RECONVERGENT B1 ;  /* 0x0000000000017941 */ /* 0x000fea0003800200 */
.L_x_30213:
        /* <DEDUP_REMOVED lines=21> */
.L_x_30220:
        /* <DEDUP_REMOVED lines=13> */
.L_x_30222:
[----:B------:R-:W-:Y:S05]  /*46a0*/  BSYNC.RECONVERGENT B2 ;  /* 0x0000000000027941 */ /* 0x000fea0003800200 */
.L_x_30221:
        /* <DEDUP_REMOVED lines=42> */
.L_x_30219:
[----:B------:R-:W-:Y:S05]  /*4950*/  BSYNC.RECONVERGENT B1 ;  /* 0x0000000000017941 */ /* 0x000fea0003800200 */
.L_x_30218:
        /* <DEDUP_REMOVED lines=21> */
.L_x_30225:
        /* <DEDUP_REMOVED lines=13> */
.L_x_30227:
[----:B------:R-:W-:Y:S05]  /*4b80*/  BSYNC.RECONVERGENT B2 ;  /* 0x0000000000027941 */ /* 0x000fea0003800200 */
.L_x_30226:
        /* <DEDUP_REMOVED lines=42> */
.L_x_30224:
[----:B------:R-:W-:Y:S05]  /*4e30*/  BSYNC.RECONVERGENT B1 ;  /* 0x0000000000017941 */ /* 0x000fea0003800200 */
.L_x_30223:
        /* <DEDUP_REMOVED lines=9> */
.L_x_30207:
        /* <DEDUP_REMOVED lines=16> */
.L_x_30231:
        /* <DEDUP_REMOVED lines=13> */
.L_x_30233:
[----:B------:R-:W-:Y:S05]  /*50a0*/  BSYNC.RECONVERGENT B2 ;  /* 0x0000000000027941 */ /* 0x000fea0003800200 */
.L_x_30232:
        /* <DEDUP_REMOVED lines=41> */
.L_x_30230:
[----:B------:R-:W-:Y:S05]  /*5340*/  BSYNC.RECONVERGENT B1 ;  /* 0x0000000000017941 */ /* 0x000fea0003800200 */
.L_x_30229:
[----:B------:R-:W-:Y:S01]  /*5350*/  ISETP.NE.AND P2, PT, R46, 0x1, PT ;  /* 0x000000012e00780c */ /* 0x000fe20003f45270 */
[----:B-----5:R-:W-:Y:S01]  /*5360*/  FMUL.FTZ R50, R40, R114 ;  /* 0x0000007228327220 */ /* 0x020fe20000410000 */
        /* <DEDUP_REMOVED lines=16> */
.L_x_30236:
        /* <DEDUP_REMOVED lines=13> */
.L_x_30238:
[----:B------:R-:W-:Y:S05]  /*5540*/  BSYNC.RECONVERGENT B2 ;  /* 0x0000000000027941 */ /* 0x000fea0003800200 */
.L_x_30237:
        /* <DEDUP_REMOVED lines=42> */
.L_x_30235:
[----:B------:R-:W-:Y:S05]  /*57f0*/  BSYNC.RECONVERGENT B1 ;  /* 0x0000000000017941 */ /* 0x000fea0003800200 */
.L_x_30234:
[----:B------:R-:W-:Y:S01]  /*5800*/  ISETP.NE.AND P3, PT, R44, 0x1, PT ;  /* 0x000000012c00780c */ /* 0x000fe20003f65270 */
[----:B------:R-:W-:Y:S01]  /*5810*/  BSSY.RECONVERGENT B1, `(.L_x_30239) ;  /* 0x0000049000017945 */ /* 0x000fe20003800200 */
[----:B------:R-:W-:-:S05]  /*5820*/  I2FP.F32.U32 R40, R40 ;  /* 0x0000002800287245 */ /* 0x000fca0000201000 */
[----:B------:R-:W-:Y:S01]  /*5830*/  FFMA.FTZ R45, R40, R113, 1.1641532182693481445e-10 ;  /* 0x2f000000282d7423 */ /* 0x000fe20000010071 */
[----:B------:R-:W-:Y:S01]  /*5840*/  FMUL.FTZ R40, R41, R114 ;  /* 0x0000007229287220 */ /* 0x000fe20000410000 */
[----:B------:R-:W-:-:S03]  /*5850*/  IMAD.MOV.U32 R41, RZ, RZ, R102 ;  /* 0x000000ffff297224 */ /* 0x000fc600078e0066 */
[----:B------:R-:W-:Y:S01]  /*5860*/  FSETP.LE.FTZ.AND P2, PT, R45, R112, PT ;  /* 0x000000702d00720b */ /* 0x000fe20003f53000 */
[----:B------:R-:W-:Y:S02]  /*5870*/  HFMA2 R45, -RZ, RZ, 0, 1.1920928955078125e-07 ;  /* 0x00000002ff2d7431 */ /* 0x000fe400000001ff */
        /* <DEDUP_REMOVED lines=10> */
.L_x_30241:
        /* <DEDUP_REMOVED lines=13> */
.L_x_30243:
[----:B------:R-:W-:Y:S05]  /*59f0*/  BSYNC.RECONVERGENT B2 ;  /* 0x0000000000027941 */ /* 0x000fea0003800200 */
.L_x_30242:
        /* <DEDUP_REMOVED lines=42> */
.L_x_30240:
[----:B------:R-:W-:Y:S05]  /*5ca0*/  BSYNC.RECONVERGENT B1 ;  /* 0x0000000000017941 */ /* 0x000fea0003800200 */
.L_x_30239:
        /* <DEDUP_REMOVED lines=18> */
.L_x_30246:
        /* <DEDUP_REMOVED lines=13> */
.L_x_30248:
[----:B------:R-:W-:Y:S05]  /*5ea0*/  BSYNC.RECONVERGENT B2 ;  /* 0x0000000000027941 */ /* 0x000fea0003800200 */
.L_x_30247:
        /* <DEDUP_REMOVED lines=42> */
.L_x_30245:
[----:B------:R-:W-:Y:S05]  /*6150*/  BSYNC.RECONVERGENT B1 ;  /* 0x0000000000017941 */ /* 0x000fea0003800200 */
.L_x_30244:
        /* <DEDUP_REMOVED lines=10> */
.L_x_30228:
[----:B------:R-:W-:Y:S01]  /*6200*/  SEL R44, RZ, 0x1000000, !P4 ;  /* 0x01000000ff2c7807 */ /* 0x000fe20006000000 */
[C---:B------:R-:W-:Y:S01]  /*6210*/  IMAD.WIDE.U32 R50, R115.reuse, 0x10, R120 ;  /* 0x0000001073327825 */ /* 0x040fe200078e0078 */
[----:B------:R-:W-:Y:S02]  /*6220*/  SEL R45, RZ, 0x10000, !P3 ;  /* 0x00010000ff2d7807 */ /* 0x000fe40005800000 */
[----:B------:R-:W-:Y:S01]  /*6230*/  SEL R46, RZ, 0x100, !P2 ;  /* 0x00000100ff2e7807 */ /* 0x000fe20005000000 */
[----:B------:R-:W-:Y:S01]  /*6240*/  IMAD.WIDE.U32 R48, R115, 0x4, R116 ;  /* 0x0000000473307825 */ /* 0x000fe200078e0074 */
[----:B------:R-:W-:Y:S01]  /*6250*/  SEL R47, RZ, 0x1, !P1 ;  /* 0x00000001ff2f7807 */ /* 0x000fe20004800000 */
[----:B------:R0:W-:Y:S01]  /*6260*/  STG.E.128 desc[UR8][R50.64], R40 ;  /* 0x0000002832007986 */ /* 0x0001e2000c101d08 */
[----:B------:R-:W-:Y:S02]  /*6270*/  IADD3 R44, PT, PT, R46, R44, R45 ;  /* 0x0000002c2e2c7210 */ /* 0x000fe40007ffe02d */
[----:B------:R-:W-:-:S03]  /*6280*/  IADD3 R119, PT, PT, R110, 0x40, RZ ;  /* 0x000000406e777810 */ /* 0x000fc60007ffe0ff */
[----:B------:R-:W-:Y:S02]  /*6290*/  IMAD.IADD R53, R44, 0x1, R47 ;  /* 0x000000012c357824 */ /* 0x000fe400078e022f */
[----:B------:R-:W-:-:S03]  /*62a0*/  IMAD.WIDE.U32 R44, R119, 0x10, R68 ;  /* 0x00000010772c7825 */ /* 0x000fc600078e0044 */
        /* <DEDUP_REMOVED lines=22> */
.L_x_30252:
        /* <DEDUP_REMOVED lines=13> */
.L_x_30254:
[----:B------:R-:W-:Y:S05]  /*64e0*/  BSYNC.RECONVERGENT B2 ;  /* 0x0000000000027941 */ /* 0x000fea0003800200 */
.L_x_30253:
        /* <DEDUP_REMOVED lines=41> */
.L_x_30251:
[----:B------:R-:W-:Y:S05]  /*6780*/  BSYNC.RECONVERGENT B1 ;  /* 0x0000000000017941 */ /* 0x000fea0003800200 */
.L_x_30250:
        /* <DEDUP_REMOVED lines=21> */
.L_x_30257:
        /* <DEDUP_REMOVED lines=13> */
.L_x_30259:
[----:B------:R-:W-:Y:S05]  /*69b0*/  BSYNC.RECONVERGENT B2 ;  /* 0x0000000000027941 */ /* 0x000fea0003800200 */
.L_x_30258:
        /* <DEDUP_REMOVED lines=42> */
.L_x_30256:
[----:B------:R-:W-:Y:S05]  /*6c60*/  BSYNC.RECONVERGENT B1 ;  /* 0x0000000000017941 */ /* 0x000fea0003800200 */
.L_x_30255:
        /* <DEDUP_REMOVED lines=21> */
.L_x_30262:
        /* <DEDUP_REMOVED lines=13> */
.L_x_30264:
[----:B------:R-:W-:Y:S05]  /*6e90*/  BSYNC.RECONVERGENT B2 ;  /* 0x0000000000027941 */ /* 0x000fea0003800200 */
.L_x_30263:
        /* <DEDUP_REMOVED lines=42> */
.L_x_30261:
[----:B------:R-:W-:Y:S05]  /*7140*/  BSYNC.RECONVERGENT B1 ;  /* 0x0000000000017941 */ /* 0x000fea0003800200 */
.L_x_30260:
[----:B------:R-:W-:Y:S01]  /*7150*/  I2FP.F32.U32 R48, R49 ;  /* 0x0000003100307245 */ /* 0x000fe20000201000 */
[----:B------:R-:W-:Y:S01]  /*7160*/  FMUL.FTZ R46, R46, R114 ;  /* 0x000000722e2e7220 */ /* 0x000fe20000410000 */
[----:B------:R-:W-:Y:S01]  /*7170*/  ISETP.NE.AND P4, PT, R52, 0x1, PT ;  /* 0x000000013400780c */ /* 0x000fe20003f85270 */
[----:B------:R-:W-:Y:S01]  /*7180*/  BSSY.RECONVERGENT B1, `(.L_x_30265) ;  /* 0x000004a000017945 */ /* 0x000fe20003800200 */
[----:B------:R-:W-:Y:S02]  /*7190*/  HFMA2 R58, -RZ, RZ, 0, 1.1920928955078125e-07 ;  /* 0x00000002ff3a7431 */ /* 0x000fe400000001ff */
        /* <DEDUP_REMOVED lines=16> */
.L_x_30267:
        /* <DEDUP_REMOVED lines=13> */
.L_x_30269:
[----:B------:R-:W-:Y:S05]  /*7370*/  BSYNC.RECONVERGENT B2 ;  /* 0x0000000000027941 */ /* 0x000fea0003800200 */
.L_x_30268:
        /* <DEDUP_REMOVED lines=42> */
.L_x_30266:
[----:B------:R-:W-:Y:S05]  /*7620*/  BSYNC.RECONVERGENT B1 ;  /* 0x0000000000017941 */ /* 0x000fea0003800200 */
.L_x_30265:
        /* <DEDUP_REMOVED lines=9> */
.L_x_30249:
        /* <DEDUP_REMOVED lines=16> */
.L_x_30273:
        /* <DEDUP_REMOVED lines=13> */
.L_x_30275:
[----:B------:R-:W-:Y:S05]  /*7890*/  BSYNC.RECONVERGENT B2 ;  /* 0x0000000000027941 */ /* 0x000fea0003800200 */
.L_x_30274:
        /* <DEDUP_REMOVED lines=41> */
.L_x_30272:
[----:B------:R-:W-:Y:S05]  /*7b30*/  BSYNC.RECONVERGENT B1 ;  /* 0x0000000000017941 */ /* 0x000fea0003800200 */
.L_x_30271:
        /* <DEDUP_REMOVED lines=18> */
.L_x_30278:
        /* <DEDUP_REMOVED lines=13> */
.L_x_30280:
[----:B------:R-:W-:Y:S05]  /*7d30*/  BSYNC.RECONVERGENT B2 ;  /* 0x0000000000027941 */ /* 0x000fea0003800200 */
.L_x_30279:
        /* <DEDUP_REMOVED lines=42> */
.L_x_30277:
[----:B------:R-:W-:Y:S05]  /*7fe0*/  BSYNC.RECONVERGENT B1 ;  /* 0x0000000000017941 */ /* 0x000fea0003800200 */
.L_x_30276:
        /* <DEDUP_REMOVED lines=18> */
.L_x_30283:
        /* <DEDUP_REMOVED lines=13> */
.L_x_30285:
[----:B------:R-:W-:Y:S05]  /*81e0*/  BSYNC.RECONVERGENT B2 ;  /* 0x0000000000027941 */ /* 0x000fea0003800200 */
.L_x_30284:
        /* <DEDUP_REMOVED lines=42> */
.L_x_30282:
[----:B------:R-:W-:Y:S05]  /*8490*/  BSYNC.RECONVERGENT B1 ;  /* 0x0000000000017941 */ /* 0x000fea0003800200 */
.L_x_30281:
        /* <DEDUP_REMOVED lines=18> */
.L_x_30288:
        /* <DEDUP_REMOVED lines=13> */
.L_x_30290:
[----:B------:R-:W-:Y:S05]  /*8690*/  BSYNC.RECONVERGENT B2 ;  /* 0x0000000000027941 */ /* 0x000fea0003800200 */
.L_x_30289:
        /* <DEDUP_REMOVED lines=42> */
.L_x_30287:
[----:B------:R-:W-:Y:S05]  /*8940*/  BSYNC.RECONVERGENT B1 ;  /* 0x0000000000017941 */ /* 0x000fea0003800200 */
.L_x_30286:
        /* <DEDUP_REMOVED lines=10> */
.L_x_30270:
        /* <DEDUP_REMOVED lines=33> */
.L_x_30294:
        /* <DEDUP_REMOVED lines=13> */
.L_x_30296:
[----:B------:R-:W-:Y:S05]  /*8cd0*/  BSYNC.RECONVERGENT B2 ;  /* 0x0000000000027941 */ /* 0x000fea0003800200 */
.L_x_30295:
        /* <DEDUP_REMOVED lines=41> */
.L_x_30293:
[----:B------:R-:W-:Y:S05]  /*8f70*/  BSYNC.RECONVERGENT B1 ;  /* 0x0000000000017941 */ /* 0x000fea0003800200 */
.L_x_30292:
        /* <DEDUP_REMOVED lines=21> */
.L_x_30299:
        /* <DEDUP_REMOVED lines=13> */
.L_x_30301:
[----:B------:R-:W-:Y:S05]  /*91a0*/  BSYNC.RECONVERGENT B2 ;  /* 0x0000000000027941 */ /* 0x000fea0003800200 */
.L_x_30300:
        /* <DEDUP_REMOVED lines=42> */
.L_x_30298:
[----:B------:R-:W-:Y:S05]  /*9450*/  BSYNC.RECONVERGENT B1 ;  /* 0x0000000000017941 */ /* 0x000fea0003800200 */
.L_x_30297:
        /* <DEDUP_REMOVED lines=21> */
.L_x_30304:
        /* <DEDUP_REMOVED lines=13> */
.L_x_30306:
[----:B------:R-:W-:Y:S05]  /*9680*/  BSYNC.RECONVERGENT B2 ;  /* 0x0000000000027941 */ /* 0x000fea0003800200 */
.L_x_30305:
        /* <DEDUP_REMOVED lines=42> */
.L_x_30303:
[----:B------:R-:W-:Y:S05]  /*9930*/  BSYNC.RECONVERGENT B1 ;  /* 0x0000000000017941 */ /* 0x000fea0003800200 */
.L_x_30302:
        /* <DEDUP_REMOVED lines=21> */
.L_x_30309:
        /* <DEDUP_REMOVED lines=13> */
.L_x_30311:
[----:B------:R-:W-:Y:S05]  /*9b60*/  BSYNC.RECONVERGENT B2 ;  /* 0x0000000000027941 */ /* 0x000fea0003800200 */
.L_x_30310:
        /* <DEDUP_REMOVED lines=42> */
.L_x_30308:
[----:B------:R-:W-:Y:S05]  /*9e10*/  BSYNC.RECONVERGENT B1 ;  /* 0x0000000000017941 */ /* 0x000fea0003800200 */
.L_x_30307:
        /* <DEDUP_REMOVED lines=9> */
.L_x_30291:
        /* <DEDUP_REMOVED lines=16> */
.L_x_30315:
        /* <DEDUP_REMOVED lines=13> */
.L_x_30317:
[----:B------:R-:W-:Y:S05]  /*a080*/  BSYNC.RECONVERGENT B2 ;  /* 0x0000000000027941 */ /* 0x000fea0003800200 */
.L_x_30316:
        /* <DEDUP_REMOVED lines=41> */
.L_x_30314:
[----:B------:R-:W-:Y:S05]  /*a320*/  BSYNC.RECONVERGENT B1 ;  /* 0x0000000000017941 */ /* 0x000fea0003800200 */
.L_x_30313:
        /* <DEDUP_REMOVED lines=18> */
.L_x_30320:
        /* <DEDUP_REMOVED lines=13> */
.L_x_30322:
[----:B------:R-:W-:Y:S05]  /*a520*/  BSYNC.RECONVERGENT B2 ;  /* 0x0000000000027941 */ /* 0x000fea0003800200 */
.L_x_30321:
        /* <DEDUP_REMOVED lines=42> */
.L_x_30319:
[----:B------:R-:W-:Y:S05]  /*a7d0*/  BSYNC.RECONVERGENT B1 ;  /* 0x0000000000017941 */ /* 0x000fea0003800200 */
.L_x_30318:
        /* <DEDUP_REMOVED lines=18> */
.L_x_30325:
        /* <DEDUP_REMOVED lines=13> */
.L_x_30327:
[----:B------:R-:W-:Y:S05]  /*a9d0*/  BSYNC.RECONVERGENT B2 ;  /* 0x0000000000027941 */ /* 0x000fea0003800200 */
.L_x_30326:
        /* <DEDUP_REMOVED lines=42> */
.L_x_30324:
[----:B------:R-:W-:Y:S05]  /*ac80*/  BSYNC.RECONVERGENT B1 ;  /* 0x0000000000017941 */ /* 0x000fea0003800200 */
.L_x_30323:
        /* <DEDUP_REMOVED lines=18> */
.L_x_30330:
        /* <DEDUP_REMOVED lines=13> */
.L_x_30332:
[----:B------:R-:W-:Y:S05]  /*ae80*/  BSYNC.RECONVERGENT B2 ;  /* 0x0000000000027941 */ /* 0x000fea0003800200 */
.L_x_30331:
        /* <DEDUP_REMOVED lines=42> */
.L_x_30329:
[----:B------:R-:W-:Y:S05]  /*b130*/  BSYNC.RECONVERGENT B1 ;  /* 0x0000000000017941 */ /* 0x000fea0003800200 */
.L_x_30328:
        /* <DEDUP_REMOVED lines=10> */
.L_x_30312:
        /* <DEDUP_REMOVED lines=33> */
.L_x_30336:
        /* <DEDUP_REMOVED lines=13> */
.L_x_30338:
[----:B------:R-:W-:Y:S05]  /*b4c0*/  BSYNC.RECONVERGENT B2 ;  /* 0x0000000000027941 */ /* 0x000fea0003800200 */
.L_x_30337:
        /* <DEDUP_REMOVED lines=41> */
.L_x_30335:
[----:B------:R-:W-:Y:S05]  /*b760*/  BSYNC.RECONVERGENT B1 ;  /* 0x0000000000017941 */ /* 0x000fea0003800200 */
.L_x_30334:
        /* <DEDUP_REMOVED lines=21> */
.L_x_30341:
        /* <DEDUP_REMOVED lines=13> */
.L_x_30343:
[----:B------:R-:W-:Y:S05]  /*b990*/  BSYNC.RECONVERGENT B2 ;  /* 0x0000000000027941 */ /* 0x000fea0003800200 */
.L_x_30342:
        /* <DEDUP_REMOVED lines=42> */
.L_x_30340:
[----:B------:R-:W-:Y:S05]  /*bc40*/  BSYNC.RECONVERGENT B1 ;  /* 0x0000000000017941 */ /* 0x000fea0003800200 */
.L_x_30339:
        /* <DEDUP_REMOVED lines=21> */
.L_x_30346:
        /* <DEDUP_REMOVED lines=13> */
.L_x_30348:
[----:B------:R-:W-:Y:S05]  /*be70*/  BSYNC.RECONVERGENT B2 ;  /* 0x0000000000027941 */ /* 0x000fea0003800200 */
.L_x_30347:
        /* <DEDUP_REMOVED lines=42> */
.L_x_30345:
[----:B------:R-:W-:Y:S05]  /*c120*/  BSYNC.RECONVERGENT B1 ;  /* 0x0000000000017941 */ /* 0x000fea0003800200 */
.L_x_30344:
        /* <DEDUP_REMOVED lines=21> */
.L_x_30351:
        /* <DEDUP_REMOVED lines=13> */
.L_x_30353:
[----:B------:R-:W-:Y:S05]  /*c350*/  BSYNC.RECONVERGENT B2 ;  /* 0x0000000000027941 */ /* 0x000fea0003800200 */
.L_x_30352:
        /* <DEDUP_REMOVED lines=42> */
.L_x_30350:
[----:B------:R-:W-:Y:S05]  /*c600*/  BSYNC.RECONVERGENT B1 ;  /* 0x0000000000017941 */ /* 0x000fea0003800200 */
.L_x_30349:
        /* <DEDUP_REMOVED lines=9> */
.L_x_30333:
        /* <DEDUP_REMOVED lines=16> */
.L_x_30357:
        /* <DEDUP_REMOVED lines=13> */
.L_x_30359:
[----:B------:R-:W-:Y:S05]  /*c870*/  BSYNC.RECONVERGENT B2 ;  /* 0x0000000000027941 */ /* 0x000fea0003800200 */
.L_x_30358:
        /* <DEDUP_REMOVED lines=41> */
.L_x_30356:
[----:B------:R-:W-:Y:S05]  /*cb10*/  BSYNC.RECONVERGENT B1 ;  /* 0x0000000000017941 */ /* 0x000fea0003800200 */
.L_x_30355:
        /* <DEDUP_REMOVED lines=18> */
.L_x_30362:
        /* <DEDUP_REMOVED lines=13> */
.L_x_30364:
[----:B------:R-:W-:Y:S05]  /*cd10*/  BSYNC.RECONVERGENT B2 ;  /* 0x0000000000027941 */ /* 0x000fea0003800200 */
.L_x_30363:
        /* <DEDUP_REMOVED lines=42> */
.L_x_30361:
[----:B------:R-:W-:Y:S05]  /*cfc0*/  BSYNC.RECONVERGENT B1 ;  /* 0x0000000000017941 */ /* 0x000fea0003800200 */
.L_x_30360:
        /* <DEDUP_REMOVED lines=18> */
.L_x_30367:
        /* <DEDUP_REMOVED lines=13> */
.L_x_30369:
[----:B------:R-:W-:Y:S05]  /*d1c0*/  BSYNC.RECONVERGENT B2 ;  /* 0x0000000000027941 */ /* 0x000fea0003800200 */
.L_x_30368:
        /* <DEDUP_REMOVED lines=42> */
.L_x_30366:
[----:B------:R-:W-:Y:S05]  /*d470*/  BSYNC.RECONVERGENT B1 ;  /* 0x0000000000017941 */ /* 0x000fea0003800200 */
.L_x_30365:
        /* <DEDUP_REMOVED lines=18> */
.L_x_30372:
        /* <DEDUP_REMOVED lines=13> */
.L_x_30374:
[----:B------:R-:W-:Y:S05]  /*d670*/  BSYNC.RECONVERGENT B2 ;  /* 0x0000000000027941 */ /* 0x000fea0003800200 */
.L_x_30373:
        /* <DEDUP_REMOVED lines=42> */
.L_x_30371:
[----:B------:R-:W-:Y:S05]  /*d920*/  BSYNC.RECONVERGENT B1 ;  /* 0x0000000000017941 */ /* 0x000fea0003800200 */
.L_x_30370:
        /* <DEDUP_REMOVED lines=10> */
.L_x_30354:
        /* <DEDUP_REMOVED lines=33> */
.L_x_30378:
        /* <DEDUP_REMOVED lines=13> */
.L_x_30380:
[----:B------:R-:W-:Y:S05]  /*dcb0*/  BSYNC.RECONVERGENT B2 ;  /* 0x0000000000027941 */ /* 0x000fea0003800200 */
.L_x_30379:
        /* <DEDUP_REMOVED lines=40> */
[----:B------:R-:W-:Y:S01]  /*df40*/  LOP3.LUT R104, R66, UR31, R65, 0x96, !PT ;  /* 0x0000001f42687c12 */ /* 0x000fe2000f8e9641 */
[----:B------:R-:W-:-:S07]  /*df50*/  IMAD.MOV.U32 R65, RZ, RZ, R122 ;  /* 0x000000ffff417224 */ /* 0x000fce00078e007a */
.L_x_30377:
[----:B------:R-:W-:Y:S05]  /*df60*/  BSYNC.RECONVERGENT B1 ;  /* 0x0000000000017941 */ /* 0x000fea0003800200 */
.L_x_30376:
        /* <DEDUP_REMOVED lines=21> */
.L_x_30383:
        /* <DEDUP_REMOVED lines=13> */
.L_x_30385:
[----:B------:R-:W-:Y:S05]  /*e190*/  BSYNC.RECONVERGENT B2 ;  /* 0x0000000000027941 */ /* 0x000fea0003800200 */
.L_x_30384:
        /* <DEDUP_REMOVED lines=42> */
.L_x_30382:
[----:B------:R-:W-:Y:S05]  /*e440*/  BSYNC.RECONVERGENT B1 ;  /* 0x0000000000017941 */ /* 0x000fea0003800200 */
.L_x_30381:
        /* <DEDUP_REMOVED lines=21> */
.L_x_30388:
        /* <DEDUP_REMOVED lines=13> */
.L_x_30390:
[----:B------:R-:W-:Y:S05]  /*e670*/  BSYNC.RECONVERGENT B2 ;  /* 0x0000000000027941 */ /* 0x000fea0003800200 */
.L_x_30389:
        /* <DEDUP_REMOVED lines=42> */
.L_x_30387:
[----:B------:R-:W-:Y:S05]  /*e920*/  BSYNC.RECONVERGENT B1 ;  /* 0x0000000000017941 */ /* 0x000fea0003800200 */
.L_x_30386:
        /* <DEDUP_REMOVED lines=21> */
.L_x_30393:
        /* <DEDUP_REMOVED lines=13> */
.L_x_30395:
[----:B------:R-:W-:Y:S05]  /*eb50*/  BSYNC.RECONVERGENT B2 ;  /* 0x0000000000027941 */ /* 0x000fea0003800200 */
.L_x_30394:
        /* <DEDUP_REMOVED lines=42> */
.L_x_30392:
[----:B------:R-:W-:Y:S05]  /*ee00*/  BSYNC.RECONVERGENT B1 ;  /* 0x0000000000017941 */ /* 0x000fea0003800200 */
.L_x_30391:
        /* <DEDUP_REMOVED lines=9> */
.L_x_30375:
        /* <DEDUP_REMOVED lines=16> */
.L_x_30399:
        /* <DEDUP_REMOVED lines=13> */
.L_x_30401:
[----:B------:R-:W-:Y:S05]  /*f070*/  BSYNC.RECONVERGENT B2 ;  /* 0x0000000000027941 */ /* 0x000fea0003800200 */
.L_x_30400:
        /* <DEDUP_REMOVED lines=42> */
.L_x_30398:
[----:B------:R-:W-:Y:S05]  /*f320*/  BSYNC.RECONVERGENT B1 ;  /* 0x0000000000017941 */ /* 0x000fea0003800200 */
.L_x_30397:
        /* <DEDUP_REMOVED lines=18> */
.L_x_30404:
        /* <DEDUP_REMOVED lines=13> */
.L_x_30406:
[----:B------:R-:W-:Y:S05]  /*f520*/  BSYNC.RECONVERGENT B2 ;  /* 0x0000000000027941 */ /* 0x000fea0003800200 */
.L_x_30405:
        /* <DEDUP_REMOVED lines=42> */
.L_x_30403:
[----:B------:R-:W-:Y:S05]  /*f7d0*/  BSYNC.RECONVERGENT B1 ;  /* 0x0000000000017941 */ /* 0x000fea0003800200 */
.L_x_30402:
        /* <DEDUP_REMOVED lines=18> */
.L_x_30409:
        /* <DEDUP_REMOVED lines=13> */
.L_x_30411:
[----:B------:R-:W-:Y:S05]  /*f9d0*/  BSYNC.RECONVERGENT B2 ;  /* 0x0000000000027941 */ /* 0x000fea0003800200 */
.L_x_30410:
        /* <DEDUP_REMOVED lines=42> */
.L_x_30408:
[----:B------:R-:W-:Y:S05]  /*fc80*/  BSYNC.RECONVERGENT B1 ;  /* 0x0000000000017941 */ /* 0x000fea0003800200 */
.L_x_30407:
        /* <DEDUP_REMOVED lines=18> */
.L_x_30414:
        /* <DEDUP_REMOVED lines=13> */
.L_x_30416:
[----:B------:R-:W-:Y:S05]  /*fe80*/  BSYNC.RECONVERGENT B2 ;  /* 0x0000000000027941 */ /* 0x000fea0003800200 */
.L_x_30415:
        /* <DEDUP_REMOVED lines=42> */
.L_x_30413:
[----:B------:R-:W-:Y:S05]  /*10130*/  BSYNC.RECONVERGENT B1 ;  /* 0x0000000000017941 */ /* 0x000fea0003800200 */
.L_x_30412:
        /* <DEDUP_REMOVED lines=10> */
.L_x_30396:
        /* <DEDUP_REMOVED lines=33> */
.L_x_30420:
        /* <DEDUP_REMOVED lines=13> */
.L_x_30422:
[----:B------:R-:W-:Y:S05]  /*104c0*/  BSYNC.RECONVERGENT B2 ;  /* 0x0000000000027941 */ /* 0x000fea0003800200 */
.L_x_30421:
        /* <DEDUP_REMOVED lines=42> */
.L_x_30419:
[----:B------:R-:W-:Y:S05]  /*10770*/  BSYNC.RECONVERGENT B1 ;  /* 0x0000000000017941 */ /* 0x000fea0003800200 */
.L_x_30418:
        /* <DEDUP_REMOVED lines=21> */
.L_x_30425:
        /* <DEDUP_REMOVED lines=13> */
.L_x_30427:
[----:B------:R-:W-:Y:S05]  /*109a0*/  BSYNC.RECONVERGENT B2 ;  /* 0x0000000000027941 */ /* 0x000fea0003800200 */
.L_x_30426:
        /* <DEDUP_REMOVED lines=42> */
.L_x_30424:
[----:B------:R-:W-:Y:S05]  /*10c50*/  BSYNC.RECONVERGENT B1 ;  /* 0x0000000000017941 */ /* 0x000fea0003800200 */
.L_x_30423:
        /* <DEDUP_REMOVED lines=21> */
.L_x_30430:
        /* <DEDUP_REMOVED lines=13> */
.L_x_30432:
[----:B------:R-:W-:Y:S05]  /*10e80*/  BSYNC.RECONVERGENT B2 ;  /* 0x0000000000027941 */ /* 0x000fea0003800200 */
.L_x_30431:
        /* <DEDUP_REMOVED lines=42> */
.L_x_30429:
[----:B------:R-:W-:Y:S05]  /*11130*/  BSYNC.RECONVERGENT B1 ;  /* 0x0000000000017941 */ /* 0x000fea0003800200 */
.L_x_30428:
        /* <DEDUP_REMOVED lines=21> */
.L_x_30435:
        /* <DEDUP_REMOVED lines=13> */
.L_x_30437:
[----:B------:R-:W-:Y:S05]  /*11360*/  BSYNC.RECONVERGENT B2 ;  /* 0x0000000000027941 */ /* 0x000fea0003800200 */
.L_x_30436:
        /* <DEDUP_REMOVED lines=42> */
.L_x_30434:
[----:B------:R-:W-:Y:S05]  /*11610*/  BSYNC.RECONVERGENT B1 ;  /* 0x0000000000017941 */ /* 0x000fea0003800200 */
.L_x_30433:
        /* <DEDUP_REMOVED lines=9> */
.L_x_30417:
        /* <DEDUP_REMOVED lines=16> */
.L_x_30441:
        /* <DEDUP_REMOVED lines=13> */
.L_x_30443:
[----:B------:R-:W-:Y:S05]  /*11880*/  BSYNC.RECONVERGENT B2 ;  /* 0x0000000000027941 */ /* 0x000fea0003800200 */
.L_x_30442:
        /* <DEDUP_REMOVED lines=42> */
.L_x_30440:
[----:B------:R-:W-:Y:S05]  /*11b30*/  BSYNC.RECONVERGENT B1 ;  /* 0x0000000000017941 */ /* 0x000fea0003800200 */
.L_x_30439:
        /* <DEDUP_REMOVED lines=18> */
.L_x_30446:
        /* <DEDUP_REMOVED lines=13> */
.L_x_30448:
[----:B------:R-:W-:Y:S05]  /*11d30*/  BSYNC.RECONVERGENT B2 ;  /* 0x0000000000027941 */ /* 0x000fea0003800200 */
.L_x_30447:
        /* <DEDUP_REMOVED lines=42> */
.L_x_30445:
[----:B------:R-:W-:Y:S05]  /*11fe0*/  BSYNC.RECONVERGENT B1 ;  /* 0x0000000000017941 */ /* 0x000fea0003800200 */
.L_x_30444:
[----:B------:R-:W-:Y:S01]  /*11ff0*/  ISETP.NE.AND P3, PT, R64, 0x1, PT ;  /* 0x000000014000780c */ /* 0x000fe20003f65270 */
[----:B------:R-:W-:Y:S01]  /*12000*/  FMUL.FTZ R122, R61, R114 ;  /* 0x000000723d7a7220 */ /* 0x000fe20000410000 */
[----:B------:R-:W-:Y:S01]  /*12010*/  I2FP.F32.U32 R60, R60 ;  /* 0x0000003c003c7245 */ /* 0x000fe20000201000 */
[----:B------:R-:W-:Y:S01]  /*12020*/  BSSY.RECONVERGENT B1, `(.L_x_30449) ;  /* 0x0000047000017945 */ /* 0x000fe20003800200 */
[----:B------:R-:W-:Y:S02]  /*12030*/  IMAD.MOV.U32 R61, RZ, RZ, R102 ;  /* 0x000000ffff3d7224 */ /* 0x000fe400078e0066 */
[----:B------:R-:W-:Y:S01]  /*12040*/  FMUL.FTZ R122, R122, R111 ;  /* 0x0000006f7a7a7220 */ /* 0x000fe20000410000 */
[----:B------:R-:W-:-:S05]  /*12050*/  FFMA.FTZ R65, R60, R113, 1.1641532182693481445e-10 ;  /* 0x2f0000003c417423 */ /* 0x000fca0000010071 */
[----:B------:R-:W-:Y:S01]  /*12060*/  FSETP.LE.FTZ.AND P2, PT, R65, R112, PT ;  /* 0x000000704100720b */ /* 0x000fe20003f53000 */
[----:B------:R-:W-:Y:S01]  /*12070*/  HFMA2 R65, -RZ, RZ, 0, 1.1920928955078125e-07 ;  /* 0x00000002ff417431 */ /* 0x000fe200000001ff */
        /* <DEDUP_REMOVED lines=9> */
.L_x_30451:
        /* <DEDUP_REMOVED lines=13> */
.L_x_30453:
[----:B------:R-:W-:Y:S05]  /*121e0*/  BSYNC.RECONVERGENT B2 ;  /* 0x0000000000027941 */ /* 0x000fea0003800200 */
.L_x_30452:
        /* <DEDUP_REMOVED lines=42> */
.L_x_30450:
[----:B------:R-:W-:Y:S05]  /*12490*/  BSYNC.RECONVERGENT B1 ;  /* 0x0000000000017941 */ /* 0x000fea0003800200 */
.L_x_30449:
        /* <DEDUP_REMOVED lines=18> */
.L_x_30456:
        /* <DEDUP_REMOVED lines=13> */
.L_x_30458:
[----:B------:R-:W-:Y:S05]  /*12690*/  BSYNC.RECONVERGENT B2 ;  /* 0x0000000000027941 */ /* 0x000fea0003800200 */
.L_x_30457:
        /* <DEDUP_REMOVED lines=42> */
.L_x_30455:
[----:B------:R-:W-:Y:S05]  /*12940*/  BSYNC.RECONVERGENT B1 ;  /* 0x0000000000017941 */ /* 0x000fea0003800200 */
.L_x_30454:
        /* <DEDUP_REMOVED lines=10> */
.L_x_30438:
        /* <DEDUP_REMOVED lines=14> */
[----:B------:R-:W1:Y:S02]  /*12ad0*/  LDC.64 R68, c[0x0][0x3a0] ;  /* 0x0000e800ff447b82 */ /* 0x000e640000000a00 */
[----:B-1----:R-:W-:-:S06]  /*12ae0*/  IMAD.WIDE.U32 R68, R137, 0x10, R68 ;  /* 0x0000001089447825 */ /* 0x002fcc00078e0044 */
[----:B0-----:R-:W5:Y:S01]  /*12af0*/  LDG.E.128 R68, desc[UR8][R68.64] ;  /* 0x0000000844447981 */ /* 0x001f62000c1e1d00 */
        /* <DEDUP_REMOVED lines=16> */
.L_x_30462:
        /* <DEDUP_REMOVED lines=13> */
.L_x_30464:
[----:B------:R-:W-:Y:S05]  /*12cd0*/  BSYNC.RECONVERGENT B2 ;  /* 0x0000000000027941 */ /* 0x000fea0003800200 */
.L_x_30463:
        /* <DEDUP_REMOVED lines=42> */
.L_x_30461:
[----:B------:R-:W-:Y:S05]  /*12f80*/  BSYNC.RECONVERGENT B1 ;  /* 0x0000000000017941 */ /* 0x000fea0003800200 */
.L_x_30460:
        /* <DEDUP_REMOVED lines=21> */
.L_x_30467:
        /* <DEDUP_REMOVED lines=13> */
.L_x_30469:
[----:B------:R-:W-:Y:S05]  /*131b0*/  BSYNC.RECONVERGENT B2 ;  /* 0x0000000000027941 */ /* 0x000fea0003800200 */
.L_x_30468:
        /* <DEDUP_REMOVED lines=42> */
.L_x_30466:
[----:B------:R-:W-:Y:S05]  /*13460*/  BSYNC.RECONVERGENT B1 ;  /* 0x0000000000017941 */ /* 0x000fea0003800200 */
.L_x_30465:
[----:B------:R-:W-:Y:S01]  /*13470*/  I2FP.F32.U32 R64, R64 ;  /* 0x0000004000407245 */ /* 0x000fe20000201000 */
[----:B------:R-:W-:Y:S01]  /*13480*/  FMUL.FTZ R122, R65, R114 ;  /* 0x00000072417a7220 */ /* 0x000fe20000410000 */
[----:B------:R-:W-:Y:S01]  /*13490*/  ISETP.NE.AND P2, PT, R123, 0x1, PT ;  /* 0x000000017b00780c */ /* 0x000fe20003f45270 */
[----:B------:R-:W-:Y:S02]  /*134a0*/  BSSY.RECONVERGENT B1, `(.L_x_30470) ;  /* 0x000004a000017945 */ /* 0x000fe40003800200 */
[----:B------:R-:W-:Y:S01]  /*134b0*/  FFMA.FTZ R65, R64, R113, 1.1641532182693481445e-10 ;  /* 0x2f00000040417423 */ /* 0x000fe20000010071 */
[----:B------:R-:W-:-:S04]  /*134c0*/  FMUL.FTZ R122, R122, R111 ;  /* 0x0000006f7a7a7220 */ /* 0x000fc80000410000 */
        /* <DEDUP_REMOVED lines=15> */
.L_x_30472:
        /* <DEDUP_REMOVED lines=13> */
.L_x_30474:
[----:B------:R-:W-:Y:S05]  /*13690*/  BSYNC.RECONVERGENT B2 ;  /* 0x0000000000027941 */ /* 0x000fea0003800200 */
.L_x_30473:
        /* <DEDUP_REMOVED lines=42> */
.L_x_30471:
[----:B------:R-:W-:Y:S05]  /*13940*/  BSYNC.RECONVERGENT B1 ;  /* 0x0000000000017941 */ /* 0x000fea0003800200 */
.L_x_30470:
[----:B------:R-:W-:Y:S01]  /*13950*/  I2FP.F32.U32 R64, R65 ;  /* 0x0000004100407245 */ /* 0x000fe20000201000 */
[----:B------:R-:W-:Y:S01]  /*13960*/  FMUL.FTZ R66, R66, R114 ;  /* 0x0000007242427220 */ /* 0x000fe20000410000 */
[----:B------:R-:W-:Y:S01]  /*13970*/  ISETP.NE.AND P3, PT, R122, 0x1, PT ;  /* 0x000000017a00780c */ /* 0x000fe20003f65270 */
[----:B------:R-:W-:Y:S02]  /*13980*/  BSSY.RECONVERGENT B1, `(.L_x_30475) ;  /* 0x000004a000017945 */ /* 0x000fe40003800200 */
[----:B------:R-:W-:Y:S01]  /*13990*/  FFMA.FTZ R65, R64, R113, 1.1641532182693481445e-10 ;  /* 0x2f00000040417423 */ /* 0x000fe20000010071 */
[----:B------:R-:W-:Y:S01]  /*139a0*/  FMUL.FTZ R66, R66, R111 ;  /* 0x0000006f42427220 */ /* 0x000fe20000410000 */
[----:B------:R-:W-:-:S03]  /*139b0*/  IMAD.MOV.U32 R64, RZ, RZ, 0x2 ;  /* 0x00000002ff407424 */ /* 0x000fc600078e00ff */
        /* <DEDUP_REMOVED lines=14> */
.L_x_30477:
        /* <DEDUP_REMOVED lines=13> */
.L_x_30479:
[----:B------:R-:W-:Y:S05]  /*13b70*/  BSYNC.RECONVERGENT B2 ;  /* 0x0000000000027941 */ /* 0x000fea0003800200 */
.L_x_30478:
        /* <DEDUP_REMOVED lines=42> */
.L_x_30476:
[----:B------:R-:W-:Y:S05]  /*13e20*/  BSYNC.RECONVERGENT B1 ;  /* 0x0000000000017941 */ /* 0x000fea0003800200 */
.L_x_30475:
        /* <DEDUP_REMOVED lines=9> */
.L_x_30459:
        /* <DEDUP_REMOVED lines=16> */
.L_x_30483:
        /* <DEDUP_REMOVED lines=13> */
.L_x_30485:
[----:B------:R-:W-:Y:S05]  /*14090*/  BSYNC.RECONVERGENT B2 ;  /* 0x0000000000027941 */ /* 0x000fea0003800200 */
.L_x_30484:
        /* <DEDUP_REMOVED lines=42> */
.L_x_30482:
[----:B------:R-:W-:Y:S05]  /*14340*/  BSYNC.RECONVERGENT B1 ;  /* 0x0000000000017941 */ /* 0x000fea0003800200 */
.L_x_30481:
        /* <DEDUP_REMOVED lines=18> */
.L_x_30488:
        /* <DEDUP_REMOVED lines=13> */
.L_x_30490:
[----:B------:R-:W-:Y:S05]  /*14540*/  BSYNC.RECONVERGENT B2 ;  /* 0x0000000000027941 */ /* 0x000fea0003800200 */
.L_x_30489:
        /* <DEDUP_REMOVED lines=42> */
.L_x_30487:
[----:B------:R-:W-:Y:S05]  /*147f0*/  BSYNC.RECONVERGENT B1 ;  /* 0x0000000000017941 */ /* 0x000fea0003800200 */
.L_x_30486:
        /* <DEDUP_REMOVED lines=18> */
.L_x_30493:
        /* <DEDUP_REMOVED lines=13> */
.L_x_30495:
[----:B------:R-:W-:Y:S05]  /*149f0*/  BSYNC.RECONVERGENT B2 ;  /* 0x0000000000027941 */ /* 0x000fea0003800200 */
.L_x_30494:
        /* <DEDUP_REMOVED lines=42> */
.L_x_30492:
[----:B------:R-:W-:Y:S05]  /*14ca0*/  BSYNC.RECONVERGENT B1 ;  /* 0x0000000000017941 */ /* 0x000fea0003800200 */
.L_x_30491:
[----:B------:R-:W-:Y:S01]  /*14cb0*/  ISETP.NE.AND P3, PT, R69, 0x1, PT ;  /* 0x000000014500780c */ /* 0x000fe20003f65270 */
[----:B------:R-:W-:Y:S01]  /*14cc0*/  FMUL.FTZ R66, R66, R114 ;  /* 0x0000007242427220 */ /* 0x000fe20000410000 */
[----:B------:R-:W-:Y:S01]  /*14cd0*/  I2FP.F32.U32 R64, R65 ;  /* 0x0000004100407245 */ /* 0x000fe20000201000 */
[----:B------:R-:W-:Y:S02]  /*14ce0*/  BSSY.RECONVERGENT B1, `(.L_x_30496) ;  /* 0x0000047000017945 */ /* 0x000fe40003800200 */
[----:B------:R-:W-:Y:S02]  /*14cf0*/  FMUL.FTZ R66, R66, R111 ;  /* 0x0000006f42427220 */ /* 0x000fe40000410000 */
[----:B------:R-:W-:Y:S01]  /*14d00*/  FFMA.FTZ R65, R64, R113, 1.1641532182693481445e-10 ;  /* 0x2f00000040417423 */ /* 0x000fe20000010071 */
[----:B------:R-:W-:-:S04]  /*14d10*/  HFMA2 R64, -RZ, RZ, 0, 1.1920928955078125e-07 ;  /* 0x00000002ff407431 */ /* 0x000fc800000001ff */
        /* <DEDUP_REMOVED lines=11> */
.L_x_30498:
        /* <DEDUP_REMOVED lines=13> */
.L_x_30500:
[----:B------:R-:W-:Y:S05]  /*14ea0*/  BSYNC.RECONVERGENT B2 ;  /* 0x0000000000027941 */ /* 0x000fea0003800200 */
.L_x_30499:
        /* <DEDUP_REMOVED lines=42> */
.L_x_30497:
[----:B------:R-:W-:Y:S05]  /*15150*/  BSYNC.RECONVERGENT B1 ;  /* 0x0000000000017941 */ /* 0x000fea0003800200 */
.L_x_30496:
        /* <DEDUP_REMOVED lines=10> */
.L_x_30480:
[----:B------:R-:W-:Y:S01]  /*15200*/  FADD.FTZ R66, RZ, R36 ;  /* 0x00000024ff427221 */ /* 0x000fe20000010000 */
[----:B------:R-:W-:Y:S01]  /*15210*/  SEL R67, RZ, 0x100, !P1 ;  /* 0x00000100ff437807 */ /* 0x000fe20004800000 */
[----:B------:R-:W-:Y:S01]  /*15220*/  IMAD.WIDE.U32 R120, R137, 0x10, R120 ;  /* 0x0000001089787825 */ /* 0x000fe200078e0078 */
[----:B------:R-:W-:-:S03]  /*15230*/  UMOV UR4, 0xffffffff ;  /* 0xffffffff00047882 */ /* 0x000fc60000000000 */
[----:B------:R-:W-:Y:S01]  /*15240*/  FADD.FTZ R65, R66, R37 ;  /* 0x0000002542417221 */ /* 0x000fe20000010000 */
[----:B------:R-:W-:Y:S01]  /*15250*/  IMAD.WIDE.U32 R116, R137, 0x4, R116 ;  /* 0x0000000489747825 */ /* 0x000fe200078e0074 */
        /* <DEDUP_REMOVED lines=23> */
[----:B------:R-:W-:-:S03]  /*153d0*/  SEL R65, RZ, 0x1000000, !P3 ;  /* 0x01000000ff417807 */ /* 0x000fc60005800000 */
[----:B------:R-:W-:Y:S01]  /*153e0*/  FADD.FTZ R111, R112, R59 ;  /* 0x0000003b706f7221 */ /* 0x000fe20000010000 */
[----:B------:R-:W-:Y:S02]  /*153f0*/  SEL R112, RZ, 0x1, !P0 ;  /* 0x00000001ff707807 */ /* 0x000fe40004000000 */
[----:B------:R-:W-:Y:S01]  /*15400*/  IADD3 R65, PT, PT, R67, R65, R66 ;  /* 0x0000004143417210 */ /* 0x000fe20007ffe042 */
[----:B------:R-:W-:Y:S01]  /*15410*/  FADD.FTZ R114, R111, R60 ;  /* 0x0000003c6f727221 */ /* 0x000fe20000010000 */
[----:B------:R-:W-:Y:S02]  /*15420*/  ISETP.NE.AND P0, PT, R109, RZ, PT ;  /* 0x000000ff6d00720c */ /* 0x000fe40003f05270 */
[----:B------:R-:W-:Y:S01]  /*15430*/  IADD3 R65, PT, PT, R65, R112, RZ ;  /* 0x0000007041417210 */ /* 0x000fe20007ffe0ff */
[----:B------:R-:W-:-:S04]  /*15440*/  FADD.FTZ R67, R114, R61 ;  /* 0x0000003d72437221 */ /* 0x000fc80000010000 */
[----:B------:R-:W-:Y:S01]  /*15450*/  FADD.FTZ R66, R67, R62 ;  /* 0x0000003e43427221 */ /* 0x000fe20000010000 */
[----:B------:R0:W-:Y:S03]  /*15460*/  STG.E desc[UR8][R116.64], R65 ;  /* 0x0000004174007986 */ /* 0x0001e6000c101908 */
        /* <DEDUP_REMOVED lines=91> */
.L_x_30514:
[----:B------:R-:W-:Y:S01]  /*15a20*/  FMUL.FTZ R65, R67, R67 ;  /* 0x0000004343417220 */ /* 0x000fe20000410000 */
[----:B------:R-:W-:Y:S01]  /*15a30*/  PLOP3.LUT P1, PT, PT, PT, UP1, 0x40, 0x4 ;  /* 0x000000000004781c */ /* 0x000fe20003f2e818 */
[----:B01----:R-:W-:Y:S01]  /*15a40*/  FADD.FTZ R113, R113, R116 ;  /* 0x0000007471717221 */ /* 0x003fe20000010000 */
[----:B------:R-:W-:Y:S02]  /*15a50*/  PLOP3.LUT P2, PT, PT, PT, UP1, 0x40, 0x4 ;  /* 0x000000000004781c */ /* 0x000fe40003f4e818 */
[----:B------:R-:W-:Y:S01]  /*15a60*/  FSEL R65, R65, RZ, !P1 ;  /* 0x000000ff41417208 */ /* 0x000fe20004800000 */
[----:B------:R-:W-:Y:S01]  /*15a70*/  FFMA.FTZ R66, R113, R66, UR13 ;  /* 0x0000000d71427e23 */ /* 0x000fe20008010042 */
[----:B------:R-:W-:-:S03]  /*15a80*/  FSEL R111, R67, RZ, P2 ;  /* 0x000000ff436f7208 */ /* 0x000fc60001000000 */
[----:B------:R-:W-:Y:S02]  /*15a90*/  FADD.FTZ R65, R66, R65 ;  /* 0x0000004142417221 */ /* 0x000fe40000010000 */
[C---:B------:R-:W-:Y:S01]  /*15aa0*/  FADD.FTZ R120, -R111.reuse, R41 ;  /* 0x000000296f787221 */ /* 0x040fe20000010100 */
[C---:B------:R-:W-:Y:S01]  /*15ab0*/  FADD.FTZ R66, -R111.reuse, R36 ;  /* 0x000000246f427221 */ /* 0x040fe20000010100 */
[----:B------:R-:W0:Y:S01]  /*15ac0*/  MUFU.RSQ R41, R65 ;  /* 0x0000004100297308 */ /* 0x000e220000001400 */
        /* <DEDUP_REMOVED lines=8> */
[C---:B------:R-:W-:Y:S01]  /*15b50*/  FADD.FTZ R122, -R111.reuse, R43 ;  /* 0x0000002b6f7a7221 */ /* 0x040fe20000010100 */
[C---:B------:R-:W-:Y:S01]  /*15b60*/  FADD.FTZ R50, -R111.reuse, R50 ;  /* 0x000000326f327221 */ /* 0x040fe20000010100 */
[----:B------:R-:W2:Y:S01]  /*15b70*/  @!P0 LDC.64 R38, c[0x0][0x3c8] ;  /* 0x0000f200ff268b82 */ /* 0x000ea20000000a00 */
[C---:B------:R-:W-:Y:S01]  /*15b80*/  FADD.FTZ R56, -R111.reuse, R56 ;  /* 0x000000386f387221 */ /* 0x040fe20000010100 */
[C---:B------:R-:W-:Y:S01]  /*15b90*/  FADD.FTZ R40, -R111.reuse, R40 ;  /* 0x000000286f287221 */ /* 0x040fe20000010100 */
[C---:B------:R-:W-:Y:S01]  /*15ba0*/  FADD.FTZ R44, -R111.reuse, R44 ;  /* 0x0000002c6f2c7221 */ /* 0x040fe20000010100 */
[C---:B------:R-:W-:Y:S01]  /*15bb0*/  FADD.FTZ R124, -R111.reuse, R45 ;  /* 0x0000002d6f7c7221 */ /* 0x040fe20000010100 */
[C---:B------:R-:W-:Y:S01]  /*15bc0*/  FADD.FTZ R46, -R111.reuse, R46 ;  /* 0x0000002e6f2e7221 */ /* 0x040fe20000010100 */
[----:B------:R-:W-:Y:S01]  /*15bd0*/  FADD.FTZ R126, -R111, R47 ;  /* 0x0000002f6f7e7221 */ /* 0x000fe20000010100 */
[C---:B0-----:R-:W-:Y:S01]  /*15be0*/  FMUL.FTZ R57, R41.reuse, R42 ;  /* 0x0000002a29397220 */ /* 0x041fe20000410000 */
[----:B------:R-:W0:Y:S01]  /*15bf0*/  LDC.64 R68, c[0x0][0x428] ;  /* 0x00010a00ff447b82 */ /* 0x000e220000000a00 */
[C---:B------:R-:W-:Y:S01]  /*15c00*/  FMUL.FTZ R145, R41.reuse, R122 ;  /* 0x0000007a29917220 */ /* 0x040fe20000410000 */
[C---:B------:R-:W-:Y:S01]  /*15c10*/  FMUL.FTZ R121, R41.reuse, R50 ;  /* 0x0000003229797220 */ /* 0x040fe20000410000 */
[----:B------:R-:W-:Y:S01]  /*15c20*/  FMUL.FTZ R122, R41, R56 ;  /* 0x00000038297a7220 */ /* 0x000fe20000410000 */
[----:B------:R-:W-:Y:S01]  /*15c30*/  FFMA.FTZ R50, R57, R89, R86 ;  /* 0x0000005939327223 */ /* 0x000fe20000010056 */
[----:B------:R-:W-:Y:S01]  /*15c40*/  FMUL.FTZ R45, R41, R66 ;  /* 0x00000042292d7220 */ /* 0x000fe20000410000 */
[C---:B------:R-:W-:Y:S01]  /*15c50*/  FADD.FTZ R48, -R111.reuse, R48 ;  /* 0x000000306f307221 */ /* 0x040fe20000010100 */
[----:B------:R-:W-:Y:S01]  /*15c60*/  FADD.FTZ R128, -R111, R49 ;  /* 0x000000316f807221 */ /* 0x000fe20000010100 */
[----:B------:R-:W3:Y:S01]  /*15c70*/  LDC.64 R56, c[0x0][0x380] ;  /* 0x0000e000ff387b82 */ /* 0x000ee20000000a00 */
[----:B-1----:R-:W-:-:S04]  /*15c80*/  @!P0 IMAD.WIDE R36, R108, 0x4, R36 ;  /* 0x000000046c248825 */ /* 0x002fc800078e0224 */
[----:B------:R-:W-:Y:S01]  /*15c90*/  FADD.FTZ R130, -R111, R51 ;  /* 0x000000336f827221 */ /* 0x000fe20000010100 */
[----:B------:R-:W-:Y:S01]  /*15ca0*/  FMUL.FTZ R47, R41, R112 ;  /* 0x00000070292f7220 */ /* 0x000fe20000410000 */
[C---:B------:R-:W-:Y:S01]  /*15cb0*/  FADD.FTZ R52, -R111.reuse, R52 ;  /* 0x000000346f347221 */ /* 0x040fe20000010100 */
[C---:B------:R-:W-:Y:S01]  /*15cc0*/  FADD.FTZ R132, -R111.reuse, R53 ;  /* 0x000000356f847221 */ /* 0x040fe20000010100 */
[C---:B------:R-:W-:Y:S01]  /*15cd0*/  FADD.FTZ R134, -R111.reuse, R55 ;  /* 0x000000376f867221 */ /* 0x040fe20000010100 */
[----:B------:R-:W-:Y:S01]  /*15ce0*/  FADD.FTZ R70, -R111, R70 ;  /* 0x000000466f467221 */ /* 0x000fe20000010100 */
[----:B------:R1:W-:Y:S01]  /*15cf0*/  @!P0 STG.E desc[UR8][R36.64], R67 ;  /* 0x0000004324008986 */ /* 0x0003e2000c101908 */
[C---:B------:R-:W-:Y:S01]  /*15d00*/  FMUL.FTZ R49, R41.reuse, R114 ;  /* 0x0000007229317220 */ /* 0x040fe20000410000 */
[----:B------:R-:W-:Y:S01]  /*15d10*/  FMUL.FTZ R51, R41, R116 ;  /* 0x0000007429337220 */ /* 0x000fe20000410000 */
[----:B------:R-:W-:Y:S01]  /*15d20*/  FADD.FTZ R54, -R111, R54 ;  /* 0x000000366f367221 */ /* 0x000fe20000010100 */
[----:B--2---:R-:W-:-:S04]  /*15d30*/  @!P0 IMAD.WIDE R38, R108, 0x4, R38 ;  /* 0x000000046c268825 */ /* 0x004fc800078e0226 */
[C---:B------:R-:W-:Y:S01]  /*15d40*/  FMUL.FTZ R53, R41.reuse, R40 ;  /* 0x0000002829357220 */ /* 0x040fe20000410000 */
[----:B------:R-:W-:Y:S01]  /*15d50*/  FMUL.FTZ R55, R41, R120 ;  /* 0x0000007829377220 */ /* 0x000fe20000410000 */
[C---:B------:R-:W-:Y:S01]  /*15d60*/  FADD.FTZ R58, -R111.reuse, R58 ;  /* 0x0000003a6f3a7221 */ /* 0x040fe20000010100 */
[----:B------:R-:W-:Y:S01]  /*15d70*/  FADD.FTZ R138, -R111, R59 ;  /* 0x0000003b6f8a7221 */ /* 0x000fe20000010100 */
[C---:B------:R-:W-:Y:S01]  /*15d80*/  FMUL.FTZ R147, R41.reuse, R124 ;  /* 0x0000007c29937220 */ /* 0x040fe20000410000 */
[C---:B------:R-:W-:Y:S01]  /*15d90*/  FMUL.FTZ R149, R41.reuse, R46 ;  /* 0x0000002e29957220 */ /* 0x040fe20000410000 */
[C---:B------:R-:W-:Y:S01]  /*15da0*/  FMUL.FTZ R151, R41.reuse, R126 ;  /* 0x0000007e29977220 */ /* 0x040fe20000410000 */
[----:B-1----:R-:W-:Y:S01]  /*15db0*/  FMUL.FTZ R67, R41, R44 ;  /* 0x0000002c29437220 */ /* 0x002fe20000410000 */
[----:B------:R-:W-:Y:S01]  /*15dc0*/  FFMA.FTZ R44, R45, R101, R98 ;  /* 0x000000652d2c7223 */ /* 0x000fe20000010062 */
        /* <DEDUP_REMOVED lines=8> */
[C---:B------:R-:W-:Y:S01]  /*15e50*/  FMUL.FTZ R43, R41.reuse, R128 ;  /* 0x00000080292b7220 */ /* 0x040fe20000410000 */
[C---:B------:R-:W-:Y:S01]  /*15e60*/  FMUL.FTZ R42, R41.reuse, R52 ;  /* 0x00000034292a7220 */ /* 0x040fe20000410000 */
[----:B------:R-:W-:Y:S01]  /*15e70*/  FMUL.FTZ R114, R41, R70 ;  /* 0x0000004629727220 */ /* 0x000fe20000410000 */
[----:B0-----:R-:W-:-:S04]  /*15e80*/  IMAD.WIDE.U32 R110, R110, 0x10, R68 ;  /* 0x000000106e6e7825 */ /* 0x001fc800078e0044 */
[----:B------:R-:W-:Y:S01]  /*15e90*/  FFMA.FTZ R46, R49, R97, R94 ;  /* 0x00000061312e7223 */ /* 0x000fe2000001005e */
[----:B------:R-:W-:Y:S01]  /*15ea0*/  FFMA.FTZ R47, R51, R95, R92 ;  /* 0x0000005f332f7223 */ /* 0x000fe2000001005c */
[C---:B------:R-:W-:Y:S01]  /*15eb0*/  FMUL.FTZ R123, R41.reuse, R132 ;  /* 0x00000084297b7220 */ /* 0x040fe20000410000 */
[C---:B------:R-:W-:Y:S01]  /*15ec0*/  FMUL.FTZ R125, R41.reuse, R54 ;  /* 0x00000036297d7220 */ /* 0x040fe20000410000 */
[----:B------:R-:W-:Y:S01]  /*15ed0*/  FMUL.FTZ R120, R41, R134 ;  /* 0x0000008629787220 */ /* 0x000fe20000410000 */
[----:B------:R-:W-:-:S04]  /*15ee0*/  IMAD.WIDE.U32 R70, R115, 0x10, R68 ;  /* 0x0000001073467825 */ /* 0x000fc800078e0044 */
[----:B------:R-:W-:Y:S01]  /*15ef0*/  FFMA.FTZ R48, R53, R93, R90 ;  /* 0x0000005d35307223 */ /* 0x000fe2000001005a */
[----:B------:R-:W-:Y:S01]  /*15f00*/  FFMA.FTZ R49, R55, R91, R88 ;  /* 0x0000005b37317223 */ /* 0x000fe20000010058 */
[----:B------:R-:W-:Y:S01]  /*15f10*/  FFMA.FTZ R51, R145, R87, R84 ;  /* 0x0000005791337223 */ /* 0x000fe20000010054 */
[C---:B------:R-:W-:Y:S01]  /*15f20*/  FMUL.FTZ R129, R41.reuse, R136 ;  /* 0x0000008829817220 */ /* 0x040fe20000410000 */
[C---:B------:R-:W-:Y:S01]  /*15f30*/  FMUL.FTZ R139, R41.reuse, R58 ;  /* 0x0000003a298b7220 */ /* 0x040fe20000410000 */
[----:B------:R-:W-:Y:S01]  /*15f40*/  FMUL.FTZ R124, R41, R138 ;  /* 0x0000008a297c7220 */ /* 0x000fe20000410000 */
[----:B------:R0:W-:Y:S01]  /*15f50*/  @!P0 STG.E desc[UR8][R38.64], R41 ;  /* 0x0000002926008986 */ /* 0x0001e2000c101908 */
        /* <DEDUP_REMOVED lines=8> */
[----:B------:R-:W-:Y:S01]  /*15fe0*/  FMUL.FTZ R128, R41, R142 ;  /* 0x0000008e29807220 */ /* 0x000fe20000410000 */
[----:B------:R-:W-:Y:S01]  /*15ff0*/  FFMA.FTZ R36, R37, R77, R74 ;  /* 0x0000004d25247223 */ /* 0x000fe2000001004a */
[C---:B------:R-:W-:Y:S01]  /*16000*/  FMUL.FTZ R116, R41.reuse, R144 ;  /* 0x0000009029747220 */ /* 0x040fe20000410000 */
[----:B0-----:R-:W-:Y:S01]  /*16010*/  FFMA.FTZ R39, R40, R28, R9 ;  /* 0x0000001c28277223 */ /* 0x001fe20000010009 */
[C---:B------:R-:W-:Y:S01]  /*16020*/  FMUL.FTZ R117, R41.reuse, R146 ;  /* 0x0000009229757220 */ /* 0x040fe20000410000 */
[----:B------:R-:W-:Y:S01]  /*16030*/  FMUL.FTZ R65, R41, R148 ;  /* 0x0000009429417220 */ /* 0x000fe20000410000 */
[----:B------:R-:W-:-:S04]  /*16040*/  IMAD.WIDE.U32 R58, R127, 0x10, R68 ;  /* 0x000000107f3a7825 */ /* 0x000fc800078e0044 */
[----:B------:R-:W-:Y:S01]  /*16050*/  FFMA.FTZ R37, R43, R27, R10 ;  /* 0x0000001b2b257223 */ /* 0x000fe2000001000a */
[----:B------:R-:W-:Y:S01]  /*16060*/  FFMA.FTZ R38, R121, R29, R72 ;  /* 0x0000001d79267223 */ /* 0x000fe20000010048 */
[----:B------:R-:W-:Y:S01]  /*16070*/  FFMA.FTZ R40, R42, R26, R75 ;  /* 0x0000001a2a287223 */ /* 0x000fe2000001004b */
[----:B------:R-:W-:Y:S01]  /*16080*/  IMAD.WIDE.U32 R60, R131, 0x10, R68 ;  /* 0x00000010833c7825 */ /* 0x000fe200078e0044 */
[----:B------:R0:W-:Y:S03]  /*16090*/  STG.E.128 desc[UR8][R110.64], R44 ;  /* 0x0000002c6e007986 */ /* 0x0001e6000c101d08 */
[----:B------:R-:W-:Y:S01]  /*160a0*/  FFMA.FTZ R41, R123, R23, R8 ;  /* 0x000000177b297223 */ /* 0x000fe20000010008 */
[----:B------:R-:W-:Y:S01]  /*160b0*/  FFMA.FTZ R42, R125, R25, R34 ;  /* 0x000000197d2a7223 */ /* 0x000fe20000010022 */
[----:B------:R-:W-:Y:S01]  /*160c0*/  FFMA.FTZ R43, R120, R24, R7 ;  /* 0x00000018782b7223 */ /* 0x000fe20000010007 */
[--C-:B------:R-:W-:Y:S01]  /*160d0*/  IMAD.WIDE.U32 R62, R135, 0x10, R68.reuse ;  /* 0x00000010873e7825 */ /* 0x100fe200078e0044 */
[----:B------:R1:W-:Y:S03]  /*160e0*/  STG.E.128 desc[UR8][R70.64], R48 ;  /* 0x0000003046007986 */ /* 0x0003e6000c101d08 */
[--C-:B------:R-:W-:Y:S01]  /*160f0*/  IMAD.WIDE.U32 R66, R133, 0x10, R68.reuse ;  /* 0x0000001085427825 */ /* 0x100fe200078e0044 */
[----:B------:R2:W-:Y:S03]  /*16100*/  STG.E.128 desc[UR8][R112.64], R52 ;  /* 0x0000003470007986 */ /* 0x0005e6000c101d08 */
[----:B------:R-:W-:Y:S01]  /*16110*/  IMAD.WIDE.U32 R68, R137, 0x10, R68 ;  /* 0x0000001089447825 */ /* 0x000fe200078e0044 */
[----:B------:R4:W-:Y:S03]  /*16120*/  STG.E.128 desc[UR8][R58.64], R36 ;  /* 0x000000243a007986 */ /* 0x0009e6000c101d08 */
[----:B---3--:R-:W-:Y:S01]  /*16130*/  IMAD R108, R56, 0x4, R108 ;  /* 0x00000004386c7824 */ /* 0x008fe200078e026c */
[----:B------:R4:W-:Y:S01]  /*16140*/  STG.E.128 desc[UR8][R60.64], R40 ;  /* 0x000000283c007986 */ /* 0x0009e2000c101d08 */
[----:B0-----:R-:W-:Y:S01]  /*16150*/  FFMA.FTZ R44, R122, R22, R73 ;  /* 0x000000167a2c7223 */ /* 0x001fe20000010049 */
[----:B------:R-:W-:Y:S01]  /*16160*/  FFMA.FTZ R45, R129, R19, R6 ;  /* 0x00000013812d7223 */ /* 0x000fe20000010006 */
[----:B------:R-:W-:Y:S01]  /*16170*/  FFMA.FTZ R46, R139, R21, R32 ;  /* 0x000000158b2e7223 */ /* 0x000fe20000010020 */
[----:B------:R-:W-:Y:S01]  /*16180*/  FFMA.FTZ R47, R124, R20, R5 ;  /* 0x000000147c2f7223 */ /* 0x000fe20000010005 */
[----:B------:R-:W-:Y:S01]  /*16190*/  ISETP.GE.AND P0, PT, R108, R57, PT ;  /* 0x000000396c00720c */ /* 0x000fe20003f06270 */
        /* <DEDUP_REMOVED lines=8> */
[----:B------:R4:W-:Y:S04]  /*16220*/  STG.E.128 desc[UR8][R62.64], R44 ;  /* 0x0000002c3e007986 */ /* 0x0009e8000c101d08 */
[----:B------:R4:W-:Y:S04]  /*16230*/  STG.E.128 desc[UR8][R66.64], R48 ;  /* 0x0000003042007986 */ /* 0x0009e8000c101d08 */
[----:B------:R4:W-:Y:S01]  /*16240*/  STG.E.128 desc[UR8][R68.64], R52 ;  /* 0x0000003444007986 */ /* 0x0009e2000c101d08 */
[----:B------:R-:W-:Y:S05]  /*16250*/  @!P0 BRA `(.L_x_30502) ;  /* 0xfffffeac00b48947 */ /* 0x000fea000383ffff */
[----:B------:R-:W-:Y:S05]  /*16260*/  BSYNC B0 ;  /* 0x0000000000007941 */ /* 0x000fea0003800000 */
.L_x_30165:
[----:B------:R-:W-:Y:S05]  /*16270*/  EXIT ;  /* 0x000000000000794d */ /* 0x000fea0003800000 */
.L_x_30501:
        /* <DEDUP_REMOVED lines=8> */
.L_x_30504:
[----:B------:R-:W-:Y:S05]  /*16300*/  BSYNC B1 ;  /* 0x0000000000017941 */ /* 0x000fea0003800000 */
.L_x_30503:
        /* <DEDUP_REMOVED lines=9> */
.L_x_30505:
[----:B------:R-:W-:Y:S02]  /*163a0*/  IMAD.MOV.U32 R121, RZ, RZ, 0x4 ;  /* 0x00000004ff797424 */ /* 0x000fe400078e00ff */
[----:B------:R-:W-:-:S04]  /*163b0*/  IMAD.MOV.U32 R66, RZ, RZ, R116 ;  /* 0x000000ffff427224 */ /* 0x000fc800078e0074 */
[----:B------:R-:W-:-:S05]  /*163c0*/  FADD.FTZ R112, R111, R66 ;  /* 0x000000426f707221 */ /* 0x000fca0000010000 */
[----:B------:R-:W-:-:S07]  /*163d0*/  MOV R120, R112 ;  /* 0x0000007000787202 */ /* 0x000fce0000000f00 */
[----:B------:R-:W-:Y:S05]  /*163e0*/  WARPSYNC.COLLECTIVE R117, `(.L_x_30506) ;  /* 0x0000000075087348 */ /* 0x000fea0003c00000 */
[----:B------:R0:W1:Y:S02]  /*163f0*/  SHFL.BFLY P1, R116, R120, R121, R122 ;  /* 0x0c00007978747389 */ /* 0x000064000002007a */
[----:B01----:R-:W-:Y:S05]  /*16400*/  ENDCOLLECTIVE ;  /* 0x000000000000791b */ /* 0x003fea0003800000 */
.L_x_30506:
[----:B------:R-:W-:Y:S01]  /*16410*/  HFMA2 R121, -RZ, RZ, 0, 4.76837158203125e-07 ;  /* 0x00000008ff797431 */ /* 0x000fe200000001ff */
[----:B------:R-:W-:-:S05]  /*16420*/  MOV R65, R116 ;  /* 0x0000007400417202 */ /* 0x000fca0000000f00 */
[----:B------:R-:W-:-:S04]  /*16430*/  FADD.FTZ R113, R112, R65 ;  /* 0x0000004170717221 */ /* 0x000fc80000010000 */
[----:B------:R-:W-:-:S07]  /*16440*/  IMAD.MOV.U32 R120, RZ, RZ, R113 ;  /* 0x000000ffff787224 */ /* 0x000fce00078e0071 */
[----:B------:R-:W-:Y:S05]  /*16450*/  WARPSYNC.COLLECTIVE R117, `(.L_x_30507) ;  /* 0x0000000075087348 */ /* 0x000fea0003c00000 */
[----:B------:R0:W1:Y:S02]  /*16460*/  SHFL.BFLY P1, R116, R120, R121, R122 ;  /* 0x0c00007978747389 */ /* 0x000064000002007a */
[----:B01----:R-:W-:Y:S05]  /*16470*/  ENDCOLLECTIVE ;  /* 0x000000000000791b */ /* 0x003fea0003800000 */
.L_x_30507:
        /* <DEDUP_REMOVED lines=8> */
.L_x_30508:
        /* <DEDUP_REMOVED lines=72> */
.L_x_30509:
[----:B------:R-:W-:Y:S02]  /*16980*/  IMAD.MOV.U32 R121, RZ, RZ, 0x2 ;  /* 0x00000002ff797424 */ /* 0x000fe400078e00ff */
[----:B------:R-:W-:-:S04]  /*16990*/  IMAD.MOV.U32 R112, RZ, RZ, R116 ;  /* 0x000000ffff707224 */ /* 0x000fc800078e0074 */
[----:B------:R-:W-:-:S05]  /*169a0*/  FADD.FTZ R112, R65, R112 ;  /* 0x0000007041707221 */ /* 0x000fca0000010000 */
[----:B------:R-:W-:-:S07]  /*169b0*/  MOV R120, R112 ;  /* 0x0000007000787202 */ /* 0x000fce0000000f00 */
[----:B------:R-:W-:Y:S05]  /*169c0*/  WARPSYNC.COLLECTIVE R117, `(.L_x_30510) ;  /* 0x0000000075087348 */ /* 0x000fea0003c00000 */
[----:B------:R0:W1:Y:S02]  /*169d0*/  SHFL.BFLY P1, R116, R120, R121, R122 ;  /* 0x0c00007978747389 */ /* 0x000064000002007a */
[----:B01----:R-:W-:Y:S05]  /*169e0*/  ENDCOLLECTIVE ;  /* 0x000000000000791b */ /* 0x003fea0003800000 */
.L_x_30510:
[----:B------:R-:W-:Y:S01]  /*169f0*/  HFMA2 R121, -RZ, RZ, 0, 2.384185791015625e-07 ;  /* 0x00000004ff797431 */ /* 0x000fe200000001ff */
[----:B------:R-:W-:-:S05]  /*16a00*/  MOV R111, R116 ;  /* 0x00000074006f7202 */ /* 0x000fca0000000f00 */
[----:B------:R-:W-:-:S04]  /*16a10*/  FADD.FTZ R111, R112, R111 ;  /* 0x0000006f706f7221 */ /* 0x000fc80000010000 */
[----:B------:R-:W-:-:S07]  /*16a20*/  IMAD.MOV.U32 R120, RZ, RZ, R111 ;  /* 0x000000ffff787224 */ /* 0x000fce00078e006f */
[----:B------:R-:W-:Y:S05]  /*16a30*/  WARPSYNC.COLLECTIVE R117, `(.L_x_30511) ;  /* 0x0000000075087348 */ /* 0x000fea0003c00000 */
[----:B------:R0:W1:Y:S02]  /*16a40*/  SHFL.BFLY P1, R116, R120, R121, R122 ;  /* 0x0c00007978747389 */ /* 0x000064000002007a */
[----:B01----:R-:W-:Y:S05]  /*16a50*/  ENDCOLLECTIVE ;  /* 0x000000000000791b */ /* 0x003fea0003800000 */
.L_x_30511:
[----:B------:R-:W-:Y:S02]  /*16a60*/  IMAD.MOV.U32 R121, RZ, RZ, 0x8 ;  /* 0x00000008ff797424 */ /* 0x000fe400078e00ff */
[----:B------:R-:W-:-:S04]  /*16a70*/  IMAD.MOV.U32 R114, RZ, RZ, R116 ;  /* 0x000000ffff727224 */ /* 0x000fc800078e0074 */
[----:B------:R-:W-:-:S05]  /*16a80*/  FADD.FTZ R114, R111, R114 ;  /* 0x000000726f727221 */ /* 0x000fca0000010000 */
[----:B------:R-:W-:-:S07]  /*16a90*/  MOV R120, R114 ;  /* 0x0000007200787202 */ /* 0x000fce0000000f00 */
[----:B------:R-:W-:Y:S05]  /*16aa0*/  WARPSYNC.COLLECTIVE R117, `(.L_x_30512) ;  /* 0x0000000075087348 */ /* 0x000fea0003c00000 */
[----:B------:R0:W1:Y:S02]  /*16ab0*/  SHFL.BFLY P1, R116, R120, R121, R122 ;  /* 0x0c00007978747389 */ /* 0x000064000002007a */
[----:B01----:R-:W-:Y:S05]  /*16ac0*/  ENDCOLLECTIVE ;  /* 0x000000000000791b */ /* 0x003fea0003800000 */
.L_x_30512:
[----:B------:R-:W-:Y:S01]  /*16ad0*/  HFMA2 R121, -RZ, RZ, 0, 9.5367431640625e-07 ;  /* 0x00000010ff797431 */ /* 0x000fe200000001ff */
[----:B------:R-:W-:-:S05]  /*16ae0*/  MOV R113, R116 ;  /* 0x0000007400717202 */ /* 0x000fca0000000f00 */
[----:B------:R-:W-:-:S04]  /*16af0*/  FADD.FTZ R113, R114, R113 ;  /* 0x0000007172717221 */ /* 0x000fc80000010000 */
[----:B------:R-:W-:-:S07]  /*16b00*/  IMAD.MOV.U32 R120, RZ, RZ, R113 ;  /* 0x000000ffff787224 */ /* 0x000fce00078e0071 */
[----:B------:R-:W-:Y:S05]  /*16b10*/  WARPSYNC.COLLECTIVE R117, `(.L_x_30513) ;  /* 0x0000000075087348 */ /* 0x000fea0003c00000 */
[----:B------:R0:W1:Y:S02]  /*16b20*/  SHFL.BFLY P1, R116, R120, R121, R122 ;  /* 0x0c00007978747389 */ /* 0x000064000002007a */
[----:B01----:R-:W-:Y:S05]  /*16b30*/  ENDCOLLECTIVE ;  /* 0x000000000000791b */ /* 0x003fea0003800000 */
.L_x_30513:
[----:B------:R-:W-:Y:S05]  /*16b40*/  BRA `(.L_x_30514) ;  /* 0xffffffec00b47947 */ /* 0x000fea000383ffff */
.L_x_30515:
        /* <DEDUP_REMOVED lines=11> */
.L_x_37365:


//--------------------- .text._ZN10layer_norm13ln_fwd_kernelINS_13Kernel_traitsI6__halfffffjLj1024ELj1ELj4ELj1ELj16ENS_18Kernel_traits_baseILj1024ES2_ffffjLj128EEEEELb1ELb0ELb1ELb0EEEvNS_9FwdParamsE --------------------------
	.section	.text._ZN10layer_norm13ln_fwd_kernelINS_13Kernel_traitsI6__halfffffjLj1024ELj1ELj4ELj1ELj16ENS_18Kernel_traits_baseILj1024ES2_ffffjLj128EEEEELb1ELb0ELb1ELb0EEEvNS_9FwdParamsE,"ax",@progbits
	.align	128
        .global         _ZN10layer_norm13ln_fwd_kernelINS_13Kernel_traitsI6__halfffffjLj1024ELj1ELj4ELj1ELj16ENS_18Kernel_traits_baseILj1024ES2_ffffjLj128EEEEELb1ELb0ELb1ELb0EEEvNS_9FwdParamsE
        .type           _ZN10layer_norm13ln_fwd_kernelINS_13Kernel_traitsI6__halfffffjLj1024ELj1ELj4ELj1ELj16ENS_18Kernel_traits_baseILj1024ES2_ffffjLj128EEEEELb1ELb0ELb1ELb0EEEvNS_9FwdParamsE,@function
        .size           _ZN10layer_norm13ln_fwd_kernelINS_13Kernel_traitsI6__halfffffjLj1024ELj1ELj4ELj1ELj16ENS_18Kernel_traits_baseILj1024ES2_ffffjLj128EEEEELb1ELb0ELb1ELb0EEEvNS_9FwdParamsE,(.L_x_37366 - _ZN10layer_norm13ln_fwd_kernelINS_13Kernel_traitsI6__halfffffjLj1024ELj1ELj4ELj1ELj16ENS_18Kernel_traits_baseILj1024ES2_ffffjLj128EEEEELb1ELb0ELb1ELb0EEEvNS_9FwdParamsE)
        .other          _ZN10layer_norm13ln_fwd_kernelINS_13Kernel_traitsI6__halfffffjLj1024ELj1ELj4ELj1ELj16ENS_18Kernel_traits_baseILj1024ES2_ffffjLj128EEEEELb1ELb0ELb1ELb0EEEvNS_9FwdParamsE,@"STO_CUDA_ENTRY STV_DEFAULT"
_ZN10layer_norm13ln_fwd_kernelINS_13Kernel_traitsI6__halfffffjLj1024ELj1ELj4ELj1ELj16ENS_18Kernel_traits_baseILj1024ES2_ffffjLj128EEEEELb1ELb0ELb1ELb0EEEvNS_9FwdParamsE:
.text._ZN10layer_norm13ln_fwd_kernelINS_13Kernel_traitsI6__halfffffjLj1024ELj1ELj4ELj1ELj16ENS_18Kernel_traits_baseILj1024ES2_ffffjLj128EEEEELb1ELb0ELb1ELb0EEEvNS_9FwdParamsE:
        /* <DEDUP_REMOVED lines=19> */
[----:B----4-:R-:W-:-:S02]  /*0130*/  SHF.R.S32.HI R0, RZ, 0x1f, R9 ;  /* 0x0000001fff007819 */ /* 0x010fc40000011409 */
[----:B------:R-:W-:Y:S02]  /*0140*/  SHF.R.U32.HI R77, RZ, 0x5, R78 ;  /* 0x00000005ff4d7819 */ /* 0x000fe4000001164e */
[----:B------:R-:W-:Y:S02]  /*0150*/  LEA.HI R0, R0, R9, RZ, 0x2 ;  /* 0x0000000900007211 */ /* 0x000fe400078f10ff */
[----:B------:R-:W3:Y:S01]  /*0160*/  LDC R75, c[0x0][0x360] ;  /* 0x0000d800ff4b7b82 */ /* 0x000ee20000000800 */
[----:B-1----:R-:W-:-:S06]  /*0170*/  USHF.L.U32 UR4, UR5, 0x2, URZ ;  /* 0x0000000205047899 */ /* 0x002fcc00080006ff */
[----:B------:R-:W-:Y:S01]  /*0180*/  LOP3.LUT R77, R77, UR4, RZ, 0xfc, !PT ;  /* 0x000000044d4d7c12 */ /* 0x000fe2000f8efcff */
[----:B---3--:R-:W-:Y:S01]  /*0190*/  IMAD R75, R75, UR5, R78 ;  /* 0x000000054b4b7c24 */ /* 0x008fe2000f8e024e */
[----:B--2---:R-:W-:Y:S02]  /*01a0*/  @P0 R2UR UR6, R2 ;  /* 0x00000000020602ca */ /* 0x004fe400000e0000 */
[----:B------:R-:W-:Y:S02]  /*01b0*/  @P0 R2UR UR7, R3 ;  /* 0x00000000030702ca */ /* 0x000fe400000e0000 */
[----:B0-----:R-:W-:Y:S02]  /*01c0*/  @P0 IADD3 R12, P1, PT, R4, R7, RZ ;  /* 0x00000007040c0210 */ /* 0x001fe40007f3e0ff */
[----:B------:R-:W-:Y:S02]  /*01d0*/  LOP3.LUT R3, R78, 0x1f, RZ, 0xc, !PT ;  /* 0x0000001f4e037812 */ /* 0x000fe400078e0cff */
[----:B------:R-:W-:-:S02]  /*01e0*/  @P0 IADD3.X R13, PT, PT, RZ, R5, RZ, P1, !PT ;  /* 0x00000005ff0d0210 */ /* 0x000fc40000ffe4ff */
[----:B------:R-:W-:Y:S02]  /*01f0*/  LEA.HI.SX32 R76, R0, R3, 0x1e ;  /* 0x00000003004c7211 */ /* 0x000fe400078ff2ff */
[----:B------:R-:W-:Y:S01]  /*0200*/  LOP3.LUT R78, R78, 0x1f, RZ, 0xc0, !PT ;  /* 0x0000001f4e4e7812 */ /* 0x000fe200078ec0ff */
[----:B------:R-:W-:Y:S01]  /*0210*/  UIADD3 UR15, UPT, UPT, UR6, -0x61c88647, URZ ;  /* 0x9e3779b9060f7890 */ /* 0x000fe2000fffe0ff */
[--C-:B------:R-:W-:Y:S01]  /*0220*/  SHF.R.U64 R74, R12, 0x2, R13.reuse ;  /* 0x000000020c4a7819 */ /* 0x100fe2000000120d */
[----:B------:R-:W-:Y:S01]  /*0230*/  UIADD3 UR16, UPT, UPT, UR7, -0x4498517b, URZ ;  /* 0xbb67ae8507107890 */ /* 0x000fe2000fffe0ff */
[----:B------:R-:W-:Y:S01]  /*0240*/  SHF.R.U32.HI R73, RZ, 0x2, R13 ;  /* 0x00000002ff497819 */ /* 0x000fe2000001160d */
        /* <DEDUP_REMOVED lines=20> */
[C---:B------:R-:W-:Y:S02]  /*0390*/  ISETP.GE.U32.AND P4, PT, R76.reuse, 0x80, PT ;  /* 0x000000804c00780c */ /* 0x040fe40003f86070 */
[C---:B------:R-:W-:Y:S02]  /*03a0*/  ISETP.GE.U32.AND P5, PT, R76.reuse, 0xa0, PT ;  /* 0x000000a04c00780c */ /* 0x040fe40003fa6070 */
[C---:B------:R-:W-:Y:S02]  /*03b0*/  ISETP.GE.U32.AND P1, PT, R76.reuse, 0x20, PT ;  /* 0x000000204c00780c */ /* 0x040fe40003f26070 */
[----:B------:R-:W-:-:S02]  /*03c0*/  ISETP.GE.U32.AND P6, PT, R76, 0xc0, PT ;  /* 0x000000c04c00780c */ /* 0x000fc40003fc6070 */
[----:B------:R-:W-:Y:S01]  /*03d0*/  ISETP.GE.U32.AND P0, PT, R76, 0xe0, PT ;  /* 0x000000e04c00780c */ /* 0x000fe20003f06070 */
[----:B------:R-:W0:Y:S08]  /*03e0*/  @P2 LDC.64 R34, c[0x0][0x3d0] ;  /* 0x0000f400ff222b82 */ /* 0x000e300000000a00 */
[----:B------:R-:W1:Y:S01]  /*03f0*/  @P2 LDC.64 R36, c[0x0][0x438] ;  /* 0x00010e00ff242b82 */ /* 0x000e620000000a00 */
[----:B------:R-:W-:-:S07]  /*0400*/  @P1 LOP3.LUT R13, R78, 0x20, RZ, 0xfc, !PT ;  /* 0x000000204e0d1812 */ /* 0x000fce00078efcff */
[----:B------:R-:W2:Y:S08]  /*0410*/  @P3 LDC.64 R32, c[0x0][0x3d0] ;  /* 0x0000f400ff203b82 */ /* 0x000eb00000000a00 */
[----:B------:R-:W3:Y:S01]  /*0420*/  @P3 LDC.64 R40, c[0x0][0x438] ;  /* 0x00010e00ff283b82 */ /* 0x000ee20000000a00 */
[----:B0-----:R-:W-:-:S05]  /*0430*/  @P2 IMAD.WIDE.U32 R34, R13, 0x8, R34 ;  /* 0x000000080d222825 */ /* 0x001fca00078e0022 */
[----:B------:R0:W5:Y:S02]  /*0440*/  @P2 LDG.E.64 R4, desc[UR8][R34.64] ;  /* 0x0000000822042981 */ /* 0x000164000c1e1b00 */
[----:B------:R-:W4:Y:S01]  /*0450*/  @P4 LDC.64 R42, c[0x0][0x3d0] ;  /* 0x0000f400ff2a4b82 */ /* 0x000f220000000a00 */
[----:B-1----:R-:W-:-:S04]  /*0460*/  @P2 IMAD.WIDE.U32 R36, R13, 0x8, R36 ;  /* 0x000000080d242825 */ /* 0x002fc800078e0024 */
[----:B------:R-:W-:Y:S01]  /*0470*/  @P2 VIADD R13, R13, 0x20 ;  /* 0x000000200d0d2836 */ /* 0x000fe20000000000 */
        /* <DEDUP_REMOVED lines=48> */
.L_x_30517:
        /* <DEDUP_REMOVED lines=22> */
[----:B--2---:R-:W-:-:S04]  /*08e0*/  @P4 IMAD.WIDE.U32 R40, R13, 0x8, R40 ;  /* 0x000000080d284825 */ /* 0x004fc800078e0028 */
[----:B------:R-:W-:Y:S01]  /*08f0*/  @P4 VIADD R13, R13, 0x20 ;  /* 0x000000200d0d4836 */ /* 0x000fe20000000000 */
[----:B------:R2:W5:Y:S02]  /*0900*/  @P4 LDG.E.64 R8, desc[UR8][R40.64] ;  /* 0x0000000828084981 */ /* 0x000564000c1e1b00 */
[----:B------:R-:W2:Y:S01]  /*0910*/  @P0 LDC.64 R38, c[0x0][0x3d0] ;  /* 0x0000f400ff260b82 */ /* 0x000ea20000000a00 */
[----:B---3--:R-:W-:-:S04]  /*0920*/  @P3 IMAD.WIDE.U32 R42, R13, 0x8, R42 ;  /* 0x000000080d2a3825 */ /* 0x008fc800078e002a */
[----:B------:R-:W-:Y:S01]  /*0930*/  @P3 VIADD R13, R13, 0x20 ;  /* 0x000000200d0d3836 */ /* 0x000fe20000000000 */
[----:B------:R3:W5:Y:S02]  /*0940*/  @P3 LDG.E.64 R10, desc[UR8][R42.64] ;  /* 0x000000082a0a3981 */ /* 0x000764000c1e1b00 */
[----:B0-----:R-:W0:Y:S01]  /*0950*/  @P6 LDC.64 R36, c[0x0][0x3d0] ;  /* 0x0000f400ff246b82 */ /* 0x001e220000000a00 */
[C---:B----4-:R-:W-:Y:S01]  /*0960*/  @P2 IMAD.WIDE.U32 R44, R13.reuse, 0x8, R44 ;  /* 0x000000080d2c2825 */ /* 0x050fe200078e002c */
[----:B------:R-:W-:-:S04]  /*0970*/  @P2 IADD3 R13, PT, PT, R13, 0x20, RZ ;  /* 0x000000200d0d2810 */ /* 0x000fc80007ffe0ff */
[----:B------:R3:W5:Y:S01]  /*0980*/  @P2 LDG.E.64 R14, desc[UR8][R44.64] ;  /* 0x000000082c0e2981 */ /* 0x000762000c1e1b00 */
[----:B-1----:R-:W-:-:S04]  /*0990*/  @P1 IMAD.WIDE.U32 R46, R13, 0x8, R46 ;  /* 0x000000080d2e1825 */ /* 0x002fc800078e002e */
[----:B------:R-:W-:Y:S01]  /*09a0*/  @P1 VIADD R13, R13, 0x20 ;  /* 0x000000200d0d1836 */ /* 0x000fe20000000000 */
[----:B------:R3:W5:Y:S03]  /*09b0*/  @P1 LDG.E.64 R28, desc[UR8][R46.64] ;  /* 0x000000082e1c1981 */ /* 0x000766000c1e1b00 */
        /* <DEDUP_REMOVED lines=12> */
.L_x_30518:
[----:B------:R-:W-:Y:S05]  /*0a80*/  BSYNC.RECONVERGENT B0 ;  /* 0x0000000000007941 */ /* 0x000fea0003800200 */
.L_x_30516:
[----:B------:R-:W0:Y:S02]  /*0a90*/  LDCU UR4, c[0x0][0x384] ;  /* 0x00007080ff0477ac */ /* 0x000e240008000800 */
[----:B0-----:R-:W-:-:S13]  /*0aa0*/  ISETP.GE.AND P0, PT, R77, UR4, PT ;  /* 0x000000044d007c0c */ /* 0x001fda000bf06270 */
[----:B------:R-:W-:Y:S05]  /*0ab0*/  @P0 EXIT ;  /* 0x000000000000094d */ /* 0x000fea0003800000 */
[----:B-----5:R-:W-:Y:S01]  /*0ac0*/  MOV R13, R2 ;  /* 0x00000002000d7202 */ /* 0x020fe20000000f00 */
[----:B------:R-:W-:Y:S01]  /*0ad0*/  IMAD.MOV.U32 R86, RZ, RZ, R14 ;  /* 0x000000ffff567224 */ /* 0x000fe200078e000e */
[----:B------:R-:W-:Y:S01]  /*0ae0*/  SHF.R.U64 R37, R2, 0x10, R3 ;  /* 0x0000001002257819 */ /* 0x000fe20000001203 */
[----:B------:R-:W-:Y:S01]  /*0af0*/  IMAD.MOV.U32 R79, RZ, RZ, R4 ;  /* 0x000000ffff4f7224 */ /* 0x000fe200078e0004 */
[----:B------:R-:W-:Y:S01]  /*0b00*/  MOV R2, R5 ;  /* 0x0000000500027202 */ /* 0x000fe20000000f00 */
[----:B------:R-:W-:Y:S01]  /*0b10*/  IMAD.MOV.U32 R90, RZ, RZ, R28 ;  /* 0x000000ffff5a7224 */ /* 0x000fe200078e001c */
[----:B------:R-:W-:Y:S01]  /*0b20*/  SHF.R.U64 R80, R4, 0x10, R5 ;  /* 0x0000001004507819 */ /* 0x000fe20000001205 */
[----:B------:R-:W-:Y:S01]  /*0b30*/  IMAD.MOV.U32 R4, RZ, RZ, R11 ;  /* 0x000000ffff047224 */ /* 0x000fe200078e000b */
[----:B------:R-:W-:Y:S01]  /*0b40*/  SHF.R.U32.HI R5, RZ, 0x10, R5 ;  /* 0x00000010ff057819 */ /* 0x000fe20000011605 */
[----:B------:R-:W-:Y:S01]  /*0b50*/  IMAD.MOV.U32 R36, RZ, RZ, R29 ;  /* 0x000000ffff247224 */ /* 0x000fe200078e001d */
[----:B------:R-:W-:Y:S01]  /*0b60*/  SHF.R.U64 R87, R14, 0x10, R15 ;  /* 0x000000100e577819 */ /* 0x000fe2000000120f */
[----:B------:R-:W-:Y:S01]  /*0b70*/  IMAD.HI.U32 R14, R75, -0x326172a9, RZ ;  /* 0xcd9e8d574b0e7827 */ /* 0x000fe200078e00ff */
[----:B------:R-:W-:Y:S01]  /*0b80*/  PRMT R80, R80, 0x5410, R5 ;  /* 0x0000541050507816 */ /* 0x000fe20000000005 */
[----:B------:R-:W0:Y:S01]  /*0b90*/  LDCU.U8 UR4, c[0x0][0x410] ;  /* 0x00008200ff0477ac */ /* 0x000e220008000000 */
[----:B------:R-:W-:Y:S01]  /*0ba0*/  SHF.R.U64 R0, R32, 0x10, R33 ;  /* 0x0000001020007819 */ /* 0x000fe20000001221 */
[----:B------:R-:W-:Y:S01]  /*0bb0*/  IMAD.HI.U32 R5, R74, -0x2daee0ad, RZ ;  /* 0xd2511f534a057827 */ /* 0x000fe200078e00ff */
[----:B------:R-:W-:Y:S01]  /*0bc0*/  LOP3.LUT R14, R73, UR6, R14, 0x96, !PT ;  /* 0x00000006490e7c12 */ /* 0x000fe2000f8e960e */
[----:B------:R-:W-:Y:S01]  /*0bd0*/  BSSY B0, `(.L_x_30519) ;  /* 0x00018f2000007945 */ /* 0x000fe20003800000 */
[----:B------:R-:W-:Y:S01]  /*0be0*/  MOV R92, R30 ;  /* 0x0000001e005c7202 */ /* 0x000fe20000000f00 */
[----:B------:R-:W-:Y:S01]  /*0bf0*/  IMAD.MOV.U32 R34, RZ, RZ, R3 ;  /* 0x000000ffff227224 */ /* 0x000fe200078e0003 */
[----:B------:R-:W-:Y:S01]  /*0c00*/  LOP3.LUT R5, R5, UR7, RZ, 0x3c, !PT ;  /* 0x0000000705057c12 */ /* 0x000fe2000f8e3cff */
[----:B------:R-:W-:Y:S01]  /*0c10*/  IMAD.MOV.U32 R81, RZ, RZ, R8 ;  /* 0x000000ffff517224 */ /* 0x000fe200078e0008 */
[----:B------:R-:W-:Y:S01]  /*0c20*/  SHF.R.U64 R93, R30, 0x10, R31 ;  /* 0x000000101e5d7819 */ /* 0x000fe2000000121f */
[----:B------:R-:W-:Y:S01]  /*0c30*/  IMAD R30, R74, -0x2daee0ad, RZ ;  /* 0xd2511f534a1e7824 */ /* 0x000fe200078e02ff */
[----:B------:R-:W-:Y:S01]  /*0c40*/  PRMT R0, R0, 0x5410, R13 ;  /* 0x0000541000007816 */ /* 0x000fe2000000000d */
[----:B------:R-:W-:Y:S01]  /*0c50*/  IMAD.HI.U32 R13, R14, -0x2daee0ad, RZ ;  /* 0xd2511f530e0d7827 */ /* 0x000fe200078e00ff */
[--C-:B------:R-:W-:Y:S01]  /*0c60*/  SHF.R.U64 R85, R10, 0x10, R11.reuse ;  /* 0x000000100a557819 */ /* 0x100fe2000000120b */
[----:B------:R-:W1:Y:S01]  /*0c70*/  LDCU UR5, c[0x0][0x404] ;  /* 0x00008080ff0577ac */ /* 0x000e620008000800 */
[----:B------:R-:W-:Y:S01]  /*0c80*/  SHF.R.U32.HI R40, RZ, 0x10, R11 ;  /* 0x00000010ff287819 */ /* 0x000fe2000001160b */
[----:B------:R-:W-:Y:S01]  /*0c90*/  IMAD.HI.U32 R11, R5, -0x326172a9, RZ ;  /* 0xcd9e8d57050b7827 */ /* 0x000fe200078e00ff */
[----:B------:R-:W-:Y:S01]  /*0ca0*/  SHF.R.U64 R91, R28, 0x10, R29 ;  /* 0x000000101c5b7819 */ /* 0x000fe2000000121d */
[----:B------:R-:W2:Y:S01]  /*0cb0*/  LDCU UR14, c[0x0][0x448] ;  /* 0x00008900ff0e77ac */ /* 0x000ea20008000800 */
[----:B------:R-:W-:Y:S01]  /*0cc0*/  LOP3.LUT R13, R30, UR16, R13, 0x96, !PT ;  /* 0x000000101e0d7c12 */ /* 0x000fe2000f8e960d */
[----:B------:R-:W-:Y:S01]  /*0cd0*/  IMAD R28, R75, -0x326172a9, RZ ;  /* 0xcd9e8d574b1c7824 */ /* 0x000fe200078e02ff */
[----:B------:R-:W-:Y:S01]  /*0ce0*/  MOV R35, R15 ;  /* 0x0000000f00237202 */ /* 0x000fe20000000f00 */
[----:B------:R-:W3:Y:S01]  /*0cf0*/  LDCU.64 UR12, c[0x0][0x408] ;  /* 0x00008100ff0c77ac */ /* 0x000ee20008000a00 */
[----:B------:R-:W-:Y:S01]  /*0d00*/  SHF.R.U32.HI R41, RZ, 0x10, R15 ;  /* 0x00000010ff297819 */ /* 0x000fe2000001160f */
[----:B------:R-:W-:Y:S01]  /*0d10*/  IMAD R15, R14, -0x2daee0ad, RZ ;  /* 0xd2511f530e0f7824 */ /* 0x000fe200078e02ff */
[----:B------:R-:W-:Y:S01]  /*0d20*/  LOP3.LUT R11, R28, UR15, R11, 0x96, !PT ;  /* 0x0000000f1c0b7c12 */ /* 0x000fe2000f8e960b */
[----:B------:R-:W-:Y:S01]  /*0d30*/  IMAD R28, R5, -0x326172a9, RZ ;  /* 0xcd9e8d57051c7824 */ /* 0x000fe200078e02ff */
[----:B------:R-:W-:Y:S01]  /*0d40*/  SHF.R.U32.HI R42, RZ, 0x10, R29 ;  /* 0x00000010ff2a7819 */ /* 0x000fe2000001161d */
[----:B------:R-:W-:Y:S01]  /*0d50*/  IMAD.HI.U32 R5, R13, -0x326172a9, RZ ;  /* 0xcd9e8d570d057827 */ /* 0x000fe200078e00ff */
[----:B------:R-:W-:Y:S01]  /*0d60*/  SHF.R.U64 R94, R68, 0x10, R69 ;  /* 0x00000010445e7819 */ /* 0x000fe20000001245 */
[----:B------:R-:W4:Y:S01]  /*0d70*/  LDCU.64 UR10, c[0x0][0x3a0] ;  /* 0x00007400ff0a77ac */ /* 0x000f220008000a00 */
[----:B------:R-:W-:Y:S01]  /*0d80*/  SHF.R.U64 R96, R24, 0x10, R25 ;  /* 0x0000001018607819 */ /* 0x000fe20000001219 */
[----:B------:R-:W-:Y:S01]  /*0d90*/  IMAD.HI.U32 R14, R11, -0x2daee0ad, RZ ;  /* 0xd2511f530b0e7827 */ /* 0x000fe200078e00ff */
[----:B------:R-:W-:Y:S01]  /*0da0*/  LOP3.LUT R5, R28, UR17, R5, 0x96, !PT ;  /* 0x000000111c057c12 */ /* 0x000fe2000f8e9605 */
[----:B0-----:R-:W-:Y:S01]  /*0db0*/  UISETP.NE.AND UP1, UPT, UR4, URZ, UPT ;  /* 0x000000ff0400728c */ /* 0x001fe2000bf25270 */
[----:B------:R-:W-:Y:S01]  /*0dc0*/  SHF.R.U64 R95, R26, 0x10, R27 ;  /* 0x000000101a5f7819 */ /* 0x000fe2000000121b */
[----:B------:R-:W-:Y:S01]  /*0dd0*/  IMAD R28, R13, -0x326172a9, RZ ;  /* 0xcd9e8d570d1c7824 */ /* 0x000fe200078e02ff */
[----:B------:R-:W-:Y:S01]  /*0de0*/  LOP3.LUT R14, R15, UR18, R14, 0x96, !PT ;  /* 0x000000120f0e7c12 */ /* 0x000fe2000f8e960e */
[----:B------:R-:W-:Y:S01]  /*0df0*/  IMAD R30, R11, -0x2daee0ad, RZ ;  /* 0xd2511f530b1e7824 */ /* 0x000fe200078e02ff */
[----:B------:R-:W-:Y:S01]  /*0e00*/  SHF.R.U64 R97, R22, 0x10, R23 ;  /* 0x0000001016617819 */ /* 0x000fe20000001217 */
[----:B------:R-:W-:Y:S01]  /*0e10*/  IMAD.HI.U32 R13, R5, -0x2daee0ad, RZ ;  /* 0xd2511f53050d7827 */ /* 0x000fe200078e00ff */
[----:B------:R-:W-:-:S02]  /*0e20*/  SHF.R.U32.HI R38, RZ, 0x10, R3 ;  /* 0x00000010ff267819 */ /* 0x000fc40000011603 */
[----:B------:R-:W-:Y:S01]  /*0e30*/  SHF.R.U64 R106, R20, 0x10, R21 ;  /* 0x00000010146a7819 */ /* 0x000fe20000001215 */
[----:B------:R-:W-:Y:S01]  /*0e40*/  IMAD.HI.U32 R11, R14, -0x326172a9, RZ ;  /* 0xcd9e8d570e0b7827 */ /* 0x000fe200078e00ff */
[----:B------:R-:W-:Y:S02]  /*0e50*/  LOP3.LUT R13, R30, UR20, R13, 0x96, !PT ;  /* 0x000000141e0d7c12 */ /* 0x000fe4000f8e960d */
[----:B------:R-:W-:Y:S01]  /*0e60*/  SHF.R.U32.HI R30, RZ, 0x10, R27 ;  /* 0x00000010ff1e7819 */ /* 0x000fe2000001161b */
[----:B------:R-:W-:Y:S01]  /*0e70*/  IMAD R14, R14, -0x326172a9, RZ ;  /* 0xcd9e8d570e0e7824 */ /* 0x000fe200078e02ff */
[----:B------:R-:W-:Y:S01]  /*0e80*/  LOP3.LUT R11, R28, UR19, R11, 0x96, !PT ;  /* 0x000000131c0b7c12 */ /* 0x000fe2000f8e960b */
[----:B------:R-:W-:Y:S01]  /*0e90*/  IMAD R28, R5, -0x2daee0ad, RZ ;  /* 0xd2511f53051c7824 */ /* 0x000fe200078e02ff */
[----:B------:R-:W-:Y:S01]  /*0ea0*/  PRMT R95, R95, 0x5410, R30 ;  /* 0x000054105f5f7816 */ /* 0x000fe2000000001e */
[----:B------:R-:W-:Y:S01]  /*0eb0*/  IMAD.HI.U32 R5, R13, -0x326172a9, RZ ;  /* 0xcd9e8d570d057827 */ /* 0x000fe200078e00ff */
[----:B------:R-:W-:-:S02]  /*0ec0*/  SHF.R.U32.HI R30, RZ, 0x10, R21 ;  /* 0x00000010ff1e7819 */ /* 0x000fc40000011615 */
[----:B------:R-:W-:Y:S01]  /*0ed0*/  SHF.R.U64 R108, R18, 0x10, R19 ;  /* 0x00000010126c7819 */ /* 0x000fe20000001213 */
[----:B------:R-:W-:Y:S01]  /*0ee0*/  IMAD.HI.U32 R15, R11, -0x2daee0ad, RZ ;  /* 0xd2511f530b0f7827 */ /* 0x000fe200078e00ff */
[----:B------:R-:W-:Y:S02]  /*0ef0*/  LOP3.LUT R5, R14, UR21, R5, 0x96, !PT ;  /* 0x000000150e057c12 */ /* 0x000fe4000f8e9605 */
[----:B------:R-:W-:Y:S01]  /*0f00*/  SHF.R.U64 R110, R16, 0x10, R17 ;  /* 0x00000010106e7819 */ /* 0x000fe20000001211 */
[----:B------:R-:W-:Y:S01]  /*0f10*/  IMAD R14, R13, -0x326172a9, RZ ;  /* 0xcd9e8d570d0e7824 */ /* 0x000fe200078e02ff */
[----:B------:R-:W-:Y:S01]  /*0f20*/  LOP3.LUT R15, R28, UR22, R15, 0x96, !PT ;  /* 0x000000161c0f7c12 */ /* 0x000fe2000f8e960f */
[----:B------:R-:W-:Y:S01]  /*0f30*/  IMAD R28, R11, -0x2daee0ad, RZ ;  /* 0xd2511f530b1c7824 */ /* 0x000fe200078e02ff */
[--C-:B------:R-:W-:Y:S01]  /*0f40*/  SHF.R.U64 R82, R8, 0x10, R9.reuse ;  /* 0x0000001008527819 */ /* 0x100fe20000001209 */
[----:B------:R-:W-:Y:S01]  /*0f50*/  IMAD.HI.U32 R13, R5, -0x2daee0ad, RZ ;  /* 0xd2511f53050d7827 */ /* 0x000fe200078e00ff */
[----:B------:R-:W-:-:S02]  /*0f60*/  SHF.R.U32.HI R39, RZ, 0x10, R9 ;  /* 0x00000010ff277819 */ /* 0x000fc40000011609 */
[----:B------:R-:W-:Y:S01]  /*0f70*/  MOV R83, R10 ;  /* 0x0000000a00537202 */ /* 0x000fe20000000f00 */
[----:B------:R-:W-:Y:S01]  /*0f80*/  IMAD.HI.U32 R11, R15, -0x326172a9, RZ ;  /* 0xcd9e8d570f0b7827 */ /* 0x000fe200078e00ff */
[----:B------:R-:W-:Y:S02]  /*0f90*/  LOP3.LUT R13, R28, UR24, R13, 0x96, !PT ;  /* 0x000000181c0d7c12 */ /* 0x000fe4000f8e960d */
[----:B------:R-:W-:Y:S01]  /*0fa0*/  PRMT R106, R106, 0x5410, R30 ;  /* 0x000054106a6a7816 */ /* 0x000fe2000000001e */
[----:B------:R-:W-:Y:S01]  /*0fb0*/  IMAD R28, R5, -0x2daee0ad, RZ ;  /* 0xd2511f53051c7824 */ /* 0x000fe200078e02ff */
[----:B------:R-:W-:Y:S01]  /*0fc0*/  LOP3.LUT R11, R14, UR23, R11, 0x96, !PT ;  /* 0x000000170e0b7c12 */ /* 0x000fe2000f8e960b */
[----:B------:R-:W-:Y:S01]  /*0fd0*/  IMAD R14, R15, -0x326172a9, RZ ;  /* 0xcd9e8d570f0e7824 */ /* 0x000fe200078e02ff */
[----:B------:R-:W-:Y:S01]  /*0fe0*/  SHF.R.U32.HI R8, RZ, 0x10, R33 ;  /* 0x00000010ff087819 */ /* 0x000fe20000011621 */
[----:B------:R-:W-:Y:S01]  /*0ff0*/  IMAD.HI.U32 R5, R13, -0x326172a9, RZ ;  /* 0xcd9e8d570d057827 */ /* 0x000fe200078e00ff */
[----:B------:R-:W-:-:S02]  /*1000*/  PRMT R2, R2, 0x5410, R34 ;  /* 0x0000541002027816 */ /* 0x000fc40000000022 */
[----:B------:R-:W-:Y:S01]  /*1010*/  PRMT R4, R4, 0x5410, R38 ;  /* 0x0000541004047816 */ /* 0x000fe20000000026 */
[----:B------:R-:W-:Y:S01]  /*1020*/  IMAD.HI.U32 R15, R11, -0x2daee0ad, RZ ;  /* 0xd2511f530b0f7827 */ /* 0x000fe200078e00ff */
[----:B------:R-:W-:Y:S02]  /*1030*/  LOP3.LUT R5, R14, UR25, R5, 0x96, !PT ;  /* 0x000000190e057c12 */ /* 0x000fe4000f8e9605 */
[----:B------:R-:W-:Y:S01]  /*1040*/  PRMT R79, R79, 0x5410, R2 ;  /* 0x000054104f4f7816 */ /* 0x000fe20000000002 */
[----:B------:R-:W-:Y:S01]  /*1050*/  IMAD.MOV.U32 R29, RZ, RZ, R31 ;  /* 0x000000ffff1d7224 */ /* 0x000fe200078e001f */
[----:B------:R-:W-:Y:S01]  /*1060*/  LOP3.LUT R15, R28, UR26, R15, 0x96, !PT ;  /* 0x0000001a1c0f7c12 */ /* 0x000fe2000f8e960f */
[----:B------:R-:W-:Y:S01]  /*1070*/  IMAD R14, R13, -0x326172a9, RZ ;  /* 0xcd9e8d570d0e7824 */ /* 0x000fe200078e02ff */
[----:B------:R-:W-:Y:S01]  /*1080*/  SHF.R.U32.HI R31, RZ, 0x10, R31 ;  /* 0x00000010ff1f7819 */ /* 0x000fe2000001161f */
[----:B------:R-:W-:Y:S01]  /*1090*/  IMAD R28, R11, -0x2daee0ad, RZ ;  /* 0xd2511f530b1c7824 */ /* 0x000fe200078e02ff */
[----:B------:R-:W-:Y:S01]  /*10a0*/  PRMT R92, R92, 0x5410, R29 ;  /* 0x000054105c5c7816 */ /* 0x000fe2000000001d */
[----:B------:R-:W-:Y:S01]  /*10b0*/  IMAD.HI.U32 R13, R5, -0x2daee0ad, RZ ;  /* 0xd2511f53050d7827 */ /* 0x000fe200078e00ff */
[----:B------:R-:W-:-:S02]  /*10c0*/  SHF.R.U32.HI R29, RZ, 0x10, R69 ;  /* 0x00000010ff1d7819 */ /* 0x000fc40000011645 */
[----:B------:R-:W-:Y:S01]  /*10d0*/  PRMT R82, R82, 0x5410, R39 ;  /* 0x0000541052527816 */ /* 0x000fe20000000027 */
[----:B------:R-:W-:Y:S01]  /*10e0*/  IMAD.HI.U32 R11, R15, -0x326172a9, RZ ;  /* 0xcd9e8d570f0b7827 */ /* 0x000fe200078e00ff */
[----:B------:R-:W-:Y:S02]  /*10f0*/  LOP3.LUT R13, R28, UR28, R13, 0x96, !PT ;  /* 0x0000001c1c0d7c12 */ /* 0x000fe4000f8e960d */
[----:B------:R-:W-:Y:S01]  /*1100*/  PRMT R94, R94, 0x5410, R29 ;  /* 0x000054105e5e7816 */ /* 0x000fe2000000001d */
[----:B------:R-:W-:Y:S01]  /*1110*/  IMAD R28, R5, -0x2daee0ad, RZ ;  /* 0xd2511f53051c7824 */ /* 0x000fe200078e02ff */
[----:B------:R-:W-:Y:S01]  /*1120*/  SHF.R.U32.HI R29, RZ, 0x10, R25 ;  /* 0x00000010ff1d7819 */ /* 0x000fe20000011619 */
[----:B------:R-:W-:Y:S01]  /*1130*/  IMAD.HI.U32 R5, R13, -0x326172a9, RZ ;  /* 0xcd9e8d570d057827 */ /* 0x000fe200078e00ff */
[----:B------:R-:W-:Y:S02]  /*1140*/  LOP3.LUT R11, R14, UR27, R11, 0x96, !PT ;  /* 0x0000001b0e0b7c12 */ /* 0x000fe4000f8e960b */
[----:B------:R-:W-:Y:S01]  /*1150*/  PRMT R96, R96, 0x5410, R29 ;  /* 0x0000541060607816 */ /* 0x000fe2000000001d */
[----:B------:R-:W-:Y:S01]  /*1160*/  IMAD R14, R15, -0x326172a9, RZ ;  /* 0xcd9e8d570f0e7824 */ /* 0x000fe200078e02ff */
[----:B------:R-:W-:Y:S01]  /*1170*/  SHF.R.U32.HI R29, RZ, 0x10, R23 ;  /* 0x00000010ff1d7819 */ /* 0x000fe20000011617 */
[----:B------:R-:W-:Y:S01]  /*1180*/  IMAD.HI.U32 R15, R11, -0x2daee0ad, RZ ;  /* 0xd2511f530b0f7827 */ /* 0x000fe200078e00ff */
[----:B------:R-:W-:-:S02]  /*1190*/  PRMT R83, R83, 0x5410, R4 ;  /* 0x0000541053537816 */ /* 0x000fc40000000004 */
[----:B------:R-:W-:Y:S01]  /*11a0*/  LOP3.LUT R70, R14, UR29, R5, 0x96, !PT ;  /* 0x0000001d0e467c12 */ /* 0x000fe2000f8e9605 */
[----:B------:R-:W-:Y:S01]  /*11b0*/  IMAD.MOV.U32 R3, RZ, RZ, R9 ;  /* 0x000000ffff037224 */ /* 0x000fe200078e0009 */
[----:B------:R-:W-:Y:S01]  /*11c0*/  PRMT R97, R97, 0x5410, R29 ;  /* 0x0000541061617816 */ /* 0x000fe2000000001d */
[----:B------:R-:W-:Y:S01]  /*11d0*/  IMAD R14, R11, -0x2daee0ad, RZ ;  /* 0xd2511f530b0e7824 */ /* 0x000fe200078e02ff */
[----:B------:R-:W-:Y:S01]  /*11e0*/  SHF.R.U32.HI R29, RZ, 0x10, R19 ;  /* 0x00000010ff1d7819 */ /* 0x000fe20000011613 */
[----:B------:R-:W-:Y:S01]  /*11f0*/  IMAD.HI.U32 R71, R70, -0x2daee0ad, RZ ;  /* 0xd2511f5346477827 */ /* 0x000fe200078e00ff */
[----:B------:R-:W-:Y:S02]  /*1200*/  LOP3.LUT R28, R28, UR30, R15, 0x96, !PT ;  /* 0x0000001e1c1c7c12 */ /* 0x000fe4000f8e960f */
[----:B------:R-:W-:Y:S01]  /*1210*/  SHF.R.U32.HI R5, RZ, 0x10, R17 ;  /* 0x00000010ff057819 */ /* 0x000fe20000011611 */
[----:B------:R-:W-:Y:S01]  /*1220*/  IMAD.MOV.U32 R10, RZ, RZ, R32 ;  /* 0x000000ffff0a7224 */ /* 0x000fe200078e0020 */
[----:B------:R-:W-:Y:S01]  /*1230*/  PRMT R108, R108, 0x5410, R29 ;  /* 0x000054106c6c7816 */ /* 0x000fe2000000001d */
[----:B------:R-:W-:Y:S01]  /*1240*/  IMAD R30, R13, -0x326172a9, RZ ;  /* 0xcd9e8d570d1e7824 */ /* 0x000fe200078e02ff */
[----:B------:R-:W-:Y:S01]  /*1250*/  PRMT R110, R110, 0x5410, R5 ;  /* 0x000054106e6e7816 */ /* 0x000fe20000000005 */
[----:B------:R-:W-:Y:S01]  /*1260*/  IMAD.HI.U32 R15, R28, -0x326172a9, RZ ;  /* 0xcd9e8d571c0f7827 */ /* 0x000fe200078e00ff */
[----:B------:R-:W-:-:S02]  /*1270*/  MOV R9, R33 ;  /* 0x0000002100097202 */ /* 0x000fc40000000f00 */
[--C-:B------:R-:W-:Y:S01]  /*1280*/  SHF.R.U64 R29, R6, 0x10, R7.reuse ;  /* 0x00000010061d7819 */ /* 0x100fe20000001207 */
[----:B------:R-:W-:Y:S01]  /*1290*/  HADD2.F32 R13, -RZ, R6.H0_H0 ;  /* 0x20000006ff0d7230 */ /* 0x000fe20000004100 */
[----:B------:R-:W-:Y:S01]  /*12a0*/  SHF.R.U32.HI R5, RZ, 0x10, R7 ;  /* 0x00000010ff057819 */ /* 0x000fe20000011607 */
[----:B------:R-:W-:Y:S01]  /*12b0*/  IMAD.MOV.U32 R11, RZ, RZ, RZ ;  /* 0x000000ffff0b7224 */ /* 0x000fe200078e00ff */
[----:B------:R-:W-:Y:S01]  /*12c0*/  PRMT R3, R3, 0x5410, R37 ;  /* 0x0000541003037816 */ /* 0x000fe20000000025 */
[----:B------:R-:W-:Y:S01]  /*12d0*/  HADD2.F32 R10, -RZ, R10.H0_H0 ;  /* 0x2000000aff0a7230 */ /* 0x000fe20000004100 */
[----:B------:R-:W-:Y:S01]  /*12e0*/  LOP3.LUT R71, R14, UR32, R71, 0x96, !PT ;  /* 0x000000200e477c12 */ /* 0x000fe2000f8e9647 */
        /* <DEDUP_REMOVED lines=12> */
[----:B------:R-:W-:Y:S01]  /*13b0*/  IMAD R70, R70, -0x2daee0ad, RZ ;  /* 0xd2511f5346467824 */ /* 0x000fe200078e02ff */
[----:B------:R-:W-:Y:S01]  /*13c0*/  PRMT R93, R93, 0x5410, R31 ;  /* 0x000054105d5d7816 */ /* 0x000fe2000000001f */
[----:B------:R-:W-:Y:S01]  /*13d0*/  IMAD R72, R28, -0x326172a9, RZ ;  /* 0xcd9e8d571c487824 */ /* 0x000fe200078e02ff */
[----:B------:R-:W-:-:S02]  /*13e0*/  LOP3.LUT R15, R30, UR31, R15, 0x96, !PT ;  /* 0x0000001f1e0f7c12 */ /* 0x000fc4000f8e960f */
[----:B-1234-:R-:W-:-:S07]  /*13f0*/  LOP3.LUT R12, R12, 0x3, RZ, 0xc0, !PT ;  /* 0x000000030c0c7812 */ /* 0x01efce00078ec0ff */
.L_x_31023:
[----:B------:R-:W0:Y:S08]  /*1400*/  LDC.64 R64, c[0x0][0x3f0] ;  /* 0x0000fc00ff407b82 */ /* 0x000e300000000a00 */
[----:B------:R-:W1:Y:S01]  /*1410*/  LDC.64 R66, c[0x0][0x3f8] ;  /* 0x0000fe00ff427b82 */ /* 0x000e620000000a00 */
[----:B0-----:R-:W-:-:S05]  /*1420*/  IMAD.WIDE R98, R77, 0x4, R64 ;  /* 0x000000044d627825 */ /* 0x001fca00078e0240 */
[----:B------:R-:W2:Y:S01]  /*1430*/  LDG.E R64, desc[UR8][R98.64] ;  /* 0x0000000862407981 */ /* 0x000ea2000c1e1900 */
[C---:B-1----:R-:W-:Y:S02]  /*1440*/  IMAD.WIDE R88, R77.reuse, 0x4, R66 ;  /* 0x000000044d587825 */ /* 0x042fe400078e0242 */
[----:B------:R-:W0:Y:S03]  /*1450*/  LDC R66, c[0x0][0x388] ;  /* 0x0000e200ff427b82 */ /* 0x000e260000000800 */
[----:B------:R1:W5:Y:S01]  /*1460*/  LDG.E R65, desc[UR8][R88.64] ;  /* 0x0000000858417981 */ /* 0x000362000c1e1900 */
[----:B------:R-:W-:Y:S01]  /*1470*/  ISETP.GE.U32.AND P4, PT, R76, 0x20, PT ;  /* 0x000000204c00780c */ /* 0x000fe20003f86070 */
[----:B------:R-:W-:Y:S01]  /*1480*/  BSSY.RECONVERGENT B1, `(.L_x_30520) ;  /* 0x00002e5000017945 */ /* 0x000fe20003800200 */
[----:B0-----:R-:W-:-:S05]  /*1490*/  IMAD R84, R77, R66, RZ ;  /* 0x000000424d547224 */ /* 0x001fca00078e02ff */
        /* <DEDUP_REMOVED lines=8> */
[----:B------:R-:W-:-:S03]  /*1520*/  HFMA2 R67, -RZ, RZ, 0, 0 ;  /* 0x00000000ff437431 */ /* 0x000fc600000001ff */
[----:B------:R-:W-:Y:S01]  /*1530*/  @P0 LEA.HI.SX32 R67, R99, R78, 0x1e ;  /* 0x0000004e63430211 */ /* 0x000fe200078ff2ff */
[----:B-1----:R-:W-:Y:S06]  /*1540*/  @!P4 BRA `(.L_x_30521) ;  /* 0x0000002c0060c947 */ /* 0x002fec0003800000 */
[----:B------:R-:W-:Y:S04]  /*1550*/  BSSY.RECONVERGENT B2, `(.L_x_30522) ;  /* 0x0000005000027945 */ /* 0x000fe80003800200 */
[----:B------:R-:W-:Y:S05]  /*1560*/  @!P0 BRA `(.L_x_30523) ;  /* 0x00000000000c8947 */ /* 0x000fea0003800000 */
[----:B------:R-:W0:Y:S02]  /*1570*/  LDC.64 R28, c[0x0][0x390] ;  /* 0x0000e400ff1c7b82 */ /* 0x000e240000000a00 */
[----:B0-----:R-:W-:-:S06]  /*1580*/  IMAD.WIDE.U32 R28, R67, 0x10, R28 ;  /* 0x00000010431c7825 */ /* 0x001fcc00078e001c */
[----:B------:R-:W5:Y:S02]  /*1590*/  LDG.E.128 R28, desc[UR8][R28.64] ;  /* 0x000000081c1c7981 */ /* 0x000f64000c1e1d00 */
.L_x_30523:
[----:B------:R-:W-:Y:S05]  /*15a0*/  BSYNC.RECONVERGENT B2 ;  /* 0x0000000000027941 */ /* 0x000fea0003800200 */
.L_x_30522:
[----:B------:R-:W-:Y:S01]  /*15b0*/  UISETP.NE.U32.AND UP0, UPT, UR10, URZ, UPT ;  /* 0x000000ff0a00728c */ /* 0x000fe2000bf05070 */
[----:B------:R-:W-:Y:S03]  /*15c0*/  BSSY.RECONVERGENT B2, `(.L_x_30524) ;  /* 0x00002bc000027945 */ /* 0x000fe60003800200 */
[----:B------:R-:W-:-:S09]  /*15d0*/  UISETP.NE.AND.EX UP0, UPT, UR11, URZ, UPT, UP0 ;  /* 0x000000ff0b00728c */ /* 0x000fd2000bf05300 */
[----:B------:R-:W-:Y:S05]  /*15e0*/  BRA.U !UP0, `(.L_x_30525) ;  /* 0x0000001508907547 */ /* 0x000fea000b800000 */
[----:B------:R-:W0:Y:S02]  /*15f0*/  LDC.64 R32, c[0x0][0x3a0] ;  /* 0x0000e800ff207b82 */ /* 0x000e240000000a00 */
[----:B0-----:R-:W-:-:S06]  /*1600*/  IMAD.WIDE.U32 R34, R84, 0x10, R32 ;  /* 0x0000001054227825 */ /* 0x001fcc00078e0020 */
[----:B------:R-:W5:Y:S01]  /*1610*/  LDG.E.128 R32, desc[UR8][R34.64] ;  /* 0x0000000822207981 */ /* 0x000f62000c1e1d00 */
[----:B------:R-:W-:Y:S01]  /*1620*/  ISETP.GT.AND P1, PT, R64, RZ, PT ;  /* 0x000000ff4000720c */ /* 0x000fe20003f24270 */
[----:B------:R-:W-:-:S12]  /*1630*/  BSSY.RECONVERGENT B3, `(.L_x_30526) ;  /* 0x0000057000037945 */ /* 0x000fd80003800200 */
        /* <DEDUP_REMOVED lines=19> */
.L_x_30530:
        /* <DEDUP_REMOVED lines=13> */
.L_x_30532:
[----:B------:R-:W-:Y:S05]  /*1840*/  BSYNC.RECONVERGENT B5 ;  /* 0x0000000000057941 */ /* 0x000fea0003800200 */
.L_x_30531:
        /* <DEDUP_REMOVED lines=42> */
.L_x_30529:
[----:B------:R-:W-:Y:S05]  /*1af0*/  BSYNC.RECONVERGENT B4 ;  /* 0x0000000000047941 */ /* 0x000fea0003800200 */
.L_x_30528:
[----:B------:R-:W-:Y:S01]  /*1b00*/  I2FP.F32.U32 R12, R98 ;  /* 0x00000062000c7245 */ /* 0x000fe20000201000 */
[----:B------:R-:W-:Y:S02]  /*1b10*/  IMAD.MOV.U32 R99, RZ, RZ, 0x2f800000 ;  /* 0x2f800000ff637424 */ /* 0x000fe400078e00ff */
[----:B-----5:R-:W-:Y:S02]  /*1b20*/  FMUL.FTZ R70, R28, UR13 ;  /* 0x0000000d1c467c20 */ /* 0x020fe40008410000 */
[----:B------:R-:W-:Y:S02]  /*1b30*/  FFMA.FTZ R12, R12, R99, 1.1641532182693481445e-10 ;  /* 0x2f0000000c0c7423 */ /* 0x000fe40000010063 */
[----:B------:R-:W-:-:S03]  /*1b40*/  FMUL.FTZ R70, R70, UR12 ;  /* 0x0000000c46467c20 */ /* 0x000fc60008410000 */
[----:B------:R-:W-:-:S04]  /*1b50*/  FSETP.GTU.FTZ.AND P2, PT, R12, UR5, PT ;  /* 0x000000050c007c0b */ /* 0x000fc8000bf5c000 */
[----:B------:R-:W-:Y:S02]  /*1b60*/  FSEL R99, R70, RZ, !P2 ;  /* 0x000000ff46637208 */ /* 0x000fe40005000000 */
[----:B------:R-:W-:-:S03]  /*1b70*/  SEL R12, RZ, 0x1, P2 ;  /* 0x00000001ff0c7807 */ /* 0x000fc60001000000 */
[----:B------:R-:W-:Y:S01]  /*1b80*/  FADD.FTZ R32, R32, R99 ;  /* 0x0000006320207221 */ /* 0x000fe20000010000 */
[----:B------:R-:W-:-:S07]  /*1b90*/  PRMT R4, R12, 0x7610, R4 ;  /* 0x000076100c047816 */ /* 0x000fce0000000004 */
.L_x_30527:
[----:B------:R-:W-:Y:S05]  /*1ba0*/  BSYNC.RECONVERGENT B3 ;  /* 0x0000000000037941 */ /* 0x000fea0003800200 */
.L_x_30526:
        /* <DEDUP_REMOVED lines=20> */
.L_x_30537:
        /* <DEDUP_REMOVED lines=13> */
.L_x_30539:
[----:B------:R-:W-:Y:S05]  /*1dc0*/  BSYNC.RECONVERGENT B5 ;  /* 0x0000000000057941 */ /* 0x000fea0003800200 */
.L_x_30538:
        /* <DEDUP_REMOVED lines=43> */
.L_x_30536:
[----:B------:R-:W-:Y:S05]  /*2080*/  BSYNC.RECONVERGENT B4 ;  /* 0x0000000000047941 */ /* 0x000fea0003800200 */
.L_x_30535:
[----:B------:R-:W-:Y:S01]  /*2090*/  I2FP.F32.U32 R88, R98 ;  /* 0x0000006200587245 */ /* 0x000fe20000201000 */
[----:B------:R-:W-:Y:S02]  /*20a0*/  HFMA2 R99, -RZ, RZ, 0.1171875, 0 ;  /* 0x2f800000ff637431 */ /* 0x000fe400000001ff */
[----:B-----5:R-:W-:-:S03]  /*20b0*/  FMUL.FTZ R89, R29, UR13 ;  /* 0x0000000d1d597c20 */ /* 0x020fc60008410000 */
[----:B------:R-:W-:Y:S01]  /*20c0*/  FFMA.FTZ R88, R88, R99, 1.1641532182693481445e-10 ;  /* 0x2f00000058587423 */ /* 0x000fe20000010063 */
[----:B------:R-:W-:-:S04]  /*20d0*/  FMUL.FTZ R89, R89, UR12 ;  /* 0x0000000c59597c20 */ /* 0x000fc80008410000 */
[----:B------:R-:W-:-:S04]  /*20e0*/  FSETP.GTU.FTZ.AND P2, PT, R88, UR5, PT ;  /* 0x0000000558007c0b */ /* 0x000fc8000bf5c000 */
[----:B------:R-:W-:Y:S02]  /*20f0*/  FSEL R98, R89, RZ, !P2 ;  /* 0x000000ff59627208 */ /* 0x000fe40005000000 */
[----:B------:R-:W-:-:S03]  /*2100*/  SEL R88, RZ, 0x1, P2 ;  /* 0x00000001ff587807 */ /* 0x000fc60001000000 */
[----:B------:R-:W-:Y:S01]  /*2110*/  FADD.FTZ R33, R33, R98 ;  /* 0x0000006221217221 */ /* 0x000fe20000010000 */
[----:B------:R-:W-:-:S07]  /*2120*/  PRMT R3, R88, 0x7610, R3 ;  /* 0x0000761058037816 */ /* 0x000fce0000000003 */
.L_x_30534:
[----:B------:R-:W-:Y:S05]  /*2130*/  BSYNC.RECONVERGENT B3 ;  /* 0x0000000000037941 */ /* 0x000fea0003800200 */
.L_x_30533:
        /* <DEDUP_REMOVED lines=20> */
.L_x_30544:
        /* <DEDUP_REMOVED lines=13> */
.L_x_30546:
[----:B------:R-:W-:Y:S05]  /*2350*/  BSYNC.RECONVERGENT B5 ;  /* 0x0000000000057941 */ /* 0x000fea0003800200 */
.L_x_30545:
        /* <DEDUP_REMOVED lines=42> */
.L_x_30543:
[----:B------:R-:W-:Y:S05]  /*2600*/  BSYNC.RECONVERGENT B4 ;  /* 0x0000000000047941 */ /* 0x000fea0003800200 */
.L_x_30542:
        /* <DEDUP_REMOVED lines=10> */
.L_x_30541:
[----:B------:R-:W-:Y:S05]  /*26b0*/  BSYNC.RECONVERGENT B3 ;  /* 0x0000000000037941 */ /* 0x000fea0003800200 */
.L_x_30540:
        /* <DEDUP_REMOVED lines=19> */
.L_x_30550:
        /* <DEDUP_REMOVED lines=13> */
.L_x_30552:
[----:B------:R-:W-:Y:S05]  /*28c0*/  BSYNC.RECONVERGENT B4 ;  /* 0x0000000000047941 */ /* 0x000fea0003800200 */
.L_x_30551:
        /* <DEDUP_REMOVED lines=42> */
.L_x_30549:
[----:B------:R-:W-:Y:S05]  /*2b70*/  BSYNC.RECONVERGENT B3 ;  /* 0x0000000000037941 */ /* 0x000fea0003800200 */
.L_x_30548:
        /* <DEDUP_REMOVED lines=9> */
[----:B------:R-:W-:Y:S01]  /*2c10*/  PRMT R0, R70, 0x7610, R0 ;  /* 0x0000761046007816 */ /* 0x000fe20000000000 */
[----:B------:R-:W-:Y:S06]  /*2c20*/  BRA `(.L_x_30547) ;  /* 0x0000001400547947 */ /* 0x000fec0003800000 */
.L_x_30525:
        /* <DEDUP_REMOVED lines=21> */
.L_x_30557:
        /* <DEDUP_REMOVED lines=13> */
.L_x_30559:
[----:B------:R-:W-:Y:S05]  /*2e50*/  BSYNC.RECONVERGENT B5 ;  /* 0x0000000000057941 */ /* 0x000fea0003800200 */
.L_x_30558:
        /* <DEDUP_REMOVED lines=42> */
.L_x_30556:
[----:B------:R-:W-:Y:S05]  /*3100*/  BSYNC.RECONVERGENT B4 ;  /* 0x0000000000047941 */ /* 0x000fea0003800200 */
.L_x_30555:
[----:B------:R-:W-:Y:S01]  /*3110*/  I2FP.F32.U32 R12, R32 ;  /* 0x00000020000c7245 */ /* 0x000fe20000201000 */
[----:B------:R-:W-:Y:S02]  /*3120*/  IMAD.MOV.U32 R33, RZ, RZ, 0x2f800000 ;  /* 0x2f800000ff217424 */ /* 0x000fe400078e00ff */
[----:B-----5:R-:W-:Y:S02]  /*3130*/  FMUL.FTZ R32, R28, UR13 ;  /* 0x0000000d1c207c20 */ /* 0x020fe40008410000 */
[----:B------:R-:W-:Y:S02]  /*3140*/  FFMA.FTZ R12, R12, R33, 1.1641532182693481445e-10 ;  /* 0x2f0000000c0c7423 */ /* 0x000fe40000010021 */
[----:B------:R-:W-:-:S03]  /*3150*/  FMUL.FTZ R32, R32, UR12 ;  /* 0x0000000c20207c20 */ /* 0x000fc60008410000 */
[----:B------:R-:W-:-:S04]  /*3160*/  FSETP.GTU.FTZ.AND P1, PT, R12, UR5, PT ;  /* 0x000000050c007c0b */ /* 0x000fc8000bf3c000 */
[----:B------:R-:W-:Y:S02]  /*3170*/  SEL R12, RZ, 0x1, P1 ;  /* 0x00000001ff0c7807 */ /* 0x000fe40000800000 */
[----:B------:R-:W-:Y:S02]  /*3180*/  FSEL R32, R32, RZ, !P1 ;  /* 0x000000ff20207208 */ /* 0x000fe40004800000 */
[----:B------:R-:W-:-:S07]  /*3190*/  PRMT R4, R12, 0x7610, R4 ;  /* 0x000076100c047816 */ /* 0x000fce0000000004 */
.L_x_30554:
[----:B------:R-:W-:Y:S05]  /*31a0*/  BSYNC.RECONVERGENT B3 ;  /* 0x0000000000037941 */ /* 0x000fea0003800200 */
.L_x_30553:
        /* <DEDUP_REMOVED lines=17> */
.L_x_30564:
        /* <DEDUP_REMOVED lines=13> */
.L_x_30566:
[----:B------:R-:W-:Y:S05]  /*3390*/  BSYNC.RECONVERGENT B5 ;  /* 0x0000000000057941 */ /* 0x000fea0003800200 */
.L_x_30565:
        /* <DEDUP_REMOVED lines=43> */
.L_x_30563:
[----:B------:R-:W-:Y:S05]  /*3650*/  BSYNC.RECONVERGENT B4 ;  /* 0x0000000000047941 */ /* 0x000fea0003800200 */
.L_x_30562:
[----:B------:R-:W-:Y:S01]  /*3660*/  I2FP.F32.U32 R33, R33 ;  /* 0x0000002100217245 */ /* 0x000fe20000201000 */
[----:B------:R-:W-:-:S05]  /*3670*/  HFMA2 R34, -RZ, RZ, 0.1171875, 0 ;  /* 0x2f800000ff227431 */ /* 0x000fca00000001ff */
[----:B------:R-:W-:Y:S01]  /*3680*/  FFMA.FTZ R33, R33, R34, 1.1641532182693481445e-10 ;  /* 0x2f00000021217423 */ /* 0x000fe20000010022 */
[----:B-----5:R-:W-:-:S04]  /*3690*/  FMUL.FTZ R34, R29, UR13 ;  /* 0x0000000d1d227c20 */ /* 0x020fc80008410000 */
[----:B------:R-:W-:Y:S01]  /*36a0*/  FSETP.GTU.FTZ.AND P1, PT, R33, UR5, PT ;  /* 0x0000000521007c0b */ /* 0x000fe2000bf3c000 */
[----:B------:R-:W-:-:S03]  /*36b0*/  FMUL.FTZ R33, R34, UR12 ;  /* 0x0000000c22217c20 */ /* 0x000fc60008410000 */
[----:B------:R-:W-:Y:S02]  /*36c0*/  SEL R34, RZ, 0x1, P1 ;  /* 0x00000001ff227807 */ /* 0x000fe40000800000 */
[----:B------:R-:W-:Y:S02]  /*36d0*/  FSEL R33, R33, RZ, !P1 ;  /* 0x000000ff21217208 */ /* 0x000fe40004800000 */
[----:B------:R-:W-:-:S07]  /*36e0*/  PRMT R3, R34, 0x7610, R3 ;  /* 0x0000761022037816 */ /* 0x000fce0000000003 */
.L_x_30561:
[----:B------:R-:W-:Y:S05]  /*36f0*/  BSYNC.RECONVERGENT B3 ;  /* 0x0000000000037941 */ /* 0x000fea0003800200 */
.L_x_30560:
        /* <DEDUP_REMOVED lines=17> */
.L_x_30571:
        /* <DEDUP_REMOVED lines=13> */
.L_x_30573:
[----:B------:R-:W-:Y:S05]  /*38e0*/  BSYNC.RECONVERGENT B5 ;  /* 0x0000000000057941 */ /* 0x000fea0003800200 */
.L_x_30572:
        /* <DEDUP_REMOVED lines=43> */
.L_x_30570:
[----:B------:R-:W-:Y:S05]  /*3ba0*/  BSYNC.RECONVERGENT B4 ;  /* 0x0000000000047941 */ /* 0x000fea0003800200 */
.L_x_30569:
        /* <DEDUP_REMOVED lines=9> */
.L_x_30568:
[----:B------:R-:W-:Y:S05]  /*3c40*/  BSYNC.RECONVERGENT B3 ;  /* 0x0000000000037941 */ /* 0x000fea0003800200 */
.L_x_30567:
        /* <DEDUP_REMOVED lines=16> */
.L_x_30576:
        /* <DEDUP_REMOVED lines=13> */
.L_x_30578:
[----:B------:R-:W-:Y:S05]  /*3e20*/  BSYNC.RECONVERGENT B4 ;  /* 0x0000000000047941 */ /* 0x000fea0003800200 */
.L_x_30577:
        /* <DEDUP_REMOVED lines=43> */
.L_x_30575:
[----:B------:R-:W-:Y:S05]  /*40e0*/  BSYNC.RECONVERGENT B3 ;  /* 0x0000000000037941 */ /* 0x000fea0003800200 */
.L_x_30574:
[----:B------:R-:W-:Y:S01]  /*40f0*/  I2FP.F32.U32 R35, R35 ;  /* 0x0000002300237245 */ /* 0x000fe20000201000 */
[----:B------:R-:W-:-:S04]  /*4100*/  IMAD.MOV.U32 R70, RZ, RZ, 0x2f800000 ;  /* 0x2f800000ff467424 */ /* 0x000fc800078e00ff */
[----:B------:R-:W-:Y:S01]  /*4110*/  FFMA.FTZ R35, R35, R70, 1.1641532182693481445e-10 ;  /* 0x2f00000023237423 */ /* 0x000fe20000010046 */
[----:B-----5:R-:W-:-:S04]  /*4120*/  FMUL.FTZ R70, R31, UR13 ;  /* 0x0000000d1f467c20 */ /* 0x020fc80008410000 */
[----:B------:R-:W-:Y:S01]  /*4130*/  FSETP.GTU.FTZ.AND P1, PT, R35, UR5, PT ;  /* 0x0000000523007c0b */ /* 0x000fe2000bf3c000 */
[----:B------:R-:W-:-:S03]  /*4140*/  FMUL.FTZ R35, R70, UR12 ;  /* 0x0000000c46237c20 */ /* 0x000fc60008410000 */
[----:B------:R-:W-:Y:S02]  /*4150*/  SEL R70, RZ, 0x1, P1 ;  /* 0x00000001ff467807 */ /* 0x000fe40000800000 */
[----:B------:R-:W-:Y:S02]  /*4160*/  FSEL R35, R35, RZ, !P1 ;  /* 0x000000ff23237208 */ /* 0x000fe40004800000 */
[----:B------:R-:W-:-:S07]  /*4170*/  PRMT R0, R70, 0x7610, R0 ;  /* 0x0000761046007816 */ /* 0x000fce0000000000 */
.L_x_30547:
[----:B------:R-:W-:Y:S05]  /*4180*/  BSYNC.RECONVERGENT B2 ;  /* 0x0000000000027941 */ /* 0x000fea0003800200 */
.L_x_30524:
[----:B------:R-:W0:Y:S01]  /*4190*/  LDC.64 R88, c[0x0][0x3a8] ;  /* 0x0000ea00ff587b82 */ /* 0x000e220000000a00 */
[----:B------:R-:W-:Y:S01]  /*41a0*/  BSSY.RECONVERGENT B2, `(.L_x_30579) ;  /* 0x0000010000027945 */ /* 0x000fe20003800200 */
[----:B------:R-:W-:Y:S02]  /*41b0*/  IMAD.MOV.U32 R70, RZ, RZ, R98 ;  /* 0x000000ffff467224 */ /* 0x000fe400078e0062 */
[----:B0-----:R-:W-:-:S05]  /*41c0*/  IMAD.WIDE.U32 R88, R84, 0x10, R88 ;  /* 0x0000001054587825 */ /* 0x001fca00078e0058 */
[----:B-----5:R0:W-:Y:S01]  /*41d0*/  STG.E.128 desc[UR8][R88.64], R32 ;  /* 0x0000002058007986 */ /* 0x0201e2000c101d08 */
[----:B------:R-:W-:Y:S05]  /*41e0*/  @!P0 BRA `(.L_x_30580) ;  /* 0x00000000002c8947 */ /* 0x000fea0003800000 */
[----:B------:R-:W1:Y:S01]  /*41f0*/  LDC.64 R100, c[0x0][0x3b0] ;  /* 0x0000ec00ff647b82 */ /* 0x000e620000000a00 */
[----:B------:R-:W-:Y:S02]  /*4200*/  SHF.L.U32 R98, R2, 0x10, RZ ;  /* 0x0000001002627819 */ /* 0x000fe400000006ff */
[----:B0-----:R-:W-:Y:S02]  /*4210*/  LOP3.LUT R89, R0, 0xffff, RZ, 0xc0, !PT ;  /* 0x0000ffff00597812 */ /* 0x001fe400078ec0ff */
[----:B------:R-:W-:Y:S02]  /*4220*/  LOP3.LUT R98, R98, 0xff0000, RZ, 0xc0, !PT ;  /* 0x00ff000062627812 */ /* 0x000fe400078ec0ff */
[----:B------:R-:W-:-:S03]  /*4230*/  LOP3.LUT R88, R3, 0xff, RZ, 0xc0, !PT ;  /* 0x000000ff03587812 */ /* 0x000fc600078ec0ff */
[----:B------:R-:W-:Y:S01]  /*4240*/  IMAD R89, R89, 0x1000000, R98 ;  /* 0x0100000059597824 */ /* 0x000fe200078e0262 */
[----:B------:R-:W-:-:S03]  /*4250*/  LOP3.LUT R98, R4, 0xff, RZ, 0xc0, !PT ;  /* 0x000000ff04627812 */ /* 0x000fc600078ec0ff */
[----:B------:R-:W-:-:S05]  /*4260*/  IMAD R89, R88, 0x100, R89 ;  /* 0x0000010058597824 */ /* 0x000fca00078e0259 */
[----:B------:R-:W-:Y:S01]  /*4270*/  IADD3 R89, PT, PT, R89, R98, RZ ;  /* 0x0000006259597210 */ /* 0x000fe20007ffe0ff */
[----:B-1----:R-:W-:-:S05]  /*4280*/  IMAD.WIDE.U32 R100, R67, 0x4, R100 ;  /* 0x0000000443647825 */ /* 0x002fca00078e0064 */
[----:B------:R1:W-:Y:S02]  /*4290*/  STG.E desc[UR8][R100.64], R89 ;  /* 0x0000005964007986 */ /* 0x0003e4000c101908 */
.L_x_30580:
[----:B------:R-:W-:Y:S05]  /*42a0*/  BSYNC.RECONVERGENT B2 ;  /* 0x0000000000027941 */ /* 0x000fea0003800200 */
.L_x_30579:
[----:B------:R-:W-:Y:S02]  /*42b0*/  VIADD R84, R84, 0x20 ;  /* 0x0000002054547836 */ /* 0x000fe40000000000 */
[----:B------:R-:W-:-:S07]  /*42c0*/  VIADD R67, R67, 0x20 ;  /* 0x0000002043437836 */ /* 0x000fce0000000000 */
.L_x_30521:
[----:B------:R-:W-:Y:S05]  /*42d0*/  BSYNC.RECONVERGENT B1 ;  /* 0x0000000000017941 */ /* 0x000fea0003800200 */
.L_x_30520:
        /* <DEDUP_REMOVED lines=9> */
.L_x_30584:
[----:B------:R-:W-:Y:S05]  /*4370*/  BSYNC.RECONVERGENT B2 ;  /* 0x0000000000027941 */ /* 0x000fea0003800200 */
.L_x_30583:
        /* <DEDUP_REMOVED lines=28> */
.L_x_30591:
        /* <DEDUP_REMOVED lines=13> */
.L_x_30593:
[----:B------:R-:W-:Y:S05]  /*4610*/  BSYNC.RECONVERGENT B5 ;  /* 0x0000000000057941 */ /* 0x000fea0003800200 */
.L_x_30592:
        /* <DEDUP_REMOVED lines=41> */
[----:B------:R-:W-:-:S07]  /*48b0*/  IMAD.MOV.U32 R89, RZ, RZ, RZ ;  /* 0x000000ffff597224 */ /* 0x000fce00078e00ff */
.L_x_30590:
[----:B------:R-:W-:Y:S05]  /*48c0*/  BSYNC.RECONVERGENT B4 ;  /* 0x0000000000047941 */ /* 0x000fea0003800200 */
.L_x_30589:
        /* <DEDUP_REMOVED lines=10> */
.L_x_30588:
[----:B------:R-:W-:Y:S05]  /*4970*/  BSYNC.RECONVERGENT B3 ;  /* 0x0000000000037941 */ /* 0x000fea0003800200 */
.L_x_30587:
        /* <DEDUP_REMOVED lines=20> */
.L_x_30598:
        /* <DEDUP_REMOVED lines=13> */
.L_x_30600:
[----:B------:R-:W-:Y:S05]  /*4b90*/  BSYNC.RECONVERGENT B5 ;  /* 0x0000000000057941 */ /* 0x000fea0003800200 */
.L_x_30599:
        /* <DEDUP_REMOVED lines=43> */
.L_x_30597:
[----:B------:R-:W-:Y:S05]  /*4e50*/  BSYNC.RECONVERGENT B4 ;  /* 0x0000000000047941 */ /* 0x000fea0003800200 */
.L_x_30596:
        /* <DEDUP_REMOVED lines=10> */
.L_x_30595:
[----:B------:R-:W-:Y:S05]  /*4f00*/  BSYNC.RECONVERGENT B3 ;  /* 0x0000000000037941 */ /* 0x000fea0003800200 */
.L_x_30594:
        /* <DEDUP_REMOVED lines=20> */
.L_x_30605:
        /* <DEDUP_REMOVED lines=13> */
.L_x_30607:
[----:B------:R-:W-:Y:S05]  /*5120*/  BSYNC.RECONVERGENT B5 ;  /* 0x0000000000057941 */ /* 0x000fea0003800200 */
.L_x_30606:
        /* <DEDUP_REMOVED lines=41> */
[----:B------:R-:W-:-:S07]  /*53c0*/  IMAD.MOV.U32 R89, RZ, RZ, RZ ;  /* 0x000000ffff597224 */ /* 0x000fce00078e00ff */
.L_x_30604:
[----:B------:R-:W-:Y:S05]  /*53d0*/  BSYNC.RECONVERGENT B4 ;  /* 0x0000000000047941 */ /* 0x000fea0003800200 */
.L_x_30603:
        /* <DEDUP_REMOVED lines=10> */
.L_x_30602:
[----:B------:R-:W-:Y:S05]  /*5480*/  BSYNC.RECONVERGENT B3 ;  /* 0x0000000000037941 */ /* 0x000fea0003800200 */
.L_x_30601:
        /* <DEDUP_REMOVED lines=19> */
.L_x_30611:
        /* <DEDUP_REMOVED lines=13> */
.L_x_30613:
[----:B------:R-:W-:Y:S05]  /*5690*/  BSYNC.RECONVERGENT B4 ;  /* 0x0000000000047941 */ /* 0x000fea0003800200 */
.L_x_30612:
        /* <DEDUP_REMOVED lines=42> */
.L_x_30610:
[----:B------:R-:W-:Y:S05]  /*5940*/  BSYNC.RECONVERGENT B3 ;  /* 0x0000000000037941 */ /* 0x000fea0003800200 */
.L_x_30609:
        /* <DEDUP_REMOVED lines=11> */
.L_x_30586:
        /* <DEDUP_REMOVED lines=21> */
.L_x_30618:
[----:B------:R-:W-:Y:S01]  /*5b50*/  VIADD R74, R74, 0x1 ;  /* 0x000000014a4a7836 */ /* 0x000fe20000000000 */
[----:B------:R-:W-:Y:S03]  /*5b60*/  BSSY.RECONVERGENT B5, `(.L_x_30619) ;  /* 0x000000c000057945 */ /* 0x000fe60003800200 */
[C---:B-1----:R-:W-:Y:S01]  /*5b70*/  IMAD.WIDE.U32 R88, R74.reuse, -0x2daee0ad, RZ ;  /* 0xd2511f534a587825 */ /* 0x042fe200078e00ff */
        /* <DEDUP_REMOVED lines=10> */
.L_x_30620:
[----:B------:R-:W-:Y:S05]  /*5c20*/  BSYNC.RECONVERGENT B5 ;  /* 0x0000000000057941 */ /* 0x000fea0003800200 */
.L_x_30619:
        /* <DEDUP_REMOVED lines=41> */
[----:B------:R-:W-:-:S07]  /*5ec0*/  IMAD.MOV.U32 R36, RZ, RZ, R70 ;  /* 0x000000ffff247224 */ /* 0x000fce00078e0046 */
.L_x_30617:
[----:B------:R-:W-:Y:S05]  /*5ed0*/  BSYNC.RECONVERGENT B4 ;  /* 0x0000000000047941 */ /* 0x000fea0003800200 */
.L_x_30616:
[----:B------:R-:W-:Y:S01]  /*5ee0*/  I2FP.F32.U32 R12, R36 ;  /* 0x00000024000c7245 */ /* 0x000fe20000201000 */
[----:B------:R-:W-:Y:S02]  /*5ef0*/  HFMA2 R37, -RZ, RZ, 0.1171875, 0 ;  /* 0x2f800000ff257431 */ /* 0x000fe400000001ff */
[----:B-----5:R-:W-:-:S03]  /*5f00*/  FMUL.FTZ R36, R28, UR13 ;  /* 0x0000000d1c247c20 */ /* 0x020fc60008410000 */
[----:B------:R-:W-:Y:S01]  /*5f10*/  FFMA.FTZ R12, R12, R37, 1.1641532182693481445e-10 ;  /* 0x2f0000000c0c7423 */ /* 0x000fe20000010025 */
[----:B------:R-:W-:-:S04]  /*5f20*/  FMUL.FTZ R36, R36, UR12 ;  /* 0x0000000c24247c20 */ /* 0x000fc80008410000 */
[----:B------:R-:W-:-:S04]  /*5f30*/  FSETP.GTU.FTZ.AND P1, PT, R12, UR5, PT ;  /* 0x000000050c007c0b */ /* 0x000fc8000bf3c000 */
[----:B------:R-:W-:Y:S02]  /*5f40*/  SEL R12, RZ, 0x1, P1 ;  /* 0x00000001ff0c7807 */ /* 0x000fe40000800000 */
[----:B------:R-:W-:Y:S02]  /*5f50*/  FSEL R36, R36, RZ, !P1 ;  /* 0x000000ff24247208 */ /* 0x000fe40004800000 */
[----:B------:R-:W-:-:S07]  /*5f60*/  PRMT R4, R12, 0x7610, R4 ;  /* 0x000076100c047816 */ /* 0x000fce0000000004 */
.L_x_30615:
[----:B------:R-:W-:Y:S05]  /*5f70*/  BSYNC.RECONVERGENT B3 ;  /* 0x0000000000037941 */ /* 0x000fea0003800200 */
.L_x_30614:
        /* <DEDUP_REMOVED lines=17> */
.L_x_30625:
[----:B------:R-:W-:Y:S01]  /*6090*/  IADD3 R74, PT, PT, R74, 0x1, RZ ;  /* 0x000000014a4a7810 */ /* 0x000fe20007ffe0ff */
[----:B------:R-:W-:Y:S03]  /*60a0*/  BSSY.RECONVERGENT B5, `(.L_x_30626) ;  /* 0x000000c000057945 */ /* 0x000fe60003800200 */
[C---:B------:R-:W-:Y:S01]  /*60b0*/  ISETP.NE.AND P1, PT, R74.reuse, RZ, PT ;  /* 0x000000ff4a00720c */ /* 0x040fe20003f25270 */
[----:B-1----:R-:W-:-:S12]  /*60c0*/  IMAD.WIDE.U32 R100, R74, -0x2daee0ad, RZ ;  /* 0xd2511f534a647825 */ /* 0x002fd800078e00ff */
        /* <DEDUP_REMOVED lines=9> */
.L_x_30627:
[----:B------:R-:W-:Y:S05]  /*6160*/  BSYNC.RECONVERGENT B5 ;  /* 0x0000000000057941 */ /* 0x000fea0003800200 */
.L_x_30626:
        /* <DEDUP_REMOVED lines=43> */
.L_x_30624:
[----:B------:R-:W-:Y:S05]  /*6420*/  BSYNC.RECONVERGENT B4 ;  /* 0x0000000000047941 */ /* 0x000fea0003800200 */
.L_x_30623:
        /* <DEDUP_REMOVED lines=9> */
.L_x_30622:
[----:B------:R-:W-:Y:S05]  /*64c0*/  BSYNC.RECONVERGENT B3 ;  /* 0x0000000000037941 */ /* 0x000fea0003800200 */
.L_x_30621:
        /* <DEDUP_REMOVED lines=17> */
.L_x_30632:
        /* <DEDUP_REMOVED lines=13> */
.L_x_30634:
[----:B------:R-:W-:Y:S05]  /*66b0*/  BSYNC.RECONVERGENT B5 ;  /* 0x0000000000057941 */ /* 0x000fea0003800200 */
.L_x_30633:
        /* <DEDUP_REMOVED lines=43> */
.L_x_30631:
[----:B------:R-:W-:Y:S05]  /*6970*/  BSYNC.RECONVERGENT B4 ;  /* 0x0000000000047941 */ /* 0x000fea0003800200 */
.L_x_30630:
        /* <DEDUP_REMOVED lines=9> */
.L_x_30629:
[----:B------:R-:W-:Y:S05]  /*6a10*/  BSYNC.RECONVERGENT B3 ;  /* 0x0000000000037941 */ /* 0x000fea0003800200 */
.L_x_30628:
        /* <DEDUP_REMOVED lines=16> */
.L_x_30637:
        /* <DEDUP_REMOVED lines=13> */
.L_x_30639:
[----:B------:R-:W-:Y:S05]  /*6bf0*/  BSYNC.RECONVERGENT B4 ;  /* 0x0000000000047941 */ /* 0x000fea0003800200 */
.L_x_30638:
[----:B-1----:R-:W-:Y:S01]  /*6c00*/  IMAD.WIDE.U32 R88, R75, -0x326172a9, RZ ;  /* 0xcd9e8d574b587825 */ /* 0x002fe200078e00ff */
        /* <DEDUP_REMOVED lines=42> */
.L_x_30636:
[----:B------:R-:W-:Y:S05]  /*6eb0*/  BSYNC.RECONVERGENT B3 ;  /* 0x0000000000037941 */ /* 0x000fea0003800200 */
.L_x_30635:
        /* <DEDUP_REMOVED lines=9> */
.L_x_30608:
[----:B------:R-:W-:Y:S05]  /*6f50*/  BSYNC.RECONVERGENT B2 ;  /* 0x0000000000027941 */ /* 0x000fea0003800200 */
.L_x_30585:
[----:B-1----:R-:W0:Y:S01]  /*6f60*/  LDC.64 R88, c[0x0][0x3a8] ;  /* 0x0000ea00ff587b82 */ /* 0x002e220000000a00 */
[----:B------:R-:W-:Y:S01]  /*6f70*/  BSSY.RECONVERGENT B2, `(.L_x_30640) ;  /* 0x0000010000027945 */ /* 0x000fe20003800200 */
[----:B------:R-:W-:Y:S02]  /*6f80*/  IMAD.MOV.U32 R70, RZ, RZ, R98 ;  /* 0x000000ffff467224 */ /* 0x000fe400078e0062 */
[----:B0-----:R-:W-:-:S05]  /*6f90*/  IMAD.WIDE.U32 R88, R84, 0x10, R88 ;  /* 0x0000001054587825 */ /* 0x001fca00078e0058 */
[----:B-----5:R0:W-:Y:S01]  /*6fa0*/  STG.E.128 desc[UR8][R88.64], R36 ;  /* 0x0000002458007986 */ /* 0x0201e2000c101d08 */
[----:B------:R-:W-:Y:S05]  /*6fb0*/  @!P0 BRA `(.L_x_30641) ;  /* 0x00000000002c8947 */ /* 0x000fea0003800000 */
[----:B------:R-:W1:Y:S01]  /*6fc0*/  LDC.64 R100, c[0x0][0x3b0] ;  /* 0x0000ec00ff647b82 */ /* 0x000e620000000a00 */
[----:B------:R-:W-:Y:S01]  /*6fd0*/  IMAD.U32 R98, R2, 0x10000, RZ ;  /* 0x0001000002627824 */ /* 0x000fe200078e00ff */
[----:B0-----:R-:W-:Y:S02]  /*6fe0*/  LOP3.LUT R89, R0, 0xffff, RZ, 0xc0, !PT ;  /* 0x0000ffff00597812 */ /* 0x001fe400078ec0ff */
[----:B------:R-:W-:Y:S02]  /*6ff0*/  LOP3.LUT R88, R3, 0xff, RZ, 0xc0, !PT ;  /* 0x000000ff03587812 */ /* 0x000fe400078ec0ff */
[----:B------:R-:W-:-:S04]  /*7000*/  LOP3.LUT R98, R98, 0xff0000, RZ, 0xc0, !PT ;  /* 0x00ff000062627812 */ /* 0x000fc800078ec0ff */
[----:B------:R-:W-:Y:S02]  /*7010*/  LEA R89, R89, R98, 0x18 ;  /* 0x0000006259597211 */ /* 0x000fe400078ec0ff */
[----:B------:R-:W-:-:S03]  /*7020*/  LOP3.LUT R98, R4, 0xff, RZ, 0xc0, !PT ;  /* 0x000000ff04627812 */ /* 0x000fc600078ec0ff */
[----:B------:R-:W-:-:S04]  /*7030*/  IMAD R89, R88, 0x100, R89 ;  /* 0x0000010058597824 */ /* 0x000fc800078e0259 */
[----:B------:R-:W-:Y:S02]  /*7040*/  IMAD.IADD R89, R89, 0x1, R98 ;  /* 0x0000000159597824 */ /* 0x000fe400078e0262 */
[----:B-1----:R-:W-:-:S05]  /*7050*/  IMAD.WIDE.U32 R100, R67, 0x4, R100 ;  /* 0x0000000443647825 */ /* 0x002fca00078e0064 */
[----:B------:R1:W-:Y:S02]  /*7060*/  STG.E desc[UR8][R100.64], R89 ;  /* 0x0000005964007986 */ /* 0x0003e4000c101908 */
.L_x_30641:
[----:B------:R-:W-:Y:S05]  /*7070*/  BSYNC.RECONVERGENT B2 ;  /* 0x0000000000027941 */ /* 0x000fea0003800200 */
.L_x_30640:
[----:B------:R-:W-:Y:S01]  /*7080*/  IADD3 R84, PT, PT, R84, 0x20, RZ ;  /* 0x0000002054547810 */ /* 0x000fe20007ffe0ff */
[----:B------:R-:W-:-:S07]  /*7090*/  VIADD R67, R67, 0x20 ;  /* 0x0000002043437836 */ /* 0x000fce0000000000 */
.L_x_30582:
[----:B------:R-:W-:Y:S05]  /*70a0*/  BSYNC.RECONVERGENT B1 ;  /* 0x0000000000017941 */ /* 0x000fea0003800200 */
.L_x_30581:
        /* <DEDUP_REMOVED lines=9> */
.L_x_30645:
[----:B------:R-:W-:Y:S05]  /*7140*/  BSYNC.RECONVERGENT B2 ;  /* 0x0000000000027941 */ /* 0x000fea0003800200 */
.L_x_30644:
        /* <DEDUP_REMOVED lines=9> */
[----:B-1----:R-:W-:Y:S01]  /*71e0*/  @!P1 IMAD.MOV.U32 R89, RZ, RZ, R12 ;  /* 0x000000ffff599224 */ /* 0x002fe200078e000c */
        /* <DEDUP_REMOVED lines=18> */
.L_x_30652:
        /* <DEDUP_REMOVED lines=13> */
.L_x_30654:
[----:B------:R-:W-:Y:S05]  /*73e0*/  BSYNC.RECONVERGENT B5 ;  /* 0x0000000000057941 */ /* 0x000fea0003800200 */
.L_x_30653:
        /* <DEDUP_REMOVED lines=42> */
.L_x_30651:
[----:B------:R-:W-:Y:S05]  /*7690*/  BSYNC.RECONVERGENT B4 ;  /* 0x0000000000047941 */ /* 0x000fea0003800200 */
.L_x_30650:
        /* <DEDUP_REMOVED lines=10> */
.L_x_30649:
[----:B------:R-:W-:Y:S05]  /*7740*/  BSYNC.RECONVERGENT B3 ;  /* 0x0000000000037941 */ /* 0x000fea0003800200 */
.L_x_30648:
        /* <DEDUP_REMOVED lines=20> */
.L_x_30659:
        /* <DEDUP_REMOVED lines=13> */
.L_x_30661:
[----:B------:R-:W-:Y:S05]  /*7960*/  BSYNC.RECONVERGENT B5 ;  /* 0x0000000000057941 */ /* 0x000fea0003800200 */
.L_x_30660:
        /* <DEDUP_REMOVED lines=43> */
.L_x_30658:
[----:B------:R-:W-:Y:S05]  /*7c20*/  BSYNC.RECONVERGENT B4 ;  /* 0x0000000000047941 */ /* 0x000fea0003800200 */
.L_x_30657:
        /* <DEDUP_REMOVED lines=10> */
.L_x_30656:
[----:B------:R-:W-:Y:S05]  /*7cd0*/  BSYNC.RECONVERGENT B3 ;  /* 0x0000000000037941 */ /* 0x000fea0003800200 */
.L_x_30655:
        /* <DEDUP_REMOVED lines=20> */
.L_x_30666:
        /* <DEDUP_REMOVED lines=13> */
.L_x_30668:
[----:B------:R-:W-:Y:S05]  /*7ef0*/  BSYNC.RECONVERGENT B5 ;  /* 0x0000000000057941 */ /* 0x000fea0003800200 */
.L_x_30667:
        /* <DEDUP_REMOVED lines=42> */
.L_x_30665:
[----:B------:R-:W-:Y:S05]  /*81a0*/  BSYNC.RECONVERGENT B4 ;  /* 0x0000000000047941 */ /* 0x000fea0003800200 */
.L_x_30664:
        /* <DEDUP_REMOVED lines=10> */
.L_x_30663:
[----:B------:R-:W-:Y:S05]  /*8250*/  BSYNC.RECONVERGENT B3 ;  /* 0x0000000000037941 */ /* 0x000fea0003800200 */
.L_x_30662:
        /* <DEDUP_REMOVED lines=19> */
.L_x_30672:
        /* <DEDUP_REMOVED lines=13> */
.L_x_30674:
[----:B------:R-:W-:Y:S05]  /*8460*/  BSYNC.RECONVERGENT B4 ;  /* 0x0000000000047941 */ /* 0x000fea0003800200 */
.L_x_30673:
        /* <DEDUP_REMOVED lines=42> */
.L_x_30671:
[----:B------:R-:W-:Y:S05]  /*8710*/  BSYNC.RECONVERGENT B3 ;  /* 0x0000000000037941 */ /* 0x000fea0003800200 */
.L_x_30670:
        /* <DEDUP_REMOVED lines=9> */
[----:B------:R-:W-:Y:S01]  /*87b0*/  PRMT R0, R70, 0x7610, R0 ;  /* 0x0000761046007816 */ /* 0x000fe20000000000 */
[----:B------:R-:W-:Y:S06]  /*87c0*/  BRA `(.L_x_30669) ;  /* 0x0000001400547947 */ /* 0x000fec0003800000 */
.L_x_30647:
[----:B------:R-:W-:Y:S01]  /*87d0*/  BSSY.RECONVERGENT B3, `(.L_x_30675) ;  /* 0x0000057000037945 */ /* 0x000fe20003800200 */
[----:B------:R-:W-:Y:S01]  /*87e0*/  IMAD.MOV.U32 R42, RZ, RZ, R12 ;  /* 0x000000ffff2a7224 */ /* 0x000fe200078e000c */
[----:B------:R-:W-:Y:S01]  /*87f0*/  MOV R40, RZ ;  /* 0x000000ff00287202 */ /* 0x000fe20000000f00 */
        /* <DEDUP_REMOVED lines=18> */
.L_x_30679:
[----:B------:R-:W-:Y:S01]  /*8920*/  VIADD R74, R74, 0x1 ;  /* 0x000000014a4a7836 */ /* 0x000fe20000000000 */
[----:B------:R-:W-:Y:S03]  /*8930*/  BSSY.RECONVERGENT B5, `(.L_x_30680) ;  /* 0x000000c000057945 */ /* 0x000fe60003800200 */
[C---:B-1----:R-:W-:Y:S01]  /*8940*/  IMAD.WIDE.U32 R88, R74.reuse, -0x2daee0ad, RZ ;  /* 0xd2511f534a587825 */ /* 0x042fe200078e00ff */
        /* <DEDUP_REMOVED lines=10> */
.L_x_30681:
[----:B------:R-:W-:Y:S05]  /*89f0*/  BSYNC.RECONVERGENT B5 ;  /* 0x0000000000057941 */ /* 0x000fea0003800200 */
.L_x_30680:
        /* <DEDUP_REMOVED lines=42> */
.L_x_30678:
[----:B------:R-:W-:Y:S05]  /*8ca0*/  BSYNC.RECONVERGENT B4 ;  /* 0x0000000000047941 */ /* 0x000fea0003800200 */
.L_x_30677:
        /* <DEDUP_REMOVED lines=9> */
.L_x_30676:
[----:B------:R-:W-:Y:S05]  /*8d40*/  BSYNC.RECONVERGENT B3 ;  /* 0x0000000000037941 */ /* 0x000fea0003800200 */
.L_x_30675:
        /* <DEDUP_REMOVED lines=17> */
.L_x_30686:
        /* <DEDUP_REMOVED lines=13> */
.L_x_30688:
[----:B------:R-:W-:Y:S05]  /*8f30*/  BSYNC.RECONVERGENT B5 ;  /* 0x0000000000057941 */ /* 0x000fea0003800200 */
.L_x_30687:
        /* <DEDUP_REMOVED lines=43> */
.L_x_30685:
[----:B------:R-:W-:Y:S05]  /*91f0*/  BSYNC.RECONVERGENT B4 ;  /* 0x0000000000047941 */ /* 0x000fea0003800200 */
.L_x_30684:
        /* <DEDUP_REMOVED lines=9> */
.L_x_30683:
[----:B------:R-:W-:Y:S05]  /*9290*/  BSYNC.RECONVERGENT B3 ;  /* 0x0000000000037941 */ /* 0x000fea0003800200 */
.L_x_30682:
        /* <DEDUP_REMOVED lines=17> */
.L_x_30693:
        /* <DEDUP_REMOVED lines=13> */
.L_x_30695:
[----:B------:R-:W-:Y:S05]  /*9480*/  BSYNC.RECONVERGENT B5 ;  /* 0x0000000000057941 */ /* 0x000fea0003800200 */
.L_x_30694:
        /* <DEDUP_REMOVED lines=43> */
.L_x_30692:
[----:B------:R-:W-:Y:S05]  /*9740*/  BSYNC.RECONVERGENT B4 ;  /* 0x0000000000047941 */ /* 0x000fea0003800200 */
.L_x_30691:
        /* <DEDUP_REMOVED lines=9> */
.L_x_30690:
[----:B------:R-:W-:Y:S05]  /*97e0*/  BSYNC.RECONVERGENT B3 ;  /* 0x0000000000037941 */ /* 0x000fea0003800200 */
.L_x_30689:
        /* <DEDUP_REMOVED lines=16> */
.L_x_30698:
        /* <DEDUP_REMOVED lines=13> */
.L_x_30700:
[----:B------:R-:W-:Y:S05]  /*99c0*/  BSYNC.RECONVERGENT B4 ;  /* 0x0000000000047941 */ /* 0x000fea0003800200 */
.L_x_30699:
[----:B-1----:R-:W-:Y:S01]  /*99d0*/  IMAD.WIDE.U32 R88, R75, -0x326172a9, RZ ;  /* 0xcd9e8d574b587825 */ /* 0x002fe200078e00ff */
        /* <DEDUP_REMOVED lines=42> */
.L_x_30697:
[----:B------:R-:W-:Y:S05]  /*9c80*/  BSYNC.RECONVERGENT B3 ;  /* 0x0000000000037941 */ /* 0x000fea0003800200 */
.L_x_30696:
        /* <DEDUP_REMOVED lines=9> */
.L_x_30669:
[----:B------:R-:W-:Y:S05]  /*9d20*/  BSYNC.RECONVERGENT B2 ;  /* 0x0000000000027941 */ /* 0x000fea0003800200 */
.L_x_30646:
[----:B-1----:R-:W0:Y:S01]  /*9d30*/  LDC.64 R88, c[0x0][0x3a8] ;  /* 0x0000ea00ff587b82 */ /* 0x002e220000000a00 */
[----:B------:R-:W-:Y:S01]  /*9d40*/  BSSY.RECONVERGENT B2, `(.L_x_30701) ;  /* 0x0000010000027945 */ /* 0x000fe20003800200 */
[----:B------:R-:W-:Y:S01]  /*9d50*/  MOV R70, R98 ;  /* 0x0000006200467202 */ /* 0x000fe20000000f00 */
[----:B0-----:R-:W-:-:S05]  /*9d60*/  IMAD.WIDE.U32 R88, R84, 0x10, R88 ;  /* 0x0000001054587825 */ /* 0x001fca00078e0058 */
[----:B-----5:R0:W-:Y:S01]  /*9d70*/  STG.E.128 desc[UR8][R88.64], R40 ;  /* 0x0000002858007986 */ /* 0x0201e2000c101d08 */
[----:B------:R-:W-:Y:S05]  /*9d80*/  @!P0 BRA `(.L_x_30702) ;  /* 0x00000000002c8947 */ /* 0x000fea0003800000 */
[----:B------:R-:W1:Y:S01]  /*9d90*/  LDC.64 R100, c[0x0][0x3b0] ;  /* 0x0000ec00ff647b82 */ /* 0x000e620000000a00 */
[----:B------:R-:W-:Y:S01]  /*9da0*/  IMAD.U32 R98, R2, 0x10000, RZ ;  /* 0x0001000002627824 */ /* 0x000fe200078e00ff */
[----:B0-----:R-:W-:Y:S02]  /*9db0*/  LOP3.LUT R89, R0, 0xffff, RZ, 0xc0, !PT ;  /* 0x0000ffff00597812 */ /* 0x001fe400078ec0ff */
[----:B------:R-:W-:Y:S02]  /*9dc0*/  LOP3.LUT R88, R3, 0xff, RZ, 0xc0, !PT ;  /* 0x000000ff03587812 */ /* 0x000fe400078ec0ff */
[----:B------:R-:W-:-:S05]  /*9dd0*/  LOP3.LUT R98, R98, 0xff0000, RZ, 0xc0, !PT ;  /* 0x00ff000062627812 */ /* 0x000fca00078ec0ff */
[----:B------:R-:W-:Y:S01]  /*9de0*/  IMAD R89, R89, 0x1000000, R98 ;  /* 0x0100000059597824 */ /* 0x000fe200078e0262 */
[----:B------:R-:W-:-:S04]  /*9df0*/  LOP3.LUT R98, R4, 0xff, RZ, 0xc0, !PT ;  /* 0x000000ff04627812 */ /* 0x000fc800078ec0ff */
[----:B------:R-:W-:-:S05]  /*9e00*/  LEA R89, R88, R89, 0x8 ;  /* 0x0000005958597211 */ /* 0x000fca00078e40ff */
[----:B------:R-:W-:Y:S02]  /*9e10*/  IMAD.IADD R89, R89, 0x1, R98 ;  /* 0x0000000159597824 */ /* 0x000fe400078e0262 */
[----:B-1----:R-:W-:-:S05]  /*9e20*/  IMAD.WIDE.U32 R100, R67, 0x4, R100 ;  /* 0x0000000443647825 */ /* 0x002fca00078e0064 */
[----:B------:R1:W-:Y:S02]  /*9e30*/  STG.E desc[UR8][R100.64], R89 ;  /* 0x0000005964007986 */ /* 0x0003e4000c101908 */
.L_x_30702:
[----:B------:R-:W-:Y:S05]  /*9e40*/  BSYNC.RECONVERGENT B2 ;  /* 0x0000000000027941 */ /* 0x000fea0003800200 */
.L_x_30701:
[----:B------:R-:W-:Y:S01]  /*9e50*/  VIADD R84, R84, 0x20 ;  /* 0x0000002054547836 */ /* 0x000fe20000000000 */
[----:B------:R-:W-:-:S07]  /*9e60*/  IADD3 R67, PT, PT, R67, 0x20, RZ ;  /* 0x0000002043437810 */ /* 0x000fce0007ffe0ff */
.L_x_30643:
[----:B------:R-:W-:Y:S05]  /*9e70*/  BSYNC.RECONVERGENT B1 ;  /* 0x0000000000017941 */ /* 0x000fea0003800200 */
.L_x_30642:
        /* <DEDUP_REMOVED lines=9> */
.L_x_30706:
[----:B------:R-:W-:Y:S05]  /*9f10*/  BSYNC.RECONVERGENT B2 ;  /* 0x0000000000027941 */ /* 0x000fea0003800200 */
.L_x_30705:
        /* <DEDUP_REMOVED lines=9> */
[----:B-1----:R-:W-:Y:S02]  /*9fb0*/  @!P1 IMAD.MOV.U32 R89, RZ, RZ, R12 ;  /* 0x000000ffff599224 */ /* 0x002fe400078e000c */
        /* <DEDUP_REMOVED lines=14> */
[--C-:B------:R-:W-:Y:S02]  /*a0a0*/  @!P2 IMAD.MOV.U32 R88, RZ, RZ, R70.reuse ;  /* 0x000000ffff58a224 */ /* 0x100fe400078e0046 */
[----:B------:R-:W-:Y:S02]  /*a0b0*/  @P2 IMAD.MOV.U32 R98, RZ, RZ, R15 ;  /* 0x000000ffff622224 */ /* 0x000fe400078e000f */
[----:B------:R-:W-:Y:S01]  /*a0c0*/  @P2 IMAD.MOV.U32 R88, RZ, RZ, R70 ;  /* 0x000000ffff582224 */ /* 0x000fe200078e0046 */
[----:B------:R-:W-:Y:S06]  /*a0d0*/  BRA `(.L_x_30712) ;  /* 0x0000000000e07947 */ /* 0x000fec0003800000 */
.L_x_30713:
        /* <DEDUP_REMOVED lines=13> */
.L_x_30715:
[----:B------:R-:W-:Y:S05]  /*a1b0*/  BSYNC.RECONVERGENT B5 ;  /* 0x0000000000057941 */ /* 0x000fea0003800200 */
.L_x_30714:
        /* <DEDUP_REMOVED lines=42> */
.L_x_30712:
[----:B------:R-:W-:Y:S05]  /*a460*/  BSYNC.RECONVERGENT B4 ;  /* 0x0000000000047941 */ /* 0x000fea0003800200 */
.L_x_30711:
        /* <DEDUP_REMOVED lines=10> */
.L_x_30710:
[----:B------:R-:W-:Y:S05]  /*a510*/  BSYNC.RECONVERGENT B3 ;  /* 0x0000000000037941 */ /* 0x000fea0003800200 */
.L_x_30709:
        /* <DEDUP_REMOVED lines=20> */
.L_x_30720:
        /* <DEDUP_REMOVED lines=13> */
.L_x_30722:
[----:B------:R-:W-:Y:S05]  /*a730*/  BSYNC.RECONVERGENT B5 ;  /* 0x0000000000057941 */ /* 0x000fea0003800200 */
.L_x_30721:
        /* <DEDUP_REMOVED lines=43> */
.L_x_30719:
[----:B------:R-:W-:Y:S05]  /*a9f0*/  BSYNC.RECONVERGENT B4 ;  /* 0x0000000000047941 */ /* 0x000fea0003800200 */
.L_x_30718:
        /* <DEDUP_REMOVED lines=10> */
.L_x_30717:
[----:B------:R-:W-:Y:S05]  /*aaa0*/  BSYNC.RECONVERGENT B3 ;  /* 0x0000000000037941 */ /* 0x000fea0003800200 */
.L_x_30716:
        /* <DEDUP_REMOVED lines=20> */
.L_x_30727:
        /* <DEDUP_REMOVED lines=13> */
.L_x_30729:
[----:B------:R-:W-:Y:S05]  /*acc0*/  BSYNC.RECONVERGENT B5 ;  /* 0x0000000000057941 */ /* 0x000fea0003800200 */
.L_x_30728:
        /* <DEDUP_REMOVED lines=42> */
.L_x_30726:
[----:B------:R-:W-:Y:S05]  /*af70*/  BSYNC.RECONVERGENT B4 ;  /* 0x0000000000047941 */ /* 0x000fea0003800200 */
.L_x_30725:
        /* <DEDUP_REMOVED lines=10> */
.L_x_30724:
[----:B------:R-:W-:Y:S05]  /*b020*/  BSYNC.RECONVERGENT B3 ;  /* 0x0000000000037941 */ /* 0x000fea0003800200 */
.L_x_30723:
        /* <DEDUP_REMOVED lines=19> */
.L_x_30733:
        /* <DEDUP_REMOVED lines=13> */
.L_x_30735:
[----:B------:R-:W-:Y:S05]  /*b230*/  BSYNC.RECONVERGENT B4 ;  /* 0x0000000000047941 */ /* 0x000fea0003800200 */
.L_x_30734:
        /* <DEDUP_REMOVED lines=42> */
.L_x_30732:
[----:B------:R-:W-:Y:S05]  /*b4e0*/  BSYNC.RECONVERGENT B3 ;  /* 0x0000000000037941 */ /* 0x000fea0003800200 */
.L_x_30731:
        /* <DEDUP_REMOVED lines=11> */
.L_x_30708:
        /* <DEDUP_REMOVED lines=21> */
.L_x_30740:
        /* <DEDUP_REMOVED lines=13> */
.L_x_30742:
[----:B------:R-:W-:Y:S05]  /*b7c0*/  BSYNC.RECONVERGENT B5 ;  /* 0x0000000000057941 */ /* 0x000fea0003800200 */
.L_x_30741:
        /* <DEDUP_REMOVED lines=42> */
.L_x_30739:
[----:B------:R-:W-:Y:S05]  /*ba70*/  BSYNC.RECONVERGENT B4 ;  /* 0x0000000000047941 */ /* 0x000fea0003800200 */
.L_x_30738:
        /* <DEDUP_REMOVED lines=9> */
.L_x_30737:
[----:B------:R-:W-:Y:S05]  /*bb10*/  BSYNC.RECONVERGENT B3 ;  /* 0x0000000000037941 */ /* 0x000fea0003800200 */
.L_x_30736:
        /* <DEDUP_REMOVED lines=17> */
.L_x_30747:
        /* <DEDUP_REMOVED lines=13> */
.L_x_30749:
[----:B------:R-:W-:Y:S05]  /*bd00*/  BSYNC.RECONVERGENT B5 ;  /* 0x0000000000057941 */ /* 0x000fea0003800200 */
.L_x_30748:
        /* <DEDUP_REMOVED lines=43> */
.L_x_30746:
[----:B------:R-:W-:Y:S05]  /*bfc0*/  BSYNC.RECONVERGENT B4 ;  /* 0x0000000000047941 */ /* 0x000fea0003800200 */
.L_x_30745:
        /* <DEDUP_REMOVED lines=9> */
.L_x_30744:
[----:B------:R-:W-:Y:S05]  /*c060*/  BSYNC.RECONVERGENT B3 ;  /* 0x0000000000037941 */ /* 0x000fea0003800200 */
.L_x_30743:
        /* <DEDUP_REMOVED lines=17> */
.L_x_30754:
        /* <DEDUP_REMOVED lines=13> */
.L_x_30756:
[----:B------:R-:W-:Y:S05]  /*c250*/  BSYNC.RECONVERGENT B5 ;  /* 0x0000000000057941 */ /* 0x000fea0003800200 */
.L_x_30755:
        /* <DEDUP_REMOVED lines=43> */
.L_x_30753:
[----:B------:R-:W-:Y:S05]  /*c510*/  BSYNC.RECONVERGENT B4 ;  /* 0x0000000000047941 */ /* 0x000fea0003800200 */
.L_x_30752:
        /* <DEDUP_REMOVED lines=9> */
.L_x_30751:
[----:B------:R-:W-:Y:S05]  /*c5b0*/  BSYNC.RECONVERGENT B3 ;  /* 0x0000000000037941 */ /* 0x000fea0003800200 */
.L_x_30750:
        /* <DEDUP_REMOVED lines=16> */
.L_x_30759:
        /* <DEDUP_REMOVED lines=13> */
.L_x_30761:
[----:B------:R-:W-:Y:S05]  /*c790*/  BSYNC.RECONVERGENT B4 ;  /* 0x0000000000047941 */ /* 0x000fea0003800200 */
.L_x_30760:
        /* <DEDUP_REMOVED lines=43> */
.L_x_30758:
[----:B------:R-:W-:Y:S05]  /*ca50*/  BSYNC.RECONVERGENT B3 ;  /* 0x0000000000037941 */ /* 0x000fea0003800200 */
.L_x_30757:
        /* <DEDUP_REMOVED lines=9> */
.L_x_30730:
[----:B------:R-:W-:Y:S05]  /*caf0*/  BSYNC.RECONVERGENT B2 ;  /* 0x0000000000027941 */ /* 0x000fea0003800200 */
.L_x_30707:
[----:B-1----:R-:W0:Y:S01]  /*cb00*/  LDC.64 R88, c[0x0][0x3a8] ;  /* 0x0000ea00ff587b82 */ /* 0x002e220000000a00 */
        /* <DEDUP_REMOVED lines=11> */
[----:B------:R-:W-:-:S04]  /*cbc0*/  LOP3.LUT R98, R4, 0xff, RZ, 0xc0, !PT ;  /* 0x000000ff04627812 */ /* 0x000fc800078ec0ff */
[----:B------:R-:W-:-:S05]  /*cbd0*/  LEA R89, R88, R89, 0x8 ;  /* 0x0000005958597211 */ /* 0x000fca00078e40ff */
[----:B------:R-:W-:Y:S02]  /*cbe0*/  IMAD.IADD R89, R89, 0x1, R98 ;  /* 0x0000000159597824 */ /* 0x000fe400078e0262 */
[----:B-1----:R-:W-:-:S05]  /*cbf0*/  IMAD.WIDE.U32 R100, R67, 0x4, R100 ;  /* 0x0000000443647825 */ /* 0x002fca00078e0064 */
[----:B------:R1:W-:Y:S02]  /*cc00*/  STG.E desc[UR8][R100.64], R89 ;  /* 0x0000005964007986 */ /* 0x0003e4000c101908 */
.L_x_30763:
[----:B------:R-:W-:Y:S05]  /*cc10*/  BSYNC.RECONVERGENT B2 ;  /* 0x0000000000027941 */ /* 0x000fea0003800200 */
.L_x_30762:
[----:B------:R-:W-:Y:S01]  /*cc20*/  IADD3 R84, PT, PT, R84, 0x20, RZ ;  /* 0x0000002054547810 */ /* 0x000fe20007ffe0ff */
[----:B------:R-:W-:-:S07]  /*cc30*/  VIADD R67, R67, 0x20 ;  /* 0x0000002043437836 */ /* 0x000fce0000000000 */
.L_x_30704:
[----:B------:R-:W-:Y:S05]  /*cc40*/  BSYNC.RECONVERGENT B1 ;  /* 0x0000000000017941 */ /* 0x000fea0003800200 */
.L_x_30703:
        /* <DEDUP_REMOVED lines=9> */
.L_x_30767:
[----:B------:R-:W-:Y:S05]  /*cce0*/  BSYNC.RECONVERGENT B2 ;  /* 0x0000000000027941 */ /* 0x000fea0003800200 */
.L_x_30766:
        /* <DEDUP_REMOVED lines=28> */
.L_x_30774:
        /* <DEDUP_REMOVED lines=13> */
.L_x_30776:
[----:B------:R-:W-:Y:S05]  /*cf80*/  BSYNC.RECONVERGENT B5 ;  /* 0x0000000000057941 */ /* 0x000fea0003800200 */
.L_x_30775:
        /* <DEDUP_REMOVED lines=41> */
[----:B------:R-:W-:-:S07]  /*d220*/  IMAD.MOV.U32 R98, RZ, RZ, R70 ;  /* 0x000000ffff627224 */ /* 0x000fce00078e0046 */
.L_x_30773:
[----:B------:R-:W-:Y:S05]  /*d230*/  BSYNC.RECONVERGENT B4 ;  /* 0x0000000000047941 */ /* 0x000fea0003800200 */
.L_x_30772:
        /* <DEDUP_REMOVED lines=10> */
.L_x_30771:
[----:B------:R-:W-:Y:S05]  /*d2e0*/  BSYNC.RECONVERGENT B3 ;  /* 0x0000000000037941 */ /* 0x000fea0003800200 */
.L_x_30770:
        /* <DEDUP_REMOVED lines=20> */
.L_x_30781:
        /* <DEDUP_REMOVED lines=13> */
.L_x_30783:
[----:B------:R-:W-:Y:S05]  /*d500*/  BSYNC.RECONVERGENT B5 ;  /* 0x0000000000057941 */ /* 0x000fea0003800200 */
.L_x_30782:
        /* <DEDUP_REMOVED lines=43> */
.L_x_30780:
[----:B------:R-:W-:Y:S05]  /*d7c0*/  BSYNC.RECONVERGENT B4 ;  /* 0x0000000000047941 */ /* 0x000fea0003800200 */
.L_x_30779:
        /* <DEDUP_REMOVED lines=10> */
.L_x_30778:
[----:B------:R-:W-:Y:S05]  /*d870*/  BSYNC.RECONVERGENT B3 ;  /* 0x0000000000037941 */ /* 0x000fea0003800200 */
.L_x_30777:
        /* <DEDUP_REMOVED lines=20> */
.L_x_30788:
        /* <DEDUP_REMOVED lines=13> */
.L_x_30790:
[----:B------:R-:W-:Y:S05]  /*da90*/  BSYNC.RECONVERGENT B5 ;  /* 0x0000000000057941 */ /* 0x000fea0003800200 */
.L_x_30789:
        /* <DEDUP_REMOVED lines=42> */
.L_x_30787:
[----:B------:R-:W-:Y:S05]  /*dd40*/  BSYNC.RECONVERGENT B4 ;  /* 0x0000000000047941 */ /* 0x000fea0003800200 */
.L_x_30786:
        /* <DEDUP_REMOVED lines=10> */
.L_x_30785:
[----:B------:R-:W-:Y:S05]  /*ddf0*/  BSYNC.RECONVERGENT B3 ;  /* 0x0000000000037941 */ /* 0x000fea0003800200 */
.L_x_30784:
        /* <DEDUP_REMOVED lines=19> */
.L_x_30794:
        /* <DEDUP_REMOVED lines=13> */
.L_x_30796:
[----:B------:R-:W-:Y:S05]  /*e000*/  BSYNC.RECONVERGENT B4 ;  /* 0x0000000000047941 */ /* 0x000fea0003800200 */
.L_x_30795:
        /* <DEDUP_REMOVED lines=42> */
.L_x_30793:
[----:B------:R-:W-:Y:S05]  /*e2b0*/  BSYNC.RECONVERGENT B3 ;  /* 0x0000000000037941 */ /* 0x000fea0003800200 */
.L_x_30792:
        /* <DEDUP_REMOVED lines=11> */
.L_x_30769:
        /* <DEDUP_REMOVED lines=21> */
.L_x_30801:
        /* <DEDUP_REMOVED lines=13> */
.L_x_30803:
[----:B------:R-:W-:Y:S05]  /*e590*/  BSYNC.RECONVERGENT B5 ;  /* 0x0000000000057941 */ /* 0x000fea0003800200 */
.L_x_30802:
        /* <DEDUP_REMOVED lines=42> */
.L_x_30800:
[----:B------:R-:W-:Y:S05]  /*e840*/  BSYNC.RECONVERGENT B4 ;  /* 0x0000000000047941 */ /* 0x000fea0003800200 */
.L_x_30799:
        /* <DEDUP_REMOVED lines=9> */
.L_x_30798:
[----:B------:R-:W-:Y:S05]  /*e8e0*/  BSYNC.RECONVERGENT B3 ;  /* 0x0000000000037941 */ /* 0x000fea0003800200 */
.L_x_30797:
        /* <DEDUP_REMOVED lines=17> */
.L_x_30808:
        /* <DEDUP_REMOVED lines=13> */
.L_x_30810:
[----:B------:R-:W-:Y:S05]  /*ead0*/  BSYNC.RECONVERGENT B5 ;  /* 0x0000000000057941 */ /* 0x000fea0003800200 */
.L_x_30809:
        /* <DEDUP_REMOVED lines=43> */
.L_x_30807:
[----:B------:R-:W-:Y:S05]  /*ed90*/  BSYNC.RECONVERGENT B4 ;  /* 0x0000000000047941 */ /* 0x000fea0003800200 */
.L_x_30806:
        /* <DEDUP_REMOVED lines=9> */
.L_x_30805:
[----:B------:R-:W-:Y:S05]  /*ee30*/  BSYNC.RECONVERGENT B3 ;  /* 0x0000000000037941 */ /* 0x000fea0003800200 */
.L_x_30804:
        /* <DEDUP_REMOVED lines=17> */
.L_x_30815:
        /* <DEDUP_REMOVED lines=13> */
.L_x_30817:
[----:B------:R-:W-:Y:S05]  /*f020*/  BSYNC.RECONVERGENT B5 ;  /* 0x0000000000057941 */ /* 0x000fea0003800200 */
.L_x_30816:
        /* <DEDUP_REMOVED lines=43> */
.L_x_30814:
[----:B------:R-:W-:Y:S05]  /*f2e0*/  BSYNC.RECONVERGENT B4 ;  /* 0x0000000000047941 */ /* 0x000fea0003800200 */
.L_x_30813:
        /* <DEDUP_REMOVED lines=9> */
.L_x_30812:
[----:B------:R-:W-:Y:S05]  /*f380*/  BSYNC.RECONVERGENT B3 ;  /* 0x0000000000037941 */ /* 0x000fea0003800200 */
.L_x_30811:
        /* <DEDUP_REMOVED lines=16> */
.L_x_30820:
        /* <DEDUP_REMOVED lines=13> */
.L_x_30822:
[----:B------:R-:W-:Y:S05]  /*f560*/  BSYNC.RECONVERGENT B4 ;  /* 0x0000000000047941 */ /* 0x000fea0003800200 */
.L_x_30821:
[----:B-1----:R-:W-:Y:S01]  /*f570*/  IMAD.WIDE.U32 R88, R75, -0x326172a9, RZ ;  /* 0xcd9e8d574b587825 */ /* 0x002fe200078e00ff */
        /* <DEDUP_REMOVED lines=42> */
.L_x_30819:
[----:B------:R-:W-:Y:S05]  /*f820*/  BSYNC.RECONVERGENT B3 ;  /* 0x0000000000037941 */ /* 0x000fea0003800200 */
.L_x_30818:
        /* <DEDUP_REMOVED lines=9> */
.L_x_30791:
[----:B------:R-:W-:Y:S05]  /*f8c0*/  BSYNC.RECONVERGENT B2 ;  /* 0x0000000000027941 */ /* 0x000fea0003800200 */
.L_x_30768:
        /* <DEDUP_REMOVED lines=13> */
[----:B------:R-:W-:-:S05]  /*f9a0*/  IMAD R89, R88, 0x100, R89 ;  /* 0x0000010058597824 */ /* 0x000fca00078e0259 */
[----:B------:R-:W-:Y:S01]  /*f9b0*/  IADD3 R89, PT, PT, R89, R98, RZ ;  /* 0x0000006259597210 */ /* 0x000fe20007ffe0ff */
[----:B-1----:R-:W-:-:S05]  /*f9c0*/  IMAD.WIDE.U32 R100, R67, 0x4, R100 ;  /* 0x0000000443647825 */ /* 0x002fca00078e0064 */
[----:B------:R1:W-:Y:S02]  /*f9d0*/  STG.E desc[UR8][R100.64], R89 ;  /* 0x0000005964007986 */ /* 0x0003e4000c101908 */
.L_x_30824:
[----:B------:R-:W-:Y:S05]  /*f9e0*/  BSYNC.RECONVERGENT B2 ;  /* 0x0000000000027941 */ /* 0x000fea0003800200 */
.L_x_30823:
[----:B------:R-:W-:Y:S01]  /*f9f0*/  VIADD R84, R84, 0x20 ;  /* 0x0000002054547836 */ /* 0x000fe20000000000 */
[----:B------:R-:W-:-:S07]  /*fa00*/  IADD3 R67, PT, PT, R67, 0x20, RZ ;  /* 0x0000002043437810 */ /* 0x000fce0007ffe0ff */
.L_x_30765:
[----:B------:R-:W-:Y:S05]  /*fa10*/  BSYNC.RECONVERGENT B1 ;  /* 0x0000000000017941 */ /* 0x000fea0003800200 */
.L_x_30764:
        /* <DEDUP_REMOVED lines=9> */
.L_x_30828:
[----:B------:R-:W-:Y:S05]  /*fab0*/  BSYNC.RECONVERGENT B2 ;  /* 0x0000000000027941 */ /* 0x000fea0003800200 */
.L_x_30827:
        /* <DEDUP_REMOVED lines=28> */
.L_x_30835:
        /* <DEDUP_REMOVED lines=13> */
.L_x_30837:
[----:B------:R-:W-:Y:S05]  /*fd50*/  BSYNC.RECONVERGENT B5 ;  /* 0x0000000000057941 */ /* 0x000fea0003800200 */
.L_x_30836:
        /* <DEDUP_REMOVED lines=42> */
.L_x_30834:
[----:B------:R-:W-:Y:S05]  /*10000*/  BSYNC.RECONVERGENT B4 ;  /* 0x0000000000047941 */ /* 0x000fea0003800200 */
.L_x_30833:
        /* <DEDUP_REMOVED lines=10> */
.L_x_30832:
[----:B------:R-:W-:Y:S05]  /*100b0*/  BSYNC.RECONVERGENT B3 ;  /* 0x0000000000037941 */ /* 0x000fea0003800200 */
.L_x_30831:
        /* <DEDUP_REMOVED lines=20> */
.L_x_30842:
        /* <DEDUP_REMOVED lines=13> */
.L_x_30844:
[----:B------:R-:W-:Y:S05]  /*102d0*/  BSYNC.RECONVERGENT B5 ;  /* 0x0000000000057941 */ /* 0x000fea0003800200 */
.L_x_30843:
        /* <DEDUP_REMOVED lines=43> */
.L_x_30841:
[----:B------:R-:W-:Y:S05]  /*10590*/  BSYNC.RECONVERGENT B4 ;  /* 0x0000000000047941 */ /* 0x000fea0003800200 */
.L_x_30840:
        /* <DEDUP_REMOVED lines=10> */
.L_x_30839:
[----:B------:R-:W-:Y:S05]  /*10640*/  BSYNC.RECONVERGENT B3 ;  /* 0x0000000000037941 */ /* 0x000fea0003800200 */
.L_x_30838:
        /* <DEDUP_REMOVED lines=20> */
.L_x_30849:
        /* <DEDUP_REMOVED lines=13> */
.L_x_30851:
[----:B------:R-:W-:Y:S05]  /*10860*/  BSYNC.RECONVERGENT B5 ;  /* 0x0000000000057941 */ /* 0x000fea0003800200 */
.L_x_30850:
        /* <DEDUP_REMOVED lines=41> */
[----:B------:R-:W-:-:S07]  /*10b00*/  HFMA2 R89, -RZ, RZ, 0, 0 ;  /* 0x00000000ff597431 */ /* 0x000fce00000001ff */
.L_x_30848:
[----:B------:R-:W-:Y:S05]  /*10b10*/  BSYNC.RECONVERGENT B4 ;  /* 0x0000000000047941 */ /* 0x000fea0003800200 */
.L_x_30847:
        /* <DEDUP_REMOVED lines=10> */
.L_x_30846:
[----:B------:R-:W-:Y:S05]  /*10bc0*/  BSYNC.RECONVERGENT B3 ;  /* 0x0000000000037941 */ /* 0x000fea0003800200 */
.L_x_30845:
        /* <DEDUP_REMOVED lines=19> */
.L_x_30855:
        /* <DEDUP_REMOVED lines=13> */
.L_x_30857:
[----:B------:R-:W-:Y:S05]  /*10dd0*/  BSYNC.RECONVERGENT B4 ;  /* 0x0000000000047941 */ /* 0x000fea0003800200 */
.L_x_30856:
        /* <DEDUP_REMOVED lines=42> */
.L_x_30854:
[----:B------:R-:W-:Y:S05]  /*11080*/  BSYNC.RECONVERGENT B3 ;  /* 0x0000000000037941 */ /* 0x000fea0003800200 */
.L_x_30853:
        /* <DEDUP_REMOVED lines=11> */
.L_x_30830:
        /* <DEDUP_REMOVED lines=21> */
.L_x_30862:
        /* <DEDUP_REMOVED lines=13> */
.L_x_30864:
[----:B------:R-:W-:Y:S05]  /*11360*/  BSYNC.RECONVERGENT B5 ;  /* 0x0000000000057941 */ /* 0x000fea0003800200 */
.L_x_30863:
        /* <DEDUP_REMOVED lines=42> */
.L_x_30861:
[----:B------:R-:W-:Y:S05]  /*11610*/  BSYNC.RECONVERGENT B4 ;  /* 0x0000000000047941 */ /* 0x000fea0003800200 */
.L_x_30860:
        /* <DEDUP_REMOVED lines=9> */
.L_x_30859:
[----:B------:R-:W-:Y:S05]  /*116b0*/  BSYNC.RECONVERGENT B3 ;  /* 0x0000000000037941 */ /* 0x000fea0003800200 */
.L_x_30858:
        /* <DEDUP_REMOVED lines=17> */
.L_x_30869:
        /* <DEDUP_REMOVED lines=13> */
.L_x_30871:
[----:B------:R-:W-:Y:S05]  /*118a0*/  BSYNC.RECONVERGENT B5 ;  /* 0x0000000000057941 */ /* 0x000fea0003800200 */
.L_x_30870:
        /* <DEDUP_REMOVED lines=43> */
.L_x_30868:
[----:B------:R-:W-:Y:S05]  /*11b60*/  BSYNC.RECONVERGENT B4 ;  /* 0x0000000000047941 */ /* 0x000fea0003800200 */
.L_x_30867:
        /* <DEDUP_REMOVED lines=9> */
.L_x_30866:
[----:B------:R-:W-:Y:S05]  /*11c00*/  BSYNC.RECONVERGENT B3 ;  /* 0x0000000000037941 */ /* 0x000fea0003800200 */
.L_x_30865:
        /* <DEDUP_REMOVED lines=17> */
.L_x_30876:
        /* <DEDUP_REMOVED lines=13> */
.L_x_30878:
[----:B------:R-:W-:Y:S05]  /*11df0*/  BSYNC.RECONVERGENT B5 ;  /* 0x0000000000057941 */ /* 0x000fea0003800200 */
.L_x_30877:
        /* <DEDUP_REMOVED lines=43> */
.L_x_30875:
[----:B------:R-:W-:Y:S05]  /*120b0*/  BSYNC.RECONVERGENT B4 ;  /* 0x0000000000047941 */ /* 0x000fea0003800200 */
.L_x_30874:
        /* <DEDUP_REMOVED lines=9> */
.L_x_30873:
[----:B------:R-:W-:Y:S05]  /*12150*/  BSYNC.RECONVERGENT B3 ;  /* 0x0000000000037941 */ /* 0x000fea0003800200 */
.L_x_30872:
        /* <DEDUP_REMOVED lines=16> */
.L_x_30881:
        /* <DEDUP_REMOVED lines=13> */
.L_x_30883:
[----:B------:R-:W-:Y:S05]  /*12330*/  BSYNC.RECONVERGENT B4 ;  /* 0x0000000000047941 */ /* 0x000fea0003800200 */
.L_x_30882:
        /* <DEDUP_REMOVED lines=43> */
.L_x_30880:
[----:B------:R-:W-:Y:S05]  /*125f0*/  BSYNC.RECONVERGENT B3 ;  /* 0x0000000000037941 */ /* 0x000fea0003800200 */
.L_x_30879:
        /* <DEDUP_REMOVED lines=9> */
.L_x_30852:
[----:B------:R-:W-:Y:S05]  /*12690*/  BSYNC.RECONVERGENT B2 ;  /* 0x0000000000027941 */ /* 0x000fea0003800200 */
.L_x_30829:
        /* <DEDUP_REMOVED lines=17> */
.L_x_30885:
[----:B------:R-:W-:Y:S05]  /*127b0*/  BSYNC.RECONVERGENT B2 ;  /* 0x0000000000027941 */ /* 0x000fea0003800200 */
.L_x_30884:
[----:B------:R-:W-:Y:S01]  /*127c0*/  IADD3 R84, PT, PT, R84, 0x20, RZ ;  /* 0x0000002054547810 */ /* 0x000fe20007ffe0ff */
[----:B------:R-:W-:-:S07]  /*127d0*/  VIADD R67, R67, 0x20 ;  /* 0x0000002043437836 */ /* 0x000fce0000000000 */
.L_x_30826:
[----:B------:R-:W-:Y:S05]  /*127e0*/  BSYNC.RECONVERGENT B1 ;  /* 0x0000000000017941 */ /* 0x000fea0003800200 */
.L_x_30825:
        /* <DEDUP_REMOVED lines=9> */
.L_x_30889:
[----:B------:R-:W-:Y:S05]  /*12880*/  BSYNC.RECONVERGENT B2 ;  /* 0x0000000000027941 */ /* 0x000fea0003800200 */
.L_x_30888:
        /* <DEDUP_REMOVED lines=28> */
.L_x_30896:
        /* <DEDUP_REMOVED lines=13> */
.L_x_30898:
[----:B------:R-:W-:Y:S05]  /*12b20*/  BSYNC.RECONVERGENT B5 ;  /* 0x0000000000057941 */ /* 0x000fea0003800200 */
.L_x_30897:
        /* <DEDUP_REMOVED lines=42> */
.L_x_30895:
[----:B------:R-:W-:Y:S05]  /*12dd0*/  BSYNC.RECONVERGENT B4 ;  /* 0x0000000000047941 */ /* 0x000fea0003800200 */
.L_x_30894:
        /* <DEDUP_REMOVED lines=10> */
.L_x_30893:
[----:B------:R-:W-:Y:S05]  /*12e80*/  BSYNC.RECONVERGENT B3 ;  /* 0x0000000000037941 */ /* 0x000fea0003800200 */
.L_x_30892:
        /* <DEDUP_REMOVED lines=20> */
.L_x_30903:
        /* <DEDUP_REMOVED lines=13> */
.L_x_30905:
[----:B------:R-:W-:Y:S05]  /*130a0*/  BSYNC.RECONVERGENT B5 ;  /* 0x0000000000057941 */ /* 0x000fea0003800200 */
.L_x_30904:
        /* <DEDUP_REMOVED lines=43> */
.L_x_30902:
[----:B------:R-:W-:Y:S05]  /*13360*/  BSYNC.RECONVERGENT B4 ;  /* 0x0000000000047941 */ /* 0x000fea0003800200 */
.L_x_30901:
        /* <DEDUP_REMOVED lines=10> */
.L_x_30900:
[----:B------:R-:W-:Y:S05]  /*13410*/  BSYNC.RECONVERGENT B3 ;  /* 0x0000000000037941 */ /* 0x000fea0003800200 */
.L_x_30899:
        /* <DEDUP_REMOVED lines=20> */
.L_x_30910:
        /* <DEDUP_REMOVED lines=13> */
.L_x_30912:
[----:B------:R-:W-:Y:S05]  /*13630*/  BSYNC.RECONVERGENT B5 ;  /* 0x0000000000057941 */ /* 0x000fea0003800200 */
.L_x_30911:
        /* <DEDUP_REMOVED lines=42> */
.L_x_30909:
[----:B------:R-:W-:Y:S05]  /*138e0*/  BSYNC.RECONVERGENT B4 ;  /* 0x0000000000047941 */ /* 0x000fea0003800200 */
.L_x_30908:
        /* <DEDUP_REMOVED lines=10> */
.L_x_30907:
[----:B------:R-:W-:Y:S05]  /*13990*/  BSYNC.RECONVERGENT B3 ;  /* 0x0000000000037941 */ /* 0x000fea0003800200 */
.L_x_30906:
        /* <DEDUP_REMOVED lines=19> */
.L_x_30916:
        /* <DEDUP_REMOVED lines=13> */
.L_x_30918:
[----:B------:R-:W-:Y:S05]  /*13ba0*/  BSYNC.RECONVERGENT B4 ;  /* 0x0000000000047941 */ /* 0x000fea0003800200 */
.L_x_30917:
        /* <DEDUP_REMOVED lines=42> */
.L_x_30915:
[----:B------:R-:W-:Y:S05]  /*13e50*/  BSYNC.RECONVERGENT B3 ;  /* 0x0000000000037941 */ /* 0x000fea0003800200 */
.L_x_30914:
        /* <DEDUP_REMOVED lines=11> */
.L_x_30891:
        /* <DEDUP_REMOVED lines=21> */
.L_x_30923:
        /* <DEDUP_REMOVED lines=13> */
.L_x_30925:
[----:B------:R-:W-:Y:S05]  /*14130*/  BSYNC.RECONVERGENT B5 ;  /* 0x0000000000057941 */ /* 0x000fea0003800200 */
.L_x_30924:
        /* <DEDUP_REMOVED lines=42> */
.L_x_30922:
[----:B------:R-:W-:Y:S05]  /*143e0*/  BSYNC.RECONVERGENT B4 ;  /* 0x0000000000047941 */ /* 0x000fea0003800200 */
.L_x_30921:
        /* <DEDUP_REMOVED lines=9> */
.L_x_30920:
[----:B------:R-:W-:Y:S05]  /*14480*/  BSYNC.RECONVERGENT B3 ;  /* 0x0000000000037941 */ /* 0x000fea0003800200 */
.L_x_30919:
        /* <DEDUP_REMOVED lines=17> */
.L_x_30930:
        /* <DEDUP_REMOVED lines=13> */
.L_x_30932:
[----:B------:R-:W-:Y:S05]  /*14670*/  BSYNC.RECONVERGENT B5 ;  /* 0x0000000000057941 */ /* 0x000fea0003800200 */
.L_x_30931:
        /* <DEDUP_REMOVED lines=43> */
.L_x_30929:
[----:B------:R-:W-:Y:S05]  /*14930*/  BSYNC.RECONVERGENT B4 ;  /* 0x0000000000047941 */ /* 0x000fea0003800200 */
.L_x_30928:
        /* <DEDUP_REMOVED lines=9> */
.L_x_30927:
[----:B------:R-:W-:Y:S05]  /*149d0*/  BSYNC.RECONVERGENT B3 ;  /* 0x0000000000037941 */ /* 0x000fea0003800200 */
.L_x_30926:
        /* <DEDUP_REMOVED lines=17> */
.L_x_30937:
        /* <DEDUP_REMOVED lines=13> */
.L_x_30939:
[----:B------:R-:W-:Y:S05]  /*14bc0*/  BSYNC.RECONVERGENT B5 ;  /* 0x0000000000057941 */ /* 0x000fea0003800200 */
.L_x_30938:
        /* <DEDUP_REMOVED lines=43> */
.L_x_30936:
[----:B------:R-:W-:Y:S05]  /*14e80*/  BSYNC.RECONVERGENT B4 ;  /* 0x0000000000047941 */ /* 0x000fea0003800200 */
.L_x_30935:
        /* <DEDUP_REMOVED lines=9> */
.L_x_30934:
[----:B------:R-:W-:Y:S05]  /*14f20*/  BSYNC.RECONVERGENT B3 ;  /* 0x0000000000037941 */ /* 0x000fea0003800200 */
.L_x_30933:
        /* <DEDUP_REMOVED lines=16> */
.L_x_30942:
        /* <DEDUP_REMOVED lines=13> */
.L_x_30944:
[----:B------:R-:W-:Y:S05]  /*15100*/  BSYNC.RECONVERGENT B4 ;  /* 0x0000000000047941 */ /* 0x000fea0003800200 */
.L_x_30943:
        /* <DEDUP_REMOVED lines=43> */
.L_x_30941:
[----:B------:R-:W-:Y:S05]  /*153c0*/  BSYNC.RECONVERGENT B3 ;  /* 0x0000000000037941 */ /* 0x000fea0003800200 */
.L_x_30940:
        /* <DEDUP_REMOVED lines=9> */
.L_x_30913:
[----:B------:R-:W-:Y:S05]  /*15460*/  BSYNC.RECONVERGENT B2 ;  /* 0x0000000000027941 */ /* 0x000fea0003800200 */
.L_x_30890:
        /* <DEDUP_REMOVED lines=17> */
.L_x_30946:
[----:B------:R-:W-:Y:S05]  /*15580*/  BSYNC.RECONVERGENT B2 ;  /* 0x0000000000027941 */ /* 0x000fea0003800200 */
.L_x_30945:
[----:B------:R-:W-:Y:S01]  /*15590*/  VIADD R84, R84, 0x20 ;  /* 0x0000002054547836 */ /* 0x000fe20000000000 */
[----:B------:R-:W-:-:S07]  /*155a0*/  IADD3 R67, PT, PT, R67, 0x20, RZ ;  /* 0x0000002043437810 */ /* 0x000fce0007ffe0ff */
.L_x_30887:
[----:B------:R-:W-:Y:S05]  /*155b0*/  BSYNC.RECONVERGENT B1 ;  /* 0x0000000000017941 */ /* 0x000fea0003800200 */
.L_x_30886:
        /* <DEDUP_REMOVED lines=9> */
.L_x_30950:
[----:B------:R-:W-:Y:S05]  /*15650*/  BSYNC.RECONVERGENT B2 ;  /* 0x0000000000027941 */ /* 0x000fea0003800200 */
.L_x_30949:
        /* <DEDUP_REMOVED lines=9> */
[----:B------:R-:W-:Y:S01]  /*156f0*/  @!P1 IMAD.MOV.U32 R88, RZ, RZ, R12 ;  /* 0x000000ffff589224 */ /* 0x000fe200078e000c */
[----:B------:R-:W-:Y:S01]  /*15700*/  @!P1 MOV R64, R70 ;  /* 0x0000004600409202 */ /* 0x000fe20000000f00 */
[----:B------:R-:W-:Y:S06]  /*15710*/  @!P1 BRA `(.L_x_30954) ;  /* 0x0000000400509947 */ /* 0x000fec0003800000 */
        /* <DEDUP_REMOVED lines=16> */
.L_x_30957:
        /* <DEDUP_REMOVED lines=13> */
.L_x_30959:
[----:B------:R-:W-:Y:S05]  /*158f0*/  BSYNC.RECONVERGENT B5 ;  /* 0x0000000000057941 */ /* 0x000fea0003800200 */
.L_x_30958:
        /* <DEDUP_REMOVED lines=43> */
.L_x_30956:
[----:B------:R-:W-:Y:S05]  /*15bb0*/  BSYNC.RECONVERGENT B4 ;  /* 0x0000000000047941 */ /* 0x000fea0003800200 */
.L_x_30955:
        /* <DEDUP_REMOVED lines=10> */
.L_x_30954:
[----:B------:R-:W-:Y:S05]  /*15c60*/  BSYNC.RECONVERGENT B3 ;  /* 0x0000000000037941 */ /* 0x000fea0003800200 */
.L_x_30953:
[----:B------:R-:W-:Y:S01]  /*15c70*/  BSSY.RECONVERGENT B3, `(.L_x_30960) ;  /* 0x0000057000037945 */ /* 0x000fe20003800200 */
[----:B------:R-:W-:Y:S01]  /*15c80*/  @!P1 MOV R12, R88 ;  /* 0x00000058000c9202 */ /* 0x000fe20000000f00 */
[----:B------:R-:W-:Y:S02]  /*15c90*/  @!P1 IMAD.MOV.U32 R70, RZ, RZ, R64 ;  /* 0x000000ffff469224 */ /* 0x000fe400078e0040 */
        /* <DEDUP_REMOVED lines=17> */
.L_x_30964:
        /* <DEDUP_REMOVED lines=13> */
.L_x_30966:
[----:B------:R-:W-:Y:S05]  /*15e80*/  BSYNC.RECONVERGENT B5 ;  /* 0x0000000000057941 */ /* 0x000fea0003800200 */
.L_x_30965:
        /* <DEDUP_REMOVED lines=41> */
[----:B------:R-:W-:-:S07]  /*16120*/  LOP3.LUT R71, R88, UR32, R71, 0x96, !PT ;  /* 0x0000002058477c12 */ /* 0x000fce000f8e9647 */
.L_x_30963:
[----:B------:R-:W-:Y:S05]  /*16130*/  BSYNC.RECONVERGENT B4 ;  /* 0x0000000000047941 */ /* 0x000fea0003800200 */
.L_x_30962:
        /* <DEDUP_REMOVED lines=10> */
.L_x_30961:
[----:B------:R-:W-:Y:S05]  /*161e0*/  BSYNC.RECONVERGENT B3 ;  /* 0x0000000000037941 */ /* 0x000fea0003800200 */
.L_x_30960:
        /* <DEDUP_REMOVED lines=20> */
.L_x_30971:
        /* <DEDUP_REMOVED lines=13> */
.L_x_30973:
[----:B------:R-:W-:Y:S05]  /*16400*/  BSYNC.RECONVERGENT B5 ;  /* 0x0000000000057941 */ /* 0x000fea0003800200 */
.L_x_30972:
        /* <DEDUP_REMOVED lines=42> */
.L_x_30970:
[----:B------:R-:W-:Y:S05]  /*166b0*/  BSYNC.RECONVERGENT B4 ;  /* 0x0000000000047941 */ /* 0x000fea0003800200 */
.L_x_30969:
        /* <DEDUP_REMOVED lines=10> */
.L_x_30968:
[----:B------:R-:W-:Y:S05]  /*16760*/  BSYNC.RECONVERGENT B3 ;  /* 0x0000000000037941 */ /* 0x000fea0003800200 */
.L_x_30967:
[----:B------:R-:W-:Y:S01]  /*16770*/  @!P1 MOV R12, R64 ;  /* 0x00000040000c9202 */ /* 0x000fe20000000f00 */
[----:B------:R-:W-:Y:S01]  /*16780*/  @!P1 IMAD.MOV.U32 R70, RZ, RZ, R88 ;  /* 0x000000ffff469224 */ /* 0x000fe200078e0058 */
[----:B------:R-:W-:Y:S06]  /*16790*/  @!P1 BRA `(.L_x_30974) ;  /* 0x0000001800b49947 */ /* 0x000fec0003800000 */
        /* <DEDUP_REMOVED lines=16> */
.L_x_30977:
        /* <DEDUP_REMOVED lines=13> */
.L_x_30979:
[----:B------:R-:W-:Y:S05]  /*16970*/  BSYNC.RECONVERGENT B4 ;  /* 0x0000000000047941 */ /* 0x000fea0003800200 */
.L_x_30978:
        /* <DEDUP_REMOVED lines=42> */
.L_x_30976:
[----:B------:R-:W-:Y:S05]  /*16c20*/  BSYNC.RECONVERGENT B3 ;  /* 0x0000000000037941 */ /* 0x000fea0003800200 */
.L_x_30975:
        /* <DEDUP_REMOVED lines=11> */
.L_x_30952:
        /* <DEDUP_REMOVED lines=21> */
.L_x_30984:
        /* <DEDUP_REMOVED lines=13> */
.L_x_30986:
[----:B------:R-:W-:Y:S05]  /*16f00*/  BSYNC.RECONVERGENT B5 ;  /* 0x0000000000057941 */ /* 0x000fea0003800200 */
.L_x_30985:
[----:B------:R-:W-:Y:S01]  /*16f10*/  IMAD.WIDE.U32 R62, R75, -0x326172a9, RZ ;  /* 0xcd9e8d574b3e7825 */ /* 0x000fe200078e00ff */
[----:B------:R-:W-:-:S04]  /*16f20*/  LOP3.LUT R60, R11, UR7, R99, 0x96, !PT ;  /* 0x000000070b3c7c12 */ /* 0x000fc8000f8e9663 */
[----:B------:R-:W-:Y:S01]  /*16f30*/  LOP3.LUT R88, R73, UR6, R63, 0x96, !PT ;  /* 0x0000000649587c12 */ /* 0x000fe2000f8e963f */
[----:B------:R-:W-:-:S04]  /*16f40*/  IMAD.WIDE.U32 R60, R60, -0x326172a9, RZ ;  /* 0xcd9e8d573c3c7825 */ /* 0x000fc800078e00ff */
[----:B-1----:R-:W-:Y:S01]  /*16f50*/  IMAD.WIDE.U32 R88, R88, -0x2daee0ad, RZ ;  /* 0xd2511f5358587825 */ /* 0x002fe200078e00ff */
        /* <DEDUP_REMOVED lines=38> */
.L_x_30983:
[----:B------:R-:W-:Y:S05]  /*171c0*/  BSYNC.RECONVERGENT B4 ;  /* 0x0000000000047941 */ /* 0x000fea0003800200 */
.L_x_30982:
        /* <DEDUP_REMOVED lines=9> */
.L_x_30981:
[----:B------:R-:W-:Y:S05]  /*17260*/  BSYNC.RECONVERGENT B3 ;  /* 0x0000000000037941 */ /* 0x000fea0003800200 */
.L_x_30980:
        /* <DEDUP_REMOVED lines=17> */
.L_x_30991:
        /* <DEDUP_REMOVED lines=13> */
.L_x_30993:
[----:B------:R-:W-:Y:S05]  /*17450*/  BSYNC.RECONVERGENT B5 ;  /* 0x0000000000057941 */ /* 0x000fea0003800200 */
.L_x_30992:
[----:B------:R-:W-:Y:S01]  /*17460*/  IMAD.WIDE.U32 R70, R75, -0x326172a9, RZ ;  /* 0xcd9e8d574b467825 */ /* 0x000fe200078e00ff */
[----:B------:R-:W-:-:S03]  /*17470*/  LOP3.LUT R62, R11, UR7, R99, 0x96, !PT ;  /* 0x000000070b3e7c12 */ /* 0x000fc6000f8e9663 */
[----:B------:R-:W-:Y:S01]  /*17480*/  HFMA2 R12, -RZ, RZ, 0, 0 ;  /* 0x00000000ff0c7431 */ /* 0x000fe200000001ff */
[----:B------:R-:W-:Y:S02]  /*17490*/  MOV R61, R64 ;  /* 0x00000040003d7202 */ /* 0x000fe40000000f00 */
        /* <DEDUP_REMOVED lines=39> */
.L_x_30990:
[----:B------:R-:W-:Y:S05]  /*17710*/  BSYNC.RECONVERGENT B4 ;  /* 0x0000000000047941 */ /* 0x000fea0003800200 */
.L_x_30989:
        /* <DEDUP_REMOVED lines=9> */
.L_x_30988:
[----:B------:R-:W-:Y:S05]  /*177b0*/  BSYNC.RECONVERGENT B3 ;  /* 0x0000000000037941 */ /* 0x000fea0003800200 */
.L_x_30987:
        /* <DEDUP_REMOVED lines=17> */
.L_x_30998:
        /* <DEDUP_REMOVED lines=13> */
.L_x_31000:
[----:B------:R-:W-:Y:S05]  /*179a0*/  BSYNC.RECONVERGENT B5 ;  /* 0x0000000000057941 */ /* 0x000fea0003800200 */
.L_x_30999:
        /* <DEDUP_REMOVED lines=43> */
.L_x_30997:
[----:B------:R-:W-:Y:S05]  /*17c60*/  BSYNC.RECONVERGENT B4 ;  /* 0x0000000000047941 */ /* 0x000fea0003800200 */
.L_x_30996:
        /* <DEDUP_REMOVED lines=9> */
.L_x_30995:
[----:B------:R-:W-:Y:S05]  /*17d00*/  BSYNC.RECONVERGENT B3 ;  /* 0x0000000000037941 */ /* 0x000fea0003800200 */
.L_x_30994:
        /* <DEDUP_REMOVED lines=20> */
.L_x_31003:
        /* <DEDUP_REMOVED lines=13> */
.L_x_31005:
[----:B------:R-:W-:Y:S05]  /*17f20*/  BSYNC.RECONVERGENT B4 ;  /* 0x0000000000047941 */ /* 0x000fea0003800200 */
.L_x_31004:
        /* <DEDUP_REMOVED lines=42> */
.L_x_31002:
[----:B------:R-:W-:Y:S05]  /*181d0*/  BSYNC.RECONVERGENT B3 ;  /* 0x0000000000037941 */ /* 0x000fea0003800200 */
.L_x_31001:
        /* <DEDUP_REMOVED lines=9> */
.L_x_30974:
[----:B------:R-:W-:Y:S05]  /*18270*/  BSYNC.RECONVERGENT B2 ;  /* 0x0000000000027941 */ /* 0x000fea0003800200 */
.L_x_30951:
[----:B-1----:R-:W0:Y:S02]  /*18280*/  LDC.64 R88, c[0x0][0x3a8] ;  /* 0x0000ea00ff587b82 */ /* 0x002e240000000a00 */
[----:B0-----:R-:W-:-:S05]  /*18290*/  IMAD.WIDE.U32 R88, R84, 0x10, R88 ;  /* 0x0000001054587825 */ /* 0x001fca00078e0058 */
[----:B-----5:R0:W-:Y:S01]  /*182a0*/  STG.E.128 desc[UR8][R88.64], R60 ;  /* 0x0000003c58007986 */ /* 0x0201e2000c101d08 */
[----:B------:R-:W-:Y:S05]  /*182b0*/  @!P0 BRA `(.L_x_30948) ;  /* 0x00000000002c8947 */ /* 0x000fea0003800000 */
[----:B0-----:R-:W0:Y:S01]  /*182c0*/  LDC.64 R88, c[0x0][0x3b0] ;  /* 0x0000ec00ff587b82 */ /* 0x001e220000000a00 */
[----:B------:R-:W-:Y:S01]  /*182d0*/  IMAD.U32 R64, R2, 0x10000, RZ ;  /* 0x0001000002407824 */ /* 0x000fe200078e00ff */
[----:B------:R-:W-:-:S04]  /*182e0*/  LOP3.LUT R84, R0, 0xffff, RZ, 0xc0, !PT ;  /* 0x0000ffff00547812 */ /* 0x000fc800078ec0ff */
[----:B------:R-:W-:Y:S02]  /*182f0*/  LOP3.LUT R99, R64, 0xff0000, RZ, 0xc0, !PT ;  /* 0x00ff000040637812 */ /* 0x000fe400078ec0ff */
[----:B------:R-:W-:Y:S02]  /*18300*/  LOP3.LUT R64, R3, 0xff, RZ, 0xc0, !PT ;  /* 0x000000ff03407812 */ /* 0x000fe400078ec0ff */
[----:B------:R-:W-:Y:S02]  /*18310*/  LEA R99, R84, R99, 0x18 ;  /* 0x0000006354637211 */ /* 0x000fe400078ec0ff */
[----:B------:R-:W-:-:S03]  /*18320*/  LOP3.LUT R84, R4, 0xff, RZ, 0xc0, !PT ;  /* 0x000000ff04547812 */ /* 0x000fc600078ec0ff */
[----:B------:R-:W-:-:S05]  /*18330*/  IMAD R99, R64, 0x100, R99 ;  /* 0x0000010040637824 */ /* 0x000fca00078e0263 */
[----:B------:R-:W-:Y:S01]  /*18340*/  IADD3 R99, PT, PT, R99, R84, RZ ;  /* 0x0000005463637210 */ /* 0x000fe20007ffe0ff */
[----:B0-----:R-:W-:-:S05]  /*18350*/  IMAD.WIDE.U32 R88, R67, 0x4, R88 ;  /* 0x0000000443587825 */ /* 0x001fca00078e0058 */
[----:B------:R2:W-:Y:S02]  /*18360*/  STG.E desc[UR8][R88.64], R99 ;  /* 0x0000006358007986 */ /* 0x0005e4000c101908 */
.L_x_30948:
[----:B------:R-:W-:Y:S05]  /*18370*/  BSYNC.RECONVERGENT B1 ;  /* 0x0000000000017941 */ /* 0x000fea0003800200 */
.L_x_30947:
        /* <DEDUP_REMOVED lines=10> */
[----:B-1----:R-:W-:-:S05]  /*18420*/  FSEL R101, R64, RZ, P4 ;  /* 0x000000ff40657208 */ /* 0x002fca0002000000 */
        /* <DEDUP_REMOVED lines=35> */
[----:B------:R-:W1:Y:S01]  /*18660*/  SHFL.BFLY PT, R100, R101, 0x1, 0x1f ;  /* 0x0c201f0065647f89 */ /* 0x000e6200000e0000 */
[----:B------:R-:W3:Y:S01]  /*18670*/  LDC R67, c[0x0][0x400] ;  /* 0x00010000ff437b82 */ /* 0x000ee20000000800 */
[----:B------:R-:W-:Y:S01]  /*18680*/  ISETP.GT.U32.AND P6, PT, R76, 0xbf, PT ;  /* 0x000000bf4c00780c */ /* 0x000fe20003fc4070 */
        /* <DEDUP_REMOVED lines=10> */
[--C-:B------:R-:W-:Y:S01]  /*18730*/  FADD.FTZ R84, R32, -R64.reuse ;  /* 0x8000004020547221 */ /* 0x100fe20000010000 */
[--C-:B0-2---:R-:W-:Y:S01]  /*18740*/  FADD.FTZ R89, R33, -R64.reuse ;  /* 0x8000004021597221 */ /* 0x105fe20000010000 */
        /* <DEDUP_REMOVED lines=74> */
.L_x_31035:
[----:B------:R-:W-:Y:S01]  /*18bf0*/  FMUL.FTZ R84, R64, R64 ;  /* 0x0000004040547220 */ /* 0x000fe20000410000 */
[----:B------:R-:W-:Y:S01]  /*18c00*/  PLOP3.LUT P0, PT, PT, PT, UP1, 0x40, 0x4 ;  /* 0x000000000004781c */ /* 0x000fe20003f0e818 */
[----:B01----:R-:W-:Y:S01]  /*18c10*/  FADD.FTZ R98, R98, R100 ;  /* 0x0000006462627221 */ /* 0x003fe20000010000 */
[----:B------:R-:W0:Y:S01]  /*18c20*/  @!P5 LDC.64 R88, c[0x0][0x3c8] ;  /* 0x0000f200ff58db82 */ /* 0x000e220000000a00 */
[----:B------:R-:W-:Y:S01]  /*18c30*/  BSSY.RECONVERGENT B1, `(.L_x_31007) ;  /* 0x00000e7000017945 */ /* 0x000fe20003800200 */
[----:B------:R-:W-:Y:S01]  /*18c40*/  FSEL R84, R84, RZ, !P0 ;  /* 0x000000ff54547208 */ /* 0x000fe20004000000 */
[----:B------:R-:W-:Y:S01]  /*18c50*/  FFMA.FTZ R67, R98, R67, UR14 ;  /* 0x0000000e62437e23 */ /* 0x000fe20008010043 */
[----:B-----5:R-:W-:-:S03]  /*18c60*/  ISETP.GE.AND P0, PT, R65, 0x1, PT ;  /* 0x000000014100780c */ /* 0x020fc60003f06270 */
[----:B------:R-:W-:Y:S01]  /*18c70*/  FADD.FTZ R84, R67, R84 ;  /* 0x0000005443547221 */ /* 0x000fe20000010000 */
[----:B------:R-:W1:Y:S05]  /*18c80*/  @!P5 LDC.64 R100, c[0x0][0x3c0] ;  /* 0x0000f000ff64db82 */ /* 0x000e6a0000000a00 */
[----:B------:R-:W2:Y:S01]  /*18c90*/  MUFU.RSQ R84, R84 ;  /* 0x0000005400547308 */ /* 0x000ea20000001400 */
[----:B0-----:R-:W-:-:S04]  /*18ca0*/  @!P5 IMAD.WIDE R88, R77, 0x4, R88 ;  /* 0x000000044d58d825 */ /* 0x001fc800078e0258 */
[----:B-1----:R-:W-:-:S05]  /*18cb0*/  @!P5 IMAD.WIDE R100, R77, 0x4, R100 ;  /* 0x000000044d64d825 */ /* 0x002fca00078e0264 */
[----:B------:R0:W-:Y:S04]  /*18cc0*/  @!P5 STG.E desc[UR8][R100.64], R64 ;  /* 0x000000406400d986 */ /* 0x0001e8000c101908 */
[----:B--2---:R0:W-:Y:S01]  /*18cd0*/  @!P5 STG.E desc[UR8][R88.64], R84 ;  /* 0x000000545800d986 */ /* 0x0041e2000c101908 */
[----:B------:R-:W-:Y:S05]  /*18ce0*/  @!P0 BRA `(.L_x_31008) ;  /* 0x0000000c006c8947 */ /* 0x000fea0003800000 */
[----:B------:R-:W-:Y:S01]  /*18cf0*/  VIADD R65, R65, 0xffffffff ;  /* 0xffffffff41417836 */ /* 0x000fe20000000000 */
[----:B------:R-:W-:Y:S01]  /*18d00*/  PLOP3.LUT P0, PT, PT, PT, UP1, 0x40, 0x4 ;  /* 0x000000000004781c */ /* 0x000fe20003f0e818 */
[----:B------:R-:W-:Y:S02]  /*18d10*/  BSSY.RECONVERGENT B2, `(.L_x_31009) ;  /* 0x000001f000027945 */ /* 0x000fe40003800200 */
[----:B------:R-:W-:Y:S01]  /*18d20*/  IMAD R65, R65, R66, RZ ;  /* 0x0000004241417224 */ /* 0x000fe200078e02ff */
[----:B0-----:R-:W-:-:S04]  /*18d30*/  FSEL R88, R64, RZ, P0 ;  /* 0x000000ff40587208 */ /* 0x001fc80000000000 */
        /* <DEDUP_REMOVED lines=8> */
[----:B------:R-:W-:Y:S01]  /*18dc0*/  FADD.FTZ R99, R35, -R88 ;  /* 0x8000005823637221 */ /* 0x000fe20000010000 */
[----:B------:R-:W-:Y:S02]  /*18dd0*/  HADD2.F32 R105, -RZ, R0.H1_H1 ;  /* 0x30000000ff697230 */ /* 0x000fe40000004100 */
[C---:B------:R-:W-:Y:S01]  /*18de0*/  FMUL.FTZ R107, R84.reuse, R107 ;  /* 0x0000006b546b7220 */ /* 0x040fe20000410000 */
[----:B------:R-:W-:Y:S02]  /*18df0*/  HADD2.F32 R64, -RZ, R68.H0_H0 ;  /* 0x20000044ff407230 */ /* 0x000fe40000004100 */
[----:B------:R-:W-:Y:S01]  /*18e00*/  FMUL.FTZ R102, R84, R109 ;  /* 0x0000006d54667220 */ /* 0x000fe20000410000 */
[----:B------:R-:W-:-:S02]  /*18e10*/  HADD2.F32 R100, -RZ, R3.H1_H1 ;  /* 0x30000003ff647230 */ /* 0x000fc40000004100 */
        /* <DEDUP_REMOVED lines=14> */
.L_x_31010:
[----:B------:R-:W-:Y:S05]  /*18f00*/  BSYNC.RECONVERGENT B2 ;  /* 0x0000000000027941 */ /* 0x000fea0003800200 */
.L_x_31009:
[----:B------:R-:W-:Y:S01]  /*18f10*/  ISETP.GE.U32.AND P0, PT, R76, 0x40, PT ;  /* 0x000000404c00780c */ /* 0x000fe20003f06070 */
[----:B------:R-:W-:-:S12]  /*18f20*/  BSSY.RECONVERGENT B2, `(.L_x_31011) ;  /* 0x000001a000027945 */ /* 0x000fd80003800200 */
[----:B------:R-:W-:Y:S05]  /*18f30*/  @!P0 BRA `(.L_x_31012) ;  /* 0x0000000000608947 */ /* 0x000fea0003800000 */
[----:B0-----:R-:W0:Y:S01]  /*18f40*/  LDC.64 R112, c[0x0][0x428] ;  /* 0x00010a00ff707b82 */ /* 0x001e220000000a00 */
[--C-:B------:R-:W-:Y:S01]  /*18f50*/  FADD.FTZ R107, R36, -R88.reuse ;  /* 0x80000058246b7221 */ /* 0x100fe20000010000 */
        /* <DEDUP_REMOVED lines=19> */
[----:B0-----:R-:W-:-:S04]  /*19090*/  IMAD.WIDE.U32 R112, R89, 0x10, R112 ;  /* 0x0000001059707825 */ /* 0x001fc800078e0070 */
[----:B------:R-:W-:Y:S01]  /*190a0*/  VIADD R89, R89, 0x20 ;  /* 0x0000002059597836 */ /* 0x000fe20000000000 */
[----:B------:R1:W-:Y:S06]  /*190b0*/  STG.E.128 desc[UR8][R112.64], R64 ;  /* 0x0000004070007986 */ /* 0x0003ec000c101d08 */
.L_x_31012:
[----:B------:R-:W-:Y:S05]  /*190c0*/  BSYNC.RECONVERGENT B2 ;  /* 0x0000000000027941 */ /* 0x000fea0003800200 */
.L_x_31011:
[----:B------:R-:W-:Y:S01]  /*190d0*/  ISETP.GE.U32.AND P0, PT, R76, 0x60, PT ;  /* 0x000000604c00780c */ /* 0x000fe20003f06070 */
[----:B------:R-:W-:-:S12]  /*190e0*/  BSSY.RECONVERGENT B2, `(.L_x_31013) ;  /* 0x000001a000027945 */ /* 0x000fd80003800200 */
[----:B------:R-:W-:Y:S05]  /*190f0*/  @!P0 BRA `(.L_x_31014) ;  /* 0x0000000000608947 */ /* 0x000fea0003800000 */
[----:B01----:R-:W0:Y:S01]  /*19100*/  LDC.64 R112, c[0x0][0x428] ;  /* 0x00010a00ff707b82 */ /* 0x003e220000000a00 */
        /* <DEDUP_REMOVED lines=23> */
.L_x_31014:
[----:B------:R-:W-:Y:S05]  /*19280*/  BSYNC.RECONVERGENT B2 ;  /* 0x0000000000027941 */ /* 0x000fea0003800200 */
.L_x_31013:
        /* <DEDUP_REMOVED lines=27> */
.L_x_31016:
[----:B------:R-:W-:Y:S05]  /*19440*/  BSYNC.RECONVERGENT B2 ;  /* 0x0000000000027941 */ /* 0x000fea0003800200 */
.L_x_31015:
[----:B------:R-:W-:Y:S01]  /*19450*/  ISETP.GE.U32.AND P0, PT, R76, 0xa0, PT ;  /* 0x000000a04c00780c */ /* 0x000fe20003f06070 */
[----:B------:R-:W-:-:S12]  /*19460*/  BSSY.RECONVERGENT B2, `(.L_x_31017) ;  /* 0x000001a000027945 */ /* 0x000fd80003800200 */
[----:B------:R-:W-:Y:S05]  /*19470*/  @!P0 BRA `(.L_x_31018) ;  /* 0x0000000000608947 */ /* 0x000fea0003800000 */
[----:B0123--:R-:W0:Y:S01]  /*19480*/  LDC.64 R112, c[0x0][0x428] ;  /* 0x00010a00ff707b82 */ /* 0x00fe220000000a00 */
        /* <DEDUP_REMOVED lines=23> */
.L_x_31018:
[----:B------:R-:W-:Y:S05]  /*19600*/  BSYNC.RECONVERGENT B2 ;  /* 0x0000000000027941 */ /* 0x000fea0003800200 */
.L_x_31017:
[----:B------:R-:W-:Y:S01]  /*19610*/  ISETP.GE.U32.AND P0, PT, R76, 0xc0, PT ;  /* 0x000000c04c00780c */ /* 0x000fe20003f06070 */
[----:B------:R-:W-:-:S12]  /*19620*/  BSSY.RECONVERGENT B2, `(.L_x_31019) ;  /* 0x000001a000027945 */ /* 0x000fd80003800200 */
[----:B------:R-:W-:Y:S05]  /*19630*/  @!P0 BRA `(.L_x_31020) ;  /* 0x0000000000608947 */ /* 0x000fea0003800000 */
[----:B01234-:R-:W0:Y:S01]  /*19640*/  LDC.64 R112, c[0x0][0x428] ;  /* 0x00010a00ff707b82 */ /* 0x01fe220000000a00 */
        /* <DEDUP_REMOVED lines=23> */
.L_x_31020:
[----:B------:R-:W-:Y:S05]  /*197c0*/  BSYNC.RECONVERGENT B2 ;  /* 0x0000000000027941 */ /* 0x000fea0003800200 */
.L_x_31019:
        /* <DEDUP_REMOVED lines=27> */
.L_x_31022:
[----:B------:R-:W-:Y:S05]  /*19980*/  BSYNC.RECONVERGENT B2 ;  /* 0x0000000000027941 */ /* 0x000fea0003800200 */
.L_x_31021:
        /* <DEDUP_REMOVED lines=11> */
[----:B0-----:R-:W-:-:S04]  /*19a40*/  IMAD.WIDE.U32 R88, R89, 0x10, R64 ;  /* 0x0000001059587825 */ /* 0x001fc800078e0040 */
[----:B------:R-:W-:Y:S01]  /*19a50*/  FFMA.FTZ R64, R66, R10, R13 ;  /* 0x0000000a42407223 */ /* 0x000fe2000001000d */
[----:B------:R-:W-:Y:S01]  /*19a60*/  FFMA.FTZ R66, R67, R9, R14 ;  /* 0x0000000943427223 */ /* 0x000fe2000001000e */
[----:B------:R-:W-:Y:S01]  /*19a70*/  FFMA.FTZ R65, R99, R7, R6 ;  /* 0x0000000763417223 */ /* 0x000fe20000010006 */
[----:B------:R-:W-:-:S05]  /*19a80*/  FFMA.FTZ R67, R84, R8, R5 ;  /* 0x0000000854437223 */ /* 0x000fca0000010005 */
[----:B------:R0:W-:Y:S02]  /*19a90*/  STG.E.128 desc[UR8][R88.64], R64 ;  /* 0x0000004058007986 */ /* 0x0001e4000c101d08 */
.L_x_31008:
[----:B------:R-:W-:Y:S05]  /*19aa0*/  BSYNC.RECONVERGENT B1 ;  /* 0x0000000000017941 */ /* 0x000fea0003800200 */
.L_x_31007:
[----:B01234-:R-:W0:Y:S02]  /*19ab0*/  LDC.64 R64, c[0x0][0x380] ;  /* 0x0000e000ff407b82 */ /* 0x01fe240000000a00 */
[----:B0-----:R-:W-:-:S05]  /*19ac0*/  IMAD R77, R64, 0x4, R77 ;  /* 0x00000004404d7824 */ /* 0x001fca00078e024d */
[----:B------:R-:W-:-:S13]  /*19ad0*/  ISETP.GE.AND P0, PT, R77, R65, PT ;  /* 0x000000414d00720c */ /* 0x000fda0003f06270 */
[----:B------:R-:W-:Y:S05]  /*19ae0*/  @!P0 BRA `(.L_x_31023) ;  /* 0xfffffe7800448947 */ /* 0x000fea000383ffff */
[----:B------:R-:W-:Y:S05]  /*19af0*/  BSYNC B0 ;  /* 0x0000000000007941 */ /* 0x000fea0003800000 */
.L_x_30519:
[----:B------:R-:W-:Y:S05]  /*19b00*/  EXIT ;  /* 0x000000000000794d */ /* 0x000fea0003800000 */
.L_x_31006:
[----:B0-2---:R-:W-:Y:S01]  /*19b10*/  HFMA2 R89, -RZ, RZ, 0, 1.847743988037109375e-06 ;  /* 0x0000001fff597431 */ /* 0x005fe200000001ff */
[----:B------:R-:W-:Y:S01]  /*19b20*/  BSSY B1, `(.L_x_31024) ;  /* 0x0000007000017945 */ /* 0x000fe20003800000 */
[----:B------:R-:W-:Y:S01]  /*19b30*/  MOV R112, R101 ;  /* 0x0000006500707202 */ /* 0x000fe20000000f00 */
[----:B------:R-:W-:Y:S02]  /*19b40*/  IMAD.MOV.U32 R88, RZ, RZ, 0x1 ;  /* 0x00000001ff587424 */ /* 0x000fe400078e00ff */
[----:B------:R-:W-:-:S07]  /*19b50*/  IMAD.MOV.U32 R99, RZ, RZ, -0x1 ;  /* 0xffffffffff637424 */ /* 0x000fce00078e00ff */
[----:B-----5:R-:W-:Y:S05]  /*19b60*/  WARPSYNC.COLLECTIVE R99, `(.L_x_31025) ;  /* 0x0000000063087348 */ /* 0x020fea0003c00000 */
[----:B------:R0:W1:Y:S02]  /*19b70*/  SHFL.BFLY P6, R100, R112, R88, R89 ;  /* 0x0c00005870647389 */ /* 0x00006400000c0059 */
[----:B01---5:R-:W-:Y:S05]  /*19b80*/  ENDCOLLECTIVE ;  /* 0x000000000000791b */ /* 0x023fea0003800000 */
.L_x_31025:
[----:B------:R-:W-:Y:S05]  /*19b90*/  BSYNC B1 ;  /* 0x0000000000017941 */ /* 0x000fea0003800000 */
.L_x_31024:
[----:B------:R-:W-:Y:S01]  /*19ba0*/  FADD.FTZ R98, R101, R100 ;  /* 0x0000006465627221 */ /* 0x000fe20000010000 */
[----:B------:R-:W-:Y:S02]  /*19bb0*/  IMAD.MOV.U32 R88, RZ, RZ, 0x2 ;  /* 0x00000002ff587424 */ /* 0x000fe400078e00ff */
[----:B------:R-:W-:Y:S02]  /*19bc0*/  HFMA2 R89, -RZ, RZ, 0, 1.847743988037109375e-06 ;  /* 0x0000001fff597431 */ /* 0x000fe400000001ff */
[----:B------:R-:W-:Y:S01]  /*19bd0*/  IMAD.MOV.U32 R99, RZ, RZ, -0x1 ;  /* 0xffffffffff637424 */ /* 0x000fe200078e00ff */
[----:B------:R-:W0:Y:S01]  /*19be0*/  LDC R67, c[0x0][0x400] ;  /* 0x00010000ff437b82 */ /* 0x000e220000000800 */
[----:B------:R-:W-:-:S07]  /*19bf0*/  MOV R112, R98 ;  /* 0x0000006200707202 */ /* 0x000fce0000000f00 */
[----:B0-----:R-:W-:Y:S05]  /*19c00*/  WARPSYNC.COLLECTIVE R99, `(.L_x_31026) ;  /* 0x0000000063087348 */ /* 0x001fea0003c00000 */
[----:B------:R1:W2:Y:S02]  /*19c10*/  SHFL.BFLY P6, R100, R112, R88, R89 ;  /* 0x0c00005870647389 */ /* 0x0002a400000c0059 */
[----:B012---:R-:W-:Y:S05]  /*19c20*/  ENDCOLLECTIVE ;  /* 0x000000000000791b */ /* 0x007fea0003800000 */
.L_x_31026:
[----:B------:R-:W-:Y:S02]  /*19c30*/  IMAD.MOV.U32 R88, RZ, RZ, 0x4 ;  /* 0x00000004ff587424 */ /* 0x000fe400078e00ff */
[----:B------:R-:W-:-:S05]  /*19c40*/  FADD.FTZ R102, R98, R100 ;  /* 0x0000006462667221 */ /* 0x000fca0000010000 */
[----:B------:R-:W-:-:S07]  /*19c50*/  MOV R112, R102 ;  /* 0x0000006600707202 */ /* 0x000fce0000000f00 */
[----:B------:R-:W-:Y:S05]  /*19c60*/  WARPSYNC.COLLECTIVE R99, `(.L_x_31027) ;  /* 0x0000000063087348 */ /* 0x000fea0003c00000 */
[----:B------:R0:W1:Y:S02]  /*19c70*/  SHFL.BFLY P6, R100, R112, R88, R89 ;  /* 0x0c00005870647389 */ /* 0x00006400000c0059 */
[----:B01----:R-:W-:Y:S05]  /*19c80*/  ENDCOLLECTIVE ;  /* 0x000000000000791b */ /* 0x003fea0003800000 */
.L_x_31027:
[----:B------:R-:W-:Y:S02]  /*19c90*/  IMAD.MOV.U32 R88, RZ, RZ, 0x8 ;  /* 0x00000008ff587424 */ /* 0x000fe400078e00ff */
[----:B------:R-:W-:-:S05]  /*19ca0*/  FADD.FTZ R103, R102, R100 ;  /* 0x0000006466677221 */ /* 0x000fca0000010000 */
[----:B------:R-:W-:-:S07]  /*19cb0*/  MOV R112, R103 ;  /* 0x0000006700707202 */ /* 0x000fce0000000f00 */
[----:B------:R-:W-:Y:S05]  /*19cc0*/  WARPSYNC.COLLECTIVE R99, `(.L_x_31028) ;  /* 0x0000000063087348 */ /* 0x000fea0003c00000 */
[----:B------:R0:W1:Y:S02]  /*19cd0*/  SHFL.BFLY P6, R100, R112, R88, R89 ;  /* 0x0c00005870647389 */ /* 0x00006400000c0059 */
[----:B01----:R-:W-:Y:S05]  /*19ce0*/  ENDCOLLECTIVE ;  /* 0x000000000000791b */ /* 0x003fea0003800000 */
.L_x_31028:
[----:B------:R-:W-:Y:S02]  /*19cf0*/  IMAD.MOV.U32 R88, RZ, RZ, 0x10 ;  /* 0x00000010ff587424 */ /* 0x000fe400078e00ff */
[----:B------:R-:W-:-:S05]  /*19d00*/  FADD.FTZ R104, R103, R100 ;  /* 0x0000006467687221 */ /* 0x000fca0000010000 */
[----:B------:R-:W-:-:S07]  /*19d10*/  MOV R112, R104 ;  /* 0x0000006800707202 */ /* 0x000fce0000000f00 */
[----:B------:R-:W-:Y:S05]  /*19d20*/  WARPSYNC.COLLECTIVE R99, `(.L_x_31029) ;  /* 0x0000000063087348 */ /* 0x000fea0003c00000 */
[----:B------:R0:W1:Y:S02]  /*19d30*/  SHFL.BFLY P6, R100, R112, R88, R89 ;  /* 0x0c00005870647389 */ /* 0x00006400000c0059 */
[----:B01----:R-:W-:Y:S05]  /*19d40*/  ENDCOLLECTIVE ;  /* 0x000000000000791b */ /* 0x003fea0003800000 */
.L_x_31029:
        /* <DEDUP_REMOVED lines=70> */
[----:B------:R-:W-:Y:S02]  /*1a1b0*/  IMAD.MOV.U32 R88, RZ, RZ, 0x1 ;  /* 0x00000001ff587424 */ /* 0x000fe400078e00ff */
[----:B------:R-:W-:Y:S02]  /*1a1c0*/  HFMA2 R89, -RZ, RZ, 0, 1.847743988037109375e-06 ;  /* 0x0000001fff597431 */ /* 0x000fe400000001ff */
[----:B------:R-:W-:-:S07]  /*1a1d0*/  MOV R112, R84 ;  /* 0x0000005400707202 */ /* 0x000fce0000000f00 */
[----:B------:R-:W-:Y:S05]  /*1a1e0*/  WARPSYNC.COLLECTIVE R99, `(.L_x_31030) ;  /* 0x0000000063087348 */ /* 0x000fea0003c00000 */
[----:B------:R0:W1:Y:S02]  /*1a1f0*/  SHFL.BFLY P6, R100, R112, R88, R89 ;  /* 0x0c00005870647389 */ /* 0x00006400000c0059 */
[----:B01----:R-:W-:Y:S05]  /*1a200*/  ENDCOLLECTIVE ;  /* 0x000000000000791b */ /* 0x003fea0003800000 */
.L_x_31030:
[----:B------:R-:W-:Y:S01]  /*1a210*/  MOV R88, 0x2 ;  /* 0x0000000200587802 */ /* 0x000fe20000000f00 */
[----:B------:R-:W-:-:S04]  /*1a220*/  FADD.FTZ R101, R84, R100 ;  /* 0x0000006454657221 */ /* 0x000fc80000010000 */
[----:B------:R-:W-:-:S07]  /*1a230*/  IMAD.MOV.U32 R112, RZ, RZ, R101 ;  /* 0x000000ffff707224 */ /* 0x000fce00078e0065 */
[----:B------:R-:W-:Y:S05]  /*1a240*/  WARPSYNC.COLLECTIVE R99, `(.L_x_31031) ;  /* 0x0000000063087348 */ /* 0x000fea0003c00000 */
[----:B------:R0:W1:Y:S02]  /*1a250*/  SHFL.BFLY P6, R100, R112, R88, R89 ;  /* 0x0c00005870647389 */ /* 0x00006400000c0059 */
[----:B01----:R-:W-:Y:S05]  /*1a260*/  ENDCOLLECTIVE ;  /* 0x000000000000791b */ /* 0x003fea0003800000 */
.L_x_31031:
[----:B------:R-:W-:Y:S02]  /*1a270*/  HFMA2 R88, -RZ, RZ, 0, 2.384185791015625e-07 ;  /* 0x00000004ff587431 */ /* 0x000fe400000001ff */
[----:B------:R-:W-:-:S04]  /*1a280*/  FADD.FTZ R102, R101, R100 ;  /* 0x0000006465667221 */ /* 0x000fc80000010000 */
[----:B------:R-:W-:-:S07]  /*1a290*/  IMAD.MOV.U32 R112, RZ, RZ, R102 ;  /* 0x000000ffff707224 */ /* 0x000fce00078e0066 */
[----:B------:R-:W-:Y:S05]  /*1a2a0*/  WARPSYNC.COLLECTIVE R99, `(.L_x_31032) ;  /* 0x0000000063087348 */ /* 0x000fea0003c00000 */
[----:B------:R0:W1:Y:S02]  /*1a2b0*/  SHFL.BFLY P6, R100, R112, R88, R89 ;  /* 0x0c00005870647389 */ /* 0x00006400000c0059 */
[----:B01----:R-:W-:Y:S05]  /*1a2c0*/  ENDCOLLECTIVE ;  /* 0x000000000000791b */ /* 0x003fea0003800000 */
.L_x_31032:
[----:B------:R-:W-:Y:S01]  /*1a2d0*/  MOV R88, 0x8 ;  /* 0x0000000800587802 */ /* 0x000fe20000000f00 */
[----:B------:R-:W-:-:S04]  /*1a2e0*/  FADD.FTZ R103, R102, R100 ;  /* 0x0000006466677221 */ /* 0x000fc80000010000 */
[----:B------:R-:W-:-:S07]  /*1a2f0*/  IMAD.MOV.U32 R112, RZ, RZ, R103 ;  /* 0x000000ffff707224 */ /* 0x000fce00078e0067 */
[----:B------:R-:W-:Y:S05]  /*1a300*/  WARPSYNC.COLLECTIVE R99, `(.L_x_31033) ;  /* 0x0000000063087348 */ /* 0x000fea0003c00000 */
[----:B------:R0:W1:Y:S02]  /*1a310*/  SHFL.BFLY P6, R100, R112, R88, R89 ;  /* 0x0c00005870647389 */ /* 0x00006400000c0059 */
[----:B01----:R-:W-:Y:S05]  /*1a320*/  ENDCOLLECTIVE ;  /* 0x000000000000791b */ /* 0x003fea0003800000 */
.L_x_31033:
[----:B------:R-:W-:Y:S02]  /*1a330*/  HFMA2 R88, -RZ, RZ, 0, 9.5367431640625e-07 ;  /* 0x00000010ff587431 */ /* 0x000fe400000001ff */
[----:B------:R-:W-:-:S04]  /*1a340*/  FADD.FTZ R98, R103, R100 ;  /* 0x0000006467627221 */ /* 0x000fc80000010000 */
[----:B------:R-:W-:-:S07]  /*1a350*/  IMAD.MOV.U32 R112, RZ, RZ, R98 ;  /* 0x000000ffff707224 */ /* 0x000fce00078e0062 */
[----:B------:R-:W-:Y:S05]  /*1a360*/  WARPSYNC.COLLECTIVE R99, `(.L_x_31034) ;  /* 0x0000000063087348 */ /* 0x000fea0003c00000 */
[----:B------:R0:W1:Y:S02]  /*1a370*/  SHFL.BFLY P6, R100, R112, R88, R89 ;  /* 0x0c00005870647389 */ /* 0x00006400000c0059 */
[----:B01----:R-:W-:Y:S05]  /*1a380*/  ENDCOLLECTIVE ;  /* 0x000000000000791b */ /* 0x003fea0003800000 */
.L_x_31034:
[----:B------:R-:W-:Y:S05]  /*1a390*/  BRA `(.L_x_31035) ;  /* 0xffffffe800147947 */ /* 0x000fea000383ffff */
.L_x_31036:
        /* <DEDUP_REMOVED lines=14> */
.L_x_37366:


//--------------------- .text._ZN10layer_norm13ln_fwd_kernelINS_13Kernel_traitsI6__halfffffjLj1024ELj1ELj4ELj1ELj16ENS_18Kernel_traits_baseILj1024ES2_ffffjLj128EEEEELb1ELb0ELb1ELb1EEEvNS_9FwdParamsE --------------------------
	.section	.text._ZN10layer_norm13ln_fwd_kernelINS_13Kernel_traitsI6__halfffffjLj1024ELj1ELj4ELj1ELj16ENS_18Kernel_traits_baseILj1024ES2_ffffjLj128EEEEELb1ELb0ELb1ELb1EEEvNS_9FwdParamsE,"ax",@progbits
	.align	128
        .global         _ZN10layer_norm13ln_fwd_kernelINS_13Kernel_traitsI6__halfffffjLj1024ELj1ELj4ELj1ELj16ENS_18Kernel_traits_baseILj1024ES2_ffffjLj128EEEEELb1ELb0ELb1ELb1EEEvNS_9FwdParamsE
        .type           _ZN10layer_norm13ln_fwd_kernelINS_13Kernel_traitsI6__halfffffjLj1024ELj1ELj4ELj1ELj16ENS_18Kernel_traits_baseILj1024ES2_ffffjLj128EEEEELb1ELb0ELb1ELb1EEEvNS_9FwdParamsE,@function
        .size           _ZN10layer_norm13ln_fwd_kernelINS_13Kernel_traitsI6__halfffffjLj1024ELj1ELj4ELj1ELj16ENS_18Kernel_traits_baseILj1024ES2_ffffjLj128EEEEELb1ELb0ELb1ELb1EEEvNS_9FwdParamsE,(.L_x_37367 - _ZN10layer_norm13ln_fwd_kernelINS_13Kernel_traitsI6__halfffffjLj1024ELj1ELj4ELj1ELj16ENS_18Kernel_traits_baseILj1024ES2_ffffjLj128EEEEELb1ELb0ELb1ELb1EEEvNS_9FwdParamsE)
        .other          _ZN10layer_norm13ln_fwd_kernelINS_13Kernel_traitsI6__halfffffjLj1024ELj1ELj4ELj1ELj16ENS_18Kernel_traits_baseILj1024ES2_ffffjLj128EEEEELb1ELb0ELb1ELb1EEEvNS_9FwdParamsE,@"STO_CUDA_ENTRY STV_DEFAULT"
_ZN10layer_norm13ln_fwd_kernelINS_13Kernel_traitsI6__halfffffjLj1024ELj1ELj4ELj1ELj16ENS_18Kernel_traits_baseILj1024ES2_ffffjLj128EEEEELb1ELb0ELb1ELb1EEEvNS_9FwdParamsE:
.text._ZN10layer_norm13ln_fwd_kernelINS_13Kernel_traitsI6__halfffffjLj1024ELj1ELj4ELj1ELj16ENS_18Kernel_traits_baseILj1024ES2_ffffjLj128EEEEELb1ELb0ELb1ELb1EEEvNS_9FwdParamsE:
[----:B------:R-:W-:Y:S01]  /*0000*/  LDC R1, c[0x0][0x37c] ;  /* 0x0000df00ff017b82 */ /* 0x000fe20000000800 */
[----:B------:R-:W0:Y:S01]  /*0010*/  LDCU.U8 UR4, c[0x0][0x464] ;  /* 0x00008c80ff0477ac */ /* 0x000e220008000000 */
[----:B------:R-:W1:Y:S01]  /*0020*/  LDCU.64 UR6, c[0x0][0x450] ;  /* 0x00008a00ff0677ac */ /* 0x000e620008000a00 */
[----:B------:R-:W2:Y:S05]  /*0030*/  LDCU.64 UR8, c[0x0][0x358] ;  /* 0x00006b00ff0877ac */ /* 0x000eaa0008000a00 */
[----:B------:R-:W3:Y:S01]  /*0040*/  LDC R4, c[0x0][0x458] ;  /* 0x00011600ff047b82 */ /* 0x000ee20000000800 */
[----:B------:R-:W4:Y:S01]  /*0050*/  LDCU.64 UR10, c[0x0][0x438] ;  /* 0x00008700ff0a77ac */ /* 0x000f220008000a00 */
[----:B0-----:R-:W-:-:S06]  /*0060*/  ISETP.NE.AND P0, PT, RZ, UR4, PT ;  /* 0x00000004ff007c0c */ /* 0x001fcc000bf05270 */
[----:B------:R-:W3:Y:S01]  /*0070*/  LDC R5, c[0x0][0x45c] ;  /* 0x00011700ff057b82 */ /* 0x000ee20000000800 */
[----:B-1----:R-:W-:Y:S02]  /*0080*/  IMAD.U32 R2, RZ, RZ, UR6 ;  /* 0x00000006ff027e24 */ /* 0x002fe4000f8e00ff */
[----:B------:R-:W-:-:S06]  /*0090*/  IMAD.U32 R3, RZ, RZ, UR7 ;  /* 0x00000007ff037e24 */ /* 0x000fcc000f8e00ff */
[----:B--2---:R-:W2:Y:S01]  /*00a0*/  @P0 LDG.E.64 R2, desc[UR8][R2.64] ;  /* 0x0000000802020981 */ /* 0x004ea2000c1e1b00 */
[----:B------:R-:W0:Y:S03]  /*00b0*/  @P0 LDC R9, c[0x0][0x460] ;  /* 0x00011800ff090b82 */ /* 0x000e260000000800 */
[----:B---3--:R-:W0:Y:S05]  /*00c0*/  @P0 LDG.E.64 R6, desc[UR8][R4.64] ;  /* 0x0000000804060981 */ /* 0x008e2a000c1e1b00 */
[----:B------:R-:W1:Y:S01]  /*00d0*/  S2UR UR5, SR_CTAID.X ;  /* 0x00000000000579c3 */ /* 0x000e620000002500 */
[----:B----4-:R-:W-:Y:S01]  /*00e0*/  UISETP.NE.U32.AND UP0, UPT, UR10, URZ, UPT ;  /* 0x000000ff0a00728c */ /* 0x010fe2000bf05070 */
[----:B------:R-:W3:Y:S03]  /*00f0*/  S2R R54, SR_TID.X ;  /* 0x0000000000367919 */ /* 0x000ee60000002100 */
[----:B------:R-:W-:-:S02]  /*0100*/  UISETP.NE.AND.EX UP0, UPT, UR11, URZ, UPT, UP0 ;  /* 0x000000ff0b00728c */ /* 0x000fc4000bf05300 */
[----:B-1----:R-:W-:Y:S01]  /*0110*/  USHF.L.U32 UR4, UR5, 0x2, URZ ;  /* 0x0000000205047899 */ /* 0x002fe200080006ff */
[----:B---3--:R-:W-:-:S05]  /*0120*/  SHF.R.U32.HI R55, RZ, 0x5, R54 ;  /* 0x00000005ff377819 */ /* 0x008fca0000011636 */
[----:B------:R-:W-:Y:S02]  /*0130*/  LOP3.LUT R55, R55, UR4, RZ, 0xfc, !PT ;  /* 0x0000000437377c12 */ /* 0x000fe4000f8efcff */
[----:B--2---:R-:W-:Y:S02]  /*0140*/  @P0 R2UR UR7, R3 ;  /* 0x00000000030702ca */ /* 0x004fe400000e0000 */
[----:B------:R-:W1:Y:S01]  /*0150*/  LDC R3, c[0x0][0x360] ;  /* 0x0000d800ff037b82 */ /* 0x000e620000000800 */
[----:B------:R-:W-:Y:S02]  /*0160*/  @P0 R2UR UR6, R2 ;  /* 0x00000000020602ca */ /* 0x000fe400000e0000 */
[----:B0-----:R-:W-:-:S08]  /*0170*/  @P0 IADD3 R4, P1, PT, R6, R9, RZ ;  /* 0x0000000906040210 */ /* 0x001fd00007f3e0ff */
[----:B------:R-:W-:Y:S02]  /*0180*/  UIADD3 UR16, UPT, UPT, UR7, -0x4498517b, URZ ;  /* 0xbb67ae8507107890 */ /* 0x000fe4000fffe0ff */
[----:B------:R-:W-:Y:S01]  /*0190*/  UIADD3 UR18, UPT, UPT, UR7, 0x76cf5d0a, URZ ;  /* 0x76cf5d0a07127890 */ /* 0x000fe2000fffe0ff */
[----:B------:R-:W-:Y:S01]  /*01a0*/  @P0 IADD3.X R5, PT, PT, RZ, R7, RZ, P1, !PT ;  /* 0x00000007ff050210 */ /* 0x000fe20000ffe4ff */
[----:B------:R-:W-:Y:S02]  /*01b0*/  UIADD3 UR15, UPT, UPT, UR6, -0x61c88647, URZ ;  /* 0x9e3779b9060f7890 */ /* 0x000fe4000fffe0ff */
[----:B------:R-:W-:Y:S01]  /*01c0*/  UIADD3 UR17, UPT, UPT, UR6, 0x3c6ef372, URZ ;  /* 0x3c6ef37206117890 */ /* 0x000fe2000fffe0ff */
[--C-:B------:R-:W-:Y:S01]  /*01d0*/  SHF.R.U64 R56, R4, 0x2, R5.reuse ;  /* 0x0000000204387819 */ /* 0x100fe20000001205 */
[----:B------:R-:W-:Y:S01]  /*01e0*/  UIADD3 UR19, UPT, UPT, UR6, -0x255992d5, URZ ;  /* 0xdaa66d2b06137890 */ /* 0x000fe2000fffe0ff */
[----:B------:R-:W-:Y:S01]  /*01f0*/  SHF.R.U32.HI R57, RZ, 0x2, R5 ;  /* 0x00000002ff397819 */ /* 0x000fe20000011605 */
[----:B------:R-:W-:-:S02]  /*0200*/  UIADD3 UR20, UPT, UPT, UR7, 0x32370b8f, URZ ;  /* 0x32370b8f07147890 */ /* 0x000fc4000fffe0ff */
[----:B------:R-:W-:Y:S01]  /*0210*/  UIADD3 UR21, UPT, UPT, UR6, 0x78dde6e4, URZ ;  /* 0x78dde6e406157890 */ /* 0x000fe2000fffe0ff */
[----:B-1----:R-:W-:Y:S01]  /*0220*/  IMAD R0, R3, UR5, R54 ;  /* 0x0000000503007c24 */ /* 0x002fe2000f8e0236 */
[----:B------:R-:W-:Y:S01]  /*0230*/  LOP3.LUT R54, R54, 0x1f, RZ, 0xc0, !PT ;  /* 0x0000001f36367812 */ /* 0x000fe200078ec0ff */
        /* <DEDUP_REMOVED lines=33> */
.L_x_31037:
        /* <DEDUP_REMOVED lines=18> */
.L_x_31038:
[----:B------:R-:W1:Y:S02]  /*0570*/  LDCU UR4, c[0x0][0x384] ;  /* 0x00007080ff0477ac */ /* 0x000e640008000800 */
[----:B-1----:R-:W-:-:S13]  /*0580*/  ISETP.GE.AND P0, PT, R55, UR4, PT ;  /* 0x0000000437007c0c */ /* 0x002fda000bf06270 */
[----:B------:R-:W-:Y:S05]  /*0590*/  @P0 EXIT ;  /* 0x000000000000094d */ /* 0x000fea0003800000 */
[----:B-----5:R-:W-:Y:S01]  /*05a0*/  IMAD.MOV.U32 R61, RZ, RZ, R6 ;  /* 0x000000ffff3d7224 */ /* 0x020fe200078e0006 */
[----:B------:R-:W-:Y:S01]  /*05b0*/  SHF.R.U64 R64, R6, 0x10, R7 ;  /* 0x0000001006407819 */ /* 0x000fe20000001207 */
[----:B------:R-:W-:Y:S01]  /*05c0*/  IMAD.MOV.U32 R5, RZ, RZ, R9 ;  /* 0x000000ffff057224 */ /* 0x000fe200078e0009 */
[----:B------:R-:W-:Y:S01]  /*05d0*/  MOV R66, R8 ;  /* 0x0000000800427202 */ /* 0x000fe20000000f00 */
[----:B------:R-:W-:Y:S01]  /*05e0*/  IMAD.MOV.U32 R68, RZ, RZ, R10 ;  /* 0x000000ffff447224 */ /* 0x000fe200078e000a */
[----:B------:R-:W-:Y:S01]  /*05f0*/  MOV R6, R11 ;  /* 0x0000000b00067202 */ /* 0x000fe20000000f00 */
[----:B------:R-:W-:Y:S01]  /*0600*/  IMAD.MOV.U32 R63, RZ, RZ, R7 ;  /* 0x000000ffff3f7224 */ /* 0x000fe200078e0007 */
[----:B------:R-:W-:Y:S01]  /*0610*/  PRMT R66, R66, 0x5410, R5 ;  /* 0x0000541042427816 */ /* 0x000fe20000000005 */
[----:B------:R-:W-:Y:S01]  /*0620*/  IMAD.HI.U32 R5, R56, -0x2daee0ad, RZ ;  /* 0xd2511f5338057827 */ /* 0x000fe200078e00ff */
[----:B------:R-:W-:Y:S01]  /*0630*/  PRMT R68, R68, 0x5410, R6 ;  /* 0x0000541044447816 */ /* 0x000fe20000000006 */
[----:B------:R-:W1:Y:S01]  /*0640*/  LDCU.U8 UR4, c[0x0][0x410] ;  /* 0x00008200ff0477ac */ /* 0x000e620008000000 */
[----:B------:R-:W-:Y:S01]  /*0650*/  SHF.R.U32.HI R65, RZ, 0x10, R7 ;  /* 0x00000010ff417819 */ /* 0x000fe20000011607 */
[----:B------:R-:W-:Y:S01]  /*0660*/  IMAD.HI.U32 R6, R0, -0x326172a9, RZ ;  /* 0xcd9e8d5700067827 */ /* 0x000fe200078e00ff */
[--C-:B------:R-:W-:Y:S01]  /*0670*/  SHF.R.U64 R67, R8, 0x10, R9.reuse ;  /* 0x0000001008437819 */ /* 0x100fe20000001209 */
[----:B------:R-:W-:Y:S01]  /*0680*/  BSSY B0, `(.L_x_31039) ;  /* 0x0001891000007945 */ /* 0x000fe20003800000 */
[----:B0-----:R-:W-:Y:S01]  /*0690*/  SHF.R.U32.HI R22, RZ, 0x10, R9 ;  /* 0x00000010ff167819 */ /* 0x001fe20000011609 */
[----:B------:R-:W-:Y:S01]  /*06a0*/  IMAD.MOV.U32 R70, RZ, RZ, R12 ;  /* 0x000000ffff467224 */ /* 0x000fe200078e000c */
[----:B------:R-:W-:Y:S01]  /*06b0*/  SHF.R.U64 R69, R10, 0x10, R11 ;  /* 0x000000100a457819 */ /* 0x000fe2000000120b */
[----:B------:R-:W-:Y:S01]  /*06c0*/  IMAD.MOV.U32 R7, RZ, RZ, R13 ;  /* 0x000000ffff077224 */ /* 0x000fe200078e000d */
[----:B------:R-:W-:Y:S01]  /*06d0*/  SHF.R.U32.HI R10, RZ, 0x10, R11 ;  /* 0x00000010ff0a7819 */ /* 0x000fe2000001160b */
[----:B------:R-:W-:Y:S01]  /*06e0*/  IMAD.MOV.U32 R8, RZ, RZ, R15 ;  /* 0x000000ffff087224 */ /* 0x000fe200078e000f */
[----:B------:R-:W-:Y:S01]  /*06f0*/  MOV R72, R14 ;  /* 0x0000000e00487202 */ /* 0x000fe20000000f00 */
[----:B------:R-:W-:Y:S01]  /*0700*/  IMAD.MOV.U32 R74, RZ, RZ, R16 ;  /* 0x000000ffff4a7224 */ /* 0x000fe200078e0010 */
[----:B------:R-:W-:Y:S01]  /*0710*/  MOV R9, R17 ;  /* 0x0000001100097202 */ /* 0x000fe20000000f00 */
[----:B------:R-:W-:Y:S01]  /*0720*/  IMAD.MOV.U32 R80, RZ, RZ, R18 ;  /* 0x000000ffff507224 */ /* 0x000fe200078e0012 */
[----:B------:R-:W-:Y:S01]  /*0730*/  LOP3.LUT R5, R5, UR7, RZ, 0x3c, !PT ;  /* 0x0000000705057c12 */ /* 0x000fe2000f8e3cff */
[----:B------:R-:W-:Y:S01]  /*0740*/  IMAD.MOV.U32 R11, RZ, RZ, R19 ;  /* 0x000000ffff0b7224 */ /* 0x000fe200078e0013 */
[----:B------:R-:W-:Y:S01]  /*0750*/  LOP3.LUT R6, R57, UR6, R6, 0x96, !PT ;  /* 0x0000000639067c12 */ /* 0x000fe2000f8e9606 */
[----:B------:R-:W-:Y:S01]  /*0760*/  IMAD.MOV.U32 R60, RZ, RZ, RZ ;  /* 0x000000ffff3c7224 */ /* 0x000fe200078e00ff */
[----:B------:R-:W-:Y:S01]  /*0770*/  PRMT R69, R69, 0x5410, R10 ;  /* 0x0000541045457816 */ /* 0x000fe2000000000a */
[----:B------:R-:W-:Y:S01]  /*0780*/  IMAD R10, R56, -0x2daee0ad, RZ ;  /* 0xd2511f53380a7824 */ /* 0x000fe200078e02ff */
[----:B------:R-:W-:Y:S01]  /*0790*/  PRMT R70, R70, 0x5410, R7 ;  /* 0x0000541046467816 */ /* 0x000fe20000000007 */
[C---:B------:R-:W-:Y:S01]  /*07a0*/  IMAD.HI.U32 R7, R5.reuse, -0x326172a9, RZ ;  /* 0xcd9e8d5705077827 */ /* 0x040fe200078e00ff */
[----:B------:R-:W-:Y:S01]  /*07b0*/  PRMT R72, R72, 0x5410, R8 ;  /* 0x0000541048487816 */ /* 0x000fe20000000008 */
[----:B------:R-:W0:Y:S01]  /*07c0*/  LDCU UR5, c[0x0][0x404] ;  /* 0x00008080ff0577ac */ /* 0x000e220008000800 */
[----:B------:R-:W-:Y:S01]  /*07d0*/  PRMT R74, R74, 0x5410, R9 ;  /* 0x000054104a4a7816 */ /* 0x000fe20000000009 */
[----:B------:R-:W-:Y:S01]  /*07e0*/  IMAD R8, R0, -0x326172a9, RZ ;  /* 0xcd9e8d5700087824 */ /* 0x000fe200078e02ff */
[----:B------:R-:W-:Y:S01]  /*07f0*/  PRMT R80, R80, 0x5410, R11 ;  /* 0x0000541050507816 */ /* 0x000fe2000000000b */
[----:B------:R-:W-:Y:S01]  /*0800*/  IMAD.HI.U32 R9, R6, -0x2daee0ad, RZ ;  /* 0xd2511f5306097827 */ /* 0x000fe200078e00ff */
[----:B------:R-:W-:Y:S01]  /*0810*/  SHF.R.U64 R91, R52, 0x10, R53 ;  /* 0x00000010345b7819 */ /* 0x000fe20000001235 */
[----:B------:R-:W2:Y:S01]  /*0820*/  LDCU UR14, c[0x0][0x448] ;  /* 0x00008900ff0e77ac */ /* 0x000ea20008000800 */
[----:B------:R-:W-:Y:S01]  /*0830*/  LOP3.LUT R7, R8, UR15, R7, 0x96, !PT ;  /* 0x0000000f08077c12 */ /* 0x000fe2000f8e9607 */
[----:B------:R-:W-:Y:S01]  /*0840*/  IMAD R8, R5, -0x326172a9, RZ ;  /* 0xcd9e8d5705087824 */ /* 0x000fe200078e02ff */
[----:B------:R-:W-:Y:S01]  /*0850*/  LOP3.LUT R9, R10, UR16, R9, 0x96, !PT ;  /* 0x000000100a097c12 */ /* 0x000fe2000f8e9609 */
[----:B------:R-:W-:Y:S01]  /*0860*/  IMAD R11, R6, -0x2daee0ad, RZ ;  /* 0xd2511f53060b7824 */ /* 0x000fe200078e02ff */
[----:B------:R-:W-:Y:S01]  /*0870*/  SHF.R.U64 R95, R48, 0x10, R49 ;  /* 0x00000010305f7819 */ /* 0x000fe20000001231 */
[----:B------:R-:W-:Y:S01]  /*0880*/  IMAD.HI.U32 R6, R7, -0x2daee0ad, RZ ;  /* 0xd2511f5307067827 */ /* 0x000fe200078e00ff */
[----:B------:R-:W-:Y:S01]  /*0890*/  SHF.R.U64 R71, R12, 0x10, R13 ;  /* 0x000000100c477819 */ /* 0x000fe2000000120d */
[----:B------:R-:W3:Y:S01]  /*08a0*/  LDCU.64 UR12, c[0x0][0x408] ;  /* 0x00008100ff0c77ac */ /* 0x000ee20008000a00 */
[----:B------:R-:W-:Y:S01]  /*08b0*/  MOV R87, R20 ;  /* 0x0000001400577202 */ /* 0x000fe20000000f00 */
[----:B------:R-:W-:Y:S01]  /*08c0*/  IMAD.HI.U32 R5, R9, -0x326172a9, RZ ;  /* 0xcd9e8d5709057827 */ /* 0x000fe200078e00ff */
[----:B------:R-:W-:Y:S01]  /*08d0*/  LOP3.LUT R6, R11, UR18, R6, 0x96, !PT ;  /* 0x000000120b067c12 */ /* 0x000fe2000f8e9606 */
[----:B------:R-:W4:Y:S01]  /*08e0*/  LDCU.64 UR10, c[0x0][0x3a0] ;  /* 0x00007400ff0a77ac */ /* 0x000f220008000a00 */
[----:B------:R-:W-:Y:S01]  /*08f0*/  SHF.R.U64 R97, R46, 0x10, R47 ;  /* 0x000000102e617819 */ /* 0x000fe2000000122f */
[----:B------:R-:W-:Y:S01]  /*0900*/  IMAD R10, R7, -0x2daee0ad, RZ ;  /* 0xd2511f53070a7824 */ /* 0x000fe200078e02ff */
[----:B------:R-:W-:Y:S01]  /*0910*/  LOP3.LUT R5, R8, UR17, R5, 0x96, !PT ;  /* 0x0000001108057c12 */ /* 0x000fe2000f8e9605 */
[----:B------:R-:W-:Y:S01]  /*0920*/  IMAD R8, R9, -0x326172a9, RZ ;  /* 0xcd9e8d5709087824 */ /* 0x000fe200078e02ff */
[----:B------:R-:W-:Y:S01]  /*0930*/  SHF.R.U64 R93, R50, 0x10, R51 ;  /* 0x00000010325d7819 */ /* 0x000fe20000001233 */
[----:B------:R-:W-:Y:S01]  /*0940*/  IMAD.HI.U32 R7, R6, -0x326172a9, RZ ;  /* 0xcd9e8d5706077827 */ /* 0x000fe200078e00ff */
[----:B------:R-:W-:-:S02]  /*0950*/  SHF.R.U64 R99, R44, 0x10, R45 ;  /* 0x000000102c637819 */ /* 0x000fc4000000122d */
[----:B------:R-:W-:Y:S01]  /*0960*/  SHF.R.U64 R101, R42, 0x10, R43 ;  /* 0x000000102a657819 */ /* 0x000fe2000000122b */
[C---:B------:R-:W-:Y:S01]  /*0970*/  IMAD.HI.U32 R9, R5.reuse, -0x2daee0ad, RZ ;  /* 0xd2511f5305097827 */ /* 0x040fe200078e00ff */
[----:B------:R-:W-:Y:S02]  /*0980*/  LOP3.LUT R7, R8, UR19, R7, 0x96, !PT ;  /* 0x0000001308077c12 */ /* 0x000fe4000f8e9607 */
[----:B------:R-:W-:Y:S01]  /*0990*/  SHF.R.U64 R73, R14, 0x10, R15 ;  /* 0x000000100e497819 */ /* 0x000fe2000000120f */
[----:B------:R-:W-:Y:S01]  /*09a0*/  IMAD R11, R5, -0x2daee0ad, RZ ;  /* 0xd2511f53050b7824 */ /* 0x000fe200078e02ff */
[----:B------:R-:W-:Y:S01]  /*09b0*/  LOP3.LUT R9, R10, UR20, R9, 0x96, !PT ;  /* 0x000000140a097c12 */ /* 0x000fe2000f8e9609 */
[----:B------:R-:W-:Y:S01]  /*09c0*/  IMAD R6, R6, -0x326172a9, RZ ;  /* 0xcd9e8d5706067824 */ /* 0x000fe200078e02ff */
[----:B------:R-:W-:Y:S01]  /*09d0*/  SHF.R.U32.HI R10, RZ, 0x10, R53 ;  /* 0x00000010ff0a7819 */ /* 0x000fe20000011635 */
[----:B------:R-:W-:Y:S01]  /*09e0*/  IMAD.HI.U32 R8, R7, -0x2daee0ad, RZ ;  /* 0xd2511f5307087827 */ /* 0x000fe200078e00ff */
[----:B------:R-:W-:-:S02]  /*09f0*/  SHF.R.U32.HI R14, RZ, 0x10, R15 ;  /* 0x00000010ff0e7819 */ /* 0x000fc4000001160f */
[----:B------:R-:W-:Y:S01]  /*0a00*/  PRMT R91, R91, 0x5410, R10 ;  /* 0x000054105b5b7816 */ /* 0x000fe2000000000a */
        /* <DEDUP_REMOVED lines=18> */
[----:B------:R-:W-:-:S02]  /*0b30*/  SHF.R.U32.HI R13, RZ, 0x10, R13 ;  /* 0x00000010ff0d7819 */ /* 0x000fc4000001160d */
[----:B------:R-:W-:Y:S01]  /*0b40*/  SHF.R.U64 R83, R18, 0x10, R19 ;  /* 0x0000001012537819 */ /* 0x000fe20000001213 */
[----:B------:R-:W-:Y:S01]  /*0b50*/  IMAD.HI.U32 R5, R7, -0x326172a9, RZ ;  /* 0xcd9e8d5707057827 */ /* 0x000fe200078e00ff */
[----:B------:R-:W-:Y:S02]  /*0b60*/  LOP3.LUT R9, R10, UR26, R9, 0x96, !PT ;  /* 0x0000001a0a097c12 */ /* 0x000fe4000f8e9609 */
[----:B------:R-:W-:Y:S01]  /*0b70*/  SHF.R.U32.HI R10, RZ, 0x10, R43 ;  /* 0x00000010ff0a7819 */ /* 0x000fe2000001162b */
[----:B------:R-:W-:Y:S01]  /*0b80*/  IMAD.MOV.U32 R12, RZ, RZ, R21 ;  /* 0x000000ffff0c7224 */ /* 0x000fe200078e0015 */
[----:B------:R-:W-:Y:S01]  /*0b90*/  LOP3.LUT R5, R8, UR25, R5, 0x96, !PT ;  /* 0x0000001908057c12 */ /* 0x000fe2000f8e9605 */
[----:B------:R-:W-:Y:S01]  /*0ba0*/  IMAD R11, R6, -0x2daee0ad, RZ ;  /* 0xd2511f53060b7824 */ /* 0x000fe200078e02ff */
[----:B------:R-:W-:Y:S01]  /*0bb0*/  PRMT R101, R101, 0x5410, R10 ;  /* 0x0000541065657816 */ /* 0x000fe2000000000a */
[----:B------:R-:W-:Y:S01]  /*0bc0*/  IMAD R7, R7, -0x326172a9, RZ ;  /* 0xcd9e8d5707077824 */ /* 0x000fe200078e02ff */
[----:B------:R-:W-:Y:S01]  /*0bd0*/  PRMT R87, R87, 0x5410, R12 ;  /* 0x0000541057577816 */ /* 0x000fe2000000000c */
[----:B------:R-:W-:Y:S01]  /*0be0*/  IMAD.HI.U32 R6, R9, -0x326172a9, RZ ;  /* 0xcd9e8d5709067827 */ /* 0x000fe200078e00ff */
[----:B------:R-:W-:-:S02]  /*0bf0*/  SHF.R.U32.HI R12, RZ, 0x10, R51 ;  /* 0x00000010ff0c7819 */ /* 0x000fc40000011633 */
[----:B------:R-:W-:Y:S01]  /*0c00*/  SHF.R.U32.HI R16, RZ, 0x10, R19 ;  /* 0x00000010ff107819 */ /* 0x000fe20000011613 */
[----:B------:R-:W-:Y:S01]  /*0c10*/  IMAD.HI.U32 R8, R5, -0x2daee0ad, RZ ;  /* 0xd2511f5305087827 */ /* 0x000fe200078e00ff */
[----:B------:R-:W-:Y:S02]  /*0c20*/  PRMT R93, R93, 0x5410, R12 ;  /* 0x000054105d5d7816 */ /* 0x000fe4000000000c */
[----:B------:R-:W-:Y:S01]  /*0c30*/  SHF.R.U32.HI R12, RZ, 0x10, R45 ;  /* 0x00000010ff0c7819 */ /* 0x000fe2000001162d */
[----:B------:R-:W-:Y:S01]  /*0c40*/  IMAD R10, R9, -0x326172a9, RZ ;  /* 0xcd9e8d57090a7824 */ /* 0x000fe200078e02ff */
[----:B------:R-:W-:Y:S02]  /*0c50*/  LOP3.LUT R6, R7, UR27, R6, 0x96, !PT ;  /* 0x0000001b07067c12 */ /* 0x000fe4000f8e9606 */
[----:B------:R-:W-:Y:S02]  /*0c60*/  LOP3.LUT R8, R11, UR28, R8, 0x96, !PT ;  /* 0x0000001c0b087c12 */ /* 0x000fe4000f8e9608 */
[----:B------:R-:W-:Y:S01]  /*0c70*/  PRMT R99, R99, 0x5410, R12 ;  /* 0x0000541063637816 */ /* 0x000fe2000000000c */
[----:B------:R-:W-:Y:S01]  /*0c80*/  IMAD R12, R5, -0x2daee0ad, RZ ;  /* 0xd2511f53050c7824 */ /* 0x000fe200078e02ff */
[--C-:B------:R-:W-:Y:S01]  /*0c90*/  SHF.R.U64 R89, R20, 0x10, R21.reuse ;  /* 0x0000001014597819 */ /* 0x100fe20000001215 */
        /* <DEDUP_REMOVED lines=9> */
[--C-:B------:R-:W-:Y:S01]  /*0d30*/  SHF.R.U64 R105, R2, 0x10, R3.reuse ;  /* 0x0000001002697819 */ /* 0x100fe20000001203 */
[----:B------:R-:W-:Y:S01]  /*0d40*/  IMAD.HI.U32 R58, R7, -0x2daee0ad, RZ ;  /* 0xd2511f53073a7827 */ /* 0x000fe200078e00ff */
[----:B------:R-:W-:-:S02]  /*0d50*/  SHF.R.U32.HI R10, RZ, 0x10, R3 ;  /* 0x00000010ff0a7819 */ /* 0x000fc40000011603 */
[----:B------:R-:W-:Y:S01]  /*0d60*/  PRMT R61, R61, 0x5410, R61 ;  /* 0x000054103d3d7816 */ /* 0x000fe2000000003d */
[----:B------:R-:W-:Y:S01]  /*0d70*/  IMAD.HI.U32 R59, R5, -0x326172a9, RZ ;  /* 0xcd9e8d57053b7827 */ /* 0x000fe200078e00ff */
[----:B------:R-:W-:Y:S02]  /*0d80*/  PRMT R63, R63, 0x5410, R63 ;  /* 0x000054103f3f7816 */ /* 0x000fe4000000003f */
[----:B------:R-:W-:Y:S01]  /*0d90*/  PRMT R64, R64, 0x5410, R64 ;  /* 0x0000541040407816 */ /* 0x000fe20000000040 */
[----:B------:R-:W-:Y:S01]  /*0da0*/  IMAD R76, R7, -0x2daee0ad, RZ ;  /* 0xd2511f53074c7824 */ /* 0x000fe200078e02ff */
[----:B------:R-:W-:Y:S01]  /*0db0*/  PRMT R65, R65, 0x5410, R65 ;  /* 0x0000541041417816 */ /* 0x000fe20000000041 */
[----:B------:R-:W-:Y:S01]  /*0dc0*/  IMAD R62, R5, -0x326172a9, RZ ;  /* 0xcd9e8d57053e7824 */ /* 0x000fe200078e02ff */
        /* <DEDUP_REMOVED lines=8> */
[----:B-1----:R-:W-:Y:S02]  /*0e50*/  ISETP.NE.AND P2, PT, RZ, UR4, PT ;  /* 0x00000004ff007c0c */ /* 0x002fe4000bf45270 */
[----:B------:R-:W-:Y:S02]  /*0e60*/  LOP3.LUT R58, R9, UR32, R58, 0x96, !PT ;  /* 0x00000020093a7c12 */ /* 0x000fe4000f8e963a */
[----:B------:R-:W-:Y:S02]  /*0e70*/  LOP3.LUT R59, R8, UR31, R59, 0x96, !PT ;  /* 0x0000001f083b7c12 */ /* 0x000fe4000f8e963b */
[----:B0-234-:R-:W-:-:S07]  /*0e80*/  LOP3.LUT R75, R4, 0x3, RZ, 0xc0, !PT ;  /* 0x00000003044b7812 */ /* 0x01dfce00078ec0ff */
.L_x_31513:
[----:B------:R-:W0:Y:S08]  /*0e90*/  LDC.64 R8, c[0x0][0x3f0] ;  /* 0x0000fc00ff087b82 */ /* 0x000e300000000a00 */
[----:B------:R-:W1:Y:S08]  /*0ea0*/  LDC R78, c[0x0][0x388] ;  /* 0x0000e200ff4e7b82 */ /* 0x000e700000000800 */
[----:B------:R-:W2:Y:S01]  /*0eb0*/  LDC.64 R10, c[0x0][0x3f8] ;  /* 0x0000fe00ff0a7b82 */ /* 0x000ea20000000a00 */
[----:B0-----:R-:W-:-:S05]  /*0ec0*/  IMAD.WIDE R12, R55, 0x4, R8 ;  /* 0x00000004370c7825 */ /* 0x001fca00078e0208 */
[----:B------:R-:W3:Y:S01]  /*0ed0*/  LDG.E R81, desc[UR8][R12.64] ;  /* 0x000000080c517981 */ /* 0x000ee2000c1e1900 */
[----:B------:R-:W-:Y:S02]  /*0ee0*/  IMAD.MOV.U32 R37, RZ, RZ, RZ ;  /* 0x000000ffff257224 */ /* 0x000fe400078e00ff */
[----:B--2---:R-:W-:-:S05]  /*0ef0*/  IMAD.WIDE R10, R55, 0x4, R10 ;  /* 0x00000004370a7825 */ /* 0x004fca00078e020a */
        /* <DEDUP_REMOVED lines=42> */
.L_x_31046:
        /* <DEDUP_REMOVED lines=13> */
.L_x_31048:
[----:B------:R-:W-:Y:S05]  /*1270*/  BSYNC.RECONVERGENT B4 ;  /* 0x0000000000047941 */ /* 0x000fea0003800200 */
.L_x_31047:
        /* <DEDUP_REMOVED lines=42> */
.L_x_31045:
[----:B------:R-:W-:Y:S05]  /*1520*/  BSYNC.RECONVERGENT B3 ;  /* 0x0000000000037941 */ /* 0x000fea0003800200 */
.L_x_31044:
        /* <DEDUP_REMOVED lines=10> */
.L_x_31043:
[----:B------:R-:W-:Y:S05]  /*15d0*/  BSYNC.RECONVERGENT B2 ;  /* 0x0000000000027941 */ /* 0x000fea0003800200 */
.L_x_31042:
        /* <DEDUP_REMOVED lines=20> */
.L_x_31053:
        /* <DEDUP_REMOVED lines=13> */
.L_x_31055:
[----:B------:R-:W-:Y:S05]  /*17f0*/  BSYNC.RECONVERGENT B4 ;  /* 0x0000000000047941 */ /* 0x000fea0003800200 */
.L_x_31054:
        /* <DEDUP_REMOVED lines=41> */
[----:B------:R-:W-:Y:S02]  /*1a90*/  HFMA2 R13, -RZ, RZ, 0, 0 ;  /* 0x00000000ff0d7431 */ /* 0x000fe400000001ff */
[----:B------:R-:W-:-:S07]  /*1aa0*/  IMAD.MOV.U32 R14, RZ, RZ, R20 ;  /* 0x000000ffff0e7224 */ /* 0x000fce00078e0014 */
.L_x_31052:
[----:B------:R-:W-:Y:S05]  /*1ab0*/  BSYNC.RECONVERGENT B3 ;  /* 0x0000000000037941 */ /* 0x000fea0003800200 */
.L_x_31051:
        /* <DEDUP_REMOVED lines=10> */
.L_x_31050:
[----:B------:R-:W-:Y:S05]  /*1b60*/  BSYNC.RECONVERGENT B2 ;  /* 0x0000000000027941 */ /* 0x000fea0003800200 */
.L_x_31049:
        /* <DEDUP_REMOVED lines=20> */
.L_x_31060:
        /* <DEDUP_REMOVED lines=13> */
.L_x_31062:
[----:B------:R-:W-:Y:S05]  /*1d80*/  BSYNC.RECONVERGENT B4 ;  /* 0x0000000000047941 */ /* 0x000fea0003800200 */
.L_x_31061:
        /* <DEDUP_REMOVED lines=42> */
.L_x_31059:
[----:B------:R-:W-:Y:S05]  /*2030*/  BSYNC.RECONVERGENT B3 ;  /* 0x0000000000037941 */ /* 0x000fea0003800200 */
.L_x_31058:
        /* <DEDUP_REMOVED lines=10> */
.L_x_31057:
[----:B------:R-:W-:Y:S05]  /*20e0*/  BSYNC.RECONVERGENT B2 ;  /* 0x0000000000027941 */ /* 0x000fea0003800200 */
.L_x_31056:
        /* <DEDUP_REMOVED lines=19> */
.L_x_31066:
        /* <DEDUP_REMOVED lines=13> */
.L_x_31068:
[----:B------:R-:W-:Y:S05]  /*22f0*/  BSYNC.RECONVERGENT B3 ;  /* 0x0000000000037941 */ /* 0x000fea0003800200 */
.L_x_31067:
        /* <DEDUP_REMOVED lines=42> */
.L_x_31065:
[----:B------:R-:W-:Y:S05]  /*25a0*/  BSYNC.RECONVERGENT B2 ;  /* 0x0000000000027941 */ /* 0x000fea0003800200 */
.L_x_31064:
        /* <DEDUP_REMOVED lines=11> */
.L_x_31041:
        /* <DEDUP_REMOVED lines=21> */
.L_x_31073:
        /* <DEDUP_REMOVED lines=13> */
.L_x_31075:
[----:B------:R-:W-:Y:S05]  /*2880*/  BSYNC.RECONVERGENT B4 ;  /* 0x0000000000047941 */ /* 0x000fea0003800200 */
.L_x_31074:
        /* <DEDUP_REMOVED lines=42> */
.L_x_31072:
[----:B------:R-:W-:Y:S05]  /*2b30*/  BSYNC.RECONVERGENT B3 ;  /* 0x0000000000037941 */ /* 0x000fea0003800200 */
.L_x_31071:
        /* <DEDUP_REMOVED lines=9> */
.L_x_31070:
[----:B------:R-:W-:Y:S05]  /*2bd0*/  BSYNC.RECONVERGENT B2 ;  /* 0x0000000000027941 */ /* 0x000fea0003800200 */
.L_x_31069:
        /* <DEDUP_REMOVED lines=17> */
.L_x_31080:
        /* <DEDUP_REMOVED lines=13> */
.L_x_31082:
[----:B------:R-:W-:Y:S05]  /*2dc0*/  BSYNC.RECONVERGENT B4 ;  /* 0x0000000000047941 */ /* 0x000fea0003800200 */
.L_x_31081:
        /* <DEDUP_REMOVED lines=43> */
.L_x_31079:
[----:B------:R-:W-:Y:S05]  /*3080*/  BSYNC.RECONVERGENT B3 ;  /* 0x0000000000037941 */ /* 0x000fea0003800200 */
.L_x_31078:
        /* <DEDUP_REMOVED lines=9> */
.L_x_31077:
[----:B------:R-:W-:Y:S05]  /*3120*/  BSYNC.RECONVERGENT B2 ;  /* 0x0000000000027941 */ /* 0x000fea0003800200 */
.L_x_31076:
        /* <DEDUP_REMOVED lines=17> */
.L_x_31087:
        /* <DEDUP_REMOVED lines=13> */
.L_x_31089:
[----:B------:R-:W-:Y:S05]  /*3310*/  BSYNC.RECONVERGENT B4 ;  /* 0x0000000000047941 */ /* 0x000fea0003800200 */
.L_x_31088:
        /* <DEDUP_REMOVED lines=43> */
.L_x_31086:
[----:B------:R-:W-:Y:S05]  /*35d0*/  BSYNC.RECONVERGENT B3 ;  /* 0x0000000000037941 */ /* 0x000fea0003800200 */
.L_x_31085:
        /* <DEDUP_REMOVED lines=9> */
.L_x_31084:
[----:B------:R-:W-:Y:S05]  /*3670*/  BSYNC.RECONVERGENT B2 ;  /* 0x0000000000027941 */ /* 0x000fea0003800200 */
.L_x_31083:
        /* <DEDUP_REMOVED lines=16> */
.L_x_31092:
        /* <DEDUP_REMOVED lines=13> */
.L_x_31094:
[----:B------:R-:W-:Y:S05]  /*3850*/  BSYNC.RECONVERGENT B3 ;  /* 0x0000000000037941 */ /* 0x000fea0003800200 */
.L_x_31093:
        /* <DEDUP_REMOVED lines=43> */
.L_x_31091:
[----:B------:R-:W-:Y:S05]  /*3b10*/  BSYNC.RECONVERGENT B2 ;  /* 0x0000000000027941 */ /* 0x000fea0003800200 */
.L_x_31090:
        /* <DEDUP_REMOVED lines=9> */
.L_x_31063:
[----:B------:R-:W-:Y:S05]  /*3bb0*/  BSYNC.RECONVERGENT B1 ;  /* 0x0000000000017941 */ /* 0x000fea0003800200 */
.L_x_31040:
[----:B------:R-:W0:Y:S01]  /*3bc0*/  LDC.64 R106, c[0x0][0x3a8] ;  /* 0x0000ea00ff6a7b82 */ /* 0x000e220000000a00 */
[----:B------:R-:W-:Y:S01]  /*3bd0*/  BSSY.RECONVERGENT B1, `(.L_x_31095) ;  /* 0x0000010000017945 */ /* 0x000fe20003800200 */
[----:B------:R-:W-:Y:S01]  /*3be0*/  IADD3 R25, PT, PT, R37, 0x20, RZ ;  /* 0x0000002025197810 */ /* 0x000fe20007ffe0ff */
[----:B0-----:R-:W-:-:S05]  /*3bf0*/  IMAD.WIDE.U32 R12, R36, 0x10, R106 ;  /* 0x00000010240c7825 */ /* 0x001fca00078e006a */
[----:B-----5:R0:W-:Y:S01]  /*3c00*/  STG.E.128 desc[UR8][R12.64], R8 ;  /* 0x000000080c007986 */ /* 0x0201e2000c101d08 */
[----:B------:R-:W-:Y:S05]  /*3c10*/  @!P1 BRA `(.L_x_31096) ;  /* 0x00000000002c9947 */ /* 0x000fea0003800000 */
[----:B0-----:R-:W0:Y:S01]  /*3c20*/  LDC.64 R12, c[0x0][0x3b0] ;  /* 0x0000ec00ff0c7b82 */ /* 0x001e220000000a00 */
[----:B------:R-:W-:Y:S01]  /*3c30*/  IMAD.U32 R15, R64, 0x10000, RZ ;  /* 0x00010000400f7824 */ /* 0x000fe200078e00ff */
[----:B------:R-:W-:Y:S02]  /*3c40*/  LOP3.LUT R14, R65, 0xffff, RZ, 0xc0, !PT ;  /* 0x0000ffff410e7812 */ /* 0x000fe400078ec0ff */
[----:B------:R-:W-:Y:S02]  /*3c50*/  LOP3.LUT R17, R63, 0xff, RZ, 0xc0, !PT ;  /* 0x000000ff3f117812 */ /* 0x000fe400078ec0ff */
[----:B------:R-:W-:-:S05]  /*3c60*/  LOP3.LUT R15, R15, 0xff0000, RZ, 0xc0, !PT ;  /* 0x00ff00000f0f7812 */ /* 0x000fca00078ec0ff */
[----:B------:R-:W-:Y:S01]  /*3c70*/  IMAD R14, R14, 0x1000000, R15 ;  /* 0x010000000e0e7824 */ /* 0x000fe200078e020f */
[----:B------:R-:W-:-:S04]  /*3c80*/  LOP3.LUT R15, R61, 0xff, RZ, 0xc0, !PT ;  /* 0x000000ff3d0f7812 */ /* 0x000fc800078ec0ff */
[----:B------:R-:W-:-:S05]  /*3c90*/  LEA R14, R17, R14, 0x8 ;  /* 0x0000000e110e7211 */ /* 0x000fca00078e40ff */
[----:B------:R-:W-:Y:S02]  /*3ca0*/  IMAD.IADD R15, R14, 0x1, R15 ;  /* 0x000000010e0f7824 */ /* 0x000fe400078e020f */
[----:B0-----:R-:W-:-:S05]  /*3cb0*/  IMAD.WIDE.U32 R12, R37, 0x4, R12 ;  /* 0x00000004250c7825 */ /* 0x001fca00078e000c */
[----:B------:R1:W-:Y:S02]  /*3cc0*/  STG.E desc[UR8][R12.64], R15 ;  /* 0x0000000f0c007986 */ /* 0x0003e4000c101908 */
.L_x_31096:
[----:B------:R-:W-:Y:S05]  /*3cd0*/  BSYNC.RECONVERGENT B1 ;  /* 0x0000000000017941 */ /* 0x000fea0003800200 */
.L_x_31095:
[----:B------:R-:W-:Y:S04]  /*3ce0*/  BSSY.RECONVERGENT B1, `(.L_x_31097) ;  /* 0x0000005000017945 */ /* 0x000fe80003800200 */
[----:B------:R-:W-:Y:S05]  /*3cf0*/  @!P1 BRA `(.L_x_31098) ;  /* 0x00000000000c9947 */ /* 0x000fea0003800000 */
[----:B------:R-:W2:Y:S02]  /*3d00*/  LDC.64 R4, c[0x0][0x390] ;  /* 0x0000e400ff047b82 */ /* 0x000ea40000000a00 */
[----:B--2---:R-:W-:-:S06]  /*3d10*/  IMAD.WIDE.U32 R4, R25, 0x10, R4 ;  /* 0x0000001019047825 */ /* 0x004fcc00078e0004 */
[----:B------:R-:W5:Y:S02]  /*3d20*/  LDG.E.128 R4, desc[UR8][R4.64] ;  /* 0x0000000804047981 */ /* 0x000f64000c1e1d00 */
.L_x_31098:
[----:B------:R-:W-:Y:S05]  /*3d30*/  BSYNC.RECONVERGENT B1 ;  /* 0x0000000000017941 */ /* 0x000fea0003800200 */
.L_x_31097:
[----:B------:R-:W-:Y:S01]  /*3d40*/  BSSY.RECONVERGENT B1, `(.L_x_31099) ;  /* 0x00002be000017945 */ /* 0x000fe20003800200 */
[----:B------:R-:W-:-:S03]  /*3d50*/  VIADD R27, R36, 0x20 ;  /* 0x00000020241b7836 */ /* 0x000fc60000000000 */
[----:B------:R-:W-:Y:S05]  /*3d60*/  @!P0 BRA `(.L_x_31100) ;  /* 0x0000001400988947 */ /* 0x000fea0003800000 */
[----:B01----:R-:W0:Y:S02]  /*3d70*/  LDC.64 R12, c[0x0][0x3a0] ;  /* 0x0000e800ff0c7b82 */ /* 0x003e240000000a00 */
[----:B0-----:R-:W-:-:S06]  /*3d80*/  IMAD.WIDE.U32 R14, R27, 0x10, R12 ;  /* 0x000000101b0e7825 */ /* 0x001fcc00078e000c */
[----:B------:R-:W5:Y:S01]  /*3d90*/  LDG.E.128 R12, desc[UR8][R14.64] ;  /* 0x000000080e0c7981 */ /* 0x000f62000c1e1d00 */
[----:B------:R-:W-:Y:S01]  /*3da0*/  ISETP.GT.AND P3, PT, R81, RZ, PT ;  /* 0x000000ff5100720c */ /* 0x000fe20003f64270 */
[----:B------:R-:W-:-:S12]  /*3db0*/  BSSY.RECONVERGENT B2, `(.L_x_31101) ;  /* 0x0000058000027945 */ /* 0x000fd80003800200 */
        /* <DEDUP_REMOVED lines=19> */
.L_x_31105:
        /* <DEDUP_REMOVED lines=13> */
.L_x_31107:
[----:B------:R-:W-:Y:S05]  /*3fc0*/  BSYNC.RECONVERGENT B4 ;  /* 0x0000000000047941 */ /* 0x000fea0003800200 */
.L_x_31106:
        /* <DEDUP_REMOVED lines=43> */
.L_x_31104:
[----:B------:R-:W-:Y:S05]  /*4280*/  BSYNC.RECONVERGENT B3 ;  /* 0x0000000000037941 */ /* 0x000fea0003800200 */
.L_x_31103:
        /* <DEDUP_REMOVED lines=10> */
.L_x_31102:
[----:B------:R-:W-:Y:S05]  /*4330*/  BSYNC.RECONVERGENT B2 ;  /* 0x0000000000027941 */ /* 0x000fea0003800200 */
.L_x_31101:
        /* <DEDUP_REMOVED lines=20> */
.L_x_31112:
        /* <DEDUP_REMOVED lines=13> */
.L_x_31114:
[----:B------:R-:W-:Y:S05]  /*4550*/  BSYNC.RECONVERGENT B4 ;  /* 0x0000000000047941 */ /* 0x000fea0003800200 */
.L_x_31113:
        /* <DEDUP_REMOVED lines=43> */
.L_x_31111:
[----:B------:R-:W-:Y:S05]  /*4810*/  BSYNC.RECONVERGENT B3 ;  /* 0x0000000000037941 */ /* 0x000fea0003800200 */
.L_x_31110:
        /* <DEDUP_REMOVED lines=10> */
.L_x_31109:
[----:B------:R-:W-:Y:S05]  /*48c0*/  BSYNC.RECONVERGENT B2 ;  /* 0x0000000000027941 */ /* 0x000fea0003800200 */
.L_x_31108:
        /* <DEDUP_REMOVED lines=20> */
.L_x_31119:
        /* <DEDUP_REMOVED lines=13> */
.L_x_31121:
[----:B------:R-:W-:Y:S05]  /*4ae0*/  BSYNC.RECONVERGENT B4 ;  /* 0x0000000000047941 */ /* 0x000fea0003800200 */
.L_x_31120:
        /* <DEDUP_REMOVED lines=43> */
.L_x_31118:
[----:B------:R-:W-:Y:S05]  /*4da0*/  BSYNC.RECONVERGENT B3 ;  /* 0x0000000000037941 */ /* 0x000fea0003800200 */
.L_x_31117:
        /* <DEDUP_REMOVED lines=10> */
.L_x_31116:
[----:B------:R-:W-:Y:S05]  /*4e50*/  BSYNC.RECONVERGENT B2 ;  /* 0x0000000000027941 */ /* 0x000fea0003800200 */
.L_x_31115:
        /* <DEDUP_REMOVED lines=19> */
.L_x_31125:
        /* <DEDUP_REMOVED lines=13> */
.L_x_31127:
[----:B------:R-:W-:Y:S05]  /*5060*/  BSYNC.RECONVERGENT B3 ;  /* 0x0000000000037941 */ /* 0x000fea0003800200 */
.L_x_31126:
        /* <DEDUP_REMOVED lines=39> */
[----:B------:R-:W-:Y:S01]  /*52e0*/  LOP3.LUT R59, R18, UR31, R17, 0x96, !PT ;  /* 0x0000001f123b7c12 */ /* 0x000fe2000f8e9611 */
[----:B------:R-:W-:Y:S01]  /*52f0*/  IMAD.MOV.U32 R16, RZ, RZ, R24 ;  /* 0x000000ffff107224 */ /* 0x000fe200078e0018 */
[----:B------:R-:W-:-:S07]  /*5300*/  LOP3.LUT R58, R58, UR32, R31, 0x96, !PT ;  /* 0x000000203a3a7c12 */ /* 0x000fce000f8e961f */
.L_x_31124:
[----:B------:R-:W-:Y:S05]  /*5310*/  BSYNC.RECONVERGENT B2 ;  /* 0x0000000000027941 */ /* 0x000fea0003800200 */
.L_x_31123:
        /* <DEDUP_REMOVED lines=11> */
.L_x_31100:
[----:B------:R-:W-:Y:S01]  /*53d0*/  BSSY.RECONVERGENT B2, `(.L_x_31128) ;  /* 0x0000057000027945 */ /* 0x000fe20003800200 */
[----:B------:R-:W-:Y:S01]  /*53e0*/  IMAD.MOV.U32 R14, RZ, RZ, R16 ;  /* 0x000000ffff0e7224 */ /* 0x000fe200078e0010 */
[----:B01----:R-:W-:Y:S01]  /*53f0*/  MOV R12, RZ ;  /* 0x000000ff000c7202 */ /* 0x003fe20000000f00 */
        /* <DEDUP_REMOVED lines=18> */
.L_x_31132:
        /* <DEDUP_REMOVED lines=13> */
.L_x_31134:
[----:B------:R-:W-:Y:S05]  /*55f0*/  BSYNC.RECONVERGENT B4 ;  /* 0x0000000000047941 */ /* 0x000fea0003800200 */
.L_x_31133:
        /* <DEDUP_REMOVED lines=42> */
.L_x_31131:
[----:B------:R-:W-:Y:S05]  /*58a0*/  BSYNC.RECONVERGENT B3 ;  /* 0x0000000000037941 */ /* 0x000fea0003800200 */
.L_x_31130:
        /* <DEDUP_REMOVED lines=9> */
.L_x_31129:
[----:B------:R-:W-:Y:S05]  /*5940*/  BSYNC.RECONVERGENT B2 ;  /* 0x0000000000027941 */ /* 0x000fea0003800200 */
.L_x_31128:
        /* <DEDUP_REMOVED lines=17> */
.L_x_31139:
        /* <DEDUP_REMOVED lines=13> */
.L_x_31141:
[----:B------:R-:W-:Y:S05]  /*5b30*/  BSYNC.RECONVERGENT B4 ;  /* 0x0000000000047941 */ /* 0x000fea0003800200 */
.L_x_31140:
        /* <DEDUP_REMOVED lines=43> */
.L_x_31138:
[----:B------:R-:W-:Y:S05]  /*5df0*/  BSYNC.RECONVERGENT B3 ;  /* 0x0000000000037941 */ /* 0x000fea0003800200 */
.L_x_31137:
        /* <DEDUP_REMOVED lines=9> */
.L_x_31136:
[----:B------:R-:W-:Y:S05]  /*5e90*/  BSYNC.RECONVERGENT B2 ;  /* 0x0000000000027941 */ /* 0x000fea0003800200 */
.L_x_31135:
        /* <DEDUP_REMOVED lines=17> */
.L_x_31146:
        /* <DEDUP_REMOVED lines=13> */
.L_x_31148:
[----:B------:R-:W-:Y:S05]  /*6080*/  BSYNC.RECONVERGENT B4 ;  /* 0x0000000000047941 */ /* 0x000fea0003800200 */
.L_x_31147:
        /* <DEDUP_REMOVED lines=43> */
.L_x_31145:
[----:B------:R-:W-:Y:S05]  /*6340*/  BSYNC.RECONVERGENT B3 ;  /* 0x0000000000037941 */ /* 0x000fea0003800200 */
.L_x_31144:
        /* <DEDUP_REMOVED lines=9> */
.L_x_31143:
[----:B------:R-:W-:Y:S05]  /*63e0*/  BSYNC.RECONVERGENT B2 ;  /* 0x0000000000027941 */ /* 0x000fea0003800200 */
.L_x_31142:
        /* <DEDUP_REMOVED lines=16> */
.L_x_31151:
        /* <DEDUP_REMOVED lines=13> */
.L_x_31153:
[----:B------:R-:W-:Y:S05]  /*65c0*/  BSYNC.RECONVERGENT B3 ;  /* 0x0000000000037941 */ /* 0x000fea0003800200 */
.L_x_31152:
        /* <DEDUP_REMOVED lines=43> */
.L_x_31150:
[----:B------:R-:W-:Y:S05]  /*6880*/  BSYNC.RECONVERGENT B2 ;  /* 0x0000000000027941 */ /* 0x000fea0003800200 */
.L_x_31149:
        /* <DEDUP_REMOVED lines=9> */
.L_x_31122:
[----:B------:R-:W-:Y:S05]  /*6920*/  BSYNC.RECONVERGENT B1 ;  /* 0x0000000000017941 */ /* 0x000fea0003800200 */
.L_x_31099:
[----:B------:R-:W-:Y:S01]  /*6930*/  IMAD.WIDE.U32 R16, R27, 0x10, R106 ;  /* 0x000000101b107825 */ /* 0x000fe200078e006a */
[----:B------:R-:W-:Y:S01]  /*6940*/  BSSY.RECONVERGENT B1, `(.L_x_31154) ;  /* 0x000000f000017945 */ /* 0x000fe20003800200 */
[----:B------:R-:W-:-:S03]  /*6950*/  IADD3 R29, PT, PT, R37, 0x40, RZ ;  /* 0x00000040251d7810 */ /* 0x000fc60007ffe0ff */
        /* <DEDUP_REMOVED lines=13> */
.L_x_31155:
[----:B------:R-:W-:Y:S05]  /*6a30*/  BSYNC.RECONVERGENT B1 ;  /* 0x0000000000017941 */ /* 0x000fea0003800200 */
.L_x_31154:
[----:B------:R-:W-:Y:S04]  /*6a40*/  BSSY.RECONVERGENT B1, `(.L_x_31156) ;  /* 0x0000005000017945 */ /* 0x000fe80003800200 */
[----:B------:R-:W-:Y:S05]  /*6a50*/  @!P1 BRA `(.L_x_31157) ;  /* 0x00000000000c9947 */ /* 0x000fea0003800000 */
[----:B------:R-:W2:Y:S02]  /*6a60*/  LDC.64 R4, c[0x0][0x390] ;  /* 0x0000e400ff047b82 */ /* 0x000ea40000000a00 */
[----:B--2---:R-:W-:-:S06]  /*6a70*/  IMAD.WIDE.U32 R4, R29, 0x10, R4 ;  /* 0x000000101d047825 */ /* 0x004fcc00078e0004 */
[----:B------:R-:W5:Y:S02]  /*6a80*/  LDG.E.128 R4, desc[UR8][R4.64] ;  /* 0x0000000804047981 */ /* 0x000f64000c1e1d00 */
.L_x_31157:
[----:B------:R-:W-:Y:S05]  /*6a90*/  BSYNC.RECONVERGENT B1 ;  /* 0x0000000000017941 */ /* 0x000fea0003800200 */
.L_x_31156:
        /* <DEDUP_REMOVED lines=27> */
.L_x_31164:
        /* <DEDUP_REMOVED lines=13> */
.L_x_31166:
[----:B------:R-:W-:Y:S05]  /*6d20*/  BSYNC.RECONVERGENT B4 ;  /* 0x0000000000047941 */ /* 0x000fea0003800200 */
.L_x_31165:
        /* <DEDUP_REMOVED lines=43> */
.L_x_31163:
[----:B------:R-:W-:Y:S05]  /*6fe0*/  BSYNC.RECONVERGENT B3 ;  /* 0x0000000000037941 */ /* 0x000fea0003800200 */
.L_x_31162:
        /* <DEDUP_REMOVED lines=10> */
.L_x_31161:
[----:B------:R-:W-:Y:S05]  /*7090*/  BSYNC.RECONVERGENT B2 ;  /* 0x0000000000027941 */ /* 0x000fea0003800200 */
.L_x_31160:
        /* <DEDUP_REMOVED lines=20> */
.L_x_31171:
        /* <DEDUP_REMOVED lines=13> */
.L_x_31173:
[----:B------:R-:W-:Y:S05]  /*72b0*/  BSYNC.RECONVERGENT B4 ;  /* 0x0000000000047941 */ /* 0x000fea0003800200 */
.L_x_31172:
        /* <DEDUP_REMOVED lines=43> */
.L_x_31170:
[----:B------:R-:W-:Y:S05]  /*7570*/  BSYNC.RECONVERGENT B3 ;  /* 0x0000000000037941 */ /* 0x000fea0003800200 */
.L_x_31169:
        /* <DEDUP_REMOVED lines=10> */
.L_x_31168:
[----:B------:R-:W-:Y:S05]  /*7620*/  BSYNC.RECONVERGENT B2 ;  /* 0x0000000000027941 */ /* 0x000fea0003800200 */
.L_x_31167:
        /* <DEDUP_REMOVED lines=20> */
.L_x_31178:
        /* <DEDUP_REMOVED lines=13> */
.L_x_31180:
[----:B------:R-:W-:Y:S05]  /*7840*/  BSYNC.RECONVERGENT B4 ;  /* 0x0000000000047941 */ /* 0x000fea0003800200 */
.L_x_31179:
        /* <DEDUP_REMOVED lines=43> */
.L_x_31177:
[----:B------:R-:W-:Y:S05]  /*7b00*/  BSYNC.RECONVERGENT B3 ;  /* 0x0000000000037941 */ /* 0x000fea0003800200 */
.L_x_31176:
        /* <DEDUP_REMOVED lines=10> */
.L_x_31175:
[----:B------:R-:W-:Y:S05]  /*7bb0*/  BSYNC.RECONVERGENT B2 ;  /* 0x0000000000027941 */ /* 0x000fea0003800200 */
.L_x_31174:
        /* <DEDUP_REMOVED lines=19> */
.L_x_31184:
        /* <DEDUP_REMOVED lines=13> */
.L_x_31186:
[----:B------:R-:W-:Y:S05]  /*7dc0*/  BSYNC.RECONVERGENT B3 ;  /* 0x0000000000037941 */ /* 0x000fea0003800200 */
.L_x_31185:
        /* <DEDUP_REMOVED lines=42> */
.L_x_31183:
[----:B------:R-:W-:Y:S05]  /*8070*/  BSYNC.RECONVERGENT B2 ;  /* 0x0000000000027941 */ /* 0x000fea0003800200 */
.L_x_31182:
        /* <DEDUP_REMOVED lines=11> */
.L_x_31159:
        /* <DEDUP_REMOVED lines=21> */
.L_x_31191:
        /* <DEDUP_REMOVED lines=13> */
.L_x_31193:
[----:B------:R-:W-:Y:S05]  /*8350*/  BSYNC.RECONVERGENT B4 ;  /* 0x0000000000047941 */ /* 0x000fea0003800200 */
.L_x_31192:
        /* <DEDUP_REMOVED lines=42> */
.L_x_31190:
[----:B------:R-:W-:Y:S05]  /*8600*/  BSYNC.RECONVERGENT B3 ;  /* 0x0000000000037941 */ /* 0x000fea0003800200 */
.L_x_31189:
        /* <DEDUP_REMOVED lines=9> */
.L_x_31188:
[----:B------:R-:W-:Y:S05]  /*86a0*/  BSYNC.RECONVERGENT B2 ;  /* 0x0000000000027941 */ /* 0x000fea0003800200 */
.L_x_31187:
        /* <DEDUP_REMOVED lines=17> */
.L_x_31198:
        /* <DEDUP_REMOVED lines=13> */
.L_x_31200:
[----:B------:R-:W-:Y:S05]  /*8890*/  BSYNC.RECONVERGENT B4 ;  /* 0x0000000000047941 */ /* 0x000fea0003800200 */
.L_x_31199:
        /* <DEDUP_REMOVED lines=43> */
.L_x_31197:
[----:B------:R-:W-:Y:S05]  /*8b50*/  BSYNC.RECONVERGENT B3 ;  /* 0x0000000000037941 */ /* 0x000fea0003800200 */
.L_x_31196:
        /* <DEDUP_REMOVED lines=9> */
.L_x_31195:
[----:B------:R-:W-:Y:S05]  /*8bf0*/  BSYNC.RECONVERGENT B2 ;  /* 0x0000000000027941 */ /* 0x000fea0003800200 */
.L_x_31194:
        /* <DEDUP_REMOVED lines=17> */
.L_x_31205:
        /* <DEDUP_REMOVED lines=13> */
.L_x_31207:
[----:B------:R-:W-:Y:S05]  /*8de0*/  BSYNC.RECONVERGENT B4 ;  /* 0x0000000000047941 */ /* 0x000fea0003800200 */
.L_x_31206:
        /* <DEDUP_REMOVED lines=43> */
.L_x_31204:
[----:B------:R-:W-:Y:S05]  /*90a0*/  BSYNC.RECONVERGENT B3 ;  /* 0x0000000000037941 */ /* 0x000fea0003800200 */
.L_x_31203:
        /* <DEDUP_REMOVED lines=9> */
.L_x_31202:
[----:B------:R-:W-:Y:S05]  /*9140*/  BSYNC.RECONVERGENT B2 ;  /* 0x0000000000027941 */ /* 0x000fea0003800200 */
.L_x_31201:
        /* <DEDUP_REMOVED lines=16> */
.L_x_31210:
        /* <DEDUP_REMOVED lines=13> */
.L_x_31212:
[----:B------:R-:W-:Y:S05]  /*9320*/  BSYNC.RECONVERGENT B3 ;  /* 0x0000000000037941 */ /* 0x000fea0003800200 */
.L_x_31211:
        /* <DEDUP_REMOVED lines=43> */
.L_x_31209:
[----:B------:R-:W-:Y:S05]  /*95e0*/  BSYNC.RECONVERGENT B2 ;  /* 0x0000000000027941 */ /* 0x000fea0003800200 */
.L_x_31208:
        /* <DEDUP_REMOVED lines=9> */
.L_x_31181:
[----:B------:R-:W-:Y:S05]  /*9680*/  BSYNC.RECONVERGENT B1 ;  /* 0x0000000000017941 */ /* 0x000fea0003800200 */
.L_x_31158:
        /* <DEDUP_REMOVED lines=16> */
.L_x_31214:
[----:B------:R-:W-:Y:S05]  /*9790*/  BSYNC.RECONVERGENT B1 ;  /* 0x0000000000017941 */ /* 0x000fea0003800200 */
.L_x_31213:
[----:B------:R-:W-:Y:S04]  /*97a0*/  BSSY.RECONVERGENT B1, `(.L_x_31215) ;  /* 0x0000005000017945 */ /* 0x000fe80003800200 */
[----:B------:R-:W-:Y:S05]  /*97b0*/  @!P1 BRA `(.L_x_31216) ;  /* 0x00000000000c9947 */ /* 0x000fea0003800000 */
[----:B------:R-:W2:Y:S02]  /*97c0*/  LDC.64 R4, c[0x0][0x390] ;  /* 0x0000e400ff047b82 */ /* 0x000ea40000000a00 */
[----:B--2---:R-:W-:-:S06]  /*97d0*/  IMAD.WIDE.U32 R4, R33, 0x10, R4 ;  /* 0x0000001021047825 */ /* 0x004fcc00078e0004 */
[----:B------:R-:W5:Y:S02]  /*97e0*/  LDG.E.128 R4, desc[UR8][R4.64] ;  /* 0x0000000804047981 */ /* 0x000f64000c1e1d00 */
.L_x_31216:
[----:B------:R-:W-:Y:S05]  /*97f0*/  BSYNC.RECONVERGENT B1 ;  /* 0x0000000000017941 */ /* 0x000fea0003800200 */
.L_x_31215:
        /* <DEDUP_REMOVED lines=27> */
.L_x_31223:
        /* <DEDUP_REMOVED lines=13> */
.L_x_31225:
[----:B------:R-:W-:Y:S05]  /*9a80*/  BSYNC.RECONVERGENT B4 ;  /* 0x0000000000047941 */ /* 0x000fea0003800200 */
.L_x_31224:
        /* <DEDUP_REMOVED lines=43> */
.L_x_31222:
[----:B------:R-:W-:Y:S05]  /*9d40*/  BSYNC.RECONVERGENT B3 ;  /* 0x0000000000037941 */ /* 0x000fea0003800200 */
.L_x_31221:
        /* <DEDUP_REMOVED lines=10> */
.L_x_31220:
[----:B------:R-:W-:Y:S05]  /*9df0*/  BSYNC.RECONVERGENT B2 ;  /* 0x0000000000027941 */ /* 0x000fea0003800200 */
.L_x_31219:
        /* <DEDUP_REMOVED lines=20> */
.L_x_31230:
        /* <DEDUP_REMOVED lines=13> */
.L_x_31232:
[----:B------:R-:W-:Y:S05]  /*a010*/  BSYNC.RECONVERGENT B4 ;  /* 0x0000000000047941 */ /* 0x000fea0003800200 */
.L_x_31231:
        /* <DEDUP_REMOVED lines=43> */
.L_x_31229:
[----:B------:R-:W-:Y:S05]  /*a2d0*/  BSYNC.RECONVERGENT B3 ;  /* 0x0000000000037941 */ /* 0x000fea0003800200 */
.L_x_31228:
        /* <DEDUP_REMOVED lines=10> */
.L_x_31227:
[----:B------:R-:W-:Y:S05]  /*a380*/  BSYNC.RECONVERGENT B2 ;  /* 0x0000000000027941 */ /* 0x000fea0003800200 */
.L_x_31226:
        /* <DEDUP_REMOVED lines=20> */
.L_x_31237:
        /* <DEDUP_REMOVED lines=13> */
.L_x_31239:
[----:B------:R-:W-:Y:S05]  /*a5a0*/  BSYNC.RECONVERGENT B4 ;  /* 0x0000000000047941 */ /* 0x000fea0003800200 */
.L_x_31238:
        /* <DEDUP_REMOVED lines=43> */
.L_x_31236:
[----:B------:R-:W-:Y:S05]  /*a860*/  BSYNC.RECONVERGENT B3 ;  /* 0x0000000000037941 */ /* 0x000fea0003800200 */
.L_x_31235:
        /* <DEDUP_REMOVED lines=10> */
.L_x_31234:
[----:B------:R-:W-:Y:S05]  /*a910*/  BSYNC.RECONVERGENT B2 ;  /* 0x0000000000027941 */ /* 0x000fea0003800200 */
.L_x_31233:
        /* <DEDUP_REMOVED lines=19> */
.L_x_31243:
        /* <DEDUP_REMOVED lines=13> */
.L_x_31245:
[----:B------:R-:W-:Y:S05]  /*ab20*/  BSYNC.RECONVERGENT B3 ;  /* 0x0000000000037941 */ /* 0x000fea0003800200 */
.L_x_31244:
        /* <DEDUP_REMOVED lines=42> */
.L_x_31242:
[----:B------:R-:W-:Y:S05]  /*add0*/  BSYNC.RECONVERGENT B2 ;  /* 0x0000000000027941 */ /* 0x000fea0003800200 */
.L_x_31241:
        /* <DEDUP_REMOVED lines=11> */
.L_x_31218:
[----:B------:R-:W-:Y:S01]  /*ae90*/  BSSY.RECONVERGENT B2, `(.L_x_31246) ;  /* 0x0000057000027945 */ /* 0x000fe20003800200 */
[----:B------:R-:W-:Y:S01]  /*aea0*/  IMAD.MOV.U32 R22, RZ, RZ, R24 ;  /* 0x000000ffff167224 */ /* 0x000fe200078e0018 */
[----:B------:R-:W-:Y:S01]  /*aeb0*/  MOV R34, R32 ;  /* 0x0000002000227202 */ /* 0x000fe20000000f00 */
[----:B01----:R-:W-:Y:S01]  /*aec0*/  IMAD.MOV.U32 R20, RZ, RZ, RZ ;  /* 0x000000ffff147224 */ /* 0x003fe200078e00ff */
        /* <DEDUP_REMOVED lines=17> */
.L_x_31250:
        /* <DEDUP_REMOVED lines=13> */
.L_x_31252:
[----:B------:R-:W-:Y:S05]  /*b0b0*/  BSYNC.RECONVERGENT B4 ;  /* 0x0000000000047941 */ /* 0x000fea0003800200 */
.L_x_31251:
        /* <DEDUP_REMOVED lines=42> */
.L_x_31249:
[----:B------:R-:W-:Y:S05]  /*b360*/  BSYNC.RECONVERGENT B3 ;  /* 0x0000000000037941 */ /* 0x000fea0003800200 */
.L_x_31248:
        /* <DEDUP_REMOVED lines=9> */
.L_x_31247:
[----:B------:R-:W-:Y:S05]  /*b400*/  BSYNC.RECONVERGENT B2 ;  /* 0x0000000000027941 */ /* 0x000fea0003800200 */
.L_x_31246:
        /* <DEDUP_REMOVED lines=17> */
.L_x_31257:
        /* <DEDUP_REMOVED lines=13> */
.L_x_31259:
[----:B------:R-:W-:Y:S05]  /*b5f0*/  BSYNC.RECONVERGENT B4 ;  /* 0x0000000000047941 */ /* 0x000fea0003800200 */
.L_x_31258:
        /* <DEDUP_REMOVED lines=43> */
.L_x_31256:
[----:B------:R-:W-:Y:S05]  /*b8b0*/  BSYNC.RECONVERGENT B3 ;  /* 0x0000000000037941 */ /* 0x000fea0003800200 */
.L_x_31255:
        /* <DEDUP_REMOVED lines=9> */
.L_x_31254:
[----:B------:R-:W-:Y:S05]  /*b950*/  BSYNC.RECONVERGENT B2 ;  /* 0x0000000000027941 */ /* 0x000fea0003800200 */
.L_x_31253:
        /* <DEDUP_REMOVED lines=17> */
.L_x_31264:
        /* <DEDUP_REMOVED lines=13> */
.L_x_31266:
[----:B------:R-:W-:Y:S05]  /*bb40*/  BSYNC.RECONVERGENT B4 ;  /* 0x0000000000047941 */ /* 0x000fea0003800200 */
.L_x_31265:
        /* <DEDUP_REMOVED lines=43> */
.L_x_31263:
[----:B------:R-:W-:Y:S05]  /*be00*/  BSYNC.RECONVERGENT B3 ;  /* 0x0000000000037941 */ /* 0x000fea0003800200 */
.L_x_31262:
        /* <DEDUP_REMOVED lines=9> */
.L_x_31261:
[----:B------:R-:W-:Y:S05]  /*bea0*/  BSYNC.RECONVERGENT B2 ;  /* 0x0000000000027941 */ /* 0x000fea0003800200 */
.L_x_31260:
        /* <DEDUP_REMOVED lines=16> */
.L_x_31269:
        /* <DEDUP_REMOVED lines=13> */
.L_x_31271:
[----:B------:R-:W-:Y:S05]  /*c080*/  BSYNC.RECONVERGENT B3 ;  /* 0x0000000000037941 */ /* 0x000fea0003800200 */
.L_x_31270:
        /* <DEDUP_REMOVED lines=43> */
.L_x_31268:
[----:B------:R-:W-:Y:S05]  /*c340*/  BSYNC.RECONVERGENT B2 ;  /* 0x0000000000027941 */ /* 0x000fea0003800200 */
.L_x_31267:
        /* <DEDUP_REMOVED lines=9> */
.L_x_31240:
[----:B------:R-:W-:Y:S05]  /*c3e0*/  BSYNC.RECONVERGENT B1 ;  /* 0x0000000000017941 */ /* 0x000fea0003800200 */
.L_x_31217:
        /* <DEDUP_REMOVED lines=9> */
[----:B------:R-:W-:-:S04]  /*c480*/  LOP3.LUT R27, R27, 0xff0000, RZ, 0xc0, !PT ;  /* 0x00ff00001b1b7812 */ /* 0x000fc800078ec0ff */
[----:B------:R-:W-:Y:S02]  /*c490*/  LEA R26, R26, R27, 0x18 ;  /* 0x0000001b1a1a7211 */ /* 0x000fe400078ec0ff */
[----:B------:R-:W-:-:S03]  /*c4a0*/  LOP3.LUT R27, R61, 0xff, RZ, 0xc0, !PT ;  /* 0x000000ff3d1b7812 */ /* 0x000fc600078ec0ff */
[----:B------:R-:W-:-:S05]  /*c4b0*/  IMAD R26, R29, 0x100, R26 ;  /* 0x000001001d1a7824 */ /* 0x000fca00078e021a */
[----:B------:R-:W-:Y:S01]  /*c4c0*/  IADD3 R27, PT, PT, R26, R27, RZ ;  /* 0x0000001b1a1b7210 */ /* 0x000fe20007ffe0ff */
[----:B0-----:R-:W-:-:S05]  /*c4d0*/  IMAD.WIDE.U32 R24, R33, 0x4, R24 ;  /* 0x0000000421187825 */ /* 0x001fca00078e0018 */
[----:B------:R1:W-:Y:S02]  /*c4e0*/  STG.E desc[UR8][R24.64], R27 ;  /* 0x0000001b18007986 */ /* 0x0003e4000c101908 */
.L_x_31273:
[----:B------:R-:W-:Y:S05]  /*c4f0*/  BSYNC.RECONVERGENT B1 ;  /* 0x0000000000017941 */ /* 0x000fea0003800200 */
.L_x_31272:
[----:B------:R-:W-:Y:S04]  /*c500*/  BSSY.RECONVERGENT B1, `(.L_x_31274) ;  /* 0x0000005000017945 */ /* 0x000fe80003800200 */
[----:B------:R-:W-:Y:S05]  /*c510*/  @!P1 BRA `(.L_x_31275) ;  /* 0x00000000000c9947 */ /* 0x000fea0003800000 */
[----:B------:R-:W2:Y:S02]  /*c520*/  LDC.64 R4, c[0x0][0x390] ;  /* 0x0000e400ff047b82 */ /* 0x000ea40000000a00 */
[----:B--2---:R-:W-:-:S06]  /*c530*/  IMAD.WIDE.U32 R4, R31, 0x10, R4 ;  /* 0x000000101f047825 */ /* 0x004fcc00078e0004 */
[----:B------:R-:W5:Y:S02]  /*c540*/  LDG.E.128 R4, desc[UR8][R4.64] ;  /* 0x0000000804047981 */ /* 0x000f64000c1e1d00 */
.L_x_31275:
[----:B------:R-:W-:Y:S05]  /*c550*/  BSYNC.RECONVERGENT B1 ;  /* 0x0000000000017941 */ /* 0x000fea0003800200 */
.L_x_31274:
        /* <DEDUP_REMOVED lines=27> */
.L_x_31282:
        /* <DEDUP_REMOVED lines=13> */
.L_x_31284:
[----:B------:R-:W-:Y:S05]  /*c7e0*/  BSYNC.RECONVERGENT B4 ;  /* 0x0000000000047941 */ /* 0x000fea0003800200 */
.L_x_31283:
        /* <DEDUP_REMOVED lines=43> */
.L_x_31281:
[----:B------:R-:W-:Y:S05]  /*caa0*/  BSYNC.RECONVERGENT B3 ;  /* 0x0000000000037941 */ /* 0x000fea0003800200 */
.L_x_31280:
        /* <DEDUP_REMOVED lines=10> */
.L_x_31279:
[----:B------:R-:W-:Y:S05]  /*cb50*/  BSYNC.RECONVERGENT B2 ;  /* 0x0000000000027941 */ /* 0x000fea0003800200 */
.L_x_31278:
        /* <DEDUP_REMOVED lines=20> */
.L_x_31289:
        /* <DEDUP_REMOVED lines=13> */
.L_x_31291:
[----:B------:R-:W-:Y:S05]  /*cd70*/  BSYNC.RECONVERGENT B4 ;  /* 0x0000000000047941 */ /* 0x000fea0003800200 */
.L_x_31290:
        /* <DEDUP_REMOVED lines=43> */
.L_x_31288:
[----:B------:R-:W-:Y:S05]  /*d030*/  BSYNC.RECONVERGENT B3 ;  /* 0x0000000000037941 */ /* 0x000fea0003800200 */
.L_x_31287:
        /* <DEDUP_REMOVED lines=10> */
.L_x_31286:
[----:B------:R-:W-:Y:S05]  /*d0e0*/  BSYNC.RECONVERGENT B2 ;  /* 0x0000000000027941 */ /* 0x000fea0003800200 */
.L_x_31285:
        /* <DEDUP_REMOVED lines=20> */
.L_x_31296:
        /* <DEDUP_REMOVED lines=13> */
.L_x_31298:
[----:B------:R-:W-:Y:S05]  /*d300*/  BSYNC.RECONVERGENT B4 ;  /* 0x0000000000047941 */ /* 0x000fea0003800200 */
.L_x_31297:
        /* <DEDUP_REMOVED lines=43> */
.L_x_31295:
[----:B------:R-:W-:Y:S05]  /*d5c0*/  BSYNC.RECONVERGENT B3 ;  /* 0x0000000000037941 */ /* 0x000fea0003800200 */
.L_x_31294:
        /* <DEDUP_REMOVED lines=10> */
.L_x_31293:
[----:B------:R-:W-:Y:S05]  /*d670*/  BSYNC.RECONVERGENT B2 ;  /* 0x0000000000027941 */ /* 0x000fea0003800200 */
.L_x_31292:
        /* <DEDUP_REMOVED lines=19> */
.L_x_31302:
        /* <DEDUP_REMOVED lines=13> */
.L_x_31304:
[----:B------:R-:W-:Y:S05]  /*d880*/  BSYNC.RECONVERGENT B3 ;  /* 0x0000000000037941 */ /* 0x000fea0003800200 */
.L_x_31303:
        /* <DEDUP_REMOVED lines=42> */
.L_x_31301:
[----:B------:R-:W-:Y:S05]  /*db30*/  BSYNC.RECONVERGENT B2 ;  /* 0x0000000000027941 */ /* 0x000fea0003800200 */
.L_x_31300:
        /* <DEDUP_REMOVED lines=11> */
.L_x_31277:
        /* <DEDUP_REMOVED lines=21> */
.L_x_31309:
        /* <DEDUP_REMOVED lines=13> */
.L_x_31311:
[----:B------:R-:W-:Y:S05]  /*de10*/  BSYNC.RECONVERGENT B4 ;  /* 0x0000000000047941 */ /* 0x000fea0003800200 */
.L_x_31310:
        /* <DEDUP_REMOVED lines=42> */
.L_x_31308:
[----:B------:R-:W-:Y:S05]  /*e0c0*/  BSYNC.RECONVERGENT B3 ;  /* 0x0000000000037941 */ /* 0x000fea0003800200 */
.L_x_31307:
        /* <DEDUP_REMOVED lines=9> */
.L_x_31306:
[----:B------:R-:W-:Y:S05]  /*e160*/  BSYNC.RECONVERGENT B2 ;  /* 0x0000000000027941 */ /* 0x000fea0003800200 */
.L_x_31305:
        /* <DEDUP_REMOVED lines=17> */
.L_x_31316:
        /* <DEDUP_REMOVED lines=13> */
.L_x_31318:
[----:B------:R-:W-:Y:S05]  /*e350*/  BSYNC.RECONVERGENT B4 ;  /* 0x0000000000047941 */ /* 0x000fea0003800200 */
.L_x_31317:
        /* <DEDUP_REMOVED lines=43> */
.L_x_31315:
[----:B------:R-:W-:Y:S05]  /*e610*/  BSYNC.RECONVERGENT B3 ;  /* 0x0000000000037941 */ /* 0x000fea0003800200 */
.L_x_31314:
        /* <DEDUP_REMOVED lines=9> */
.L_x_31313:
[----:B------:R-:W-:Y:S05]  /*e6b0*/  BSYNC.RECONVERGENT B2 ;  /* 0x0000000000027941 */ /* 0x000fea0003800200 */
.L_x_31312:
        /* <DEDUP_REMOVED lines=17> */
.L_x_31323:
        /* <DEDUP_REMOVED lines=13> */
.L_x_31325:
[----:B------:R-:W-:Y:S05]  /*e8a0*/  BSYNC.RECONVERGENT B4 ;  /* 0x0000000000047941 */ /* 0x000fea0003800200 */
.L_x_31324:
        /* <DEDUP_REMOVED lines=43> */
.L_x_31322:
[----:B------:R-:W-:Y:S05]  /*eb60*/  BSYNC.RECONVERGENT B3 ;  /* 0x0000000000037941 */ /* 0x000fea0003800200 */
.L_x_31321:
        /* <DEDUP_REMOVED lines=9> */
.L_x_31320:
[----:B------:R-:W-:Y:S05]  /*ec00*/  BSYNC.RECONVERGENT B2 ;  /* 0x0000000000027941 */ /* 0x000fea0003800200 */
.L_x_31319:
        /* <DEDUP_REMOVED lines=16> */
.L_x_31328:
        /* <DEDUP_REMOVED lines=13> */
.L_x_31330:
[----:B------:R-:W-:Y:S05]  /*ede0*/  BSYNC.RECONVERGENT B3 ;  /* 0x0000000000037941 */ /* 0x000fea0003800200 */
.L_x_31329:
        /* <DEDUP_REMOVED lines=43> */
.L_x_31327:
[----:B------:R-:W-:Y:S05]  /*f0a0*/  BSYNC.RECONVERGENT B2 ;  /* 0x0000000000027941 */ /* 0x000fea0003800200 */
.L_x_31326:
        /* <DEDUP_REMOVED lines=9> */
.L_x_31299:
[----:B------:R-:W-:Y:S05]  /*f140*/  BSYNC.RECONVERGENT B1 ;  /* 0x0000000000017941 */ /* 0x000fea0003800200 */
.L_x_31276:
        /* <DEDUP_REMOVED lines=16> */
.L_x_31332:
[----:B------:R-:W-:Y:S05]  /*f250*/  BSYNC.RECONVERGENT B1 ;  /* 0x0000000000017941 */ /* 0x000fea0003800200 */
.L_x_31331:
[----:B------:R-:W-:Y:S04]  /*f260*/  BSSY.RECONVERGENT B1, `(.L_x_31333) ;  /* 0x0000005000017945 */ /* 0x000fe80003800200 */
[----:B------:R-:W-:Y:S05]  /*f270*/  @!P1 BRA `(.L_x_31334) ;  /* 0x00000000000c9947 */ /* 0x000fea0003800000 */
[----:B------:R-:W2:Y:S02]  /*f280*/  LDC.64 R4, c[0x0][0x390] ;  /* 0x0000e400ff047b82 */ /* 0x000ea40000000a00 */
[----:B--2---:R-:W-:-:S06]  /*f290*/  IMAD.WIDE.U32 R4, R35, 0x10, R4 ;  /* 0x0000001023047825 */ /* 0x004fcc00078e0004 */
[----:B------:R-:W5:Y:S02]  /*f2a0*/  LDG.E.128 R4, desc[UR8][R4.64] ;  /* 0x0000000804047981 */ /* 0x000f64000c1e1d00 */
.L_x_31334:
[----:B------:R-:W-:Y:S05]  /*f2b0*/  BSYNC.RECONVERGENT B1 ;  /* 0x0000000000017941 */ /* 0x000fea0003800200 */
.L_x_31333:
        /* <DEDUP_REMOVED lines=27> */
.L_x_31341:
        /* <DEDUP_REMOVED lines=13> */
.L_x_31343:
[----:B------:R-:W-:Y:S05]  /*f540*/  BSYNC.RECONVERGENT B4 ;  /* 0x0000000000047941 */ /* 0x000fea0003800200 */
.L_x_31342:
        /* <DEDUP_REMOVED lines=43> */
.L_x_31340:
[----:B------:R-:W-:Y:S05]  /*f800*/  BSYNC.RECONVERGENT B3 ;  /* 0x0000000000037941 */ /* 0x000fea0003800200 */
.L_x_31339:
        /* <DEDUP_REMOVED lines=10> */
.L_x_31338:
[----:B------:R-:W-:Y:S05]  /*f8b0*/  BSYNC.RECONVERGENT B2 ;  /* 0x0000000000027941 */ /* 0x000fea0003800200 */
.L_x_31337:
        /* <DEDUP_REMOVED lines=20> */
.L_x_31348:
        /* <DEDUP_REMOVED lines=13> */
.L_x_31350:
[----:B------:R-:W-:Y:S05]  /*fad0*/  BSYNC.RECONVERGENT B4 ;  /* 0x0000000000047941 */ /* 0x000fea0003800200 */
.L_x_31349:
        /* <DEDUP_REMOVED lines=43> */
.L_x_31347:
[----:B------:R-:W-:Y:S05]  /*fd90*/  BSYNC.RECONVERGENT B3 ;  /* 0x0000000000037941 */ /* 0x000fea0003800200 */
.L_x_31346:
        /* <DEDUP_REMOVED lines=10> */
.L_x_31345:
[----:B------:R-:W-:Y:S05]  /*fe40*/  BSYNC.RECONVERGENT B2 ;  /* 0x0000000000027941 */ /* 0x000fea0003800200 */
.L_x_31344:
        /* <DEDUP_REMOVED lines=20> */
.L_x_31355:
        /* <DEDUP_REMOVED lines=13> */
.L_x_31357:
[----:B------:R-:W-:Y:S05]  /*10060*/  BSYNC.RECONVERGENT B4 ;  /* 0x0000000000047941 */ /* 0x000fea0003800200 */
.L_x_31356:
        /* <DEDUP_REMOVED lines=43> */
.L_x_31354:
[----:B------:R-:W-:Y:S05]  /*10320*/  BSYNC.RECONVERGENT B3 ;  /* 0x0000000000037941 */ /* 0x000fea0003800200 */
.L_x_31353:
        /* <DEDUP_REMOVED lines=10> */
.L_x_31352:
[----:B------:R-:W-:Y:S05]  /*103d0*/  BSYNC.RECONVERGENT B2 ;  /* 0x0000000000027941 */ /* 0x000fea0003800200 */
.L_x_31351:
        /* <DEDUP_REMOVED lines=19> */
.L_x_31361:
        /* <DEDUP_REMOVED lines=13> */
.L_x_31363:
[----:B------:R-:W-:Y:S05]  /*105e0*/  BSYNC.RECONVERGENT B3 ;  /* 0x0000000000037941 */ /* 0x000fea0003800200 */
.L_x_31362:
        /* <DEDUP_REMOVED lines=43> */
.L_x_31360:
[----:B------:R-:W-:Y:S05]  /*108a0*/  BSYNC.RECONVERGENT B2 ;  /* 0x0000000000027941 */ /* 0x000fea0003800200 */
.L_x_31359:
        /* <DEDUP_REMOVED lines=11> */
.L_x_31336:
        /* <DEDUP_REMOVED lines=21> */
.L_x_31368:
        /* <DEDUP_REMOVED lines=13> */
.L_x_31370:
[----:B------:R-:W-:Y:S05]  /*10b80*/  BSYNC.RECONVERGENT B4 ;  /* 0x0000000000047941 */ /* 0x000fea0003800200 */
.L_x_31369:
        /* <DEDUP_REMOVED lines=43> */
.L_x_31367:
[----:B------:R-:W-:Y:S05]  /*10e40*/  BSYNC.RECONVERGENT B3 ;  /* 0x0000000000037941 */ /* 0x000fea0003800200 */
.L_x_31366:
        /* <DEDUP_REMOVED lines=9> */
.L_x_31365:
[----:B------:R-:W-:Y:S05]  /*10ee0*/  BSYNC.RECONVERGENT B2 ;  /* 0x0000000000027941 */ /* 0x000fea0003800200 */
.L_x_31364:
        /* <DEDUP_REMOVED lines=17> */
.L_x_31375:
        /* <DEDUP_REMOVED lines=13> */
.L_x_31377:
[----:B------:R-:W-:Y:S05]  /*110d0*/  BSYNC.RECONVERGENT B4 ;  /* 0x0000000000047941 */ /* 0x000fea0003800200 */
.L_x_31376:
        /* <DEDUP_REMOVED lines=43> */
.L_x_31374:
[----:B------:R-:W-:Y:S05]  /*11390*/  BSYNC.RECONVERGENT B3 ;  /* 0x0000000000037941 */ /* 0x000fea0003800200 */
.L_x_31373:
        /* <DEDUP_REMOVED lines=9> */
.L_x_31372:
[----:B------:R-:W-:Y:S05]  /*11430*/  BSYNC.RECONVERGENT B2 ;  /* 0x0000000000027941 */ /* 0x000fea0003800200 */
.L_x_31371:
        /* <DEDUP_REMOVED lines=17> */
.L_x_31382:
        /* <DEDUP_REMOVED lines=13> */
.L_x_31384:
[----:B------:R-:W-:Y:S05]  /*11620*/  BSYNC.RECONVERGENT B4 ;  /* 0x0000000000047941 */ /* 0x000fea0003800200 */
.L_x_31383:
        /* <DEDUP_REMOVED lines=43> */
.L_x_31381:
[----:B------:R-:W-:Y:S05]  /*118e0*/  BSYNC.RECONVERGENT B3 ;  /* 0x0000000000037941 */ /* 0x000fea0003800200 */
.L_x_31380:
        /* <DEDUP_REMOVED lines=9> */
.L_x_31379:
[----:B------:R-:W-:Y:S05]  /*11980*/  BSYNC.RECONVERGENT B2 ;  /* 0x0000000000027941 */ /* 0x000fea0003800200 */
.L_x_31378:
        /* <DEDUP_REMOVED lines=16> */
.L_x_31387:
        /* <DEDUP_REMOVED lines=13> */
.L_x_31389:
[----:B------:R-:W-:Y:S05]  /*11b60*/  BSYNC.RECONVERGENT B3 ;  /* 0x0000000000037941 */ /* 0x000fea0003800200 */
.L_x_31388:
        /* <DEDUP_REMOVED lines=43> */
.L_x_31386:
[----:B------:R-:W-:Y:S05]  /*11e20*/  BSYNC.RECONVERGENT B2 ;  /* 0x0000000000027941 */ /* 0x000fea0003800200 */
.L_x_31385:
        /* <DEDUP_REMOVED lines=9> */
.L_x_31358:
[----:B------:R-:W-:Y:S05]  /*11ec0*/  BSYNC.RECONVERGENT B1 ;  /* 0x0000000000017941 */ /* 0x000fea0003800200 */
.L_x_31335:
[----:B------:R-:W-:Y:S01]  /*11ed0*/  IMAD.WIDE.U32 R32, R39, 0x10, R106 ;  /* 0x0000001027207825 */ /* 0x000fe200078e006a */
[----:B------:R-:W-:Y:S04]  /*11ee0*/  BSSY.RECONVERGENT B1, `(.L_x_31390) ;  /* 0x000000e000017945 */ /* 0x000fe80003800200 */
[----:B-----5:R0:W-:Y:S01]  /*11ef0*/  STG.E.128 desc[UR8][R32.64], R28 ;  /* 0x0000001c20007986 */ /* 0x0201e2000c101d08 */
[----:B------:R-:W-:Y:S05]  /*11f00*/  @!P1 BRA `(.L_x_31391) ;  /* 0x00000000002c9947 */ /* 0x000fea0003800000 */
[----:B0-----:R-:W0:Y:S01]  /*11f10*/  LDC.64 R32, c[0x0][0x3b0] ;  /* 0x0000ec00ff207b82 */ /* 0x001e220000000a00 */
[----:B------:R-:W-:Y:S02]  /*11f20*/  SHF.L.U32 R39, R64, 0x10, RZ ;  /* 0x0000001040277819 */ /* 0x000fe400000006ff */
[----:B------:R-:W-:Y:S02]  /*11f30*/  LOP3.LUT R34, R65, 0xffff, RZ, 0xc0, !PT ;  /* 0x0000ffff41227812 */ /* 0x000fe400078ec0ff */
[----:B------:R-:W-:Y:S02]  /*11f40*/  LOP3.LUT R39, R39, 0xff0000, RZ, 0xc0, !PT ;  /* 0x00ff000027277812 */ /* 0x000fe400078ec0ff */
[----:B------:R-:W-:-:S03]  /*11f50*/  LOP3.LUT R75, R63, 0xff, RZ, 0xc0, !PT ;  /* 0x000000ff3f4b7812 */ /* 0x000fc600078ec0ff */
[----:B------:R-:W-:Y:S01]  /*11f60*/  IMAD R34, R34, 0x1000000, R39 ;  /* 0x0100000022227824 */ /* 0x000fe200078e0227 */
[----:B------:R-:W-:-:S04]  /*11f70*/  LOP3.LUT R39, R61, 0xff, RZ, 0xc0, !PT ;  /* 0x000000ff3d277812 */ /* 0x000fc800078ec0ff */
[----:B------:R-:W-:-:S05]  /*11f80*/  LEA R34, R75, R34, 0x8 ;  /* 0x000000224b227211 */ /* 0x000fca00078e40ff */
[----:B------:R-:W-:Y:S02]  /*11f90*/  IMAD.IADD R39, R34, 0x1, R39 ;  /* 0x0000000122277824 */ /* 0x000fe400078e0227 */
[----:B0-----:R-:W-:-:S05]  /*11fa0*/  IMAD.WIDE.U32 R32, R35, 0x4, R32 ;  /* 0x0000000423207825 */ /* 0x001fca00078e0020 */
[----:B------:R1:W-:Y:S02]  /*11fb0*/  STG.E desc[UR8][R32.64], R39 ;  /* 0x0000002720007986 */ /* 0x0003e4000c101908 */
.L_x_31391:
[----:B------:R-:W-:Y:S05]  /*11fc0*/  BSYNC.RECONVERGENT B1 ;  /* 0x0000000000017941 */ /* 0x000fea0003800200 */
.L_x_31390:
[----:B------:R-:W-:Y:S04]  /*11fd0*/  BSSY.RECONVERGENT B1, `(.L_x_31392) ;  /* 0x0000006000017945 */ /* 0x000fe80003800200 */
[----:B------:R-:W-:Y:S05]  /*11fe0*/  @!P1 BRA `(.L_x_31393) ;  /* 0x0000000000109947 */ /* 0x000fea0003800000 */
[----:B------:R-:W2:Y:S01]  /*11ff0*/  LDC.64 R4, c[0x0][0x390] ;  /* 0x0000e400ff047b82 */ /* 0x000ea20000000a00 */
[----:B------:R-:W-:-:S05]  /*12000*/  IADD3 R7, PT, PT, R37, 0xc0, RZ ;  /* 0x000000c025077810 */ /* 0x000fca0007ffe0ff */
[----:B--2---:R-:W-:-:S06]  /*12010*/  IMAD.WIDE.U32 R4, R7, 0x10, R4 ;  /* 0x0000001007047825 */ /* 0x004fcc00078e0004 */
[----:B------:R-:W5:Y:S02]  /*12020*/  LDG.E.128 R4, desc[UR8][R4.64] ;  /* 0x0000000804047981 */ /* 0x000f64000c1e1d00 */
.L_x_31393:
[----:B------:R-:W-:Y:S05]  /*12030*/  BSYNC.RECONVERGENT B1 ;  /* 0x0000000000017941 */ /* 0x000fea0003800200 */
.L_x_31392:
[----:B------:R-:W-:Y:S04]  /*12040*/  BSSY.RECONVERGENT B1, `(.L_x_31394) ;  /* 0x00002c0000017945 */ /* 0x000fe80003800200 */
[----:B------:R-:W-:Y:S05]  /*12050*/  @!P0 BRA `(.L_x_31395) ;  /* 0x0000001400a08947 */ /* 0x000fea0003800000 */
[----:B01----:R-:W0:Y:S01]  /*12060*/  LDC.64 R32, c[0x0][0x3a0] ;  /* 0x0000e800ff207b82 */ /* 0x003e220000000a00 */
[----:B------:R-:W-:-:S04]  /*12070*/  VIADD R35, R36, 0xc0 ;  /* 0x000000c024237836 */ /* 0x000fc80000000000 */
        /* <DEDUP_REMOVED lines=23> */
.L_x_31400:
        /* <DEDUP_REMOVED lines=13> */
.L_x_31402:
[----:B------:R-:W-:Y:S05]  /*122c0*/  BSYNC.RECONVERGENT B4 ;  /* 0x0000000000047941 */ /* 0x000fea0003800200 */
.L_x_31401:
        /* <DEDUP_REMOVED lines=43> */
.L_x_31399:
[----:B------:R-:W-:Y:S05]  /*12580*/  BSYNC.RECONVERGENT B3 ;  /* 0x0000000000037941 */ /* 0x000fea0003800200 */
.L_x_31398:
        /* <DEDUP_REMOVED lines=10> */
.L_x_31397:
[----:B------:R-:W-:Y:S05]  /*12630*/  BSYNC.RECONVERGENT B2 ;  /* 0x0000000000027941 */ /* 0x000fea0003800200 */
.L_x_31396:
        /* <DEDUP_REMOVED lines=20> */
.L_x_31407:
        /* <DEDUP_REMOVED lines=13> */
.L_x_31409:
[----:B------:R-:W-:Y:S05]  /*12850*/  BSYNC.RECONVERGENT B4 ;  /* 0x0000000000047941 */ /* 0x000fea0003800200 */
.L_x_31408:
        /* <DEDUP_REMOVED lines=43> */
.L_x_31406:
[----:B------:R-:W-:Y:S05]  /*12b10*/  BSYNC.RECONVERGENT B3 ;  /* 0x0000000000037941 */ /* 0x000fea0003800200 */
.L_x_31405:
        /* <DEDUP_REMOVED lines=10> */
.L_x_31404:
[----:B------:R-:W-:Y:S05]  /*12bc0*/  BSYNC.RECONVERGENT B2 ;  /* 0x0000000000027941 */ /* 0x000fea0003800200 */
.L_x_31403:
        /* <DEDUP_REMOVED lines=20> */
.L_x_31414:
        /* <DEDUP_REMOVED lines=13> */
.L_x_31416:
[----:B------:R-:W-:Y:S05]  /*12de0*/  BSYNC.RECONVERGENT B4 ;  /* 0x0000000000047941 */ /* 0x000fea0003800200 */
.L_x_31415:
        /* <DEDUP_REMOVED lines=43> */
.L_x_31413:
[----:B------:R-:W-:Y:S05]  /*130a0*/  BSYNC.RECONVERGENT B3 ;  /* 0x0000000000037941 */ /* 0x000fea0003800200 */
.L_x_31412:
        /* <DEDUP_REMOVED lines=10> */
.L_x_31411:
[----:B------:R-:W-:Y:S05]  /*13150*/  BSYNC.RECONVERGENT B2 ;  /* 0x0000000000027941 */ /* 0x000fea0003800200 */
.L_x_31410:
        /* <DEDUP_REMOVED lines=19> */
.L_x_31420:
        /* <DEDUP_REMOVED lines=13> */
.L_x_31422:
[----:B------:R-:W-:Y:S05]  /*13360*/  BSYNC.RECONVERGENT B3 ;  /* 0x0000000000037941 */ /* 0x000fea0003800200 */
.L_x_31421:
        /* <DEDUP_REMOVED lines=43> */
.L_x_31419:
[----:B------:R-:W-:Y:S05]  /*13620*/  BSYNC.RECONVERGENT B2 ;  /* 0x0000000000027941 */ /* 0x000fea0003800200 */
.L_x_31418:
        /* <DEDUP_REMOVED lines=11> */
.L_x_31395:
        /* <DEDUP_REMOVED lines=21> */
.L_x_31427:
        /* <DEDUP_REMOVED lines=13> */
.L_x_31429:
[----:B------:R-:W-:Y:S05]  /*13900*/  BSYNC.RECONVERGENT B4 ;  /* 0x0000000000047941 */ /* 0x000fea0003800200 */
.L_x_31428:
        /* <DEDUP_REMOVED lines=43> */
.L_x_31426:
[----:B------:R-:W-:Y:S05]  /*13bc0*/  BSYNC.RECONVERGENT B3 ;  /* 0x0000000000037941 */ /* 0x000fea0003800200 */
.L_x_31425:
        /* <DEDUP_REMOVED lines=9> */
.L_x_31424:
[----:B------:R-:W-:Y:S05]  /*13c60*/  BSYNC.RECONVERGENT B2 ;  /* 0x0000000000027941 */ /* 0x000fea0003800200 */
.L_x_31423:
        /* <DEDUP_REMOVED lines=17> */
.L_x_31434:
        /* <DEDUP_REMOVED lines=13> */
.L_x_31436:
[----:B------:R-:W-:Y:S05]  /*13e50*/  BSYNC.RECONVERGENT B4 ;  /* 0x0000000000047941 */ /* 0x000fea0003800200 */
.L_x_31435:
        /* <DEDUP_REMOVED lines=43> */
.L_x_31433:
[----:B------:R-:W-:Y:S05]  /*14110*/  BSYNC.RECONVERGENT B3 ;  /* 0x0000000000037941 */ /* 0x000fea0003800200 */
.L_x_31432:
        /* <DEDUP_REMOVED lines=9> */
.L_x_31431:
[----:B------:R-:W-:Y:S05]  /*141b0*/  BSYNC.RECONVERGENT B2 ;  /* 0x0000000000027941 */ /* 0x000fea0003800200 */
.L_x_31430:
        /* <DEDUP_REMOVED lines=17> */
.L_x_31441:
        /* <DEDUP_REMOVED lines=13> */
.L_x_31443:
[----:B------:R-:W-:Y:S05]  /*143a0*/  BSYNC.RECONVERGENT B4 ;  /* 0x0000000000047941 */ /* 0x000fea0003800200 */
.L_x_31442:
        /* <DEDUP_REMOVED lines=43> */
.L_x_31440:
[----:B------:R-:W-:Y:S05]  /*14660*/  BSYNC.RECONVERGENT B3 ;  /* 0x0000000000037941 */ /* 0x000fea0003800200 */
.L_x_31439:
        /* <DEDUP_REMOVED lines=9> */
.L_x_31438:
[----:B------:R-:W-:Y:S05]  /*14700*/  BSYNC.RECONVERGENT B2 ;  /* 0x0000000000027941 */ /* 0x000fea0003800200 */
.L_x_31437:
        /* <DEDUP_REMOVED lines=16> */
.L_x_31446:
        /* <DEDUP_REMOVED lines=13> */
.L_x_31448:
[----:B------:R-:W-:Y:S05]  /*148e0*/  BSYNC.RECONVERGENT B3 ;  /* 0x0000000000037941 */ /* 0x000fea0003800200 */
.L_x_31447:
        /* <DEDUP_REMOVED lines=43> */
.L_x_31445:
[----:B------:R-:W-:Y:S05]  /*14ba0*/  BSYNC.RECONVERGENT B2 ;  /* 0x0000000000027941 */ /* 0x000fea0003800200 */
.L_x_31444:
        /* <DEDUP_REMOVED lines=9> */
.L_x_31417:
[----:B------:R-:W-:Y:S05]  /*14c40*/  BSYNC.RECONVERGENT B1 ;  /* 0x0000000000017941 */ /* 0x000fea0003800200 */
.L_x_31394:
[----:B------:R-:W-:Y:S01]  /*14c50*/  IADD3 R39, PT, PT, R36, 0xc0, RZ ;  /* 0x000000c024277810 */ /* 0x000fe20007ffe0ff */
[----:B------:R-:W-:Y:S01]  /*14c60*/  BSSY.RECONVERGENT B1, `(.L_x_31449) ;  /* 0x0000011000017945 */ /* 0x000fe20003800200 */
[----:B------:R-:W-:-:S03]  /*14c70*/  VIADD R82, R37, 0xe0 ;  /* 0x000000e025527836 */ /* 0x000fc60000000000 */
[----:B------:R-:W-:-:S05]  /*14c80*/  IMAD.WIDE.U32 R38, R39, 0x10, R106 ;  /* 0x0000001027267825 */ /* 0x000fca00078e006a */
[----:B-----5:R0:W-:Y:S01]  /*14c90*/  STG.E.128 desc[UR8][R38.64], R32 ;  /* 0x0000002026007986 */ /* 0x0201e2000c101d08 */
[----:B------:R-:W-:Y:S05]  /*14ca0*/  @!P1 BRA `(.L_x_31450) ;  /* 0x0000000000309947 */ /* 0x000fea0003800000 */
[----:B0-----:R-:W0:Y:S01]  /*14cb0*/  LDC.64 R38, c[0x0][0x3b0] ;  /* 0x0000ec00ff267b82 */ /* 0x001e220000000a00 */
[----:B------:R-:W-:Y:S02]  /*14cc0*/  SHF.L.U32 R76, R64, 0x10, RZ ;  /* 0x00000010404c7819 */ /* 0x000fe400000006ff */
[----:B------:R-:W-:Y:S02]  /*14cd0*/  LOP3.LUT R84, R65, 0xffff, RZ, 0xc0, !PT ;  /* 0x0000ffff41547812 */ /* 0x000fe400078ec0ff */
[----:B------:R-:W-:Y:S02]  /*14ce0*/  LOP3.LUT R85, R76, 0xff0000, RZ, 0xc0, !PT ;  /* 0x00ff00004c557812 */ /* 0x000fe400078ec0ff */
[----:B------:R-:W-:Y:S02]  /*14cf0*/  LOP3.LUT R76, R63, 0xff, RZ, 0xc0, !PT ;  /* 0x000000ff3f4c7812 */ /* 0x000fe400078ec0ff */
[----:B------:R-:W-:Y:S01]  /*14d00*/  IADD3 R37, PT, PT, R37, 0xc0, RZ ;  /* 0x000000c025257810 */ /* 0x000fe20007ffe0ff */
[----:B------:R-:W-:-:S04]  /*14d10*/  IMAD R85, R84, 0x1000000, R85 ;  /* 0x0100000054557824 */ /* 0x000fc800078e0255 */
[----:B------:R-:W-:Y:S01]  /*14d20*/  IMAD R76, R76, 0x100, R85 ;  /* 0x000001004c4c7824 */ /* 0x000fe200078e0255 */
[----:B------:R-:W-:-:S04]  /*14d30*/  LOP3.LUT R85, R61, 0xff, RZ, 0xc0, !PT ;  /* 0x000000ff3d557812 */ /* 0x000fc800078ec0ff */
[----:B------:R-:W-:Y:S01]  /*14d40*/  IADD3 R85, PT, PT, R76, R85, RZ ;  /* 0x000000554c557210 */ /* 0x000fe20007ffe0ff */
[----:B0-----:R-:W-:-:S05]  /*14d50*/  IMAD.WIDE.U32 R38, R37, 0x4, R38 ;  /* 0x0000000425267825 */ /* 0x001fca00078e0026 */
[----:B------:R1:W-:Y:S02]  /*14d60*/  STG.E desc[UR8][R38.64], R85 ;  /* 0x0000005526007986 */ /* 0x0003e4000c101908 */
.L_x_31450:
[----:B------:R-:W-:Y:S05]  /*14d70*/  BSYNC.RECONVERGENT B1 ;  /* 0x0000000000017941 */ /* 0x000fea0003800200 */
.L_x_31449:
[----:B------:R-:W-:Y:S04]  /*14d80*/  BSSY.RECONVERGENT B1, `(.L_x_31451) ;  /* 0x0000005000017945 */ /* 0x000fe80003800200 */
[----:B------:R-:W-:Y:S05]  /*14d90*/  @!P1 BRA `(.L_x_31452) ;  /* 0x00000000000c9947 */ /* 0x000fea0003800000 */
[----:B------:R-:W2:Y:S02]  /*14da0*/  LDC.64 R4, c[0x0][0x390] ;  /* 0x0000e400ff047b82 */ /* 0x000ea40000000a00 */
[----:B--2---:R-:W-:-:S06]  /*14db0*/  IMAD.WIDE.U32 R4, R82, 0x10, R4 ;  /* 0x0000001052047825 */ /* 0x004fcc00078e0004 */
[----:B------:R-:W5:Y:S02]  /*14dc0*/  LDG.E.128 R4, desc[UR8][R4.64] ;  /* 0x0000000804047981 */ /* 0x000f64000c1e1d00 */
.L_x_31452:
[----:B------:R-:W-:Y:S05]  /*14dd0*/  BSYNC.RECONVERGENT B1 ;  /* 0x0000000000017941 */ /* 0x000fea0003800200 */
.L_x_31451:
[----:B------:R-:W-:Y:S01]  /*14de0*/  BSSY.RECONVERGENT B1, `(.L_x_31453) ;  /* 0x00002c0000017945 */ /* 0x000fe20003800200 */
[----:B------:R-:W-:-:S03]  /*14df0*/  VIADD R84, R36, 0xe0 ;  /* 0x000000e024547836 */ /* 0x000fc60000000000 */
[----:B------:R-:W-:Y:S05]  /*14e00*/  @!P0 BRA `(.L_x_31454) ;  /* 0x00000014009c8947 */ /* 0x000fea0003800000 */
[----:B------:R-:W0:Y:S02]  /*14e10*/  LDC.64 R36, c[0x0][0x3a0] ;  /* 0x0000e800ff247b82 */ /* 0x000e240000000a00 */
[----:B01----:R-:W-:-:S06]  /*14e20*/  IMAD.WIDE.U32 R38, R84, 0x10, R36 ;  /* 0x0000001054267825 */ /* 0x003fcc00078e0024 */
        /* <DEDUP_REMOVED lines=22> */
.L_x_31459:
        /* <DEDUP_REMOVED lines=13> */
.L_x_31461:
[----:B------:R-:W-:Y:S05]  /*15060*/  BSYNC.RECONVERGENT B4 ;  /* 0x0000000000047941 */ /* 0x000fea0003800200 */
.L_x_31460:
        /* <DEDUP_REMOVED lines=43> */
.L_x_31458:
[----:B------:R-:W-:Y:S05]  /*15320*/  BSYNC.RECONVERGENT B3 ;  /* 0x0000000000037941 */ /* 0x000fea0003800200 */
.L_x_31457:
        /* <DEDUP_REMOVED lines=10> */
.L_x_31456:
[----:B------:R-:W-:Y:S05]  /*153d0*/  BSYNC.RECONVERGENT B2 ;  /* 0x0000000000027941 */ /* 0x000fea0003800200 */
.L_x_31455:
        /* <DEDUP_REMOVED lines=20> */
.L_x_31466:
        /* <DEDUP_REMOVED lines=13> */
.L_x_31468:
[----:B------:R-:W-:Y:S05]  /*155f0*/  BSYNC.RECONVERGENT B4 ;  /* 0x0000000000047941 */ /* 0x000fea0003800200 */
.L_x_31467:
        /* <DEDUP_REMOVED lines=43> */
.L_x_31465:
[----:B------:R-:W-:Y:S05]  /*158b0*/  BSYNC.RECONVERGENT B3 ;  /* 0x0000000000037941 */ /* 0x000fea0003800200 */
.L_x_31464:
        /* <DEDUP_REMOVED lines=10> */
.L_x_31463:
[----:B------:R-:W-:Y:S05]  /*15960*/  BSYNC.RECONVERGENT B2 ;  /* 0x0000000000027941 */ /* 0x000fea0003800200 */
.L_x_31462:
        /* <DEDUP_REMOVED lines=20> */
.L_x_31473:
        /* <DEDUP_REMOVED lines=13> */
.L_x_31475:
[----:B------:R-:W-:Y:S05]  /*15b80*/  BSYNC.RECONVERGENT B4 ;  /* 0x0000000000047941 */ /* 0x000fea0003800200 */
.L_x_31474:
        /* <DEDUP_REMOVED lines=43> */
.L_x_31472:
[----:B------:R-:W-:Y:S05]  /*15e40*/  BSYNC.RECONVERGENT B3 ;  /* 0x0000000000037941 */ /* 0x000fea0003800200 */
.L_x_31471:
        /* <DEDUP_REMOVED lines=10> */
.L_x_31470:
[----:B------:R-:W-:Y:S05]  /*15ef0*/  BSYNC.RECONVERGENT B2 ;  /* 0x0000000000027941 */ /* 0x000fea0003800200 */
.L_x_31469:
        /* <DEDUP_REMOVED lines=19> */
.L_x_31479:
        /* <DEDUP_REMOVED lines=13> */
.L_x_31481:
[----:B------:R-:W-:Y:S05]  /*16100*/  BSYNC.RECONVERGENT B3 ;  /* 0x0000000000037941 */ /* 0x000fea0003800200 */
.L_x_31480:
        /* <DEDUP_REMOVED lines=43> */
.L_x_31478:
[----:B------:R-:W-:Y:S05]  /*163c0*/  BSYNC.RECONVERGENT B2 ;  /* 0x0000000000027941 */ /* 0x000fea0003800200 */
.L_x_31477:
        /* <DEDUP_REMOVED lines=11> */
.L_x_31454:
[----:B------:R-:W-:Y:S01]  /*16480*/  BSSY.RECONVERGENT B2, `(.L_x_31482) ;  /* 0x0000058000027945 */ /* 0x000fe20003800200 */
[----:B------:R-:W-:Y:S01]  /*16490*/  HFMA2 R36, -RZ, RZ, 0, 0 ;  /* 0x00000000ff247431 */ /* 0x000fe200000001ff */
        /* <DEDUP_REMOVED lines=19> */
.L_x_31486:
        /* <DEDUP_REMOVED lines=13> */
.L_x_31488:
[----:B------:R-:W-:Y:S05]  /*166a0*/  BSYNC.RECONVERGENT B4 ;  /* 0x0000000000047941 */ /* 0x000fea0003800200 */
.L_x_31487:
        /* <DEDUP_REMOVED lines=43> */
.L_x_31485:
[----:B------:R-:W-:Y:S05]  /*16960*/  BSYNC.RECONVERGENT B3 ;  /* 0x0000000000037941 */ /* 0x000fea0003800200 */
.L_x_31484:
        /* <DEDUP_REMOVED lines=9> */
.L_x_31483:
[----:B------:R-:W-:Y:S05]  /*16a00*/  BSYNC.RECONVERGENT B2 ;  /* 0x0000000000027941 */ /* 0x000fea0003800200 */
.L_x_31482:
        /* <DEDUP_REMOVED lines=17> */
.L_x_31493:
        /* <DEDUP_REMOVED lines=13> */
.L_x_31495:
[----:B------:R-:W-:Y:S05]  /*16bf0*/  BSYNC.RECONVERGENT B4 ;  /* 0x0000000000047941 */ /* 0x000fea0003800200 */
.L_x_31494:
        /* <DEDUP_REMOVED lines=43> */
.L_x_31492:
[----:B------:R-:W-:Y:S05]  /*16eb0*/  BSYNC.RECONVERGENT B3 ;  /* 0x0000000000037941 */ /* 0x000fea0003800200 */
.L_x_31491:
        /* <DEDUP_REMOVED lines=9> */
.L_x_31490:
[----:B------:R-:W-:Y:S05]  /*16f50*/  BSYNC.RECONVERGENT B2 ;  /* 0x0000000000027941 */ /* 0x000fea0003800200 */
.L_x_31489:
        /* <DEDUP_REMOVED lines=17> */
.L_x_31500:
        /* <DEDUP_REMOVED lines=13> */
.L_x_31502:
[----:B------:R-:W-:Y:S05]  /*17140*/  BSYNC.RECONVERGENT B4 ;  /* 0x0000000000047941 */ /* 0x000fea0003800200 */
.L_x_31501:
        /* <DEDUP_REMOVED lines=43> */
.L_x_31499:
[----:B------:R-:W-:Y:S05]  /*17400*/  BSYNC.RECONVERGENT B3 ;  /* 0x0000000000037941 */ /* 0x000fea0003800200 */
.L_x_31498:
        /* <DEDUP_REMOVED lines=9> */
.L_x_31497:
[----:B------:R-:W-:Y:S05]  /*174a0*/  BSYNC.RECONVERGENT B2 ;  /* 0x0000000000027941 */ /* 0x000fea0003800200 */
.L_x_31496:
        /* <DEDUP_REMOVED lines=16> */
.L_x_31505:
        /* <DEDUP_REMOVED lines=13> */
.L_x_31507:
[----:B------:R-:W-:Y:S05]  /*17680*/  BSYNC.RECONVERGENT B3 ;  /* 0x0000000000037941 */ /* 0x000fea0003800200 */
.L_x_31506:
        /* <DEDUP_REMOVED lines=43> */
.L_x_31504:
[----:B------:R-:W-:Y:S05]  /*17940*/  BSYNC.RECONVERGENT B2 ;  /* 0x0000000000027941 */ /* 0x000fea0003800200 */
.L_x_31503:
[----:B------:R-:W-:Y:S01]  /*17950*/  I2FP.F32.U32 R39, R39 ;  /* 0x0000002700277245 */ /* 0x000fe20000201000 */
[----:B------:R-:W-:Y:S02]  /*17960*/  IMAD.MOV.U32 R86, RZ, RZ, 0x2f800000 ;  /* 0x2f800000ff567424 */ /* 0x000fe400078e00ff */
[----:B-----5:R-:W-:Y:S02]  /*17970*/  FMUL.FTZ R81, R7, UR13 ;  /* 0x0000000d07517c20 */ /* 0x020fe40008410000 */
[----:B------:R-:W-:-:S05]  /*17980*/  FFMA.FTZ R39, R39, R86, 1.1641532182693481445e-10 ;  /* 0x2f00000027277423 */ /* 0x000fca0000010056 */
[----:B------:R-:W-:Y:S01]  /*17990*/  FSETP.GTU.FTZ.AND P0, PT, R39, UR5, PT ;  /* 0x0000000527007c0b */ /* 0x000fe2000bf1c000 */
[----:B------:R-:W-:-:S03]  /*179a0*/  FMUL.FTZ R39, R81, UR12 ;  /* 0x0000000c51277c20 */ /* 0x000fc60008410000 */
[----:B------:R-:W-:Y:S02]  /*179b0*/  SEL R81, RZ, 0x1, P0 ;  /* 0x00000001ff517807 */ /* 0x000fe40000000000 */
[----:B------:R-:W-:Y:S02]  /*179c0*/  FSEL R39, R39, RZ, !P0 ;  /* 0x000000ff27277208 */ /* 0x000fe40004000000 */
[----:B------:R-:W-:-:S07]  /*179d0*/  PRMT R65, R81, 0x7610, R65 ;  /* 0x0000761051417816 */ /* 0x000fce0000000041 */
.L_x_31476:
[----:B------:R-:W-:Y:S05]  /*179e0*/  BSYNC.RECONVERGENT B1 ;  /* 0x0000000000017941 */ /* 0x000fea0003800200 */
.L_x_31453:
[----:B------:R-:W-:Y:S01]  /*179f0*/  FADD.FTZ R86, RZ, R8 ;  /* 0x00000008ff567221 */ /* 0x000fe20000010000 */
[----:B------:R-:W-:Y:S01]  /*17a00*/  IMAD.WIDE.U32 R84, R84, 0x10, R106 ;  /* 0x0000001054547825 */ /* 0x000fe200078e006a */
[----:B------:R-:W-:Y:S01]  /*17a10*/  BSSY.RECONVERGENT B1, `(.L_x_31508) ;  /* 0x000002d000017945 */ /* 0x000fe20003800200 */
[----:B------:R-:W-:Y:S02]  /*17a20*/  ISETP.NE.AND P0, PT, R54, RZ, PT ;  /* 0x000000ff3600720c */ /* 0x000fe40003f05270 */
[----:B------:R-:W-:Y:S01]  /*17a30*/  FADD.FTZ R81, R86, R9 ;  /* 0x0000000956517221 */ /* 0x000fe20000010000 */
[----:B-----5:R0:W-:Y:S03]  /*17a40*/  STG.E.128 desc[UR8][R84.64], R36 ;  /* 0x0000002454007986 */ /* 0x0201e6000c101d08 */
        /* <DEDUP_REMOVED lines=30> */
[----:B------:R-:W0:Y:S01]  /*17c30*/  LDC.64 R84, c[0x0][0x3b0] ;  /* 0x0000ec00ff547b82 */ /* 0x000e220000000a00 */
        /* <DEDUP_REMOVED lines=10> */
.L_x_31509:
[----:B------:R-:W-:Y:S05]  /*17ce0*/  BSYNC.RECONVERGENT B1 ;  /* 0x0000000000017941 */ /* 0x000fea0003800200 */
.L_x_31508:
        /* <DEDUP_REMOVED lines=88> */
.L_x_31525:
        /* <DEDUP_REMOVED lines=18> */
[----:B------:R-:W-:Y:S02]  /*18390*/  HADD2.F32 R107, -RZ, R48.H0_H0 ;  /* 0x20000030ff6b7230 */ /* 0x000fe40000004100 */
[C---:B------:R-:W-:Y:S01]  /*183a0*/  FADD.FTZ R114, -R85.reuse, R9 ;  /* 0x0000000955727221 */ /* 0x040fe20000010100 */
[----:B------:R-:W-:Y:S01]  /*183b0*/  FADD.FTZ R102, -R85, R19 ;  /* 0x0000001355667221 */ /* 0x000fe20000010100 */
[----:B------:R-:W-:Y:S02]  /*183c0*/  IMAD R79, R79, R78, RZ ;  /* 0x0000004e4f4f7224 */ /* 0x000fe400078e02ff */
[----:B------:R-:W-:Y:S01]  /*183d0*/  FADD.FTZ R110, -R85, R8 ;  /* 0x00000008556e7221 */ /* 0x000fe20000010100 */
[----:B------:R-:W-:Y:S01]  /*183e0*/  FMUL.FTZ R19, R81, R114 ;  /* 0x0000007251137220 */ /* 0x000fe20000410000 */
[C---:B------:R-:W-:Y:S01]  /*183f0*/  FADD.FTZ R8, -R85.reuse, R12 ;  /* 0x0000000c55087221 */ /* 0x040fe20000010100 */
[----:B------:R-:W0:Y:S01]  /*18400*/  LDC.64 R114, c[0x0][0x428] ;  /* 0x00010a00ff727b82 */ /* 0x000e220000000a00 */
[----:B------:R-:W-:Y:S01]  /*18410*/  SHF.R.S32.HI R12, RZ, 0x1f, R79 ;  /* 0x0000001fff0c7819 */ /* 0x000fe2000001144f */
[C---:B------:R-:W-:Y:S01]  /*18420*/  FADD.FTZ R10, -R85.reuse, R10 ;  /* 0x0000000a550a7221 */ /* 0x040fe20000010100 */
[C---:B------:R-:W-:Y:S01]  /*18430*/  FADD.FTZ R116, -R85.reuse, R11 ;  /* 0x0000000b55747221 */ /* 0x040fe20000010100 */
[----:B------:R-:W-:Y:S01]  /*18440*/  FADD.FTZ R112, -R85, R13 ;  /* 0x0000000d55707221 */ /* 0x000fe20000010100 */
[----:B------:R-:W-:Y:S01]  /*18450*/  LEA.HI R79, R12, R79, RZ, 0x2 ;  /* 0x0000004f0c4f7211 */ /* 0x000fe200078f10ff */
[----:B------:R-:W-:-:S02]  /*18460*/  HADD2.F32 R13, -RZ, R64.H1_H1 ;  /* 0x30000040ff0d7230 */ /* 0x000fc40000004100 */
        /* <DEDUP_REMOVED lines=8> */
[----:B------:R-:W-:Y:S02]  /*184f0*/  HADD2.F32 R11, -RZ, R52.H0_H0 ;  /* 0x20000034ff0b7230 */ /* 0x000fe40000004100 */
[----:B------:R-:W-:Y:S01]  /*18500*/  FMUL.FTZ R110, R81, R110 ;  /* 0x0000006e516e7220 */ /* 0x000fe20000410000 */
[----:B------:R-:W-:-:S02]  /*18510*/  HADD2.F32 R14, -RZ, R63.H1_H1 ;  /* 0x3000003fff0e7230 */ /* 0x000fc40000004100 */
[C---:B------:R-:W-:Y:S01]  /*18520*/  FMUL.FTZ R10, R81.reuse, R10 ;  /* 0x0000000a510a7220 */ /* 0x040fe20000410000 */
[----:B------:R-:W-:Y:S02]  /*18530*/  HADD2.F32 R9, -RZ, R53.H0_H0 ;  /* 0x20000035ff097230 */ /* 0x000fe40000004100 */
[----:B------:R-:W-:Y:S01]  /*18540*/  FMUL.FTZ R17, R81, R116 ;  /* 0x0000007451117220 */ /* 0x000fe20000410000 */
[----:B------:R-:W-:Y:S01]  /*18550*/  HADD2.F32 R15, -RZ, R65.H1_H1 ;  /* 0x30000041ff0f7230 */ /* 0x000fe20000004100 */
[----:B------:R-:W-:Y:S01]  /*18560*/  LEA.HI.SX32 R79, R79, R54, 0x1e ;  /* 0x000000364f4f7211 */ /* 0x000fe200078ff2ff */
[----:B------:R-:W-:Y:S02]  /*18570*/  HADD2.F32 R16, -RZ, R91.H1_H1 ;  /* 0x3000005bff107230 */ /* 0x000fe40000004100 */
[----:B------:R-:W-:Y:S01]  /*18580*/  FFMA.FTZ R13, R19, R13, R118 ;  /* 0x0000000d130d7223 */ /* 0x000fe20000010076 */
[----:B------:R-:W-:Y:S01]  /*18590*/  FADD.FTZ R86, -R85, R26 ;  /* 0x0000001a55567221 */ /* 0x000fe20000010100 */
[----:B------:R-:W-:Y:S01]  /*185a0*/  FMUL.FTZ R19, R81, R22 ;  /* 0x0000001651137220 */ /* 0x000fe20000410000 */
[C---:B------:R-:W-:Y:S01]  /*185b0*/  FADD.FTZ R94, -R85.reuse, R24 ;  /* 0x00000018555e7221 */ /* 0x040fe20000010100 */
[----:B------:R-:W-:Y:S01]  /*185c0*/  FADD.FTZ R26, -R85, R35 ;  /* 0x00000023551a7221 */ /* 0x000fe20000010100 */
[----:B------:R-:W-:Y:S01]  /*185d0*/  FFMA.FTZ R12, R110, R12, R11 ;  /* 0x0000000c6e0c7223 */ /* 0x000fe2000001000b */
[----:B------:R-:W-:Y:S01]  /*185e0*/  FFMA.FTZ R14, R10, R14, R9 ;  /* 0x0000000e0a0e7223 */ /* 0x000fe20000010009 */
[----:B------:R-:W-:Y:S01]  /*185f0*/  FFMA.FTZ R15, R17, R15, R16 ;  /* 0x0000000f110f7223 */ /* 0x000fe20000010010 */
[----:B------:R-:W-:Y:S01]  /*18600*/  FMUL.FTZ R22, R81, R34 ;  /* 0x0000002251167220 */ /* 0x000fe20000410000 */
[----:B------:R-:W-:Y:S01]  /*18610*/  FADD.FTZ R24, -R85, R29 ;  /* 0x0000001d55187221 */ /* 0x000fe20000010100 */
[----:B------:R-:W-:-:S02]  /*18620*/  HADD2.F32 R17, -RZ, R66.H0_H0 ;  /* 0x20000042ff117230 */ /* 0x000fc40000004100 */
[C---:B------:R-:W-:Y:S01]  /*18630*/  FMUL.FTZ R31, R81.reuse, R8 ;  /* 0x00000008511f7220 */ /* 0x040fe20000410000 */
[----:B------:R-:W-:Y:S02]  /*18640*/  HADD2.F32 R110, -RZ, R50.H0_H0 ;  /* 0x20000032ff6e7230 */ /* 0x000fe40000004100 */
[----:B------:R-:W-:Y:S01]  /*18650*/  FMUL.FTZ R29, R81, R108 ;  /* 0x0000006c511d7220 */ /* 0x000fe20000410000 */
[----:B------:R-:W-:Y:S02]  /*18660*/  HADD2.F32 R11, -RZ, R66.H1_H1 ;  /* 0x30000042ff0b7230 */ /* 0x000fe40000004100 */
[C---:B------:R-:W-:Y:S01]  /*18670*/  FADD.FTZ R78, -R85.reuse, R18 ;  /* 0x00000012554e7221 */ /* 0x040fe20000010100 */
[----:B------:R-:W-:Y:S02]  /*18680*/  HADD2.F32 R10, -RZ, R51.H0_H0 ;  /* 0x20000033ff0a7230 */ /* 0x000fe40000004100 */
[----:B------:R-:W-:Y:S01]  /*18690*/  FADD.FTZ R104, -R85, R20 ;  /* 0x0000001455687221 */ /* 0x000fe20000010100 */
[----:B0-----:R-:W-:-:S04]  /*186a0*/  IMAD.WIDE.U32 R34, R79, 0x10, R114 ;  /* 0x000000104f227825 */ /* 0x001fc800078e0072 */
        /* <DEDUP_REMOVED lines=12> */
[----:B------:R0:W-:Y:S01]  /*18770*/  STG.E.128 desc[UR8][R34.64], R12 ;  /* 0x0000000c22007986 */ /* 0x0001e2000c101d08 */
[----:B------:R-:W-:Y:S01]  /*18780*/  FFMA.FTZ R8, R31, R17, R110 ;  /* 0x000000111f087223 */ /* 0x000fe2000001006e */
[----:B------:R-:W-:Y:S01]  /*18790*/  FFMA.FTZ R10, R29, R11, R10 ;  /* 0x0000000b1d0a7223 */ /* 0x000fe2000001000a */
[----:B------:R-:W-:-:S02]  /*187a0*/  HADD2.F32 R85, -RZ, R68.H0_H0 ;  /* 0x20000044ff557230 */ /* 0x000fc40000004100 */
[C---:B------:R-:W-:Y:S01]  /*187b0*/  FMUL.FTZ R100, R81.reuse, R100 ;  /* 0x0000006451647220 */ /* 0x040fe20000410000 */
[----:B------:R-:W-:Y:S02]  /*187c0*/  HADD2.F32 R33, -RZ, R69.H0_H0 ;  /* 0x20000045ff217230 */ /* 0x000fe40000004100 */
[C---:B------:R-:W-:Y:S01]  /*187d0*/  FMUL.FTZ R98, R81.reuse, R98 ;  /* 0x0000006251627220 */ /* 0x040fe20000410000 */
[----:B------:R-:W-:Y:S02]  /*187e0*/  HADD2.F32 R37, -RZ, R95.H0_H0 ;  /* 0x2000005fff257230 */ /* 0x000fe40000004100 */
[C---:B------:R-:W-:Y:S01]  /*187f0*/  FMUL.FTZ R78, R81.reuse, R78 ;  /* 0x0000004e514e7220 */ /* 0x040fe20000410000 */
[----:B------:R-:W-:Y:S02]  /*18800*/  HADD2.F32 R29, -RZ, R68.H1_H1 ;  /* 0x30000044ff1d7230 */ /* 0x000fe40000004100 */
[----:B------:R-:W-:Y:S01]  /*18810*/  FMUL.FTZ R102, R81, R102 ;  /* 0x0000006651667220 */ /* 0x000fe20000410000 */
[----:B------:R-:W-:-:S02]  /*18820*/  HADD2.F32 R31, -RZ, R49.H0_H0 ;  /* 0x20000031ff1f7230 */ /* 0x000fc40000004100 */
[C---:B------:R-:W-:Y:S01]  /*18830*/  FMUL.FTZ R106, R81.reuse, R106 ;  /* 0x0000006a516a7220 */ /* 0x040fe20000410000 */
[----:B------:R-:W-:Y:S02]  /*18840*/  HADD2.F32 R17, -RZ, R95.H1_H1 ;  /* 0x3000005fff117230 */ /* 0x000fe40000004100 */
[C---:B------:R-:W-:Y:S01]  /*18850*/  FMUL.FTZ R112, R81.reuse, R112 ;  /* 0x0000007051707220 */ /* 0x040fe20000410000 */
[----:B------:R-:W-:Y:S02]  /*18860*/  HADD2.F32 R11, -RZ, R67.H1_H1 ;  /* 0x30000043ff0b7230 */ /* 0x000fe40000004100 */
[----:B------:R-:W-:Y:S01]  /*18870*/  FMUL.FTZ R27, R81, R24 ;  /* 0x00000018511b7220 */ /* 0x000fe20000410000 */
[----:B------:R-:W-:Y:S02]  /*18880*/  HADD2.F32 R39, -RZ, R93.H1_H1 ;  /* 0x3000005dff277230 */ /* 0x000fe40000004100 */
[----:B0-----:R-:W-:Y:S01]  /*18890*/  FFMA.FTZ R12, R100, R85, R107 ;  /* 0x00000055640c7223 */ /* 0x001fe2000001006b */
[----:B------:R-:W-:-:S02]  /*188a0*/  HADD2.F32 R15, -RZ, R69.H1_H1 ;  /* 0x30000045ff0f7230 */ /* 0x000fc40000004100 */
[----:B------:R-:W-:Y:S01]  /*188b0*/  FFMA.FTZ R13, R98, R33, R37 ;  /* 0x00000021620d7223 */ /* 0x000fe20000010025 */
[----:B------:R-:W-:Y:S02]  /*188c0*/  HADD2.F32 R16, -RZ, R67.H0_H0 ;  /* 0x20000043ff107230 */ /* 0x000fe40000004100 */
[----:B------:R-:W-:Y:S01]  /*188d0*/  FFMA.FTZ R14, R78, R29, R31 ;  /* 0x0000001d4e0e7223 */ /* 0x000fe2000001001f */
[----:B------:R-:W-:Y:S02]  /*188e0*/  HADD2.F32 R9, -RZ, R93.H0_H0 ;  /* 0x2000005dff097230 */ /* 0x000fe40000004100 */
[----:B------:R-:W-:Y:S01]  /*188f0*/  FFMA.FTZ R15, R102, R15, R17 ;  /* 0x0000000f660f7223 */ /* 0x000fe20000010011 */
[----:B------:R-:W-:Y:S01]  /*18900*/  FFMA.FTZ R11, R106, R11, R39 ;  /* 0x0000000b6a0b7223 */ /* 0x000fe20000010027 */
[C---:B------:R-:W-:Y:S01]  /*18910*/  VIADD R107, R79.reuse, 0x20 ;  /* 0x000000204f6b7836 */ /* 0x040fe20000000000 */
[C---:B------:R-:W-:Y:S01]  /*18920*/  IADD3 R17, PT, PT, R79.reuse, 0x40, RZ ;  /* 0x000000404f117810 */ /* 0x040fe20007ffe0ff */
[C---:B------:R-:W-:Y:S01]  /*18930*/  VIADD R39, R79.reuse, 0x60 ;  /* 0x000000604f277836 */ /* 0x040fe20000000000 */
[C---:B------:R-:W-:Y:S01]  /*18940*/  IADD3 R37, PT, PT, R79.reuse, 0x80, RZ ;  /* 0x000000804f257810 */ /* 0x040fe20007ffe0ff */
[C---:B------:R-:W-:Y:S01]  /*18950*/  VIADD R35, R79.reuse, 0xa0 ;  /* 0x000000a04f237836 */ /* 0x040fe20000000000 */
[C---:B------:R-:W-:Y:S01]  /*18960*/  IADD3 R29, PT, PT, R79.reuse, 0xc0, RZ ;  /* 0x000000c04f1d7810 */ /* 0x040fe20007ffe0ff */
[----:B------:R-:W-:-:S02]  /*18970*/  VIADD R79, R79, 0xe0 ;  /* 0x000000e04f4f7836 */ /* 0x000fc40000000000 */
[C---:B------:R-:W-:Y:S01]  /*18980*/  FMUL.FTZ R23, R81.reuse, R26 ;  /* 0x0000001a51177220 */ /* 0x040fe20000410000 */
[C---:B------:R-:W-:Y:S01]  /*18990*/  FMUL.FTZ R21, R81.reuse, R28 ;  /* 0x0000001c51157220 */ /* 0x040fe20000410000 */
[C---:B------:R-:W-:Y:S01]  /*189a0*/  FMUL.FTZ R24, R81.reuse, R36 ;  /* 0x0000002451187220 */ /* 0x040fe20000410000 */
[----:B------:R-:W-:Y:S01]  /*189b0*/  FMUL.FTZ R26, R81, R38 ;  /* 0x00000026511a7220 */ /* 0x000fe20000410000 */
[----:B------:R-:W-:Y:S01]  /*189c0*/  FFMA.FTZ R9, R112, R16, R9 ;  /* 0x0000001070097223 */ /* 0x000fe20000010009 */
[----:B------:R-:W-:-:S04]  /*189d0*/  IMAD.WIDE.U32 R106, R107, 0x10, R114 ;  /* 0x000000106b6a7825 */ /* 0x000fc800078e0072 */
[C---:B------:R-:W-:Y:S01]  /*189e0*/  FMUL.FTZ R94, R81.reuse, R94 ;  /* 0x0000005e515e7220 */ /* 0x040fe20000410000 */
[C---:B------:R-:W-:Y:S01]  /*189f0*/  FMUL.FTZ R88, R81.reuse, R88 ;  /* 0x0000005851587220 */ /* 0x040fe20000410000 */
[----:B------:R-:W-:Y:S01]  /*18a00*/  FMUL.FTZ R104, R81, R104 ;  /* 0x0000006851687220 */ /* 0x000fe20000410000 */
[--C-:B------:R-:W-:Y:S01]  /*18a10*/  IMAD.WIDE.U32 R16, R17, 0x10, R114.reuse ;  /* 0x0000001011107825 */ /* 0x100fe200078e0072 */
[----:B------:R-:W-:Y:S03]  /*18a20*/  STG.E.128 desc[UR8][R106.64], R8 ;  /* 0x000000086a007986 */ /* 0x000fe6000c101d08 */
[C---:B------:R-:W-:Y:S01]  /*18a30*/  FMUL.FTZ R92, R81.reuse, R92 ;  /* 0x0000005c515c7220 */ /* 0x040fe20000410000 */
[----:B------:R-:W-:Y:S01]  /*18a40*/  FMUL.FTZ R90, R81, R90 ;  /* 0x0000005a515a7220 */ /* 0x000fe20000410000 */
[--C-:B------:R-:W-:Y:S01]  /*18a50*/  IMAD.WIDE.U32 R38, R39, 0x10, R114.reuse ;  /* 0x0000001027267825 */ /* 0x100fe200078e0072 */
[----:B------:R0:W-:Y:S03]  /*18a60*/  STG.E.128 desc[UR8][R16.64], R12 ;  /* 0x0000000c10007986 */ /* 0x0001e6000c101d08 */
[C---:B------:R-:W-:Y:S01]  /*18a70*/  FMUL.FTZ R96, R81.reuse, R96 ;  /* 0x0000006051607220 */ /* 0x040fe20000410000 */
        /* <DEDUP_REMOVED lines=10> */
[----:B------:R-:W-:-:S04]  /*18b20*/  IMAD.WIDE.U32 R114, R79, 0x10, R114 ;  /* 0x000000104f727825 */ /* 0x000fc800078e0072 */
[----:B------:R-:W-:Y:S02]  /*18b30*/  HADD2.F32 R31, -RZ, R72.H0_H0 ;  /* 0x20000048ff1f7230 */ /* 0x000fe40000004100 */
[----:B------:R-:W-:Y:S02]  /*18b40*/  HADD2.F32 R33, -RZ, R44.H0_H0 ;  /* 0x2000002cff217230 */ /* 0x000fe40000004100 */
[----:B------:R-:W-:Y:S02]  /*18b50*/  HADD2.F32 R79, -RZ, R71.H1_H1 ;  /* 0x30000047ff4f7230 */ /* 0x000fe40000004100 */
[----:B------:R-:W-:Y:S02]  /*18b60*/  HADD2.F32 R85, -RZ, R97.H1_H1 ;  /* 0x30000061ff557230 */ /* 0x000fe40000004100 */
[----:B0-----:R-:W-:Y:S01]  /*18b70*/  FFMA.FTZ R12, R94, R31, R33 ;  /* 0x0000001f5e0c7223 */ /* 0x001fe20000010021 */
[----:B------:R-:W-:Y:S02]  /*18b80*/  HADD2.F32 R13, -RZ, R73.H0_H0 ;  /* 0x20000049ff0d7230 */ /* 0x000fe40000004100 */
        /* <DEDUP_REMOVED lines=25> */
[----:B------:R-:W-:Y:S01]  /*18d20*/  FFMA.FTZ R22, R22, R27, R31 ;  /* 0x0000001b16167223 */ /* 0x000fe2000001001f */
[----:B------:R-:W-:Y:S02]  /*18d30*/  HADD2.F32 R85, -RZ, R80.H0_H0 ;  /* 0x20000050ff557230 */ /* 0x000fe40000004100 */
[----:B------:R-:W-:Y:S02]  /*18d40*/  HADD2.F32 R107, -RZ, R40.H0_H0 ;  /* 0x20000028ff6b7230 */ /* 0x000fe40000004100 */
        /* <DEDUP_REMOVED lines=20> */
[----:B------:R-:W-:Y:S01]  /*18e90*/  HADD2.F32 R84, -RZ, R89.H0_H0 ;  /* 0x20000059ff547230 */ /* 0x000fe20000004100 */
[----:B------:R0:W-:Y:S01]  /*18ea0*/  STG.E.128 desc[UR8][R36.64], R12 ;  /* 0x0000000c24007986 */ /* 0x0001e2000c101d08 */
[----:B------:R-:W-:Y:S02]  /*18eb0*/  HADD2.F32 R86, -RZ, R105.H0_H0 ;  /* 0x20000069ff567230 */ /* 0x000fe40000004100 */
[----:B------:R-:W-:Y:S01]  /*18ec0*/  FFMA.FTZ R24, R24, R33, R79 ;  /* 0x0000002118187223 */ /* 0x000fe2000001004f */
[----:B------:R-:W-:Y:S01]  /*18ed0*/  HADD2.F32 R30, -RZ, R89.H1_H1 ;  /* 0x30000059ff1e7230 */ /* 0x000fe20000004100 */
[----:B------:R0:W-:Y:S01]  /*18ee0*/  STG.E.128 desc[UR8][R34.64], R16 ;  /* 0x0000001022007986 */ /* 0x0001e2000c101d08 */
[----:B------:R-:W-:Y:S02]  /*18ef0*/  HADD2.F32 R32, -RZ, R105.H1_H1 ;  /* 0x30000069ff207230 */ /* 0x000fe40000004100 */
[----:B------:R-:W-:Y:S01]  /*18f00*/  FFMA.FTZ R25, R25, R84, R86 ;  /* 0x0000005419197223 */ /* 0x000fe20000010056 */
[----:B------:R0:W-:Y:S02]  /*18f10*/  STG.E.128 desc[UR8][R28.64], R20 ;  /* 0x000000141c007986 */ /* 0x0001e4000c101d08 */
[----:B------:R-:W-:-:S05]  /*18f20*/  FFMA.FTZ R27, R81, R30, R32 ;  /* 0x0000001e511b7223 */ /* 0x000fca0000010020 */
[----:B------:R0:W-:Y:S02]  /*18f30*/  STG.E.128 desc[UR8][R114.64], R24 ;  /* 0x0000001872007986 */ /* 0x0001e4000c101d08 */
.L_x_31512:
[----:B------:R-:W-:Y:S05]  /*18f40*/  BSYNC.RECONVERGENT B1 ;  /* 0x0000000000017941 */ /* 0x000fea0003800200 */
.L_x_31511:
[----:B0-----:R-:W0:Y:S02]  /*18f50*/  LDC.64 R8, c[0x0][0x380] ;  /* 0x0000e000ff087b82 */ /* 0x001e240000000a00 */
[----:B0-----:R-:W-:-:S04]  /*18f60*/  LEA R55, R8, R55, 0x2 ;  /* 0x0000003708377211 */ /* 0x001fc800078e10ff */
[----:B------:R-:W-:-:S13]  /*18f70*/  ISETP.GE.AND P0, PT, R55, R9, PT ;  /* 0x000000093700720c */ /* 0x000fda0003f06270 */
[----:B------:R-:W-:Y:S05]  /*18f80*/  @!P0 BRA `(.L_x_31513) ;  /* 0xfffffe7c00c08947 */ /* 0x000fea000383ffff */
[----:B------:R-:W-:Y:S05]  /*18f90*/  BSYNC B0 ;  /* 0x0000000000007941 */ /* 0x000fea0003800000 */
.L_x_31039:
[----:B------:R-:W-:Y:S05]  /*18fa0*/  EXIT ;  /* 0x000000000000794d */ /* 0x000fea0003800000 */
.L_x_31510:
[----:B------:R-:W-:Y:S01]  /*18fb0*/  HFMA2 R86, -RZ, RZ, 0, 5.9604644775390625e-08 ;  /* 0x00000001ff567431 */ /* 0x000fe200000001ff */
[----:B------:R-:W-:Y:S01]  /*18fc0*/  BSSY B1, `(.L_x_31514) ;  /* 0x0000007000017945 */ /* 0x000fe20003800000 */
[----:B------:R-:W-:Y:S01]  /*18fd0*/  IMAD.MOV.U32 R107, RZ, RZ, R88 ;  /* 0x000000ffff6b7224 */ /* 0x000fe200078e0058 */
[----:B0-----:R-:W-:Y:S01]  /*18fe0*/  MOV R84, 0xffffffff ;  /* 0xffffffff00547802 */ /* 0x001fe20000000f00 */
[----:B------:R-:W-:-:S07]  /*18ff0*/  IMAD.MOV.U32 R85, RZ, RZ, 0x1f ;  /* 0x0000001fff557424 */ /* 0x000fce00078e00ff */
[----:B------:R-:W-:Y:S05]  /*19000*/  WARPSYNC.COLLECTIVE R84, `(.L_x_31515) ;  /* 0x0000000054087348 */ /* 0x000fea0003c00000 */
[----:B------:R0:W1:Y:S02]  /*19010*/  SHFL.BFLY P1, R81, R107, R86, R85 ;  /* 0x0c0000566b517389 */ /* 0x0000640000020055 */
[----:B01----:R-:W-:Y:S05]  /*19020*/  ENDCOLLECTIVE ;  /* 0x000000000000791b */ /* 0x003fea0003800000 */
.L_x_31515:
[----:B------:R-:W-:Y:S05]  /*19030*/  BSYNC B1 ;  /* 0x0000000000017941 */ /* 0x000fea0003800000 */
.L_x_31514:
[----:B------:R-:W-:Y:S01]  /*19040*/  FADD.FTZ R90, R88, R81 ;  /* 0x00000051585a7221 */ /* 0x000fe20000010000 */
[----:B------:R-:W-:Y:S02]  /*19050*/  HFMA2 R86, -RZ, RZ, 0, 1.1920928955078125e-07 ;  /* 0x00000002ff567431 */ /* 0x000fe400000001ff */
[----:B------:R-:W-:Y:S01]  /*19060*/  IMAD.MOV.U32 R85, RZ, RZ, 0x1f ;  /* 0x0000001fff557424 */ /* 0x000fe200078e00ff */
[----:B------:R-:W-:Y:S01]  /*19070*/  MOV R84, 0xffffffff ;  /* 0xffffffff00547802 */ /* 0x000fe20000000f00 */
[----:B------:R-:W-:Y:S01]  /*19080*/  IMAD.MOV.U32 R107, RZ, RZ, R90 ;  /* 0x000000ffff6b7224 */ /* 0x000fe200078e005a */
[----:B------:R-:W0:Y:S06]  /*19090*/  LDC R82, c[0x0][0x400] ;  /* 0x00010000ff527b82 */ /* 0x000e2c0000000800 */
[----:B0-----:R-:W-:Y:S05]  /*190a0*/  WARPSYNC.COLLECTIVE R84, `(.L_x_31516) ;  /* 0x0000000054087348 */ /* 0x001fea0003c00000 */
[----:B------:R1:W2:Y:S02]  /*190b0*/  SHFL.BFLY P1, R81, R107, R86, R85 ;  /* 0x0c0000566b517389 */ /* 0x0002a40000020055 */
[----:B012---:R-:W-:Y:S05]  /*190c0*/  ENDCOLLECTIVE ;  /* 0x000000000000791b */ /* 0x007fea0003800000 */
.L_x_31516:
[----:B------:R-:W-:Y:S02]  /*190d0*/  HFMA2 R86, -RZ, RZ, 0, 2.384185791015625e-07 ;  /* 0x00000004ff567431 */ /* 0x000fe400000001ff */
[----:B------:R-:W-:-:S04]  /*190e0*/  FADD.FTZ R92, R90, R81 ;  /* 0x000000515a5c7221 */ /* 0x000fc80000010000 */
[----:B------:R-:W-:-:S07]  /*190f0*/  IMAD.MOV.U32 R107, RZ, RZ, R92 ;  /* 0x000000ffff6b7224 */ /* 0x000fce00078e005c */
[----:B------:R-:W-:Y:S05]  /*19100*/  WARPSYNC.COLLECTIVE R84, `(.L_x_31517) ;  /* 0x0000000054087348 */ /* 0x000fea0003c00000 */
[----:B------:R0:W1:Y:S02]  /*19110*/  SHFL.BFLY P1, R81, R107, R86, R85 ;  /* 0x0c0000566b517389 */ /* 0x0000640000020055 */
[----:B01----:R-:W-:Y:S05]  /*19120*/  ENDCOLLECTIVE ;  /* 0x000000000000791b */ /* 0x003fea0003800000 */
.L_x_31517:
[----:B------:R-:W-:Y:S01]  /*19130*/  MOV R86, 0x8 ;  /* 0x0000000800567802 */ /* 0x000fe20000000f00 */
[----:B------:R-:W-:-:S04]  /*19140*/  FADD.FTZ R94, R92, R81 ;  /* 0x000000515c5e7221 */ /* 0x000fc80000010000 */
[----:B------:R-:W-:-:S07]  /*19150*/  IMAD.MOV.U32 R107, RZ, RZ, R94 ;  /* 0x000000ffff6b7224 */ /* 0x000fce00078e005e */
[----:B------:R-:W-:Y:S05]  /*19160*/  WARPSYNC.COLLECTIVE R84, `(.L_x_31518) ;  /* 0x0000000054087348 */ /* 0x000fea0003c00000 */
[----:B------:R0:W1:Y:S02]  /*19170*/  SHFL.BFLY P1, R81, R107, R86, R85 ;  /* 0x0c0000566b517389 */ /* 0x0000640000020055 */
[----:B01----:R-:W-:Y:S05]  /*19180*/  ENDCOLLECTIVE ;  /* 0x000000000000791b */ /* 0x003fea0003800000 */
.L_x_31518:
[----:B------:R-:W-:Y:S02]  /*19190*/  HFMA2 R86, -RZ, RZ, 0, 9.5367431640625e-07 ;  /* 0x00000010ff567431 */ /* 0x000fe400000001ff */
[----:B------:R-:W-:-:S04]  /*191a0*/  FADD.FTZ R96, R94, R81 ;  /* 0x000000515e607221 */ /* 0x000fc80000010000 */
[----:B------:R-:W-:-:S07]  /*191b0*/  IMAD.MOV.U32 R107, RZ, RZ, R96 ;  /* 0x000000ffff6b7224 */ /* 0x000fce00078e0060 */
[----:B------:R-:W-:Y:S05]  /*191c0*/  WARPSYNC.COLLECTIVE R84, `(.L_x_31519) ;  /* 0x0000000054087348 */ /* 0x000fea0003c00000 */
[----:B------:R0:W1:Y:S02]  /*191d0*/  SHFL.BFLY P1, R81, R107, R86, R85 ;  /* 0x0c0000566b517389 */ /* 0x0000640000020055 */
[----:B01----:R-:W-:Y:S05]  /*191e0*/  ENDCOLLECTIVE ;  /* 0x000000000000791b */ /* 0x003fea0003800000 */
.L_x_31519:
        /* <DEDUP_REMOVED lines=10> */
[----:B------:R-:W-:-:S03]  /*19290*/  FADD.FTZ R88, -R109, R39 ;  /* 0x000000276d587221 */ /* 0x000fc60000010100 */
        /* <DEDUP_REMOVED lines=55> */
[----:B------:R-:W-:-:S03]  /*19610*/  IMAD.MOV.U32 R84, RZ, RZ, -0x1 ;  /* 0xffffffffff547424 */ /* 0x000fc600078e00ff */
[----:B------:R-:W-:-:S04]  /*19620*/  FFMA.FTZ R88, R88, R88, R81 ;  /* 0x0000005858587223 */ /* 0x000fc80000010051 */
[----:B------:R-:W-:-:S07]  /*19630*/  IMAD.MOV.U32 R107, RZ, RZ, R88 ;  /* 0x000000ffff6b7224 */ /* 0x000fce00078e0058 */
[----:B------:R-:W-:Y:S05]  /*19640*/  WARPSYNC.COLLECTIVE R84, `(.L_x_31520) ;  /* 0x0000000054087348 */ /* 0x000fea0003c00000 */
[----:B------:R0:W1:Y:S02]  /*19650*/  SHFL.BFLY P1, R81, R107, R86, R85 ;  /* 0x0c0000566b517389 */ /* 0x0000640000020055 */
[----:B01----:R-:W-:Y:S05]  /*19660*/  ENDCOLLECTIVE ;  /* 0x000000000000791b */ /* 0x003fea0003800000 */
.L_x_31520:
[----:B------:R-:W-:Y:S02]  /*19670*/  IMAD.MOV.U32 R86, RZ, RZ, 0x2 ;  /* 0x00000002ff567424 */ /* 0x000fe400078e00ff */
[----:B------:R-:W-:-:S05]  /*19680*/  FADD.FTZ R90, R88, R81 ;  /* 0x00000051585a7221 */ /* 0x000fca0000010000 */
[----:B------:R-:W-:-:S07]  /*19690*/  MOV R107, R90 ;  /* 0x0000005a006b7202 */ /* 0x000fce0000000f00 */
[----:B------:R-:W-:Y:S05]  /*196a0*/  WARPSYNC.COLLECTIVE R84, `(.L_x_31521) ;  /* 0x0000000054087348 */ /* 0x000fea0003c00000 */
[----:B------:R0:W1:Y:S02]  /*196b0*/  SHFL.BFLY P1, R81, R107, R86, R85 ;  /* 0x0c0000566b517389 */ /* 0x0000640000020055 */
[----:B01----:R-:W-:Y:S05]  /*196c0*/  ENDCOLLECTIVE ;  /* 0x000000000000791b */ /* 0x003fea0003800000 */
.L_x_31521:
[----:B------:R-:W-:Y:S02]  /*196d0*/  IMAD.MOV.U32 R86, RZ, RZ, 0x4 ;  /* 0x00000004ff567424 */ /* 0x000fe400078e00ff */
[----:B------:R-:W-:-:S05]  /*196e0*/  FADD.FTZ R92, R90, R81 ;  /* 0x000000515a5c7221 */ /* 0x000fca0000010000 */
[----:B------:R-:W-:-:S07]  /*196f0*/  MOV R107, R92 ;  /* 0x0000005c006b7202 */ /* 0x000fce0000000f00 */
[----:B------:R-:W-:Y:S05]  /*19700*/  WARPSYNC.COLLECTIVE R84, `(.L_x_31522) ;  /* 0x0000000054087348 */ /* 0x000fea0003c00000 */
[----:B------:R0:W1:Y:S02]  /*19710*/  SHFL.BFLY P1, R81, R107, R86, R85 ;  /* 0x0c0000566b517389 */ /* 0x0000640000020055 */
[----:B01----:R-:W-:Y:S05]  /*19720*/  ENDCOLLECTIVE ;  /* 0x000000000000791b */ /* 0x003fea0003800000 */
.L_x_31522:
[----:B------:R-:W-:Y:S02]  /*19730*/  IMAD.MOV.U32 R86, RZ, RZ, 0x8 ;  /* 0x00000008ff567424 */ /* 0x000fe400078e00ff */
[----:B------:R-:W-:-:S05]  /*19740*/  FADD.FTZ R94, R92, R81 ;  /* 0x000000515c5e7221 */ /* 0x000fca0000010000 */
[----:B------:R-:W-:-:S07]  /*19750*/  MOV R107, R94 ;  /* 0x0000005e006b7202 */ /* 0x000fce0000000f00 */
[----:B------:R-:W-:Y:S05]  /*19760*/  WARPSYNC.COLLECTIVE R84, `(.L_x_31523) ;  /* 0x0000000054087348 */ /* 0x000fea0003c00000 */
[----:B------:R0:W1:Y:S02]  /*19770*/  SHFL.BFLY P1, R81, R107, R86, R85 ;  /* 0x0c0000566b517389 */ /* 0x0000640000020055 */
[----:B01----:R-:W-:Y:S05]  /*19780*/  ENDCOLLECTIVE ;  /* 0x000000000000791b */ /* 0x003fea0003800000 */
.L_x_31523:
[----:B------:R-:W-:Y:S02]  /*19790*/  IMAD.MOV.U32 R86, RZ, RZ, 0x10 ;  /* 0x00000010ff567424 */ /* 0x000fe400078e00ff */
[----:B------:R-:W-:-:S05]  /*197a0*/  FADD.FTZ R111, R94, R81 ;  /* 0x000000515e6f7221 */ /* 0x000fca0000010000 */
[----:B------:R-:W-:-:S07]  /*197b0*/  MOV R107, R111 ;  /* 0x0000006f006b7202 */ /* 0x000fce0000000f00 */
[----:B------:R-:W-:Y:S05]  /*197c0*/  WARPSYNC.COLLECTIVE R84, `(.L_x_31524) ;  /* 0x0000000054087348 */ /* 0x000fea0003c00000 */
[----:B------:R0:W1:Y:S02]  /*197d0*/  SHFL.BFLY P1, R81, R107, R86, R85 ;  /* 0x0c0000566b517389 */ /* 0x0000640000020055 */
[----:B01----:R-:W-:Y:S05]  /*197e0*/  ENDCOLLECTIVE ;  /* 0x000000000000791b */ /* 0x003fea0003800000 */
.L_x_31524:
[----:B------:R-:W-:Y:S01]  /*197f0*/  MOV R96, R81 ;  /* 0x0000005100607202 */ /* 0x000fe20000000f00 */
[----:B------:R-:W-:Y:S06]  /*19800*/  BRA `(.L_x_31525) ;  /* 0xffffffe800987947 */ /* 0x000fec000383ffff */
.L_x_31526:
        /* <DEDUP_REMOVED lines=15> */
.L_x_37367:


//--------------------- .text._ZN10layer_norm13ln_fwd_kernelINS_13Kernel_traitsI6__halfffffjLj1024ELj1ELj4ELj1ELj16ENS_18Kernel_traits_baseILj1024ES2_ffffjLj128EEEEELb1ELb1ELb0ELb0EEEvNS_9FwdParamsE --------------------------
	.section	.text._ZN10layer_norm13ln_fwd_kernelINS_13Kernel_traitsI6__halfffffjLj1024ELj1ELj4ELj1ELj16ENS_18Kernel_traits_baseILj1024ES2_ffffjLj128EEEEELb1ELb1ELb0ELb0EEEvNS_9FwdParamsE,"ax",@progbits
	.align	128
        .global         _ZN10layer_norm13ln_fwd_kernelINS_13Kernel_traitsI6__halfffffjLj1024ELj1ELj4ELj1ELj16ENS_18Kernel_traits_baseILj1024ES2_ffffjLj128EEEEELb1ELb1ELb0ELb0EEEvNS_9FwdParamsE
        .type           _ZN10layer_norm13ln_fwd_kernelINS_13Kernel_traitsI6__halfffffjLj1024ELj1ELj4ELj1ELj16ENS_18Kernel_traits_baseILj1024ES2_ffffjLj128EEEEELb1ELb1ELb0ELb0EEEvNS_9FwdParamsE,@function
        .size           _ZN10layer_norm13ln_fwd_kernelINS_13Kernel_traitsI6__halfffffjLj1024ELj1ELj4ELj1ELj16ENS_18Kernel_traits_baseILj1024ES2_ffffjLj128EEEEELb1ELb1ELb0ELb0EEEvNS_9FwdParamsE,(.L_x_37368 - _ZN10layer_norm13ln_fwd_kernelINS_13Kernel_traitsI6__halfffffjLj1024ELj1ELj4ELj1ELj16ENS_18Kernel_traits_baseILj1024ES2_ffffjLj128EEEEELb1ELb1ELb0ELb0EEEvNS_9FwdParamsE)
        .other          _ZN10layer_norm13ln_fwd_kernelINS_13Kernel_traitsI6__halfffffjLj1024ELj1ELj4ELj1ELj16ENS_18Kernel_traits_baseILj1024ES2_ffffjLj128EEEEELb1ELb1ELb0ELb0EEEvNS_9FwdParamsE,@"STO_CUDA_ENTRY STV_DEFAULT"
_ZN10layer_norm13ln_fwd_kernelINS_13Kernel_traitsI6__halfffffjLj1024ELj1ELj4ELj1ELj16ENS_18Kernel_traits_baseILj1024ES2_ffffjLj128EEEEELb1ELb1ELb0ELb0EEEvNS_9FwdParamsE:
.text._ZN10layer_norm13ln_fwd_kernelINS_13Kernel_traitsI6__halfffffjLj1024ELj1ELj4ELj1ELj16ENS_18Kernel_traits_baseILj1024ES2_ffffjLj128EEEEELb1ELb1ELb0ELb0EEEvNS_9FwdParamsE:
        /* <DEDUP_REMOVED lines=72> */
[----:B------:R-:W-:-:S04]  /*0480*/  @P1 LOP3.LUT R0, R0, 0x20, RZ, 0xfc, !PT ;  /* 0x0000002000001812 */ /* 0x000fc800078efcff */
        /* <DEDUP_REMOVED lines=8> */
[----:B-1----:R-:W-:-:S04]  /*0510*/  @P2 IMAD.WIDE.U32 R50, R0, 0x8, R50 ;  /* 0x0000000800322825 */ /* 0x002fc800078e0032 */
[----:B------:R-:W-:Y:S01]  /*0520*/  @P2 VIADD R0, R0, 0x20 ;  /* 0x0000002000002836 */ /* 0x000fe20000000000 */
        /* <DEDUP_REMOVED lines=8> */
[----:B----4-:R-:W-:-:S04]  /*05b0*/  @P3 IMAD.WIDE.U32 R56, R0, 0x8, R56 ;  /* 0x0000000800383825 */ /* 0x010fc800078e0038 */
[----:B------:R-:W-:Y:S01]  /*05c0*/  @P3 VIADD R0, R0, 0x20 ;  /* 0x0000002000003836 */ /* 0x000fe20000000000 */
[----:B------:R0:W5:Y:S02]  /*05d0*/  @P3 LDG.E.64 R30, desc[UR6][R56.64] ;  /* 0x00000006381e3981 */ /* 0x000164000c1e1b00 */
[----:B------:R-:W4:Y:S01]  /*05e0*/  @P5 LDC.64 R64, c[0x0][0x3d0] ;  /* 0x0000f400ff405b82 */ /* 0x000f220000000a00 */
[----:B-1----:R-:W-:-:S05]  /*05f0*/  @P4 IMAD.WIDE.U32 R58, R0, 0x8, R58 ;  /* 0x00000008003a4825 */ /* 0x002fca00078e003a */
[----:B------:R0:W5:Y:S02]  /*0600*/  @P4 LDG.E.64 R80, desc[UR6][R58.64] ;  /* 0x000000063a504981 */ /* 0x000164000c1e1b00 */
[----:B------:R-:W1:Y:S01]  /*0610*/  @P5 LDC.64 R66, c[0x0][0x438] ;  /* 0x00010e00ff425b82 */ /* 0x000e620000000a00 */
[----:B--2---:R-:W-:-:S05]  /*0620*/  @P4 IMAD.WIDE.U32 R60, R0, 0x8, R60 ;  /* 0x00000008003c4825 */ /* 0x004fca00078e003c */
[----:B------:R0:W5:Y:S02]  /*0630*/  @P4 LD.E.64 R22, desc[UR6][R60.64] ;  /* 0x000000063c164980 */ /* 0x000164000c101b00 */
[----:B------:R-:W2:Y:S01]  /*0640*/  @P5 LDC.64 R74, c[0x0][0x3e8] ;  /* 0x0000fa00ff4a5b82 */ /* 0x000ea20000000a00 */
[C---:B---3--:R-:W-:Y:S01]  /*0650*/  @P4 IMAD.WIDE.U32 R62, R0.reuse, 0x8, R62 ;  /* 0x00000008003e4825 */ /* 0x048fe200078e003e */
[----:B------:R-:W-:-:S04]  /*0660*/  @P4 IADD3 R0, PT, PT, R0, 0x20, RZ ;  /* 0x0000002000004810 */ /* 0x000fc80007ffe0ff */
[----:B------:R0:W5:Y:S02]  /*0670*/  @P4 LDG.E.64 R32, desc[UR6][R62.64] ;  /* 0x000000063e204981 */ /* 0x000164000c1e1b00 */
[----:B------:R-:W3:Y:S08]  /*0680*/  @P6 LDC.64 R48, c[0x0][0x3d0] ;  /* 0x0000f400ff306b82 */ /* 0x000ef00000000a00 */
[----:B------:R-:W0:Y:S08]  /*0690*/  @P6 LDC.64 R84, c[0x0][0x438] ;  /* 0x00010e00ff546b82 */ /* 0x000e300000000a00 */
[----:B------:R-:W0:Y:S08]  /*06a0*/  @P6 LDC.64 R86, c[0x0][0x3e8] ;  /* 0x0000fa00ff566b82 */ /* 0x000e300000000a00 */
[----:B------:R-:W0:Y:S08]  /*06b0*/  @P0 LDC.64 R88, c[0x0][0x3d0] ;  /* 0x0000f400ff580b82 */ /* 0x000e300000000a00 */
[----:B------:R-:W0:Y:S08]  /*06c0*/  @P0 LDC.64 R92, c[0x0][0x3e8] ;  /* 0x0000fa00ff5c0b82 */ /* 0x000e300000000a00 */
[----:B------:R-:W0:Y:S01]  /*06d0*/  @P0 LDC.64 R90, c[0x0][0x438] ;  /* 0x00010e00ff5a0b82 */ /* 0x000e220000000a00 */
[----:B----4-:R-:W-:-:S04]  /*06e0*/  @P5 IMAD.WIDE.U32 R64, R0, 0x8, R64 ;  /* 0x0000000800405825 */ /* 0x010fc800078e0040 */
[C---:B-1----:R-:W-:Y:S01]  /*06f0*/  @P5 IMAD.WIDE.U32 R66, R0.reuse, 0x8, R66 ;  /* 0x0000000800425825 */ /* 0x042fe200078e0042 */
[----:B------:R1:W5:Y:S03]  /*0700*/  @P5 LDG.E.64 R78, desc[UR6][R64.64] ;  /* 0x00000006404e5981 */ /* 0x000366000c1e1b00 */
[C---:B--2---:R-:W-:Y:S01]  /*0710*/  @P5 IMAD.WIDE.U32 R74, R0.reuse, 0x8, R74 ;  /* 0x00000008004a5825 */ /* 0x044fe200078e004a */
[----:B------:R1:W5:Y:S03]  /*0720*/  @P5 LD.E.64 R20, desc[UR6][R66.64] ;  /* 0x0000000642145980 */ /* 0x000366000c101b00 */
[----:B------:R-:W-:Y:S01]  /*0730*/  @P5 VIADD R0, R0, 0x20 ;  /* 0x0000002000005836 */ /* 0x000fe20000000000 */
[----:B------:R1:W5:Y:S03]  /*0740*/  @P5 LDG.E.64 R34, desc[UR6][R74.64] ;  /* 0x000000064a225981 */ /* 0x000366000c1e1b00 */
[----:B---3--:R-:W-:-:S04]  /*0750*/  @P6 IMAD.WIDE.U32 R48, R0, 0x8, R48 ;  /* 0x0000000800306825 */ /* 0x008fc800078e0030 */
[C---:B0-----:R-:W-:Y:S01]  /*0760*/  @P6 IMAD.WIDE.U32 R84, R0.reuse, 0x8, R84 ;  /* 0x0000000800546825 */ /* 0x041fe200078e0054 */
[----:B------:R1:W5:Y:S03]  /*0770*/  @P6 LDG.E.64 R76, desc[UR6][R48.64] ;  /* 0x00000006304c6981 */ /* 0x000366000c1e1b00 */
[C---:B------:R-:W-:Y:S01]  /*0780*/  @P6 IMAD.WIDE.U32 R86, R0.reuse, 0x8, R86 ;  /* 0x0000000800566825 */ /* 0x040fe200078e0056 */
[----:B------:R1:W5:Y:S03]  /*0790*/  @P6 LD.E.64 R18, desc[UR6][R84.64] ;  /* 0x0000000654126980 */ /* 0x000366000c101b00 */
[----:B------:R-:W-:Y:S01]  /*07a0*/  @P6 VIADD R0, R0, 0x20 ;  /* 0x0000002000006836 */ /* 0x000fe20000000000 */
[----:B------:R1:W5:Y:S03]  /*07b0*/  @P6 LDG.E.64 R36, desc[UR6][R86.64] ;  /* 0x0000000656246981 */ /* 0x000366000c1e1b00 */
[----:B------:R-:W-:-:S04]  /*07c0*/  @P0 IMAD.WIDE.U32 R88, R0, 0x8, R88 ;  /* 0x0000000800580825 */ /* 0x000fc800078e0058 */
[C---:B------:R-:W-:Y:S01]  /*07d0*/  @P0 IMAD.WIDE.U32 R92, R0.reuse, 0x8, R92 ;  /* 0x00000008005c0825 */ /* 0x040fe200078e005c */
[----:B------:R1:W5:Y:S03]  /*07e0*/  @P0 LDG.E.64 R4, desc[UR6][R88.64] ;  /* 0x0000000658040981 */ /* 0x000366000c1e1b00 */
[----:B------:R-:W-:Y:S01]  /*07f0*/  @P0 IMAD.WIDE.U32 R90, R0, 0x8, R90 ;  /* 0x00000008005a0825 */ /* 0x000fe200078e005a */
[----:B------:R1:W5:Y:S04]  /*0800*/  @P0 LDG.E.64 R38, desc[UR6][R92.64] ;  /* 0x000000065c260981 */ /* 0x000368000c1e1b00 */
[----:B------:R1:W5:Y:S01]  /*0810*/  @P0 LD.E.64 R16, desc[UR6][R90.64] ;  /* 0x000000065a100980 */ /* 0x000362000c101b00 */
        /* <DEDUP_REMOVED lines=13> */
.L_x_31528:
[C---:B------:R-:W-:Y:S02]  /*08f0*/  ISETP.GE.U32.AND P6, PT, R14.reuse, 0x20, PT ;  /* 0x000000200e00780c */ /* 0x040fe40003fc6070 */
[C---:B------:R-:W-:Y:S02]  /*0900*/  ISETP.GE.U32.AND P5, PT, R14.reuse, 0x40, PT ;  /* 0x000000400e00780c */ /* 0x040fe40003fa6070 */
[C---:B------:R-:W-:Y:S02]  /*0910*/  ISETP.GE.U32.AND P4, PT, R14.reuse, 0x60, PT ;  /* 0x000000600e00780c */ /* 0x040fe40003f86070 */
[C---:B------:R-:W-:Y:S02]  /*0920*/  ISETP.GE.U32.AND P3, PT, R14.reuse, 0x80, PT ;  /* 0x000000800e00780c */ /* 0x040fe40003f66070 */
[C---:B------:R-:W-:Y:S02]  /*0930*/  ISETP.GE.U32.AND P2, PT, R14.reuse, 0xa0, PT ;  /* 0x000000a00e00780c */ /* 0x040fe40003f46070 */
[----:B------:R-:W-:-:S03]  /*0940*/  ISETP.GE.U32.AND P1, PT, R14, 0xc0, PT ;  /* 0x000000c00e00780c */ /* 0x000fc60003f26070 */
[----:B------:R-:W0:Y:S08]  /*0950*/  @P6 LDC.64 R44, c[0x0][0x3d0] ;  /* 0x0000f400ff2c6b82 */ /* 0x000e300000000a00 */
[----:B------:R-:W1:Y:S08]  /*0960*/  @P6 LDC.64 R46, c[0x0][0x3e8] ;  /* 0x0000fa00ff2e6b82 */ /* 0x000e700000000a00 */
[----:B------:R-:W2:Y:S08]  /*0970*/  @P5 LDC.64 R48, c[0x0][0x3d0] ;  /* 0x0000f400ff305b82 */ /* 0x000eb00000000a00 */
[----:B------:R-:W3:Y:S01]  /*0980*/  @P5 LDC.64 R50, c[0x0][0x3e8] ;  /* 0x0000fa00ff325b82 */ /* 0x000ee20000000a00 */
[----:B0-----:R-:W-:Y:S01]  /*0990*/  @P6 IMAD.WIDE.U32 R44, R0, 0x8, R44 ;  /* 0x00000008002c6825 */ /* 0x001fe200078e002c */
[----:B------:R-:W-:-:S02]  /*09a0*/  ISETP.GE.U32.AND P0, PT, R14, 0xe0, PT ;  /* 0x000000e00e00780c */ /* 0x000fc40003f06070 */
[----:B------:R-:W-:Y:S02]  /*09b0*/  @P6 CS2R R68, SRZ ;  /* 0x0000000000446805 */ /* 0x000fe4000001ff00 */
[----:B------:R0:W5:Y:S02]  /*09c0*/  @P6 LDG.E.64 R8, desc[UR6][R44.64] ;  /* 0x000000062c086981 */ /* 0x000164000c1e1b00 */
[----:B------:R-:W4:Y:S01]  /*09d0*/  @P4 LDC.64 R52, c[0x0][0x3d0] ;  /* 0x0000f400ff344b82 */ /* 0x000f220000000a00 */
[----:B-1----:R-:W-:-:S07]  /*09e0*/  @P6 IMAD.WIDE.U32 R46, R0, 0x8, R46 ;  /* 0x00000008002e6825 */ /* 0x002fce00078e002e */
[----:B------:R-:W1:Y:S01]  /*09f0*/  @P4 LDC.64 R54, c[0x0][0x3e8] ;  /* 0x0000fa00ff364b82 */ /* 0x000e620000000a00 */
[----:B------:R0:W5:Y:S07]  /*0a00*/  @P6 LDG.E.64 R12, desc[UR6][R46.64] ;  /* 0x000000062e0c6981 */ /* 0x00016e000c1e1b00 */
[----:B------:R-:W1:Y:S08]  /*0a10*/  @P3 LDC.64 R56, c[0x0][0x3d0] ;  /* 0x0000f400ff383b82 */ /* 0x000e700000000a00 */
[----:B------:R-:W1:Y:S01]  /*0a20*/  @P3 LDC.64 R58, c[0x0][0x3e8] ;  /* 0x0000fa00ff3a3b82 */ /* 0x000e620000000a00 */
[----:B------:R-:W-:-:S02]  /*0a30*/  @P6 LOP3.LUT R0, R0, 0x20, RZ, 0xfc, !PT ;  /* 0x0000002000006812 */ /* 0x000fc400078efcff */
[----:B------:R-:W-:-:S05]  /*0a40*/  ISETP.GE.U32.AND P6, PT, R14, 0x100, PT ;  /* 0x000001000e00780c */ /* 0x000fca0003fc6070 */
[----:B------:R-:W1:Y:S08]  /*0a50*/  @P2 LDC.64 R60, c[0x0][0x3d0] ;  /* 0x0000f400ff3c2b82 */ /* 0x000e700000000a00 */
[----:B------:R-:W1:Y:S01]  /*0a60*/  @P2 LDC.64 R62, c[0x0][0x3e8] ;  /* 0x0000fa00ff3e2b82 */ /* 0x000e620000000a00 */
[----:B--2---:R-:W-:-:S04]  /*0a70*/  @P5 IMAD.WIDE.U32 R48, R0, 0x8, R48 ;  /* 0x0000000800305825 */ /* 0x004fc800078e0030 */
[C---:B---3--:R-:W-:Y:S01]  /*0a80*/  @P5 IMAD.WIDE.U32 R50, R0.reuse, 0x8, R50 ;  /* 0x0000000800325825 */ /* 0x048fe200078e0032 */
[----:B------:R2:W5:Y:S02]  /*0a90*/  @P5 LDG.E.64 R6, desc[UR6][R48.64] ;  /* 0x0000000630065981 */ /* 0x000564000c1e1b00 */
[----:B0-----:R-:W0:Y:S01]  /*0aa0*/  @P1 LDC.64 R44, c[0x0][0x3d0] ;  /* 0x0000f400ff2c1b82 */ /* 0x001e220000000a00 */
[----:B------:R-:W-:Y:S01]  /*0ab0*/  @P5 VIADD R0, R0, 0x20 ;  /* 0x0000002000005836 */ /* 0x000fe20000000000 */
[----:B------:R2:W5:Y:S06]  /*0ac0*/  @P5 LDG.E.64 R28, desc[UR6][R50.64] ;  /* 0x00000006321c5981 */ /* 0x00056c000c1e1b00 */
[----:B------:R-:W3:Y:S01]  /*0ad0*/  @P1 LDC.64 R46, c[0x0][0x3e8] ;  /* 0x0000fa00ff2e1b82 */ /* 0x000ee20000000a00 */
[----:B----4-:R-:W-:-:S04]  /*0ae0*/  @P4 IMAD.WIDE.U32 R52, R0, 0x8, R52 ;  /* 0x0000000800344825 */ /* 0x010fc800078e0034 */
[C---:B-1----:R-:W-:Y:S01]  /*0af0*/  @P4 IMAD.WIDE.U32 R54, R0.reuse, 0x8, R54 ;  /* 0x0000000800364825 */ /* 0x042fe200078e0036 */
[----:B------:R2:W5:Y:S02]  /*0b00*/  @P4 LDG.E.64 R82, desc[UR6][R52.64] ;  /* 0x0000000634524981 */ /* 0x000564000c1e1b00 */
[----:B------:R-:W1:Y:S01]  /*0b10*/  @P0 LDC.64 R74, c[0x0][0x3d0] ;  /* 0x0000f400ff4a0b82 */ /* 0x000e620000000a00 */
[----:B------:R-:W-:Y:S01]  /*0b20*/  @P4 VIADD R0, R0, 0x20 ;  /* 0x0000002000004836 */ /* 0x000fe20000000000 */
[----:B------:R2:W5:Y:S06]  /*0b30*/  @P4 LDG.E.64 R30, desc[UR6][R54.64] ;  /* 0x00000006361e4981 */ /* 0x00056c000c1e1b00 */
[----:B------:R-:W4:Y:S01]  /*0b40*/  @P0 LDC.64 R84, c[0x0][0x3e8] ;  /* 0x0000fa00ff540b82 */ /* 0x000f220000000a00 */
[----:B------:R-:W-:-:S04]  /*0b50*/  @P3 IMAD.WIDE.U32 R56, R0, 0x8, R56 ;  /* 0x0000000800383825 */ /* 0x000fc800078e0038 */
[----:B------:R-:W-:-:S03]  /*0b60*/  @P3 IMAD.WIDE.U32 R58, R0, 0x8, R58 ;  /* 0x00000008003a3825 */ /* 0x000fc600078e003a */
[----:B------:R-:W2:Y:S01]  /*0b70*/  @P6 LDC.64 R86, c[0x0][0x3d0] ;  /* 0x0000f400ff566b82 */ /* 0x000ea20000000a00 */
[----:B------:R-:W-:Y:S01]  /*0b80*/  @P3 IADD3 R0, PT, PT, R0, 0x20, RZ ;  /* 0x0000002000003810 */ /* 0x000fe20007ffe0ff */
[----:B------:R0:W5:Y:S06]  /*0b90*/  @P3 LDG.E.64 R80, desc[UR6][R56.64] ;  /* 0x0000000638503981 */ /* 0x00016c000c1e1b00 */
[----:B------:R-:W2:Y:S01]  /*0ba0*/  @P6 LDC.64 R88, c[0x0][0x3e8] ;  /* 0x0000fa00ff586b82 */ /* 0x000ea20000000a00 */
[C---:B------:R-:W-:Y:S01]  /*0bb0*/  @P2 IMAD.WIDE.U32 R60, R0.reuse, 0x8, R60 ;  /* 0x00000008003c2825 */ /* 0x040fe200078e003c */
[----:B------:R0:W5:Y:S03]  /*0bc0*/  @P3 LDG.E.64 R32, desc[UR6][R58.64] ;  /* 0x000000063a203981 */ /* 0x000166000c1e1b00 */
[C---:B------:R-:W-:Y:S01]  /*0bd0*/  @P2 IMAD.WIDE.U32 R62, R0.reuse, 0x8, R62 ;  /* 0x00000008003e2825 */ /* 0x040fe200078e003e */
[----:B------:R1:W5:Y:S03]  /*0be0*/  @P2 LDG.E.64 R78, desc[UR6][R60.64] ;  /* 0x000000063c4e2981 */ /* 0x000366000c1e1b00 */
[----:B------:R-:W-:Y:S01]  /*0bf0*/  @P2 VIADD R0, R0, 0x20 ;  /* 0x0000002000002836 */ /* 0x000fe20000000000 */
[----:B------:R1:W5:Y:S03]  /*0c00*/  @P2 LDG.E.64 R34, desc[UR6][R62.64] ;  /* 0x000000063e222981 */ /* 0x000366000c1e1b00 */
[----:B0-----:R-:W-:-:S04]  /*0c10*/  @P1 IMAD.WIDE.U32 R64, R0, 0x8, R44 ;  /* 0x0000000800401825 */ /* 0x001fc800078e002c */
[C---:B---3--:R-:W-:Y:S01]  /*0c20*/  @P1 IMAD.WIDE.U32 R66, R0.reuse, 0x8, R46 ;  /* 0x0000000800421825 */ /* 0x048fe200078e002e */
[----:B------:R0:W5:Y:S03]  /*0c30*/  @P1 LDG.E.64 R76, desc[UR6][R64.64] ;  /* 0x00000006404c1981 */ /* 0x000166000c1e1b00 */
[----:B------:R-:W-:Y:S01]  /*0c40*/  @P1 VIADD R0, R0, 0x20 ;  /* 0x0000002000001836 */ /* 0x000fe20000000000 */
[----:B------:R0:W5:Y:S03]  /*0c50*/  @P1 LDG.E.64 R36, desc[UR6][R66.64] ;  /* 0x0000000642241981 */ /* 0x000166000c1e1b00 */
[----:B-1----:R-:W-:-:S04]  /*0c60*/  @P0 IMAD.WIDE.U32 R74, R0, 0x8, R74 ;  /* 0x00000008004a0825 */ /* 0x002fc800078e004a */
[C---:B----4-:R-:W-:Y:S01]  /*0c70*/  @P0 IMAD.WIDE.U32 R84, R0.reuse, 0x8, R84 ;  /* 0x0000000800540825 */ /* 0x050fe200078e0054 */
[----:B------:R-:W-:Y:S01]  /*0c80*/  @P0 IADD3 R0, PT, PT, R0, 0x20, RZ ;  /* 0x0000002000000810 */ /* 0x000fe20007ffe0ff */
[----:B------:R0:W5:Y:S04]  /*0c90*/  @P0 LDG.E.64 R4, desc[UR6][R74.64] ;  /* 0x000000064a040981 */ /* 0x000168000c1e1b00 */
[C---:B--2---:R-:W-:Y:S01]  /*0ca0*/  @P6 IMAD.WIDE.U32 R44, R0.reuse, 0x8, R86 ;  /* 0x00000008002c6825 */ /* 0x044fe200078e0056 */
        /* <DEDUP_REMOVED lines=10> */
[----:B0-----:R-:W-:-:S07]  /*0d50*/  @P6 CS2R R2, SRZ ;  /* 0x0000000000026805 */ /* 0x001fce000001ff00 */
.L_x_31529:
[----:B------:R-:W-:Y:S05]  /*0d60*/  BSYNC.RECONVERGENT B0 ;  /* 0x0000000000007941 */ /* 0x000fea0003800200 */
.L_x_31527:
[----:B------:R-:W0:Y:S02]  /*0d70*/  LDCU UR8, c[0x0][0x384] ;  /* 0x00007080ff0877ac */ /* 0x000e240008000800 */
[----:B0-----:R-:W-:-:S13]  /*0d80*/  ISETP.GE.AND P0, PT, R73, UR8, PT ;  /* 0x0000000849007c0c */ /* 0x001fda000bf06270 */
[----:B------:R-:W-:Y:S05]  /*0d90*/  @P0 EXIT ;  /* 0x000000000000094d */ /* 0x000fea0003800000 */
[----:B-----5:R-:W-:Y:S01]  /*0da0*/  IMAD.MOV.U32 R75, RZ, RZ, R12 ;  /* 0x000000ffff4b7224 */ /* 0x020fe200078e000c */
[----:B------:R-:W-:Y:S01]  /*0db0*/  MOV R85, R28 ;  /* 0x0000001c00557202 */ /* 0x000fe20000000f00 */
[----:B------:R-:W-:Y:S01]  /*0dc0*/  IMAD.MOV.U32 R15, RZ, RZ, R13 ;  /* 0x000000ffff0f7224 */ /* 0x000fe200078e000d */
[----:B------:R-:W-:Y:S01]  /*0dd0*/  SHF.R.U64 R93, R28, 0x10, R29 ;  /* 0x000000101c5d7819 */ /* 0x000fe2000000121d */
[----:B------:R-:W-:Y:S01]  /*0de0*/  IMAD.MOV.U32 R94, RZ, RZ, R30 ;  /* 0x000000ffff5e7224 */ /* 0x000fe200078e001e */
[----:B------:R-:W-:Y:S01]  /*0df0*/  MOV R28, R31 ;  /* 0x0000001f001c7202 */ /* 0x000fe20000000f00 */
[----:B------:R-:W-:Y:S01]  /*0e00*/  IMAD.MOV.U32 R98, RZ, RZ, R32 ;  /* 0x000000ffff627224 */ /* 0x000fe200078e0020 */
[----:B------:R-:W-:Y:S01]  /*0e10*/  PRMT R75, R75, 0x5410, R15 ;  /* 0x000054104b4b7816 */ /* 0x000fe2000000000f */
[----:B------:R-:W-:Y:S01]  /*0e20*/  IMAD.HI.U32 R15, R72, -0x326172a9, RZ ;  /* 0xcd9e8d57480f7827 */ /* 0x000fe200078e00ff */
[----:B------:R-:W-:Y:S01]  /*0e30*/  SHF.R.U64 R99, R32, 0x10, R33 ;  /* 0x0000001020637819 */ /* 0x000fe20000001221 */
[----:B------:R-:W-:Y:S01]  /*0e40*/  BSSY B0, `(.L_x_31530) ;  /* 0x000197a000007945 */ /* 0x000fe20003800000 */
[----:B------:R-:W-:Y:S01]  /*0e50*/  PRMT R94, R94, 0x5410, R28 ;  /* 0x000054105e5e7816 */ /* 0x000fe2000000001c */
[----:B------:R-:W-:Y:S01]  /*0e60*/  IMAD.MOV.U32 R102, RZ, RZ, R36 ;  /* 0x000000ffff667224 */ /* 0x000fe200078e0024 */
[--C-:B------:R-:W-:Y:S01]  /*0e70*/  SHF.R.U64 R97, R30, 0x10, R31.reuse ;  /* 0x000000101e617819 */ /* 0x100fe2000000121f */
[----:B------:R-:W-:Y:S01]  /*0e80*/  IMAD.MOV.U32 R104, RZ, RZ, R38 ;  /* 0x000000ffff687224 */ /* 0x000fe200078e0026 */
[----:B------:R-:W-:Y:S01]  /*0e90*/  SHF.R.U32.HI R47, RZ, 0x10, R31 ;  /* 0x00000010ff2f7819 */ /* 0x000fe2000001161f */
[----:B------:R-:W-:Y:S01]  /*0ea0*/  IMAD.MOV.U32 R32, RZ, RZ, R39 ;  /* 0x000000ffff207224 */ /* 0x000fe200078e0027 */
[----:B------:R-:W-:Y:S01]  /*0eb0*/  MOV R31, R37 ;  /* 0x00000025001f7202 */ /* 0x000fe20000000f00 */
[C---:B------:R-:W-:Y:S01]  /*0ec0*/  IMAD.HI.U32 R28, R71.reuse, -0x2daee0ad, RZ ;  /* 0xd2511f53471c7827 */ /* 0x040fe200078e00ff */
[----:B------:R-:W-:Y:S01]  /*0ed0*/  LOP3.LUT R15, R70, UR4, R15, 0x96, !PT ;  /* 0x00000004460f7c12 */ /* 0x000fe2000f8e960f */
[----:B------:R-:W0:Y:S01]  /*0ee0*/  LDCU.U8 UR21, c[0x0][0x410] ;  /* 0x00008200ff1577ac */ /* 0x000e220008000000 */
[--C-:B------:R-:W-:Y:S01]  /*0ef0*/  SHF.R.U32.HI R46, RZ, 0x10, R29.reuse ;  /* 0x00000010ff2e7819 */ /* 0x100fe2000001161d */
[----:B------:R-:W-:Y:S01]  /*0f00*/  IMAD.MOV.U32 R44, RZ, RZ, R29 ;  /* 0x000000ffff2c7224 */ /* 0x000fe200078e001d */
[----:B------:R-:W-:Y:S01]  /*0f10*/  MOV R100, R34 ;  /* 0x0000002200647202 */ /* 0x000fe20000000f00 */
[----:B------:R-:W-:Y:S01]  /*0f20*/  IMAD.MOV.U32 R29, RZ, RZ, R33 ;  /* 0x000000ffff1d7224 */ /* 0x000fe200078e0021 */
[----:B------:R-:W-:Y:S01]  /*0f30*/  PRMT R102, R102, 0x5410, R31 ;  /* 0x0000541066667816 */ /* 0x000fe2000000001f */
[----:B------:R-:W-:Y:S01]  /*0f40*/  IMAD.MOV.U32 R30, RZ, RZ, R35 ;  /* 0x000000ffff1e7224 */ /* 0x000fe200078e0023 */
[----:B------:R-:W-:Y:S01]  /*0f50*/  PRMT R104, R104, 0x5410, R32 ;  /* 0x0000541068687816 */ /* 0x000fe20000000020 */
[----:B------:R-:W-:Y:S01]  /*0f60*/  IMAD R32, R71, -0x2daee0ad, RZ ;  /* 0xd2511f5347207824 */ /* 0x000fe200078e02ff */
[----:B------:R-:W-:Y:S01]  /*0f70*/  LOP3.LUT R28, R28, UR5, RZ, 0x3c, !PT ;  /* 0x000000051c1c7c12 */ /* 0x000fe2000f8e3cff */
[----:B------:R-:W-:Y:S01]  /*0f80*/  IMAD.HI.U32 R31, R15, -0x2daee0ad, RZ ;  /* 0xd2511f530f1f7827 */ /* 0x000fe200078e00ff */
[----:B------:R-:W-:-:S02]  /*0f90*/  PRMT R98, R98, 0x5410, R29 ;  /* 0x0000541062627816 */ /* 0x000fc4000000001d */
[----:B------:R-:W-:Y:S01]  /*0fa0*/  PRMT R100, R100, 0x5410, R30 ;  /* 0x0000541064647816 */ /* 0x000fe2000000001e */
[----:B------:R-:W-:Y:S01]  /*0fb0*/  IMAD.MOV.U32 R112, RZ, RZ, R8 ;  /* 0x000000ffff707224 */ /* 0x000fe200078e0008 */
[--C-:B------:R-:W-:Y:S01]  /*0fc0*/  SHF.R.U64 R84, R12, 0x10, R13.reuse ;  /* 0x000000100c547819 */ /* 0x100fe2000000120d */
[----:B------:R-:W-:Y:S01]  /*0fd0*/  IMAD R30, R72, -0x326172a9, RZ ;  /* 0xcd9e8d57481e7824 */ /* 0x000fe200078e02ff */
[----:B------:R-:W-:Y:S01]  /*0fe0*/  SHF.R.U32.HI R45, RZ, 0x10, R13 ;  /* 0x00000010ff2d7819 */ /* 0x000fe2000001160d */
[----:B------:R-:W-:Y:S01]  /*0ff0*/  IMAD.HI.U32 R29, R28, -0x326172a9, RZ ;  /* 0xcd9e8d571c1d7827 */ /* 0x000fe200078e00ff */
[----:B------:R-:W-:Y:S02]  /*1000*/  MOV R12, R9 ;  /* 0x00000009000c7202 */ /* 0x000fe40000000f00 */
[--C-:B------:R-:W-:Y:S01]  /*1010*/  SHF.R.U64 R113, R8, 0x10, R9.reuse ;  /* 0x0000001008717819 */ /* 0x100fe20000001209 */
[----:B------:R-:W-:Y:S01]  /*1020*/  IMAD.MOV.U32 R114, RZ, RZ, R6 ;  /* 0x000000ffff727224 */ /* 0x000fe200078e0006 */
[----:B------:R-:W-:Y:S01]  /*1030*/  SHF.R.U32.HI R13, RZ, 0x10, R9 ;  /* 0x00000010ff0d7819 */ /* 0x000fe20000011609 */
[----:B------:R-:W-:Y:S01]  /*1040*/  IMAD.MOV.U32 R9, RZ, RZ, R7 ;  /* 0x000000ffff097224 */ /* 0x000fe200078e0007 */
[----:B------:R-:W-:Y:S01]  /*1050*/  LOP3.LUT R31, R32, UR11, R31, 0x96, !PT ;  /* 0x0000000b201f7c12 */ /* 0x000fe2000f8e961f */
[----:B------:R-:W-:Y:S01]  /*1060*/  IMAD.MOV.U32 R0, RZ, RZ, R5 ;  /* 0x000000ffff007224 */ /* 0x000fe200078e0005 */
[----:B------:R-:W-:Y:S01]  /*1070*/  PRMT R112, R112, 0x5410, R12 ;  /* 0x0000541070707816 */ /* 0x000fe2000000000c */
[----:B------:R-:W-:Y:S01]  /*1080*/  IMAD.MOV.U32 R8, RZ, RZ, R40 ;  /* 0x000000ffff087224 */ /* 0x000fe200078e0028 */
[----:B------:R-:W-:Y:S01]  /*1090*/  PRMT R113, R113, 0x5410, R13 ;  /* 0x0000541071717816 */ /* 0x000fe2000000000d */
[----:B------:R-:W-:Y:S01]  /*10a0*/  IMAD R13, R28, -0x326172a9, RZ ;  /* 0xcd9e8d571c0d7824 */ /* 0x000fe200078e02ff */
[----:B------:R-:W-:Y:S01]  /*10b0*/  LOP3.LUT R29, R30, UR10, R29, 0x96, !PT ;  /* 0x0000000a1e1d7c12 */ /* 0x000fe2000f8e961d */
[----:B------:R-:W-:Y:S01]  /*10c0*/  IMAD.HI.U32 R12, R31, -0x326172a9, RZ ;  /* 0xcd9e8d571f0c7827 */ /* 0x000fe200078e00ff */
[----:B------:R-:W-:-:S02]  /*10d0*/  SHF.R.U64 R115, R6, 0x10, R7 ;  /* 0x0000001006737819 */ /* 0x000fc40000001207 */
[----:B------:R-:W-:Y:S01]  /*10e0*/  SHF.R.U32.HI R11, RZ, 0x10, R7 ;  /* 0x00000010ff0b7819 */ /* 0x000fe20000011607 */
[----:B------:R-:W-:Y:S01]  /*10f0*/  IMAD R28, R15, -0x2daee0ad, RZ ;  /* 0xd2511f530f1c7824 */ /* 0x000fe200078e02ff */
[----:B------:R-:W-:Y:S01]  /*1100*/  LOP3.LUT R12, R13, UR20, R12, 0x96, !PT ;  /* 0x000000140d0c7c12 */ /* 0x000fe2000f8e960c */
[----:B------:R-:W-:Y:S01]  /*1110*/  IMAD.HI.U32 R15, R29, -0x2daee0ad, RZ ;  /* 0xd2511f531d0f7827 */ /* 0x000fe200078e00ff */
[----:B------:R-:W-:Y:S01]  /*1120*/  PRMT R115, R115, 0x5410, R11 ;  /* 0x0000541073737816 */ /* 0x000fe2000000000b */
[----:B------:R-:W1:Y:S01]  /*1130*/  LDCU UR20, c[0x0][0x388] ;  /* 0x00007100ff1477ac */ /* 0x000e620008000800 */
[----:B------:R-:W-:Y:S01]  /*1140*/  PRMT R114, R114, 0x5410, R9 ;  /* 0x0000541072727816 */ /* 0x000fe20000000009 */
[----:B------:R-:W-:Y:S01]  /*1150*/  IMAD R30, R29, -0x2daee0ad, RZ ;  /* 0xd2511f531d1e7824 */ /* 0x000fe200078e02ff */
[----:B------:R-:W-:Y:S01]  /*1160*/  LOP3.LUT R15, R28, UR12, R15, 0x96, !PT ;  /* 0x0000000c1c0f7c12 */ /* 0x000fe2000f8e960f */
[----:B------:R-:W-:Y:S01]  /*1170*/  IMAD.HI.U32 R11, R12, -0x2daee0ad, RZ ;  /* 0xd2511f530c0b7827 */ /* 0x000fe200078e00ff */
[----:B------:R-:W-:-:S02]  /*1180*/  MOV R116, R4 ;  /* 0x0000000400747202 */ /* 0x000fc40000000f00 */
[----:B------:R-:W-:Y:S01]  /*1190*/  SHF.R.U64 R117, R4, 0x10, R5 ;  /* 0x0000001004757819 */ /* 0x000fe20000001205 */
[----:B------:R-:W-:Y:S01]  /*11a0*/  IMAD R28, R31, -0x326172a9, RZ ;  /* 0xcd9e8d571f1c7824 */ /* 0x000fe200078e02ff */
[----:B------:R-:W-:Y:S01]  /*11b0*/  LOP3.LUT R11, R30, UR22, R11, 0x96, !PT ;  /* 0x000000161e0b7c12 */ /* 0x000fe2000f8e960b */
[C---:B------:R-:W-:Y:S01]  /*11c0*/  IMAD.HI.U32 R9, R15.reuse, -0x326172a9, RZ ;  /* 0xcd9e8d570f097827 */ /* 0x040fe200078e00ff */
[----:B------:R-:W-:Y:S01]  /*11d0*/  SHF.R.U32.HI R4, RZ, 0x10, R5 ;  /* 0x00000010ff047819 */ /* 0x000fe20000011605 */
[----:B------:R-:W2:Y:S01]  /*11e0*/  LDCU UR22, c[0x0][0x448] ;  /* 0x00008900ff1677ac */ /* 0x000ea20008000800 */
[----:B------:R-:W-:Y:S01]  /*11f0*/  PRMT R116, R116, 0x5410, R0 ;  /* 0x0000541074747816 */ /* 0x000fe20000000000 */
[----:B------:R-:W-:Y:S01]  /*1200*/  IMAD R15, R15, -0x326172a9, RZ ;  /* 0xcd9e8d570f0f7824 */ /* 0x000fe200078e02ff */
[----:B------:R-:W-:Y:S01]  /*1210*/  LOP3.LUT R9, R28, UR13, R9, 0x96, !PT ;  /* 0x0000000d1c097c12 */ /* 0x000fe2000f8e9609 */
[----:B------:R-:W-:Y:S01]  /*1220*/  IMAD.HI.U32 R0, R11, -0x326172a9, RZ ;  /* 0xcd9e8d570b007827 */ /* 0x000fe200078e00ff */
[----:B------:R-:W-:-:S02]  /*1230*/  PRMT R117, R117, 0x5410, R4 ;  /* 0x0000541075757816 */ /* 0x000fc40000000004 */
[----:B------:R-:W-:Y:S01]  /*1240*/  MOV R30, R80 ;  /* 0x00000050001e7202 */ /* 0x000fe20000000f00 */
[----:B------:R-:W-:Y:S01]  /*1250*/  IMAD.MOV.U32 R28, RZ, RZ, R82 ;  /* 0x000000ffff1c7224 */ /* 0x000fe200078e0052 */
[----:B------:R-:W-:Y:S01]  /*1260*/  LOP3.LUT R0, R15, UR14, R0, 0x96, !PT ;  /* 0x0000000e0f007c12 */ /* 0x000fe2000f8e9600 */
[----:B------:R-:W-:Y:S01]  /*1270*/  IMAD.MOV.U32 R29, RZ, RZ, R83 ;  /* 0x000000ffff1d7224 */ /* 0x000fe200078e0053 */
[----:B------:R-:W-:Y:S01]  /*1280*/  PRMT R119, R30, 0x7610, R119 ;  /* 0x000076101e777816 */ /* 0x000fe20000000077 */
[----:B------:R-:W-:Y:S01]  /*1290*/  IMAD R13, R12, -0x2daee0ad, RZ ;  /* 0xd2511f530c0d7824 */ /* 0x000fe200078e02ff */
[----:B------:R-:W-:Y:S01]  /*12a0*/  SHF.R.U64 R123, R26, 0x10, R27 ;  /* 0x000000101a7b7819 */ /* 0x000fe2000000121b */
[----:B------:R-:W-:Y:S01]  /*12b0*/  IMAD.HI.U32 R4, R9, -0x2daee0ad, RZ ;  /* 0xd2511f5309047827 */ /* 0x000fe200078e00ff */
[----:B------:R-:W-:Y:S02]  /*12c0*/  PRMT R118, R28, 0x5410, R29 ;  /* 0x000054101c767816 */ /* 0x000fe4000000001d */
[----:B------:R-:W-:Y:S01]  /*12d0*/  MOV R29, R79 ;  /* 0x0000004f001d7202 */ /* 0x000fe20000000f00 */
[----:B------:R-:W-:Y:S01]  /*12e0*/  IMAD R12, R11, -0x326172a9, RZ ;  /* 0xcd9e8d570b0c7824 */ /* 0x000fe200078e02ff */
[----:B------:R-:W-:Y:S01]  /*12f0*/  LOP3.LUT R4, R13, UR23, R4, 0x96, !PT ;  /* 0x000000170d047c12 */ /* 0x000fe2000f8e9604 */
[----:B------:R-:W-:Y:S01]  /*1300*/  IMAD R28, R9, -0x2daee0ad, RZ ;  /* 0xd2511f53091c7824 */ /* 0x000fe200078e02ff */
[----:B------:R-:W-:Y:S01]  /*1310*/  SHF.R.U64 R122, R68, 0x10, R69 ;  /* 0x00000010447a7819 */ /* 0x000fe20000001245 */
[----:B------:R-:W-:Y:S01]  /*1320*/  IMAD.HI.U32 R11, R0, -0x2daee0ad, RZ ;  /* 0xd2511f53000b7827 */ /* 0x000fe200078e00ff */
[----:B------:R-:W-:-:S02]  /*1330*/  SHF.R.U32.HI R124, RZ, 0x10, R77 ;  /* 0x00000010ff7c7819 */ /* 0x000fc4000001164d */
[----:B------:R-:W-:Y:S01]  /*1340*/  SHF.R.U64 R101, R34, 0x10, R35 ;  /* 0x0000001022657819 */ /* 0x000fe20000001223 */
[----:B------:R-:W-:Y:S01]  /*1350*/  IMAD.MOV.U32 R15, RZ, RZ, R78 ;  /* 0x000000ffff0f7224 */ /* 0x000fe200078e004e */
[----:B------:R-:W-:Y:S01]  /*1360*/  LOP3.LUT R11, R28, UR15, R11, 0x96, !PT ;  /* 0x0000000f1c0b7c12 */ /* 0x000fe2000f8e960b */
[----:B------:R-:W-:Y:S01]  /*1370*/  IMAD.MOV.U32 R13, RZ, RZ, R81 ;  /* 0x000000ffff0d7224 */ /* 0x000fe200078e0051 */
[----:B------:R-:W-:Y:S01]  /*1380*/  SHF.R.U32.HI R48, RZ, 0x10, R33 ;  /* 0x00000010ff307819 */ /* 0x000fe20000011621 */
[----:B------:R-:W-:Y:S01]  /*1390*/  IMAD.HI.U32 R9, R4, -0x326172a9, RZ ;  /* 0xcd9e8d5704097827 */ /* 0x000fe200078e00ff */
[----:B------:R-:W-:Y:S02]  /*13a0*/  PRMT R120, R15, 0x5410, R29 ;  /* 0x000054100f787816 */ /* 0x000fe4000000001d */
[----:B------:R-:W-:Y:S01]  /*13b0*/  PRMT R119, R119, 0x5410, R13 ;  /* 0x0000541077777816 */ /* 0x000fe2000000000d */
[----:B------:R-:W-:Y:S01]  /*13c0*/  IMAD R15, R0, -0x2daee0ad, RZ ;  /* 0xd2511f53000f7824 */ /* 0x000fe200078e02ff */
[----:B------:R-:W-:Y:S01]  /*13d0*/  LOP3.LUT R9, R12, UR24, R9, 0x96, !PT ;  /* 0x000000180c097c12 */ /* 0x000fe2000f8e9609 */
[----:B------:R-:W-:Y:S01]  /*13e0*/  IMAD R13, R4, -0x326172a9, RZ ;  /* 0xcd9e8d57040d7824 */ /* 0x000fe200078e02ff */
[----:B------:R-:W-:Y:S01]  /*13f0*/  SHF.R.U32.HI R34, RZ, 0x10, R35 ;  /* 0x00000010ff227819 */ /* 0x000fe20000011623 */
[----:B------:R-:W-:Y:S01]  /*1400*/  IMAD.HI.U32 R0, R11, -0x326172a9, RZ ;  /* 0xcd9e8d570b007827 */ /* 0x000fe200078e00ff */
[----:B------:R-:W-:-:S02]  /*1410*/  SHF.R.U64 R103, R36, 0x10, R37 ;  /* 0x0000001024677819 */ /* 0x000fc40000001225 */
[----:B------:R-:W-:Y:S01]  /*1420*/  SHF.R.U32.HI R35, RZ, 0x10, R37 ;  /* 0x00000010ff237819 */ /* 0x000fe20000011625 */
[----:B------:R-:W-:Y:S01]  /*1430*/  IMAD.MOV.U32 R12, RZ, RZ, R76 ;  /* 0x000000ffff0c7224 */ /* 0x000fe200078e004c */
[----:B------:R-:W-:Y:S01]  /*1440*/  LOP3.LUT R0, R13, UR25, R0, 0x96, !PT ;  /* 0x000000190d007c12 */ /* 0x000fe2000f8e9600 */
[----:B------:R-:W-:Y:S01]  /*1450*/  IMAD.MOV.U32 R28, RZ, RZ, R77 ;  /* 0x000000ffff1c7224 */ /* 0x000fe200078e004d */
[----:B------:R-:W-:Y:S01]  /*1460*/  SHF.R.U32.HI R13, RZ, 0x10, R69 ;  /* 0x00000010ff0d7819 */ /* 0x000fe20000011645 */
[----:B------:R-:W-:Y:S01]  /*1470*/  IMAD.HI.U32 R4, R9, -0x2daee0ad, RZ ;  /* 0xd2511f5309047827 */ /* 0x000fe200078e00ff */
[----:B------:R-:W3:Y:S01]  /*1480*/  LDCU.64 UR24, c[0x0][0x3e0] ;  /* 0x00007c00ff1877ac */ /* 0x000ee20008000a00 */
[----:B------:R-:W-:Y:S02]  /*1490*/  MOV R7, R41 ;  /* 0x0000002900077202 */ /* 0x000fe40000000f00 */
        /* <DEDUP_REMOVED lines=10> */
[----:B------:R-:W-:Y:S01]  /*1540*/  SHF.R.U64 R5, R40, 0x10, R41 ;  /* 0x0000001028057819 */ /* 0x000fe20000001229 */
[----:B------:R-:W-:Y:S01]  /*1550*/  IMAD R15, R0, -0x2daee0ad, RZ ;  /* 0xd2511f53000f7824 */ /* 0x000fe200078e02ff */
[----:B------:R-:W-:Y:S01]  /*1560*/  LOP3.LUT R9, R12, UR26, R9, 0x96, !PT ;  /* 0x0000001a0c097c12 */ /* 0x000fe2000f8e9609 */
[----:B------:R-:W-:Y:S01]  /*1570*/  IMAD R13, R4, -0x326172a9, RZ ;  /* 0xcd9e8d57040d7824 */ /* 0x000fe200078e02ff */
[----:B------:R-:W-:Y:S01]  /*1580*/  SHF.R.U32.HI R12, RZ, 0x10, R19 ;  /* 0x00000010ff0c7819 */ /* 0x000fe20000011613 */
[----:B------:R-:W-:Y:S01]  /*1590*/  IMAD.HI.U32 R0, R11, -0x326172a9, RZ ;  /* 0xcd9e8d570b007827 */ /* 0x000fe200078e00ff */
[----:B------:R-:W-:Y:S01]  /*15a0*/  SHF.R.U32.HI R6, RZ, 0x10, R41 ;  /* 0x00000010ff067819 */ /* 0x000fe20000011629 */
[----:B---3--:R-:W-:Y:S01]  /*15b0*/  UISETP.NE.U32.AND UP0, UPT, UR24, URZ, UPT ;  /* 0x000000ff1800728c */ /* 0x008fe2000bf05070 */
[----:B------:R-:W-:Y:S01]  /*15c0*/  PRMT R124, R124, 0x5410, R12 ;  /* 0x000054107c7c7816 */ /* 0x000fe2000000000c */
[----:B------:R-:W-:Y:S01]  /*15d0*/  IMAD.HI.U32 R4, R9, -0x2daee0ad, RZ ;  /* 0xd2511f5309047827 */ /* 0x000fe200078e00ff */
[----:B------:R-:W-:Y:S01]  /*15e0*/  LOP3.LUT R0, R13, UR18, R0, 0x96, !PT ;  /* 0x000000120d007c12 */ /* 0x000fe2000f8e9600 */
[----:B------:R-:W-:Y:S01]  /*15f0*/  UISETP.NE.AND.EX UP0, UPT, UR25, URZ, UPT, UP0 ;  /* 0x000000ff1900728c */ /* 0x000fe2000bf05300 */
[--C-:B------:R-:W-:Y:S01]  /*1600*/  SHF.R.U64 R105, R38, 0x10, R39.reuse ;  /* 0x0000001026697819 */ /* 0x100fe20000001227 */
[----:B------:R-:W-:Y:S01]  /*1610*/  IMAD R12, R11, -0x326172a9, RZ ;  /* 0xcd9e8d570b0c7824 */ /* 0x000fe200078e02ff */
[----:B------:R-:W-:Y:S01]  /*1620*/  LOP3.LUT R28, R15, UR9, R4, 0x96, !PT ;  /* 0x000000090f1c7c12 */ /* 0x000fe2000f8e9604 */
[----:B------:R-:W-:Y:S01]  /*1630*/  IMAD R4, R9, -0x2daee0ad, RZ ;  /* 0xd2511f5309047824 */ /* 0x000fe200078e02ff */
[----:B------:R-:W-:Y:S01]  /*1640*/  SHF.R.U32.HI R36, RZ, 0x10, R39 ;  /* 0x00000010ff247819 */ /* 0x000fe20000011627 */
[----:B------:R-:W-:Y:S01]  /*1650*/  IMAD.HI.U32 R15, R0, -0x2daee0ad, RZ ;  /* 0xd2511f53000f7827 */ /* 0x000fe200078e00ff */
[----:B------:R-:W-:-:S03]  /*1660*/  MOV R106, R42 ;  /* 0x0000002a006a7202 */ /* 0x000fc60000000f00 */
[----:B------:R-:W-:Y:S01]  /*1670*/  HFMA2 R9, -RZ, RZ, 0, 0 ;  /* 0x00000000ff097431 */ /* 0x000fe200000001ff */
[----:B------:R-:W-:Y:S01]  /*1680*/  SHF.R.U64 R107, R42, 0x10, R43 ;  /* 0x000000102a6b7819 */ /* 0x000fe2000000122b */
[----:B------:R-:W-:Y:S01]  /*1690*/  IMAD.HI.U32 R13, R28, -0x326172a9, RZ ;  /* 0xcd9e8d571c0d7827 */ /* 0x000fe200078e00ff */
[----:B------:R-:W-:Y:S01]  /*16a0*/  LOP3.LUT R15, R4, UR19, R15, 0x96, !PT ;  /* 0x00000013040f7c12 */ /* 0x000fe2000f8e960f */
[----:B------:R-:W3:Y:S01]  /*16b0*/  LDCU.64 UR8, c[0x0][0x3a0] ;  /* 0x00007400ff0877ac */ /* 0x000ee20008000a00 */
[--C-:B------:R-:W-:Y:S01]  /*16c0*/  SHF.R.U64 R4, R2, 0x10, R3.reuse ;  /* 0x0000001002047819 */ /* 0x100fe20000001203 */
[----:B------:R-:W-:Y:S01]  /*16d0*/  HADD2.F32 R11, -RZ, R2.H0_H0 ;  /* 0x20000002ff0b7230 */ /* 0x000fe20000004100 */
[----:B------:R-:W-:Y:S01]  /*16e0*/  SHF.R.U32.HI R2, RZ, 0x10, R3 ;  /* 0x00000010ff027819 */ /* 0x000fe20000011603 */
[--C-:B------:R-:W-:Y:S01]  /*16f0*/  IMAD.MOV.U32 R33, RZ, RZ, R43.reuse ;  /* 0x000000ffff217224 */ /* 0x100fe200078e002b */
[----:B------:R-:W-:Y:S01]  /*1700*/  SHF.R.U32.HI R37, RZ, 0x10, R43 ;  /* 0x00000010ff257819 */ /* 0x000fe2000001162b */
[----:B------:R-:W-:Y:S01]  /*1710*/  HADD2.F32 R8, -RZ, R8.H0_H0 ;  /* 0x20000008ff087230 */ /* 0x000fe20000004100 */
[--C-:B------:R-:W-:Y:S01]  /*1720*/  SHF.R.U64 R125, R16, 0x10, R17.reuse ;  /* 0x00000010107d7819 */ /* 0x100fe20000001211 */
[----:B------:R-:W-:Y:S01]  /*1730*/  HADD2.F32 R7, -RZ, R7.H0_H0 ;  /* 0x20000007ff077230 */ /* 0x000fe20000004100 */
[----:B------:R-:W-:Y:S01]  /*1740*/  SHF.R.U32.HI R29, RZ, 0x10, R17 ;  /* 0x00000010ff1d7819 */ /* 0x000fe20000011611 */
[----:B------:R-:W-:Y:S01]  /*1750*/  HADD2.F32 R5, -RZ, R5.H0_H0 ;  /* 0x20000005ff057230 */ /* 0x000fe20000004100 */
[----:B------:R-:W-:Y:S01]  /*1760*/  LOP3.LUT R13, R12, UR27, R13, 0x96, !PT ;  /* 0x0000001b0c0d7c12 */ /* 0x000fe2000f8e960d */
[----:B------:R-:W-:Y:S01]  /*1770*/  HADD2.F32 R12, -RZ, R3.H0_H0 ;  /* 0x20000003ff0c7230 */ /* 0x000fe20000004100 */
[----:B------:R-:W-:Y:S01]  /*1780*/  PRMT R84, R84, 0x5410, R45 ;  /* 0x0000541054547816 */ /* 0x000fe2000000002d */
[----:B------:R-:W-:Y:S01]  /*1790*/  HADD2.F32 R3, -RZ, R2.H0_H0 ;  /* 0x20000002ff037230 */ /* 0x000fe20000004100 */
[----:B------:R-:W-:Y:S01]  /*17a0*/  PRMT R85, R85, 0x5410, R44 ;  /* 0x0000541055557816 */ /* 0x000fe2000000002c */
[----:B------:R-:W-:Y:S01]  /*17b0*/  IMAD R2, R0, -0x2daee0ad, RZ ;  /* 0xd2511f5300027824 */ /* 0x000fe200078e02ff */
[----:B------:R-:W-:Y:S01]  /*17c0*/  PRMT R93, R93, 0x5410, R46 ;  /* 0x000054105d5d7816 */ /* 0x000fe2000000002e */
[----:B------:R-:W-:Y:S01]  /*17d0*/  HADD2.F32 R6, -RZ, R6.H0_H0 ;  /* 0x20000006ff067230 */ /* 0x000fe20000004100 */
[----:B------:R-:W-:Y:S01]  /*17e0*/  PRMT R97, R97, 0x5410, R47 ;  /* 0x0000541061617816 */ /* 0x000fe2000000002f */
[----:B------:R-:W-:Y:S01]  /*17f0*/  HADD2.F32 R4, -RZ, R4.H0_H0 ;  /* 0x20000004ff047230 */ /* 0x000fe20000004100 */
[----:B------:R-:W-:Y:S01]  /*1800*/  PRMT R99, R99, 0x5410, R48 ;  /* 0x0000541063637816 */ /* 0x000fe20000000030 */
[----:B------:R-:W-:Y:S01]  /*1810*/  IMAD R0, R28, -0x326172a9, RZ ;  /* 0xcd9e8d571c007824 */ /* 0x000fe200078e02ff */
[----:B------:R-:W-:-:S02]  /*1820*/  PRMT R101, R101, 0x5410, R34 ;  /* 0x0000541065657816 */ /* 0x000fc40000000022 */
[----:B------:R-:W-:Y:S02]  /*1830*/  PRMT R103, R103, 0x5410, R35 ;  /* 0x0000541067677816 */ /* 0x000fe40000000023 */
[----:B------:R-:W-:Y:S02]  /*1840*/  PRMT R105, R105, 0x5410, R36 ;  /* 0x0000541069697816 */ /* 0x000fe40000000024 */
[----:B------:R-:W-:Y:S02]  /*1850*/  PRMT R106, R106, 0x5410, R33 ;  /* 0x000054106a6a7816 */ /* 0x000fe40000000021 */
[----:B------:R-:W-:Y:S02]  /*1860*/  PRMT R107, R107, 0x5410, R37 ;  /* 0x000054106b6b7816 */ /* 0x000fe40000000025 */
[----:B------:R-:W-:Y:S02]  /*1870*/  PRMT R125, R125, 0x5410, R29 ;  /* 0x000054107d7d7816 */ /* 0x000fe4000000001d */
[----:B0123--:R-:W-:-:S07]  /*1880*/  LOP3.LUT R10, R10, 0x3, RZ, 0xc0, !PT ;  /* 0x000000030a0a7812 */ /* 0x00ffce00078ec0ff */
.L_x_31899:
        /* <DEDUP_REMOVED lines=37> */
.L_x_37204:
[----:B------:R-:W-:Y:S05]  /*1ae0*/  BRX R86 -0x1af0                                        (*"BRANCH_TARGETS .L_x_37205,.L_x_37206,.L_x_37207"*) ;  /* 0xffffffe456447949 */ /* 0x000fea000383ffff */
.L_x_37207:
[----:B------:R-:W-:Y:S01]  /*1af0*/  IADD3 R87, PT, PT, R10, 0x1, RZ ;  /* 0x000000010a577810 */ /* 0x000fe20007ffe0ff */
[----:B------:R-:W-:Y:S02]  /*1b00*/  IMAD.MOV.U32 R66, RZ, RZ, R2 ;  /* 0x000000ffff427224 */ /* 0x000fe400078e0002 */
[----:B------:R-:W-:Y:S01]  /*1b10*/  IMAD.MOV.U32 R86, RZ, RZ, R13 ;  /* 0x000000ffff567224 */ /* 0x000fe200078e000d */
[----:B------:R-:W-:Y:S06]  /*1b20*/  BRA `(.L_x_31535) ;  /* 0x0000000400147947 */ /* 0x000fec0003800000 */
.L_x_37205:
[----:B------:R-:W-:Y:S01]  /*1b30*/  MOV R66, R2 ;  /* 0x0000000200427202 */ /* 0x000fe20000000f00 */
[----:B------:R-:W-:Y:S02]  /*1b40*/  IMAD.MOV.U32 R87, RZ, RZ, 0x3 ;  /* 0x00000003ff577424 */ /* 0x000fe400078e00ff */
[----:B------:R-:W-:Y:S01]  /*1b50*/  IMAD.MOV.U32 R86, RZ, RZ, R15 ;  /* 0x000000ffff567224 */ /* 0x000fe200078e000f */
[----:B------:R-:W-:Y:S06]  /*1b60*/  BRA `(.L_x_31535) ;  /* 0x0000000400047947 */ /* 0x000fec0003800000 */
.L_x_37206:
        /* <DEDUP_REMOVED lines=13> */
.L_x_31537:
[----:B------:R-:W-:Y:S05]  /*1c40*/  BSYNC.RECONVERGENT B3 ;  /* 0x0000000000037941 */ /* 0x000fea0003800200 */
.L_x_31536:
        /* <DEDUP_REMOVED lines=51> */
.L_x_31535:
[----:B------:R-:W-:Y:S05]  /*1f80*/  BSYNC.RECONVERGENT B2 ;  /* 0x0000000000027941 */ /* 0x000fea0003800200 */
.L_x_31534:
[----:B------:R-:W0:Y:S01]  /*1f90*/  LDC R2, c[0x0][0x408] ;  /* 0x00010200ff027b82 */ /* 0x000e220000000800 */
[----:B------:R-:W-:Y:S01]  /*1fa0*/  I2FP.F32.U32 R89, R86 ;  /* 0x0000005600597245 */ /* 0x000fe20000201000 */
[----:B------:R-:W-:Y:S01]  /*1fb0*/  IMAD.MOV.U32 R86, RZ, RZ, 0x2f800000 ;  /* 0x2f800000ff567424 */ /* 0x000fe200078e00ff */
[----:B------:R-:W-:Y:S01]  /*1fc0*/  ISETP.NE.AND P1, PT, R87, 0x1, PT ;  /* 0x000000015700780c */ /* 0x000fe20003f25270 */
[----:B-----5:R-:W-:Y:S01]  /*1fd0*/  FMUL.FTZ R91, R32, R64 ;  /* 0x00000040205b7220 */ /* 0x020fe20000410000 */
[----:B------:R-:W-:Y:S01]  /*1fe0*/  BSSY.RECONVERGENT B2, `(.L_x_31538) ;  /* 0x0000055000027945 */ /* 0x000fe20003800200 */
[----:B------:R-:W-:Y:S01]  /*1ff0*/  FFMA.FTZ R10, R89, R86, 1.1641532182693481445e-10 ;  /* 0x2f000000590a7423 */ /* 0x000fe20000010056 */
[----:B------:R-:W-:Y:S01]  /*2000*/  HADD2.F32 R89, -RZ, R75.H0_H0 ;  /* 0x2000004bff597230 */ /* 0x000fe20000004100 */
[----:B------:R-:W1:Y:S01]  /*2010*/  LDC R67, c[0x0][0x404] ;  /* 0x00010100ff437b82 */ /* 0x000e620000000800 */
[----:B------:R-:W-:Y:S02]  /*2020*/  IMAD.MOV.U32 R88, RZ, RZ, R0 ;  /* 0x000000ffff587224 */ /* 0x000fe400078e0000 */
[----:B0-----:R-:W-:Y:S01]  /*2030*/  FMUL.FTZ R91, R91, R2 ;  /* 0x000000025b5b7220 */ /* 0x001fe20000410000 */
[----:B-1----:R-:W-:Y:S01]  /*2040*/  FSETP.GTU.FTZ.AND P0, PT, R10, R67, PT ;  /* 0x000000430a00720b */ /* 0x002fe20003f1c000 */
[----:B------:R-:W-:-:S03]  /*2050*/  HFMA2 R10, -RZ, RZ, 0, 1.1920928955078125e-07 ;  /* 0x00000002ff0a7431 */ /* 0x000fc600000001ff */
        /* <DEDUP_REMOVED lines=12> */
.L_x_31540:
        /* <DEDUP_REMOVED lines=13> */
.L_x_31542:
[----:B------:R-:W-:Y:S05]  /*21f0*/  BSYNC.RECONVERGENT B3 ;  /* 0x0000000000037941 */ /* 0x000fea0003800200 */
.L_x_31541:
        /* <DEDUP_REMOVED lines=51> */
.L_x_31539:
[----:B------:R-:W-:Y:S05]  /*2530*/  BSYNC.RECONVERGENT B2 ;  /* 0x0000000000027941 */ /* 0x000fea0003800200 */
.L_x_31538:
[----:B------:R-:W-:Y:S01]  /*2540*/  I2FP.F32.U32 R87, R88 ;  /* 0x0000005800577245 */ /* 0x000fe20000201000 */
[----:B------:R-:W-:Y:S01]  /*2550*/  FMUL.FTZ R33, R33, R64 ;  /* 0x0000004021217220 */ /* 0x000fe20000410000 */
[----:B------:R-:W-:Y:S01]  /*2560*/  ISETP.NE.AND P2, PT, R10, 0x1, PT ;  /* 0x000000010a00780c */ /* 0x000fe20003f45270 */
[----:B------:R-:W-:Y:S02]  /*2570*/  BSSY.RECONVERGENT B2, `(.L_x_31543) ;  /* 0x0000054000027945 */ /* 0x000fe40003800200 */
[----:B------:R-:W-:Y:S01]  /*2580*/  FFMA.FTZ R88, R87, R86, 1.1641532182693481445e-10 ;  /* 0x2f00000057587423 */ /* 0x000fe20000010056 */
[----:B------:R-:W-:Y:S01]  /*2590*/  FMUL.FTZ R33, R33, R2 ;  /* 0x0000000221217220 */ /* 0x000fe20000410000 */
[----:B------:R-:W-:-:S03]  /*25a0*/  IMAD.MOV.U32 R87, RZ, RZ, 0x2 ;  /* 0x00000002ff577424 */ /* 0x000fc600078e00ff */
        /* <DEDUP_REMOVED lines=15> */
.L_x_31545:
        /* <DEDUP_REMOVED lines=13> */
.L_x_31547:
[----:B------:R-:W-:Y:S05]  /*2770*/  BSYNC.RECONVERGENT B3 ;  /* 0x0000000000037941 */ /* 0x000fea0003800200 */
.L_x_31546:
        /* <DEDUP_REMOVED lines=51> */
.L_x_31544:
[----:B------:R-:W-:Y:S05]  /*2ab0*/  BSYNC.RECONVERGENT B2 ;  /* 0x0000000000027941 */ /* 0x000fea0003800200 */
.L_x_31543:
[----:B------:R-:W-:Y:S01]  /*2ac0*/  I2FP.F32.U32 R89, R88 ;  /* 0x0000005800597245 */ /* 0x000fe20000201000 */
[----:B------:R-:W-:Y:S01]  /*2ad0*/  BSSY.RECONVERGENT B2, `(.L_x_31548) ;  /* 0x0000056000027945 */ /* 0x000fe20003800200 */
[----:B------:R-:W-:Y:S01]  /*2ae0*/  ISETP.NE.AND P3, PT, R87, 0x1, PT ;  /* 0x000000015700780c */ /* 0x000fe20003f65270 */
[----:B------:R-:W-:Y:S02]  /*2af0*/  IMAD.MOV.U32 R88, RZ, RZ, R0 ;  /* 0x000000ffff587224 */ /* 0x000fe400078e0000 */
[----:B------:R-:W-:Y:S01]  /*2b00*/  FFMA.FTZ R10, R89, R86, 1.1641532182693481445e-10 ;  /* 0x2f000000590a7423 */ /* 0x000fe20000010056 */
[----:B------:R-:W-:-:S04]  /*2b10*/  FMUL.FTZ R89, R34, R64 ;  /* 0x0000004022597220 */ /* 0x000fc80000410000 */
[----:B------:R-:W-:Y:S01]  /*2b20*/  FMUL.FTZ R89, R89, R2 ;  /* 0x0000000259597220 */ /* 0x000fe20000410000 */
[----:B------:R-:W-:Y:S01]  /*2b30*/  FSETP.GTU.FTZ.AND P2, PT, R10, R67, PT ;  /* 0x000000430a00720b */ /* 0x000fe20003f5c000 */
[----:B------:R-:W-:-:S03]  /*2b40*/  IMAD.MOV.U32 R10, RZ, RZ, 0x2 ;  /* 0x00000002ff0a7424 */ /* 0x000fc600078e00ff */
[----:B------:R-:W-:Y:S01]  /*2b50*/  FSEL R91, R89, RZ, !P2 ;  /* 0x000000ff595b7208 */ /* 0x000fe20005000000 */
[----:B------:R-:W-:Y:S01]  /*2b60*/  HADD2.F32 R89, -RZ, R75.H1_H1 ;  /* 0x3000004bff597230 */ /* 0x000fe20000004100 */
[----:B------:R-:W-:-:S04]  /*2b70*/  PLOP3.LUT P2, PT, P2, PT, PT, 0x8, 0x80 ;  /* 0x000000000080781c */ /* 0x000fc8000174e170 */
[----:B------:R-:W-:Y:S01]  /*2b80*/  FFMA.FTZ R34, R91, R89, R30 ;  /* 0x000000595b227223 */ /* 0x000fe2000001001e */
        /* <DEDUP_REMOVED lines=9> */
.L_x_31550:
        /* <DEDUP_REMOVED lines=13> */
.L_x_31552:
[----:B------:R-:W-:Y:S05]  /*2cf0*/  BSYNC.RECONVERGENT B3 ;  /* 0x0000000000037941 */ /* 0x000fea0003800200 */
.L_x_31551:
        /* <DEDUP_REMOVED lines=51> */
.L_x_31549:
[----:B------:R-:W-:Y:S05]  /*3030*/  BSYNC.RECONVERGENT B2 ;  /* 0x0000000000027941 */ /* 0x000fea0003800200 */
.L_x_31548:
[----:B------:R-:W-:Y:S01]  /*3040*/  I2FP.F32.U32 R87, R88 ;  /* 0x0000005800577245 */ /* 0x000fe20000201000 */
[----:B------:R-:W-:-:S04]  /*3050*/  FMUL.FTZ R35, R35, R64 ;  /* 0x0000004023237220 */ /* 0x000fc80000410000 */
[----:B------:R-:W-:Y:S01]  /*3060*/  FFMA.FTZ R86, R87, R86, 1.1641532182693481445e-10 ;  /* 0x2f00000057567423 */ /* 0x000fe20000010056 */
[----:B------:R-:W-:Y:S01]  /*3070*/  FMUL.FTZ R35, R35, R2 ;  /* 0x0000000223237220 */ /* 0x000fe20000410000 */
[----:B------:R-:W-:-:S03]  /*3080*/  HADD2.F32 R2, -RZ, R84.H1_H1 ;  /* 0x30000054ff027230 */ /* 0x000fc60000004100 */
[----:B------:R-:W-:-:S04]  /*3090*/  FSETP.GTU.FTZ.AND P4, PT, R86, R67, PT ;  /* 0x000000435600720b */ /* 0x000fc80003f9c000 */
[----:B------:R-:W-:Y:S02]  /*30a0*/  FSEL R86, R35, RZ, !P4 ;  /* 0x000000ff23567208 */ /* 0x000fe40006000000 */
[----:B------:R-:W-:-:S03]  /*30b0*/  PLOP3.LUT P3, PT, P4, PT, PT, 0x8, 0x80 ;  /* 0x000000000080781c */ /* 0x000fc6000276e170 */
[----:B------:R-:W-:Y:S01]  /*30c0*/  FFMA.FTZ R35, R86, R2, R31 ;  /* 0x0000000256237223 */ /* 0x000fe2000001001f */
[----:B------:R-:W-:Y:S09]  /*30d0*/  BRA `(.L_x_31553) ;  /* 0x0000001400987947 */ /* 0x000ff20003800000 */
.L_x_31533:
        /* <DEDUP_REMOVED lines=16> */
.L_x_31556:
        /* <DEDUP_REMOVED lines=13> */
.L_x_31558:
[----:B------:R-:W-:Y:S05]  /*32b0*/  BSYNC.RECONVERGENT B3 ;  /* 0x0000000000037941 */ /* 0x000fea0003800200 */
.L_x_31557:
        /* <DEDUP_REMOVED lines=51> */
.L_x_31555:
[----:B------:R-:W-:Y:S05]  /*35f0*/  BSYNC.RECONVERGENT B2 ;  /* 0x0000000000027941 */ /* 0x000fea0003800200 */
.L_x_31554:
[----:B------:R-:W0:Y:S01]  /*3600*/  LDC R2, c[0x0][0x408] ;  /* 0x00010200ff027b82 */ /* 0x000e220000000800 */
[----:B------:R-:W-:Y:S01]  /*3610*/  I2FP.F32.U32 R89, R86 ;  /* 0x0000005600597245 */ /* 0x000fe20000201000 */
[----:B------:R-:W-:Y:S01]  /*3620*/  IMAD.MOV.U32 R86, RZ, RZ, 0x2f800000 ;  /* 0x2f800000ff567424 */ /* 0x000fe200078e00ff */
[----:B------:R-:W-:Y:S01]  /*3630*/  ISETP.NE.AND P1, PT, R87, 0x1, PT ;  /* 0x000000015700780c */ /* 0x000fe20003f25270 */
[----:B-----5:R-:W-:Y:S01]  /*3640*/  FMUL.FTZ R91, R32, R64 ;  /* 0x00000040205b7220 */ /* 0x020fe20000410000 */
[----:B------:R-:W-:Y:S02]  /*3650*/  HADD2.F32 R32, -RZ, R75.H0_H0 ;  /* 0x2000004bff207230 */ /* 0x000fe40000004100 */
[----:B------:R-:W-:Y:S01]  /*3660*/  FFMA.FTZ R10, R89, R86, 1.1641532182693481445e-10 ;  /* 0x2f000000590a7423 */ /* 0x000fe20000010056 */
[----:B------:R-:W-:Y:S01]  /*3670*/  BSSY.RECONVERGENT B2, `(.L_x_31559) ;  /* 0x0000053000027945 */ /* 0x000fe20003800200 */
[----:B------:R-:W1:Y:S01]  /*3680*/  LDC R67, c[0x0][0x404] ;  /* 0x00010100ff437b82 */ /* 0x000e620000000800 */
[----:B------:R-:W-:-:S02]  /*3690*/  IMAD.MOV.U32 R88, RZ, RZ, R0 ;  /* 0x000000ffff587224 */ /* 0x000fc400078e0000 */
[----:B0-----:R-:W-:Y:S01]  /*36a0*/  FMUL.FTZ R91, R91, R2 ;  /* 0x000000025b5b7220 */ /* 0x001fe20000410000 */
[----:B-1----:R-:W-:Y:S01]  /*36b0*/  FSETP.GTU.FTZ.AND P0, PT, R10, R67, PT ;  /* 0x000000430a00720b */ /* 0x002fe20003f1c000 */
        /* <DEDUP_REMOVED lines=13> */
.L_x_31561:
        /* <DEDUP_REMOVED lines=13> */
.L_x_31563:
[----:B------:R-:W-:Y:S05]  /*3860*/  BSYNC.RECONVERGENT B3 ;  /* 0x0000000000037941 */ /* 0x000fea0003800200 */
.L_x_31562:
        /* <DEDUP_REMOVED lines=51> */
.L_x_31560:
[----:B------:R-:W-:Y:S05]  /*3ba0*/  BSYNC.RECONVERGENT B2 ;  /* 0x0000000000027941 */ /* 0x000fea0003800200 */
.L_x_31559:
        /* <DEDUP_REMOVED lines=8> */
[----:B------:R-:W-:Y:S01]  /*3c30*/  FSEL R88, R33, RZ, !P1 ;  /* 0x000000ff21587208 */ /* 0x000fe20004800000 */
[----:B------:R-:W-:Y:S01]  /*3c40*/  HADD2.F32 R33, -RZ, R84.H0_H0 ;  /* 0x20000054ff217230 */ /* 0x000fe20000004100 */
[----:B------:R-:W-:-:S04]  /*3c50*/  PLOP3.LUT P1, PT, P1, PT, PT, 0x8, 0x80 ;  /* 0x000000000080781c */ /* 0x000fc80000f2e170 */
[----:B------:R-:W-:Y:S01]  /*3c60*/  FMUL.FTZ R33, R88, R33 ;  /* 0x0000002158217220 */ /* 0x000fe20000410000 */
        /* <DEDUP_REMOVED lines=10> */
.L_x_31566:
        /* <DEDUP_REMOVED lines=13> */
.L_x_31568:
[----:B------:R-:W-:Y:S05]  /*3de0*/  BSYNC.RECONVERGENT B3 ;  /* 0x0000000000037941 */ /* 0x000fea0003800200 */
.L_x_31567:
        /* <DEDUP_REMOVED lines=51> */
.L_x_31565:
[----:B------:R-:W-:Y:S05]  /*4120*/  BSYNC.RECONVERGENT B2 ;  /* 0x0000000000027941 */ /* 0x000fea0003800200 */
.L_x_31564:
[----:B------:R-:W-:Y:S01]  /*4130*/  I2FP.F32.U32 R89, R88 ;  /* 0x0000005800597245 */ /* 0x000fe20000201000 */
[----:B------:R-:W-:Y:S01]  /*4140*/  BSSY.RECONVERGENT B2, `(.L_x_31569) ;  /* 0x0000056000027945 */ /* 0x000fe20003800200 */
[----:B------:R-:W-:Y:S01]  /*4150*/  ISETP.NE.AND P3, PT, R87, 0x1, PT ;  /* 0x000000015700780c */ /* 0x000fe20003f65270 */
[----:B------:R-:W-:Y:S02]  /*4160*/  IMAD.MOV.U32 R88, RZ, RZ, R0 ;  /* 0x000000ffff587224 */ /* 0x000fe400078e0000 */
[----:B------:R-:W-:Y:S01]  /*4170*/  FFMA.FTZ R10, R89, R86, 1.1641532182693481445e-10 ;  /* 0x2f000000590a7423 */ /* 0x000fe20000010056 */
[----:B------:R-:W-:Y:S01]  /*4180*/  FMUL.FTZ R89, R34, R64 ;  /* 0x0000004022597220 */ /* 0x000fe20000410000 */
[----:B------:R-:W-:-:S03]  /*4190*/  HADD2.F32 R34, -RZ, R75.H1_H1 ;  /* 0x3000004bff227230 */ /* 0x000fc60000004100 */
        /* <DEDUP_REMOVED lines=15> */
.L_x_31571:
        /* <DEDUP_REMOVED lines=13> */
.L_x_31573:
[----:B------:R-:W-:Y:S05]  /*4360*/  BSYNC.RECONVERGENT B3 ;  /* 0x0000000000037941 */ /* 0x000fea0003800200 */
.L_x_31572:
        /* <DEDUP_REMOVED lines=51> */
.L_x_31570:
[----:B------:R-:W-:Y:S05]  /*46a0*/  BSYNC.RECONVERGENT B2 ;  /* 0x0000000000027941 */ /* 0x000fea0003800200 */
.L_x_31569:
        /* <DEDUP_REMOVED lines=8> */
[----:B------:R-:W-:-:S10]  /*4730*/  FMUL.FTZ R35, R35, R2 ;  /* 0x0000000223237220 */ /* 0x000fd40000410000 */
.L_x_31553:
        /* <DEDUP_REMOVED lines=9> */
[C---:B------:R-:W-:Y:S02]  /*47d0*/  VIADD R66, R74.reuse, 0x20 ;  /* 0x000000204a427836 */ /* 0x040fe40000000000 */
[----:B0-----:R-:W-:-:S05]  /*47e0*/  IMAD.WIDE.U32 R90, R74, 0x10, R90 ;  /* 0x000000104a5a7825 */ /* 0x001fca00078e005a */
[----:B------:R0:W-:Y:S01]  /*47f0*/  STG.E.128 desc[UR6][R90.64], R32 ;  /* 0x000000205a007986 */ /* 0x0001e2000c101d06 */
[----:B-1----:R-:W-:-:S05]  /*4800*/  IMAD.WIDE.U32 R88, R74, 0x4, R88 ;  /* 0x000000044a587825 */ /* 0x002fca00078e0058 */
[----:B------:R0:W-:Y:S02]  /*4810*/  STG.E desc[UR6][R88.64], R67 ;  /* 0x0000004358007986 */ /* 0x0001e4000c101906 */
.L_x_31532:
[----:B------:R-:W-:Y:S05]  /*4820*/  BSYNC.RECONVERGENT B1 ;  /* 0x0000000000017941 */ /* 0x000fea0003800200 */
.L_x_31531:
[----:B------:R-:W-:Y:S01]  /*4830*/  ISETP.GE.U32.AND P0, PT, R14, 0x40, PT ;  /* 0x000000400e00780c */ /* 0x000fe20003f06070 */
[----:B------:R-:W-:Y:S03]  /*4840*/  BSSY.RECONVERGENT B1, `(.L_x_31574) ;  /* 0x00002e7000017945 */ /* 0x000fe60003800200 */
[----:B------:R-:W-:-:S09]  /*4850*/  P2R R86, PR, RZ, 0x1 ;  /* 0x00000001ff567803 */ /* 0x000fd20000000000 */
[----:B------:R-:W-:Y:S05]  /*4860*/  @!P0 BRA `(.L_x_31575) ;  /* 0x0000002c00908947 */ /* 0x000fea0003800000 */
[----:B------:R-:W-:Y:S01]  /*4870*/  ISETP.NE.U32.AND P0, PT, RZ, UR8, PT ;  /* 0x00000008ff007c0c */ /* 0x000fe2000bf05070 */
[----:B------:R-:W1:Y:S03]  /*4880*/  LDC.64 R36, c[0x0][0x390] ;  /* 0x0000e400ff247b82 */ /* 0x000e660000000a00 */
[----:B------:R-:W-:-:S13]  /*4890*/  ISETP.NE.AND.EX P0, PT, RZ, UR9, PT, P0 ;  /* 0x00000009ff007c0c */ /* 0x000fda000bf05300 */
[----:B0-----:R-:W0:Y:S01]  /*48a0*/  @P0 LDC.64 R88, c[0x0][0x3a0] ;  /* 0x0000e800ff580b82 */ /* 0x001e220000000a00 */
[----:B-1----:R-:W-:-:S06]  /*48b0*/  IMAD.WIDE.U32 R36, R66, 0x10, R36 ;  /* 0x0000001042247825 */ /* 0x002fcc00078e0024 */
[----:B------:R-:W5:Y:S01]  /*48c0*/  LDG.E.128 R36, desc[UR6][R36.64] ;  /* 0x0000000624247981 */ /* 0x000f62000c1e1d00 */
[----:B0-----:R-:W-:-:S05]  /*48d0*/  @P0 IMAD.WIDE.U32 R88, R66, 0x10, R88 ;  /* 0x0000001042580825 */ /* 0x001fca00078e0058 */
        /* <DEDUP_REMOVED lines=18> */
.L_x_31579:
        /* <DEDUP_REMOVED lines=13> */
.L_x_31581:
[----:B------:R-:W-:Y:S05]  /*4ad0*/  BSYNC.RECONVERGENT B3 ;  /* 0x0000000000037941 */ /* 0x000fea0003800200 */
.L_x_31580:
[----:B------:R-:W-:Y:S01]  /*4ae0*/  IMAD.WIDE.U32 R110, R72, -0x326172a9, RZ ;  /* 0xcd9e8d57486e7825 */ /* 0x000fe200078e00ff */
[----:B------:R-:W-:Y:S01]  /*4af0*/  LOP3.LUT R0, R9, UR5, R89, 0x96, !PT ;  /* 0x0000000509007c12 */ /* 0x000fe2000f8e9659 */
[----:B------:R-:W-:Y:S01]  /*4b00*/  UIADD3 UR23, UPT, UPT, UR4, 0x3c6ef372, URZ ;  /* 0x3c6ef37204177890 */ /* 0x000fe2000fffe0ff */
        /* <DEDUP_REMOVED lines=48> */
.L_x_31578:
[----:B------:R-:W-:Y:S05]  /*4e10*/  BSYNC.RECONVERGENT B2 ;  /* 0x0000000000027941 */ /* 0x000fea0003800200 */
.L_x_31577:
        /* <DEDUP_REMOVED lines=10> */
[----:B-1----:R-:W-:Y:S01]  /*4ec0*/  FSETP.GTU.FTZ.AND P0, PT, R10, R67, PT ;  /* 0x000000430a00720b */ /* 0x002fe20003f1c000 */
[----:B------:R-:W-:-:S03]  /*4ed0*/  HFMA2 R10, -RZ, RZ, 0, 1.1920928955078125e-07 ;  /* 0x00000002ff0a7431 */ /* 0x000fc600000001ff */
        /* <DEDUP_REMOVED lines=13> */
.L_x_31584:
        /* <DEDUP_REMOVED lines=13> */
.L_x_31586:
[----:B------:R-:W-:Y:S05]  /*5080*/  BSYNC.RECONVERGENT B3 ;  /* 0x0000000000037941 */ /* 0x000fea0003800200 */
.L_x_31585:
        /* <DEDUP_REMOVED lines=51> */
.L_x_31583:
[----:B------:R-:W-:Y:S05]  /*53c0*/  BSYNC.RECONVERGENT B2 ;  /* 0x0000000000027941 */ /* 0x000fea0003800200 */
.L_x_31582:
[----:B------:R-:W-:Y:S01]  /*53d0*/  I2FP.F32.U32 R90, R90 ;  /* 0x0000005a005a7245 */ /* 0x000fe20000201000 */
[----:B------:R-:W-:Y:S01]  /*53e0*/  FMUL.FTZ R37, R37, R64 ;  /* 0x0000004025257220 */ /* 0x000fe20000410000 */
[----:B------:R-:W-:Y:S01]  /*53f0*/  ISETP.NE.AND P1, PT, R10, 0x1, PT ;  /* 0x000000010a00780c */ /* 0x000fe20003f25270 */
[----:B------:R-:W-:Y:S01]  /*5400*/  BSSY.RECONVERGENT B2, `(.L_x_31587) ;  /* 0x0000054000027945 */ /* 0x000fe20003800200 */
[----:B------:R-:W-:Y:S02]  /*5410*/  IMAD.MOV.U32 R89, RZ, RZ, 0x2 ;  /* 0x00000002ff597424 */ /* 0x000fe400078e00ff */
[----:B------:R-:W-:Y:S01]  /*5420*/  FFMA.FTZ R90, R90, R87, 1.1641532182693481445e-10 ;  /* 0x2f0000005a5a7423 */ /* 0x000fe20000010057 */
[----:B------:R-:W-:-:S04]  /*5430*/  FMUL.FTZ R37, R37, R2 ;  /* 0x0000000225257220 */ /* 0x000fc80000410000 */
        /* <DEDUP_REMOVED lines=15> */
.L_x_31589:
        /* <DEDUP_REMOVED lines=13> */
.L_x_31591:
[----:B------:R-:W-:Y:S05]  /*5600*/  BSYNC.RECONVERGENT B3 ;  /* 0x0000000000037941 */ /* 0x000fea0003800200 */
.L_x_31590:
        /* <DEDUP_REMOVED lines=51> */
.L_x_31588:
[----:B------:R-:W-:Y:S05]  /*5940*/  BSYNC.RECONVERGENT B2 ;  /* 0x0000000000027941 */ /* 0x000fea0003800200 */
.L_x_31587:
[----:B------:R-:W-:Y:S01]  /*5950*/  I2FP.F32.U32 R10, R90 ;  /* 0x0000005a000a7245 */ /* 0x000fe20000201000 */
[----:B------:R-:W-:Y:S01]  /*5960*/  FMUL.FTZ R91, R38, R64 ;  /* 0x00000040265b7220 */ /* 0x000fe20000410000 */
[----:B------:R-:W-:Y:S01]  /*5970*/  ISETP.NE.AND P3, PT, R89, 0x1, PT ;  /* 0x000000015900780c */ /* 0x000fe20003f65270 */
[----:B------:R-:W-:Y:S01]  /*5980*/  BSSY.RECONVERGENT B2, `(.L_x_31592) ;  /* 0x0000054000027945 */ /* 0x000fe20003800200 */
[----:B------:R-:W-:Y:S02]  /*5990*/  IMAD.MOV.U32 R90, RZ, RZ, R0 ;  /* 0x000000ffff5a7224 */ /* 0x000fe400078e0000 */
[----:B------:R-:W-:Y:S01]  /*59a0*/  FFMA.FTZ R10, R10, R87, 1.1641532182693481445e-10 ;  /* 0x2f0000000a0a7423 */ /* 0x000fe20000010057 */
[----:B------:R-:W-:-:S04]  /*59b0*/  FMUL.FTZ R91, R91, R2 ;  /* 0x000000025b5b7220 */ /* 0x000fc80000410000 */
        /* <DEDUP_REMOVED lines=15> */
.L_x_31594:
        /* <DEDUP_REMOVED lines=13> */
.L_x_31596:
[----:B------:R-:W-:Y:S05]  /*5b80*/  BSYNC.RECONVERGENT B3 ;  /* 0x0000000000037941 */ /* 0x000fea0003800200 */
.L_x_31595:
        /* <DEDUP_REMOVED lines=51> */
.L_x_31593:
[----:B------:R-:W-:Y:S05]  /*5ec0*/  BSYNC.RECONVERGENT B2 ;  /* 0x0000000000027941 */ /* 0x000fea0003800200 */
.L_x_31592:
        /* <DEDUP_REMOVED lines=10> */
.L_x_31576:
        /* <DEDUP_REMOVED lines=16> */
.L_x_31600:
        /* <DEDUP_REMOVED lines=13> */
.L_x_31602:
[----:B------:R-:W-:Y:S05]  /*6140*/  BSYNC.RECONVERGENT B3 ;  /* 0x0000000000037941 */ /* 0x000fea0003800200 */
.L_x_31601:
[----:B------:R-:W-:Y:S01]  /*6150*/  IMAD.WIDE.U32 R110, R72, -0x326172a9, RZ ;  /* 0xcd9e8d57486e7825 */ /* 0x000fe200078e00ff */
[----:B------:R-:W-:Y:S01]  /*6160*/  LOP3.LUT R0, R9, UR5, R89, 0x96, !PT ;  /* 0x0000000509007c12 */ /* 0x000fe2000f8e9659 */
[----:B------:R-:W-:Y:S02]  /*6170*/  UIADD3 UR23, UPT, UPT, UR4, 0x3c6ef372, URZ ;  /* 0x3c6ef37204177890 */ /* 0x000fe4000fffe0ff */
        /* <DEDUP_REMOVED lines=44> */
[----:B------:R-:W-:-:S03]  /*6440*/  LOP3.LUT R13, R110, UR23, R109, 0x96, !PT ;  /* 0x000000176e0d7c12 */ /* 0x000fc6000f8e966d */
[----:B------:R-:W-:Y:S01]  /*6450*/  IMAD.MOV.U32 R0, RZ, RZ, R108 ;  /* 0x000000ffff007224 */ /* 0x000fe200078e006c */
[----:B------:R-:W-:Y:S02]  /*6460*/  LOP3.LUT R15, R88, UR19, R91, 0x96, !PT ;  /* 0x00000013580f7c12 */ /* 0x000fe4000f8e965b */
[----:B------:R-:W-:-:S07]  /*6470*/  MOV R88, R90 ;  /* 0x0000005a00587202 */ /* 0x000fce0000000f00 */
.L_x_31599:
[----:B------:R-:W-:Y:S05]  /*6480*/  BSYNC.RECONVERGENT B2 ;  /* 0x0000000000027941 */ /* 0x000fea0003800200 */
.L_x_31598:
        /* <DEDUP_REMOVED lines=25> */
.L_x_31605:
        /* <DEDUP_REMOVED lines=13> */
.L_x_31607:
[----:B------:R-:W-:Y:S05]  /*66f0*/  BSYNC.RECONVERGENT B3 ;  /* 0x0000000000037941 */ /* 0x000fea0003800200 */
.L_x_31606:
        /* <DEDUP_REMOVED lines=51> */
.L_x_31604:
[----:B------:R-:W-:Y:S05]  /*6a30*/  BSYNC.RECONVERGENT B2 ;  /* 0x0000000000027941 */ /* 0x000fea0003800200 */
.L_x_31603:
        /* <DEDUP_REMOVED lines=22> */
.L_x_31610:
        /* <DEDUP_REMOVED lines=13> */
.L_x_31612:
[----:B------:R-:W-:Y:S05]  /*6c70*/  BSYNC.RECONVERGENT B3 ;  /* 0x0000000000037941 */ /* 0x000fea0003800200 */
.L_x_31611:
[----:B------:R-:W-:Y:S01]  /*6c80*/  LOP3.LUT R0, R9, UR5, R91, 0x96, !PT ;  /* 0x0000000509007c12 */ /* 0x000fe2000f8e965b */
[----:B------:R-:W-:Y:S01]  /*6c90*/  IMAD.WIDE.U32 R110, R72, -0x326172a9, RZ ;  /* 0xcd9e8d57486e7825 */ /* 0x000fe200078e00ff */
[----:B------:R-:W-:-:S03]  /*6ca0*/  UIADD3 UR23, UPT, UPT, UR4, 0x3c6ef372, URZ ;  /* 0x3c6ef37204177890 */ /* 0x000fc6000fffe0ff */
        /* <DEDUP_REMOVED lines=47> */
[----:B------:R-:W-:-:S07]  /*6fa0*/  MOV R88, R108 ;  /* 0x0000006c00587202 */ /* 0x000fce0000000f00 */
.L_x_31609:
[----:B------:R-:W-:Y:S05]  /*6fb0*/  BSYNC.RECONVERGENT B2 ;  /* 0x0000000000027941 */ /* 0x000fea0003800200 */
.L_x_31608:
[----:B------:R-:W-:Y:S01]  /*6fc0*/  I2FP.F32.U32 R10, R90 ;  /* 0x0000005a000a7245 */ /* 0x000fe20000201000 */
[----:B------:R-:W-:Y:S01]  /*6fd0*/  FMUL.FTZ R91, R38, R64 ;  /* 0x00000040265b7220 */ /* 0x000fe20000410000 */
[----:B------:R-:W-:Y:S01]  /*6fe0*/  ISETP.NE.AND P3, PT, R89, 0x1, PT ;  /* 0x000000015900780c */ /* 0x000fe20003f65270 */
[----:B------:R-:W-:Y:S01]  /*6ff0*/  HADD2.F32 R38, -RZ, R85.H1_H1 ;  /* 0x30000055ff267230 */ /* 0x000fe20000004100 */
[----:B------:R-:W-:Y:S01]  /*7000*/  BSSY.RECONVERGENT B2, `(.L_x_31613) ;  /* 0x0000053000027945 */ /* 0x000fe20003800200 */
[----:B------:R-:W-:Y:S01]  /*7010*/  FFMA.FTZ R10, R10, R87, 1.1641532182693481445e-10 ;  /* 0x2f0000000a0a7423 */ /* 0x000fe20000010057 */
[----:B------:R-:W-:Y:S01]  /*7020*/  FMUL.FTZ R91, R91, R2 ;  /* 0x000000025b5b7220 */ /* 0x000fe20000410000 */
[----:B------:R-:W-:-:S03]  /*7030*/  IMAD.MOV.U32 R90, RZ, RZ, R0 ;  /* 0x000000ffff5a7224 */ /* 0x000fc600078e0000 */
        /* <DEDUP_REMOVED lines=14> */
.L_x_31615:
        /* <DEDUP_REMOVED lines=13> */
.L_x_31617:
[----:B------:R-:W-:Y:S05]  /*71f0*/  BSYNC.RECONVERGENT B3 ;  /* 0x0000000000037941 */ /* 0x000fea0003800200 */
.L_x_31616:
        /* <DEDUP_REMOVED lines=51> */
.L_x_31614:
[----:B------:R-:W-:Y:S05]  /*7530*/  BSYNC.RECONVERGENT B2 ;  /* 0x0000000000027941 */ /* 0x000fea0003800200 */
.L_x_31613:
        /* <DEDUP_REMOVED lines=9> */
.L_x_31597:
        /* <DEDUP_REMOVED lines=14> */
.L_x_31575:
[----:B------:R-:W-:Y:S05]  /*76b0*/  BSYNC.RECONVERGENT B1 ;  /* 0x0000000000017941 */ /* 0x000fea0003800200 */
.L_x_31574:
        /* <DEDUP_REMOVED lines=15> */
[----:B--2---:R-:W-:Y:S02]  /*77b0*/  HFMA2 R90, -RZ, RZ, 0, 1.1920928955078125e-07 ;  /* 0x00000002ff5a7431 */ /* 0x004fe400000001ff */
        /* <DEDUP_REMOVED lines=13> */
.L_x_31623:
        /* <DEDUP_REMOVED lines=13> */
.L_x_31625:
[----:B------:R-:W-:Y:S05]  /*7960*/  BSYNC.RECONVERGENT B3 ;  /* 0x0000000000037941 */ /* 0x000fea0003800200 */
.L_x_31624:
        /* <DEDUP_REMOVED lines=41> */
[----:B------:R-:W-:Y:S01]  /*7c00*/  UIADD3 UR23, UPT, UPT, UR4, -0x700cb87f, URZ ;  /* 0x8ff3478104177890 */ /* 0x000fe2000fffe0ff */
[----:B------:R-:W-:Y:S02]  /*7c10*/  MOV R89, R2 ;  /* 0x0000000200597202 */ /* 0x000fe40000000f00 */
        /* <DEDUP_REMOVED lines=8> */
.L_x_31622:
[----:B------:R-:W-:Y:S05]  /*7ca0*/  BSYNC.RECONVERGENT B2 ;  /* 0x0000000000027941 */ /* 0x000fea0003800200 */
.L_x_31621:
[----:B------:R-:W0:Y:S01]  /*7cb0*/  LDC R2, c[0x0][0x408] ;  /* 0x00010200ff027b82 */ /* 0x000e220000000800 */
[----:B------:R-:W-:Y:S01]  /*7cc0*/  I2FP.F32.U32 R10, R89 ;  /* 0x00000059000a7245 */ /* 0x000fe20000201000 */
[----:B------:R-:W-:Y:S02]  /*7cd0*/  HFMA2 R89, -RZ, RZ, 0.1171875, 0 ;  /* 0x2f800000ff597431 */ /* 0x000fe400000001ff */
[----:B-----5:R-:W-:Y:S01]  /*7ce0*/  FMUL.FTZ R91, R40, R64 ;  /* 0x00000040285b7220 */ /* 0x020fe20000410000 */
[----:B------:R-:W-:Y:S01]  /*7cf0*/  ISETP.NE.AND P2, PT, R90, 0x1, PT ;  /* 0x000000015a00780c */ /* 0x000fe20003f45270 */
[----:B------:R-:W-:Y:S01]  /*7d00*/  BSSY.RECONVERGENT B2, `(.L_x_31626) ;  /* 0x0000055000027945 */ /* 0x000fe20003800200 */
[----:B------:R-:W-:Y:S01]  /*7d10*/  FFMA.FTZ R10, R10, R89, 1.1641532182693481445e-10 ;  /* 0x2f0000000a0a7423 */ /* 0x000fe20000010059 */
[----:B------:R-:W1:Y:S01]  /*7d20*/  LDC R67, c[0x0][0x404] ;  /* 0x00010100ff437b82 */ /* 0x000e620000000800 */
[----:B0-----:R-:W-:-:S03]  /*7d30*/  FMUL.FTZ R91, R91, R2 ;  /* 0x000000025b5b7220 */ /* 0x001fc60000410000 */
[----:B-1----:R-:W-:Y:S01]  /*7d40*/  FSETP.GTU.FTZ.AND P1, PT, R10, R67, PT ;  /* 0x000000430a00720b */ /* 0x002fe20003f3c000 */
[----:B------:R-:W-:-:S03]  /*7d50*/  IMAD.MOV.U32 R10, RZ, RZ, 0x2 ;  /* 0x00000002ff0a7424 */ /* 0x000fc600078e00ff */
        /* <DEDUP_REMOVED lines=14> */
.L_x_31628:
        /* <DEDUP_REMOVED lines=13> */
.L_x_31630:
[----:B------:R-:W-:Y:S05]  /*7f10*/  BSYNC.RECONVERGENT B3 ;  /* 0x0000000000037941 */ /* 0x000fea0003800200 */
.L_x_31629:
        /* <DEDUP_REMOVED lines=47> */
[----:B------:R-:W-:-:S04]  /*8210*/  IMAD.WIDE.U32 R108, R10, -0x2daee0ad, RZ ;  /* 0xd2511f530a6c7825 */ /* 0x000fc800078e00ff */
[----:B------:R-:W-:Y:S01]  /*8220*/  IMAD.MOV.U32 R10, RZ, RZ, RZ ;  /* 0x000000ffff0a7224 */ /* 0x000fe200078e00ff */
[----:B------:R-:W-:Y:S02]  /*8230*/  LOP3.LUT R15, R90, UR19, R109, 0x96, !PT ;  /* 0x000000135a0f7c12 */ /* 0x000fe4000f8e966d */
[----:B------:R-:W-:-:S07]  /*8240*/  MOV R88, R108 ;  /* 0x0000006c00587202 */ /* 0x000fce0000000f00 */
.L_x_31627:
[----:B------:R-:W-:Y:S05]  /*8250*/  BSYNC.RECONVERGENT B2 ;  /* 0x0000000000027941 */ /* 0x000fea0003800200 */
.L_x_31626:
        /* <DEDUP_REMOVED lines=22> */
.L_x_31633:
        /* <DEDUP_REMOVED lines=13> */
.L_x_31635:
[----:B------:R-:W-:Y:S05]  /*8490*/  BSYNC.RECONVERGENT B3 ;  /* 0x0000000000037941 */ /* 0x000fea0003800200 */
.L_x_31634:
        /* <DEDUP_REMOVED lines=41> */
[----:B------:R-:W-:Y:S01]  /*8730*/  UIADD3 UR23, UPT, UPT, UR4, -0x700cb87f, URZ ;  /* 0x8ff3478104177890 */ /* 0x000fe2000fffe0ff */
[----:B------:R-:W-:-:S03]  /*8740*/  MOV R91, R88 ;  /* 0x00000058005b7202 */ /* 0x000fc60000000f00 */
[----:B------:R-:W-:Y:S01]  /*8750*/  LOP3.LUT R10, R108, UR18, R111, 0x96, !PT ;  /* 0x000000126c0a7c12 */ /* 0x000fe2000f8e966f */
[----:B------:R-:W-:-:S04]  /*8760*/  IMAD.WIDE.U32 R108, R0, -0x326172a9, RZ ;  /* 0xcd9e8d57006c7825 */ /* 0x000fc800078e00ff */
[----:B------:R-:W-:Y:S01]  /*8770*/  IMAD.MOV.U32 R0, RZ, RZ, R108 ;  /* 0x000000ffff007224 */ /* 0x000fe200078e006c */
[----:B------:R-:W-:Y:S01]  /*8780*/  LOP3.LUT R13, R110, UR23, R109, 0x96, !PT ;  /* 0x000000176e0d7c12 */ /* 0x000fe2000f8e966d */
[----:B------:R-:W-:-:S04]  /*8790*/  IMAD.WIDE.U32 R108, R10, -0x2daee0ad, RZ ;  /* 0xd2511f530a6c7825 */ /* 0x000fc800078e00ff */
[----:B------:R-:W-:Y:S01]  /*87a0*/  IMAD.MOV.U32 R88, RZ, RZ, R108 ;  /* 0x000000ffff587224 */ /* 0x000fe200078e006c */
[----:B------:R-:W-:Y:S01]  /*87b0*/  LOP3.LUT R15, R90, UR19, R109, 0x96, !PT ;  /* 0x000000135a0f7c12 */ /* 0x000fe2000f8e966d */
[----:B------:R-:W-:-:S07]  /*87c0*/  HFMA2 R90, -RZ, RZ, 0, 0 ;  /* 0x00000000ff5a7431 */ /* 0x000fce00000001ff */
.L_x_31632:
[----:B------:R-:W-:Y:S05]  /*87d0*/  BSYNC.RECONVERGENT B2 ;  /* 0x0000000000027941 */ /* 0x000fea0003800200 */
.L_x_31631:
[----:B------:R-:W-:Y:S01]  /*87e0*/  I2FP.F32.U32 R10, R91 ;  /* 0x0000005b000a7245 */ /* 0x000fe20000201000 */
[----:B------:R-:W-:Y:S01]  /*87f0*/  FMUL.FTZ R91, R42, R64 ;  /* 0x000000402a5b7220 */ /* 0x000fe20000410000 */
[----:B------:R-:W-:Y:S01]  /*8800*/  ISETP.NE.AND P3, PT, R90, 0x1, PT ;  /* 0x000000015a00780c */ /* 0x000fe20003f65270 */
[----:B------:R-:W-:Y:S02]  /*8810*/  BSSY.RECONVERGENT B2, `(.L_x_31636) ;  /* 0x0000054000027945 */ /* 0x000fe40003800200 */
        /* <DEDUP_REMOVED lines=18> */
.L_x_31638:
        /* <DEDUP_REMOVED lines=13> */
.L_x_31640:
[----:B------:R-:W-:Y:S05]  /*8a10*/  BSYNC.RECONVERGENT B3 ;  /* 0x0000000000037941 */ /* 0x000fea0003800200 */
.L_x_31639:
        /* <DEDUP_REMOVED lines=51> */
.L_x_31637:
[----:B------:R-:W-:Y:S05]  /*8d50*/  BSYNC.RECONVERGENT B2 ;  /* 0x0000000000027941 */ /* 0x000fea0003800200 */
.L_x_31636:
        /* <DEDUP_REMOVED lines=10> */
.L_x_31620:
        /* <DEDUP_REMOVED lines=16> */
.L_x_31644:
        /* <DEDUP_REMOVED lines=13> */
.L_x_31646:
[----:B------:R-:W-:Y:S05]  /*8fd0*/  BSYNC.RECONVERGENT B3 ;  /* 0x0000000000037941 */ /* 0x000fea0003800200 */
.L_x_31645:
        /* <DEDUP_REMOVED lines=51> */
.L_x_31643:
[----:B------:R-:W-:Y:S05]  /*9310*/  BSYNC.RECONVERGENT B2 ;  /* 0x0000000000027941 */ /* 0x000fea0003800200 */
.L_x_31642:
[----:B------:R-:W0:Y:S01]  /*9320*/  LDC R2, c[0x0][0x408] ;  /* 0x00010200ff027b82 */ /* 0x000e220000000800 */
[----:B------:R-:W-:Y:S01]  /*9330*/  I2FP.F32.U32 R10, R89 ;  /* 0x00000059000a7245 */ /* 0x000fe20000201000 */
[----:B------:R-:W-:Y:S02]  /*9340*/  HFMA2 R89, -RZ, RZ, 0.1171875, 0 ;  /* 0x2f800000ff597431 */ /* 0x000fe400000001ff */
[----:B-----5:R-:W-:Y:S01]  /*9350*/  FMUL.FTZ R91, R40, R64 ;  /* 0x00000040285b7220 */ /* 0x020fe20000410000 */
[----:B------:R-:W-:Y:S01]  /*9360*/  ISETP.NE.AND P2, PT, R90, 0x1, PT ;  /* 0x000000015a00780c */ /* 0x000fe20003f45270 */
[----:B------:R-:W-:Y:S01]  /*9370*/  HADD2.F32 R40, -RZ, R94.H0_H0 ;  /* 0x2000005eff287230 */ /* 0x000fe20000004100 */
[----:B------:R-:W-:Y:S01]  /*9380*/  BSSY.RECONVERGENT B2, `(.L_x_31647) ;  /* 0x0000054000027945 */ /* 0x000fe20003800200 */
[----:B------:R-:W-:Y:S01]  /*9390*/  FFMA.FTZ R10, R10, R89, 1.1641532182693481445e-10 ;  /* 0x2f0000000a0a7423 */ /* 0x000fe20000010059 */
[----:B------:R-:W1:Y:S01]  /*93a0*/  LDC R67, c[0x0][0x404] ;  /* 0x00010100ff437b82 */ /* 0x000e620000000800 */
[----:B0-----:R-:W-:-:S03]  /*93b0*/  FMUL.FTZ R91, R91, R2 ;  /* 0x000000025b5b7220 */ /* 0x001fc60000410000 */
[----:B-1----:R-:W-:Y:S01]  /*93c0*/  FSETP.GTU.FTZ.AND P1, PT, R10, R67, PT ;  /* 0x000000430a00720b */ /* 0x002fe20003f3c000 */
        /* <DEDUP_REMOVED lines=14> */
.L_x_31649:
        /* <DEDUP_REMOVED lines=13> */
.L_x_31651:
[----:B------:R-:W-:Y:S05]  /*9580*/  BSYNC.RECONVERGENT B3 ;  /* 0x0000000000037941 */ /* 0x000fea0003800200 */
.L_x_31650:
        /* <DEDUP_REMOVED lines=51> */
.L_x_31648:
[----:B------:R-:W-:Y:S05]  /*98c0*/  BSYNC.RECONVERGENT B2 ;  /* 0x0000000000027941 */ /* 0x000fea0003800200 */
.L_x_31647:
        /* <DEDUP_REMOVED lines=8> */
[----:B------:R-:W-:Y:S01]  /*9950*/  FSEL R90, R41, RZ, !P1 ;  /* 0x000000ff295a7208 */ /* 0x000fe20004800000 */
[----:B------:R-:W-:Y:S01]  /*9960*/  HADD2.F32 R41, -RZ, R97.H0_H0 ;  /* 0x20000061ff297230 */ /* 0x000fe20000004100 */
        /* <DEDUP_REMOVED lines=12> */
.L_x_31654:
        /* <DEDUP_REMOVED lines=13> */
.L_x_31656:
[----:B------:R-:W-:Y:S05]  /*9b00*/  BSYNC.RECONVERGENT B3 ;  /* 0x0000000000037941 */ /* 0x000fea0003800200 */
.L_x_31655:
        /* <DEDUP_REMOVED lines=51> */
.L_x_31653:
[----:B------:R-:W-:Y:S05]  /*9e40*/  BSYNC.RECONVERGENT B2 ;  /* 0x0000000000027941 */ /* 0x000fea0003800200 */
.L_x_31652:
[----:B------:R-:W-:Y:S01]  /*9e50*/  I2FP.F32.U32 R10, R91 ;  /* 0x0000005b000a7245 */ /* 0x000fe20000201000 */
[----:B------:R-:W-:Y:S01]  /*9e60*/  FMUL.FTZ R91, R42, R64 ;  /* 0x000000402a5b7220 */ /* 0x000fe20000410000 */
[----:B------:R-:W-:Y:S01]  /*9e70*/  ISETP.NE.AND P3, PT, R90, 0x1, PT ;  /* 0x000000015a00780c */ /* 0x000fe20003f65270 */
[----:B------:R-:W-:Y:S01]  /*9e80*/  HADD2.F32 R42, -RZ, R94.H1_H1 ;  /* 0x3000005eff2a7230 */ /* 0x000fe20000004100 */
[----:B------:R-:W-:Y:S01]  /*9e90*/  BSSY.RECONVERGENT B2, `(.L_x_31657) ;  /* 0x0000053000027945 */ /* 0x000fe20003800200 */
[----:B------:R-:W-:Y:S01]  /*9ea0*/  FFMA.FTZ R10, R10, R89, 1.1641532182693481445e-10 ;  /* 0x2f0000000a0a7423 */ /* 0x000fe20000010059 */
[----:B------:R-:W-:-:S04]  /*9eb0*/  FMUL.FTZ R91, R91, R2 ;  /* 0x000000025b5b7220 */ /* 0x000fc80000410000 */
        /* <DEDUP_REMOVED lines=15> */
.L_x_31659:
        /* <DEDUP_REMOVED lines=13> */
.L_x_31661:
[----:B------:R-:W-:Y:S05]  /*a080*/  BSYNC.RECONVERGENT B3 ;  /* 0x0000000000037941 */ /* 0x000fea0003800200 */
.L_x_31660:
        /* <DEDUP_REMOVED lines=51> */
.L_x_31658:
[----:B------:R-:W-:Y:S05]  /*a3c0*/  BSYNC.RECONVERGENT B2 ;  /* 0x0000000000027941 */ /* 0x000fea0003800200 */
.L_x_31657:
[----:B------:R-:W-:Y:S01]  /*a3d0*/  I2FP.F32.U32 R90, R91 ;  /* 0x0000005b005a7245 */ /* 0x000fe20000201000 */
[----:B------:R-:W-:-:S04]  /*a3e0*/  FMUL.FTZ R43, R43, R64 ;  /* 0x000000402b2b7220 */ /* 0x000fc80000410000 */
[----:B------:R-:W-:Y:S01]  /*a3f0*/  FFMA.FTZ R90, R90, R89, 1.1641532182693481445e-10 ;  /* 0x2f0000005a5a7423 */ /* 0x000fe20000010059 */
[----:B------:R-:W-:-:S04]  /*a400*/  FMUL.FTZ R43, R43, R2 ;  /* 0x000000022b2b7220 */ /* 0x000fc80000410000 */
[----:B------:R-:W-:-:S04]  /*a410*/  FSETP.GTU.FTZ.AND P3, PT, R90, R67, PT ;  /* 0x000000435a00720b */ /* 0x000fc80003f7c000 */
[----:B------:R-:W-:Y:S01]  /*a420*/  FSEL R2, R43, RZ, !P3 ;  /* 0x000000ff2b027208 */ /* 0x000fe20005800000 */
[----:B------:R-:W-:Y:S01]  /*a430*/  HADD2.F32 R43, -RZ, R97.H1_H1 ;  /* 0x30000061ff2b7230 */ /* 0x000fe20000004100 */
[----:B------:R-:W-:-:S04]  /*a440*/  PLOP3.LUT P3, PT, P3, PT, PT, 0x8, 0x80 ;  /* 0x000000000080781c */ /* 0x000fc80001f6e170 */
[----:B------:R-:W-:-:S09]  /*a450*/  FMUL.FTZ R43, R43, R2 ;  /* 0x000000022b2b7220 */ /* 0x000fd20000410000 */
.L_x_31641:
        /* <DEDUP_REMOVED lines=14> */
.L_x_31619:
[----:B------:R-:W-:Y:S05]  /*a540*/  BSYNC.RECONVERGENT B1 ;  /* 0x0000000000017941 */ /* 0x000fea0003800200 */
.L_x_31618:
[----:B------:R-:W-:Y:S01]  /*a550*/  ISETP.GE.U32.AND P0, PT, R14, 0x80, PT ;  /* 0x000000800e00780c */ /* 0x000fe20003f06070 */
[----:B------:R-:W-:Y:S03]  /*a560*/  BSSY.RECONVERGENT B1, `(.L_x_31662) ;  /* 0x00002e7000017945 */ /* 0x000fe60003800200 */
[----:B0-----:R-:W-:-:S09]  /*a570*/  P2R R88, PR, RZ, 0x1 ;  /* 0x00000001ff587803 */ /* 0x001fd20000000000 */
[----:B------:R-:W-:Y:S05]  /*a580*/  @!P0 BRA `(.L_x_31663) ;  /* 0x0000002c00908947 */ /* 0x000fea0003800000 */
[----:B------:R-:W-:Y:S01]  /*a590*/  ISETP.NE.U32.AND P0, PT, RZ, UR8, PT ;  /* 0x00000008ff007c0c */ /* 0x000fe2000bf05070 */
[----:B------:R-:W0:Y:S03]  /*a5a0*/  LDC.64 R44, c[0x0][0x390] ;  /* 0x0000e400ff2c7b82 */ /* 0x000e260000000a00 */
[----:B------:R-:W-:-:S13]  /*a5b0*/  ISETP.NE.AND.EX P0, PT, RZ, UR9, PT, P0 ;  /* 0x00000009ff007c0c */ /* 0x000fda000bf05300 */
[----:B--23--:R-:W1:Y:S01]  /*a5c0*/  @P0 LDC.64 R90, c[0x0][0x3a0] ;  /* 0x0000e800ff5a0b82 */ /* 0x00ce620000000a00 */
        /* <DEDUP_REMOVED lines=21> */
.L_x_31667:
        /* <DEDUP_REMOVED lines=13> */
.L_x_31669:
[----:B------:R-:W-:Y:S05]  /*a7f0*/  BSYNC.RECONVERGENT B3 ;  /* 0x0000000000037941 */ /* 0x000fea0003800200 */
.L_x_31668:
        /* <DEDUP_REMOVED lines=51> */
.L_x_31666:
[----:B------:R-:W-:Y:S05]  /*ab30*/  BSYNC.RECONVERGENT B2 ;  /* 0x0000000000027941 */ /* 0x000fea0003800200 */
.L_x_31665:
        /* <DEDUP_REMOVED lines=25> */
.L_x_31672:
        /* <DEDUP_REMOVED lines=13> */
.L_x_31674:
[----:B------:R-:W-:Y:S05]  /*ada0*/  BSYNC.RECONVERGENT B3 ;  /* 0x0000000000037941 */ /* 0x000fea0003800200 */
.L_x_31673:
        /* <DEDUP_REMOVED lines=48> */
[----:B------:R-:W-:Y:S02]  /*b0b0*/  HFMA2 R10, -RZ, RZ, 0, 0 ;  /* 0x00000000ff0a7431 */ /* 0x000fe400000001ff */
[----:B------:R-:W-:Y:S01]  /*b0c0*/  IMAD.MOV.U32 R90, RZ, RZ, R110 ;  /* 0x000000ffff5a7224 */ /* 0x000fe200078e006e */
[----:B------:R-:W-:-:S07]  /*b0d0*/  LOP3.LUT R15, R108, UR19, R111, 0x96, !PT ;  /* 0x000000136c0f7c12 */ /* 0x000fce000f8e966f */
.L_x_31671:
[----:B------:R-:W-:Y:S05]  /*b0e0*/  BSYNC.RECONVERGENT B2 ;  /* 0x0000000000027941 */ /* 0x000fea0003800200 */
.L_x_31670:
        /* <DEDUP_REMOVED lines=22> */
.L_x_31677:
        /* <DEDUP_REMOVED lines=13> */
.L_x_31679:
[----:B------:R-:W-:Y:S05]  /*b320*/  BSYNC.RECONVERGENT B3 ;  /* 0x0000000000037941 */ /* 0x000fea0003800200 */
.L_x_31678:
[----:B------:R-:W-:Y:S01]  /*b330*/  LOP3.LUT R0, R9, UR5, R109, 0x96, !PT ;  /* 0x0000000509007c12 */ /* 0x000fe2000f8e966d */
[----:B------:R-:W-:Y:S01]  /*b340*/  IMAD.WIDE.U32 R126, R72, -0x326172a9, RZ ;  /* 0xcd9e8d57487e7825 */ /* 0x000fe200078e00ff */
[----:B------:R-:W-:-:S03]  /*b350*/  UIADD3 UR23, UPT, UPT, UR4, 0x3c6ef372, URZ ;  /* 0x3c6ef37204177890 */ /* 0x000fc6000fffe0ff */
        /* <DEDUP_REMOVED lines=46> */
[----:B------:R-:W-:Y:S02]  /*b640*/  LOP3.LUT R15, R108, UR19, R111, 0x96, !PT ;  /* 0x000000136c0f7c12 */ /* 0x000fe4000f8e966f */
[----:B------:R-:W-:-:S07]  /*b650*/  MOV R90, R110 ;  /* 0x0000006e005a7202 */ /* 0x000fce0000000f00 */
.L_x_31676:
[----:B------:R-:W-:Y:S05]  /*b660*/  BSYNC.RECONVERGENT B2 ;  /* 0x0000000000027941 */ /* 0x000fea0003800200 */
.L_x_31675:
        /* <DEDUP_REMOVED lines=8> */
[----:B------:R-:W-:-:S03]  /*b6f0*/  HFMA2 R10, -RZ, RZ, 0, 1.1920928955078125e-07 ;  /* 0x00000002ff0a7431 */ /* 0x000fc600000001ff */
        /* <DEDUP_REMOVED lines=13> */
.L_x_31682:
        /* <DEDUP_REMOVED lines=13> */
.L_x_31684:
[----:B------:R-:W-:Y:S05]  /*b8a0*/  BSYNC.RECONVERGENT B3 ;  /* 0x0000000000037941 */ /* 0x000fea0003800200 */
.L_x_31683:
        /* <DEDUP_REMOVED lines=51> */
.L_x_31681:
[----:B------:R-:W-:Y:S05]  /*bbe0*/  BSYNC.RECONVERGENT B2 ;  /* 0x0000000000027941 */ /* 0x000fea0003800200 */
.L_x_31680:
        /* <DEDUP_REMOVED lines=10> */
.L_x_31664:
        /* <DEDUP_REMOVED lines=16> */
.L_x_31688:
        /* <DEDUP_REMOVED lines=13> */
.L_x_31690:
[----:B------:R-:W-:Y:S05]  /*be60*/  BSYNC.RECONVERGENT B3 ;  /* 0x0000000000037941 */ /* 0x000fea0003800200 */
.L_x_31689:
        /* <DEDUP_REMOVED lines=51> */
.L_x_31687:
[----:B------:R-:W-:Y:S05]  /*c1a0*/  BSYNC.RECONVERGENT B2 ;  /* 0x0000000000027941 */ /* 0x000fea0003800200 */
.L_x_31686:
        /* <DEDUP_REMOVED lines=25> */
.L_x_31693:
        /* <DEDUP_REMOVED lines=13> */
.L_x_31695:
[----:B------:R-:W-:Y:S05]  /*c410*/  BSYNC.RECONVERGENT B3 ;  /* 0x0000000000037941 */ /* 0x000fea0003800200 */
.L_x_31694:
        /* <DEDUP_REMOVED lines=51> */
.L_x_31692:
[----:B------:R-:W-:Y:S05]  /*c750*/  BSYNC.RECONVERGENT B2 ;  /* 0x0000000000027941 */ /* 0x000fea0003800200 */
.L_x_31691:
        /* <DEDUP_REMOVED lines=22> */
.L_x_31698:
        /* <DEDUP_REMOVED lines=13> */
.L_x_31700:
[----:B------:R-:W-:Y:S05]  /*c990*/  BSYNC.RECONVERGENT B3 ;  /* 0x0000000000037941 */ /* 0x000fea0003800200 */
.L_x_31699:
        /* <DEDUP_REMOVED lines=51> */
.L_x_31697:
[----:B------:R-:W-:Y:S05]  /*ccd0*/  BSYNC.RECONVERGENT B2 ;  /* 0x0000000000027941 */ /* 0x000fea0003800200 */
.L_x_31696:
        /* <DEDUP_REMOVED lines=22> */
.L_x_31703:
        /* <DEDUP_REMOVED lines=13> */
.L_x_31705:
[----:B------:R-:W-:Y:S05]  /*cf10*/  BSYNC.RECONVERGENT B3 ;  /* 0x0000000000037941 */ /* 0x000fea0003800200 */
.L_x_31704:
        /* <DEDUP_REMOVED lines=51> */
.L_x_31702:
[----:B------:R-:W-:Y:S05]  /*d250*/  BSYNC.RECONVERGENT B2 ;  /* 0x0000000000027941 */ /* 0x000fea0003800200 */
.L_x_31701:
        /* <DEDUP_REMOVED lines=9> */
.L_x_31685:
        /* <DEDUP_REMOVED lines=14> */
.L_x_31663:
[----:B------:R-:W-:Y:S05]  /*d3d0*/  BSYNC.RECONVERGENT B1 ;  /* 0x0000000000017941 */ /* 0x000fea0003800200 */
.L_x_31662:
[----:B------:R-:W-:Y:S01]  /*d3e0*/  ISETP.GE.U32.AND P0, PT, R14, 0xa0, PT ;  /* 0x000000a00e00780c */ /* 0x000fe20003f06070 */
[----:B------:R-:W-:Y:S03]  /*d3f0*/  BSSY.RECONVERGENT B1, `(.L_x_31706) ;  /* 0x00002e7000017945 */ /* 0x000fe60003800200 */
[----:B------:R-:W-:-:S09]  /*d400*/  P2R R89, PR, RZ, 0x1 ;  /* 0x00000001ff597803 */ /* 0x000fd20000000000 */
[----:B------:R-:W-:Y:S05]  /*d410*/  @!P0 BRA `(.L_x_31707) ;  /* 0x0000002c00908947 */ /* 0x000fea0003800000 */
[----:B------:R-:W-:Y:S01]  /*d420*/  ISETP.NE.U32.AND P0, PT, RZ, UR8, PT ;  /* 0x00000008ff007c0c */ /* 0x000fe2000bf05070 */
[----:B------:R-:W1:Y:S03]  /*d430*/  LDC.64 R48, c[0x0][0x390] ;  /* 0x0000e400ff307b82 */ /* 0x000e660000000a00 */
[----:B------:R-:W-:-:S13]  /*d440*/  ISETP.NE.AND.EX P0, PT, RZ, UR9, PT, P0 ;  /* 0x00000009ff007c0c */ /* 0x000fda000bf05300 */
[----:B--23--:R-:W2:Y:S01]  /*d450*/  @P0 LDC.64 R90, c[0x0][0x3a0] ;  /* 0x0000e800ff5a0b82 */ /* 0x00cea20000000a00 */
[----:B-1----:R-:W-:-:S06]  /*d460*/  IMAD.WIDE.U32 R48, R66, 0x10, R48 ;  /* 0x0000001042307825 */ /* 0x002fcc00078e0030 */
[----:B------:R-:W5:Y:S01]  /*d470*/  LDG.E.128 R48, desc[UR6][R48.64] ;  /* 0x0000000630307981 */ /* 0x000f62000c1e1d00 */
[----:B--2---:R-:W-:-:S05]  /*d480*/  @P0 IMAD.WIDE.U32 R90, R66, 0x10, R90 ;  /* 0x00000010425a0825 */ /* 0x004fca00078e005a */
        /* <DEDUP_REMOVED lines=18> */
.L_x_31711:
        /* <DEDUP_REMOVED lines=13> */
.L_x_31713:
[----:B------:R-:W-:Y:S05]  /*d680*/  BSYNC.RECONVERGENT B3 ;  /* 0x0000000000037941 */ /* 0x000fea0003800200 */
.L_x_31712:
[----:B------:R-:W-:Y:S01]  /*d690*/  IMAD.WIDE.U32 R126, R72, -0x326172a9, RZ ;  /* 0xcd9e8d57487e7825 */ /* 0x000fe200078e00ff */
[----:B------:R-:W-:Y:S01]  /*d6a0*/  LOP3.LUT R0, R9, UR5, R91, 0x96, !PT ;  /* 0x0000000509007c12 */ /* 0x000fe2000f8e965b */
[----:B------:R-:W-:Y:S02]  /*d6b0*/  UIADD3 UR23, UPT, UPT, UR4, 0x3c6ef372, URZ ;  /* 0x3c6ef37204177890 */ /* 0x000fe4000fffe0ff */
[----:B------:R-:W-:Y:S01]  /*d6c0*/  IMAD.MOV.U32 R92, RZ, RZ, RZ ;  /* 0x000000ffff5c7224 */ /* 0x000fe200078e00ff */
[----:B------:R-:W-:Y:S01]  /*d6d0*/  LOP3.LUT R10, R70, UR4, R127, 0x96, !PT ;  /* 0x00000004460a7c12 */ /* 0x000fe2000f8e967f */
[----:B0-----:R-:W-:-:S04]  /*d6e0*/  IMAD.WIDE.U32 R108, R0, -0x326172a9, RZ ;  /* 0xcd9e8d57006c7825 */ /* 0x001fc800078e00ff */
        /* <DEDUP_REMOVED lines=44> */
[----:B------:R-:W-:-:S07]  /*d9b0*/  IMAD.MOV.U32 R90, RZ, RZ, R108 ;  /* 0x000000ffff5a7224 */ /* 0x000fce00078e006c */
.L_x_31710:
[----:B------:R-:W-:Y:S05]  /*d9c0*/  BSYNC.RECONVERGENT B2 ;  /* 0x0000000000027941 */ /* 0x000fea0003800200 */
.L_x_31709:
[----:B------:R-:W1:Y:S01]  /*d9d0*/  LDC R2, c[0x0][0x408] ;  /* 0x00010200ff027b82 */ /* 0x000e620000000800 */
[----:B------:R-:W-:Y:S01]  /*d9e0*/  I2FP.F32.U32 R10, R91 ;  /* 0x0000005b000a7245 */ /* 0x000fe20000201000 */
[----:B------:R-:W-:Y:S02]  /*d9f0*/  HFMA2 R91, -RZ, RZ, 0.1171875, 0 ;  /* 0x2f800000ff5b7431 */ /* 0x000fe400000001ff */
[----:B-----5:R-:W-:Y:S01]  /*da00*/  FMUL.FTZ R95, R48, R64 ;  /* 0x00000040305f7220 */ /* 0x020fe20000410000 */
[----:B------:R-:W-:Y:S01]  /*da10*/  ISETP.NE.AND P1, PT, R92, 0x1, PT ;  /* 0x000000015c00780c */ /* 0x000fe20003f25270 */
[----:B------:R-:W-:Y:S01]  /*da20*/  BSSY.RECONVERGENT B2, `(.L_x_31714) ;  /* 0x0000055000027945 */ /* 0x000fe20003800200 */
[----:B------:R-:W-:Y:S01]  /*da30*/  FFMA.FTZ R10, R10, R91, 1.1641532182693481445e-10 ;  /* 0x2f0000000a0a7423 */ /* 0x000fe2000001005b */
[----:B0-----:R-:W0:Y:S01]  /*da40*/  LDC R67, c[0x0][0x404] ;  /* 0x00010100ff437b82 */ /* 0x001e220000000800 */
[----:B-1----:R-:W-:-:S03]  /*da50*/  FMUL.FTZ R95, R95, R2 ;  /* 0x000000025f5f7220 */ /* 0x002fc60000410000 */
[----:B0-----:R-:W-:Y:S01]  /*da60*/  FSETP.GTU.FTZ.AND P0, PT, R10, R67, PT ;  /* 0x000000430a00720b */ /* 0x001fe20003f1c000 */
        /* <DEDUP_REMOVED lines=15> */
.L_x_31716:
        /* <DEDUP_REMOVED lines=13> */
.L_x_31718:
[----:B------:R-:W-:Y:S05]  /*dc30*/  BSYNC.RECONVERGENT B3 ;  /* 0x0000000000037941 */ /* 0x000fea0003800200 */
.L_x_31717:
[----:B------:R-:W-:Y:S01]  /*dc40*/  LOP3.LUT R0, R9, UR5, R109, 0x96, !PT ;  /* 0x0000000509007c12 */ /* 0x000fe2000f8e966d */
[----:B------:R-:W-:Y:S01]  /*dc50*/  IMAD.WIDE.U32 R126, R72, -0x326172a9, RZ ;  /* 0xcd9e8d57487e7825 */ /* 0x000fe200078e00ff */
[----:B------:R-:W-:-:S03]  /*dc60*/  UIADD3 UR23, UPT, UPT, UR4, 0x3c6ef372, URZ ;  /* 0x3c6ef37204177890 */ /* 0x000fc6000fffe0ff */
        /* <DEDUP_REMOVED lines=48> */
.L_x_31715:
[----:B------:R-:W-:Y:S05]  /*df70*/  BSYNC.RECONVERGENT B2 ;  /* 0x0000000000027941 */ /* 0x000fea0003800200 */
.L_x_31714:
        /* <DEDUP_REMOVED lines=22> */
.L_x_31721:
        /* <DEDUP_REMOVED lines=13> */
.L_x_31723:
[----:B------:R-:W-:Y:S05]  /*e1b0*/  BSYNC.RECONVERGENT B3 ;  /* 0x0000000000037941 */ /* 0x000fea0003800200 */
.L_x_31722:
[----:B------:R-:W-:Y:S01]  /*e1c0*/  LOP3.LUT R0, R9, UR5, R109, 0x96, !PT ;  /* 0x0000000509007c12 */ /* 0x000fe2000f8e966d */
[----:B------:R-:W-:Y:S01]  /*e1d0*/  IMAD.WIDE.U32 R126, R72, -0x326172a9, RZ ;  /* 0xcd9e8d57487e7825 */ /* 0x000fe200078e00ff */
[----:B------:R-:W-:-:S03]  /*e1e0*/  UIADD3 UR23, UPT, UPT, UR4, 0x3c6ef372, URZ ;  /* 0x3c6ef37204177890 */ /* 0x000fc6000fffe0ff */
        /* <DEDUP_REMOVED lines=47> */
[----:B------:R-:W-:-:S07]  /*e4e0*/  LOP3.LUT R15, R108, UR19, R111, 0x96, !PT ;  /* 0x000000136c0f7c12 */ /* 0x000fce000f8e966f */
.L_x_31720:
[----:B------:R-:W-:Y:S05]  /*e4f0*/  BSYNC.RECONVERGENT B2 ;  /* 0x0000000000027941 */ /* 0x000fea0003800200 */
.L_x_31719:
        /* <DEDUP_REMOVED lines=22> */
.L_x_31726:
        /* <DEDUP_REMOVED lines=13> */
.L_x_31728:
[----:B------:R-:W-:Y:S05]  /*e730*/  BSYNC.RECONVERGENT B3 ;  /* 0x0000000000037941 */ /* 0x000fea0003800200 */
.L_x_31727:
        /* <DEDUP_REMOVED lines=51> */
.L_x_31725:
[----:B------:R-:W-:Y:S05]  /*ea70*/  BSYNC.RECONVERGENT B2 ;  /* 0x0000000000027941 */ /* 0x000fea0003800200 */
.L_x_31724:
        /* <DEDUP_REMOVED lines=10> */
.L_x_31708:
        /* <DEDUP_REMOVED lines=16> */
.L_x_31732:
        /* <DEDUP_REMOVED lines=13> */
.L_x_31734:
[----:B------:R-:W-:Y:S05]  /*ecf0*/  BSYNC.RECONVERGENT B3 ;  /* 0x0000000000037941 */ /* 0x000fea0003800200 */
.L_x_31733:
        /* <DEDUP_REMOVED lines=51> */
.L_x_31731:
[----:B------:R-:W-:Y:S05]  /*f030*/  BSYNC.RECONVERGENT B2 ;  /* 0x0000000000027941 */ /* 0x000fea0003800200 */
.L_x_31730:
[----:B------:R-:W1:Y:S01]  /*f040*/  LDC R2, c[0x0][0x408] ;  /* 0x00010200ff027b82 */ /* 0x000e620000000800 */
[----:B------:R-:W-:Y:S01]  /*f050*/  I2FP.F32.U32 R10, R91 ;  /* 0x0000005b000a7245 */ /* 0x000fe20000201000 */
[----:B------:R-:W-:Y:S02]  /*f060*/  HFMA2 R91, -RZ, RZ, 0.1171875, 0 ;  /* 0x2f800000ff5b7431 */ /* 0x000fe400000001ff */
[----:B-----5:R-:W-:Y:S01]  /*f070*/  FMUL.FTZ R95, R48, R64 ;  /* 0x00000040305f7220 */ /* 0x020fe20000410000 */
[----:B------:R-:W-:Y:S01]  /*f080*/  ISETP.NE.AND P1, PT, R92, 0x1, PT ;  /* 0x000000015c00780c */ /* 0x000fe20003f25270 */
[----:B------:R-:W-:Y:S01]  /*f090*/  HADD2.F32 R48, -RZ, R100.H0_H0 ;  /* 0x20000064ff307230 */ /* 0x000fe20000004100 */
[----:B------:R-:W-:Y:S01]  /*f0a0*/  BSSY.RECONVERGENT B2, `(.L_x_31735) ;  /* 0x0000054000027945 */ /* 0x000fe20003800200 */
[----:B------:R-:W-:Y:S01]  /*f0b0*/  FFMA.FTZ R10, R10, R91, 1.1641532182693481445e-10 ;  /* 0x2f0000000a0a7423 */ /* 0x000fe2000001005b */
[----:B0-----:R-:W0:Y:S01]  /*f0c0*/  LDC R67, c[0x0][0x404] ;  /* 0x00010100ff437b82 */ /* 0x001e220000000800 */
[----:B-1----:R-:W-:-:S03]  /*f0d0*/  FMUL.FTZ R95, R95, R2 ;  /* 0x000000025f5f7220 */ /* 0x002fc60000410000 */
[----:B0-----:R-:W-:Y:S01]  /*f0e0*/  FSETP.GTU.FTZ.AND P0, PT, R10, R67, PT ;  /* 0x000000430a00720b */ /* 0x001fe20003f1c000 */
        /* <DEDUP_REMOVED lines=14> */
.L_x_31737:
        /* <DEDUP_REMOVED lines=13> */
.L_x_31739:
[----:B------:R-:W-:Y:S05]  /*f2a0*/  BSYNC.RECONVERGENT B3 ;  /* 0x0000000000037941 */ /* 0x000fea0003800200 */
.L_x_31738:
        /* <DEDUP_REMOVED lines=51> */
.L_x_31736:
[----:B------:R-:W-:Y:S05]  /*f5e0*/  BSYNC.RECONVERGENT B2 ;  /* 0x0000000000027941 */ /* 0x000fea0003800200 */
.L_x_31735:
        /* <DEDUP_REMOVED lines=22> */
.L_x_31742:
        /* <DEDUP_REMOVED lines=13> */
.L_x_31744:
[----:B------:R-:W-:Y:S05]  /*f820*/  BSYNC.RECONVERGENT B3 ;  /* 0x0000000000037941 */ /* 0x000fea0003800200 */
.L_x_31743:
        /* <DEDUP_REMOVED lines=51> */
.L_x_31741:
[----:B------:R-:W-:Y:S05]  /*fb60*/  BSYNC.RECONVERGENT B2 ;  /* 0x0000000000027941 */ /* 0x000fea0003800200 */
.L_x_31740:
        /* <DEDUP_REMOVED lines=22> */
.L_x_31747:
        /* <DEDUP_REMOVED lines=13> */
.L_x_31749:
[----:B------:R-:W-:Y:S05]  /*fda0*/  BSYNC.RECONVERGENT B3 ;  /* 0x0000000000037941 */ /* 0x000fea0003800200 */
.L_x_31748:
        /* <DEDUP_REMOVED lines=51> */
.L_x_31746:
[----:B------:R-:W-:Y:S05]  /*100e0*/  BSYNC.RECONVERGENT B2 ;  /* 0x0000000000027941 */ /* 0x000fea0003800200 */
.L_x_31745:
        /* <DEDUP_REMOVED lines=9> */
.L_x_31729:
        /* <DEDUP_REMOVED lines=14> */
.L_x_31707:
[----:B------:R-:W-:Y:S05]  /*10260*/  BSYNC.RECONVERGENT B1 ;  /* 0x0000000000017941 */ /* 0x000fea0003800200 */
.L_x_31706:
[----:B------:R-:W-:Y:S01]  /*10270*/  ISETP.GE.U32.AND P0, PT, R14, 0xc0, PT ;  /* 0x000000c00e00780c */ /* 0x000fe20003f06070 */
[----:B------:R-:W-:Y:S03]  /*10280*/  BSSY.RECONVERGENT B1, `(.L_x_31750) ;  /* 0x00002e7000017945 */ /* 0x000fe60003800200 */
[----:B--23--:R-:W-:-:S09]  /*10290*/  P2R R90, PR, RZ, 0x1 ;  /* 0x00000001ff5a7803 */ /* 0x00cfd20000000000 */
[----:B------:R-:W-:Y:S05]  /*102a0*/  @!P0 BRA `(.L_x_31751) ;  /* 0x0000002c00908947 */ /* 0x000fea0003800000 */
[----:B------:R-:W-:Y:S01]  /*102b0*/  ISETP.NE.U32.AND P0, PT, RZ, UR8, PT ;  /* 0x00000008ff007c0c */ /* 0x000fe2000bf05070 */
[----:B------:R-:W1:Y:S03]  /*102c0*/  LDC.64 R52, c[0x0][0x390] ;  /* 0x0000e400ff347b82 */ /* 0x000e660000000a00 */
[----:B------:R-:W-:-:S13]  /*102d0*/  ISETP.NE.AND.EX P0, PT, RZ, UR9, PT, P0 ;  /* 0x00000009ff007c0c */ /* 0x000fda000bf05300 */
[----:B0---4-:R-:W0:Y:S01]  /*102e0*/  @P0 LDC.64 R108, c[0x0][0x3a0] ;  /* 0x0000e800ff6c0b82 */ /* 0x011e220000000a00 */
[----:B-1----:R-:W-:-:S06]  /*102f0*/  IMAD.WIDE.U32 R52, R66, 0x10, R52 ;  /* 0x0000001042347825 */ /* 0x002fcc00078e0034 */
[----:B------:R-:W5:Y:S01]  /*10300*/  LDG.E.128 R52, desc[UR6][R52.64] ;  /* 0x0000000634347981 */ /* 0x000f62000c1e1d00 */
[----:B0-----:R-:W-:-:S05]  /*10310*/  @P0 IMAD.WIDE.U32 R108, R66, 0x10, R108 ;  /* 0x00000010426c0825 */ /* 0x001fca00078e006c */
        /* <DEDUP_REMOVED lines=18> */
.L_x_31755:
        /* <DEDUP_REMOVED lines=13> */
.L_x_31757:
[----:B------:R-:W-:Y:S05]  /*10510*/  BSYNC.RECONVERGENT B3 ;  /* 0x0000000000037941 */ /* 0x000fea0003800200 */
.L_x_31756:
[----:B------:R-:W-:Y:S01]  /*10520*/  IMAD.WIDE.U32 R128, R72, -0x326172a9, RZ ;  /* 0xcd9e8d5748807825 */ /* 0x000fe200078e00ff */
[----:B------:R-:W-:Y:S01]  /*10530*/  LOP3.LUT R0, R9, UR5, R109, 0x96, !PT ;  /* 0x0000000509007c12 */ /* 0x000fe2000f8e966d */
[----:B------:R-:W-:Y:S02]  /*10540*/  UIADD3 UR23, UPT, UPT, UR4, 0x3c6ef372, URZ ;  /* 0x3c6ef37204177890 */ /* 0x000fe4000fffe0ff */
        /* <DEDUP_REMOVED lines=47> */
[----:B------:R-:W-:-:S07]  /*10840*/  MOV R92, R110 ;  /* 0x0000006e005c7202 */ /* 0x000fce0000000f00 */
.L_x_31754:
[----:B------:R-:W-:Y:S05]  /*10850*/  BSYNC.RECONVERGENT B2 ;  /* 0x0000000000027941 */ /* 0x000fea0003800200 */
.L_x_31753:
[----:B------:R-:W1:Y:S01]  /*10860*/  LDC R2, c[0x0][0x408] ;  /* 0x00010200ff027b82 */ /* 0x000e620000000800 */
[----:B------:R-:W-:Y:S01]  /*10870*/  I2FP.F32.U32 R10, R91 ;  /* 0x0000005b000a7245 */ /* 0x000fe20000201000 */
[----:B------:R-:W-:Y:S02]  /*10880*/  IMAD.MOV.U32 R91, RZ, RZ, 0x2f800000 ;  /* 0x2f800000ff5b7424 */ /* 0x000fe400078e00ff */
[----:B0----5:R-:W-:Y:S01]  /*10890*/  FMUL.FTZ R109, R52, R64 ;  /* 0x00000040346d7220 */ /* 0x021fe20000410000 */
[----:B------:R-:W-:Y:S01]  /*108a0*/  ISETP.NE.AND P1, PT, R95, 0x1, PT ;  /* 0x000000015f00780c */ /* 0x000fe20003f25270 */
[----:B------:R-:W-:Y:S01]  /*108b0*/  BSSY.RECONVERGENT B2, `(.L_x_31758) ;  /* 0x0000055000027945 */ /* 0x000fe20003800200 */
[----:B------:R-:W-:Y:S01]  /*108c0*/  FFMA.FTZ R10, R10, R91, 1.1641532182693481445e-10 ;  /* 0x2f0000000a0a7423 */ /* 0x000fe2000001005b */
[----:B------:R-:W-:Y:S01]  /*108d0*/  IMAD.MOV.U32 R96, RZ, RZ, R0 ;  /* 0x000000ffff607224 */ /* 0x000fe200078e0000 */
[----:B------:R-:W0:Y:S01]  /*108e0*/  LDC R67, c[0x0][0x404] ;  /* 0x00010100ff437b82 */ /* 0x000e220000000800 */
[----:B-1----:R-:W-:-:S02]  /*108f0*/  FMUL.FTZ R109, R109, R2 ;  /* 0x000000026d6d7220 */ /* 0x002fc40000410000 */
[----:B0-----:R-:W-:Y:S01]  /*10900*/  FSETP.GTU.FTZ.AND P0, PT, R10, R67, PT ;  /* 0x000000430a00720b */ /* 0x001fe20003f1c000 */
        /* <DEDUP_REMOVED lines=14> */
.L_x_31760:
        /* <DEDUP_REMOVED lines=13> */
.L_x_31762:
[----:B------:R-:W-:Y:S05]  /*10ac0*/  BSYNC.RECONVERGENT B3 ;  /* 0x0000000000037941 */ /* 0x000fea0003800200 */
.L_x_31761:
        /* <DEDUP_REMOVED lines=51> */
.L_x_31759:
[----:B------:R-:W-:Y:S05]  /*10e00*/  BSYNC.RECONVERGENT B2 ;  /* 0x0000000000027941 */ /* 0x000fea0003800200 */
.L_x_31758:
        /* <DEDUP_REMOVED lines=22> */
.L_x_31765:
        /* <DEDUP_REMOVED lines=13> */
.L_x_31767:
[----:B------:R-:W-:Y:S05]  /*11040*/  BSYNC.RECONVERGENT B3 ;  /* 0x0000000000037941 */ /* 0x000fea0003800200 */
.L_x_31766:
        /* <DEDUP_REMOVED lines=51> */
.L_x_31764:
[----:B------:R-:W-:Y:S05]  /*11380*/  BSYNC.RECONVERGENT B2 ;  /* 0x0000000000027941 */ /* 0x000fea0003800200 */
.L_x_31763:
        /* <DEDUP_REMOVED lines=22> */
.L_x_31770:
        /* <DEDUP_REMOVED lines=13> */
.L_x_31772:
[----:B------:R-:W-:Y:S05]  /*115c0*/  BSYNC.RECONVERGENT B3 ;  /* 0x0000000000037941 */ /* 0x000fea0003800200 */
.L_x_31771:
        /* <DEDUP_REMOVED lines=51> */
.L_x_31769:
[----:B------:R-:W-:Y:S05]  /*11900*/  BSYNC.RECONVERGENT B2 ;  /* 0x0000000000027941 */ /* 0x000fea0003800200 */
.L_x_31768:
        /* <DEDUP_REMOVED lines=10> */
.L_x_31752:
        /* <DEDUP_REMOVED lines=16> */
.L_x_31776:
        /* <DEDUP_REMOVED lines=13> */
.L_x_31778:
[----:B------:R-:W-:Y:S05]  /*11b80*/  BSYNC.RECONVERGENT B3 ;  /* 0x0000000000037941 */ /* 0x000fea0003800200 */
.L_x_31777:
        /* <DEDUP_REMOVED lines=51> */
.L_x_31775:
[----:B------:R-:W-:Y:S05]  /*11ec0*/  BSYNC.RECONVERGENT B2 ;  /* 0x0000000000027941 */ /* 0x000fea0003800200 */
.L_x_31774:
[----:B------:R-:W1:Y:S01]  /*11ed0*/  LDC R2, c[0x0][0x408] ;  /* 0x00010200ff027b82 */ /* 0x000e620000000800 */
[----:B------:R-:W-:Y:S01]  /*11ee0*/  I2FP.F32.U32 R10, R91 ;  /* 0x0000005b000a7245 */ /* 0x000fe20000201000 */
[----:B------:R-:W-:Y:S01]  /*11ef0*/  IMAD.MOV.U32 R91, RZ, RZ, 0x2f800000 ;  /* 0x2f800000ff5b7424 */ /* 0x000fe200078e00ff */
[----:B------:R-:W-:Y:S01]  /*11f00*/  ISETP.NE.AND P1, PT, R95, 0x1, PT ;  /* 0x000000015f00780c */ /* 0x000fe20003f25270 */
[----:B0----5:R-:W-:Y:S01]  /*11f10*/  FMUL.FTZ R109, R52, R64 ;  /* 0x00000040346d7220 */ /* 0x021fe20000410000 */
[----:B------:R-:W-:Y:S02]  /*11f20*/  HADD2.F32 R52, -RZ, R102.H0_H0 ;  /* 0x20000066ff347230 */ /* 0x000fe40000004100 */
[----:B------:R-:W-:Y:S01]  /*11f30*/  FFMA.FTZ R10, R10, R91, 1.1641532182693481445e-10 ;  /* 0x2f0000000a0a7423 */ /* 0x000fe2000001005b */
[----:B------:R-:W-:Y:S01]  /*11f40*/  BSSY.RECONVERGENT B2, `(.L_x_31779) ;  /* 0x0000053000027945 */ /* 0x000fe20003800200 */
[----:B------:R-:W0:Y:S01]  /*11f50*/  LDC R67, c[0x0][0x404] ;  /* 0x00010100ff437b82 */ /* 0x000e220000000800 */
[----:B------:R-:W-:-:S02]  /*11f60*/  IMAD.MOV.U32 R96, RZ, RZ, R0 ;  /* 0x000000ffff607224 */ /* 0x000fc400078e0000 */
[----:B-1----:R-:W-:Y:S01]  /*11f70*/  FMUL.FTZ R109, R109, R2 ;  /* 0x000000026d6d7220 */ /* 0x002fe20000410000 */
[----:B0-----:R-:W-:Y:S01]  /*11f80*/  FSETP.GTU.FTZ.AND P0, PT, R10, R67, PT ;  /* 0x000000430a00720b */ /* 0x001fe20003f1c000 */
        /* <DEDUP_REMOVED lines=13> */
.L_x_31781:
        /* <DEDUP_REMOVED lines=13> */
.L_x_31783:
[----:B------:R-:W-:Y:S05]  /*12130*/  BSYNC.RECONVERGENT B3 ;  /* 0x0000000000037941 */ /* 0x000fea0003800200 */
.L_x_31782:
        /* <DEDUP_REMOVED lines=51> */
.L_x_31780:
[----:B------:R-:W-:Y:S05]  /*12470*/  BSYNC.RECONVERGENT B2 ;  /* 0x0000000000027941 */ /* 0x000fea0003800200 */
.L_x_31779:
        /* <DEDUP_REMOVED lines=22> */
.L_x_31786:
        /* <DEDUP_REMOVED lines=13> */
.L_x_31788:
[----:B------:R-:W-:Y:S05]  /*126b0*/  BSYNC.RECONVERGENT B3 ;  /* 0x0000000000037941 */ /* 0x000fea0003800200 */
.L_x_31787:
        /* <DEDUP_REMOVED lines=51> */
.L_x_31785:
[----:B------:R-:W-:Y:S05]  /*129f0*/  BSYNC.RECONVERGENT B2 ;  /* 0x0000000000027941 */ /* 0x000fea0003800200 */
.L_x_31784:
        /* <DEDUP_REMOVED lines=22> */
.L_x_31791:
        /* <DEDUP_REMOVED lines=13> */
.L_x_31793:
[----:B------:R-:W-:Y:S05]  /*12c30*/  BSYNC.RECONVERGENT B3 ;  /* 0x0000000000037941 */ /* 0x000fea0003800200 */
.L_x_31792:
        /* <DEDUP_REMOVED lines=51> */
.L_x_31790:
[----:B------:R-:W-:Y:S05]  /*12f70*/  BSYNC.RECONVERGENT B2 ;  /* 0x0000000000027941 */ /* 0x000fea0003800200 */
.L_x_31789:
        /* <DEDUP_REMOVED lines=9> */
.L_x_31773:
        /* <DEDUP_REMOVED lines=14> */
.L_x_31751:
[----:B------:R-:W-:Y:S05]  /*130f0*/  BSYNC.RECONVERGENT B1 ;  /* 0x0000000000017941 */ /* 0x000fea0003800200 */
.L_x_31750:
[----:B------:R-:W-:Y:S01]  /*13100*/  ISETP.GE.U32.AND P0, PT, R14, 0xe0, PT ;  /* 0x000000e00e00780c */ /* 0x000fe20003f06070 */
[----:B------:R-:W-:Y:S03]  /*13110*/  BSSY.RECONVERGENT B1, `(.L_x_31794) ;  /* 0x00002e7000017945 */ /* 0x000fe60003800200 */
[----:B------:R-:W-:-:S09]  /*13120*/  P2R R91, PR, RZ, 0x1 ;  /* 0x00000001ff5b7803 */ /* 0x000fd20000000000 */
[----:B------:R-:W-:Y:S05]  /*13130*/  @!P0 BRA `(.L_x_31795) ;  /* 0x0000002c00908947 */ /* 0x000fea0003800000 */
[----:B------:R-:W-:Y:S01]  /*13140*/  ISETP.NE.U32.AND P0, PT, RZ, UR8, PT ;  /* 0x00000008ff007c0c */ /* 0x000fe2000bf05070 */
[----:B------:R-:W1:Y:S03]  /*13150*/  LDC.64 R56, c[0x0][0x390] ;  /* 0x0000e400ff387b82 */ /* 0x000e660000000a00 */
[----:B------:R-:W-:-:S13]  /*13160*/  ISETP.NE.AND.EX P0, PT, RZ, UR9, PT, P0 ;  /* 0x00000009ff007c0c */ /* 0x000fda000bf05300 */
[----:B0-2-4-:R-:W0:Y:S01]  /*13170*/  @P0 LDC.64 R108, c[0x0][0x3a0] ;  /* 0x0000e800ff6c0b82 */ /* 0x015e220000000a00 */
[----:B-1----:R-:W-:-:S06]  /*13180*/  IMAD.WIDE.U32 R56, R66, 0x10, R56 ;  /* 0x0000001042387825 */ /* 0x002fcc00078e0038 */
[----:B------:R-:W5:Y:S01]  /*13190*/  LDG.E.128 R56, desc[UR6][R56.64] ;  /* 0x0000000638387981 */ /* 0x000f62000c1e1d00 */
[----:B0-----:R-:W-:-:S05]  /*131a0*/  @P0 IMAD.WIDE.U32 R108, R66, 0x10, R108 ;  /* 0x00000010426c0825 */ /* 0x001fca00078e006c */
        /* <DEDUP_REMOVED lines=18> */
.L_x_31799:
        /* <DEDUP_REMOVED lines=13> */
.L_x_31801:
[----:B------:R-:W-:Y:S05]  /*133a0*/  BSYNC.RECONVERGENT B3 ;  /* 0x0000000000037941 */ /* 0x000fea0003800200 */
.L_x_31800:
[----:B------:R-:W-:Y:S01]  /*133b0*/  IMAD.WIDE.U32 R128, R72, -0x326172a9, RZ ;  /* 0xcd9e8d5748807825 */ /* 0x000fe200078e00ff */
[----:B------:R-:W-:Y:S01]  /*133c0*/  LOP3.LUT R0, R9, UR5, R109, 0x96, !PT ;  /* 0x0000000509007c12 */ /* 0x000fe2000f8e966d */
[----:B------:R-:W-:Y:S01]  /*133d0*/  UIADD3 UR23, UPT, UPT, UR4, 0x3c6ef372, URZ ;  /* 0x3c6ef37204177890 */ /* 0x000fe2000fffe0ff */
        /* <DEDUP_REMOVED lines=47> */
[----:B------:R-:W-:-:S07]  /*136d0*/  LOP3.LUT R15, R108, UR19, R111, 0x96, !PT ;  /* 0x000000136c0f7c12 */ /* 0x000fce000f8e966f */
.L_x_31798:
[----:B------:R-:W-:Y:S05]  /*136e0*/  BSYNC.RECONVERGENT B2 ;  /* 0x0000000000027941 */ /* 0x000fea0003800200 */
.L_x_31797:
[----:B------:R-:W1:Y:S01]  /*136f0*/  LDC R2, c[0x0][0x408] ;  /* 0x00010200ff027b82 */ /* 0x000e620000000800 */
[----:B------:R-:W-:Y:S01]  /*13700*/  I2FP.F32.U32 R10, R95 ;  /* 0x0000005f000a7245 */ /* 0x000fe20000201000 */
[----:B------:R-:W-:Y:S02]  /*13710*/  HFMA2 R95, -RZ, RZ, 0.1171875, 0 ;  /* 0x2f800000ff5f7431 */ /* 0x000fe400000001ff */
[----:B0----5:R-:W-:Y:S01]  /*13720*/  FMUL.FTZ R109, R56, R64 ;  /* 0x00000040386d7220 */ /* 0x021fe20000410000 */
[----:B------:R-:W-:Y:S01]  /*13730*/  ISETP.NE.AND P1, PT, R96, 0x1, PT ;  /* 0x000000016000780c */ /* 0x000fe20003f25270 */
[----:B------:R-:W-:Y:S01]  /*13740*/  BSSY.RECONVERGENT B2, `(.L_x_31802) ;  /* 0x0000055000027945 */ /* 0x000fe20003800200 */
[----:B------:R-:W-:Y:S01]  /*13750*/  MOV R108, R0 ;  /* 0x00000000006c7202 */ /* 0x000fe20000000f00 */
[----:B------:R-:W-:Y:S01]  /*13760*/  FFMA.FTZ R10, R10, R95, 1.1641532182693481445e-10 ;  /* 0x2f0000000a0a7423 */ /* 0x000fe2000001005f */
[----:B------:R-:W0:Y:S01]  /*13770*/  LDC R67, c[0x0][0x404] ;  /* 0x00010100ff437b82 */ /* 0x000e220000000800 */
[----:B-1----:R-:W-:-:S03]  /*13780*/  FMUL.FTZ R109, R109, R2 ;  /* 0x000000026d6d7220 */ /* 0x002fc60000410000 */
[----:B0-----:R-:W-:Y:S01]  /*13790*/  FSETP.GTU.FTZ.AND P0, PT, R10, R67, PT ;  /* 0x000000430a00720b */ /* 0x001fe20003f1c000 */
[----:B------:R-:W-:-:S03]  /*137a0*/  IMAD.MOV.U32 R10, RZ, RZ, 0x2 ;  /* 0x00000002ff0a7424 */ /* 0x000fc600078e00ff */
        /* <DEDUP_REMOVED lines=13> */
.L_x_31804:
        /* <DEDUP_REMOVED lines=13> */
.L_x_31806:
[----:B------:R-:W-:Y:S05]  /*13950*/  BSYNC.RECONVERGENT B3 ;  /* 0x0000000000037941 */ /* 0x000fea0003800200 */
.L_x_31805:
        /* <DEDUP_REMOVED lines=51> */
.L_x_31803:
[----:B------:R-:W-:Y:S05]  /*13c90*/  BSYNC.RECONVERGENT B2 ;  /* 0x0000000000027941 */ /* 0x000fea0003800200 */
.L_x_31802:
[----:B------:R-:W-:Y:S01]  /*13ca0*/  I2FP.F32.U32 R96, R108 ;  /* 0x0000006c00607245 */ /* 0x000fe20000201000 */
[----:B------:R-:W-:Y:S01]  /*13cb0*/  FMUL.FTZ R57, R57, R64 ;  /* 0x0000004039397220 */ /* 0x000fe20000410000 */
[----:B------:R-:W-:Y:S01]  /*13cc0*/  ISETP.NE.AND P2, PT, R10, 0x1, PT ;  /* 0x000000010a00780c */ /* 0x000fe20003f45270 */
[----:B------:R-:W-:Y:S02]  /*13cd0*/  BSSY.RECONVERGENT B2, `(.L_x_31807) ;  /* 0x0000054000027945 */ /* 0x000fe40003800200 */
[----:B------:R-:W-:Y:S01]  /*13ce0*/  FFMA.FTZ R96, R96, R95, 1.1641532182693481445e-10 ;  /* 0x2f00000060607423 */ /* 0x000fe2000001005f */
[----:B------:R-:W-:-:S04]  /*13cf0*/  FMUL.FTZ R57, R57, R2 ;  /* 0x0000000239397220 */ /* 0x000fc80000410000 */
        /* <DEDUP_REMOVED lines=16> */
.L_x_31809:
        /* <DEDUP_REMOVED lines=13> */
.L_x_31811:
[----:B------:R-:W-:Y:S05]  /*13ed0*/  BSYNC.RECONVERGENT B3 ;  /* 0x0000000000037941 */ /* 0x000fea0003800200 */
.L_x_31810:
        /* <DEDUP_REMOVED lines=51> */
.L_x_31808:
[----:B------:R-:W-:Y:S05]  /*14210*/  BSYNC.RECONVERGENT B2 ;  /* 0x0000000000027941 */ /* 0x000fea0003800200 */
.L_x_31807:
[----:B------:R-:W-:Y:S01]  /*14220*/  I2FP.F32.U32 R10, R108 ;  /* 0x0000006c000a7245 */ /* 0x000fe20000201000 */
[----:B------:R-:W-:Y:S01]  /*14230*/  FMUL.FTZ R109, R58, R64 ;  /* 0x000000403a6d7220 */ /* 0x000fe20000410000 */
[----:B------:R-:W-:Y:S01]  /*14240*/  ISETP.NE.AND P3, PT, R96, 0x1, PT ;  /* 0x000000016000780c */ /* 0x000fe20003f65270 */
[----:B------:R-:W-:Y:S01]  /*14250*/  BSSY.RECONVERGENT B2, `(.L_x_31812) ;  /* 0x0000054000027945 */ /* 0x000fe20003800200 */
[----:B------:R-:W-:Y:S01]  /*14260*/  MOV R108, R0 ;  /* 0x00000000006c7202 */ /* 0x000fe20000000f00 */
        /* <DEDUP_REMOVED lines=17> */
.L_x_31814:
        /* <DEDUP_REMOVED lines=13> */
.L_x_31816:
[----:B------:R-:W-:Y:S05]  /*14450*/  BSYNC.RECONVERGENT B3 ;  /* 0x0000000000037941 */ /* 0x000fea0003800200 */
.L_x_31815:
        /* <DEDUP_REMOVED lines=51> */
.L_x_31813:
[----:B------:R-:W-:Y:S05]  /*14790*/  BSYNC.RECONVERGENT B2 ;  /* 0x0000000000027941 */ /* 0x000fea0003800200 */
.L_x_31812:
        /* <DEDUP_REMOVED lines=10> */
.L_x_31796:
        /* <DEDUP_REMOVED lines=16> */
.L_x_31820:
        /* <DEDUP_REMOVED lines=13> */
.L_x_31822:
[----:B------:R-:W-:Y:S05]  /*14a10*/  BSYNC.RECONVERGENT B3 ;  /* 0x0000000000037941 */ /* 0x000fea0003800200 */
.L_x_31821:
        /* <DEDUP_REMOVED lines=51> */
.L_x_31819:
[----:B------:R-:W-:Y:S05]  /*14d50*/  BSYNC.RECONVERGENT B2 ;  /* 0x0000000000027941 */ /* 0x000fea0003800200 */
.L_x_31818:
[----:B------:R-:W1:Y:S01]  /*14d60*/  LDC R2, c[0x0][0x408] ;  /* 0x00010200ff027b82 */ /* 0x000e620000000800 */
[----:B------:R-:W-:Y:S01]  /*14d70*/  I2FP.F32.U32 R10, R95 ;  /* 0x0000005f000a7245 */ /* 0x000fe20000201000 */
[----:B------:R-:W-:Y:S01]  /*14d80*/  HFMA2 R95, -RZ, RZ, 0.1171875, 0 ;  /* 0x2f800000ff5f7431 */ /* 0x000fe200000001ff */
[----:B------:R-:W-:Y:S01]  /*14d90*/  ISETP.NE.AND P1, PT, R96, 0x1, PT ;  /* 0x000000016000780c */ /* 0x000fe20003f25270 */
[----:B0----5:R-:W-:Y:S01]  /*14da0*/  FMUL.FTZ R109, R56, R64 ;  /* 0x00000040386d7220 */ /* 0x021fe20000410000 */
[----:B------:R-:W-:Y:S01]  /*14db0*/  HADD2.F32 R56, -RZ, R104.H0_H0 ;  /* 0x20000068ff387230 */ /* 0x000fe20000004100 */
[----:B------:R-:W-:Y:S01]  /*14dc0*/  BSSY.RECONVERGENT B2, `(.L_x_31823) ;  /* 0x0000054000027945 */ /* 0x000fe20003800200 */
[----:B------:R-:W-:Y:S01]  /*14dd0*/  FFMA.FTZ R10, R10, R95, 1.1641532182693481445e-10 ;  /* 0x2f0000000a0a7423 */ /* 0x000fe2000001005f */
[----:B------:R-:W0:Y:S01]  /*14de0*/  LDC R67, c[0x0][0x404] ;  /* 0x00010100ff437b82 */ /* 0x000e220000000800 */
[----:B------:R-:W-:Y:S01]  /*14df0*/  MOV R108, R0 ;  /* 0x00000000006c7202 */ /* 0x000fe20000000f00 */
[----:B-1----:R-:W-:-:S02]  /*14e00*/  FMUL.FTZ R109, R109, R2 ;  /* 0x000000026d6d7220 */ /* 0x002fc40000410000 */
[----:B0-----:R-:W-:Y:S01]  /*14e10*/  FSETP.GTU.FTZ.AND P0, PT, R10, R67, PT ;  /* 0x000000430a00720b */ /* 0x001fe20003f1c000 */
        /* <DEDUP_REMOVED lines=13> */
.L_x_31825:
        /* <DEDUP_REMOVED lines=13> */
.L_x_31827:
[----:B------:R-:W-:Y:S05]  /*14fc0*/  BSYNC.RECONVERGENT B3 ;  /* 0x0000000000037941 */ /* 0x000fea0003800200 */
.L_x_31826:
        /* <DEDUP_REMOVED lines=51> */
.L_x_31824:
[----:B------:R-:W-:Y:S05]  /*15300*/  BSYNC.RECONVERGENT B2 ;  /* 0x0000000000027941 */ /* 0x000fea0003800200 */
.L_x_31823:
        /* <DEDUP_REMOVED lines=22> */
.L_x_31830:
        /* <DEDUP_REMOVED lines=13> */
.L_x_31832:
[----:B------:R-:W-:Y:S05]  /*15540*/  BSYNC.RECONVERGENT B3 ;  /* 0x0000000000037941 */ /* 0x000fea0003800200 */
.L_x_31831:
        /* <DEDUP_REMOVED lines=51> */
.L_x_31829:
[----:B------:R-:W-:Y:S05]  /*15880*/  BSYNC.RECONVERGENT B2 ;  /* 0x0000000000027941 */ /* 0x000fea0003800200 */
.L_x_31828:
[----:B------:R-:W-:Y:S01]  /*15890*/  I2FP.F32.U32 R10, R108 ;  /* 0x0000006c000a7245 */ /* 0x000fe20000201000 */
[----:B------:R-:W-:Y:S01]  /*158a0*/  FMUL.FTZ R109, R58, R64 ;  /* 0x000000403a6d7220 */ /* 0x000fe20000410000 */
[----:B------:R-:W-:Y:S01]  /*158b0*/  ISETP.NE.AND P3, PT, R96, 0x1, PT ;  /* 0x000000016000780c */ /* 0x000fe20003f65270 */
[----:B------:R-:W-:Y:S01]  /*158c0*/  HADD2.F32 R58, -RZ, R104.H1_H1 ;  /* 0x30000068ff3a7230 */ /* 0x000fe20000004100 */
[----:B------:R-:W-:Y:S01]  /*158d0*/  BSSY.RECONVERGENT B2, `(.L_x_31833) ;  /* 0x0000053000027945 */ /* 0x000fe20003800200 */
[----:B------:R-:W-:Y:S01]  /*158e0*/  FFMA.FTZ R10, R10, R95, 1.1641532182693481445e-10 ;  /* 0x2f0000000a0a7423 */ /* 0x000fe2000001005f */
[----:B------:R-:W-:Y:S01]  /*158f0*/  FMUL.FTZ R109, R109, R2 ;  /* 0x000000026d6d7220 */ /* 0x000fe20000410000 */
[----:B------:R-:W-:-:S03]  /*15900*/  MOV R108, R0 ;  /* 0x00000000006c7202 */ /* 0x000fc60000000f00 */
        /* <DEDUP_REMOVED lines=14> */
.L_x_31835:
        /* <DEDUP_REMOVED lines=13> */
.L_x_31837:
[----:B------:R-:W-:Y:S05]  /*15ac0*/  BSYNC.RECONVERGENT B3 ;  /* 0x0000000000037941 */ /* 0x000fea0003800200 */
.L_x_31836:
        /* <DEDUP_REMOVED lines=51> */
.L_x_31834:
[----:B------:R-:W-:Y:S05]  /*15e00*/  BSYNC.RECONVERGENT B2 ;  /* 0x0000000000027941 */ /* 0x000fea0003800200 */
.L_x_31833:
        /* <DEDUP_REMOVED lines=9> */
.L_x_31817:
        /* <DEDUP_REMOVED lines=11> */
[C---:B-1----:R-:W-:Y:S01]  /*15f50*/  IMAD.WIDE.U32 R108, R66.reuse, 0x4, R108 ;  /* 0x00000004426c7825 */ /* 0x042fe200078e006c */
[----:B------:R-:W-:-:S04]  /*15f60*/  IADD3 R66, PT, PT, R66, 0x20, RZ ;  /* 0x0000002042427810 */ /* 0x000fc80007ffe0ff */
[----:B------:R3:W-:Y:S03]  /*15f70*/  STG.E desc[UR6][R108.64], R67 ;  /* 0x000000436c007986 */ /* 0x0007e6000c101906 */
.L_x_31795:
[----:B------:R-:W-:Y:S05]  /*15f80*/  BSYNC.RECONVERGENT B1 ;  /* 0x0000000000017941 */ /* 0x000fea0003800200 */
.L_x_31794:
[----:B------:R-:W-:Y:S01]  /*15f90*/  ISETP.GE.U32.AND P0, PT, R14, 0x100, PT ;  /* 0x000001000e00780c */ /* 0x000fe20003f06070 */
[----:B------:R-:W-:Y:S03]  /*15fa0*/  BSSY.RECONVERGENT B1, `(.L_x_31838) ;  /* 0x00002e6000017945 */ /* 0x000fe60003800200 */
[----:B------:R-:W-:-:S09]  /*15fb0*/  P2R R92, PR, RZ, 0x1 ;  /* 0x00000001ff5c7803 */ /* 0x000fd20000000000 */
[----:B------:R-:W-:Y:S05]  /*15fc0*/  @!P0 BRA `(.L_x_31839) ;  /* 0x0000002c008c8947 */ /* 0x000fea0003800000 */
[----:B------:R-:W-:Y:S01]  /*15fd0*/  ISETP.NE.U32.AND P0, PT, RZ, UR8, PT ;  /* 0x00000008ff007c0c */ /* 0x000fe2000bf05070 */
[----:B------:R-:W1:Y:S03]  /*15fe0*/  LDC.64 R60, c[0x0][0x390] ;  /* 0x0000e400ff3c7b82 */ /* 0x000e660000000a00 */
[----:B------:R-:W-:-:S13]  /*15ff0*/  ISETP.NE.AND.EX P0, PT, RZ, UR9, PT, P0 ;  /* 0x00000009ff007c0c */ /* 0x000fda000bf05300 */
[----:B0-234-:R-:W0:Y:S01]  /*16000*/  @P0 LDC.64 R108, c[0x0][0x3a0] ;  /* 0x0000e800ff6c0b82 */ /* 0x01de220000000a00 */
[----:B-1----:R-:W-:-:S06]  /*16010*/  IMAD.WIDE.U32 R60, R66, 0x10, R60 ;  /* 0x00000010423c7825 */ /* 0x002fcc00078e003c */
[----:B------:R-:W5:Y:S01]  /*16020*/  LDG.E.128 R60, desc[UR6][R60.64] ;  /* 0x000000063c3c7981 */ /* 0x000f62000c1e1d00 */
[----:B0-----:R-:W-:-:S05]  /*16030*/  @P0 IMAD.WIDE.U32 R108, R66, 0x10, R108 ;  /* 0x00000010426c0825 */ /* 0x001fca00078e006c */
        /* <DEDUP_REMOVED lines=18> */
.L_x_31843:
        /* <DEDUP_REMOVED lines=13> */
.L_x_31845:
[----:B------:R-:W-:Y:S05]  /*16230*/  BSYNC.RECONVERGENT B3 ;  /* 0x0000000000037941 */ /* 0x000fea0003800200 */
.L_x_31844:
        /* <DEDUP_REMOVED lines=51> */
.L_x_31842:
[----:B------:R-:W-:Y:S05]  /*16570*/  BSYNC.RECONVERGENT B2 ;  /* 0x0000000000027941 */ /* 0x000fea0003800200 */
.L_x_31841:
[----:B------:R-:W0:Y:S01]  /*16580*/  LDC R2, c[0x0][0x408] ;  /* 0x00010200ff027b82 */ /* 0x000e220000000800 */
[----:B------:R-:W-:Y:S01]  /*16590*/  I2FP.F32.U32 R10, R95 ;  /* 0x0000005f000a7245 */ /* 0x000fe20000201000 */
[----:B------:R-:W-:Y:S02]  /*165a0*/  IMAD.MOV.U32 R95, RZ, RZ, 0x2f800000 ;  /* 0x2f800000ff5f7424 */ /* 0x000fe400078e00ff */
[----:B-----5:R-:W-:Y:S01]  /*165b0*/  FMUL.FTZ R109, R60, R64 ;  /* 0x000000403c6d7220 */ /* 0x020fe20000410000 */
[----:B------:R-:W-:Y:S01]  /*165c0*/  ISETP.NE.AND P1, PT, R108, 0x1, PT ;  /* 0x000000016c00780c */ /* 0x000fe20003f25270 */
[----:B------:R-:W-:Y:S01]  /*165d0*/  BSSY.RECONVERGENT B2, `(.L_x_31846) ;  /* 0x0000055000027945 */ /* 0x000fe20003800200 */
[----:B------:R-:W-:Y:S01]  /*165e0*/  FFMA.FTZ R10, R10, R95, 1.1641532182693481445e-10 ;  /* 0x2f0000000a0a7423 */ /* 0x000fe2000001005f */
[----:B------:R-:W1:Y:S01]  /*165f0*/  LDC R67, c[0x0][0x404] ;  /* 0x00010100ff437b82 */ /* 0x000e620000000800 */
[----:B0-----:R-:W-:-:S03]  /*16600*/  FMUL.FTZ R109, R109, R2 ;  /* 0x000000026d6d7220 */ /* 0x001fc60000410000 */
[----:B-1----:R-:W-:Y:S01]  /*16610*/  FSETP.GTU.FTZ.AND P0, PT, R10, R67, PT ;  /* 0x000000430a00720b */ /* 0x002fe20003f1c000 */
[----:B------:R-:W-:-:S03]  /*16620*/  HFMA2 R10, -RZ, RZ, 0, 1.1920928955078125e-07 ;  /* 0x00000002ff0a7431 */ /* 0x000fc600000001ff */
[----:B------:R-:W-:Y:S01]  /*16630*/  FSEL R111, R109, RZ, !P0 ;  /* 0x000000ff6d6f7208 */ /* 0x000fe20004000000 */
[----:B------:R-:W-:Y:S01]  /*16640*/  HADD2.F32 R109, -RZ, R106.H0_H0 ;  /* 0x2000006aff6d7230 */ /* 0x000fe20000004100 */
        /* <DEDUP_REMOVED lines=12> */
.L_x_31848:
        /* <DEDUP_REMOVED lines=13> */
.L_x_31850:
[----:B------:R-:W-:Y:S05]  /*167e0*/  BSYNC.RECONVERGENT B3 ;  /* 0x0000000000037941 */ /* 0x000fea0003800200 */
.L_x_31849:
        /* <DEDUP_REMOVED lines=51> */
.L_x_31847:
[----:B------:R-:W-:Y:S05]  /*16b20*/  BSYNC.RECONVERGENT B2 ;  /* 0x0000000000027941 */ /* 0x000fea0003800200 */
.L_x_31846:
        /* <DEDUP_REMOVED lines=22> */
.L_x_31853:
        /* <DEDUP_REMOVED lines=13> */
.L_x_31855:
[----:B------:R-:W-:Y:S05]  /*16d60*/  BSYNC.RECONVERGENT B3 ;  /* 0x0000000000037941 */ /* 0x000fea0003800200 */
.L_x_31854:
        /* <DEDUP_REMOVED lines=47> */
[----:B------:R-:W-:-:S05]  /*17060*/  IMAD.WIDE.U32 R110, R10, -0x2daee0ad, RZ ;  /* 0xd2511f530a6e7825 */ /* 0x000fca00078e00ff */
[----:B------:R-:W-:Y:S01]  /*17070*/  LOP3.LUT R15, R108, UR19, R111, 0x96, !PT ;  /* 0x000000136c0f7c12 */ /* 0x000fe2000f8e966f */
[----:B------:R-:W-:Y:S01]  /*17080*/  IMAD.MOV.U32 R108, RZ, RZ, RZ ;  /* 0x000000ffff6c7224 */ /* 0x000fe200078e00ff */
[----:B------:R-:W-:-:S07]  /*17090*/  MOV R96, R110 ;  /* 0x0000006e00607202 */ /* 0x000fce0000000f00 */
.L_x_31852:
[----:B------:R-:W-:Y:S05]  /*170a0*/  BSYNC.RECONVERGENT B2 ;  /* 0x0000000000027941 */ /* 0x000fea0003800200 */
.L_x_31851:
[----:B------:R-:W-:Y:S01]  /*170b0*/  I2FP.F32.U32 R10, R109 ;  /* 0x0000006d000a7245 */ /* 0x000fe20000201000 */
[----:B------:R-:W-:Y:S01]  /*170c0*/  FMUL.FTZ R109, R62, R64 ;  /* 0x000000403e6d7220 */ /* 0x000fe20000410000 */
[----:B------:R-:W-:Y:S01]  /*170d0*/  ISETP.NE.AND P3, PT, R108, 0x1, PT ;  /* 0x000000016c00780c */ /* 0x000fe20003f65270 */
[----:B------:R-:W-:Y:S02]  /*170e0*/  BSSY.RECONVERGENT B2, `(.L_x_31856) ;  /* 0x0000054000027945 */ /* 0x000fe40003800200 */
        /* <DEDUP_REMOVED lines=18> */
.L_x_31858:
        /* <DEDUP_REMOVED lines=13> */
.L_x_31860:
[----:B------:R-:W-:Y:S05]  /*172e0*/  BSYNC.RECONVERGENT B3 ;  /* 0x0000000000037941 */ /* 0x000fea0003800200 */
.L_x_31859:
        /* <DEDUP_REMOVED lines=51> */
.L_x_31857:
[----:B------:R-:W-:Y:S05]  /*17620*/  BSYNC.RECONVERGENT B2 ;  /* 0x0000000000027941 */ /* 0x000fea0003800200 */
.L_x_31856:
        /* <DEDUP_REMOVED lines=10> */
.L_x_31840:
        /* <DEDUP_REMOVED lines=16> */
.L_x_31864:
        /* <DEDUP_REMOVED lines=13> */
.L_x_31866:
[----:B------:R-:W-:Y:S05]  /*178a0*/  BSYNC.RECONVERGENT B3 ;  /* 0x0000000000037941 */ /* 0x000fea0003800200 */
.L_x_31865:
        /* <DEDUP_REMOVED lines=51> */
.L_x_31863:
[----:B------:R-:W-:Y:S05]  /*17be0*/  BSYNC.RECONVERGENT B2 ;  /* 0x0000000000027941 */ /* 0x000fea0003800200 */
.L_x_31862:
[----:B------:R-:W0:Y:S01]  /*17bf0*/  LDC R2, c[0x0][0x408] ;  /* 0x00010200ff027b82 */ /* 0x000e220000000800 */
[----:B------:R-:W-:Y:S01]  /*17c00*/  I2FP.F32.U32 R10, R95 ;  /* 0x0000005f000a7245 */ /* 0x000fe20000201000 */
[----:B------:R-:W-:Y:S02]  /*17c10*/  IMAD.MOV.U32 R95, RZ, RZ, 0x2f800000 ;  /* 0x2f800000ff5f7424 */ /* 0x000fe400078e00ff */
[----:B-----5:R-:W-:Y:S01]  /*17c20*/  FMUL.FTZ R109, R60, R64 ;  /* 0x000000403c6d7220 */ /* 0x020fe20000410000 */
[----:B------:R-:W-:Y:S01]  /*17c30*/  ISETP.NE.AND P1, PT, R108, 0x1, PT ;  /* 0x000000016c00780c */ /* 0x000fe20003f25270 */
[----:B------:R-:W-:Y:S02]  /*17c40*/  HADD2.F32 R60, -RZ, R106.H0_H0 ;  /* 0x2000006aff3c7230 */ /* 0x000fe40000004100 */
[----:B------:R-:W-:Y:S01]  /*17c50*/  FFMA.FTZ R10, R10, R95, 1.1641532182693481445e-10 ;  /* 0x2f0000000a0a7423 */ /* 0x000fe2000001005f */
[----:B------:R-:W-:Y:S01]  /*17c60*/  BSSY.RECONVERGENT B2, `(.L_x_31867) ;  /* 0x0000053000027945 */ /* 0x000fe20003800200 */
[----:B------:R-:W1:Y:S01]  /*17c70*/  LDC R67, c[0x0][0x404] ;  /* 0x00010100ff437b82 */ /* 0x000e620000000800 */
[----:B0-----:R-:W-:-:S02]  /*17c80*/  FMUL.FTZ R109, R109, R2 ;  /* 0x000000026d6d7220 */ /* 0x001fc40000410000 */
[----:B-1----:R-:W-:Y:S01]  /*17c90*/  FSETP.GTU.FTZ.AND P0, PT, R10, R67, PT ;  /* 0x000000430a00720b */ /* 0x002fe20003f1c000 */
        /* <DEDUP_REMOVED lines=14> */
.L_x_31869:
        /* <DEDUP_REMOVED lines=13> */
.L_x_31871:
[----:B------:R-:W-:Y:S05]  /*17e50*/  BSYNC.RECONVERGENT B3 ;  /* 0x0000000000037941 */ /* 0x000fea0003800200 */
.L_x_31870:
        /* <DEDUP_REMOVED lines=51> */
.L_x_31868:
[----:B------:R-:W-:Y:S05]  /*18190*/  BSYNC.RECONVERGENT B2 ;  /* 0x0000000000027941 */ /* 0x000fea0003800200 */
.L_x_31867:
        /* <DEDUP_REMOVED lines=8> */
[----:B------:R-:W-:Y:S01]  /*18220*/  FSEL R108, R61, RZ, !P1 ;  /* 0x000000ff3d6c7208 */ /* 0x000fe20004800000 */
[----:B------:R-:W-:Y:S01]  /*18230*/  HADD2.F32 R61, -RZ, R107.H0_H0 ;  /* 0x2000006bff3d7230 */ /* 0x000fe20000004100 */
[----:B------:R-:W-:-:S04]  /*18240*/  PLOP3.LUT P1, PT, P1, PT, PT, 0x8, 0x80 ;  /* 0x000000000080781c */ /* 0x000fc80000f2e170 */
[----:B------:R-:W-:Y:S01]  /*18250*/  FMUL.FTZ R61, R61, R108 ;  /* 0x0000006c3d3d7220 */ /* 0x000fe20000410000 */
[----:B------:R-:W-:Y:S01]  /*18260*/  IMAD.MOV.U32 R108, RZ, RZ, 0x2 ;  /* 0x00000002ff6c7424 */ /* 0x000fe200078e00ff */
        /* <DEDUP_REMOVED lines=9> */
.L_x_31874:
        /* <DEDUP_REMOVED lines=13> */
.L_x_31876:
[----:B------:R-:W-:Y:S05]  /*183d0*/  BSYNC.RECONVERGENT B3 ;  /* 0x0000000000037941 */ /* 0x000fea0003800200 */
.L_x_31875:
        /* <DEDUP_REMOVED lines=51> */
.L_x_31873:
[----:B------:R-:W-:Y:S05]  /*18710*/  BSYNC.RECONVERGENT B2 ;  /* 0x0000000000027941 */ /* 0x000fea0003800200 */
.L_x_31872:
        /* <DEDUP_REMOVED lines=22> */
.L_x_31879:
        /* <DEDUP_REMOVED lines=13> */
.L_x_31881:
[----:B------:R-:W-:Y:S05]  /*18950*/  BSYNC.RECONVERGENT B3 ;  /* 0x0000000000037941 */ /* 0x000fea0003800200 */
.L_x_31880:
        /* <DEDUP_REMOVED lines=51> */
.L_x_31878:
[----:B------:R-:W-:Y:S05]  /*18c90*/  BSYNC.RECONVERGENT B2 ;  /* 0x0000000000027941 */ /* 0x000fea0003800200 */
.L_x_31877:
        /* <DEDUP_REMOVED lines=9> */
.L_x_31861:
        /* <DEDUP_REMOVED lines=11> */
[----:B-1----:R-:W-:-:S05]  /*18de0*/  IMAD.WIDE.U32 R108, R66, 0x4, R108 ;  /* 0x00000004426c7825 */ /* 0x002fca00078e006c */
[----:B------:R0:W-:Y:S02]  /*18df0*/  STG.E desc[UR6][R108.64], R67 ;  /* 0x000000436c007986 */ /* 0x0001e4000c101906 */
.L_x_31839:
[----:B------:R-:W-:Y:S05]  /*18e00*/  BSYNC.RECONVERGENT B1 ;  /* 0x0000000000017941 */ /* 0x000fea0003800200 */
.L_x_31838:
[----:B-----5:R-:W-:Y:S01]  /*18e10*/  FADD.FTZ R64, RZ, R32 ;  /* 0x00000020ff407221 */ /* 0x020fe20000010000 */
[C---:B------:R-:W-:Y:S01]  /*18e20*/  ISETP.GT.U32.AND P4, PT, R14.reuse, 0x3f, PT ;  /* 0x0000003f0e00780c */ /* 0x040fe20003f84070 */
[----:B------:R-:W-:Y:S01]  /*18e30*/  UMOV UR23, 0xffffffff ;  /* 0xffffffff00177882 */ /* 0x000fe20000000000 */
[C---:B------:R-:W-:Y:S01]  /*18e40*/  ISETP.GT.U32.AND P3, PT, R14.reuse, 0x5f, PT ;  /* 0x0000005f0e00780c */ /* 0x040fe20003f64070 */
[----:B0-234-:R-:W-:Y:S01]  /*18e50*/  FADD.FTZ R67, R33, R64 ;  /* 0x0000004021437221 */ /* 0x01dfe20000010000 */
[C---:B------:R-:W-:Y:S02]  /*18e60*/  ISETP.GT.U32.AND P2, PT, R14.reuse, 0x7f, PT ;  /* 0x0000007f0e00780c */ /* 0x040fe40003f44070 */
[----:B------:R-:W-:Y:S01]  /*18e70*/  ISETP.GT.U32.AND P1, PT, R14, 0x9f, PT ;  /* 0x0000009f0e00780c */ /* 0x000fe20003f24070 */
[----:B------:R-:W-:Y:S01]  /*18e80*/  FADD.FTZ R64, R34, R67 ;  /* 0x0000004322407221 */ /* 0x000fe20000010000 */
[C---:B------:R-:W-:Y:S02]  /*18e90*/  ISETP.GT.U32.AND P0, PT, R14.reuse, 0xbf, PT ;  /* 0x000000bf0e00780c */ /* 0x040fe40003f04070 */
[----:B------:R-:W-:Y:S01]  /*18ea0*/  ISETP.GT.U32.AND P6, PT, R14, 0xdf, PT ;  /* 0x000000df0e00780c */ /* 0x000fe20003fc4070 */
        /* <DEDUP_REMOVED lines=29> */
[----:B------:R-:W-:Y:S01]  /*19080*/  FADD.FTZ R95, R61, R64 ;  /* 0x000000403d5f7221 */ /* 0x000fe20000010000 */
[----:B------:R-:W-:-:S03]  /*19090*/  P2R R64, PR, RZ, 0x40 ;  /* 0x00000040ff407803 */ /* 0x000fc60000000000 */
[----:B------:R-:W-:-:S04]  /*190a0*/  FADD.FTZ R66, R62, R95 ;  /* 0x0000005f3e427221 */ /* 0x000fc80000010000 */
[----:B------:R-:W-:Y:S01]  /*190b0*/  @P6 FADD.FTZ R109, R63, R66 ;  /* 0x000000423f6d6221 */ /* 0x000fe20000010000 */
[----:B------:R-:W-:-:S04]  /*190c0*/  LOP3.LUT P6, RZ, R65, 0x1f, RZ, 0xc0, !PT ;  /* 0x0000001f41ff7812 */ /* 0x000fc800078cc0ff */
[----:B------:R-:W-:Y:S01]  /*190d0*/  P2R R66, PR, RZ, 0x40 ;  /* 0x00000040ff427803 */ /* 0x000fe20000000000 */
[----:B------:R-:W-:Y:S08]  /*190e0*/  BRA.DIV UR23, `(.L_x_31882) ;  /* 0x0000001617447947 */ /* 0x000ff0000b800000 */
[----:B------:R-:W0:Y:S01]  /*190f0*/  SHFL.BFLY PT, R110, R109, 0x1, 0x1f ;  /* 0x0c201f006d6e7f89 */ /* 0x000e2200000e0000 */
[----:B------:R-:W1:Y:S01]  /*19100*/  LDC R66, c[0x0][0x400] ;  /* 0x00010000ff427b82 */ /* 0x000e620000000800 */
[----:B------:R-:W-:Y:S01]  /*19110*/  ISETP.NE.AND P6, PT, R64, RZ, PT ;  /* 0x000000ff4000720c */ /* 0x000fe20003fc5270 */
        /* <DEDUP_REMOVED lines=28> */
[----:B------:R-:W-:Y:S01]  /*192e0*/  ISETP.NE.AND P4, PT, R67, RZ, PT ;  /* 0x000000ff4300720c */ /* 0x000fe20003f85270 */
[----:B------:R-:W-:Y:S02]  /*192f0*/  FADD.FTZ R67, R41, -R64 ;  /* 0x8000004029437221 */ /* 0x000fe40000010000 */
        /* <DEDUP_REMOVED lines=55> */
.L_x_31911:
[----:B------:R-:W-:Y:S01]  /*19670*/  LOP3.LUT P1, RZ, R65, 0x1f, RZ, 0xc0, !PT ;  /* 0x0000001f41ff7812 */ /* 0x000fe2000782c0ff */
[----:B------:R-:W-:Y:S01]  /*19680*/  FMUL.FTZ R96, R64, R64 ;  /* 0x0000004040607220 */ /* 0x000fe20000410000 */
[----:B------:R-:W-:Y:S01]  /*19690*/  ISETP.NE.AND P0, PT, RZ, UR21, PT ;  /* 0x00000015ff007c0c */ /* 0x000fe2000bf05270 */
[----:B01----:R-:W-:Y:S01]  /*196a0*/  FADD.FTZ R67, R67, R110 ;  /* 0x0000006e43437221 */ /* 0x003fe20000010000 */
[----:B------:R-:W-:Y:S02]  /*196b0*/  BSSY.RECONVERGENT B1, `(.L_x_31883) ;  /* 0x0000025000017945 */ /* 0x000fe40003800200 */
[----:B------:R-:W-:Y:S01]  /*196c0*/  FSEL R96, R96, RZ, P0 ;  /* 0x000000ff60607208 */ /* 0x000fe20000000000 */
[----:B------:R-:W-:Y:S01]  /*196d0*/  FFMA.FTZ R67, R67, R66, UR22 ;  /* 0x0000001643437e23 */ /* 0x000fe20008010042 */
[----:B------:R-:W-:-:S03]  /*196e0*/  FSEL R95, R64, RZ, !P0 ;  /* 0x000000ff405f7208 */ /* 0x000fc60004000000 */
[----:B------:R-:W-:Y:S02]  /*196f0*/  FADD.FTZ R96, R67, R96 ;  /* 0x0000006043607221 */ /* 0x000fe40000010000 */
[----:B------:R-:W0:Y:S04]  /*19700*/  @!P1 LDC.64 R110, c[0x0][0x3c0] ;  /* 0x0000f000ff6e9b82 */ /* 0x000e280000000a00 */
[----:B------:R-:W1:Y:S04]  /*19710*/  MUFU.RSQ R96, R96 ;  /* 0x0000006000607308 */ /* 0x000e680000001400 */
[----:B------:R-:W2:Y:S01]  /*19720*/  @!P1 LDC.64 R108, c[0x0][0x3c8] ;  /* 0x0000f200ff6c9b82 */ /* 0x000ea20000000a00 */
[----:B0-----:R-:W-:-:S05]  /*19730*/  @!P1 IMAD.WIDE R110, R73, 0x4, R110 ;  /* 0x00000004496e9825 */ /* 0x001fca00078e026e */
[----:B------:R0:W-:Y:S01]  /*19740*/  @!P1 STG.E desc[UR6][R110.64], R64 ;  /* 0x000000406e009986 */ /* 0x0001e2000c101906 */
[----:B--2---:R-:W-:-:S05]  /*19750*/  @!P1 IMAD.WIDE R108, R73, 0x4, R108 ;  /* 0x00000004496c9825 */ /* 0x004fca00078e026c */
[----:B-1----:R0:W-:Y:S01]  /*19760*/  @!P1 STG.E desc[UR6][R108.64], R96 ;  /* 0x000000606c009986 */ /* 0x0021e2000c101906 */
[----:B------:R-:W-:Y:S05]  /*19770*/  @!P5 BRA `(.L_x_31884) ;  /* 0x000000000060d947 */ /* 0x000fea0003800000 */
[--C-:B0-----:R-:W-:Y:S01]  /*19780*/  FADD.FTZ R109, R32, -R95.reuse ;  /* 0x8000005f206d7221 */ /* 0x101fe20000010000 */
[----:B------:R-:W-:Y:S02]  /*19790*/  HADD2.F32 R65, -RZ, R112.H0_H0 ;  /* 0x20000070ff417230 */ /* 0x000fe40000004100 */
[----:B------:R-:W-:Y:S01]  /*197a0*/  FADD.FTZ R67, R33, -R95 ;  /* 0x8000005f21437221 */ /* 0x000fe20000010000 */
[----:B------:R-:W-:Y:S02]  /*197b0*/  HADD2.F32 R64, -RZ, R68.H0_H0 ;  /* 0x20000044ff407230 */ /* 0x000fe40000004100 */
[C---:B------:R-:W-:Y:S01]  /*197c0*/  FMUL.FTZ R109, R96.reuse, R109 ;  /* 0x0000006d606d7220 */ /* 0x040fe20000410000 */
[----:B------:R-:W0:Y:S01]  /*197d0*/  LDC.64 R126, c[0x0][0x428] ;  /* 0x00010a00ff7e7b82 */ /* 0x000e220000000a00 */
[----:B------:R-:W-:Y:S02]  /*197e0*/  HADD2.F32 R66, -RZ, R113.H0_H0 ;  /* 0x20000071ff427230 */ /* 0x000fe40000004100 */
[----:B------:R-:W-:Y:S01]  /*197f0*/  FMUL.FTZ R108, R96, R67 ;  /* 0x00000043606c7220 */ /* 0x000fe20000410000 */
[----:B------:R-:W-:Y:S01]  /*19800*/  FFMA.FTZ R64, R109, R65, R64 ;  /* 0x000000416d407223 */ /* 0x000fe20000010040 */
[----:B------:R-:W-:-:S02]  /*19810*/  HADD2.F32 R65, -RZ, R122.H0_H0 ;  /* 0x2000007aff417230 */ /* 0x000fc40000004100 */
[----:B------:R-:W-:Y:S01]  /*19820*/  FADD.FTZ R109, R34, -R95 ;  /* 0x8000005f226d7221 */ /* 0x000fe20000010000 */
[----:B------:R-:W-:Y:S02]  /*19830*/  HADD2.F32 R67, -RZ, R112.H1_H1 ;  /* 0x30000070ff437230 */ /* 0x000fe40000004100 */
[----:B------:R-:W-:Y:S01]  /*19840*/  FFMA.FTZ R65, R108, R66, R65 ;  /* 0x000000426c417223 */ /* 0x000fe20000010041 */
[----:B------:R-:W-:Y:S02]  /*19850*/  HADD2.F32 R66, -RZ, R69.H0_H0 ;  /* 0x20000045ff427230 */ /* 0x000fe40000004100 */
[----:B------:R-:W-:Y:S01]  /*19860*/  FMUL.FTZ R109, R96, R109 ;  /* 0x0000006d606d7220 */ /* 0x000fe20000410000 */
[----:B------:R-:W-:-:S03]  /*19870*/  HADD2.F32 R108, -RZ, R113.H1_H1 ;  /* 0x30000071ff6c7230 */ /* 0x000fc60000004100 */
[----:B------:R-:W-:Y:S01]  /*19880*/  FFMA.FTZ R66, R109, R67, R66 ;  /* 0x000000436d427223 */ /* 0x000fe20000010042 */
[----:B------:R-:W-:-:S04]  /*19890*/  FADD.FTZ R67, R35, -R95 ;  /* 0x8000005f23437221 */ /* 0x000fc80000010000 */
[----:B------:R-:W-:Y:S01]  /*198a0*/  FMUL.FTZ R110, R96, R67 ;  /* 0x00000043606e7220 */ /* 0x000fe20000410000 */
[----:B------:R-:W-:Y:S02]  /*198b0*/  HADD2.F32 R67, -RZ, R122.H1_H1 ;  /* 0x3000007aff437230 */ /* 0x000fe40000004100 */
[----:B0-----:R-:W-:-:S04]  /*198c0*/  IMAD.WIDE.U32 R126, R74, 0x10, R126 ;  /* 0x000000104a7e7825 */ /* 0x001fc800078e007e */
[----:B------:R-:W-:Y:S01]  /*198d0*/  FFMA.FTZ R67, R110, R108, R67 ;  /* 0x0000006c6e437223 */ /* 0x000fe20000010043 */
[----:B------:R-:W-:-:S04]  /*198e0*/  VIADD R74, R74, 0x20 ;  /* 0x000000204a4a7836 */ /* 0x000fc80000000000 */
[----:B------:R1:W-:Y:S03]  /*198f0*/  STG.E.128 desc[UR6][R126.64], R64 ;  /* 0x000000407e007986 */ /* 0x0003e6000c101d06 */
.L_x_31884:
[----:B------:R-:W-:Y:S05]  /*19900*/  BSYNC.RECONVERGENT B1 ;  /* 0x0000000000017941 */ /* 0x000fea0003800200 */
.L_x_31883:
[----:B------:R-:W-:Y:S01]  /*19910*/  ISETP.NE.AND P0, PT, R86, RZ, PT ;  /* 0x000000ff5600720c */ /* 0x000fe20003f05270 */
[----:B------:R-:W-:-:S12]  /*19920*/  BSSY.RECONVERGENT B1, `(.L_x_31885) ;  /* 0x000001a000017945 */ /* 0x000fd80003800200 */
[----:B------:R-:W-:Y:S05]  /*19930*/  @!P0 BRA `(.L_x_31886) ;  /* 0x0000000000608947 */ /* 0x000fea0003800000 */
[--C-:B0-----:R-:W-:Y:S01]  /*19940*/  FADD.FTZ R109, R36, -R95.reuse ;  /* 0x8000005f246d7221 */ /* 0x101fe20000010000 */
[----:B-1----:R-:W-:Y:S02]  /*19950*/  HADD2.F32 R65, -RZ, R114.H0_H0 ;  /* 0x20000072ff417230 */ /* 0x002fe40000004100 */
        /* <DEDUP_REMOVED lines=18> */
[C---:B0-----:R-:W-:Y:S01]  /*19a80*/  IMAD.WIDE.U32 R110, R74.reuse, 0x10, R110 ;  /* 0x000000104a6e7825 */ /* 0x041fe200078e006e */
[----:B------:R-:W-:-:S03]  /*19a90*/  IADD3 R74, PT, PT, R74, 0x20, RZ ;  /* 0x000000204a4a7810 */ /* 0x000fc60007ffe0ff */
[----:B------:R-:W-:-:S05]  /*19aa0*/  FFMA.FTZ R67, R108, R86, R67 ;  /* 0x000000566c437223 */ /* 0x000fca0000010043 */
[----:B------:R2:W-:Y:S02]  /*19ab0*/  STG.E.128 desc[UR6][R110.64], R64 ;  /* 0x000000406e007986 */ /* 0x0005e4000c101d06 */
.L_x_31886:
[----:B------:R-:W-:Y:S05]  /*19ac0*/  BSYNC.RECONVERGENT B1 ;  /* 0x0000000000017941 */ /* 0x000fea0003800200 */
.L_x_31885:
[----:B------:R-:W-:Y:S01]  /*19ad0*/  ISETP.NE.AND P0, PT, R87, RZ, PT ;  /* 0x000000ff5700720c */ /* 0x000fe20003f05270 */
[----:B------:R-:W-:-:S12]  /*19ae0*/  BSSY.RECONVERGENT B1, `(.L_x_31887) ;  /* 0x000001e000017945 */ /* 0x000fd80003800200 */
[----:B------:R-:W-:Y:S05]  /*19af0*/  @!P0 BRA `(.L_x_31888) ;  /* 0x0000000000708947 */ /* 0x000fea0003800000 */
[----:B-12---:R-:W-:Y:S01]  /*19b00*/  SHF.R.U64 R65, R82, 0x10, R83 ;  /* 0x0000001052417819 */ /* 0x006fe20000001253 */
[----:B------:R-:W-:Y:S01]  /*19b10*/  FADD.FTZ R67, R41, -R95 ;  /* 0x8000005f29437221 */ /* 0x000fe20000010000 */
[----:B0-----:R-:W-:Y:S01]  /*19b20*/  SHF.R.U64 R64, R24, 0x10, R25 ;  /* 0x0000001018407819 */ /* 0x001fe20000001219 */
[----:B------:R-:W0:Y:S01]  /*19b30*/  LDC.64 R110, c[0x0][0x428] ;  /* 0x00010a00ff6e7b82 */ /* 0x000e220000000a00 */
[----:B------:R-:W-:Y:S01]  /*19b40*/  SHF.R.U32.HI R66, RZ, 0x10, R83 ;  /* 0x00000010ff427819 */ /* 0x000fe20000011653 */
[----:B------:R-:W-:Y:S02]  /*19b50*/  HADD2.F32 R65, -RZ, R65.H0_H0 ;  /* 0x20000041ff417230 */ /* 0x000fe40000004100 */
[----:B------:R-:W-:Y:S01]  /*19b60*/  FMUL.FTZ R67, R96, R67 ;  /* 0x0000004360437220 */ /* 0x000fe20000410000 */
[----:B------:R-:W-:Y:S02]  /*19b70*/  HADD2.F32 R64, -RZ, R64.H0_H0 ;  /* 0x20000040ff407230 */ /* 0x000fe40000004100 */
[----:B------:R-:W-:Y:S01]  /*19b80*/  FADD.FTZ R109, R40, -R95 ;  /* 0x8000005f286d7221 */ /* 0x000fe20000010000 */
[----:B------:R-:W-:-:S02]  /*19b90*/  HADD2.F32 R66, -RZ, R66.H0_H0 ;  /* 0x20000042ff427230 */ /* 0x000fc40000004100 */
[----:B------:R-:W-:Y:S01]  /*19ba0*/  FFMA.FTZ R65, R67, R65, R64 ;  /* 0x0000004143417223 */ /* 0x000fe20000010040 */
[----:B------:R-:W-:Y:S01]  /*19bb0*/  SHF.R.U32.HI R64, RZ, 0x10, R25 ;  /* 0x00000010ff407819 */ /* 0x000fe20000011619 */
[----:B------:R-:W-:Y:S01]  /*19bc0*/  FADD.FTZ R67, R43, -R95 ;  /* 0x8000005f2b437221 */ /* 0x000fe20000010000 */
[----:B------:R-:W-:-:S03]  /*19bd0*/  FMUL.FTZ R109, R96, R109 ;  /* 0x0000006d606d7220 */ /* 0x000fc60000410000 */
[----:B------:R-:W-:Y:S02]  /*19be0*/  HADD2.F32 R87, -RZ, R64.H0_H0 ;  /* 0x20000040ff577230 */ /* 0x000fe40000004100 */
[----:B------:R-:W-:-:S04]  /*19bf0*/  FMUL.FTZ R64, R96, R67 ;  /* 0x0000004360407220 */ /* 0x000fc80000410000 */
[----:B------:R-:W-:Y:S01]  /*19c00*/  FFMA.FTZ R67, R64, R66, R87 ;  /* 0x0000004240437223 */ /* 0x000fe20000010057 */
[----:B------:R-:W-:Y:S02]  /*19c10*/  HADD2.F32 R87, -RZ, R118.H0_H0 ;  /* 0x20000076ff577230 */ /* 0x000fe40000004100 */
[----:B------:R-:W-:Y:S02]  /*19c20*/  HADD2.F32 R64, -RZ, R24.H0_H0 ;  /* 0x20000018ff407230 */ /* 0x000fe40000004100 */
[----:B------:R-:W-:Y:S02]  /*19c30*/  HADD2.F32 R66, -RZ, R25.H0_H0 ;  /* 0x20000019ff427230 */ /* 0x000fe40000004100 */
[----:B0-----:R-:W-:-:S04]  /*19c40*/  IMAD.WIDE.U32 R110, R74, 0x10, R110 ;  /* 0x000000104a6e7825 */ /* 0x001fc800078e006e */
[----:B------:R-:W-:Y:S01]  /*19c50*/  FFMA.FTZ R64, R109, R87, R64 ;  /* 0x000000576d407223 */ /* 0x000fe20000010040 */
[----:B------:R-:W-:Y:S01]  /*19c60*/  FADD.FTZ R109, R42, -R95 ;  /* 0x8000005f2a6d7221 */ /* 0x000fe20000010000 */
[----:B------:R-:W-:-:S03]  /*19c70*/  HADD2.F32 R87, -RZ, R118.H1_H1 ;  /* 0x30000076ff577230 */ /* 0x000fc60000004100 */
[----:B------:R-:W-:Y:S01]  /*19c80*/  FMUL.FTZ R109, R96, R109 ;  /* 0x0000006d606d7220 */ /* 0x000fe20000410000 */
[----:B------:R-:W-:-:S03]  /*19c90*/  VIADD R74, R74, 0x20 ;  /* 0x000000204a4a7836 */ /* 0x000fc60000000000 */
[----:B------:R-:W-:-:S05]  /*19ca0*/  FFMA.FTZ R66, R109, R87, R66 ;  /* 0x000000576d427223 */ /* 0x000fca0000010042 */
[----:B------:R3:W-:Y:S02]  /*19cb0*/  STG.E.128 desc[UR6][R110.64], R64 ;  /* 0x000000406e007986 */ /* 0x0007e4000c101d06 */
.L_x_31888:
[----:B------:R-:W-:Y:S05]  /*19cc0*/  BSYNC.RECONVERGENT B1 ;  /* 0x0000000000017941 */ /* 0x000fea0003800200 */
.L_x_31887:
[----:B------:R-:W-:Y:S01]  /*19cd0*/  ISETP.NE.AND P0, PT, R88, RZ, PT ;  /* 0x000000ff5800720c */ /* 0x000fe20003f05270 */
[----:B------:R-:W-:-:S12]  /*19ce0*/  BSSY.RECONVERGENT B1, `(.L_x_31889) ;  /* 0x000001e000017945 */ /* 0x000fd80003800200 */
[----:B------:R-:W-:Y:S05]  /*19cf0*/  @!P0 BRA `(.L_x_31890) ;  /* 0x0000000000708947 */ /* 0x000fea0003800000 */
[----:B-123--:R-:W-:Y:S01]  /*19d00*/  SHF.R.U64 R65, R80, 0x10, R81 ;  /* 0x0000001050417819 */ /* 0x00efe20000001251 */
        /* <DEDUP_REMOVED lines=22> */
[----:B------:R-:W-:Y:S01]  /*19e70*/  IADD3 R74, PT, PT, R74, 0x20, RZ ;  /* 0x000000204a4a7810 */ /* 0x000fe20007ffe0ff */
[----:B------:R-:W-:Y:S02]  /*19e80*/  HADD2.F32 R87, -RZ, R119.H1_H1 ;  /* 0x30000077ff577230 */ /* 0x000fe40000004100 */
[----:B------:R-:W-:-:S04]  /*19e90*/  FMUL.FTZ R109, R96, R109 ;  /* 0x0000006d606d7220 */ /* 0x000fc80000410000 */
[----:B------:R-:W-:-:S05]  /*19ea0*/  FFMA.FTZ R66, R109, R87, R66 ;  /* 0x000000576d427223 */ /* 0x000fca0000010042 */
[----:B------:R4:W-:Y:S02]  /*19eb0*/  STG.E.128 desc[UR6][R110.64], R64 ;  /* 0x000000406e007986 */ /* 0x0009e4000c101d06 */
.L_x_31890:
[----:B------:R-:W-:Y:S05]  /*19ec0*/  BSYNC.RECONVERGENT B1 ;  /* 0x0000000000017941 */ /* 0x000fea0003800200 */
.L_x_31889:
[----:B------:R-:W-:Y:S01]  /*19ed0*/  ISETP.NE.AND P0, PT, R89, RZ, PT ;  /* 0x000000ff5900720c */ /* 0x000fe20003f05270 */
[----:B------:R-:W-:-:S12]  /*19ee0*/  BSSY.RECONVERGENT B1, `(.L_x_31891) ;  /* 0x000001e000017945 */ /* 0x000fd80003800200 */
[----:B------:R-:W-:Y:S05]  /*19ef0*/  @!P0 BRA `(.L_x_31892) ;  /* 0x0000000000708947 */ /* 0x000fea0003800000 */
[----:B-1234-:R-:W-:Y:S01]  /*19f00*/  SHF.R.U64 R65, R78, 0x10, R79 ;  /* 0x000000104e417819 */ /* 0x01efe2000000124f */
        /* <DEDUP_REMOVED lines=27> */
.L_x_31892:
[----:B------:R-:W-:Y:S05]  /*1a0c0*/  BSYNC.RECONVERGENT B1 ;  /* 0x0000000000017941 */ /* 0x000fea0003800200 */
.L_x_31891:
[----:B------:R-:W-:Y:S01]  /*1a0d0*/  ISETP.NE.AND P0, PT, R90, RZ, PT ;  /* 0x000000ff5a00720c */ /* 0x000fe20003f05270 */
[----:B------:R-:W-:-:S12]  /*1a0e0*/  BSSY.RECONVERGENT B1, `(.L_x_31893) ;  /* 0x000001c000017945 */ /* 0x000fd80003800200 */
[----:B------:R-:W-:Y:S05]  /*1a0f0*/  @!P0 BRA `(.L_x_31894) ;  /* 0x0000000000688947 */ /* 0x000fea0003800000 */
[----:B01234-:R-:W-:Y:S01]  /*1a100*/  SHF.R.U64 R65, R76, 0x10, R77 ;  /* 0x000000104c417819 */ /* 0x01ffe2000000124d */
[----:B------:R-:W-:Y:S01]  /*1a110*/  FADD.FTZ R67, R53, -R95 ;  /* 0x8000005f35437221 */ /* 0x000fe20000010000 */
[----:B------:R-:W-:Y:S01]  /*1a120*/  SHF.R.U64 R64, R18, 0x10, R19 ;  /* 0x0000001012407819 */ /* 0x000fe20000001213 */
[----:B------:R-:W-:Y:S01]  /*1a130*/  FADD.FTZ R87, R52, -R95 ;  /* 0x8000005f34577221 */ /* 0x000fe20000010000 */
[----:B------:R-:W0:Y:S01]  /*1a140*/  LDC.64 R108, c[0x0][0x428] ;  /* 0x00010a00ff6c7b82 */ /* 0x000e220000000a00 */
[----:B------:R-:W-:Y:S02]  /*1a150*/  HADD2.F32 R65, -RZ, R65.H0_H0 ;  /* 0x20000041ff417230 */ /* 0x000fe40000004100 */
[C---:B------:R-:W-:Y:S01]  /*1a160*/  FMUL.FTZ R67, R96.reuse, R67 ;  /* 0x0000004360437220 */ /* 0x040fe20000410000 */
[----:B------:R-:W-:Y:S02]  /*1a170*/  HADD2.F32 R64, -RZ, R64.H0_H0 ;  /* 0x20000040ff407230 */ /* 0x000fe40000004100 */
[----:B------:R-:W-:Y:S01]  /*1a180*/  FMUL.FTZ R87, R96, R87 ;  /* 0x0000005760577220 */ /* 0x000fe20000410000 */
[----:B------:R-:W-:-:S02]  /*1a190*/  HADD2.F32 R66, -RZ, R19.H0_H0 ;  /* 0x20000013ff427230 */ /* 0x000fc40000004100 */
[----:B------:R-:W-:Y:S02]  /*1a1a0*/  HADD2.F32 R86, -RZ, R124.H0_H0 ;  /* 0x2000007cff567230 */ /* 0x000fe40000004100 */
[----:B------:R-:W-:Y:S01]  /*1a1b0*/  FFMA.FTZ R65, R67, R65, R64 ;  /* 0x0000004143417223 */ /* 0x000fe20000010040 */
[----:B------:R-:W-:Y:S02]  /*1a1c0*/  HADD2.F32 R67, -RZ, R121.H0_H0 ;  /* 0x20000079ff437230 */ /* 0x000fe40000004100 */
[----:B------:R-:W-:-:S05]  /*1a1d0*/  HADD2.F32 R64, -RZ, R18.H0_H0 ;  /* 0x20000012ff407230 */ /* 0x000fca0000004100 */
[----:B------:R-:W-:Y:S01]  /*1a1e0*/  FFMA.FTZ R64, R87, R67, R64 ;  /* 0x0000004357407223 */ /* 0x000fe20000010040 */
[----:B------:R-:W-:Y:S01]  /*1a1f0*/  FADD.FTZ R87, R54, -R95 ;  /* 0x8000005f36577221 */ /* 0x000fe20000010000 */
[----:B------:R-:W-:-:S03]  /*1a200*/  HADD2.F32 R67, -RZ, R121.H1_H1 ;  /* 0x30000079ff437230 */ /* 0x000fc60000004100 */
[----:B------:R-:W-:Y:S01]  /*1a210*/  FMUL.FTZ R87, R96, R87 ;  /* 0x0000005760577220 */ /* 0x000fe20000410000 */
[----:B0-----:R-:W-:-:S04]  /*1a220*/  IMAD.WIDE.U32 R108, R74, 0x10, R108 ;  /* 0x000000104a6c7825 */ /* 0x001fc800078e006c */
[----:B------:R-:W-:Y:S01]  /*1a230*/  FFMA.FTZ R66, R87, R67, R66 ;  /* 0x0000004357427223 */ /* 0x000fe20000010042 */
[----:B------:R-:W-:Y:S01]  /*1a240*/  FADD.FTZ R67, R55, -R95 ;  /* 0x8000005f37437221 */ /* 0x000fe20000010000 */
[----:B------:R-:W-:-:S03]  /*1a250*/  IADD3 R74, PT, PT, R74, 0x20, RZ ;  /* 0x000000204a4a7810 */ /* 0x000fc60007ffe0ff */
[----:B------:R-:W-:Y:S01]  /*1a260*/  FMUL.FTZ R88, R96, R67 ;  /* 0x0000004360587220 */ /* 0x000fe20000410000 */
[----:B------:R-:W-:-:S05]  /*1a270*/  HADD2.F32 R67, -RZ, R124.H1_H1 ;  /* 0x3000007cff437230 */ /* 0x000fca0000004100 */
[----:B------:R-:W-:-:S05]  /*1a280*/  FFMA.FTZ R67, R88, R86, R67 ;  /* 0x0000005658437223 */ /* 0x000fca0000010043 */
[----:B------:R0:W-:Y:S02]  /*1a290*/  STG.E.128 desc[UR6][R108.64], R64 ;  /* 0x000000406c007986 */ /* 0x0001e4000c101d06 */
.L_x_31894:
[----:B------:R-:W-:Y:S05]  /*1a2a0*/  BSYNC.RECONVERGENT B1 ;  /* 0x0000000000017941 */ /* 0x000fea0003800200 */
.L_x_31893:
[----:B------:R-:W-:Y:S01]  /*1a2b0*/  ISETP.NE.AND P0, PT, R91, RZ, PT ;  /* 0x000000ff5b00720c */ /* 0x000fe20003f05270 */
[----:B------:R-:W-:-:S12]  /*1a2c0*/  BSSY.RECONVERGENT B1, `(.L_x_31895) ;  /* 0x000001a000017945 */ /* 0x000fd80003800200 */
[----:B------:R-:W-:Y:S05]  /*1a2d0*/  @!P0 BRA `(.L_x_31896) ;  /* 0x0000000000608947 */ /* 0x000fea0003800000 */
[--C-:B------:R-:W-:Y:S01]  /*1a2e0*/  FADD.FTZ R87, R56, -R95.reuse ;  /* 0x8000005f38577221 */ /* 0x100fe20000010000 */
[----:B01234-:R-:W-:Y:S02]  /*1a2f0*/  HADD2.F32 R65, -RZ, R116.H0_H0 ;  /* 0x20000074ff417230 */ /* 0x01ffe40000004100 */
        /* <DEDUP_REMOVED lines=22> */
.L_x_31896:
[----:B------:R-:W-:Y:S05]  /*1a460*/  BSYNC.RECONVERGENT B1 ;  /* 0x0000000000017941 */ /* 0x000fea0003800200 */
.L_x_31895:
[----:B------:R-:W-:Y:S01]  /*1a470*/  ISETP.NE.AND P0, PT, R92, RZ, PT ;  /* 0x000000ff5c00720c */ /* 0x000fe20003f05270 */
[----:B------:R-:W-:-:S12]  /*1a480*/  BSSY.RECONVERGENT B1, `(.L_x_31897) ;  /* 0x0000011000017945 */ /* 0x000fd80003800200 */
[----:B------:R-:W-:Y:S05]  /*1a490*/  @!P0 BRA `(.L_x_31898) ;  /* 0x00000000003c8947 */ /* 0x000fea0003800000 */
[----:B------:R-:W5:Y:S01]  /*1a4a0*/  LDC.64 R88, c[0x0][0x428] ;  /* 0x00010a00ff587b82 */ /* 0x000f620000000a00 */
[--C-:B------:R-:W-:Y:S01]  /*1a4b0*/  FADD.FTZ R87, R60, -R95.reuse ;  /* 0x8000005f3c577221 */ /* 0x100fe20000010000 */
[--C-:B01234-:R-:W-:Y:S01]  /*1a4c0*/  FADD.FTZ R65, R61, -R95.reuse ;  /* 0x8000005f3d417221 */ /* 0x11ffe20000010000 */
        /* <DEDUP_REMOVED lines=12> */
.L_x_31898:
[----:B------:R-:W-:Y:S05]  /*1a590*/  BSYNC.RECONVERGENT B1 ;  /* 0x0000000000017941 */ /* 0x000fea0003800200 */
.L_x_31897:
[----:B01234-:R-:W0:Y:S02]  /*1a5a0*/  LDC.64 R64, c[0x0][0x380] ;  /* 0x0000e000ff407b82 */ /* 0x01fe240000000a00 */
[----:B0-----:R-:W-:-:S04]  /*1a5b0*/  LEA R73, R64, R73, 0x2 ;  /* 0x0000004940497211 */ /* 0x001fc800078e10ff */
[----:B------:R-:W-:-:S13]  /*1a5c0*/  ISETP.GE.AND P0, PT, R73, R65, PT ;  /* 0x000000414900720c */ /* 0x000fda0003f06270 */
[----:B------:R-:W-:Y:S05]  /*1a5d0*/  @!P0 BRA `(.L_x_31899) ;  /* 0xfffffe7000ac8947 */ /* 0x000fea000383ffff */
[----:B------:R-:W-:Y:S05]  /*1a5e0*/  BSYNC B0 ;  /* 0x0000000000007941 */ /* 0x000fea0003800000 */
.L_x_31530:
[----:B------:R-:W-:Y:S05]  /*1a5f0*/  EXIT ;  /* 0x000000000000794d */ /* 0x000fea0003800000 */
.L_x_31882:
[----:B------:R-:W-:Y:S01]  /*1a600*/  HFMA2 R96, -RZ, RZ, 0, 1.847743988037109375e-06 ;  /* 0x0000001fff607431 */ /* 0x000fe200000001ff */
[----:B------:R-:W-:Y:S01]  /*1a610*/  BSSY B1, `(.L_x_31900) ;  /* 0x0000006000017945 */ /* 0x000fe20003800000 */
[----:B------:R-:W-:Y:S02]  /*1a620*/  IMAD.MOV.U32 R108, RZ, RZ, 0x1 ;  /* 0x00000001ff6c7424 */ /* 0x000fe400078e00ff */
[----:B------:R-:W-:-:S07]  /*1a630*/  IMAD.MOV.U32 R95, RZ, RZ, -0x1 ;  /* 0xffffffffff5f7424 */ /* 0x000fce00078e00ff */
[----:B------:R-:W-:Y:S05]  /*1a640*/  WARPSYNC.COLLECTIVE R95, `(.L_x_31901) ;  /* 0x000000005f087348 */ /* 0x000fea0003c00000 */
[----:B------:R0:W1:Y:S02]  /*1a650*/  SHFL.BFLY P6, R110, R109, R108, R96 ;  /* 0x0c00006c6d6e7389 */ /* 0x00006400000c0060 */
[----:B01----:R-:W-:Y:S05]  /*1a660*/  ENDCOLLECTIVE ;  /* 0x000000000000791b */ /* 0x003fea0003800000 */
.L_x_31901:
[----:B------:R-:W-:Y:S05]  /*1a670*/  BSYNC B1 ;  /* 0x0000000000017941 */ /* 0x000fea0003800000 */
.L_x_31900:
[----:B------:R-:W-:Y:S01]  /*1a680*/  FADD.FTZ R109, R109, R110 ;  /* 0x0000006e6d6d7221 */ /* 0x000fe20000010000 */
[----:B------:R-:W-:Y:S01]  /*1a690*/  MOV R108, 0x2 ;  /* 0x00000002006c7802 */ /* 0x000fe20000000f00 */
[----:B------:R-:W-:Y:S01]  /*1a6a0*/  IMAD.MOV.U32 R96, RZ, RZ, 0x1f ;  /* 0x0000001fff607424 */ /* 0x000fe200078e00ff */
[----:B------:R-:W-:Y:S01]  /*1a6b0*/  MOV R95, 0xffffffff ;  /* 0xffffffff005f7802 */ /* 0x000fe20000000f00 */
[----:B------:R-:W0:Y:S06]  /*1a6c0*/  LDC R66, c[0x0][0x400] ;  /* 0x00010000ff427b82 */ /* 0x000e2c0000000800 */
[----:B0-----:R-:W-:Y:S05]  /*1a6d0*/  WARPSYNC.COLLECTIVE R95, `(.L_x_31902) ;  /* 0x000000005f087348 */ /* 0x001fea0003c00000 */
[----:B------:R1:W2:Y:S02]  /*1a6e0*/  SHFL.BFLY P6, R110, R109, R108, R96 ;  /* 0x0c00006c6d6e7389 */ /* 0x0002a400000c0060 */
[----:B012---:R-:W-:Y:S05]  /*1a6f0*/  ENDCOLLECTIVE ;  /* 0x000000000000791b */ /* 0x007fea0003800000 */
.L_x_31902:
[----:B------:R-:W-:Y:S02]  /*1a700*/  IMAD.MOV.U32 R108, RZ, RZ, 0x4 ;  /* 0x00000004ff6c7424 */ /* 0x000fe400078e00ff */
[----:B------:R-:W-:-:S07]  /*1a710*/  FADD.FTZ R109, R109, R110 ;  /* 0x0000006e6d6d7221 */ /* 0x000fce0000010000 */
[----:B------:R-:W-:Y:S05]  /*1a720*/  WARPSYNC.COLLECTIVE R95, `(.L_x_31903) ;  /* 0x000000005f087348 */ /* 0x000fea0003c00000 */
[----:B------:R0:W1:Y:S02]  /*1a730*/  SHFL.BFLY P6, R110, R109, R108, R96 ;  /* 0x0c00006c6d6e7389 */ /* 0x00006400000c0060 */
[----:B01----:R-:W-:Y:S05]  /*1a740*/  ENDCOLLECTIVE ;  /* 0x000000000000791b */ /* 0x003fea0003800000 */
.L_x_31903:
[----:B------:R-:W-:Y:S02]  /*1a750*/  IMAD.MOV.U32 R108, RZ, RZ, 0x8 ;  /* 0x00000008ff6c7424 */ /* 0x000fe400078e00ff */
[----:B------:R-:W-:-:S05]  /*1a760*/  FADD.FTZ R111, R109, R110 ;  /* 0x0000006e6d6f7221 */ /* 0x000fca0000010000 */
[----:B------:R-:W-:-:S07]  /*1a770*/  MOV R109, R111 ;  /* 0x0000006f006d7202 */ /* 0x000fce0000000f00 */
[----:B------:R-:W-:Y:S05]  /*1a780*/  WARPSYNC.COLLECTIVE R95, `(.L_x_31904) ;  /* 0x000000005f087348 */ /* 0x000fea0003c00000 */
[----:B------:R0:W1:Y:S02]  /*1a790*/  SHFL.BFLY P6, R110, R109, R108, R96 ;  /* 0x0c00006c6d6e7389 */ /* 0x00006400000c0060 */
[----:B01----:R-:W-:Y:S05]  /*1a7a0*/  ENDCOLLECTIVE ;  /* 0x000000000000791b */ /* 0x003fea0003800000 */
.L_x_31904:
[----:B------:R-:W-:Y:S02]  /*1a7b0*/  IMAD.MOV.U32 R108, RZ, RZ, 0x10 ;  /* 0x00000010ff6c7424 */ /* 0x000fe400078e00ff */
[----:B------:R-:W-:-:S05]  /*1a7c0*/  FADD.FTZ R111, R111, R110 ;  /* 0x0000006e6f6f7221 */ /* 0x000fca0000010000 */
[----:B------:R-:W-:-:S07]  /*1a7d0*/  MOV R109, R111 ;  /* 0x0000006f006d7202 */ /* 0x000fce0000000f00 */
[----:B------:R-:W-:Y:S05]  /*1a7e0*/  WARPSYNC.COLLECTIVE R95, `(.L_x_31905) ;  /* 0x000000005f087348 */ /* 0x000fea0003c00000 */
[----:B------:R0:W1:Y:S02]  /*1a7f0*/  SHFL.BFLY P6, R110, R109, R108, R96 ;  /* 0x0c00006c6d6e7389 */ /* 0x00006400000c0060 */
[----:B01----:R-:W-:Y:S05]  /*1a800*/  ENDCOLLECTIVE ;  /* 0x000000000000791b */ /* 0x003fea0003800000 */
.L_x_31905:
[----:B------:R-:W-:Y:S02]  /*1a810*/  HFMA2 R108, -RZ, RZ, 0, 5.9604644775390625e-08 ;  /* 0x00000001ff6c7431 */ /* 0x000fe400000001ff */
[----:B------:R-:W-:Y:S01]  /*1a820*/  FADD.FTZ R111, R111, R110 ;  /* 0x0000006e6f6f7221 */ /* 0x000fe20000010000 */
[----:B------:R-:W-:-:S03]  /*1a830*/  ISETP.NE.AND P6, PT, R64, RZ, PT ;  /* 0x000000ff4000720c */ /* 0x000fc60003fc5270 */
        /* <DEDUP_REMOVED lines=20> */
[----:B------:R-:W-:Y:S01]  /*1a980*/  FADD.FTZ R67, R41, -R64 ;  /* 0x8000004029437221 */ /* 0x000fe20000010000 */
[----:B------:R-:W-:Y:S01]  /*1a990*/  MOV R95, 0xffffffff ;  /* 0xffffffff005f7802 */ /* 0x000fe20000000f00 */
        /* <DEDUP_REMOVED lines=46> */
[----:B------:R-:W-:-:S07]  /*1ac80*/  IMAD.MOV.U32 R96, RZ, RZ, 0x1f ;  /* 0x0000001fff607424 */ /* 0x000fce00078e00ff */
[----:B------:R-:W-:Y:S05]  /*1ac90*/  WARPSYNC.COLLECTIVE R95, `(.L_x_31906) ;  /* 0x000000005f087348 */ /* 0x000fea0003c00000 */
[----:B------:R0:W1:Y:S02]  /*1aca0*/  SHFL.BFLY P6, R110, R109, R108, R96 ;  /* 0x0c00006c6d6e7389 */ /* 0x00006400000c0060 */
[----:B01----:R-:W-:Y:S05]  /*1acb0*/  ENDCOLLECTIVE ;  /* 0x000000000000791b */ /* 0x003fea0003800000 */
.L_x_31906:
[----:B------:R-:W-:Y:S02]  /*1acc0*/  HFMA2 R108, -RZ, RZ, 0, 1.1920928955078125e-07 ;  /* 0x00000002ff6c7431 */ /* 0x000fe400000001ff */
[----:B------:R-:W-:-:S04]  /*1acd0*/  FADD.FTZ R67, R109, R110 ;  /* 0x0000006e6d437221 */ /* 0x000fc80000010000 */
[----:B------:R-:W-:-:S07]  /*1ace0*/  IMAD.MOV.U32 R109, RZ, RZ, R67 ;  /* 0x000000ffff6d7224 */ /* 0x000fce00078e0043 */
[----:B------:R-:W-:Y:S05]  /*1acf0*/  WARPSYNC.COLLECTIVE R95, `(.L_x_31907) ;  /* 0x000000005f087348 */ /* 0x000fea0003c00000 */
[----:B------:R0:W1:Y:S02]  /*1ad00*/  SHFL.BFLY P6, R110, R109, R108, R96 ;  /* 0x0c00006c6d6e7389 */ /* 0x00006400000c0060 */
[----:B01----:R-:W-:Y:S05]  /*1ad10*/  ENDCOLLECTIVE ;  /* 0x000000000000791b */ /* 0x003fea0003800000 */
.L_x_31907:
[----:B------:R-:W-:Y:S01]  /*1ad20*/  MOV R108, 0x4 ;  /* 0x00000004006c7802 */ /* 0x000fe20000000f00 */
[----:B------:R-:W-:-:S04]  /*1ad30*/  FADD.FTZ R111, R67, R110 ;  /* 0x0000006e436f7221 */ /* 0x000fc80000010000 */
[----:B------:R-:W-:-:S07]  /*1ad40*/  IMAD.MOV.U32 R109, RZ, RZ, R111 ;  /* 0x000000ffff6d7224 */ /* 0x000fce00078e006f */
[----:B------:R-:W-:Y:S05]  /*1ad50*/  WARPSYNC.COLLECTIVE R95, `(.L_x_31908) ;  /* 0x000000005f087348 */ /* 0x000fea0003c00000 */
[----:B------:R0:W1:Y:S02]  /*1ad60*/  SHFL.BFLY P6, R110, R109, R108, R96 ;  /* 0x0c00006c6d6e7389 */ /* 0x00006400000c0060 */
[----:B01----:R-:W-:Y:S05]  /*1ad70*/  ENDCOLLECTIVE ;  /* 0x000000000000791b */ /* 0x003fea0003800000 */
.L_x_31908:
[----:B------:R-:W-:Y:S02]  /*1ad80*/  HFMA2 R108, -RZ, RZ, 0, 4.76837158203125e-07 ;  /* 0x00000008ff6c7431 */ /* 0x000fe400000001ff */
[----:B------:R-:W-:-:S04]  /*1ad90*/  FADD.FTZ R111, R111, R110 ;  /* 0x0000006e6f6f7221 */ /* 0x000fc80000010000 */
[----:B------:R-:W-:-:S07]  /*1ada0*/  IMAD.MOV.U32 R109, RZ, RZ, R111 ;  /* 0x000000ffff6d7224 */ /* 0x000fce00078e006f */
[----:B------:R-:W-:Y:S05]  /*1adb0*/  WARPSYNC.COLLECTIVE R95, `(.L_x_31909) ;  /* 0x000000005f087348 */ /* 0x000fea0003c00000 */
[----:B------:R0:W1:Y:S02]  /*1adc0*/  SHFL.BFLY P6, R110, R109, R108, R96 ;  /* 0x0c00006c6d6e7389 */ /* 0x00006400000c0060 */
[----:B01----:R-:W-:Y:S05]  /*1add0*/  ENDCOLLECTIVE ;  /* 0x000000000000791b */ /* 0x003fea0003800000 */
.L_x_31909:
[----:B------:R-:W-:Y:S01]  /*1ade0*/  MOV R108, 0x10 ;  /* 0x00000010006c7802 */ /* 0x000fe20000000f00 */
[----:B------:R-:W-:-:S04]  /*1adf0*/  FADD.FTZ R67, R111, R110 ;  /* 0x0000006e6f437221 */ /* 0x000fc80000010000 */
[----:B------:R-:W-:-:S07]  /*1ae00*/  IMAD.MOV.U32 R109, RZ, RZ, R67 ;  /* 0x000000ffff6d7224 */ /* 0x000fce00078e0043 */
[----:B------:R-:W-:Y:S05]  /*1ae10*/  WARPSYNC.COLLECTIVE R95, `(.L_x_31910) ;  /* 0x000000005f087348 */ /* 0x000fea0003c00000 */
[----:B------:R0:W1:Y:S02]  /*1ae20*/  SHFL.BFLY P6, R110, R109, R108, R96 ;  /* 0x0c00006c6d6e7389 */ /* 0x00006400000c0060 */
[----:B01----:R-:W-:Y:S05]  /*1ae30*/  ENDCOLLECTIVE ;  /* 0x000000000000791b */ /* 0x003fea0003800000 */
.L_x_31910:
[----:B------:R-:W-:Y:S05]  /*1ae40*/  BRA `(.L_x_31911) ;  /* 0xffffffe800087947 */ /* 0x000fea000383ffff */
.L_x_31912:
        /* <DEDUP_REMOVED lines=11> */
.L_x_37368:


//--------------------- .text._ZN10layer_norm13ln_fwd_kernelINS_13Kernel_traitsI6__halfffffjLj1024ELj1ELj4ELj1ELj16ENS_18Kernel_traits_baseILj1024ES2_ffffjLj128EEEEELb1ELb1ELb0ELb1EEEvNS_9FwdParamsE --------------------------
	.section	.text._ZN10layer_norm13ln_fwd_kernelINS_13Kernel_traitsI6__halfffffjLj1024ELj1ELj4ELj1ELj16ENS_18Kernel_traits_baseILj1024ES2_ffffjLj128EEEEELb1ELb1ELb0ELb1EEEvNS_9FwdParamsE,"ax",@progbits
	.align	128
        .global         _ZN10layer_norm13ln_fwd_kernelINS_13Kernel_traitsI6__halfffffjLj1024ELj1ELj4ELj1ELj16ENS_18Kernel_traits_baseILj1024ES2_ffffjLj128EEEEELb1ELb1ELb0ELb1EEEvNS_9FwdParamsE
        .type           _ZN10layer_norm13ln_fwd_kernelINS_13Kernel_traitsI6__halfffffjLj1024ELj1ELj4ELj1ELj16ENS_18Kernel_traits_baseILj1024ES2_ffffjLj128EEEEELb1ELb1ELb0ELb1EEEvNS_9FwdParamsE,@function
        .size           _ZN10layer_norm13ln_fwd_kernelINS_13Kernel_traitsI6__halfffffjLj1024ELj1ELj4ELj1ELj16ENS_18Kernel_traits_baseILj1024ES2_ffffjLj128EEEEELb1ELb1ELb0ELb1EEEvNS_9FwdParamsE,(.L_x_37369 - _ZN10layer_norm13ln_fwd_kernelINS_13Kernel_traitsI6__halfffffjLj1024ELj1ELj4ELj1ELj16ENS_18Kernel_traits_baseILj1024ES2_ffffjLj128EEEEELb1ELb1ELb0ELb1EEEvNS_9FwdParamsE)
        .other          _ZN10layer_norm13ln_fwd_kernelINS_13Kernel_traitsI6__halfffffjLj1024ELj1ELj4ELj1ELj16ENS_18Kernel_traits_baseILj1024ES2_ffffjLj128EEEEELb1ELb1ELb0ELb1EEEvNS_9FwdParamsE,@"STO_CUDA_ENTRY STV_DEFAULT"
_ZN10layer_norm13ln_fwd_kernelINS_13Kernel_traitsI6__halfffffjLj1024ELj1ELj4ELj1ELj16ENS_18Kernel_traits_baseILj1024ES2_ffffjLj128EEEEELb1ELb1ELb0ELb1EEEvNS_9FwdParamsE:
.text._ZN10layer_norm13ln_fwd_kernelINS_13Kernel_traitsI6__halfffffjLj1024ELj1ELj4ELj1ELj16ENS_18Kernel_traits_baseILj1024ES2_ffffjLj128EEEEELb1ELb1ELb0ELb1EEEvNS_9FwdParamsE:
        /* <DEDUP_REMOVED lines=27> */
[----:B--2---:R-:W-:Y:S01]  /*01b0*/  IADD3 R38, PT, PT, R2, -0x61c88647, RZ ;  /* 0x9e3779b902267810 */ /* 0x004fe20007ffe0ff */
[----:B------:R-:W-:-:S03]  /*01c0*/  VIADD R55, R3, 0xbb67ae85 ;  /* 0xbb67ae8503377836 */ /* 0x000fc60000000000 */
[--C-:B------:R-:W-:Y:S01]  /*01d0*/  SHF.R.U64 R49, R24, 0x2, R51.reuse ;  /* 0x0000000218317819 */ /* 0x100fe20000001233 */
        /* <DEDUP_REMOVED lines=49> */
.L_x_31913:
        /* <DEDUP_REMOVED lines=28> */
.L_x_31914:
[----:B------:R-:W1:Y:S02]  /*06b0*/  LDCU UR4, c[0x0][0x384] ;  /* 0x00007080ff0477ac */ /* 0x000e640008000800 */
[----:B-1----:R-:W-:-:S13]  /*06c0*/  ISETP.GE.AND P0, PT, R40, UR4, PT ;  /* 0x0000000428007c0c */ /* 0x002fda000bf06270 */
[----:B------:R-:W-:Y:S05]  /*06d0*/  @P0 EXIT ;  /* 0x000000000000094d */ /* 0x000fea0003800000 */
[--C-:B-----5:R-:W-:Y:S01]  /*06e0*/  IMAD.MOV.U32 R153, RZ, RZ, R27.reuse ;  /* 0x000000ffff997224 */ /* 0x120fe200078e001b */
[--C-:B------:R-:W-:Y:S01]  /*06f0*/  SHF.R.U64 R155, R26, 0x10, R27.reuse ;  /* 0x000000101a9b7819 */ /* 0x100fe2000000121b */
[----:B------:R-:W-:Y:S01]  /*0700*/  IMAD.MOV.U32 R88, RZ, RZ, R56 ;  /* 0x000000ffff587224 */ /* 0x000fe200078e0038 */
[----:B------:R-:W-:Y:S01]  /*0710*/  SHF.R.U32.HI R151, RZ, 0x10, R27 ;  /* 0x00000010ff977819 */ /* 0x000fe2000001161b */
[----:B------:R-:W-:Y:S01]  /*0720*/  IMAD.HI.U32 R27, R49, -0x2daee0ad, RZ ;  /* 0xd2511f53311b7827 */ /* 0x000fe200078e00ff */
[----:B------:R-:W-:Y:S01]  /*0730*/  MOV R145, R15 ;  /* 0x0000000f00917202 */ /* 0x000fe20000000f00 */
[----:B------:R-:W1:Y:S01]  /*0740*/  LDCU.64 UR4, c[0x0][0x3e0] ;  /* 0x00007c00ff0477ac */ /* 0x000e620008000a00 */
[--C-:B------:R-:W-:Y:S01]  /*0750*/  SHF.R.U64 R147, R14, 0x10, R15.reuse ;  /* 0x000000100e937819 */ /* 0x100fe2000000120f */
[----:B------:R-:W-:Y:S01]  /*0760*/  IMAD.MOV.U32 R22, RZ, RZ, R52 ;  /* 0x000000ffff167224 */ /* 0x000fe200078e0034 */
[----:B------:R-:W-:Y:S01]  /*0770*/  SHF.R.U32.HI R143, RZ, 0x10, R15 ;  /* 0x00000010ff8f7819 */ /* 0x000fe2000001160f */
[----:B------:R-:W-:Y:S01]  /*0780*/  IMAD.HI.U32 R15, R0, -0x326172a9, RZ ;  /* 0xcd9e8d57000f7827 */ /* 0x000fe200078e00ff */
[----:B------:R-:W-:Y:S01]  /*0790*/  LOP3.LUT R27, R27, R3, RZ, 0x3c, !PT ;  /* 0x000000031b1b7212 */ /* 0x000fe200078e3cff */
[----:B------:R-:W2:Y:S01]  /*07a0*/  LDCU UR11, c[0x0][0x404] ;  /* 0x00008080ff0b77ac */ /* 0x000ea20008000800 */
[----:B------:R-:W-:Y:S01]  /*07b0*/  SHF.R.U64 R89, R56, 0x10, R57 ;  /* 0x0000001038597819 */ /* 0x000fe20000001239 */
[--C-:B------:R-:W-:Y:S01]  /*07c0*/  IMAD.MOV.U32 R161, RZ, RZ, R53.reuse ;  /* 0x000000ffffa17224 */ /* 0x100fe200078e0035 */
[----:B------:R-:W-:Y:S01]  /*07d0*/  LOP3.LUT R15, R51, R15, R2, 0x96, !PT ;  /* 0x0000000f330f7212 */ /* 0x000fe200078e9602 */
[----:B------:R-:W-:Y:S01]  /*07e0*/  IMAD R56, R49, -0x2daee0ad, RZ ;  /* 0xd2511f5331387824 */ /* 0x000fe200078e02ff */
[--C-:B------:R-:W-:Y:S01]  /*07f0*/  SHF.R.U64 R163, R52, 0x10, R53.reuse ;  /* 0x0000001034a37819 */ /* 0x100fe20000001235 */
[----:B------:R-:W-:Y:S01]  /*0800*/  IMAD.MOV.U32 R18, RZ, RZ, R14 ;  /* 0x000000ffff127224 */ /* 0x000fe200078e000e */
[----:B------:R-:W-:Y:S01]  /*0810*/  SHF.R.U32.HI R159, RZ, 0x10, R53 ;  /* 0x00000010ff9f7819 */ /* 0x000fe20000011635 */
[----:B------:R-:W-:Y:S01]  /*0820*/  IMAD.HI.U32 R52, R15, -0x2daee0ad, RZ ;  /* 0xd2511f530f347827 */ /* 0x000fe200078e00ff */
[----:B------:R-:W-:Y:S01]  /*0830*/  MOV R20, R26 ;  /* 0x0000001a00147202 */ /* 0x000fe20000000f00 */
[----:B------:R-:W3:Y:S01]  /*0840*/  LDCU UR12, c[0x0][0x408] ;  /* 0x00008100ff0c77ac */ /* 0x000ee20008000800 */
[--C-:B------:R-:W-:Y:S01]  /*0850*/  SHF.R.U64 R139, R12, 0x10, R13.reuse ;  /* 0x000000100c8b7819 */ /* 0x100fe2000000120d */
[----:B------:R-:W-:Y:S01]  /*0860*/  IMAD R26, R0, -0x326172a9, RZ ;  /* 0xcd9e8d57001a7824 */ /* 0x000fe200078e02ff */
[----:B------:R-:W-:Y:S01]  /*0870*/  SHF.R.U32.HI R135, RZ, 0x10, R13 ;  /* 0x00000010ff877819 */ /* 0x000fe2000001160d */
[----:B------:R-:W-:Y:S01]  /*0880*/  IMAD.HI.U32 R53, R27, -0x326172a9, RZ ;  /* 0xcd9e8d571b357827 */ /* 0x000fe200078e00ff */
[----:B------:R-:W-:Y:S01]  /*0890*/  LOP3.LUT R52, R55, R56, R52, 0x96, !PT ;  /* 0x0000003837347212 */ /* 0x000fe200078e9634 */
[----:B------:R-:W4:Y:S01]  /*08a0*/  LDCU UR8, c[0x0][0x388] ;  /* 0x00007100ff0877ac */ /* 0x000f220008000800 */
[----:B------:R-:W-:Y:S01]  /*08b0*/  MOV R14, R8 ;  /* 0x00000008000e7202 */ /* 0x000fe20000000f00 */
[----:B------:R-:W-:Y:S01]  /*08c0*/  IMAD.MOV.U32 R16, RZ, RZ, R12 ;  /* 0x000000ffff107224 */ /* 0x000fe200078e000c */
[----:B------:R-:W-:Y:S01]  /*08d0*/  LOP3.LUT R26, R38, R26, R53, 0x96, !PT ;  /* 0x0000001a261a7212 */ /* 0x000fe200078e9635 */
[----:B------:R-:W-:Y:S01]  /*08e0*/  IMAD.MOV.U32 R137, RZ, RZ, R13 ;  /* 0x000000ffff897224 */ /* 0x000fe200078e000d */
[--C-:B------:R-:W-:Y:S01]  /*08f0*/  SHF.R.U64 R131, R8, 0x10, R9.reuse ;  /* 0x0000001008837819 */ /* 0x100fe20000001209 */
[--C-:B------:R-:W-:Y:S01]  /*0900*/  IMAD.MOV.U32 R13, RZ, RZ, R9.reuse ;  /* 0x000000ffff0d7224 */ /* 0x100fe200078e0009 */
[----:B------:R-:W-:Y:S01]  /*0910*/  SHF.R.U32.HI R12, RZ, 0x10, R9 ;  /* 0x00000010ff0c7819 */ /* 0x000fe20000011609 */
[----:B------:R-:W-:Y:S01]  /*0920*/  IMAD.MOV.U32 R124, RZ, RZ, R6 ;  /* 0x000000ffff7c7224 */ /* 0x000fe200078e0006 */
[----:B------:R-:W-:Y:S01]  /*0930*/  MOV R9, R7 ;  /* 0x0000000700097202 */ /* 0x000fe20000000f00 */
[----:B------:R-:W-:Y:S01]  /*0940*/  IMAD.MOV.U32 R116, RZ, RZ, R4 ;  /* 0x000000ffff747224 */ /* 0x000fe200078e0004 */
[--C-:B------:R-:W-:Y:S01]  /*0950*/  SHF.R.U64 R122, R6, 0x10, R7.reuse ;  /* 0x00000010067a7819 */ /* 0x100fe20000001207 */
[----:B------:R-:W-:Y:S01]  /*0960*/  IMAD R15, R15, -0x2daee0ad, RZ ;  /* 0xd2511f530f0f7824 */ /* 0x000fe200078e02ff */
[----:B------:R-:W-:Y:S01]  /*0970*/  SHF.R.U32.HI R8, RZ, 0x10, R7 ;  /* 0x00000010ff087819 */ /* 0x000fe20000011607 */
[--C-:B------:R-:W-:Y:S01]  /*0980*/  IMAD.MOV.U32 R7, RZ, RZ, R5.reuse ;  /* 0x000000ffff077224 */ /* 0x100fe200078e0005 */
[--C-:B------:R-:W-:Y:S01]  /*0990*/  SHF.R.U64 R114, R4, 0x10, R5.reuse ;  /* 0x0000001004727819 */ /* 0x100fe20000001205 */
[----:B------:R-:W-:Y:S01]  /*09a0*/  IMAD R27, R27, -0x326172a9, RZ ;  /* 0xcd9e8d571b1b7824 */ /* 0x000fe200078e02ff */
[----:B------:R-:W-:Y:S01]  /*09b0*/  SHF.R.U32.HI R6, RZ, 0x10, R5 ;  /* 0x00000010ff067819 */ /* 0x000fe20000011605 */
[----:B------:R-:W-:Y:S01]  /*09c0*/  IMAD.MOV.U32 R5, RZ, RZ, R11 ;  /* 0x000000ffff057224 */ /* 0x000fe200078e000b */
[----:B------:R-:W-:Y:S01]  /*09d0*/  MOV R108, R10 ;  /* 0x0000000a006c7202 */ /* 0x000fe20000000f00 */
[----:B------:R-:W-:Y:S01]  /*09e0*/  IMAD.MOV.U32 R97, RZ, RZ, R35 ;  /* 0x000000ffff617224 */ /* 0x000fe200078e0023 */
[--C-:B------:R-:W-:Y:S01]  /*09f0*/  SHF.R.U64 R106, R10, 0x10, R11.reuse ;  /* 0x000000100a6a7819 */ /* 0x100fe2000000120b */
[----:B------:R-:W-:Y:S01]  /*0a00*/  IMAD.HI.U32 R10, R52, -0x326172a9, RZ ;  /* 0xcd9e8d57340a7827 */ /* 0x000fe200078e00ff */
[----:B------:R-:W-:Y:S01]  /*0a10*/  SHF.R.U32.HI R4, RZ, 0x10, R11 ;  /* 0x00000010ff047819 */ /* 0x000fe2000001160b */
[----:B------:R-:W1:Y:S01]  /*0a20*/  LDCU.U8 UR10, c[0x0][0x410] ;  /* 0x00008200ff0a77ac */ /* 0x000e620008000000 */
[----:B0-----:R-:W-:Y:S01]  /*0a30*/  MOV R65, R33 ;  /* 0x0000002100417202 */ /* 0x001fe20000000f00 */
[----:B------:R-:W-:Y:S01]  /*0a40*/  IMAD.HI.U32 R11, R26, -0x2daee0ad, RZ ;  /* 0xd2511f531a0b7827 */ /* 0x000fe200078e00ff */
[----:B------:R-:W-:Y:S01]  /*0a50*/  LOP3.LUT R10, R41, R27, R10, 0x96, !PT ;  /* 0x0000001b290a7212 */ /* 0x000fe200078e960a */
[----:B------:R-:W0:Y:S01]  /*0a60*/  LDCU UR9, c[0x0][0x448] ;  /* 0x00008900ff0977ac */ /* 0x000e220008000800 */
[----:B------:R-:W-:Y:S01]  /*0a70*/  SHF.R.U64 R85, R32, 0x10, R33 ;  /* 0x0000001020557819 */ /* 0x000fe20000001221 */
[----:B------:R-:W-:Y:S01]  /*0a80*/  IMAD R27, R26, -0x2daee0ad, RZ ;  /* 0xd2511f531a1b7824 */ /* 0x000fe200078e02ff */
[----:B------:R-:W-:Y:S01]  /*0a90*/  LOP3.LUT R11, R28, R15, R11, 0x96, !PT ;  /* 0x0000000f1c0b7212 */ /* 0x000fe200078e960b */
[----:B------:R-:W-:Y:S01]  /*0aa0*/  IMAD R52, R52, -0x326172a9, RZ ;  /* 0xcd9e8d5734347824 */ /* 0x000fe200078e02ff */
[----:B------:R-:W-:Y:S01]  /*0ab0*/  SHF.R.U32.HI R68, RZ, 0x10, R33 ;  /* 0x00000010ff447819 */ /* 0x000fe20000011621 */
[----:B------:R-:W-:Y:S01]  /*0ac0*/  IMAD.HI.U32 R26, R10, -0x2daee0ad, RZ ;  /* 0xd2511f530a1a7827 */ /* 0x000fe200078e00ff */
[----:B------:R-:W-:-:S02]  /*0ad0*/  SHF.R.U64 R86, R34, 0x10, R35 ;  /* 0x0000001022567819 */ /* 0x000fc40000001223 */
[----:B------:R-:W-:Y:S01]  /*0ae0*/  SHF.R.U32.HI R54, RZ, 0x10, R35 ;  /* 0x00000010ff367819 */ /* 0x000fe20000011623 */
[----:B------:R-:W-:Y:S01]  /*0af0*/  IMAD.HI.U32 R15, R11, -0x326172a9, RZ ;  /* 0xcd9e8d570b0f7827 */ /* 0x000fe200078e00ff */
[----:B------:R-:W-:Y:S02]  /*0b00*/  LOP3.LUT R25, R25, R27, R26, 0x96, !PT ;  /* 0x0000001b19197212 */ /* 0x000fe400078e961a */
[----:B------:R-:W-:Y:S01]  /*0b10*/  MOV R96, R36 ;  /* 0x0000002400607202 */ /* 0x000fe20000000f00 */
[----:B------:R-:W-:Y:S01]  /*0b20*/  IMAD R26, R10, -0x2daee0ad, RZ ;  /* 0xd2511f530a1a7824 */ /* 0x000fe200078e02ff */
[----:B------:R-:W-:Y:S01]  /*0b30*/  LOP3.LUT R15, R42, R52, R15, 0x96, !PT ;  /* 0x000000342a0f7212 */ /* 0x000fe200078e960f */
[----:B------:R-:W-:Y:S01]  /*0b40*/  IMAD R11, R11, -0x326172a9, RZ ;  /* 0xcd9e8d570b0b7824 */ /* 0x000fe200078e02ff */
[----:B------:R-:W-:Y:S01]  /*0b50*/  SHF.R.U64 R87, R36, 0x10, R37 ;  /* 0x0000001024577819 */ /* 0x000fe20000001225 */
[----:B------:R-:W-:Y:S01]  /*0b60*/  IMAD.HI.U32 R10, R25, -0x326172a9, RZ ;  /* 0xcd9e8d57190a7827 */ /* 0x000fe200078e00ff */
[----:B------:R-:W-:-:S02]  /*0b70*/  MOV R99, R30 ;  /* 0x0000001e00637202 */ /* 0x000fc40000000f00 */
[--C-:B------:R-:W-:Y:S01]  /*0b80*/  SHF.R.U64 R84, R30, 0x10, R31.reuse ;  /* 0x000000101e547819 */ /* 0x100fe2000000121f */
[----:B------:R-:W-:Y:S01]  /*0b90*/  IMAD.HI.U32 R27, R15, -0x2daee0ad, RZ ;  /* 0xd2511f530f1b7827 */ /* 0x000fe200078e00ff */
[----:B------:R-:W-:Y:S02]  /*0ba0*/  LOP3.LUT R10, R43, R11, R10, 0x96, !PT ;  /* 0x0000000b2b0a7212 */ /* 0x000fe400078e960a */
[----:B------:R-:W-:Y:S01]  /*0bb0*/  SHF.R.U32.HI R67, RZ, 0x10, R31 ;  /* 0x00000010ff437819 */ /* 0x000fe2000001161f */
        /* <DEDUP_REMOVED lines=9> */
[--C-:B------:R-:W-:Y:S01]  /*0c50*/  SHF.R.U64 R154, R156, 0x10, R157.reuse ;  /* 0x000000109c9a7819 */ /* 0x100fe2000000129d */
        /* <DEDUP_REMOVED lines=27> */
[C---:B------:R-:W-:Y:S01]  /*0e10*/  IMAD.HI.U32 R21, R15.reuse, -0x2daee0ad, RZ ;  /* 0xd2511f530f157827 */ /* 0x040fe200078e00ff */
[----:B------:R-:W-:Y:S02]  /*0e20*/  LOP3.LUT R50, R50, R19, R11, 0x96, !PT ;  /* 0x0000001332327212 */ /* 0x000fe400078e960b */
[----:B------:R-:W-:Y:S01]  /*0e30*/  SHF.R.U64 R105, R102, 0x10, R103 ;  /* 0x0000001066697819 */ /* 0x000fe20000001267 */
[----:B------:R-:W-:Y:S01]  /*0e40*/  IMAD.MOV.U32 R64, RZ, RZ, R31 ;  /* 0x000000ffff407224 */ /* 0x000fe200078e001f */
[----:B------:R-:W-:Y:S01]  /*0e50*/  LOP3.LUT R76, R76, R10, R21, 0x96, !PT ;  /* 0x0000000a4c4c7212 */ /* 0x000fe200078e9615 */
[----:B------:R-:W-:Y:S01]  /*0e60*/  IMAD.MOV.U32 R98, RZ, RZ, R32 ;  /* 0x000000ffff627224 */ /* 0x000fe200078e0020 */
[----:B------:R-:W-:Y:S01]  /*0e70*/  SHF.R.U32.HI R101, RZ, 0x10, R103 ;  /* 0x00000010ff657819 */ /* 0x000fe20000011667 */
[----:B------:R-:W-:Y:S01]  /*0e80*/  IMAD.MOV.U32 R66, RZ, RZ, R34 ;  /* 0x000000ffff427224 */ /* 0x000fe200078e0022 */
[----:B------:R-:W-:Y:S01]  /*0e90*/  SHF.R.U32.HI R34, RZ, 0x10, R57 ;  /* 0x00000010ff227819 */ /* 0x000fe20000011639 */
[----:B------:R-:W-:Y:S01]  /*0ea0*/  IMAD.MOV.U32 R39, RZ, RZ, R37 ;  /* 0x000000ffff277224 */ /* 0x000fe200078e0025 */
[----:B------:R-:W-:Y:S01]  /*0eb0*/  MOV R37, R57 ;  /* 0x0000003900257202 */ /* 0x000fe20000000f00 */
[----:B------:R-:W-:Y:S01]  /*0ec0*/  IMAD.MOV.U32 R90, RZ, RZ, R58 ;  /* 0x000000ffff5a7224 */ /* 0x000fe200078e003a */
[--C-:B------:R-:W-:Y:S01]  /*0ed0*/  SHF.R.U64 R91, R58, 0x10, R59.reuse ;  /* 0x000000103a5b7819 */ /* 0x100fe2000000123b */
[--C-:B------:R-:W-:Y:S01]  /*0ee0*/  IMAD.MOV.U32 R35, RZ, RZ, R59.reuse ;  /* 0x000000ffff237224 */ /* 0x100fe200078e003b */
[----:B------:R-:W-:Y:S01]  /*0ef0*/  SHF.R.U32.HI R32, RZ, 0x10, R59 ;  /* 0x00000010ff207819 */ /* 0x000fe2000001163b */
[--C-:B------:R-:W-:Y:S01]  /*0f00*/  IMAD.MOV.U32 R33, RZ, RZ, R61.reuse ;  /* 0x000000ffff217224 */ /* 0x100fe200078e003d */
[----:B------:R-:W-:Y:S01]  /*0f10*/  MOV R92, R60 ;  /* 0x0000003c005c7202 */ /* 0x000fe20000000f00 */
[----:B------:R-:W-:Y:S01]  /*0f20*/  IMAD.MOV.U32 R94, RZ, RZ, R62 ;  /* 0x000000ffff5e7224 */ /* 0x000fe200078e003e */
[--C-:B------:R-:W-:Y:S01]  /*0f30*/  SHF.R.U64 R93, R60, 0x10, R61.reuse ;  /* 0x000000103c5d7819 */ /* 0x100fe2000000123d */
[----:B------:R-:W-:Y:S01]  /*0f40*/  IMAD R15, R15, -0x2daee0ad, RZ ;  /* 0xd2511f530f0f7824 */ /* 0x000fe200078e02ff */
[----:B------:R-:W-:Y:S01]  /*0f50*/  SHF.R.U32.HI R30, RZ, 0x10, R61 ;  /* 0x00000010ff1e7819 */ /* 0x000fe2000001163d */
[----:B------:R-:W-:Y:S01]  /*0f60*/  IMAD R17, R17, -0x326172a9, RZ ;  /* 0xcd9e8d5711117824 */ /* 0x000fe200078e02ff */
[----:B------:R-:W-:Y:S01]  /*0f70*/  MOV R31, R63 ;  /* 0x0000003f001f7202 */ /* 0x000fe20000000f00 */
[----:B------:R-:W-:Y:S01]  /*0f80*/  IMAD.HI.U32 R11, R50, -0x2daee0ad, RZ ;  /* 0xd2511f53320b7827 */ /* 0x000fe200078e00ff */
[----:B------:R-:W-:-:S02]  /*0f90*/  SHF.R.U64 R95, R62, 0x10, R63 ;  /* 0x000000103e5f7819 */ /* 0x000fc4000000123f */
[----:B------:R-:W-:Y:S01]  /*0fa0*/  SHF.R.U32.HI R29, RZ, 0x10, R63 ;  /* 0x00000010ff1d7819 */ /* 0x000fe2000001163f */
[----:B------:R-:W-:Y:S01]  /*0fb0*/  IMAD.HI.U32 R74, R76, -0x326172a9, RZ ;  /* 0xcd9e8d574c4a7827 */ /* 0x000fe200078e00ff */
[----:B-1----:R-:W-:Y:S02]  /*0fc0*/  ISETP.NE.U32.AND P1, PT, RZ, UR4, PT ;  /* 0x00000004ff007c0c */ /* 0x002fe4000bf25070 */
        /* <DEDUP_REMOVED lines=32> */
[----:B------:R-:W-:Y:S01]  /*11d0*/  LOP3.LUT R78, R48, R15, R11, 0x96, !PT ;  /* 0x0000000f304e7212 */ /* 0x000fe200078e960b */
[----:B------:R-:W-:Y:S01]  /*11e0*/  IMAD.MOV.U32 R53, RZ, RZ, RZ ;  /* 0x000000ffff357224 */ /* 0x000fe200078e00ff */
[----:B------:R-:W-:Y:S01]  /*11f0*/  LOP3.LUT R74, R47, R17, R74, 0x96, !PT ;  /* 0x000000112f4a7212 */ /* 0x000fe200078e964a */
[----:B------:R-:W-:Y:S01]  /*1200*/  HADD2.F32 R165, -RZ, R22.H0_H0 ;  /* 0x20000016ffa57230 */ /* 0x000fe20000004100 */
[----:B------:R-:W-:Y:S01]  /*1210*/  LOP3.LUT R75, R24, 0x3, RZ, 0xc0, !PT ;  /* 0x00000003184b7812 */ /* 0x000fe200078ec0ff */
[----:B------:R-:W-:Y:S01]  /*1220*/  HADD2.F32 R161, -RZ, R161.H0_H0 ;  /* 0x200000a1ffa17230 */ /* 0x000fe20000004100 */
[----:B------:R-:W-:Y:S01]  /*1230*/  ISETP.NE.AND.EX P1, PT, RZ, UR5, PT, P1 ;  /* 0x00000005ff007c0c */ /* 0x000fe2000bf25310 */
[----:B------:R-:W-:Y:S01]  /*1240*/  HADD2.F32 R163, -RZ, R163.H0_H0 ;  /* 0x200000a3ffa37230 */ /* 0x000fe20000004100 */
[----:B------:R-:W1:Y:S01]  /*1250*/  LDCU.64 UR4, c[0x0][0x3a0] ;  /* 0x00007400ff0477ac */ /* 0x000e620008000a00 */
        /* <DEDUP_REMOVED lines=45> */
[----:B------:R-:W-:Y:S02]  /*1530*/  IMAD R50, R50, -0x2daee0ad, RZ ;  /* 0xd2511f5332327824 */ /* 0x000fe400078e02ff */
[----:B01234-:R-:W-:-:S07]  /*1540*/  IMAD R76, R76, -0x326172a9, RZ ;  /* 0xcd9e8d574c4c7824 */ /* 0x01ffce00078e02ff */
.L_x_32251:
[----:B------:R-:W0:Y:S01]  /*1550*/  S2R R130, SR_TID.X ;  /* 0x0000000000827919 */ /* 0x000e220000002100 */
[----:B-1----:R-:W1:Y:S01]  /*1560*/  @P1 LDC.64 R8, c[0x0][0x3e0] ;  /* 0x0000f800ff081b82 */ /* 0x002e620000000a00 */
[----:B------:R-:W-:Y:S02]  /*1570*/  IMAD R10, R40, UR8, RZ ;  /* 0x00000008280a7c24 */ /* 0x000fe4000f8e02ff */
[----:B------:R-:W-:-:S03]  /*1580*/  HFMA2 R54, -RZ, RZ, 1.875, 0 ;  /* 0x3f800000ff367431 */ /* 0x000fc600000001ff */
[----:B------:R-:W-:Y:S02]  /*1590*/  SHF.R.S32.HI R11, RZ, 0x1f, R10 ;  /* 0x0000001fff0b7819 */ /* 0x000fe4000001140a */
[----:B------:R-:W2:Y:S02]  /*15a0*/  LDC.64 R82, c[0x0][0x390] ;  /* 0x0000e400ff527b82 */ /* 0x000ea40000000a00 */
[----:B------:R-:W-:Y:S01]  /*15b0*/  LEA.HI R11, R11, R10, RZ, 0x2 ;  /* 0x0000000a0b0b7211 */ /* 0x000fe200078f10ff */
[----:B-1----:R-:W-:-:S05]  /*15c0*/  @P1 IMAD.WIDE R8, R40, 0x4, R8 ;  /* 0x0000000428081825 */ /* 0x002fca00078e0208 */
[----:B------:R1:W5:Y:S01]  /*15d0*/  @P1 LDG.E R54, desc[UR6][R8.64] ;  /* 0x0000000608361981 */ /* 0x000362000c1e1900 */
[----:B0-----:R-:W-:-:S04]  /*15e0*/  LOP3.LUT R52, R130, 0x1f, RZ, 0xc0, !PT ;  /* 0x0000001f82347812 */ /* 0x001fc800078ec0ff */
[----:B------:R-:W-:-:S05]  /*15f0*/  LEA.HI.SX32 R52, R11, R52, 0x1e ;  /* 0x000000340b347211 */ /* 0x000fca00078ff2ff */
[----:B--2---:R-:W-:-:S06]  /*1600*/  IMAD.WIDE.U32 R10, R52, 0x10, R82 ;  /* 0x00000010340a7825 */ /* 0x004fcc00078e0052 */
[----:B------:R-:W5:Y:S01]  /*1610*/  LDG.E.128 R8, desc[UR6][R10.64] ;  /* 0x000000060a087981 */ /* 0x000f62000c1e1d00 */
[----:B------:R-:W-:-:S04]  /*1620*/  ISETP.NE.U32.AND P0, PT, RZ, UR4, PT ;  /* 0x00000004ff007c0c */ /* 0x000fc8000bf05070 */
[----:B------:R-:W-:Y:S01]  /*1630*/  ISETP.NE.AND.EX P0, PT, RZ, UR5, PT, P0 ;  /* 0x00000005ff007c0c */ /* 0x000fe2000bf05300 */
[C---:B------:R-:W-:Y:S01]  /*1640*/  VIADD R55, R2.reuse, 0x9e3779b9 ;  /* 0x9e3779b902377836 */ /* 0x040fe20000000000 */
[C---:B------:R-:W-:Y:S01]  /*1650*/  IADD3 R57, PT, PT, R3.reuse, -0x4498517b, RZ ;  /* 0xbb67ae8503397810 */ /* 0x040fe20007ffe0ff */
[C---:B------:R-:W-:Y:S01]  /*1660*/  VIADD R56, R3.reuse, 0xa9066899 ;  /* 0xa906689903387836 */ /* 0x040fe20000000000 */
[----:B------:R-:W-:Y:S01]  /*1670*/  IADD3 R60, PT, PT, R2, -0xe443238, RZ ;  /* 0xf1bbcdc8023c7810 */ /* 0x000fe20007ffe0ff */
[C---:B------:R-:W-:Y:S01]  /*1680*/  VIADD R58, R3.reuse, 0x1fd5c5a3 ;  /* 0x1fd5c5a3033a7836 */ /* 0x040fe20000000000 */
[C---:B------:R-:W-:Y:S01]  /*1690*/  IADD3 R63, PT, PT, R3.reuse, -0x24c28bd8, RZ ;  /* 0xdb3d7428033f7810 */ /* 0x040fe20007ffe0ff */
[C---:B------:R-:W-:Y:S02]  /*16a0*/  VIADD R59, R3.reuse, 0x76cf5d0a ;  /* 0x76cf5d0a033b7836 */ /* 0x040fe40000000000 */
[C---:B------:R-:W-:Y:S02]  /*16b0*/  VIADD R61, R3.reuse, 0x646e171e ;  /* 0x646e171e033d7836 */ /* 0x040fe40000000000 */
[----:B------:R-:W-:-:S02]  /*16c0*/  VIADD R62, R3, 0x32370b8f ;  /* 0x32370b8f033e7836 */ /* 0x000fc40000000000 */
[----:B------:R-:W-:Y:S02]  /*16d0*/  VIADD R64, R2, 0x1715609d ;  /* 0x1715609d02407836 */ /* 0x000fe40000000000 */
[----:B------:R-:W-:Y:S01]  /*16e0*/  IMAD.MOV.U32 R100, RZ, RZ, 0x2f800000 ;  /* 0x2f800000ff647424 */ /* 0x000fe200078e00ff */
[----:B-1----:R-:W-:Y:S06]  /*16f0*/  @!P0 BRA `(.L_x_31915) ;  /* 0x0000001400208947 */ /* 0x002fec0003800000 */
        /* <DEDUP_REMOVED lines=9> */
[----:B------:R-:W-:-:S04]  /*1790*/  MOV R12, 0x2 ;  /* 0x00000002000c7802 */ /* 0x000fc80000000f00 */
[----:B------:R-:W-:-:S05]  /*17a0*/  VIADDMNMX.U32 R12, R75, 0xfffffffe, R12, PT ;  /* 0xfffffffe4b0c7846 */ /* 0x000fca000380000c */
[----:B------:R-:W-:-:S04]  /*17b0*/  IMAD.SHL.U32 R14, R12, 0x4, RZ ;  /* 0x000000040c0e7824 */ /* 0x000fc800078e00ff */
[----:B------:R-:W0:Y:S02]  /*17c0*/  LDC R12, c[0x2][R14] ;  /* 0x008000000e0c7b82 */ /* 0x000e240000000800 */
[----:B0-----:R-:W-:-:S04]  /*17d0*/  SHF.R.S32.HI R13, RZ, 0x1f, R12 ;  /* 0x0000001fff0d7819 */ /* 0x001fc8000001140c */
.L_x_37208:
[----:B------:R-:W-:Y:S05]  /*17e0*/  BRX R12 -0x17f0                                        (*"BRANCH_TARGETS .L_x_37209,.L_x_37210,.L_x_37211"*) ;  /* 0xffffffe80c047949 */ /* 0x000fea000383ffff */
.L_x_37211:
[----:B------:R-:W-:Y:S01]  /*17f0*/  VIADD R12, R75, 0x1 ;  /* 0x000000014b0c7836 */ /* 0x000fe20000000000 */
[----:B------:R-:W-:Y:S01]  /*1800*/  MOV R20, R50 ;  /* 0x0000003200147202 */ /* 0x000fe20000000f00 */
[----:B------:R-:W-:Y:S01]  /*1810*/  IMAD.MOV.U32 R13, RZ, RZ, R74 ;  /* 0x000000ffff0d7224 */ /* 0x000fe200078e004a */
[----:B------:R-:W-:Y:S06]  /*1820*/  BRA `(.L_x_31917) ;  /* 0x0000000000ec7947 */ /* 0x000fec0003800000 */
.L_x_37209:
[----:B------:R-:W-:Y:S02]  /*1830*/  HFMA2 R12, -RZ, RZ, 0, 1.78813934326171875e-07 ;  /* 0x00000003ff0c7431 */ /* 0x000fe400000001ff */
[----:B------:R-:W-:Y:S02]  /*1840*/  IMAD.MOV.U32 R20, RZ, RZ, R50 ;  /* 0x000000ffff147224 */ /* 0x000fe400078e0032 */
[----:B------:R-:W-:Y:S01]  /*1850*/  IMAD.MOV.U32 R13, RZ, RZ, R78 ;  /* 0x000000ffff0d7224 */ /* 0x000fe200078e004e */
[----:B------:R-:W-:Y:S06]  /*1860*/  BRA `(.L_x_31917) ;  /* 0x0000000000dc7947 */ /* 0x000fec0003800000 */
.L_x_37210:
        /* <DEDUP_REMOVED lines=13> */
.L_x_31919:
[----:B------:R-:W-:Y:S05]  /*1940*/  BSYNC.RECONVERGENT B1 ;  /* 0x0000000000017941 */ /* 0x000fea0003800200 */
.L_x_31918:
        /* <DEDUP_REMOVED lines=41> */
.L_x_31917:
[----:B------:R-:W-:Y:S05]  /*1be0*/  BSYNC.RECONVERGENT B0 ;  /* 0x0000000000007941 */ /* 0x000fea0003800200 */
.L_x_31916:
[----:B------:R-:W-:Y:S01]  /*1bf0*/  I2FP.F32.U32 R13, R13 ;  /* 0x0000000d000d7245 */ /* 0x000fe20000201000 */
[----:B-----5:R-:W-:Y:S01]  /*1c00*/  FMUL.FTZ R8, R8, R54 ;  /* 0x0000003608087220 */ /* 0x020fe20000410000 */
[----:B------:R-:W-:Y:S01]  /*1c10*/  IMAD.U32 R65, RZ, RZ, UR12 ;  /* 0x0000000cff417e24 */ /* 0x000fe2000f8e00ff */
[----:B------:R-:W-:Y:S01]  /*1c20*/  ISETP.NE.AND P3, PT, R12, 0x1, PT ;  /* 0x000000010c00780c */ /* 0x000fe20003f65270 */
[----:B------:R-:W-:Y:S02]  /*1c30*/  HADD2.F32 R14, -RZ, R99.H1_H1 ;  /* 0x30000063ff0e7230 */ /* 0x000fe40000004100 */
[----:B------:R-:W-:Y:S01]  /*1c40*/  FFMA.FTZ R13, R13, R100, 1.1641532182693481445e-10 ;  /* 0x2f0000000d0d7423 */ /* 0x000fe20000010064 */
[----:B------:R-:W-:Y:S01]  /*1c50*/  MOV R66, UR11 ;  /* 0x0000000b00427c02 */ /* 0x000fe20008000f00 */
[----:B------:R-:W-:Y:S01]  /*1c60*/  FMUL.FTZ R8, R8, R65 ;  /* 0x0000004108087220 */ /* 0x000fe20000410000 */
[----:B------:R-:W-:Y:S02]  /*1c70*/  BSSY.RECONVERGENT B0, `(.L_x_31920) ;  /* 0x0000048000007945 */ /* 0x000fe40003800200 */
[----:B------:R-:W-:-:S04]  /*1c80*/  FSETP.GTU.FTZ.AND P2, PT, R13, R66, PT ;  /* 0x000000420d00720b */ /* 0x000fc80003f5c000 */
[----:B------:R-:W-:Y:S02]  /*1c90*/  FSEL R13, R8, RZ, !P2 ;  /* 0x000000ff080d7208 */ /* 0x000fe40005000000 */
[----:B------:R-:W-:-:S03]  /*1ca0*/  PLOP3.LUT P2, PT, P2, PT, PT, 0x8, 0x80 ;  /* 0x000000000080781c */ /* 0x000fc6000174e170 */
[----:B------:R-:W-:Y:S01]  /*1cb0*/  FFMA.FTZ R8, R13, R14, R4 ;  /* 0x0000000e0d087223 */ /* 0x000fe20000010004 */
        /* <DEDUP_REMOVED lines=11> */
.L_x_31922:
        /* <DEDUP_REMOVED lines=13> */
.L_x_31924:
[----:B------:R-:W-:Y:S05]  /*1e40*/  BSYNC.RECONVERGENT B1 ;  /* 0x0000000000017941 */ /* 0x000fea0003800200 */
.L_x_31923:
        /* <DEDUP_REMOVED lines=42> */
.L_x_31921:
[----:B------:R-:W-:Y:S05]  /*20f0*/  BSYNC.RECONVERGENT B0 ;  /* 0x0000000000007941 */ /* 0x000fea0003800200 */
.L_x_31920:
[----:B------:R-:W-:Y:S01]  /*2100*/  I2FP.F32.U32 R13, R13 ;  /* 0x0000000d000d7245 */ /* 0x000fe20000201000 */
[----:B------:R-:W-:Y:S01]  /*2110*/  FMUL.FTZ R12, R9, R54 ;  /* 0x00000036090c7220 */ /* 0x000fe20000410000 */
[----:B------:R-:W-:Y:S01]  /*2120*/  ISETP.NE.AND P4, PT, R14, 0x1, PT ;  /* 0x000000010e00780c */ /* 0x000fe20003f85270 */
[----:B------:R-:W-:Y:S01]  /*2130*/  HADD2.F32 R9, -RZ, R84.H0_H0 ;  /* 0x20000054ff097230 */ /* 0x000fe20000004100 */
[----:B------:R-:W-:Y:S01]  /*2140*/  BSSY.RECONVERGENT B0, `(.L_x_31925) ;  /* 0x000004a000007945 */ /* 0x000fe20003800200 */
[----:B------:R-:W-:Y:S01]  /*2150*/  FFMA.FTZ R13, R13, R100, 1.1641532182693481445e-10 ;  /* 0x2f0000000d0d7423 */ /* 0x000fe20000010064 */
[----:B------:R-:W-:Y:S01]  /*2160*/  FMUL.FTZ R12, R12, R65 ;  /* 0x000000410c0c7220 */ /* 0x000fe20000410000 */
[----:B------:R-:W-:-:S03]  /*2170*/  IMAD.MOV.U32 R15, RZ, RZ, 0x2 ;  /* 0x00000002ff0f7424 */ /* 0x000fc600078e00ff */
        /* <DEDUP_REMOVED lines=14> */
.L_x_31927:
        /* <DEDUP_REMOVED lines=13> */
.L_x_31929:
[----:B------:R-:W-:Y:S05]  /*2330*/  BSYNC.RECONVERGENT B1 ;  /* 0x0000000000017941 */ /* 0x000fea0003800200 */
.L_x_31928:
        /* <DEDUP_REMOVED lines=42> */
.L_x_31926:
[----:B------:R-:W-:Y:S05]  /*25e0*/  BSYNC.RECONVERGENT B0 ;  /* 0x0000000000007941 */ /* 0x000fea0003800200 */
.L_x_31925:
        /* <DEDUP_REMOVED lines=22> */
.L_x_31932:
        /* <DEDUP_REMOVED lines=13> */
.L_x_31934:
[----:B------:R-:W-:Y:S05]  /*2820*/  BSYNC.RECONVERGENT B1 ;  /* 0x0000000000017941 */ /* 0x000fea0003800200 */
.L_x_31933:
        /* <DEDUP_REMOVED lines=42> */
.L_x_31931:
[----:B------:R-:W-:Y:S05]  /*2ad0*/  BSYNC.RECONVERGENT B0 ;  /* 0x0000000000007941 */ /* 0x000fea0003800200 */
.L_x_31930:
[----:B------:R-:W-:Y:S01]  /*2ae0*/  I2FP.F32.U32 R13, R13 ;  /* 0x0000000d000d7245 */ /* 0x000fe20000201000 */
[----:B------:R-:W-:Y:S01]  /*2af0*/  FMUL.FTZ R12, R11, R54 ;  /* 0x000000360b0c7220 */ /* 0x000fe20000410000 */
[----:B------:R-:W-:-:S03]  /*2b00*/  HADD2.F32 R11, -RZ, R84.H1_H1 ;  /* 0x30000054ff0b7230 */ /* 0x000fc60000004100 */
[----:B------:R-:W-:Y:S01]  /*2b10*/  FFMA.FTZ R13, R13, R100, 1.1641532182693481445e-10 ;  /* 0x2f0000000d0d7423 */ /* 0x000fe20000010064 */
[----:B------:R-:W-:-:S04]  /*2b20*/  FMUL.FTZ R12, R12, R65 ;  /* 0x000000410c0c7220 */ /* 0x000fc80000410000 */
[----:B------:R-:W-:-:S04]  /*2b30*/  FSETP.GTU.FTZ.AND P6, PT, R13, R66, PT ;  /* 0x000000420d00720b */ /* 0x000fc80003fdc000 */
[----:B------:R-:W-:Y:S02]  /*2b40*/  FSEL R12, R12, RZ, !P6 ;  /* 0x000000ff0c0c7208 */ /* 0x000fe40007000000 */
[----:B------:R-:W-:-:S03]  /*2b50*/  PLOP3.LUT P5, PT, P6, PT, PT, 0x8, 0x80 ;  /* 0x000000000080781c */ /* 0x000fc600037ae170 */
[----:B------:R-:W-:Y:S01]  /*2b60*/  FFMA.FTZ R11, R12, R11, R7 ;  /* 0x0000000b0c0b7223 */ /* 0x000fe20000010007 */
[----:B------:R-:W-:Y:S09]  /*2b70*/  BRA `(.L_x_31935) ;  /* 0x0000001400007947 */ /* 0x000ff20003800000 */
.L_x_31915:
        /* <DEDUP_REMOVED lines=16> */
.L_x_31938:
        /* <DEDUP_REMOVED lines=13> */
.L_x_31940:
[----:B------:R-:W-:Y:S05]  /*2d50*/  BSYNC.RECONVERGENT B1 ;  /* 0x0000000000017941 */ /* 0x000fea0003800200 */
.L_x_31939:
        /* <DEDUP_REMOVED lines=41> */
.L_x_31937:
[----:B------:R-:W-:Y:S05]  /*2ff0*/  BSYNC.RECONVERGENT B0 ;  /* 0x0000000000007941 */ /* 0x000fea0003800200 */
.L_x_31936:
[----:B------:R-:W-:Y:S01]  /*3000*/  I2FP.F32.U32 R13, R12 ;  /* 0x0000000c000d7245 */ /* 0x000fe20000201000 */
[----:B-----5:R-:W-:Y:S01]  /*3010*/  FMUL.FTZ R8, R8, R54 ;  /* 0x0000003608087220 */ /* 0x020fe20000410000 */
[----:B------:R-:W-:Y:S01]  /*3020*/  IMAD.U32 R65, RZ, RZ, UR12 ;  /* 0x0000000cff417e24 */ /* 0x000fe2000f8e00ff */
[----:B------:R-:W-:Y:S01]  /*3030*/  ISETP.NE.AND P3, PT, R14, 0x1, PT ;  /* 0x000000010e00780c */ /* 0x000fe20003f65270 */
[----:B------:R-:W-:Y:S01]  /*3040*/  BSSY.RECONVERGENT B0, `(.L_x_31941) ;  /* 0x000004c000007945 */ /* 0x000fe20003800200 */
[----:B------:R-:W-:Y:S01]  /*3050*/  FFMA.FTZ R13, R13, R100, 1.1641532182693481445e-10 ;  /* 0x2f0000000d0d7423 */ /* 0x000fe20000010064 */
[----:B------:R-:W-:Y:S01]  /*3060*/  MOV R66, UR11 ;  /* 0x0000000b00427c02 */ /* 0x000fe20008000f00 */
[----:B------:R-:W-:Y:S01]  /*3070*/  FMUL.FTZ R8, R8, R65 ;  /* 0x0000004108087220 */ /* 0x000fe20000410000 */
[----:B------:R-:W-:Y:S02]  /*3080*/  IMAD.MOV.U32 R15, RZ, RZ, 0x2 ;  /* 0x00000002ff0f7424 */ /* 0x000fe400078e00ff */
        /* <DEDUP_REMOVED lines=15> */
.L_x_31943:
        /* <DEDUP_REMOVED lines=13> */
.L_x_31945:
[----:B------:R-:W-:Y:S05]  /*3250*/  BSYNC.RECONVERGENT B1 ;  /* 0x0000000000017941 */ /* 0x000fea0003800200 */
.L_x_31944:
        /* <DEDUP_REMOVED lines=42> */
.L_x_31942:
[----:B------:R-:W-:Y:S05]  /*3500*/  BSYNC.RECONVERGENT B0 ;  /* 0x0000000000007941 */ /* 0x000fea0003800200 */
.L_x_31941:
[----:B------:R-:W-:Y:S01]  /*3510*/  I2FP.F32.U32 R13, R13 ;  /* 0x0000000d000d7245 */ /* 0x000fe20000201000 */
[----:B------:R-:W-:Y:S01]  /*3520*/  FMUL.FTZ R12, R9, R54 ;  /* 0x00000036090c7220 */ /* 0x000fe20000410000 */
[----:B------:R-:W-:Y:S01]  /*3530*/  ISETP.NE.AND P4, PT, R15, 0x1, PT ;  /* 0x000000010f00780c */ /* 0x000fe20003f85270 */
[----:B------:R-:W-:Y:S02]  /*3540*/  BSSY.RECONVERGENT B0, `(.L_x_31946) ;  /* 0x000004b000007945 */ /* 0x000fe40003800200 */
[----:B------:R-:W-:Y:S01]  /*3550*/  FFMA.FTZ R13, R13, R100, 1.1641532182693481445e-10 ;  /* 0x2f0000000d0d7423 */ /* 0x000fe20000010064 */
[----:B------:R-:W-:Y:S01]  /*3560*/  FMUL.FTZ R9, R12, R65 ;  /* 0x000000410c097220 */ /* 0x000fe20000410000 */
[----:B------:R-:W-:-:S03]  /*3570*/  HADD2.F32 R12, -RZ, R84.H0_H0 ;  /* 0x20000054ff0c7230 */ /* 0x000fc60000004100 */
        /* <DEDUP_REMOVED lines=15> */
.L_x_31948:
        /* <DEDUP_REMOVED lines=13> */
.L_x_31950:
[----:B------:R-:W-:Y:S05]  /*3740*/  BSYNC.RECONVERGENT B1 ;  /* 0x0000000000017941 */ /* 0x000fea0003800200 */
.L_x_31949:
        /* <DEDUP_REMOVED lines=41> */
[----:B------:R-:W-:-:S07]  /*39e0*/  HFMA2 R12, -RZ, RZ, 0, 0 ;  /* 0x00000000ff0c7431 */ /* 0x000fce00000001ff */
.L_x_31947:
[----:B------:R-:W-:Y:S05]  /*39f0*/  BSYNC.RECONVERGENT B0 ;  /* 0x0000000000007941 */ /* 0x000fea0003800200 */
.L_x_31946:
        /* <DEDUP_REMOVED lines=22> */
.L_x_31953:
        /* <DEDUP_REMOVED lines=13> */
.L_x_31955:
[----:B------:R-:W-:Y:S05]  /*3c30*/  BSYNC.RECONVERGENT B1 ;  /* 0x0000000000017941 */ /* 0x000fea0003800200 */
.L_x_31954:
        /* <DEDUP_REMOVED lines=42> */
.L_x_31952:
[----:B------:R-:W-:Y:S05]  /*3ee0*/  BSYNC.RECONVERGENT B0 ;  /* 0x0000000000007941 */ /* 0x000fea0003800200 */
.L_x_31951:
        /* <DEDUP_REMOVED lines=9> */
.L_x_31935:
[----:B------:R-:W0:Y:S01]  /*3f80*/  LDC.64 R36, c[0x0][0x3a8] ;  /* 0x0000ea00ff247b82 */ /* 0x000e220000000a00 */
[----:B------:R-:W-:Y:S01]  /*3f90*/  SEL R12, RZ, 0x1000000, !P5 ;  /* 0x01000000ff0c7807 */ /* 0x000fe20006800000 */
[----:B------:R-:W-:Y:S01]  /*3fa0*/  VIADD R67, R52, 0x20 ;  /* 0x0000002034437836 */ /* 0x000fe20000000000 */
[----:B------:R-:W-:Y:S02]  /*3fb0*/  SEL R13, RZ, 0x10000, !P4 ;  /* 0x00010000ff0d7807 */ /* 0x000fe40006000000 */
[----:B------:R-:W-:Y:S01]  /*3fc0*/  SEL R14, RZ, 0x100, !P3 ;  /* 0x00000100ff0e7807 */ /* 0x000fe20005800000 */
[----:B------:R-:W-:Y:S02]  /*3fd0*/  IMAD.WIDE.U32 R18, R67, 0x10, R82 ;  /* 0x0000001043127825 */ /* 0x000fe400078e0052 */
[----:B------:R-:W1:Y:S01]  /*3fe0*/  LDC.64 R80, c[0x0][0x3b0] ;  /* 0x0000ec00ff507b82 */ /* 0x000e620000000a00 */
[----:B------:R-:W-:Y:S02]  /*3ff0*/  IADD3 R12, PT, PT, R14, R12, R13 ;  /* 0x0000000c0e0c7210 */ /* 0x000fe40007ffe00d */
[----:B------:R-:W-:-:S04]  /*4000*/  SEL R13, RZ, 0x1, !P2 ;  /* 0x00000001ff0d7807 */ /* 0x000fc80005000000 */
[----:B------:R-:W-:Y:S01]  /*4010*/  IADD3 R23, PT, PT, R12, R13, RZ ;  /* 0x0000000d0c177210 */ /* 0x000fe20007ffe0ff */
[----:B------:R-:W2:Y:S01]  /*4020*/  @P0 LDC.64 R16, c[0x0][0x3a0] ;  /* 0x0000e800ff100b82 */ /* 0x000ea20000000a00 */
[----:B0-----:R-:W-:-:S05]  /*4030*/  IMAD.WIDE.U32 R12, R52, 0x10, R36 ;  /* 0x00000010340c7825 */ /* 0x001fca00078e0024 */
[----:B------:R-:W-:Y:S01]  /*4040*/  STG.E.128 desc[UR6][R12.64], R8 ;  /* 0x000000080c007986 */ /* 0x000fe2000c101d06 */
[----:B-1----:R-:W-:-:S05]  /*4050*/  IMAD.WIDE.U32 R14, R52, 0x4, R80 ;  /* 0x00000004340e7825 */ /* 0x002fca00078e0050 */
[----:B------:R0:W-:Y:S01]  /*4060*/  STG.E desc[UR6][R14.64], R23 ;  /* 0x000000170e007986 */ /* 0x0001e2000c101906 */
[----:B--2---:R-:W-:-:S05]  /*4070*/  @P0 IMAD.WIDE.U32 R16, R67, 0x10, R16 ;  /* 0x0000001043100825 */ /* 0x004fca00078e0010 */
[----:B------:R1:W5:Y:S04]  /*4080*/  @P0 LDG.E.128 R4, desc[UR6][R16.64] ;  /* 0x0000000610040981 */ /* 0x000368000c1e1d00 */
[----:B0-----:R1:W5:Y:S01]  /*4090*/  LDG.E.128 R12, desc[UR6][R18.64] ;  /* 0x00000006120c7981 */ /* 0x001362000c1e1d00 */
        /* <DEDUP_REMOVED lines=17> */
.L_x_31959:
        /* <DEDUP_REMOVED lines=13> */
.L_x_31961:
[----:B------:R-:W-:Y:S05]  /*4280*/  BSYNC.RECONVERGENT B1 ;  /* 0x0000000000017941 */ /* 0x000fea0003800200 */
.L_x_31960:
        /* <DEDUP_REMOVED lines=41> */
.L_x_31958:
[----:B------:R-:W-:Y:S05]  /*4520*/  BSYNC.RECONVERGENT B0 ;  /* 0x0000000000007941 */ /* 0x000fea0003800200 */
.L_x_31957:
[----:B------:R-:W-:Y:S01]  /*4530*/  I2FP.F32.U32 R17, R16 ;  /* 0x0000001000117245 */ /* 0x000fe20000201000 */
[----:B-----5:R-:W-:Y:S01]  /*4540*/  FMUL.FTZ R12, R12, R54 ;  /* 0x000000360c0c7220 */ /* 0x020fe20000410000 */
[----:B------:R-:W-:Y:S01]  /*4550*/  ISETP.NE.AND P3, PT, R18, 0x1, PT ;  /* 0x000000011200780c */ /* 0x000fe20003f65270 */
[----:B------:R-:W-:Y:S01]  /*4560*/  HADD2.F32 R16, -RZ, R98.H1_H1 ;  /* 0x30000062ff107230 */ /* 0x000fe20000004100 */
        /* <DEDUP_REMOVED lines=18> */
.L_x_31964:
        /* <DEDUP_REMOVED lines=13> */
.L_x_31966:
[----:B------:R-:W-:Y:S05]  /*4760*/  BSYNC.RECONVERGENT B1 ;  /* 0x0000000000017941 */ /* 0x000fea0003800200 */
.L_x_31965:
        /* <DEDUP_REMOVED lines=42> */
.L_x_31963:
[----:B------:R-:W-:Y:S05]  /*4a10*/  BSYNC.RECONVERGENT B0 ;  /* 0x0000000000007941 */ /* 0x000fea0003800200 */
.L_x_31962:
        /* <DEDUP_REMOVED lines=22> */
.L_x_31969:
        /* <DEDUP_REMOVED lines=13> */
.L_x_31971:
[----:B------:R-:W-:Y:S05]  /*4c50*/  BSYNC.RECONVERGENT B1 ;  /* 0x0000000000017941 */ /* 0x000fea0003800200 */
.L_x_31970:
        /* <DEDUP_REMOVED lines=42> */
.L_x_31968:
[----:B------:R-:W-:Y:S05]  /*4f00*/  BSYNC.RECONVERGENT B0 ;  /* 0x0000000000007941 */ /* 0x000fea0003800200 */
.L_x_31967:
        /* <DEDUP_REMOVED lines=22> */
.L_x_31974:
        /* <DEDUP_REMOVED lines=13> */
.L_x_31976:
[----:B------:R-:W-:Y:S05]  /*5140*/  BSYNC.RECONVERGENT B1 ;  /* 0x0000000000017941 */ /* 0x000fea0003800200 */
.L_x_31975:
        /* <DEDUP_REMOVED lines=42> */
.L_x_31973:
[----:B------:R-:W-:Y:S05]  /*53f0*/  BSYNC.RECONVERGENT B0 ;  /* 0x0000000000007941 */ /* 0x000fea0003800200 */
.L_x_31972:
        /* <DEDUP_REMOVED lines=10> */
.L_x_31956:
        /* <DEDUP_REMOVED lines=16> */
.L_x_31980:
        /* <DEDUP_REMOVED lines=13> */
.L_x_31982:
[----:B------:R-:W-:Y:S05]  /*5670*/  BSYNC.RECONVERGENT B1 ;  /* 0x0000000000017941 */ /* 0x000fea0003800200 */
.L_x_31981:
        /* <DEDUP_REMOVED lines=41> */
.L_x_31979:
[----:B------:R-:W-:Y:S05]  /*5910*/  BSYNC.RECONVERGENT B0 ;  /* 0x0000000000007941 */ /* 0x000fea0003800200 */
.L_x_31978:
[----:B------:R-:W-:Y:S01]  /*5920*/  I2FP.F32.U32 R17, R16 ;  /* 0x0000001000117245 */ /* 0x000fe20000201000 */
[----:B-----5:R-:W-:Y:S01]  /*5930*/  FMUL.FTZ R12, R12, R54 ;  /* 0x000000360c0c7220 */ /* 0x020fe20000410000 */
[----:B------:R-:W-:Y:S01]  /*5940*/  ISETP.NE.AND P3, PT, R18, 0x1, PT ;  /* 0x000000011200780c */ /* 0x000fe20003f65270 */
[----:B------:R-:W-:Y:S01]  /*5950*/  BSSY.RECONVERGENT B0, `(.L_x_31983) ;  /* 0x000004b000007945 */ /* 0x000fe20003800200 */
[----:B------:R-:W-:Y:S02]  /*5960*/  IMAD.MOV.U32 R19, RZ, RZ, 0x2 ;  /* 0x00000002ff137424 */ /* 0x000fe400078e00ff */
[----:B------:R-:W-:Y:S01]  /*5970*/  FFMA.FTZ R17, R17, R100, 1.1641532182693481445e-10 ;  /* 0x2f00000011117423 */ /* 0x000fe20000010064 */
[----:B------:R-:W-:-:S04]  /*5980*/  FMUL.FTZ R12, R12, R65 ;  /* 0x000000410c0c7220 */ /* 0x000fc80000410000 */
        /* <DEDUP_REMOVED lines=15> */
.L_x_31985:
        /* <DEDUP_REMOVED lines=13> */
.L_x_31987:
[----:B------:R-:W-:Y:S05]  /*5b50*/  BSYNC.RECONVERGENT B1 ;  /* 0x0000000000017941 */ /* 0x000fea0003800200 */
.L_x_31986:
        /* <DEDUP_REMOVED lines=42> */
.L_x_31984:
[----:B------:R-:W-:Y:S05]  /*5e00*/  BSYNC.RECONVERGENT B0 ;  /* 0x0000000000007941 */ /* 0x000fea0003800200 */
.L_x_31983:
        /* <DEDUP_REMOVED lines=22> */
.L_x_31990:
        /* <DEDUP_REMOVED lines=13> */
.L_x_31992:
[----:B------:R-:W-:Y:S05]  /*6040*/  BSYNC.RECONVERGENT B1 ;  /* 0x0000000000017941 */ /* 0x000fea0003800200 */
.L_x_31991:
        /* <DEDUP_REMOVED lines=42> */
.L_x_31989:
[----:B------:R-:W-:Y:S05]  /*62f0*/  BSYNC.RECONVERGENT B0 ;  /* 0x0000000000007941 */ /* 0x000fea0003800200 */
.L_x_31988:
        /* <DEDUP_REMOVED lines=22> */
.L_x_31995:
        /* <DEDUP_REMOVED lines=13> */
.L_x_31997:
[----:B------:R-:W-:Y:S05]  /*6530*/  BSYNC.RECONVERGENT B1 ;  /* 0x0000000000017941 */ /* 0x000fea0003800200 */
.L_x_31996:
        /* <DEDUP_REMOVED lines=42> */
.L_x_31994:
[----:B------:R-:W-:Y:S05]  /*67e0*/  BSYNC.RECONVERGENT B0 ;  /* 0x0000000000007941 */ /* 0x000fea0003800200 */
.L_x_31993:
        /* <DEDUP_REMOVED lines=9> */
.L_x_31977:
[----:B------:R-:W0:Y:S01]  /*6880*/  @P0 LDC.64 R20, c[0x0][0x3a0] ;  /* 0x0000e800ff140b82 */ /* 0x000e220000000a00 */
[----:B------:R-:W-:Y:S01]  /*6890*/  SEL R16, RZ, 0x1000000, !P5 ;  /* 0x01000000ff107807 */ /* 0x000fe20006800000 */
[----:B------:R-:W-:Y:S01]  /*68a0*/  VIADD R68, R52, 0x40 ;  /* 0x0000004034447836 */ /* 0x000fe20000000000 */
[----:B------:R-:W-:Y:S02]  /*68b0*/  SEL R17, RZ, 0x10000, !P4 ;  /* 0x00010000ff117807 */ /* 0x000fe40006000000 */
[----:B------:R-:W-:Y:S01]  /*68c0*/  SEL R18, RZ, 0x100, !P3 ;  /* 0x00000100ff127807 */ /* 0x000fe20005800000 */
[----:B------:R-:W-:Y:S01]  /*68d0*/  IMAD.WIDE.U32 R22, R68, 0x10, R82 ;  /* 0x0000001044167825 */ /* 0x000fe200078e0052 */
[----:B------:R-:W-:Y:S02]  /*68e0*/  SEL R19, RZ, 0x1, !P2 ;  /* 0x00000001ff137807 */ /* 0x000fe40005000000 */
[----:B------:R-:W-:-:S04]  /*68f0*/  IADD3 R16, PT, PT, R18, R16, R17 ;  /* 0x0000001012107210 */ /* 0x000fc80007ffe011 */
[----:B------:R-:W-:Y:S01]  /*6900*/  IADD3 R27, PT, PT, R16, R19, RZ ;  /* 0x00000013101b7210 */ /* 0x000fe20007ffe0ff */
[----:B------:R-:W-:-:S04]  /*6910*/  IMAD.WIDE.U32 R16, R67, 0x10, R36 ;  /* 0x0000001043107825 */ /* 0x000fc800078e0024 */
[----:B------:R-:W-:Y:S01]  /*6920*/  IMAD.WIDE.U32 R18, R67, 0x4, R80 ;  /* 0x0000000443127825 */ /* 0x000fe200078e0050 */
[----:B------:R-:W-:Y:S04]  /*6930*/  STG.E.128 desc[UR6][R16.64], R12 ;  /* 0x0000000c10007986 */ /* 0x000fe8000c101d06 */
[----:B------:R1:W-:Y:S01]  /*6940*/  STG.E desc[UR6][R18.64], R27 ;  /* 0x0000001b12007986 */ /* 0x0003e2000c101906 */
[----:B0-----:R-:W-:-:S05]  /*6950*/  @P0 IMAD.WIDE.U32 R20, R68, 0x10, R20 ;  /* 0x0000001044140825 */ /* 0x001fca00078e0014 */
[----:B------:R0:W5:Y:S04]  /*6960*/  @P0 LDG.E.128 R4, desc[UR6][R20.64] ;  /* 0x0000000614040981 */ /* 0x000168000c1e1d00 */
[----:B-1----:R0:W5:Y:S01]  /*6970*/  LDG.E.128 R16, desc[UR6][R22.64] ;  /* 0x0000000616107981 */ /* 0x002162000c1e1d00 */
        /* <DEDUP_REMOVED lines=17> */
.L_x_32001:
        /* <DEDUP_REMOVED lines=13> */
.L_x_32003:
[----:B------:R-:W-:Y:S05]  /*6b60*/  BSYNC.RECONVERGENT B1 ;  /* 0x0000000000017941 */ /* 0x000fea0003800200 */
.L_x_32002:
        /* <DEDUP_REMOVED lines=41> */
.L_x_32000:
[----:B------:R-:W-:Y:S05]  /*6e00*/  BSYNC.RECONVERGENT B0 ;  /* 0x0000000000007941 */ /* 0x000fea0003800200 */
.L_x_31999:
        /* <DEDUP_REMOVED lines=22> */
.L_x_32006:
        /* <DEDUP_REMOVED lines=13> */
.L_x_32008:
[----:B------:R-:W-:Y:S05]  /*7040*/  BSYNC.RECONVERGENT B1 ;  /* 0x0000000000017941 */ /* 0x000fea0003800200 */
.L_x_32007:
        /* <DEDUP_REMOVED lines=42> */
.L_x_32005:
[----:B------:R-:W-:Y:S05]  /*72f0*/  BSYNC.RECONVERGENT B0 ;  /* 0x0000000000007941 */ /* 0x000fea0003800200 */
.L_x_32004:
[----:B------:R-:W-:Y:S01]  /*7300*/  I2FP.F32.U32 R21, R21 ;  /* 0x0000001500157245 */ /* 0x000fe20000201000 */
[----:B------:R-:W-:Y:S01]  /*7310*/  FMUL.FTZ R20, R17, R54 ;  /* 0x0000003611147220 */ /* 0x000fe20000410000 */
[----:B------:R-:W-:Y:S01]  /*7320*/  ISETP.NE.AND P4, PT, R23, 0x1, PT ;  /* 0x000000011700780c */ /* 0x000fe20003f85270 */
[----:B------:R-:W-:Y:S01]  /*7330*/  HADD2.F32 R17, -RZ, R86.H0_H0 ;  /* 0x20000056ff117230 */ /* 0x000fe20000004100 */
[----:B------:R-:W-:Y:S01]  /*7340*/  BSSY.RECONVERGENT B0, `(.L_x_32009) ;  /* 0x000004a000007945 */ /* 0x000fe20003800200 */
[----:B------:R-:W-:Y:S01]  /*7350*/  FFMA.FTZ R21, R21, R100, 1.1641532182693481445e-10 ;  /* 0x2f00000015157423 */ /* 0x000fe20000010064 */
[----:B------:R-:W-:-:S04]  /*7360*/  FMUL.FTZ R20, R20, R65 ;  /* 0x0000004114147220 */ /* 0x000fc80000410000 */
        /* <DEDUP_REMOVED lines=15> */
.L_x_32011:
        /* <DEDUP_REMOVED lines=13> */
.L_x_32013:
[----:B------:R-:W-:Y:S05]  /*7530*/  BSYNC.RECONVERGENT B1 ;  /* 0x0000000000017941 */ /* 0x000fea0003800200 */
.L_x_32012:
        /* <DEDUP_REMOVED lines=42> */
.L_x_32010:
[----:B------:R-:W-:Y:S05]  /*77e0*/  BSYNC.RECONVERGENT B0 ;  /* 0x0000000000007941 */ /* 0x000fea0003800200 */
.L_x_32009:
        /* <DEDUP_REMOVED lines=22> */
.L_x_32016:
        /* <DEDUP_REMOVED lines=13> */
.L_x_32018:
[----:B------:R-:W-:Y:S05]  /*7a20*/  BSYNC.RECONVERGENT B1 ;  /* 0x0000000000017941 */ /* 0x000fea0003800200 */
.L_x_32017:
        /* <DEDUP_REMOVED lines=42> */
.L_x_32015:
[----:B------:R-:W-:Y:S05]  /*7cd0*/  BSYNC.RECONVERGENT B0 ;  /* 0x0000000000007941 */ /* 0x000fea0003800200 */
.L_x_32014:
        /* <DEDUP_REMOVED lines=10> */
.L_x_31998:
        /* <DEDUP_REMOVED lines=16> */
.L_x_32022:
        /* <DEDUP_REMOVED lines=13> */
.L_x_32024:
[----:B------:R-:W-:Y:S05]  /*7f50*/  BSYNC.RECONVERGENT B1 ;  /* 0x0000000000017941 */ /* 0x000fea0003800200 */
.L_x_32023:
        /* <DEDUP_REMOVED lines=41> */
.L_x_32021:
[----:B------:R-:W-:Y:S05]  /*81f0*/  BSYNC.RECONVERGENT B0 ;  /* 0x0000000000007941 */ /* 0x000fea0003800200 */
.L_x_32020:
        /* <DEDUP_REMOVED lines=22> */
.L_x_32027:
        /* <DEDUP_REMOVED lines=13> */
.L_x_32029:
[----:B------:R-:W-:Y:S05]  /*8430*/  BSYNC.RECONVERGENT B1 ;  /* 0x0000000000017941 */ /* 0x000fea0003800200 */
.L_x_32028:
        /* <DEDUP_REMOVED lines=42> */
.L_x_32026:
[----:B------:R-:W-:Y:S05]  /*86e0*/  BSYNC.RECONVERGENT B0 ;  /* 0x0000000000007941 */ /* 0x000fea0003800200 */
.L_x_32025:
        /* <DEDUP_REMOVED lines=22> */
.L_x_32032:
        /* <DEDUP_REMOVED lines=13> */
.L_x_32034:
[----:B------:R-:W-:Y:S05]  /*8920*/  BSYNC.RECONVERGENT B1 ;  /* 0x0000000000017941 */ /* 0x000fea0003800200 */
.L_x_32033:
        /* <DEDUP_REMOVED lines=42> */
.L_x_32031:
[----:B------:R-:W-:Y:S05]  /*8bd0*/  BSYNC.RECONVERGENT B0 ;  /* 0x0000000000007941 */ /* 0x000fea0003800200 */
.L_x_32030:
        /* <DEDUP_REMOVED lines=22> */
.L_x_32037:
        /* <DEDUP_REMOVED lines=13> */
.L_x_32039:
[----:B------:R-:W-:Y:S05]  /*8e10*/  BSYNC.RECONVERGENT B1 ;  /* 0x0000000000017941 */ /* 0x000fea0003800200 */
.L_x_32038:
        /* <DEDUP_REMOVED lines=42> */
.L_x_32036:
[----:B------:R-:W-:Y:S05]  /*90c0*/  BSYNC.RECONVERGENT B0 ;  /* 0x0000000000007941 */ /* 0x000fea0003800200 */
.L_x_32035:
        /* <DEDUP_REMOVED lines=9> */
.L_x_32019:
        /* <DEDUP_REMOVED lines=33> */
.L_x_32043:
        /* <DEDUP_REMOVED lines=13> */
.L_x_32045:
[----:B------:R-:W-:Y:S05]  /*9440*/  BSYNC.RECONVERGENT B1 ;  /* 0x0000000000017941 */ /* 0x000fea0003800200 */
.L_x_32044:
        /* <DEDUP_REMOVED lines=41> */
.L_x_32042:
[----:B------:R-:W-:Y:S05]  /*96e0*/  BSYNC.RECONVERGENT B0 ;  /* 0x0000000000007941 */ /* 0x000fea0003800200 */
.L_x_32041:
[----:B------:R-:W-:Y:S01]  /*96f0*/  I2FP.F32.U32 R27, R24 ;  /* 0x00000018001b7245 */ /* 0x000fe20000201000 */
[----:B-----5:R-:W-:Y:S01]  /*9700*/  FMUL.FTZ R20, R20, R54 ;  /* 0x0000003614147220 */ /* 0x020fe20000410000 */
[----:B------:R-:W-:Y:S01]  /*9710*/  ISETP.NE.AND P3, PT, R25, 0x1, PT ;  /* 0x000000011900780c */ /* 0x000fe20003f65270 */
[----:B------:R-:W-:Y:S01]  /*9720*/  HADD2.F32 R24, -RZ, R96.H1_H1 ;  /* 0x30000060ff187230 */ /* 0x000fe20000004100 */
[----:B------:R-:W-:Y:S01]  /*9730*/  BSSY.RECONVERGENT B0, `(.L_x_32046) ;  /* 0x000004a000007945 */ /* 0x000fe20003800200 */
[----:B------:R-:W-:Y:S01]  /*9740*/  FFMA.FTZ R27, R27, R100, 1.1641532182693481445e-10 ;  /* 0x2f0000001b1b7423 */ /* 0x000fe20000010064 */
[----:B------:R-:W-:Y:S01]  /*9750*/  FMUL.FTZ R20, R20, R65 ;  /* 0x0000004114147220 */ /* 0x000fe20000410000 */
[----:B------:R-:W-:-:S03]  /*9760*/  MOV R26, R76 ;  /* 0x0000004c001a7202 */ /* 0x000fc60000000f00 */
        /* <DEDUP_REMOVED lines=14> */
.L_x_32048:
        /* <DEDUP_REMOVED lines=13> */
.L_x_32050:
[----:B------:R-:W-:Y:S05]  /*9920*/  BSYNC.RECONVERGENT B1 ;  /* 0x0000000000017941 */ /* 0x000fea0003800200 */
.L_x_32049:
        /* <DEDUP_REMOVED lines=40> */
[----:B------:R-:W-:Y:S01]  /*9bb0*/  HFMA2 R24, -RZ, RZ, 0, 0 ;  /* 0x00000000ff187431 */ /* 0x000fe200000001ff */
[----:B------:R-:W-:-:S07]  /*9bc0*/  LOP3.LUT R78, R48, R78, R25, 0x96, !PT ;  /* 0x0000004e304e7212 */ /* 0x000fce00078e9619 */
.L_x_32047:
[----:B------:R-:W-:Y:S05]  /*9bd0*/  BSYNC.RECONVERGENT B0 ;  /* 0x0000000000007941 */ /* 0x000fea0003800200 */
.L_x_32046:
        /* <DEDUP_REMOVED lines=22> */
.L_x_32053:
        /* <DEDUP_REMOVED lines=13> */
.L_x_32055:
[----:B------:R-:W-:Y:S05]  /*9e10*/  BSYNC.RECONVERGENT B1 ;  /* 0x0000000000017941 */ /* 0x000fea0003800200 */
.L_x_32054:
        /* <DEDUP_REMOVED lines=42> */
.L_x_32052:
[----:B------:R-:W-:Y:S05]  /*a0c0*/  BSYNC.RECONVERGENT B0 ;  /* 0x0000000000007941 */ /* 0x000fea0003800200 */
.L_x_32051:
        /* <DEDUP_REMOVED lines=22> */
.L_x_32058:
        /* <DEDUP_REMOVED lines=13> */
.L_x_32060:
[----:B------:R-:W-:Y:S05]  /*a300*/  BSYNC.RECONVERGENT B1 ;  /* 0x0000000000017941 */ /* 0x000fea0003800200 */
.L_x_32059:
        /* <DEDUP_REMOVED lines=42> */
.L_x_32057:
[----:B------:R-:W-:Y:S05]  /*a5b0*/  BSYNC.RECONVERGENT B0 ;  /* 0x0000000000007941 */ /* 0x000fea0003800200 */
.L_x_32056:
        /* <DEDUP_REMOVED lines=10> */
.L_x_32040:
        /* <DEDUP_REMOVED lines=16> */
.L_x_32064:
        /* <DEDUP_REMOVED lines=13> */
.L_x_32066:
[----:B------:R-:W-:Y:S05]  /*a830*/  BSYNC.RECONVERGENT B1 ;  /* 0x0000000000017941 */ /* 0x000fea0003800200 */
.L_x_32065:
        /* <DEDUP_REMOVED lines=41> */
.L_x_32063:
[----:B------:R-:W-:Y:S05]  /*aad0*/  BSYNC.RECONVERGENT B0 ;  /* 0x0000000000007941 */ /* 0x000fea0003800200 */
.L_x_32062:
[----:B------:R-:W-:Y:S01]  /*aae0*/  I2FP.F32.U32 R27, R24 ;  /* 0x00000018001b7245 */ /* 0x000fe20000201000 */
[----:B-----5:R-:W-:Y:S01]  /*aaf0*/  FMUL.FTZ R20, R20, R54 ;  /* 0x0000003614147220 */ /* 0x020fe20000410000 */
[----:B------:R-:W-:Y:S01]  /*ab00*/  ISETP.NE.AND P3, PT, R25, 0x1, PT ;  /* 0x000000011900780c */ /* 0x000fe20003f65270 */
[----:B------:R-:W-:Y:S01]  /*ab10*/  BSSY.RECONVERGENT B0, `(.L_x_32067) ;  /* 0x000004b000007945 */ /* 0x000fe20003800200 */
[----:B------:R-:W-:Y:S02]  /*ab20*/  IMAD.MOV.U32 R24, RZ, RZ, 0x2 ;  /* 0x00000002ff187424 */ /* 0x000fe400078e00ff */
[----:B------:R-:W-:Y:S01]  /*ab30*/  FFMA.FTZ R27, R27, R100, 1.1641532182693481445e-10 ;  /* 0x2f0000001b1b7423 */ /* 0x000fe20000010064 */
[----:B------:R-:W-:Y:S01]  /*ab40*/  FMUL.FTZ R20, R20, R65 ;  /* 0x0000004114147220 */ /* 0x000fe20000410000 */
[----:B------:R-:W-:-:S03]  /*ab50*/  MOV R26, R76 ;  /* 0x0000004c001a7202 */ /* 0x000fc60000000f00 */
        /* <DEDUP_REMOVED lines=14> */
.L_x_32069:
        /* <DEDUP_REMOVED lines=13> */
.L_x_32071:
[----:B------:R-:W-:Y:S05]  /*ad10*/  BSYNC.RECONVERGENT B1 ;  /* 0x0000000000017941 */ /* 0x000fea0003800200 */
.L_x_32070:
        /* <DEDUP_REMOVED lines=42> */
.L_x_32068:
[----:B------:R-:W-:Y:S05]  /*afc0*/  BSYNC.RECONVERGENT B0 ;  /* 0x0000000000007941 */ /* 0x000fea0003800200 */
.L_x_32067:
        /* <DEDUP_REMOVED lines=22> */
.L_x_32074:
        /* <DEDUP_REMOVED lines=13> */
.L_x_32076:
[----:B------:R-:W-:Y:S05]  /*b200*/  BSYNC.RECONVERGENT B1 ;  /* 0x0000000000017941 */ /* 0x000fea0003800200 */
.L_x_32075:
        /* <DEDUP_REMOVED lines=42> */
.L_x_32073:
[----:B------:R-:W-:Y:S05]  /*b4b0*/  BSYNC.RECONVERGENT B0 ;  /* 0x0000000000007941 */ /* 0x000fea0003800200 */
.L_x_32072:
        /* <DEDUP_REMOVED lines=22> */
.L_x_32079:
        /* <DEDUP_REMOVED lines=13> */
.L_x_32081:
[----:B------:R-:W-:Y:S05]  /*b6f0*/  BSYNC.RECONVERGENT B1 ;  /* 0x0000000000017941 */ /* 0x000fea0003800200 */
.L_x_32080:
        /* <DEDUP_REMOVED lines=42> */
.L_x_32078:
[----:B------:R-:W-:Y:S05]  /*b9a0*/  BSYNC.RECONVERGENT B0 ;  /* 0x0000000000007941 */ /* 0x000fea0003800200 */
.L_x_32077:
        /* <DEDUP_REMOVED lines=9> */
.L_x_32061:
[----:B------:R-:W0:Y:S01]  /*ba40*/  @P0 LDC.64 R28, c[0x0][0x3a0] ;  /* 0x0000e800ff1c0b82 */ /* 0x000e220000000a00 */
[----:B------:R-:W-:Y:S01]  /*ba50*/  SEL R24, RZ, 0x1000000, !P5 ;  /* 0x01000000ff187807 */ /* 0x000fe20006800000 */
[----:B------:R-:W-:Y:S01]  /*ba60*/  VIADD R71, R52, 0x80 ;  /* 0x0000008034477836 */ /* 0x000fe20000000000 */
[----:B------:R-:W-:Y:S02]  /*ba70*/  SEL R25, RZ, 0x10000, !P4 ;  /* 0x00010000ff197807 */ /* 0x000fe40006000000 */
[----:B------:R-:W-:Y:S01]  /*ba80*/  SEL R26, RZ, 0x100, !P3 ;  /* 0x00000100ff1a7807 */ /* 0x000fe20005800000 */
[----:B------:R-:W-:Y:S01]  /*ba90*/  IMAD.WIDE.U32 R30, R71, 0x10, R82 ;  /* 0x00000010471e7825 */ /* 0x000fe200078e0052 */
[----:B------:R-:W-:Y:S02]  /*baa0*/  SEL R34, RZ, 0x1, !P2 ;  /* 0x00000001ff227807 */ /* 0x000fe40005000000 */
[----:B------:R-:W-:Y:S01]  /*bab0*/  IADD3 R24, PT, PT, R26, R24, R25 ;  /* 0x000000181a187210 */ /* 0x000fe20007ffe019 */
[----:B------:R-:W-:-:S03]  /*bac0*/  IMAD.WIDE.U32 R26, R69, 0x4, R80 ;  /* 0x00000004451a7825 */ /* 0x000fc600078e0050 */
[----:B------:R-:W-:Y:S01]  /*bad0*/  IADD3 R34, PT, PT, R24, R34, RZ ;  /* 0x0000002218227210 */ /* 0x000fe20007ffe0ff */
[----:B------:R-:W-:-:S05]  /*bae0*/  IMAD.WIDE.U32 R24, R69, 0x10, R36 ;  /* 0x0000001045187825 */ /* 0x000fca00078e0024 */
        /* <DEDUP_REMOVED lines=22> */
.L_x_32085:
        /* <DEDUP_REMOVED lines=13> */
.L_x_32087:
[----:B------:R-:W-:Y:S05]  /*bd20*/  BSYNC.RECONVERGENT B1 ;  /* 0x0000000000017941 */ /* 0x000fea0003800200 */
.L_x_32086:
        /* <DEDUP_REMOVED lines=41> */
.L_x_32084:
[----:B------:R-:W-:Y:S05]  /*bfc0*/  BSYNC.RECONVERGENT B0 ;  /* 0x0000000000007941 */ /* 0x000fea0003800200 */
.L_x_32083:
        /* <DEDUP_REMOVED lines=22> */
.L_x_32090:
        /* <DEDUP_REMOVED lines=13> */
.L_x_32092:
[----:B------:R-:W-:Y:S05]  /*c200*/  BSYNC.RECONVERGENT B1 ;  /* 0x0000000000017941 */ /* 0x000fea0003800200 */
.L_x_32091:
        /* <DEDUP_REMOVED lines=42> */
.L_x_32089:
[----:B------:R-:W-:Y:S05]  /*c4b0*/  BSYNC.RECONVERGENT B0 ;  /* 0x0000000000007941 */ /* 0x000fea0003800200 */
.L_x_32088:
        /* <DEDUP_REMOVED lines=22> */
.L_x_32095:
        /* <DEDUP_REMOVED lines=13> */
.L_x_32097:
[----:B------:R-:W-:Y:S05]  /*c6f0*/  BSYNC.RECONVERGENT B1 ;  /* 0x0000000000017941 */ /* 0x000fea0003800200 */
.L_x_32096:
        /* <DEDUP_REMOVED lines=42> */
.L_x_32094:
[----:B------:R-:W-:Y:S05]  /*c9a0*/  BSYNC.RECONVERGENT B0 ;  /* 0x0000000000007941 */ /* 0x000fea0003800200 */
.L_x_32093:
        /* <DEDUP_REMOVED lines=22> */
.L_x_32100:
        /* <DEDUP_REMOVED lines=13> */
.L_x_32102:
[----:B------:R-:W-:Y:S05]  /*cbe0*/  BSYNC.RECONVERGENT B1 ;  /* 0x0000000000017941 */ /* 0x000fea0003800200 */
.L_x_32101:
        /* <DEDUP_REMOVED lines=42> */
.L_x_32099:
[----:B------:R-:W-:Y:S05]  /*ce90*/  BSYNC.RECONVERGENT B0 ;  /* 0x0000000000007941 */ /* 0x000fea0003800200 */
.L_x_32098:
[----:B------:R-:W-:Y:S01]  /*cea0*/  I2FP.F32.U32 R28, R29 ;  /* 0x0000001d001c7245 */ /* 0x000fe20000201000 */
[----:B------:R-:W-:-:S04]  /*ceb0*/  FMUL.FTZ R27, R27, R54 ;  /* 0x000000361b1b7220 */ /* 0x000fc80000410000 */
[----:B------:R-:W-:Y:S01]  /*cec0*/  FFMA.FTZ R28, R28, R100, 1.1641532182693481445e-10 ;  /* 0x2f0000001c1c7423 */ /* 0x000fe20000010064 */
[----:B------:R-:W-:-:S04]  /*ced0*/  FMUL.FTZ R27, R27, R65 ;  /* 0x000000411b1b7220 */ /* 0x000fc80000410000 */
[----:B------:R-:W-:Y:S01]  /*cee0*/  FSETP.GTU.FTZ.AND P6, PT, R28, R66, PT ;  /* 0x000000421c00720b */ /* 0x000fe20003fdc000 */
[----:B------:R-:W-:-:S03]  /*cef0*/  HADD2.F32 R28, -RZ, R89.H1_H1 ;  /* 0x30000059ff1c7230 */ /* 0x000fc60000004100 */
[----:B------:R-:W-:Y:S02]  /*cf00*/  FSEL R27, R27, RZ, !P6 ;  /* 0x000000ff1b1b7208 */ /* 0x000fe40007000000 */
[----:B------:R-:W-:-:S03]  /*cf10*/  PLOP3.LUT P5, PT, P6, PT, PT, 0x8, 0x80 ;  /* 0x000000000080781c */ /* 0x000fc600037ae170 */
[----:B------:R-:W-:Y:S01]  /*cf20*/  FFMA.FTZ R27, R27, R28, R7 ;  /* 0x0000001c1b1b7223 */ /* 0x000fe20000010007 */
[----:B------:R-:W-:Y:S09]  /*cf30*/  BRA `(.L_x_32103) ;  /* 0x0000001000f87947 */ /* 0x000ff20003800000 */
.L_x_32082:
        /* <DEDUP_REMOVED lines=16> */
.L_x_32106:
        /* <DEDUP_REMOVED lines=13> */
.L_x_32108:
[----:B------:R-:W-:Y:S05]  /*d110*/  BSYNC.RECONVERGENT B1 ;  /* 0x0000000000017941 */ /* 0x000fea0003800200 */
.L_x_32107:
        /* <DEDUP_REMOVED lines=41> */
.L_x_32105:
[----:B------:R-:W-:Y:S05]  /*d3b0*/  BSYNC.RECONVERGENT B0 ;  /* 0x0000000000007941 */ /* 0x000fea0003800200 */
.L_x_32104:
        /* <DEDUP_REMOVED lines=22> */
.L_x_32111:
        /* <DEDUP_REMOVED lines=13> */
.L_x_32113:
[----:B------:R-:W-:Y:S05]  /*d5f0*/  BSYNC.RECONVERGENT B1 ;  /* 0x0000000000017941 */ /* 0x000fea0003800200 */
.L_x_32112:
        /* <DEDUP_REMOVED lines=42> */
.L_x_32110:
[----:B------:R-:W-:Y:S05]  /*d8a0*/  BSYNC.RECONVERGENT B0 ;  /* 0x0000000000007941 */ /* 0x000fea0003800200 */
.L_x_32109:
        /* <DEDUP_REMOVED lines=22> */
.L_x_32116:
        /* <DEDUP_REMOVED lines=13> */
.L_x_32118:
[----:B------:R-:W-:Y:S05]  /*dae0*/  BSYNC.RECONVERGENT B1 ;  /* 0x0000000000017941 */ /* 0x000fea0003800200 */
.L_x_32117:
        /* <DEDUP_REMOVED lines=42> */
.L_x_32115:
[----:B------:R-:W-:Y:S05]  /*dd90*/  BSYNC.RECONVERGENT B0 ;  /* 0x0000000000007941 */ /* 0x000fea0003800200 */
.L_x_32114:
        /* <DEDUP_REMOVED lines=22> */
.L_x_32121:
        /* <DEDUP_REMOVED lines=13> */
.L_x_32123:
[----:B------:R-:W-:Y:S05]  /*dfd0*/  BSYNC.RECONVERGENT B1 ;  /* 0x0000000000017941 */ /* 0x000fea0003800200 */
.L_x_32122:
        /* <DEDUP_REMOVED lines=42> */
.L_x_32120:
[----:B------:R-:W-:Y:S05]  /*e280*/  BSYNC.RECONVERGENT B0 ;  /* 0x0000000000007941 */ /* 0x000fea0003800200 */
.L_x_32119:
        /* <DEDUP_REMOVED lines=8> */
[----:B------:R-:W-:-:S10]  /*e310*/  FMUL.FTZ R27, R28, R27 ;  /* 0x0000001b1c1b7220 */ /* 0x000fd40000410000 */
.L_x_32103:
[----:B------:R-:W0:Y:S01]  /*e320*/  LDC.64 R34, c[0x0][0x3a8] ;  /* 0x0000ea00ff227b82 */ /* 0x000e220000000a00 */
[----:B------:R-:W-:Y:S01]  /*e330*/  SEL R28, RZ, 0x1000000, !P5 ;  /* 0x01000000ff1c7807 */ /* 0x000fe20006800000 */
[----:B------:R-:W-:Y:S01]  /*e340*/  VIADD R73, R52, 0xa0 ;  /* 0x000000a034497836 */ /* 0x000fe20000000000 */
[----:B------:R-:W-:Y:S02]  /*e350*/  SEL R29, RZ, 0x10000, !P4 ;  /* 0x00010000ff1d7807 */ /* 0x000fe40006000000 */
[----:B------:R-:W-:Y:S02]  /*e360*/  SEL R30, RZ, 0x100, !P3 ;  /* 0x00000100ff1e7807 */ /* 0x000fe40005800000 */
[----:B------:R-:W-:Y:S01]  /*e370*/  SEL R38, RZ, 0x1, !P2 ;  /* 0x00000001ff267807 */ /* 0x000fe20005000000 */
[----:B------:R-:W1:Y:S01]  /*e380*/  @P0 LDC.64 R32, c[0x0][0x3a0] ;  /* 0x0000e800ff200b82 */ /* 0x000e620000000a00 */
[----:B------:R-:W-:Y:S01]  /*e390*/  IADD3 R28, PT, PT, R30, R28, R29 ;  /* 0x0000001c1e1c7210 */ /* 0x000fe20007ffe01d */
[----:B------:R-:W-:-:S03]  /*e3a0*/  IMAD.WIDE.U32 R30, R71, 0x4, R80 ;  /* 0x00000004471e7825 */ /* 0x000fc600078e0050 */
[----:B------:R-:W-:Y:S01]  /*e3b0*/  IADD3 R38, PT, PT, R28, R38, RZ ;  /* 0x000000261c267210 */ /* 0x000fe20007ffe0ff */
[----:B0-----:R-:W-:-:S04]  /*e3c0*/  IMAD.WIDE.U32 R28, R71, 0x10, R34 ;  /* 0x00000010471c7825 */ /* 0x001fc800078e0022 */
[C---:B------:R-:W-:Y:S01]  /*e3d0*/  IMAD.WIDE.U32 R34, R73.reuse, 0x10, R82 ;  /* 0x0000001049227825 */ /* 0x040fe200078e0052 */
[----:B------:R-:W-:Y:S03]  /*e3e0*/  STG.E.128 desc[UR6][R28.64], R24 ;  /* 0x000000181c007986 */ /* 0x000fe6000c101d06 */
[----:B-1----:R-:W-:Y:S01]  /*e3f0*/  @P0 IMAD.WIDE.U32 R32, R73, 0x10, R32 ;  /* 0x0000001049200825 */ /* 0x002fe200078e0020 */
[----:B------:R0:W-:Y:S04]  /*e400*/  STG.E desc[UR6][R30.64], R38 ;  /* 0x000000261e007986 */ /* 0x0001e8000c101906 */
        /* <DEDUP_REMOVED lines=19> */
.L_x_32127:
        /* <DEDUP_REMOVED lines=13> */
.L_x_32129:
[----:B------:R-:W-:Y:S05]  /*e610*/  BSYNC.RECONVERGENT B1 ;  /* 0x0000000000017941 */ /* 0x000fea0003800200 */
.L_x_32128:
        /* <DEDUP_REMOVED lines=42> */
.L_x_32126:
[----:B------:R-:W-:Y:S05]  /*e8c0*/  BSYNC.RECONVERGENT B0 ;  /* 0x0000000000007941 */ /* 0x000fea0003800200 */
.L_x_32125:
[----:B------:R-:W-:Y:S01]  /*e8d0*/  I2FP.F32.U32 R33, R33 ;  /* 0x0000002100217245 */ /* 0x000fe20000201000 */
[----:B-----5:R-:W-:Y:S01]  /*e8e0*/  FMUL.FTZ R28, R28, R54 ;  /* 0x000000361c1c7220 */ /* 0x020fe20000410000 */
[----:B------:R-:W-:Y:S01]  /*e8f0*/  ISETP.NE.AND P3, PT, R32, 0x1, PT ;  /* 0x000000012000780c */ /* 0x000fe20003f65270 */
[----:B------:R-:W-:Y:S01]  /*e900*/  BSSY.RECONVERGENT B0, `(.L_x_32130) ;  /* 0x000004b000007945 */ /* 0x000fe20003800200 */
[----:B------:R-:W-:Y:S02]  /*e910*/  HFMA2 R34, -RZ, RZ, 0, 1.1920928955078125e-07 ;  /* 0x00000002ff227431 */ /* 0x000fe400000001ff */
[----:B------:R-:W-:Y:S01]  /*e920*/  FFMA.FTZ R33, R33, R100, 1.1641532182693481445e-10 ;  /* 0x2f00000021217423 */ /* 0x000fe20000010064 */
[----:B------:R-:W-:-:S04]  /*e930*/  FMUL.FTZ R28, R28, R65 ;  /* 0x000000411c1c7220 */ /* 0x000fc80000410000 */
        /* <DEDUP_REMOVED lines=15> */
.L_x_32132:
        /* <DEDUP_REMOVED lines=13> */
.L_x_32134:
[----:B------:R-:W-:Y:S05]  /*eb00*/  BSYNC.RECONVERGENT B1 ;  /* 0x0000000000017941 */ /* 0x000fea0003800200 */
.L_x_32133:
        /* <DEDUP_REMOVED lines=42> */
.L_x_32131:
[----:B------:R-:W-:Y:S05]  /*edb0*/  BSYNC.RECONVERGENT B0 ;  /* 0x0000000000007941 */ /* 0x000fea0003800200 */
.L_x_32130:
        /* <DEDUP_REMOVED lines=22> */
.L_x_32137:
        /* <DEDUP_REMOVED lines=13> */
.L_x_32139:
[----:B------:R-:W-:Y:S05]  /*eff0*/  BSYNC.RECONVERGENT B1 ;  /* 0x0000000000017941 */ /* 0x000fea0003800200 */
.L_x_32138:
        /* <DEDUP_REMOVED lines=42> */
.L_x_32136:
[----:B------:R-:W-:Y:S05]  /*f2a0*/  BSYNC.RECONVERGENT B0 ;  /* 0x0000000000007941 */ /* 0x000fea0003800200 */
.L_x_32135:
[----:B------:R-:W-:Y:S01]  /*f2b0*/  I2FP.F32.U32 R33, R33 ;  /* 0x0000002100217245 */ /* 0x000fe20000201000 */
[----:B------:R-:W-:Y:S01]  /*f2c0*/  FMUL.FTZ R30, R30, R54 ;  /* 0x000000361e1e7220 */ /* 0x000fe20000410000 */
[----:B------:R-:W-:Y:S01]  /*f2d0*/  ISETP.NE.AND P5, PT, R32, 0x1, PT ;  /* 0x000000012000780c */ /* 0x000fe20003fa5270 */
[----:B------:R-:W-:Y:S01]  /*f2e0*/  BSSY.RECONVERGENT B0, `(.L_x_32140) ;  /* 0x000004b000007945 */ /* 0x000fe20003800200 */
[----:B------:R-:W-:Y:S02]  /*f2f0*/  HFMA2 R72, -RZ, RZ, 0, 1.1920928955078125e-07 ;  /* 0x00000002ff487431 */ /* 0x000fe400000001ff */
[----:B------:R-:W-:Y:S01]  /*f300*/  FFMA.FTZ R33, R33, R100, 1.1641532182693481445e-10 ;  /* 0x2f00000021217423 */ /* 0x000fe20000010064 */
[----:B------:R-:W-:-:S04]  /*f310*/  FMUL.FTZ R30, R30, R65 ;  /* 0x000000411e1e7220 */ /* 0x000fc80000410000 */
        /* <DEDUP_REMOVED lines=15> */
.L_x_32142:
        /* <DEDUP_REMOVED lines=13> */
.L_x_32144:
[----:B------:R-:W-:Y:S05]  /*f4e0*/  BSYNC.RECONVERGENT B1 ;  /* 0x0000000000017941 */ /* 0x000fea0003800200 */
.L_x_32143:
        /* <DEDUP_REMOVED lines=42> */
.L_x_32141:
[----:B------:R-:W-:Y:S05]  /*f790*/  BSYNC.RECONVERGENT B0 ;  /* 0x0000000000007941 */ /* 0x000fea0003800200 */
.L_x_32140:
        /* <DEDUP_REMOVED lines=10> */
.L_x_32124:
        /* <DEDUP_REMOVED lines=16> */
.L_x_32148:
        /* <DEDUP_REMOVED lines=13> */
.L_x_32150:
[----:B------:R-:W-:Y:S05]  /*fa10*/  BSYNC.RECONVERGENT B1 ;  /* 0x0000000000017941 */ /* 0x000fea0003800200 */
.L_x_32149:
        /* <DEDUP_REMOVED lines=40> */
[----:B------:R-:W-:Y:S01]  /*fca0*/  LOP3.LUT R78, R48, R78, R33, 0x96, !PT ;  /* 0x0000004e304e7212 */ /* 0x000fe200078e9621 */
[----:B------:R-:W-:-:S07]  /*fcb0*/  IMAD.MOV.U32 R33, RZ, RZ, R36 ;  /* 0x000000ffff217224 */ /* 0x000fce00078e0024 */
.L_x_32147:
[----:B------:R-:W-:Y:S05]  /*fcc0*/  BSYNC.RECONVERGENT B0 ;  /* 0x0000000000007941 */ /* 0x000fea0003800200 */
.L_x_32146:
        /* <DEDUP_REMOVED lines=22> */
.L_x_32153:
        /* <DEDUP_REMOVED lines=13> */
.L_x_32155:
[----:B------:R-:W-:Y:S05]  /*ff00*/  BSYNC.RECONVERGENT B1 ;  /* 0x0000000000017941 */ /* 0x000fea0003800200 */
.L_x_32154:
        /* <DEDUP_REMOVED lines=42> */
.L_x_32152:
[----:B------:R-:W-:Y:S05]  /*101b0*/  BSYNC.RECONVERGENT B0 ;  /* 0x0000000000007941 */ /* 0x000fea0003800200 */
.L_x_32151:
        /* <DEDUP_REMOVED lines=22> */
.L_x_32158:
        /* <DEDUP_REMOVED lines=13> */
.L_x_32160:
[----:B------:R-:W-:Y:S05]  /*103f0*/  BSYNC.RECONVERGENT B1 ;  /* 0x0000000000017941 */ /* 0x000fea0003800200 */
.L_x_32159:
        /* <DEDUP_REMOVED lines=42> */
.L_x_32157:
[----:B------:R-:W-:Y:S05]  /*106a0*/  BSYNC.RECONVERGENT B0 ;  /* 0x0000000000007941 */ /* 0x000fea0003800200 */
.L_x_32156:
        /* <DEDUP_REMOVED lines=22> */
.L_x_32163:
        /* <DEDUP_REMOVED lines=13> */
.L_x_32165:
[----:B------:R-:W-:Y:S05]  /*108e0*/  BSYNC.RECONVERGENT B1 ;  /* 0x0000000000017941 */ /* 0x000fea0003800200 */
.L_x_32164:
        /* <DEDUP_REMOVED lines=42> */
.L_x_32162:
[----:B------:R-:W-:Y:S05]  /*10b90*/  BSYNC.RECONVERGENT B0 ;  /* 0x0000000000007941 */ /* 0x000fea0003800200 */
.L_x_32161:
        /* <DEDUP_REMOVED lines=9> */
.L_x_32145:
        /* <DEDUP_REMOVED lines=34> */
.L_x_32169:
        /* <DEDUP_REMOVED lines=13> */
.L_x_32171:
[----:B------:R-:W-:Y:S05]  /*10f20*/  BSYNC.RECONVERGENT B1 ;  /* 0x0000000000017941 */ /* 0x000fea0003800200 */
.L_x_32170:
        /* <DEDUP_REMOVED lines=42> */
.L_x_32168:
[----:B------:R-:W-:Y:S05]  /*111d0*/  BSYNC.RECONVERGENT B0 ;  /* 0x0000000000007941 */ /* 0x000fea0003800200 */
.L_x_32167:
        /* <DEDUP_REMOVED lines=22> */
.L_x_32174:
        /* <DEDUP_REMOVED lines=13> */
.L_x_32176:
[----:B------:R-:W-:Y:S05]  /*11410*/  BSYNC.RECONVERGENT B1 ;  /* 0x0000000000017941 */ /* 0x000fea0003800200 */
.L_x_32175:
        /* <DEDUP_REMOVED lines=42> */
.L_x_32173:
[----:B------:R-:W-:Y:S05]  /*116c0*/  BSYNC.RECONVERGENT B0 ;  /* 0x0000000000007941 */ /* 0x000fea0003800200 */
.L_x_32172:
        /* <DEDUP_REMOVED lines=22> */
.L_x_32179:
        /* <DEDUP_REMOVED lines=13> */
.L_x_32181:
[----:B------:R-:W-:Y:S05]  /*11900*/  BSYNC.RECONVERGENT B1 ;  /* 0x0000000000017941 */ /* 0x000fea0003800200 */
.L_x_32180:
        /* <DEDUP_REMOVED lines=42> */
.L_x_32178:
[----:B------:R-:W-:Y:S05]  /*11bb0*/  BSYNC.RECONVERGENT B0 ;  /* 0x0000000000007941 */ /* 0x000fea0003800200 */
.L_x_32177:
        /* <DEDUP_REMOVED lines=22> */
.L_x_32184:
        /* <DEDUP_REMOVED lines=13> */
.L_x_32186:
[----:B------:R-:W-:Y:S05]  /*11df0*/  BSYNC.RECONVERGENT B1 ;  /* 0x0000000000017941 */ /* 0x000fea0003800200 */
.L_x_32185:
        /* <DEDUP_REMOVED lines=42> */
.L_x_32183:
[----:B------:R-:W-:Y:S05]  /*120a0*/  BSYNC.RECONVERGENT B0 ;  /* 0x0000000000007941 */ /* 0x000fea0003800200 */
.L_x_32182:
        /* <DEDUP_REMOVED lines=10> */
.L_x_32166:
        /* <DEDUP_REMOVED lines=16> */
.L_x_32190:
        /* <DEDUP_REMOVED lines=13> */
.L_x_32192:
[----:B------:R-:W-:Y:S05]  /*12320*/  BSYNC.RECONVERGENT B1 ;  /* 0x0000000000017941 */ /* 0x000fea0003800200 */
.L_x_32191:
        /* <DEDUP_REMOVED lines=42> */
.L_x_32189:
[----:B------:R-:W-:Y:S05]  /*125d0*/  BSYNC.RECONVERGENT B0 ;  /* 0x0000000000007941 */ /* 0x000fea0003800200 */
.L_x_32188:
        /* <DEDUP_REMOVED lines=22> */
.L_x_32195:
        /* <DEDUP_REMOVED lines=13> */
.L_x_32197:
[----:B------:R-:W-:Y:S05]  /*12810*/  BSYNC.RECONVERGENT B1 ;  /* 0x0000000000017941 */ /* 0x000fea0003800200 */
.L_x_32196:
        /* <DEDUP_REMOVED lines=42> */
.L_x_32194:
[----:B------:R-:W-:Y:S05]  /*12ac0*/  BSYNC.RECONVERGENT B0 ;  /* 0x0000000000007941 */ /* 0x000fea0003800200 */
.L_x_32193:
        /* <DEDUP_REMOVED lines=22> */
.L_x_32200:
        /* <DEDUP_REMOVED lines=13> */
.L_x_32202:
[----:B------:R-:W-:Y:S05]  /*12d00*/  BSYNC.RECONVERGENT B1 ;  /* 0x0000000000017941 */ /* 0x000fea0003800200 */
.L_x_32201:
        /* <DEDUP_REMOVED lines=42> */
.L_x_32199:
[----:B------:R-:W-:Y:S05]  /*12fb0*/  BSYNC.RECONVERGENT B0 ;  /* 0x0000000000007941 */ /* 0x000fea0003800200 */
.L_x_32198:
        /* <DEDUP_REMOVED lines=22> */
.L_x_32205:
        /* <DEDUP_REMOVED lines=13> */
.L_x_32207:
[----:B------:R-:W-:Y:S05]  /*131f0*/  BSYNC.RECONVERGENT B1 ;  /* 0x0000000000017941 */ /* 0x000fea0003800200 */
.L_x_32206:
        /* <DEDUP_REMOVED lines=42> */
.L_x_32204:
[----:B------:R-:W-:Y:S05]  /*134a0*/  BSYNC.RECONVERGENT B0 ;  /* 0x0000000000007941 */ /* 0x000fea0003800200 */
.L_x_32203:
        /* <DEDUP_REMOVED lines=9> */
.L_x_32187:
[----:B------:R-:W-:Y:S01]  /*13540*/  SEL R36, RZ, 0x1000000, !P5 ;  /* 0x01000000ff247807 */ /* 0x000fe20006800000 */
[----:B------:R-:W0:Y:S01]  /*13550*/  @P0 LDC.64 R80, c[0x0][0x3a0] ;  /* 0x0000e800ff500b82 */ /* 0x000e220000000a00 */
[----:B------:R-:W-:Y:S01]  /*13560*/  SEL R37, RZ, 0x10000, !P4 ;  /* 0x00010000ff257807 */ /* 0x000fe20006000000 */
[----:B------:R-:W-:Y:S01]  /*13570*/  VIADD R72, R52, 0xe0 ;  /* 0x000000e034487836 */ /* 0x000fe20000000000 */
[----:B------:R-:W-:Y:S02]  /*13580*/  SEL R38, RZ, 0x100, !P3 ;  /* 0x00000100ff267807 */ /* 0x000fe40005800000 */
[----:B------:R-:W-:Y:S01]  /*13590*/  SEL R50, RZ, 0x1, !P2 ;  /* 0x00000001ff327807 */ /* 0x000fe20005000000 */
[----:B------:R-:W-:Y:S01]  /*135a0*/  IMAD.WIDE.U32 R82, R72, 0x10, R82 ;  /* 0x0000001048527825 */ /* 0x000fe200078e0052 */
[----:B------:R-:W-:Y:S02]  /*135b0*/  IADD3 R36, PT, PT, R38, R36, R37 ;  /* 0x0000002426247210 */ /* 0x000fe40007ffe025 */
[----:B------:R-:W1:Y:S02]  /*135c0*/  LDC.64 R38, c[0x0][0x3b0] ;  /* 0x0000ec00ff267b82 */ /* 0x000e640000000a00 */
[----:B------:R-:W-:-:S06]  /*135d0*/  IADD3 R50, PT, PT, R36, R50, RZ ;  /* 0x0000003224327210 */ /* 0x000fcc0007ffe0ff */
[----:B------:R-:W2:Y:S01]  /*135e0*/  LDC.64 R36, c[0x0][0x3a8] ;  /* 0x0000ea00ff247b82 */ /* 0x000ea20000000a00 */
[----:B0-----:R-:W-:-:S04]  /*135f0*/  @P0 IMAD.WIDE.U32 R80, R72, 0x10, R80 ;  /* 0x0000001048500825 */ /* 0x001fc800078e0050 */
[----:B-1----:R-:W-:-:S04]  /*13600*/  IMAD.WIDE.U32 R38, R70, 0x4, R38 ;  /* 0x0000000446267825 */ /* 0x002fc800078e0026 */
[----:B--2---:R-:W-:-:S05]  /*13610*/  IMAD.WIDE.U32 R36, R70, 0x10, R36 ;  /* 0x0000001046247825 */ /* 0x004fca00078e0024 */
[----:B------:R-:W-:Y:S04]  /*13620*/  STG.E.128 desc[UR6][R36.64], R32 ;  /* 0x0000002024007986 */ /* 0x000fe8000c101d06 */
[----:B------:R0:W-:Y:S04]  /*13630*/  STG.E desc[UR6][R38.64], R50 ;  /* 0x0000003226007986 */ /* 0x0001e8000c101906 */
[----:B------:R1:W5:Y:S04]  /*13640*/  @P0 LDG.E.128 R4, desc[UR6][R80.64] ;  /* 0x0000000650040981 */ /* 0x000368000c1e1d00 */
[----:B0-----:R1:W5:Y:S01]  /*13650*/  LDG.E.128 R36, desc[UR6][R82.64] ;  /* 0x0000000652247981 */ /* 0x001362000c1e1d00 */
[----:B------:R-:W-:Y:S05]  /*13660*/  @!P0 BRA `(.L_x_32208) ;  /* 0x0000001400008947 */ /* 0x000fea0003800000 */
        /* <DEDUP_REMOVED lines=16> */
.L_x_32211:
        /* <DEDUP_REMOVED lines=13> */
.L_x_32213:
[----:B------:R-:W-:Y:S05]  /*13840*/  BSYNC.RECONVERGENT B1 ;  /* 0x0000000000017941 */ /* 0x000fea0003800200 */
.L_x_32212:
        /* <DEDUP_REMOVED lines=42> */
.L_x_32210:
[----:B------:R-:W-:Y:S05]  /*13af0*/  BSYNC.RECONVERGENT B0 ;  /* 0x0000000000007941 */ /* 0x000fea0003800200 */
.L_x_32209:
        /* <DEDUP_REMOVED lines=22> */
.L_x_32216:
        /* <DEDUP_REMOVED lines=13> */
.L_x_32218:
[----:B------:R-:W-:Y:S05]  /*13d30*/  BSYNC.RECONVERGENT B1 ;  /* 0x0000000000017941 */ /* 0x000fea0003800200 */
.L_x_32217:
        /* <DEDUP_REMOVED lines=42> */
.L_x_32215:
[----:B------:R-:W-:Y:S05]  /*13fe0*/  BSYNC.RECONVERGENT B0 ;  /* 0x0000000000007941 */ /* 0x000fea0003800200 */
.L_x_32214:
        /* <DEDUP_REMOVED lines=22> */
.L_x_32221:
        /* <DEDUP_REMOVED lines=13> */
.L_x_32223:
[----:B------:R-:W-:Y:S05]  /*14220*/  BSYNC.RECONVERGENT B1 ;  /* 0x0000000000017941 */ /* 0x000fea0003800200 */
.L_x_32222:
        /* <DEDUP_REMOVED lines=42> */
.L_x_32220:
[----:B------:R-:W-:Y:S05]  /*144d0*/  BSYNC.RECONVERGENT B0 ;  /* 0x0000000000007941 */ /* 0x000fea0003800200 */
.L_x_32219:
        /* <DEDUP_REMOVED lines=8> */
[----:B------:R-:W-:-:S03]  /*14560*/  HADD2.F32 R75, -RZ, R94.H1_H1 ;  /* 0x3000005eff4b7230 */ /* 0x000fc60000004100 */
        /* <DEDUP_REMOVED lines=13> */
.L_x_32226:
        /* <DEDUP_REMOVED lines=13> */
.L_x_32228:
[----:B------:R-:W-:Y:S05]  /*14710*/  BSYNC.RECONVERGENT B1 ;  /* 0x0000000000017941 */ /* 0x000fea0003800200 */
.L_x_32227:
        /* <DEDUP_REMOVED lines=42> */
.L_x_32225:
[----:B------:R-:W-:Y:S05]  /*149c0*/  BSYNC.RECONVERGENT B0 ;  /* 0x0000000000007941 */ /* 0x000fea0003800200 */
.L_x_32224:
        /* <DEDUP_REMOVED lines=10> */
.L_x_32208:
        /* <DEDUP_REMOVED lines=16> */
.L_x_32232:
        /* <DEDUP_REMOVED lines=13> */
.L_x_32234:
[----:B------:R-:W-:Y:S05]  /*14c40*/  BSYNC.RECONVERGENT B1 ;  /* 0x0000000000017941 */ /* 0x000fea0003800200 */
.L_x_32233:
        /* <DEDUP_REMOVED lines=42> */
.L_x_32231:
[----:B------:R-:W-:Y:S05]  /*14ef0*/  BSYNC.RECONVERGENT B0 ;  /* 0x0000000000007941 */ /* 0x000fea0003800200 */
.L_x_32230:
        /* <DEDUP_REMOVED lines=22> */
.L_x_32237:
        /* <DEDUP_REMOVED lines=13> */
.L_x_32239:
[----:B------:R-:W-:Y:S05]  /*15130*/  BSYNC.RECONVERGENT B1 ;  /* 0x0000000000017941 */ /* 0x000fea0003800200 */
.L_x_32238:
        /* <DEDUP_REMOVED lines=42> */
.L_x_32236:
[----:B------:R-:W-:Y:S05]  /*153e0*/  BSYNC.RECONVERGENT B0 ;  /* 0x0000000000007941 */ /* 0x000fea0003800200 */
.L_x_32235:
        /* <DEDUP_REMOVED lines=22> */
.L_x_32242:
        /* <DEDUP_REMOVED lines=13> */
.L_x_32244:
[----:B------:R-:W-:Y:S05]  /*15620*/  BSYNC.RECONVERGENT B1 ;  /* 0x0000000000017941 */ /* 0x000fea0003800200 */
.L_x_32243:
        /* <DEDUP_REMOVED lines=36> */
[----:B------:R-:W-:Y:S01]  /*15870*/  IMAD.WIDE.U32 R76, R77, -0x326172a9, RZ ;  /* 0xcd9e8d574d4c7825 */ /* 0x000fe200078e00ff */
[----:B------:R-:W-:-:S03]  /*15880*/  MOV R75, R50 ;  /* 0x00000032004b7202 */ /* 0x000fc60000000f00 */
[----:B------:R-:W-:Y:S01]  /*15890*/  IMAD.WIDE.U32 R80, R80, -0x2daee0ad, RZ ;  /* 0xd2511f5350507825 */ /* 0x000fe200078e00ff */
[----:B------:R-:W-:-:S03]  /*158a0*/  LOP3.LUT R74, R47, R74, R77, 0x96, !PT ;  /* 0x0000004a2f4a7212 */ /* 0x000fc600078e964d */
[----:B------:R-:W-:Y:S01]  /*158b0*/  IMAD.MOV.U32 R50, RZ, RZ, R80 ;  /* 0x000000ffff327224 */ /* 0x000fe200078e0050 */
[----:B------:R-:W-:-:S07]  /*158c0*/  LOP3.LUT R78, R48, R78, R81, 0x96, !PT ;  /* 0x0000004e304e7212 */ /* 0x000fce00078e9651 */
.L_x_32241:
[----:B------:R-:W-:Y:S05]  /*158d0*/  BSYNC.RECONVERGENT B0 ;  /* 0x0000000000007941 */ /* 0x000fea0003800200 */
.L_x_32240:
        /* <DEDUP_REMOVED lines=8> */
[----:B------:R-:W-:-:S03]  /*15960*/  HADD2.F32 R75, -RZ, R94.H1_H1 ;  /* 0x3000005eff4b7230 */ /* 0x000fc60000004100 */
        /* <DEDUP_REMOVED lines=13> */
.L_x_32247:
        /* <DEDUP_REMOVED lines=13> */
.L_x_32249:
[----:B------:R-:W-:Y:S05]  /*15b10*/  BSYNC.RECONVERGENT B1 ;  /* 0x0000000000017941 */ /* 0x000fea0003800200 */
.L_x_32248:
        /* <DEDUP_REMOVED lines=42> */
.L_x_32246:
[----:B------:R-:W-:Y:S05]  /*15dc0*/  BSYNC.RECONVERGENT B0 ;  /* 0x0000000000007941 */ /* 0x000fea0003800200 */
.L_x_32245:
        /* <DEDUP_REMOVED lines=8> */
[----:B------:R-:W-:-:S10]  /*15e50*/  FMUL.FTZ R39, R54, R39 ;  /* 0x0000002736277220 */ /* 0x000fd40000410000 */
.L_x_32229:
[----:B------:R-:W-:Y:S01]  /*15e60*/  FADD.FTZ R54, RZ, R8 ;  /* 0x00000008ff367221 */ /* 0x000fe20000010000 */
[----:B------:R-:W0:Y:S01]  /*15e70*/  LDC.64 R62, c[0x0][0x3a8] ;  /* 0x0000ea00ff3e7b82 */ /* 0x000e220000000a00 */
[----:B------:R-:W-:Y:S01]  /*15e80*/  SEL R56, RZ, 0x10000, !P3 ;  /* 0x00010000ff387807 */ /* 0x000fe20005800000 */
[----:B------:R-:W-:Y:S01]  /*15e90*/  UMOV UR13, 0xffffffff ;  /* 0xffffffff000d7882 */ /* 0x000fe20000000000 */
[----:B------:R-:W-:Y:S01]  /*15ea0*/  FADD.FTZ R54, R54, R9 ;  /* 0x0000000936367221 */ /* 0x000fe20000010000 */
[----:B------:R-:W-:Y:S02]  /*15eb0*/  SEL R55, RZ, 0x100, !P2 ;  /* 0x00000100ff377807 */ /* 0x000fe40005000000 */
[----:B------:R-:W-:Y:S01]  /*15ec0*/  SEL R58, RZ, 0x1, !P0 ;  /* 0x00000001ff3a7807 */ /* 0x000fe20004000000 */
[----:B------:R-:W-:Y:S01]  /*15ed0*/  FADD.FTZ R54, R54, R10 ;  /* 0x0000000a36367221 */ /* 0x000fe20000010000 */
[----:B------:R-:W1:Y:S01]  /*15ee0*/  LDC.64 R60, c[0x0][0x3b0] ;  /* 0x0000ec00ff3c7b82 */ /* 0x000e620000000a00 */
[----:B------:R-:W-:-:S02]  /*15ef0*/  LOP3.LUT P0, RZ, R130, 0x1f, RZ, 0xc0, !PT ;  /* 0x0000001f82ff7812 */ /* 0x000fc4000780c0ff */
        /* <DEDUP_REMOVED lines=22> */
[----:B------:R-:W-:Y:S01]  /*16060*/  IADD3 R56, PT, PT, R55, R54, R56 ;  /* 0x0000003637387210 */ /* 0x000fe20007ffe038 */
[----:B0-----:R-:W-:-:S04]  /*16070*/  IMAD.WIDE.U32 R54, R72, 0x10, R62 ;  /* 0x0000001048367825 */ /* 0x001fc800078e003e */
[----:B------:R-:W-:Y:S01]  /*16080*/  FADD.FTZ R59, R59, R32 ;  /* 0x000000203b3b7221 */ /* 0x000fe20000010000 */
[----:B------:R-:W-:Y:S01]  /*16090*/  IMAD.IADD R58, R56, 0x1, R58 ;  /* 0x00000001383a7824 */ /* 0x000fe200078e023a */
[----:B------:R0:W-:Y:S01]  /*160a0*/  STG.E.128 desc[UR6][R54.64], R36 ;  /* 0x0000002436007986 */ /* 0x0001e2000c101d06 */
[----:B-1----:R-:W-:-:S04]  /*160b0*/  IMAD.WIDE.U32 R56, R72, 0x4, R60 ;  /* 0x0000000448387825 */ /* 0x002fc800078e003c */
        /* <DEDUP_REMOVED lines=22> */
[----:B------:R-:W-:-:S03]  /*16220*/  FADD.FTZ R56, -R100, R9 ;  /* 0x0000000964387221 */ /* 0x000fc60000010100 */
[----:B------:R-:W-:Y:S01]  /*16230*/  FFMA.FTZ R57, R55, R55, RZ ;  /* 0x0000003737397223 */ /* 0x000fe200000100ff */
        /* <DEDUP_REMOVED lines=56> */
[C---:B------:R-:W-:Y:S01]  /*165c0*/  FADD.FTZ R55, -R100.reuse, R38 ;  /* 0x0000002664377221 */ /* 0x040fe20000010100 */
[----:B------:R-:W-:Y:S02]  /*165d0*/  FADD.FTZ R58, -R100, R39 ;  /* 0x00000027643a7221 */ /* 0x000fe40000010100 */
        /* <DEDUP_REMOVED lines=12> */
.L_x_32263:
[----:B------:R-:W-:Y:S01]  /*166a0*/  ISETP.NE.AND P2, PT, RZ, UR10, PT ;  /* 0x0000000aff007c0c */ /* 0x000fe2000bf45270 */
[----:B-1----:R-:W-:Y:S01]  /*166b0*/  FADD.FTZ R55, R58, R59 ;  /* 0x0000003b3a377221 */ /* 0x002fe20000010000 */
[C---:B------:R-:W-:Y:S02]  /*166c0*/  FMUL.FTZ R56, R100.reuse, R100 ;  /* 0x0000006464387220 */ /* 0x040fe40000410000 */
[----:B------:R-:W-:Y:S01]  /*166d0*/  FSEL R130, R100, RZ, !P2 ;  /* 0x000000ff64827208 */ /* 0x000fe20005000000 */
[----:B------:R-:W-:Y:S02]  /*166e0*/  FFMA.FTZ R55, R55, R54, UR9 ;  /* 0x0000000937377e23 */ /* 0x000fe40008010036 */
[----:B------:R-:W-:Y:S02]  /*166f0*/  FSEL R56, R56, RZ, P2 ;  /* 0x000000ff38387208 */ /* 0x000fe40001000000 */
[C---:B------:R-:W-:Y:S01]  /*16700*/  FADD.FTZ R54, -R130.reuse, R8 ;  /* 0x0000000882367221 */ /* 0x040fe20000010100 */
[C---:B------:R-:W-:Y:S01]  /*16710*/  FADD.FTZ R60, -R130.reuse, R9 ;  /* 0x00000009823c7221 */ /* 0x040fe20000010100 */
[C---:B------:R-:W-:Y:S01]  /*16720*/  FADD.FTZ R81, -R130.reuse, R10 ;  /* 0x0000000a82517221 */ /* 0x040fe20000010100 */
[----:B------:R-:W1:Y:S01]  /*16730*/  @!P0 LDC.64 R8, c[0x0][0x3c0] ;  /* 0x0000f000ff088b82 */ /* 0x000e620000000a00 */
[C---:B------:R-:W-:Y:S01]  /*16740*/  FADD.FTZ R82, -R130.reuse, R11 ;  /* 0x0000000b82527221 */ /* 0x040fe20000010100 */
[----:B------:R-:W-:Y:S01]  /*16750*/  FADD.FTZ R55, R55, R56 ;  /* 0x0000003837377221 */ /* 0x000fe20000010000 */
[C---:B------:R-:W-:Y:S01]  /*16760*/  FADD.FTZ R83, -R130.reuse, R12 ;  /* 0x0000000c82537221 */ /* 0x040fe20000010100 */
[C---:B------:R-:W-:Y:S01]  /*16770*/  FADD.FTZ R80, -R130.reuse, R20 ;  /* 0x0000001482507221 */ /* 0x040fe20000010100 */
[C---:B------:R-:W-:Y:S01]  /*16780*/  FADD.FTZ R79, -R130.reuse, R21 ;  /* 0x00000015824f7221 */ /* 0x040fe20000010100 */
[----:B------:R2:W3:Y:S01]  /*16790*/  MUFU.RSQ R12, R55 ;  /* 0x00000037000c7308 */ /* 0x0004e20000001400 */
[C---:B------:R-:W-:Y:S01]  /*167a0*/  FADD.FTZ R77, -R130.reuse, R22 ;  /* 0x00000016824d7221 */ /* 0x040fe20000010100 */
[----:B------:R-:W4:Y:S01]  /*167b0*/  @!P0 LDC.64 R10, c[0x0][0x3c8] ;  /* 0x0000f200ff0a8b82 */ /* 0x000f220000000a00 */
[C---:B------:R-:W-:Y:S01]  /*167c0*/  FADD.FTZ R66, -R130.reuse, R23 ;  /* 0x0000001782427221 */ /* 0x040fe20000010100 */
[C---:B------:R-:W-:Y:S01]  /*167d0*/  FADD.FTZ R65, -R130.reuse, R24 ;  /* 0x0000001882417221 */ /* 0x040fe20000010100 */
[C---:B------:R-:W-:Y:S01]  /*167e0*/  FADD.FTZ R22, -R130.reuse, R35 ;  /* 0x0000002382167221 */ /* 0x040fe20000010100 */
[C---:B------:R-:W-:Y:S01]  /*167f0*/  FADD.FTZ R36, -R130.reuse, R36 ;  /* 0x0000002482247221 */ /* 0x040fe20000010100 */
[C---:B------:R-:W-:Y:S01]  /*16800*/  FADD.FTZ R37, -R130.reuse, R37 ;  /* 0x0000002582257221 */ /* 0x040fe20000010100 */
[C---:B------:R-:W-:Y:S01]  /*16810*/  FADD.FTZ R13, -R130.reuse, R13 ;  /* 0x0000000d820d7221 */ /* 0x040fe20000010100 */
[C---:B--2---:R-:W-:Y:S01]  /*16820*/  FADD.FTZ R55, -R130.reuse, R34 ;  /* 0x0000002282377221 */ /* 0x044fe20000010100 */
[----:B------:R-:W2:Y:S01]  /*16830*/  LDC.64 R20, c[0x0][0x428] ;  /* 0x00010a00ff147b82 */ /* 0x000ea20000000a00 */
        /* <DEDUP_REMOVED lines=12> */
[C---:B------:R-:W-:Y:S01]  /*16900*/  FADD.FTZ R59, -R130.reuse, R30 ;  /* 0x0000001e823b7221 */ /* 0x040fe20000010100 */
[C---:B0-----:R-:W-:Y:S01]  /*16910*/  FADD.FTZ R58, -R130.reuse, R31 ;  /* 0x0000001f823a7221 */ /* 0x041fe20000010100 */
[----:B------:R-:W-:Y:S01]  /*16920*/  FADD.FTZ R57, -R130, R32 ;  /* 0x0000002082397221 */ /* 0x000fe20000010100 */
[----:B----4-:R-:W-:-:S04]  /*16930*/  @!P0 IMAD.WIDE R10, R40, 0x4, R10 ;  /* 0x00000004280a8825 */ /* 0x010fc800078e020a */
[C---:B------:R-:W-:Y:S01]  /*16940*/  FADD.FTZ R56, -R130.reuse, R33 ;  /* 0x0000002182387221 */ /* 0x040fe20000010100 */
[C---:B------:R-:W-:Y:S01]  /*16950*/  FADD.FTZ R23, -R130.reuse, R38 ;  /* 0x0000002682177221 */ /* 0x040fe20000010100 */
[----:B------:R-:W-:Y:S01]  /*16960*/  FADD.FTZ R24, -R130, R39 ;  /* 0x0000002782187221 */ /* 0x000fe20000010100 */
[C---:B---3--:R-:W-:Y:S01]  /*16970*/  FMUL.FTZ R35, R12.reuse, R82 ;  /* 0x000000520c237220 */ /* 0x048fe20000410000 */
[C---:B------:R-:W-:Y:S01]  /*16980*/  FMUL.FTZ R34, R12.reuse, R83 ;  /* 0x000000530c227220 */ /* 0x040fe20000410000 */
[----:B------:R0:W-:Y:S01]  /*16990*/  @!P0 STG.E desc[UR6][R8.64], R100 ;  /* 0x0000006408008986 */ /* 0x0001e2000c101906 */
        /* <DEDUP_REMOVED lines=11> */
[C---:B0-----:R-:W-:Y:S01]  /*16a50*/  FMUL.FTZ R8, R12.reuse, R54 ;  /* 0x000000360c087220 */ /* 0x041fe20000410000 */
        /* <DEDUP_REMOVED lines=19> */
[----:B--2---:R-:W-:-:S04]  /*16b90*/  IMAD.WIDE.U32 R22, R52, 0x10, R20 ;  /* 0x0000001034167825 */ /* 0x004fc800078e0014 */
        /* <DEDUP_REMOVED lines=10> */
[----:B0-----:R-:W-:Y:S01]  /*16c40*/  FFMA.FTZ R11, R35, R159, R158 ;  /* 0x0000009f230b7223 */ /* 0x001fe2000001009e */
[----:B------:R-:W-:Y:S01]  /*16c50*/  FFMA.FTZ R12, R34, R157, R156 ;  /* 0x0000009d220c7223 */ /* 0x000fe2000001009c */
[----:B------:R-:W-:Y:S01]  /*16c60*/  FFMA.FTZ R10, R81, R161, R160 ;  /* 0x000000a1510a7223 */ /* 0x000fe200000100a0 */
[----:B------:R-:W0:Y:S01]  /*16c70*/  LDC.64 R34, c[0x0][0x380] ;  /* 0x0000e000ff227b82 */ /* 0x000e220000000a00 */
[----:B------:R-:W-:Y:S01]  /*16c80*/  FFMA.FTZ R19, R19, R143, R142 ;  /* 0x0000008f13137223 */ /* 0x000fe2000001008e */
[--C-:B------:R-:W-:Y:S02]  /*16c90*/  IMAD.WIDE.U32 R28, R69, 0x10, R20.reuse ;  /* 0x00000010451c7825 */ /* 0x100fe400078e0014 */
[----:B------:R1:W-:Y:S02]  /*16ca0*/  STG.E.128 desc[UR6][R22.64], R8 ;  /* 0x0000000816007986 */ /* 0x0003e4000c101d06 */
[----:B------:R-:W-:-:S02]  /*16cb0*/  IMAD.WIDE.U32 R30, R71, 0x10, R20 ;  /* 0x00000010471e7825 */ /* 0x000fc400078e0014 */
[----:B------:R2:W-:Y:S02]  /*16cc0*/  STG.E.128 desc[UR6][R24.64], R12 ;  /* 0x0000000c18007986 */ /* 0x0005e4000c101d06 */
[--C-:B------:R-:W-:Y:S02]  /*16cd0*/  IMAD.WIDE.U32 R32, R73, 0x10, R20.reuse ;  /* 0x0000001049207825 */ /* 0x100fe400078e0014 */
[----:B------:R3:W-:Y:S02]  /*16ce0*/  STG.E.128 desc[UR6][R26.64], R16 ;  /* 0x000000101a007986 */ /* 0x0007e4000c101d06 */
[----:B------:R-:W-:-:S04]  /*16cf0*/  IMAD.WIDE.U32 R70, R70, 0x10, R20 ;  /* 0x0000001046467825 */ /* 0x000fc800078e0014 */
[----:B------:R-:W-:-:S04]  /*16d00*/  IMAD.WIDE.U32 R72, R72, 0x10, R20 ;  /* 0x0000001048487825 */ /* 0x000fc800078e0014 */
        /* <DEDUP_REMOVED lines=20> */
[----:B------:R1:W-:Y:S01]  /*16e50*/  STG.E.128 desc[UR6][R28.64], R8 ;  /* 0x000000081c007986 */ /* 0x0003e2000c101d06 */
[----:B0-----:R-:W-:-:S03]  /*16e60*/  LEA R40, R34, R40, 0x2 ;  /* 0x0000002822287211 */ /* 0x001fc600078e10ff */
[----:B------:R1:W-:Y:S01]  /*16e70*/  STG.E.128 desc[UR6][R30.64], R12 ;  /* 0x0000000c1e007986 */ /* 0x0003e2000c101d06 */
[----:B------:R-:W-:-:S03]  /*16e80*/  ISETP.GE.AND P0, PT, R40, R35, PT ;  /* 0x000000232800720c */ /* 0x000fc60003f06270 */
[----:B------:R1:W-:Y:S04]  /*16e90*/  STG.E.128 desc[UR6][R32.64], R16 ;  /* 0x0000001020007986 */ /* 0x0003e8000c101d06 */
[----:B------:R1:W-:Y:S04]  /*16ea0*/  STG.E.128 desc[UR6][R70.64], R20 ;  /* 0x0000001446007986 */ /* 0x0003e8000c101d06 */
[----:B------:R1:W-:Y:S02]  /*16eb0*/  STG.E.128 desc[UR6][R72.64], R24 ;  /* 0x0000001848007986 */ /* 0x0003e4000c101d06 */
[----:B------:R-:W-:Y:S05]  /*16ec0*/  @!P0 BRA `(.L_x_32251) ;  /* 0xfffffea400a08947 */ /* 0x000fea000383ffff */
[----:B------:R-:W-:Y:S05]  /*16ed0*/  EXIT ;  /* 0x000000000000794d */ /* 0x000fea0003800000 */
.L_x_32250:
[----:B------:R-:W-:Y:S01]  /*16ee0*/  HFMA2 R56, -RZ, RZ, 0, 1.847743988037109375e-06 ;  /* 0x0000001fff387431 */ /* 0x000fe200000001ff */
[----:B------:R-:W-:Y:S01]  /*16ef0*/  BSSY B0, `(.L_x_32252) ;  /* 0x0000006000007945 */ /* 0x000fe20003800000 */
[----:B------:R-:W-:Y:S02]  /*16f00*/  IMAD.MOV.U32 R57, RZ, RZ, 0x1 ;  /* 0x00000001ff397424 */ /* 0x000fe400078e00ff */
[----:B------:R-:W-:-:S07]  /*16f10*/  IMAD.MOV.U32 R55, RZ, RZ, -0x1 ;  /* 0xffffffffff377424 */ /* 0x000fce00078e00ff */
[----:B------:R-:W-:Y:S05]  /*16f20*/  WARPSYNC.COLLECTIVE R55, `(.L_x_32253) ;  /* 0x0000000037087348 */ /* 0x000fea0003c00000 */
[----:B------:R0:W1:Y:S02]  /*16f30*/  SHFL.BFLY P2, R55, R60, R57, R56 ;  /* 0x0c0000393c377389 */ /* 0x0000640000040038 */
[----:B01----:R-:W-:Y:S05]  /*16f40*/  ENDCOLLECTIVE ;  /* 0x000000000000791b */ /* 0x003fea0003800000 */
.L_x_32253:
[----:B------:R-:W-:Y:S05]  /*16f50*/  BSYNC B0 ;  /* 0x0000000000007941 */ /* 0x000fea0003800000 */
.L_x_32252:
[----:B------:R-:W-:Y:S01]  /*16f60*/  FADD.FTZ R60, R60, R55 ;  /* 0x000000373c3c7221 */ /* 0x000fe20000010000 */
[----:B------:R-:W-:Y:S01]  /*16f70*/  MOV R55, 0xffffffff ;  /* 0xffffffff00377802 */ /* 0x000fe20000000f00 */
[----:B------:R-:W-:Y:S01]  /*16f80*/  IMAD.MOV.U32 R56, RZ, RZ, 0x1f ;  /* 0x0000001fff387424 */ /* 0x000fe200078e00ff */
[----:B------:R-:W-:-:S07]  /*16f90*/  MOV R57, 0x2 ;  /* 0x0000000200397802 */ /* 0x000fce0000000f00 */
[----:B------:R-:W-:Y:S05]  /*16fa0*/  WARPSYNC.COLLECTIVE R55, `(.L_x_32254) ;  /* 0x0000000037087348 */ /* 0x000fea0003c00000 */
[----:B------:R0:W1:Y:S02]  /*16fb0*/  SHFL.BFLY P2, R55, R60, R57, R56 ;  /* 0x0c0000393c377389 */ /* 0x0000640000040038 */
[----:B01----:R-:W-:Y:S05]  /*16fc0*/  ENDCOLLECTIVE ;  /* 0x000000000000791b */ /* 0x003fea0003800000 */
.L_x_32254:
[----:B------:R-:W-:Y:S02]  /*16fd0*/  IMAD.MOV.U32 R57, RZ, RZ, 0x4 ;  /* 0x00000004ff397424 */ /* 0x000fe400078e00ff */
[----:B------:R-:W-:Y:S01]  /*16fe0*/  IMAD.MOV.U32 R59, RZ, RZ, R55 ;  /* 0x000000ffff3b7224 */ /* 0x000fe200078e0037 */
[----:B------:R-:W-:-:S03]  /*16ff0*/  MOV R55, 0xffffffff ;  /* 0xffffffff00377802 */ /* 0x000fc60000000f00 */
[----:B------:R-:W-:-:S05]  /*17000*/  FADD.FTZ R59, R60, R59 ;  /* 0x0000003b3c3b7221 */ /* 0x000fca0000010000 */
[----:B------:R-:W-:-:S07]  /*17010*/  MOV R60, R59 ;  /* 0x0000003b003c7202 */ /* 0x000fce0000000f00 */
[----:B------:R-:W-:Y:S05]  /*17020*/  WARPSYNC.COLLECTIVE R55, `(.L_x_32255) ;  /* 0x0000000037087348 */ /* 0x000fea0003c00000 */
[----:B------:R0:W1:Y:S02]  /*17030*/  SHFL.BFLY P2, R55, R60, R57, R56 ;  /* 0x0c0000393c377389 */ /* 0x0000640000040038 */
[----:B01----:R-:W-:Y:S05]  /*17040*/  ENDCOLLECTIVE ;  /* 0x000000000000791b */ /* 0x003fea0003800000 */
.L_x_32255:
[----:B------:R-:W-:Y:S02]  /*17050*/  IMAD.MOV.U32 R57, RZ, RZ, 0x8 ;  /* 0x00000008ff397424 */ /* 0x000fe400078e00ff */
[----:B------:R-:W-:Y:S01]  /*17060*/  IMAD.MOV.U32 R54, RZ, RZ, R55 ;  /* 0x000000ffff367224 */ /* 0x000fe200078e0037 */
[----:B------:R-:W-:-:S03]  /*17070*/  MOV R55, 0xffffffff ;  /* 0xffffffff00377802 */ /* 0x000fc60000000f00 */
[----:B------:R-:W-:Y:S02]  /*17080*/  FADD.FTZ R61, R59, R54 ;  /* 0x000000363b3d7221 */ /* 0x000fe40000010000 */
[----:B------:R-:W0:Y:S03]  /*17090*/  LDC R54, c[0x0][0x400] ;  /* 0x00010000ff367b82 */ /* 0x000e260000000800 */
[----:B------:R-:W-:-:S07]  /*170a0*/  MOV R60, R61 ;  /* 0x0000003d003c7202 */ /* 0x000fce0000000f00 */
[----:B0-----:R-:W-:Y:S05]  /*170b0*/  WARPSYNC.COLLECTIVE R55, `(.L_x_32256) ;  /* 0x0000000037087348 */ /* 0x001fea0003c00000 */
[----:B------:R1:W2:Y:S02]  /*170c0*/  SHFL.BFLY P2, R55, R60, R57, R56 ;  /* 0x0c0000393c377389 */ /* 0x0002a40000040038 */
[----:B012---:R-:W-:Y:S05]  /*170d0*/  ENDCOLLECTIVE ;  /* 0x000000000000791b */ /* 0x007fea0003800000 */
.L_x_32256:
        /* <DEDUP_REMOVED lines=8> */
.L_x_32257:
[----:B------:R-:W-:-:S04]  /*17160*/  IMAD.MOV.U32 R63, RZ, RZ, R55 ;  /* 0x000000ffff3f7224 */ /* 0x000fc800078e0037 */
[----:B------:R-:W-:-:S04]  /*17170*/  FADD.FTZ R63, R58, R63 ;  /* 0x0000003f3a3f7221 */ /* 0x000fc80000010000 */
[----:B------:R-:W-:-:S04]  /*17180*/  FMUL.FTZ R100, R63, R54 ;  /* 0x000000363f647220 */ /* 0x000fc80000410000 */
[C---:B------:R-:W-:Y:S01]  /*17190*/  FADD.FTZ R58, -R100.reuse, R8 ;  /* 0x00000008643a7221 */ /* 0x040fe20000010100 */
[C---:B------:R-:W-:Y:S01]  /*171a0*/  FADD.FTZ R59, -R100.reuse, R9 ;  /* 0x00000009643b7221 */ /* 0x040fe20000010100 */
[C---:B------:R-:W-:Y:S01]  /*171b0*/  FADD.FTZ R55, -R100.reuse, R12 ;  /* 0x0000000c64377221 */ /* 0x040fe20000010100 */
[----:B------:R-:W-:Y:S01]  /*171c0*/  FADD.FTZ R56, -R100, R13 ;  /* 0x0000000d64387221 */ /* 0x000fe20000010100 */
[----:B------:R-:W-:Y:S01]  /*171d0*/  FFMA.FTZ R62, R58, R58, RZ ;  /* 0x0000003a3a3e7223 */ /* 0x000fe200000100ff */
[----:B------:R-:W-:-:S03]  /*171e0*/  FADD.FTZ R58, -R100, R10 ;  /* 0x0000000a643a7221 */ /* 0x000fc60000010100 */
[----:B------:R-:W-:Y:S01]  /*171f0*/  FFMA.FTZ R61, R59, R59, R62 ;  /* 0x0000003b3b3d7223 */ /* 0x000fe2000001003e */
[----:B------:R-:W-:-:S03]  /*17200*/  FADD.FTZ R59, -R100, R11 ;  /* 0x0000000b643b7221 */ /* 0x000fc60000010100 */
[----:B------:R-:W-:-:S04]  /*17210*/  FFMA.FTZ R58, R58, R58, R61 ;  /* 0x0000003a3a3a7223 */ /* 0x000fc8000001003d */
        /* <DEDUP_REMOVED lines=52> */
[----:B------:R-:W-:Y:S01]  /*17560*/  FFMA.FTZ R56, R56, R56, R57 ;  /* 0x0000003838387223 */ /* 0x000fe20000010039 */
[----:B------:R-:W-:-:S03]  /*17570*/  IMAD.MOV.U32 R57, RZ, RZ, 0x1 ;  /* 0x00000001ff397424 */ /* 0x000fc600078e00ff */
[----:B------:R-:W-:Y:S01]  /*17580*/  FFMA.FTZ R55, R55, R55, R56 ;  /* 0x0000003737377223 */ /* 0x000fe20000010038 */
[----:B------:R-:W-:-:S03]  /*17590*/  HFMA2 R56, -RZ, RZ, 0, 1.847743988037109375e-06 ;  /* 0x0000001fff387431 */ /* 0x000fc600000001ff */
[----:B------:R-:W-:Y:S01]  /*175a0*/  FFMA.FTZ R58, R58, R58, R55 ;  /* 0x0000003a3a3a7223 */ /* 0x000fe20000010037 */
[----:B------:R-:W-:-:S04]  /*175b0*/  IMAD.MOV.U32 R55, RZ, RZ, -0x1 ;  /* 0xffffffffff377424 */ /* 0x000fc800078e00ff */
[----:B------:R-:W-:-:S07]  /*175c0*/  MOV R60, R58 ;  /* 0x0000003a003c7202 */ /* 0x000fce0000000f00 */
[----:B------:R-:W-:Y:S05]  /*175d0*/  WARPSYNC.COLLECTIVE R55, `(.L_x_32258) ;  /* 0x0000000037087348 */ /* 0x000fea0003c00000 */
[----:B------:R0:W1:Y:S02]  /*175e0*/  SHFL.BFLY P2, R55, R60, R57, R56 ;  /* 0x0c0000393c377389 */ /* 0x0000640000040038 */
[----:B01----:R-:W-:Y:S05]  /*175f0*/  ENDCOLLECTIVE ;  /* 0x000000000000791b */ /* 0x003fea0003800000 */
.L_x_32258:
[----:B------:R-:W-:Y:S01]  /*17600*/  HFMA2 R57, -RZ, RZ, 0, 1.1920928955078125e-07 ;  /* 0x00000002ff397431 */ /* 0x000fe200000001ff */
[----:B------:R-:W-:Y:S01]  /*17610*/  MOV R59, R55 ;  /* 0x00000037003b7202 */ /* 0x000fe20000000f00 */
[----:B------:R-:W-:-:S04]  /*17620*/  IMAD.MOV.U32 R55, RZ, RZ, -0x1 ;  /* 0xffffffffff377424 */ /* 0x000fc800078e00ff */
[----:B------:R-:W-:-:S04]  /*17630*/  FADD.FTZ R58, R58, R59 ;  /* 0x0000003b3a3a7221 */ /* 0x000fc80000010000 */
[----:B------:R-:W-:-:S07]  /*17640*/  IMAD.MOV.U32 R60, RZ, RZ, R58 ;  /* 0x000000ffff3c7224 */ /* 0x000fce00078e003a */
[----:B------:R-:W-:Y:S05]  /*17650*/  WARPSYNC.COLLECTIVE R55, `(.L_x_32259) ;  /* 0x0000000037087348 */ /* 0x000fea0003c00000 */
[----:B------:R0:W1:Y:S02]  /*17660*/  SHFL.BFLY P2, R55, R60, R57, R56 ;  /* 0x0c0000393c377389 */ /* 0x0000640000040038 */
[----:B01----:R-:W-:Y:S05]  /*17670*/  ENDCOLLECTIVE ;  /* 0x000000000000791b */ /* 0x003fea0003800000 */
.L_x_32259:
[----:B------:R-:W-:Y:S01]  /*17680*/  HFMA2 R57, -RZ, RZ, 0, 2.384185791015625e-07 ;  /* 0x00000004ff397431 */ /* 0x000fe200000001ff */
[----:B------:R-:W-:Y:S01]  /*17690*/  MOV R59, R55 ;  /* 0x00000037003b7202 */ /* 0x000fe20000000f00 */
[----:B------:R-:W-:-:S04]  /*176a0*/  IMAD.MOV.U32 R55, RZ, RZ, -0x1 ;  /* 0xffffffffff377424 */ /* 0x000fc800078e00ff */
[----:B------:R-:W-:-:S04]  /*176b0*/  FADD.FTZ R58, R58, R59 ;  /* 0x0000003b3a3a7221 */ /* 0x000fc80000010000 */
[----:B------:R-:W-:-:S07]  /*176c0*/  IMAD.MOV.U32 R60, RZ, RZ, R58 ;  /* 0x000000ffff3c7224 */ /* 0x000fce00078e003a */
[----:B------:R-:W-:Y:S05]  /*176d0*/  WARPSYNC.COLLECTIVE R55, `(.L_x_32260) ;  /* 0x0000000037087348 */ /* 0x000fea0003c00000 */
[----:B------:R0:W1:Y:S02]  /*176e0*/  SHFL.BFLY P2, R55, R60, R57, R56 ;  /* 0x0c0000393c377389 */ /* 0x0000640000040038 */
[----:B01----:R-:W-:Y:S05]  /*176f0*/  ENDCOLLECTIVE ;  /* 0x000000000000791b */ /* 0x003fea0003800000 */
.L_x_32260:
[----:B------:R-:W-:Y:S01]  /*17700*/  HFMA2 R57, -RZ, RZ, 0, 4.76837158203125e-07 ;  /* 0x00000008ff397431 */ /* 0x000fe200000001ff */
[----:B------:R-:W-:Y:S01]  /*17710*/  MOV R59, R55 ;  /* 0x00000037003b7202 */ /* 0x000fe20000000f00 */
[----:B------:R-:W-:-:S04]  /*17720*/  IMAD.MOV.U32 R55, RZ, RZ, -0x1 ;  /* 0xffffffffff377424 */ /* 0x000fc800078e00ff */
[----:B------:R-:W-:-:S04]  /*17730*/  FADD.FTZ R58, R58, R59 ;  /* 0x0000003b3a3a7221 */ /* 0x000fc80000010000 */
[----:B------:R-:W-:-:S07]  /*17740*/  IMAD.MOV.U32 R60, RZ, RZ, R58 ;  /* 0x000000ffff3c7224 */ /* 0x000fce00078e003a */
[----:B------:R-:W-:Y:S05]  /*17750*/  WARPSYNC.COLLECTIVE R55, `(.L_x_32261) ;  /* 0x0000000037087348 */ /* 0x000fea0003c00000 */
[----:B------:R0:W1:Y:S02]  /*17760*/  SHFL.BFLY P2, R55, R60, R57, R56 ;  /* 0x0c0000393c377389 */ /* 0x0000640000040038 */
[----:B01----:R-:W-:Y:S05]  /*17770*/  ENDCOLLECTIVE ;  /* 0x000000000000791b */ /* 0x003fea0003800000 */
.L_x_32261:
[----:B------:R-:W-:Y:S01]  /*17780*/  HFMA2 R57, -RZ, RZ, 0, 9.5367431640625e-07 ;  /* 0x00000010ff397431 */ /* 0x000fe200000001ff */
[----:B------:R-:W-:Y:S01]  /*17790*/  MOV R59, R55 ;  /* 0x00000037003b7202 */ /* 0x000fe20000000f00 */
[----:B------:R-:W-:-:S04]  /*177a0*/  IMAD.MOV.U32 R55, RZ, RZ, -0x1 ;  /* 0xffffffffff377424 */ /* 0x000fc800078e00ff */
[----:B------:R-:W-:-:S04]  /*177b0*/  FADD.FTZ R58, R58, R59 ;  /* 0x0000003b3a3a7221 */ /* 0x000fc80000010000 */
[----:B------:R-:W-:-:S07]  /*177c0*/  IMAD.MOV.U32 R60, RZ, RZ, R58 ;  /* 0x000000ffff3c7224 */ /* 0x000fce00078e003a */
[----:B------:R-:W-:Y:S05]  /*177d0*/  WARPSYNC.COLLECTIVE R55, `(.L_x_32262) ;  /* 0x0000000037087348 */ /* 0x000fea0003c00000 */
[----:B------:R0:W1:Y:S02]  /*177e0*/  SHFL.BFLY P2, R55, R60, R57, R56 ;  /* 0x0c0000393c377389 */ /* 0x0000640000040038 */
[----:B01----:R-:W-:Y:S05]  /*177f0*/  ENDCOLLECTIVE ;  /* 0x000000000000791b */ /* 0x003fea0003800000 */
.L_x_32262:
[----:B------:R-:W-:Y:S01]  /*17800*/  MOV R59, R55 ;  /* 0x00000037003b7202 */ /* 0x000fe20000000f00 */
[----:B------:R-:W-:Y:S06]  /*17810*/  BRA `(.L_x_32263) ;  /* 0xffffffec00a07947 */ /* 0x000fec000383ffff */
.L_x_32264:
        /* <DEDUP_REMOVED lines=14> */
.L_x_37369:


//--------------------- .text._ZN10layer_norm13ln_fwd_kernelINS_13Kernel_traitsI6__halfffffjLj1024ELj1ELj4ELj1ELj16ENS_18Kernel_traits_baseILj1024ES2_ffffjLj128EEEEELb1ELb1ELb1ELb0EEEvNS_9FwdParamsE --------------------------
	.section	.text._ZN10layer_norm13ln_fwd_kernelINS_13Kernel_traitsI6__halfffffjLj1024ELj1ELj4ELj1ELj16ENS_18Kernel_traits_baseILj1024ES2_ffffjLj128EEEEELb1ELb1ELb1ELb0EEEvNS_9FwdParamsE,"ax",@progbits
	.align	128
        .global         _ZN10layer_norm13ln_fwd_kernelINS_13Kernel_traitsI6__halfffffjLj1024ELj1ELj4ELj1ELj16ENS_18Kernel_traits_baseILj1024ES2_ffffjLj128EEEEELb1ELb1ELb1ELb0EEEvNS_9FwdParamsE
        .type           _ZN10layer_norm13ln_fwd_kernelINS_13Kernel_traitsI6__halfffffjLj1024ELj1ELj4ELj1ELj16ENS_18Kernel_traits_baseILj1024ES2_ffffjLj128EEEEELb1ELb1ELb1ELb0EEEvNS_9FwdParamsE,@function
        .size           _ZN10layer_norm13ln_fwd_kernelINS_13Kernel_traitsI6__halfffffjLj1024ELj1ELj4ELj1ELj16ENS_18Kernel_traits_baseILj1024ES2_ffffjLj128EEEEELb1ELb1ELb1ELb0EEEvNS_9FwdParamsE,(.L_x_37370 - _ZN10layer_norm13ln_fwd_kernelINS_13Kernel_traitsI6__halfffffjLj1024ELj1ELj4ELj1ELj16ENS_18Kernel_traits_baseILj1024ES2_ffffjLj128EEEEELb1ELb1ELb1ELb0EEEvNS_9FwdParamsE)
        .other          _ZN10layer_norm13ln_fwd_kernelINS_13Kernel_traitsI6__halfffffjLj1024ELj1ELj4ELj1ELj16ENS_18Kernel_traits_baseILj1024ES2_ffffjLj128EEEEELb1ELb1ELb1ELb0EEEvNS_9FwdParamsE,@"STO_CUDA_ENTRY STV_DEFAULT"
_ZN10layer_norm13ln_fwd_kernelINS_13Kernel_traitsI6__halfffffjLj1024ELj1ELj4ELj1ELj16ENS_18Kernel_traits_baseILj1024ES2_ffffjLj128EEEEELb1ELb1ELb1ELb0EEEvNS_9FwdParamsE:
.text._ZN10layer_norm13ln_fwd_kernelINS_13Kernel_traitsI6__halfffffjLj1024ELj1ELj4ELj1ELj16ENS_18Kernel_traits_baseILj1024ES2_ffffjLj128EEEEELb1ELb1ELb1ELb0EEEvNS_9FwdParamsE:
        /* <DEDUP_REMOVED lines=22> */
[----:B------:R-:W3:Y:S03]  /*0160*/  LDC R7, c[0x0][0x360] ;  /* 0x0000d800ff077b82 */ /* 0x000ee60000000800 */
[----:B------:R-:W-:Y:S01]  /*0170*/  MOV R24, R0 ;  /* 0x0000000000187202 */ /* 0x000fe20000000f00 */
[----:B-1----:R-:W-:Y:S02]  /*0180*/  USHF.L.U32 UR8, UR9, 0x2, URZ ;  /* 0x0000000209087899 */ /* 0x002fe400080006ff */
[--C-:B---3--:R-:W-:Y:S01]  /*0190*/  IMAD R70, R7, UR9, R72.reuse ;  /* 0x0000000907467c24 */ /* 0x108fe2000f8e0248 */
        /* <DEDUP_REMOVED lines=76> */
[----:B---3--:R-:W-:-:S04]  /*0660*/  @P4 IMAD.WIDE.U32 R68, R24, 0x8, R68 ;  /* 0x0000000818444825 */ /* 0x008fc800078e0044 */
[----:B------:R-:W-:Y:S01]  /*0670*/  @P4 VIADD R24, R24, 0x20 ;  /* 0x0000002018184836 */ /* 0x000fe20000000000 */
        /* <DEDUP_REMOVED lines=18> */
[----:B------:R-:W-:Y:S01]  /*07a0*/  @P6 IADD3 R24, PT, PT, R24, 0x20, RZ ;  /* 0x0000002018186810 */ /* 0x000fe20007ffe0ff */
[----:B------:R1:W5:Y:S04]  /*07b0*/  @P6 LD.E.64 R48, desc[UR6][R84.64] ;  /* 0x0000000654306980 */ /* 0x000368000c101b00 */
[C---:B------:R-:W-:Y:S01]  /*07c0*/  @P0 IMAD.WIDE.U32 R90, R24.reuse, 0x8, R90 ;  /* 0x00000008185a0825 */ /* 0x040fe200078e005a */
[----:B------:R1:W5:Y:S03]  /*07d0*/  @P6 LDG.E.64 R18, desc[UR6][R86.64] ;  /* 0x0000000656126981 */ /* 0x000366000c1e1b00 */
[C---:B------:R-:W-:Y:S01]  /*07e0*/  @P0 IMAD.WIDE.U32 R94, R24.reuse, 0x8, R94 ;  /* 0x00000008185e0825 */ /* 0x040fe200078e005e */
[----:B------:R1:W5:Y:S03]  /*07f0*/  @P0 LDG.E.64 R20, desc[UR6][R90.64] ;  /* 0x000000065a140981 */ /* 0x000366000c1e1b00 */
[C---:B------:R-:W-:Y:S01]  /*0800*/  @P0 IMAD.WIDE.U32 R92, R24.reuse, 0x8, R92 ;  /* 0x00000008185c0825 */ /* 0x040fe200078e005c */
[----:B------:R1:W5:Y:S04]  /*0810*/  @P0 LDG.E.64 R22, desc[UR6][R94.64] ;  /* 0x000000065e160981 */ /* 0x000368000c1e1b00 */
[----:B------:R1:W5:Y:S01]  /*0820*/  @P0 LD.E.64 R2, desc[UR6][R92.64] ;  /* 0x000000065c020980 */ /* 0x000362000c101b00 */
[----:B------:R-:W-:Y:S01]  /*0830*/  ISETP.GE.U32.AND P1, PT, R71, 0x100, PT ;  /* 0x000001004700780c */ /* 0x000fe20003f26070 */
[----:B------:R-:W-:-:S12]  /*0840*/  @P0 VIADD R24, R24, 0x20 ;  /* 0x0000002018180836 */ /* 0x000fd80000000000 */
        /* <DEDUP_REMOVED lines=11> */
.L_x_32266:
        /* <DEDUP_REMOVED lines=18> */
[----:B------:R-:W1:Y:S01]  /*0a20*/  @P3 LDC.64 R42, c[0x0][0x3d0] ;  /* 0x0000f400ff2a3b82 */ /* 0x000e620000000a00 */
[----:B------:R-:W-:-:S07]  /*0a30*/  @P6 LOP3.LUT R24, R24, 0x20, RZ, 0xfc, !PT ;  /* 0x0000002018186812 */ /* 0x000fce00078efcff */
[----:B------:R-:W1:Y:S01]  /*0a40*/  @P3 LDC.64 R44, c[0x0][0x3e8] ;  /* 0x0000fa00ff2c3b82 */ /* 0x000e620000000a00 */
[----:B------:R-:W-:-:S07]  /*0a50*/  ISETP.GE.U32.AND P6, PT, R71, 0x100, PT ;  /* 0x000001004700780c */ /* 0x000fce0003fc6070 */
        /* <DEDUP_REMOVED lines=10> */
[----:B-1----:R-:W-:-:S03]  /*0b00*/  @P4 IMAD.WIDE.U32 R40, R24, 0x8, R40 ;  /* 0x0000000818284825 */ /* 0x002fc600078e0028 */
[----:B------:R-:W1:Y:S01]  /*0b10*/  @P0 LDC.64 R78, c[0x0][0x3d0] ;  /* 0x0000f400ff4e0b82 */ /* 0x000e620000000a00 */
[----:B------:R-:W-:Y:S01]  /*0b20*/  @P4 IADD3 R24, PT, PT, R24, 0x20, RZ ;  /* 0x0000002018184810 */ /* 0x000fe20007ffe0ff */
[----:B------:R2:W5:Y:S06]  /*0b30*/  @P4 LDG.E.64 R60, desc[UR6][R38.64] ;  /* 0x00000006263c4981 */ /* 0x00056c000c1e1b00 */
[----:B------:R-:W4:Y:S01]  /*0b40*/  @P0 LDC.64 R80, c[0x0][0x3e8] ;  /* 0x0000fa00ff500b82 */ /* 0x000f220000000a00 */
[C---:B------:R-:W-:Y:S01]  /*0b50*/  @P3 IMAD.WIDE.U32 R42, R24.reuse, 0x8, R42 ;  /* 0x00000008182a3825 */ /* 0x040fe200078e002a */
[----:B------:R2:W5:Y:S03]  /*0b60*/  @P4 LDG.E.64 R8, desc[UR6][R40.64] ;  /* 0x0000000628084981 */ /* 0x000566000c1e1b00 */
[C---:B------:R-:W-:Y:S01]  /*0b70*/  @P3 IMAD.WIDE.U32 R44, R24.reuse, 0x8, R44 ;  /* 0x00000008182c3825 */ /* 0x040fe200078e002c */
[----:B------:R2:W5:Y:S02]  /*0b80*/  @P3 LDG.E.64 R58, desc[UR6][R42.64] ;  /* 0x000000062a3a3981 */ /* 0x000564000c1e1b00 */
[----:B------:R-:W2:Y:S01]  /*0b90*/  @P6 LDC.64 R82, c[0x0][0x3d0] ;  /* 0x0000f400ff526b82 */ /* 0x000ea20000000a00 */
[----:B------:R-:W-:Y:S01]  /*0ba0*/  @P3 VIADD R24, R24, 0x20 ;  /* 0x0000002018183836 */ /* 0x000fe20000000000 */
[----:B------:R0:W5:Y:S06]  /*0bb0*/  @P3 LDG.E.64 R10, desc[UR6][R44.64] ;  /* 0x000000062c0a3981 */ /* 0x00016c000c1e1b00 */
[----:B------:R-:W2:Y:S01]  /*0bc0*/  @P6 LDC.64 R84, c[0x0][0x3e8] ;  /* 0x0000fa00ff546b82 */ /* 0x000ea20000000a00 */
[----:B------:R-:W-:-:S04]  /*0bd0*/  @P2 IMAD.WIDE.U32 R46, R24, 0x8, R46 ;  /* 0x00000008182e2825 */ /* 0x000fc800078e002e */
[C---:B------:R-:W-:Y:S01]  /*0be0*/  @P2 IMAD.WIDE.U32 R68, R24.reuse, 0x8, R68 ;  /* 0x0000000818442825 */ /* 0x040fe200078e0044 */
[----:B------:R1:W5:Y:S03]  /*0bf0*/  @P2 LDG.E.64 R12, desc[UR6][R46.64] ;  /* 0x000000062e0c2981 */ /* 0x000366000c1e1b00 */
[----:B------:R-:W-:Y:S01]  /*0c00*/  @P2 VIADD R24, R24, 0x20 ;  /* 0x0000002018182836 */ /* 0x000fe20000000000 */
[----:B------:R1:W5:Y:S03]  /*0c10*/  @P2 LDG.E.64 R14, desc[UR6][R68.64] ;  /* 0x00000006440e2981 */ /* 0x000366000c1e1b00 */
[----:B0-----:R-:W-:-:S04]  /*0c20*/  @P1 IMAD.WIDE.U32 R32, R24, 0x8, R30 ;  /* 0x0000000818201825 */ /* 0x001fc800078e001e */
[C---:B---3--:R-:W-:Y:S01]  /*0c30*/  @P1 IMAD.WIDE.U32 R76, R24.reuse, 0x8, R76 ;  /* 0x00000008184c1825 */ /* 0x048fe200078e004c */
[----:B------:R-:W-:Y:S01]  /*0c40*/  @P1 IADD3 R24, PT, PT, R24, 0x20, RZ ;  /* 0x0000002018181810 */ /* 0x000fe20007ffe0ff */
[----:B------:R0:W5:Y:S04]  /*0c50*/  @P1 LDG.E.64 R16, desc[UR6][R32.64] ;  /* 0x0000000620101981 */ /* 0x000168000c1e1b00 */
[C---:B-1----:R-:W-:Y:S01]  /*0c60*/  @P0 IMAD.WIDE.U32 R78, R24.reuse, 0x8, R78 ;  /* 0x00000008184e0825 */ /* 0x042fe200078e004e */
[----:B------:R0:W5:Y:S03]  /*0c70*/  @P1 LDG.E.64 R18, desc[UR6][R76.64] ;  /* 0x000000064c121981 */ /* 0x000166000c1e1b00 */
[C---:B----4-:R-:W-:Y:S01]  /*0c80*/  @P0 IMAD.WIDE.U32 R80, R24.reuse, 0x8, R80 ;  /* 0x0000000818500825 */ /* 0x050fe200078e0050 */
[----:B------:R0:W5:Y:S03]  /*0c90*/  @P0 LDG.E.64 R20, desc[UR6][R78.64] ;  /* 0x000000064e140981 */ /* 0x000166000c1e1b00 */
[----:B------:R-:W-:Y:S01]  /*0ca0*/  @P0 VIADD R24, R24, 0x20 ;  /* 0x0000002018180836 */ /* 0x000fe20000000000 */
[----:B------:R0:W5:Y:S03]  /*0cb0*/  @P0 LDG.E.64 R22, desc[UR6][R80.64] ;  /* 0x0000000650160981 */ /* 0x000166000c1e1b00 */
[----:B--2---:R-:W-:-:S04]  /*0cc0*/  @P6 IMAD.WIDE.U32 R30, R24, 0x8, R82 ;  /* 0x00000008181e6825 */ /* 0x004fc800078e0052 */
[----:B------:R-:W-:Y:S01]  /*0cd0*/  @P6 IMAD.WIDE.U32 R24, R24, 0x8, R84 ;  /* 0x0000000818186825 */ /* 0x000fe200078e0054 */
[----:B------:R0:W5:Y:S04]  /*0ce0*/  @P6 LDG.E.64 R26, desc[UR6][R30.64] ;  /* 0x000000061e1a6981 */ /* 0x000168000c1e1b00 */
[----:B------:R0:W5:Y:S01]  /*0cf0*/  @P6 LDG.E.64 R28, desc[UR6][R24.64] ;  /* 0x00000006181c6981 */ /* 0x000162000c1e1b00 */
[----:B------:R-:W-:Y:S02]  /*0d00*/  @P5 CS2R R56, SRZ ;  /* 0x0000000000385805 */ /* 0x000fe4000001ff00 */
[----:B------:R-:W-:Y:S02]  /*0d10*/  @P4 CS2R R54, SRZ ;  /* 0x0000000000364805 */ /* 0x000fe4000001ff00 */
[----:B------:R-:W-:-:S02]  /*0d20*/  @P3 CS2R R52, SRZ ;  /* 0x0000000000343805 */ /* 0x000fc4000001ff00 */
[----:B------:R-:W-:Y:S02]  /*0d30*/  @P2 CS2R R50, SRZ ;  /* 0x0000000000322805 */ /* 0x000fe4000001ff00 */
[----:B------:R-:W-:Y:S02]  /*0d40*/  @P1 CS2R R48, SRZ ;  /* 0x0000000000301805 */ /* 0x000fe4000001ff00 */
[----:B------:R-:W-:Y:S02]  /*0d50*/  @P0 CS2R R2, SRZ ;  /* 0x0000000000020805 */ /* 0x000fe4000001ff00 */
[----:B0-----:R-:W-:-:S07]  /*0d60*/  @P6 CS2R R86, SRZ ;  /* 0x0000000000566805 */ /* 0x001fce000001ff00 */
.L_x_32267:
[----:B------:R-:W-:Y:S05]  /*0d70*/  BSYNC.RECONVERGENT B0 ;  /* 0x0000000000007941 */ /* 0x000fea0003800200 */
.L_x_32265:
        /* <DEDUP_REMOVED lines=8> */
[----:B------:R-:W-:Y:S01]  /*0e00*/  SHF.R.U32.HI R25, RZ, 0x10, R7 ;  /* 0x00000010ff197819 */ /* 0x000fe20000011607 */
[----:B------:R-:W-:Y:S01]  /*0e10*/  IMAD.MOV.U32 R7, RZ, RZ, R11 ;  /* 0x000000ffff077224 */ /* 0x000fe200078e000b */
[----:B------:R-:W-:Y:S01]  /*0e20*/  MOV R79, R10 ;  /* 0x0000000a004f7202 */ /* 0x000fe20000000f00 */
[----:B------:R-:W-:Y:S01]  /*0e30*/  IMAD.MOV.U32 R81, RZ, RZ, R14 ;  /* 0x000000ffff517224 */ /* 0x000fe200078e000e */
[----:B------:R-:W-:Y:S01]  /*0e40*/  PRMT R77, R77, 0x5410, R6 ;  /* 0x000054104d4d7816 */ /* 0x000fe20000000006 */
[----:B------:R-:W-:Y:S01]  /*0e50*/  IMAD.HI.U32 R6, R73, -0x2daee0ad, RZ ;  /* 0xd2511f5349067827 */ /* 0x000fe200078e00ff */
[----:B------:R-:W-:-:S02]  /*0e60*/  PRMT R79, R79, 0x5410, R7 ;  /* 0x000054104f4f7816 */ /* 0x000fc40000000007 */
[----:B------:R-:W-:Y:S01]  /*0e70*/  SHF.R.U64 R78, R8, 0x10, R9 ;  /* 0x00000010084e7819 */ /* 0x000fe20000001209 */
[----:B------:R-:W-:Y:S01]  /*0e80*/  IMAD.HI.U32 R7, R70, -0x326172a9, RZ ;  /* 0xcd9e8d5746077827 */ /* 0x000fe200078e00ff */
[----:B------:R-:W-:Y:S02]  /*0e90*/  SHF.R.U64 R80, R10, 0x10, R11 ;  /* 0x000000100a507819 */ /* 0x000fe4000000120b */
[----:B------:R-:W-:Y:S01]  /*0ea0*/  SHF.R.U32.HI R30, RZ, 0x10, R9 ;  /* 0x00000010ff1e7819 */ /* 0x000fe20000011609 */
        /* <DEDUP_REMOVED lines=10> */
[----:B------:R-:W-:Y:S01]  /*0f50*/  IMAD.MOV.U32 R121, RZ, RZ, R16 ;  /* 0x000000ffff797224 */ /* 0x000fe200078e0010 */
[----:B------:R-:W-:Y:S01]  /*0f60*/  PRMT R81, R81, 0x5410, R9 ;  /* 0x0000541051517816 */ /* 0x000fe20000000009 */
[----:B------:R-:W-:Y:S01]  /*0f70*/  IMAD R9, R70, -0x326172a9, RZ ;  /* 0xcd9e8d5746097824 */ /* 0x000fe200078e02ff */
[----:B------:R-:W-:Y:S01]  /*0f80*/  PRMT R83, R83, 0x5410, R10 ;  /* 0x0000541053537816 */ /* 0x000fe2000000000a */
[----:B------:R-:W-:Y:S01]  /*0f90*/  IMAD.HI.U32 R10, R7, -0x2daee0ad, RZ ;  /* 0xd2511f53070a7827 */ /* 0x000fe200078e00ff */
[----:B------:R-:W-:-:S02]  /*0fa0*/  PRMT R115, R115, 0x5410, R11 ;  /* 0x0000541073737816 */ /* 0x000fc4000000000b */
[----:B------:R-:W-:Y:S01]  /*0fb0*/  PRMT R117, R117, 0x5410, R8 ;  /* 0x0000541075757816 */ /* 0x000fe20000000008 */
[----:B------:R-:W-:Y:S01]  /*0fc0*/  IMAD R11, R73, -0x2daee0ad, RZ ;  /* 0xd2511f53490b7824 */ /* 0x000fe200078e02ff */
[----:B------:R-:W-:Y:S01]  /*0fd0*/  MOV R119, R12 ;  /* 0x0000000c00777202 */ /* 0x000fe20000000f00 */
[----:B------:R-:W-:Y:S01]  /*0fe0*/  IMAD.HI.U32 R8, R6, -0x326172a9, RZ ;  /* 0xcd9e8d5706087827 */ /* 0x000fe200078e00ff */
[--C-:B------:R-:W-:Y:S02]  /*0ff0*/  SHF.R.U64 R120, R12, 0x10, R13.reuse ;  /* 0x000000100c787819 */ /* 0x100fe4000000120d */
[----:B------:R-:W-:Y:S01]  /*1000*/  SHF.R.U32.HI R12, RZ, 0x10, R13 ;  /* 0x00000010ff0c7819 */ /* 0x000fe2000001160d */
[----:B------:R-:W-:Y:S01]  /*1010*/  IMAD.MOV.U32 R101, RZ, RZ, R23 ;  /* 0x000000ffff657224 */ /* 0x000fe200078e0017 */
[----:B------:R-:W-:Y:S01]  /*1020*/  LOP3.LUT R8, R9, UR10, R8, 0x96, !PT ;  /* 0x0000000a09087c12 */ /* 0x000fe2000f8e9608 */
[----:B------:R-:W-:Y:S01]  /*1030*/  IMAD R9, R6, -0x326172a9, RZ ;  /* 0xcd9e8d5706097824 */ /* 0x000fe200078e02ff */
[----:B------:R-:W-:Y:S01]  /*1040*/  LOP3.LUT R10, R11, UR13, R10, 0x96, !PT ;  /* 0x0000000d0b0a7c12 */ /* 0x000fe2000f8e960a */
[----:B------:R-:W-:Y:S01]  /*1050*/  IMAD.MOV.U32 R123, RZ, RZ, R20 ;  /* 0x000000ffff7b7224 */ /* 0x000fe200078e0014 */
[----:B------:R-:W-:Y:S01]  /*1060*/  PRMT R120, R120, 0x5410, R12 ;  /* 0x0000541078787816 */ /* 0x000fe2000000000c */
[----:B------:R-:W-:Y:S01]  /*1070*/  IMAD R12, R7, -0x2daee0ad, RZ ;  /* 0xd2511f53070c7824 */ /* 0x000fe200078e02ff */
[----:B------:R-:W-:Y:S01]  /*1080*/  SHF.R.U64 R82, R14, 0x10, R15 ;  /* 0x000000100e527819 */ /* 0x000fe2000000120f */
[----:B------:R-:W-:Y:S01]  /*1090*/  IMAD.HI.U32 R7, R8, -0x2daee0ad, RZ ;  /* 0xd2511f5308077827 */ /* 0x000fe200078e00ff */
[----:B------:R-:W-:Y:S01]  /*10a0*/  SHF.R.U64 R130, R50, 0x10, R51 ;  /* 0x0000001032827819 */ /* 0x000fe20000001233 */
[----:B------:R-:W0:Y:S01]  /*10b0*/  LDCU UR13, c[0x0][0x404] ;  /* 0x00008080ff0d77ac */ /* 0x000e220008000800 */
[----:B------:R-:W-:Y:S01]  /*10c0*/  SHF.R.U64 R129, R66, 0x10, R67 ;  /* 0x0000001042817819 */ /* 0x000fe20000001243 */
[----:B------:R-:W-:Y:S01]  /*10d0*/  IMAD.HI.U32 R6, R10, -0x326172a9, RZ ;  /* 0xcd9e8d570a067827 */ /* 0x000fe200078e00ff */
[----:B------:R-:W-:Y:S01]  /*10e0*/  LOP3.LUT R7, R12, UR15, R7, 0x96, !PT ;  /* 0x0000000f0c077c12 */ /* 0x000fe2000f8e9607 */
[----:B------:R-:W1:Y:S01]  /*10f0*/  LDCU UR15, c[0x0][0x448] ;  /* 0x00008900ff0f77ac */ /* 0x000e620008000800 */
[----:B------:R-:W-:Y:S01]  /*1100*/  MOV R100, R22 ;  /* 0x0000001600647202 */ /* 0x000fe20000000f00 */
[----:B------:R-:W-:Y:S01]  /*1110*/  IMAD R11, R8, -0x2daee0ad, RZ ;  /* 0xd2511f53080b7824 */ /* 0x000fe200078e02ff */
[----:B------:R-:W-:Y:S01]  /*1120*/  LOP3.LUT R6, R9, UR14, R6, 0x96, !PT ;  /* 0x0000000e09067c12 */ /* 0x000fe2000f8e9606 */
[----:B------:R-:W-:Y:S01]  /*1130*/  IMAD R9, R10, -0x326172a9, RZ ;  /* 0xcd9e8d570a097824 */ /* 0x000fe200078e02ff */
[----:B------:R-:W-:Y:S01]  /*1140*/  SHF.R.U64 R114, R22, 0x10, R23 ;  /* 0x0000001016727819 */ /* 0x000fe20000001217 */
[----:B------:R-:W-:Y:S01]  /*1150*/  IMAD.HI.U32 R8, R7, -0x326172a9, RZ ;  /* 0xcd9e8d5707087827 */ /* 0x000fe200078e00ff */
[----:B------:R-:W-:Y:S01]  /*1160*/  SHF.R.U32.HI R32, RZ, 0x10, R15 ;  /* 0x00000010ff207819 */ /* 0x000fe2000001160f */
[----:B------:R-:W2:Y:S01]  /*1170*/  LDCU.U8 UR14, c[0x0][0x410] ;  /* 0x00008200ff0e77ac */ /* 0x000ea20008000000 */
[--C-:B------:R-:W-:Y:S01]  /*1180*/  SHF.R.U64 R118, R4, 0x10, R5.reuse ;  /* 0x0000001004767819 */ /* 0x100fe20000001205 */
[C---:B------:R-:W-:Y:S01]  /*1190*/  IMAD.HI.U32 R10, R6.reuse, -0x2daee0ad, RZ ;  /* 0xd2511f53060a7827 */ /* 0x040fe200078e00ff */
[----:B------:R-:W-:Y:S01]  /*11a0*/  LOP3.LUT R8, R9, UR16, R8, 0x96, !PT ;  /* 0x0000001009087c12 */ /* 0x000fe2000f8e9608 */
[----:B------:R-:W3:Y:S01]  /*11b0*/  LDCU.64 UR10, c[0x0][0x3a0] ;  /* 0x00007400ff0a77ac */ /* 0x000ee20008000a00 */
[----:B------:R-:W-:Y:S01]  /*11c0*/  SHF.R.U32.HI R22, RZ, 0x10, R5 ;  /* 0x00000010ff167819 */ /* 0x000fe20000011605 */
[----:B------:R-:W-:Y:S01]  /*11d0*/  IMAD.MOV.U32 R14, RZ, RZ, R13 ;  /* 0x000000ffff0e7224 */ /* 0x000fe200078e000d */
[----:B------:R-:W-:Y:S01]  /*11e0*/  LOP3.LUT R10, R11, UR17, R10, 0x96, !PT ;  /* 0x000000110b0a7c12 */ /* 0x000fe2000f8e960a */
[----:B------:R-:W-:Y:S01]  /*11f0*/  IMAD R12, R6, -0x2daee0ad, RZ ;  /* 0xd2511f53060c7824 */ /* 0x000fe200078e02ff */
[----:B------:R-:W-:Y:S01]  /*1200*/  MOV R13, R17 ;  /* 0x00000011000d7202 */ /* 0x000fe20000000f00 */
[----:B------:R-:W-:Y:S01]  /*1210*/  IMAD R7, R7, -0x326172a9, RZ ;  /* 0xcd9e8d5707077824 */ /* 0x000fe200078e02ff */
[----:B------:R-:W-:Y:S01]  /*1220*/  PRMT R119, R119, 0x5410, R14 ;  /* 0x0000541077777816 */ /* 0x000fe2000000000e */
[----:B------:R-:W-:Y:S01]  /*1230*/  IMAD.HI.U32 R6, R10, -0x326172a9, RZ ;  /* 0xcd9e8d570a067827 */ /* 0x000fe200078e00ff */
[----:B------:R-:W-:-:S02]  /*1240*/  PRMT R121, R121, 0x5410, R13 ;  /* 0x0000541079797816 */ /* 0x000fc4000000000d */
[----:B------:R-:W-:Y:S01]  /*1250*/  MOV R13, R65 ;  /* 0x00000041000d7202 */ /* 0x000fe20000000f00 */
[----:B------:R-:W-:Y:S01]  /*1260*/  IMAD.HI.U32 R9, R8, -0x2daee0ad, RZ ;  /* 0xd2511f5308097827 */ /* 0x000fe200078e00ff */
[----:B------:R-:W-:Y:S02]  /*1270*/  LOP3.LUT R6, R7, UR18, R6, 0x96, !PT ;  /* 0x0000001207067c12 */ /* 0x000fe4000f8e9606 */
[----:B------:R-:W-:Y:S01]  /*1280*/  SHF.R.U64 R122, R16, 0x10, R17 ;  /* 0x00000010107a7819 */ /* 0x000fe20000001211 */
[----:B------:R-:W-:Y:S01]  /*1290*/  IMAD.MOV.U32 R11, RZ, RZ, R64 ;  /* 0x000000ffff0b7224 */ /* 0x000fe200078e0040 */
[----:B------:R-:W-:Y:S01]  /*12a0*/  LOP3.LUT R9, R12, UR19, R9, 0x96, !PT ;  /* 0x000000130c097c12 */ /* 0x000fe2000f8e9609 */
[----:B------:R-:W-:Y:S01]  /*12b0*/  IMAD R10, R10, -0x326172a9, RZ ;  /* 0xcd9e8d570a0a7824 */ /* 0x000fe200078e02ff */
[----:B------:R-:W-:Y:S01]  /*12c0*/  SHF.R.U64 R97, R18, 0x10, R19 ;  /* 0x0000001012617819 */ /* 0x000fe20000001213 */
[----:B------:R-:W-:Y:S01]  /*12d0*/  IMAD.MOV.U32 R14, RZ, RZ, R62 ;  /* 0x000000ffff0e7224 */ /* 0x000fe200078e003e */
[----:B------:R-:W-:Y:S01]  /*12e0*/  PRMT R125, R11, 0x5410, R13 ;  /* 0x000054100b7d7816 */ /* 0x000fe2000000000d */
[----:B------:R-:W-:Y:S01]  /*12f0*/  IMAD R11, R8, -0x2daee0ad, RZ ;  /* 0xd2511f53080b7824 */ /* 0x000fe200078e02ff */
[----:B------:R-:W-:Y:S01]  /*1300*/  MOV R13, R60 ;  /* 0x0000003c000d7202 */ /* 0x000fe20000000f00 */
[----:B------:R-:W-:Y:S01]  /*1310*/  IMAD.HI.U32 R7, R9, -0x326172a9, RZ ;  /* 0xcd9e8d5709077827 */ /* 0x000fe200078e00ff */
[----:B------:R-:W-:-:S02]  /*1320*/  PRMT R126, R14, 0x7610, R126 ;  /* 0x000076100e7e7816 */ /* 0x000fc4000000007e */
[----:B------:R-:W-:Y:S01]  /*1330*/  SHF.R.U32.HI R99, RZ, 0x10, R19 ;  /* 0x00000010ff637819 */ /* 0x000fe20000011613 */
[----:B------:R-:W-:Y:S01]  /*1340*/  IMAD.HI.U32 R8, R6, -0x2daee0ad, RZ ;  /* 0xd2511f5306087827 */ /* 0x000fe200078e00ff */
[----:B------:R-:W-:Y:S02]  /*1350*/  LOP3.LUT R7, R10, UR20, R7, 0x96, !PT ;  /* 0x000000140a077c12 */ /* 0x000fe4000f8e9607 */
[----:B------:R-:W-:Y:S01]  /*1360*/  SHF.R.U32.HI R16, RZ, 0x10, R17 ;  /* 0x00000010ff107819 */ /* 0x000fe20000011611 */
[----:B------:R-:W-:Y:S01]  /*1370*/  IMAD.MOV.U32 R12, RZ, RZ, R63 ;  /* 0x000000ffff0c7224 */ /* 0x000fe200078e003f */
[----:B------:R-:W-:Y:S01]  /*1380*/  LOP3.LUT R8, R11, UR12, R8, 0x96, !PT ;  /* 0x0000000c0b087c12 */ /* 0x000fe2000f8e9608 */
[----:B------:R-:W-:Y:S01]  /*1390*/  IMAD.MOV.U32 R14, RZ, RZ, R61 ;  /* 0x000000ffff0e7224 */ /* 0x000fe200078e003d */
[----:B------:R-:W-:Y:S01]  /*13a0*/  MOV R4, R26 ;  /* 0x0000001a00047202 */ /* 0x000fe20000000f00 */
[----:B------:R-:W-:Y:S01]  /*13b0*/  IMAD R11, R6, -0x2daee0ad, RZ ;  /* 0xd2511f53060b7824 */ /* 0x000fe200078e02ff */
[----:B------:R-:W-:Y:S01]  /*13c0*/  PRMT R126, R126, 0x5410, R12 ;  /* 0x000054107e7e7816 */ /* 0x000fe2000000000c */
[----:B------:R-:W-:Y:S01]  /*13d0*/  IMAD R9, R9, -0x326172a9, RZ ;  /* 0xcd9e8d5709097824 */ /* 0x000fe200078e02ff */
[----:B------:R-:W-:Y:S01]  /*13e0*/  PRMT R127, R13, 0x5410, R14 ;  /* 0x000054100d7f7816 */ /* 0x000fe2000000000e */
[----:B------:R-:W-:Y:S01]  /*13f0*/  IMAD.HI.U32 R6, R8, -0x326172a9, RZ ;  /* 0xcd9e8d5708067827 */ /* 0x000fe200078e00ff */
[----:B------:R-:W-:-:S02]  /*1400*/  MOV R13, R59 ;  /* 0x0000003b000d7202 */ /* 0x000fc40000000f00 */
[--C-:B------:R-:W-:Y:S01]  /*1410*/  SHF.R.U64 R92, R26, 0x10, R27.reuse ;  /* 0x000000101a5c7819 */ /* 0x100fe2000000121b */
[----:B------:R-:W-:Y:S01]  /*1420*/  IMAD.HI.U32 R10, R7, -0x2daee0ad, RZ ;  /* 0xd2511f53070a7827 */ /* 0x000fe200078e00ff */
[----:B------:R-:W-:Y:S02]  /*1430*/  LOP3.LUT R6, R9, UR21, R6, 0x96, !PT ;  /* 0x0000001509067c12 */ /* 0x000fe4000f8e9606 */
[----:B------:R-:W-:Y:S01]  /*1440*/  SHF.R.U32.HI R93, RZ, 0x10, R27 ;  /* 0x00000010ff5d7819 */ /* 0x000fe2000001161b */
[----:B------:R-:W-:Y:S01]  /*1450*/  IMAD.MOV.U32 R12, RZ, RZ, R58 ;  /* 0x000000ffff0c7224 */ /* 0x000fe200078e003a */
[----:B------:R-:W-:Y:S01]  /*1460*/  LOP3.LUT R10, R11, UR22, R10, 0x96, !PT ;  /* 0x000000160b0a7c12 */ /* 0x000fe2000f8e960a */
[----:B------:R-:W-:Y:S01]  /*1470*/  IMAD R8, R8, -0x326172a9, RZ ;  /* 0xcd9e8d5708087824 */ /* 0x000fe200078e02ff */
[----:B------:R-:W-:Y:S01]  /*1480*/  SHF.R.U32.HI R11, RZ, 0x10, R67 ;  /* 0x00000010ff0b7819 */ /* 0x000fe20000011643 */
[----:B------:R-:W-:Y:S01]  /*1490*/  IMAD.HI.U32 R9, R6, -0x2daee0ad, RZ ;  /* 0xd2511f5306097827 */ /* 0x000fe200078e00ff */
[----:B------:R-:W-:-:S02]  /*14a0*/  PRMT R128, R12, 0x5410, R13 ;  /* 0x000054100c807816 */ /* 0x000fc4000000000d */
[----:B------:R-:W-:Y:S01]  /*14b0*/  SHF.R.U32.HI R13, RZ, 0x10, R51 ;  /* 0x00000010ff0d7819 */ /* 0x000fe20000011633 */
[----:B------:R-:W-:Y:S01]  /*14c0*/  IMAD R12, R7, -0x2daee0ad, RZ ;  /* 0xd2511f53070c7824 */ /* 0x000fe200078e02ff */
[----:B------:R-:W-:Y:S01]  /*14d0*/  PRMT R129, R129, 0x5410, R11 ;  /* 0x0000541081817816 */ /* 0x000fe2000000000b */
[----:B------:R-:W-:Y:S01]  /*14e0*/  IMAD.HI.U32 R7, R10, -0x326172a9, RZ ;  /* 0xcd9e8d570a077827 */ /* 0x000fe200078e00ff */
[----:B------:R-:W-:Y:S02]  /*14f0*/  PRMT R130, R130, 0x5410, R13 ;  /* 0x0000541082827816 */ /* 0x000fe4000000000d */
[----:B------:R-:W-:Y:S01]  /*1500*/  LOP3.LUT R9, R12, UR24, R9, 0x96, !PT ;  /* 0x000000180c097c12 */ /* 0x000fe2000f8e9609 */
[----:B------:R-:W-:Y:S01]  /*1510*/  IMAD R13, R6, -0x2daee0ad, RZ ;  /* 0xd2511f53060d7824 */ /* 0x000fe200078e02ff */
[----:B------:R-:W-:Y:S01]  /*1520*/  LOP3.LUT R7, R8, UR23, R7, 0x96, !PT ;  /* 0x0000001708077c12 */ /* 0x000fe2000f8e9607 */
[----:B------:R-:W-:Y:S01]  /*1530*/  IMAD R11, R10, -0x326172a9, RZ ;  /* 0xcd9e8d570a0b7824 */ /* 0x000fe200078e02ff */
[--C-:B------:R-:W-:Y:S01]  /*1540*/  SHF.R.U64 R95, R86, 0x10, R87.reuse ;  /* 0x00000010565f7819 */ /* 0x100fe20000001257 */
[----:B------:R-:W-:Y:S01]  /*1550*/  IMAD.HI.U32 R6, R9, -0x326172a9, RZ ;  /* 0xcd9e8d5709067827 */ /* 0x000fe200078e00ff */
[----:B------:R-:W-:-:S02]  /*1560*/  SHF.R.U32.HI R94, RZ, 0x10, R87 ;  /* 0x00000010ff5e7819 */ /* 0x000fc40000011657 */
[----:B------:R-:W-:Y:S01]  /*1570*/  SHF.R.U32.HI R18, RZ, 0x10, R23 ;  /* 0x00000010ff127819 */ /* 0x000fe20000011617 */
[----:B------:R-:W-:Y:S01]  /*1580*/  IMAD.HI.U32 R8, R7, -0x2daee0ad, RZ ;  /* 0xd2511f5307087827 */ /* 0x000fe200078e00ff */
[----:B------:R-:W-:Y:S01]  /*1590*/  LOP3.LUT R6, R11, UR9, R6, 0x96, !PT ;  /* 0x000000090b067c12 */ /* 0x000fe2000f8e9606 */
[----:B------:R-:W4:Y:S01]  /*15a0*/  LDCU.64 UR8, c[0x0][0x408] ;  /* 0x00008100ff0877ac */ /* 0x000f220008000a00 */
[----:B------:R-:W-:Y:S01]  /*15b0*/  SHF.R.U64 R116, R28, 0x10, R29 ;  /* 0x000000101c747819 */ /* 0x000fe2000000121d */
[----:B------:R-:W-:Y:S01]  /*15c0*/  IMAD.MOV.U32 R15, RZ, RZ, R21 ;  /* 0x000000ffff0f7224 */ /* 0x000fe200078e0015 */
[----:B------:R-:W-:Y:S01]  /*15d0*/  LOP3.LUT R8, R13, UR25, R8, 0x96, !PT ;  /* 0x000000190d087c12 */ /* 0x000fe2000f8e9608 */
[----:B------:R-:W-:Y:S01]  /*15e0*/  IMAD.MOV.U32 R5, RZ, RZ, R27 ;  /* 0x000000ffff057224 */ /* 0x000fe200078e001b */
[----:B------:R-:W-:Y:S01]  /*15f0*/  SHF.R.U32.HI R19, RZ, 0x10, R29 ;  /* 0x00000010ff137819 */ /* 0x000fe2000001161d */
[----:B------:R-:W-:Y:S01]  /*1600*/  IMAD R10, R9, -0x326172a9, RZ ;  /* 0xcd9e8d57090a7824 */ /* 0x000fe200078e02ff */
[--C-:B------:R-:W-:Y:S01]  /*1610*/  SHF.R.U64 R124, R20, 0x10, R21.reuse ;  /* 0x00000010147c7819 */ /* 0x100fe20000001215 */
[----:B------:R-:W-:Y:S01]  /*1620*/  IMAD R7, R7, -0x2daee0ad, RZ ;  /* 0xd2511f5307077824 */ /* 0x000fe200078e02ff */
[----:B------:R-:W-:Y:S01]  /*1630*/  SHF.R.U32.HI R17, RZ, 0x10, R21 ;  /* 0x00000010ff117819 */ /* 0x000fe20000011615 */
[----:B------:R-:W-:Y:S01]  /*1640*/  IMAD.HI.U32 R84, R6, -0x2daee0ad, RZ ;  /* 0xd2511f5306547827 */ /* 0x000fe200078e00ff */
[----:B------:R-:W-:-:S02]  /*1650*/  SHF.R.U64 R131, R48, 0x10, R49 ;  /* 0x0000001030837819 */ /* 0x000fc40000001231 */
[----:B------:R-:W-:Y:S01]  /*1660*/  SHF.R.U32.HI R12, RZ, 0x10, R49 ;  /* 0x00000010ff0c7819 */ /* 0x000fe20000011631 */
[----:B------:R-:W-:Y:S01]  /*1670*/  IMAD.HI.U32 R85, R8, -0x326172a9, RZ ;  /* 0xcd9e8d5708557827 */ /* 0x000fe200078e00ff */
[--C-:B------:R-:W-:Y:S02]  /*1680*/  SHF.R.U64 R132, R2, 0x10, R3.reuse ;  /* 0x0000001002847819 */ /* 0x100fe40000001203 */
[----:B------:R-:W-:Y:S01]  /*1690*/  SHF.R.U32.HI R11, RZ, 0x10, R3 ;  /* 0x00000010ff0b7819 */ /* 0x000fe20000011603 */
[----:B------:R-:W-:Y:S01]  /*16a0*/  HADD2.F32 R86, -RZ, R86.H0_H0 ;  /* 0x20000056ff567230 */ /* 0x000fe20000004100 */
[----:B------:R-:W-:Y:S01]  /*16b0*/  PRMT R75, R75, 0x5410, R24 ;  /* 0x000054104b4b7816 */ /* 0x000fe20000000018 */
[----:B------:R-:W-:Y:S01]  /*16c0*/  HADD2.F32 R87, -RZ, R87.H0_H0 ;  /* 0x20000057ff577230 */ /* 0x000fe20000004100 */
[----:B------:R-:W-:Y:S01]  /*16d0*/  PRMT R76, R76, 0x5410, R25 ;  /* 0x000054104c4c7816 */ /* 0x000fe20000000019 */
[----:B------:R-:W-:Y:S01]  /*16e0*/  IMAD.MOV.U32 R89, RZ, RZ, RZ ;  /* 0x000000ffff597224 */ /* 0x000fe200078e00ff */
        /* <DEDUP_REMOVED lines=22> */
[----:B------:R-:W-:-:S02]  /*1850*/  PRMT R132, R132, 0x5410, R11 ;  /* 0x0000541084847816 */ /* 0x000fc4000000000b */
[----:B------:R-:W-:Y:S02]  /*1860*/  LOP3.LUT R84, R7, UR27, R84, 0x96, !PT ;  /* 0x0000001b07547c12 */ /* 0x000fe4000f8e9654 */
[----:B------:R-:W-:Y:S02]  /*1870*/  LOP3.LUT R85, R10, UR26, R85, 0x96, !PT ;  /* 0x0000001a0a557c12 */ /* 0x000fe4000f8e9655 */
[----:B01234-:R-:W-:-:S07]  /*1880*/  LOP3.LUT R88, R88, 0x3, RZ, 0xc0, !PT ;  /* 0x0000000358587812 */ /* 0x01ffce00078ec0ff */
.L_x_32757:
[----:B0-----:R-:W0:Y:S08]  /*1890*/  LDC.64 R44, c[0x0][0x3f0] ;  /* 0x0000fc00ff2c7b82 */ /* 0x001e300000000a00 */
[----:B------:R-:W1:Y:S01]  /*18a0*/  LDC R69, c[0x0][0x388] ;  /* 0x0000e200ff457b82 */ /* 0x000e620000000800 */
[----:B0-----:R-:W-:-:S07]  /*18b0*/  IMAD.WIDE R46, R72, 0x4, R44 ;  /* 0x00000004482e7825 */ /* 0x001fce00078e022c */
[----:B------:R-:W0:Y:S01]  /*18c0*/  LDC.64 R44, c[0x0][0x3f8] ;  /* 0x0000fe00ff2c7b82 */ /* 0x000e220000000a00 */
[----:B------:R-:W2:Y:S01]  /*18d0*/  LDG.E R46, desc[UR6][R46.64] ;  /* 0x000000062e2e7981 */ /* 0x000ea2000c1e1900 */
[----:B0-----:R-:W-:-:S05]  /*18e0*/  IMAD.WIDE R44, R72, 0x4, R44 ;  /* 0x00000004482c7825 */ /* 0x001fca00078e022c */
[----:B------:R0:W5:Y:S01]  /*18f0*/  LDG.E R68, desc[UR6][R44.64] ;  /* 0x000000062c447981 */ /* 0x000162000c1e1900 */
[----:B-1----:R-:W-:Y:S01]  /*1900*/  IMAD R102, R72, R69, RZ ;  /* 0x0000004548667224 */ /* 0x002fe200078e02ff */
[----:B------:R-:W-:Y:S01]  /*1910*/  ISETP.GE.U32.AND P5, PT, R71, 0x20, PT ;  /* 0x000000204700780c */ /* 0x000fe20003fa6070 */
[----:B------:R-:W-:Y:S03]  /*1920*/  BSSY.RECONVERGENT B0, `(.L_x_32268) ;  /* 0x0000375000007945 */ /* 0x000fe60003800200 */
        /* <DEDUP_REMOVED lines=10> */
[----:B0-----:R-:W-:Y:S06]  /*19d0*/  @!P5 BRA `(.L_x_32269) ;  /* 0x0000003400a4d947 */ /* 0x001fec0003800000 */
[----:B------:R-:W-:Y:S04]  /*19e0*/  BSSY.RECONVERGENT B1, `(.L_x_32270) ;  /* 0x0000005000017945 */ /* 0x000fe80003800200 */
[----:B------:R-:W-:Y:S05]  /*19f0*/  @!P0 BRA `(.L_x_32271) ;  /* 0x00000000000c8947 */ /* 0x000fea0003800000 */
[----:B------:R-:W0:Y:S02]  /*1a00*/  LDC.64 R4, c[0x0][0x390] ;  /* 0x0000e400ff047b82 */ /* 0x000e240000000a00 */
[----:B0-----:R-:W-:-:S06]  /*1a10*/  IMAD.WIDE.U32 R4, R47, 0x10, R4 ;  /* 0x000000102f047825 */ /* 0x001fcc00078e0004 */
[----:B------:R-:W5:Y:S02]  /*1a20*/  LDG.E.128 R4, desc[UR6][R4.64] ;  /* 0x0000000604047981 */ /* 0x000f64000c1e1d00 */
.L_x_32271:
[----:B------:R-:W-:Y:S05]  /*1a30*/  BSYNC.RECONVERGENT B1 ;  /* 0x0000000000017941 */ /* 0x000fea0003800200 */
.L_x_32270:
[----:B------:R-:W-:Y:S01]  /*1a40*/  UISETP.NE.U32.AND UP0, UPT, UR10, URZ, UPT ;  /* 0x000000ff0a00728c */ /* 0x000fe2000bf05070 */
[--C-:B------:R-:W-:Y:S01]  /*1a50*/  SHF.R.U32.HI R106, RZ, 0x10, R65.reuse ;  /* 0x00000010ff6a7819 */ /* 0x100fe20000011641 */
[----:B------:R-:W-:Y:S01]  /*1a60*/  BSSY.RECONVERGENT B1, `(.L_x_32272) ;  /* 0x000034c000017945 */ /* 0x000fe20003800200 */
[----:B------:R-:W-:Y:S01]  /*1a70*/  SHF.R.U64 R12, R64, 0x10, R65 ;  /* 0x00000010400c7819 */ /* 0x000fe20000001241 */
[----:B------:R-:W-:-:S03]  /*1a80*/  UISETP.NE.AND.EX UP0, UPT, UR11, URZ, UPT, UP0 ;  /* 0x000000ff0b00728c */ /* 0x000fc6000bf05300 */
[----:B------:R-:W-:-:S06]  /*1a90*/  PRMT R106, R106, 0x5410, R12 ;  /* 0x000054106a6a7816 */ /* 0x000fcc000000000c */
        /* <DEDUP_REMOVED lines=26> */
.L_x_32278:
        /* <DEDUP_REMOVED lines=13> */
.L_x_32280:
[----:B------:R-:W-:Y:S05]  /*1d10*/  BSYNC.RECONVERGENT B4 ;  /* 0x0000000000047941 */ /* 0x000fea0003800200 */
.L_x_32279:
        /* <DEDUP_REMOVED lines=42> */
[----:B------:R-:W-:-:S04]  /*1fc0*/  IMAD.WIDE.U32 R14, R15, -0x2daee0ad, RZ ;  /* 0xd2511f530f0e7825 */ /* 0x000fc800078e00ff */
[----:B------:R-:W-:Y:S01]  /*1fd0*/  IMAD.WIDE.U32 R84, R84, -0x2daee0ad, RZ ;  /* 0xd2511f5354547825 */ /* 0x000fe200078e00ff */
[----:B------:R-:W-:Y:S01]  /*1fe0*/  LOP3.LUT R15, R44, UR16, R15, 0x96, !PT ;  /* 0x000000102c0f7c12 */ /* 0x000fe2000f8e960f */
[----:B------:R-:W-:-:S06]  /*1ff0*/  UIADD3 UR16, UPT, UPT, UR5, -0x24c28bd8, URZ ;  /* 0xdb3d742805107890 */ /* 0x000fcc000fffe0ff */
        /* <DEDUP_REMOVED lines=9> */
[----:B------:R-:W-:Y:S01]  /*2090*/  IMAD.MOV.U32 R98, RZ, RZ, R12 ;  /* 0x000000ffff627224 */ /* 0x000fe200078e000c */
[----:B------:R-:W-:Y:S01]  /*20a0*/  MOV R12, R96 ;  /* 0x00000060000c7202 */ /* 0x000fe20000000f00 */
[----:B------:R-:W-:Y:S02]  /*20b0*/  IMAD.MOV.U32 R14, RZ, RZ, RZ ;  /* 0x000000ffff0e7224 */ /* 0x000fe400078e00ff */
[----:B------:R-:W-:-:S07]  /*20c0*/  LOP3.LUT R84, R84, UR16, R105, 0x96, !PT ;  /* 0x0000001054547c12 */ /* 0x000fce000f8e9669 */
.L_x_32277:
[----:B------:R-:W-:Y:S05]  /*20d0*/  BSYNC.RECONVERGENT B3 ;  /* 0x0000000000037941 */ /* 0x000fea0003800200 */
.L_x_32276:
[----:B------:R-:W-:Y:S01]  /*20e0*/  I2FP.F32.U32 R12, R12 ;  /* 0x0000000c000c7245 */ /* 0x000fe20000201000 */
[----:B------:R-:W-:-:S04]  /*20f0*/  IMAD.MOV.U32 R13, RZ, RZ, 0x2f800000 ;  /* 0x2f800000ff0d7424 */ /* 0x000fc800078e00ff */
[----:B------:R-:W-:-:S05]  /*2100*/  FFMA.FTZ R12, R12, R13, 1.1641532182693481445e-10 ;  /* 0x2f0000000c0c7423 */ /* 0x000fca000001000d */
[----:B------:R-:W-:Y:S01]  /*2110*/  FSETP.GTU.FTZ.AND P2, PT, R12, UR13, PT ;  /* 0x0000000d0c007c0b */ /* 0x000fe2000bf5c000 */
[----:B-----5:R-:W-:-:S04]  /*2120*/  FMUL.FTZ R12, R4, UR9 ;  /* 0x00000009040c7c20 */ /* 0x020fc80008410000 */
[----:B------:R-:W-:-:S05]  /*2130*/  FMUL.FTZ R12, R12, UR8 ;  /* 0x000000080c0c7c20 */ /* 0x000fca0008410000 */
[----:B------:R-:W-:Y:S01]  /*2140*/  FSEL R13, R12, RZ, !P2 ;  /* 0x000000ff0c0d7208 */ /* 0x000fe20005000000 */
[----:B------:R-:W-:-:S05]  /*2150*/  HADD2.F32 R12, -RZ, R125.H0_H0 ;  /* 0x2000007dff0c7230 */ /* 0x000fca0000004100 */
[----:B------:R-:W-:Y:S01]  /*2160*/  FFMA.FTZ R12, R13, R12, R8 ;  /* 0x0000000c0d0c7223 */ /* 0x000fe20000010008 */
[----:B------:R-:W-:-:S04]  /*2170*/  SEL R13, RZ, 0x1, P2 ;  /* 0x00000001ff0d7807 */ /* 0x000fc80001000000 */
[----:B------:R-:W-:-:S07]  /*2180*/  PRMT R97, R13, 0x7610, R97 ;  /* 0x000076100d617816 */ /* 0x000fce0000000061 */
.L_x_32275:
[----:B------:R-:W-:Y:S05]  /*2190*/  BSYNC.RECONVERGENT B2 ;  /* 0x0000000000027941 */ /* 0x000fea0003800200 */
.L_x_32274:
        /* <DEDUP_REMOVED lines=17> */
.L_x_32285:
        /* <DEDUP_REMOVED lines=12> */
.L_x_32287:
[----:B------:R-:W-:Y:S05]  /*2370*/  BSYNC.RECONVERGENT B4 ;  /* 0x0000000000047941 */ /* 0x000fea0003800200 */
.L_x_32286:
[----:B------:R-:W-:Y:S01]  /*2380*/  IMAD.WIDE.U32 R84, R73, -0x2daee0ad, RZ ;  /* 0xd2511f5349547825 */ /* 0x000fe200078e00ff */
[----:B------:R-:W-:-:S03]  /*2390*/  UIADD3 UR16, UPT, UPT, UR4, -0x61c88647, URZ ;  /* 0x9e3779b904107890 */ /* 0x000fc6000fffe0ff */
[----:B------:R-:W-:Y:S01]  /*23a0*/  IMAD.WIDE.U32 R44, R70, -0x326172a9, RZ ;  /* 0xcd9e8d57462c7825 */ /* 0x000fe200078e00ff */
[----:B------:R-:W-:-:S03]  /*23b0*/  LOP3.LUT R14, R89, UR5, R85, 0x96, !PT ;  /* 0x00000005590e7c12 */ /* 0x000fc6000f8e9655 */
[----:B------:R-:W-:Y:S01]  /*23c0*/  IMAD.MOV.U32 R13, RZ, RZ, R104 ;  /* 0x000000ffff0d7224 */ /* 0x000fe200078e0068 */
        /* <DEDUP_REMOVED lines=38> */
[----:B------:R-:W-:Y:S01]  /*2630*/  UIADD3 UR16, UPT, UPT, UR4, 0x5384540f, URZ ;  /* 0x5384540f04107890 */ /* 0x000fe2000fffe0ff */
[----:B------:R-:W-:-:S04]  /*2640*/  IMAD.WIDE.U32 R14, R15, -0x326172a9, RZ ;  /* 0xcd9e8d570f0e7825 */ /* 0x000fc800078e00ff */
[----:B------:R-:W-:Y:S01]  /*2650*/  IMAD.WIDE.U32 R102, R102, -0x326172a9, RZ ;  /* 0xcd9e8d5766667825 */ /* 0x000fe200078e00ff */
[----:B------:R-:W-:Y:S01]  /*2660*/  LOP3.LUT R84, R84, UR16, R15, 0x96, !PT ;  /* 0x0000001054547c12 */ /* 0x000fe2000f8e960f */
[----:B------:R-:W-:-:S04]  /*2670*/  UIADD3 UR16, UPT, UPT, UR5, -0x24c28bd8, URZ ;  /* 0xdb3d742805107890 */ /* 0x000fc8000fffe0ff */
[----:B------:R-:W-:-:S05]  /*2680*/  IMAD.WIDE.U32 R84, R84, -0x2daee0ad, RZ ;  /* 0xd2511f5354547825 */ /* 0x000fca00078e00ff */
[----:B------:R-:W-:Y:S01]  /*2690*/  LOP3.LUT R44, R44, UR16, R85, 0x96, !PT ;  /* 0x000000102c2c7c12 */ /* 0x000fe2000f8e9655 */
[----:B------:R-:W-:-:S04]  /*26a0*/  UIADD3 UR16, UPT, UPT, UR4, -0xe443238, URZ ;  /* 0xf1bbcdc804107890 */ /* 0x000fc8000fffe0ff */
[----:B------:R-:W-:Y:S02]  /*26b0*/  IMAD.WIDE.U32 R44, R44, -0x326172a9, RZ ;  /* 0xcd9e8d572c2c7825 */ /* 0x000fe400078e00ff */
[----:B------:R-:W-:Y:S01]  /*26c0*/  LOP3.LUT R14, R14, UR16, R103, 0x96, !PT ;  /* 0x000000100e0e7c12 */ /* 0x000fe2000f8e9667 */
[----:B------:R-:W-:Y:S01]  /*26d0*/  UIADD3 UR16, UPT, UPT, UR5, -0x695add53, URZ ;  /* 0x96a522ad05107890 */ /* 0x000fe2000fffe0ff */
[----:B------:R-:W-:-:S03]  /*26e0*/  MOV R98, R44 ;  /* 0x0000002c00627202 */ /* 0x000fc60000000f00 */
[----:B------:R-:W-:-:S04]  /*26f0*/  IMAD.WIDE.U32 R14, R14, -0x2daee0ad, RZ ;  /* 0xd2511f530e0e7825 */ /* 0x000fc800078e00ff */
[----:B------:R-:W-:Y:S01]  /*2700*/  IMAD.MOV.U32 R104, RZ, RZ, R14 ;  /* 0x000000ffff687224 */ /* 0x000fe200078e000e */
[----:B------:R-:W-:Y:S01]  /*2710*/  LOP3.LUT R84, R84, UR16, R15, 0x96, !PT ;  /* 0x0000001054547c12 */ /* 0x000fe2000f8e960f */
[----:B------:R-:W-:Y:S01]  /*2720*/  UIADD3 UR16, UPT, UPT, UR4, -0x700cb87f, URZ ;  /* 0x8ff3478104107890 */ /* 0x000fe2000fffe0ff */
[----:B------:R-:W-:-:S05]  /*2730*/  HFMA2 R15, -RZ, RZ, 0, 0 ;  /* 0x00000000ff0f7431 */ /* 0x000fca00000001ff */
[----:B------:R-:W-:-:S07]  /*2740*/  LOP3.LUT R85, R102, UR16, R45, 0x96, !PT ;  /* 0x0000001066557c12 */ /* 0x000fce000f8e962d */
.L_x_32284:
[----:B------:R-:W-:Y:S05]  /*2750*/  BSYNC.RECONVERGENT B3 ;  /* 0x0000000000037941 */ /* 0x000fea0003800200 */
.L_x_32283:
[----:B------:R-:W-:Y:S01]  /*2760*/  I2FP.F32.U32 R13, R13 ;  /* 0x0000000d000d7245 */ /* 0x000fe20000201000 */
[----:B------:R-:W-:-:S04]  /*2770*/  IMAD.MOV.U32 R14, RZ, RZ, 0x2f800000 ;  /* 0x2f800000ff0e7424 */ /* 0x000fc800078e00ff */
[----:B------:R-:W-:-:S05]  /*2780*/  FFMA.FTZ R13, R13, R14, 1.1641532182693481445e-10 ;  /* 0x2f0000000d0d7423 */ /* 0x000fca000001000e */
[----:B------:R-:W-:Y:S01]  /*2790*/  FSETP.GTU.FTZ.AND P2, PT, R13, UR13, PT ;  /* 0x0000000d0d007c0b */ /* 0x000fe2000bf5c000 */
[----:B-----5:R-:W-:-:S04]  /*27a0*/  FMUL.FTZ R13, R5, UR9 ;  /* 0x00000009050d7c20 */ /* 0x020fc80008410000 */
[----:B------:R-:W-:-:S05]  /*27b0*/  FMUL.FTZ R13, R13, UR8 ;  /* 0x000000080d0d7c20 */ /* 0x000fca0008410000 */
[----:B------:R-:W-:Y:S01]  /*27c0*/  FSEL R14, R13, RZ, !P2 ;  /* 0x000000ff0d0e7208 */ /* 0x000fe20005000000 */
[----:B------:R-:W-:-:S05]  /*27d0*/  HADD2.F32 R13, -RZ, R106.H1_H1 ;  /* 0x3000006aff0d7230 */ /* 0x000fca0000004100 */
[----:B------:R-:W-:Y:S01]  /*27e0*/  FFMA.FTZ R13, R14, R13, R9 ;  /* 0x0000000d0e0d7223 */ /* 0x000fe20000010009 */
[----:B------:R-:W-:-:S04]  /*27f0*/  SEL R14, RZ, 0x1, P2 ;  /* 0x00000001ff0e7807 */ /* 0x000fc80001000000 */
[----:B------:R-:W-:-:S07]  /*2800*/  PRMT R99, R14, 0x7610, R99 ;  /* 0x000076100e637816 */ /* 0x000fce0000000063 */
.L_x_32282:
[----:B------:R-:W-:Y:S05]  /*2810*/  BSYNC.RECONVERGENT B2 ;  /* 0x0000000000027941 */ /* 0x000fea0003800200 */
.L_x_32281:
        /* <DEDUP_REMOVED lines=17> */
.L_x_32292:
[----:B------:R-:W-:Y:S01]  /*2930*/  VIADD R73, R73, 0x1 ;  /* 0x0000000149497836 */ /* 0x000fe20000000000 */
[----:B------:R-:W-:Y:S04]  /*2940*/  BSSY.RECONVERGENT B4, `(.L_x_32293) ;  /* 0x000000b000047945 */ /* 0x000fe80003800200 */
        /* <DEDUP_REMOVED lines=10> */
.L_x_32294:
[----:B------:R-:W-:Y:S05]  /*29f0*/  BSYNC.RECONVERGENT B4 ;  /* 0x0000000000047941 */ /* 0x000fea0003800200 */
.L_x_32293:
        /* <DEDUP_REMOVED lines=51> */
[----:B------:R-:W-:Y:S01]  /*2d30*/  UIADD3 UR16, UPT, UPT, UR5, -0x695add53, URZ ;  /* 0x96a522ad05107890 */ /* 0x000fe2000fffe0ff */
[----:B------:R-:W-:-:S03]  /*2d40*/  IMAD.MOV.U32 R45, RZ, RZ, R104 ;  /* 0x000000ffff2d7224 */ /* 0x000fc600078e0068 */
        /* <DEDUP_REMOVED lines=8> */
.L_x_32291:
[----:B------:R-:W-:Y:S05]  /*2dd0*/  BSYNC.RECONVERGENT B3 ;  /* 0x0000000000037941 */ /* 0x000fea0003800200 */
.L_x_32290:
[----:B------:R-:W-:Y:S01]  /*2de0*/  I2FP.F32.U32 R14, R45 ;  /* 0x0000002d000e7245 */ /* 0x000fe20000201000 */
[----:B------:R-:W-:-:S05]  /*2df0*/  HFMA2 R15, -RZ, RZ, 0.1171875, 0 ;  /* 0x2f800000ff0f7431 */ /* 0x000fca00000001ff */
        /* <DEDUP_REMOVED lines=9> */
.L_x_32289:
[----:B------:R-:W-:Y:S05]  /*2e90*/  BSYNC.RECONVERGENT B2 ;  /* 0x0000000000027941 */ /* 0x000fea0003800200 */
.L_x_32288:
        /* <DEDUP_REMOVED lines=16> */
.L_x_32298:
        /* <DEDUP_REMOVED lines=12> */
.L_x_32300:
[----:B------:R-:W-:Y:S05]  /*3060*/  BSYNC.RECONVERGENT B3 ;  /* 0x0000000000037941 */ /* 0x000fea0003800200 */
.L_x_32299:
[----:B------:R-:W-:Y:S01]  /*3070*/  IMAD.WIDE.U32 R84, R73, -0x2daee0ad, RZ ;  /* 0xd2511f5349547825 */ /* 0x000fe200078e00ff */
[----:B------:R-:W-:-:S03]  /*3080*/  UIADD3 UR16, UPT, UPT, UR4, -0x61c88647, URZ ;  /* 0x9e3779b904107890 */ /* 0x000fc6000fffe0ff */
[----:B------:R-:W-:Y:S01]  /*3090*/  IMAD.WIDE.U32 R102, R70, -0x326172a9, RZ ;  /* 0xcd9e8d5746667825 */ /* 0x000fe200078e00ff */
[----:B------:R-:W-:-:S03]  /*30a0*/  LOP3.LUT R44, R89, UR5, R85, 0x96, !PT ;  /* 0x00000005592c7c12 */ /* 0x000fc6000f8e9655 */
[----:B------:R-:W-:Y:S01]  /*30b0*/  IMAD.MOV.U32 R15, RZ, RZ, R104 ;  /* 0x000000ffff0f7224 */ /* 0x000fe200078e0068 */
[----:B------:R-:W-:Y:S01]  /*30c0*/  LOP3.LUT R103, R74, UR4, R103, 0x96, !PT ;  /* 0x000000044a677c12 */ /* 0x000fe2000f8e9667 */
[----:B------:R-:W-:-:S04]  /*30d0*/  IMAD.WIDE.U32 R44, R44, -0x326172a9, RZ ;  /* 0xcd9e8d572c2c7825 */ /* 0x000fc800078e00ff */
        /* <DEDUP_REMOVED lines=47> */
[----:B------:R-:W-:-:S04]  /*33d0*/  IMAD.WIDE.U32 R44, R44, -0x2daee0ad, RZ ;  /* 0xd2511f532c2c7825 */ /* 0x000fc800078e00ff */
[----:B------:R-:W-:Y:S01]  /*33e0*/  IMAD.MOV.U32 R104, RZ, RZ, R44 ;  /* 0x000000ffff687224 */ /* 0x000fe200078e002c */
[----:B------:R-:W-:Y:S01]  /*33f0*/  LOP3.LUT R84, R84, UR16, R45, 0x96, !PT ;  /* 0x0000001054547c12 */ /* 0x000fe2000f8e962d */
[----:B------:R-:W-:Y:S01]  /*3400*/  UIADD3 UR16, UPT, UPT, UR4, -0x700cb87f, URZ ;  /* 0x8ff3478104107890 */ /* 0x000fe2000fffe0ff */
[----:B------:R-:W-:-:S05]  /*3410*/  IMAD.WIDE.U32 R44, R85, -0x326172a9, RZ ;  /* 0xcd9e8d57552c7825 */ /* 0x000fca00078e00ff */
[----:B------:R-:W-:Y:S02]  /*3420*/  LOP3.LUT R85, R102, UR16, R45, 0x96, !PT ;  /* 0x0000001066557c12 */ /* 0x000fe4000f8e962d */
[----:B------:R-:W-:-:S07]  /*3430*/  MOV R98, R44 ;  /* 0x0000002c00627202 */ /* 0x000fce0000000f00 */
.L_x_32297:
[----:B------:R-:W-:Y:S05]  /*3440*/  BSYNC.RECONVERGENT B2 ;  /* 0x0000000000027941 */ /* 0x000fea0003800200 */
.L_x_32296:
[----:B------:R-:W-:Y:S01]  /*3450*/  I2FP.F32.U32 R15, R15 ;  /* 0x0000000f000f7245 */ /* 0x000fe20000201000 */
[----:B------:R-:W-:Y:S02]  /*3460*/  IMAD.MOV.U32 R44, RZ, RZ, 0x2f800000 ;  /* 0x2f800000ff2c7424 */ /* 0x000fe400078e00ff */
[----:B------:R-:W-:Y:S02]  /*3470*/  HADD2.F32 R106, -RZ, R106.H0_H0 ;  /* 0x2000006aff6a7230 */ /* 0x000fe40000004100 */
[----:B------:R-:W-:-:S05]  /*3480*/  FFMA.FTZ R15, R15, R44, 1.1641532182693481445e-10 ;  /* 0x2f0000000f0f7423 */ /* 0x000fca000001002c */
[----:B------:R-:W-:Y:S01]  /*3490*/  FSETP.GTU.FTZ.AND P1, PT, R15, UR13, PT ;  /* 0x0000000d0f007c0b */ /* 0x000fe2000bf3c000 */
[----:B-----5:R-:W-:-:S04]  /*34a0*/  FMUL.FTZ R15, R7, UR9 ;  /* 0x00000009070f7c20 */ /* 0x020fc80008410000 */
[----:B------:R-:W-:-:S05]  /*34b0*/  FMUL.FTZ R15, R15, UR8 ;  /* 0x000000080f0f7c20 */ /* 0x000fca0008410000 */
[----:B------:R-:W-:-:S05]  /*34c0*/  FSEL R44, R15, RZ, !P1 ;  /* 0x000000ff0f2c7208 */ /* 0x000fca0004800000 */
[----:B------:R-:W-:Y:S01]  /*34d0*/  FFMA.FTZ R15, R44, R106, R11 ;  /* 0x0000006a2c0f7223 */ /* 0x000fe2000001000b */
[----:B------:R-:W-:-:S04]  /*34e0*/  SEL R44, RZ, 0x1, P1 ;  /* 0x00000001ff2c7807 */ /* 0x000fc80000800000 */
[----:B------:R-:W-:Y:S01]  /*34f0*/  PRMT R101, R44, 0x7610, R101 ;  /* 0x000076102c657816 */ /* 0x000fe20000000065 */
[----:B------:R-:W-:Y:S06]  /*3500*/  BRA `(.L_x_32295) ;  /* 0x0000001800847947 */ /* 0x000fec0003800000 */
.L_x_32273:
        /* <DEDUP_REMOVED lines=21> */
.L_x_32305:
        /* <DEDUP_REMOVED lines=13> */
.L_x_32307:
[----:B------:R-:W-:Y:S05]  /*3730*/  BSYNC.RECONVERGENT B4 ;  /* 0x0000000000047941 */ /* 0x000fea0003800200 */
.L_x_32306:
        /* <DEDUP_REMOVED lines=55> */
[----:B------:R-:W-:Y:S02]  /*3ab0*/  HFMA2 R14, -RZ, RZ, 0, 0 ;  /* 0x00000000ff0e7431 */ /* 0x000fe400000001ff */
[----:B------:R-:W-:Y:S02]  /*3ac0*/  IMAD.MOV.U32 R98, RZ, RZ, R12 ;  /* 0x000000ffff627224 */ /* 0x000fe400078e000c */
[----:B------:R-:W-:Y:S01]  /*3ad0*/  IMAD.MOV.U32 R12, RZ, RZ, R96 ;  /* 0x000000ffff0c7224 */ /* 0x000fe200078e0060 */
[----:B------:R-:W-:-:S07]  /*3ae0*/  LOP3.LUT R84, R84, UR16, R105, 0x96, !PT ;  /* 0x0000001054547c12 */ /* 0x000fce000f8e9669 */
.L_x_32304:
[----:B------:R-:W-:Y:S05]  /*3af0*/  BSYNC.RECONVERGENT B3 ;  /* 0x0000000000037941 */ /* 0x000fea0003800200 */
.L_x_32303:
[----:B------:R-:W-:Y:S01]  /*3b00*/  I2FP.F32.U32 R12, R12 ;  /* 0x0000000c000c7245 */ /* 0x000fe20000201000 */
[----:B------:R-:W-:-:S04]  /*3b10*/  IMAD.MOV.U32 R13, RZ, RZ, 0x2f800000 ;  /* 0x2f800000ff0d7424 */ /* 0x000fc800078e00ff */
[----:B------:R-:W-:Y:S01]  /*3b20*/  FFMA.FTZ R12, R12, R13, 1.1641532182693481445e-10 ;  /* 0x2f0000000c0c7423 */ /* 0x000fe2000001000d */
[----:B------:R-:W-:-:S04]  /*3b30*/  HADD2.F32 R13, -RZ, R125.H0_H0 ;  /* 0x2000007dff0d7230 */ /* 0x000fc80000004100 */
[----:B------:R-:W-:Y:S01]  /*3b40*/  FSETP.GTU.FTZ.AND P1, PT, R12, UR13, PT ;  /* 0x0000000d0c007c0b */ /* 0x000fe2000bf3c000 */
[----:B-----5:R-:W-:-:S04]  /*3b50*/  FMUL.FTZ R12, R4, UR9 ;  /* 0x00000009040c7c20 */ /* 0x020fc80008410000 */
[----:B------:R-:W-:-:S05]  /*3b60*/  FMUL.FTZ R12, R12, UR8 ;  /* 0x000000080c0c7c20 */ /* 0x000fca0008410000 */
[----:B------:R-:W-:-:S05]  /*3b70*/  FSEL R12, R12, RZ, !P1 ;  /* 0x000000ff0c0c7208 */ /* 0x000fca0004800000 */
[----:B------:R-:W-:Y:S01]  /*3b80*/  FMUL.FTZ R12, R12, R13 ;  /* 0x0000000d0c0c7220 */ /* 0x000fe20000410000 */
[----:B------:R-:W-:-:S04]  /*3b90*/  SEL R13, RZ, 0x1, P1 ;  /* 0x00000001ff0d7807 */ /* 0x000fc80000800000 */
[----:B------:R-:W-:-:S07]  /*3ba0*/  PRMT R97, R13, 0x7610, R97 ;  /* 0x000076100d617816 */ /* 0x000fce0000000061 */
.L_x_32302:
[----:B------:R-:W-:Y:S05]  /*3bb0*/  BSYNC.RECONVERGENT B2 ;  /* 0x0000000000027941 */ /* 0x000fea0003800200 */
.L_x_32301:
        /* <DEDUP_REMOVED lines=17> */
.L_x_32312:
        /* <DEDUP_REMOVED lines=12> */
.L_x_32314:
[----:B------:R-:W-:Y:S05]  /*3d90*/  BSYNC.RECONVERGENT B4 ;  /* 0x0000000000047941 */ /* 0x000fea0003800200 */
.L_x_32313:
[----:B------:R-:W-:Y:S01]  /*3da0*/  IMAD.WIDE.U32 R84, R73, -0x2daee0ad, RZ ;  /* 0xd2511f5349547825 */ /* 0x000fe200078e00ff */
[----:B------:R-:W-:Y:S01]  /*3db0*/  UIADD3 UR16, UPT, UPT, UR4, -0x61c88647, URZ ;  /* 0x9e3779b904107890 */ /* 0x000fe2000fffe0ff */
[----:B------:R-:W-:Y:S02]  /*3dc0*/  MOV R13, R104 ;  /* 0x00000068000d7202 */ /* 0x000fe40000000f00 */
        /* <DEDUP_REMOVED lines=51> */
[----:B------:R-:W-:-:S03]  /*4100*/  IMAD.MOV.U32 R98, RZ, RZ, R44 ;  /* 0x000000ffff627224 */ /* 0x000fc600078e002c */
[----:B------:R-:W-:-:S04]  /*4110*/  IMAD.WIDE.U32 R14, R14, -0x2daee0ad, RZ ;  /* 0xd2511f530e0e7825 */ /* 0x000fc800078e00ff */
[----:B------:R-:W-:Y:S01]  /*4120*/  IMAD.MOV.U32 R104, RZ, RZ, R14 ;  /* 0x000000ffff687224 */ /* 0x000fe200078e000e */
[----:B------:R-:W-:Y:S01]  /*4130*/  LOP3.LUT R84, R84, UR16, R15, 0x96, !PT ;  /* 0x0000001054547c12 */ /* 0x000fe2000f8e960f */
[----:B------:R-:W-:Y:S01]  /*4140*/  UIADD3 UR16, UPT, UPT, UR4, -0x700cb87f, URZ ;  /* 0x8ff3478104107890 */ /* 0x000fe2000fffe0ff */
[----:B------:R-:W-:-:S05]  /*4150*/  IMAD.MOV.U32 R15, RZ, RZ, RZ ;  /* 0x000000ffff0f7224 */ /* 0x000fca00078e00ff */
[----:B------:R-:W-:-:S07]  /*4160*/  LOP3.LUT R85, R102, UR16, R45, 0x96, !PT ;  /* 0x0000001066557c12 */ /* 0x000fce000f8e962d */
.L_x_32311:
[----:B------:R-:W-:Y:S05]  /*4170*/  BSYNC.RECONVERGENT B3 ;  /* 0x0000000000037941 */ /* 0x000fea0003800200 */
.L_x_32310:
[----:B------:R-:W-:Y:S01]  /*4180*/  I2FP.F32.U32 R13, R13 ;  /* 0x0000000d000d7245 */ /* 0x000fe20000201000 */
[----:B------:R-:W-:-:S05]  /*4190*/  HFMA2 R14, -RZ, RZ, 0.1171875, 0 ;  /* 0x2f800000ff0e7431 */ /* 0x000fca00000001ff */
[----:B------:R-:W-:Y:S01]  /*41a0*/  FFMA.FTZ R13, R13, R14, 1.1641532182693481445e-10 ;  /* 0x2f0000000d0d7423 */ /* 0x000fe2000001000e */
[----:B------:R-:W-:-:S04]  /*41b0*/  HADD2.F32 R14, -RZ, R106.H1_H1 ;  /* 0x3000006aff0e7230 */ /* 0x000fc80000004100 */
[----:B------:R-:W-:Y:S01]  /*41c0*/  FSETP.GTU.FTZ.AND P1, PT, R13, UR13, PT ;  /* 0x0000000d0d007c0b */ /* 0x000fe2000bf3c000 */
[----:B-----5:R-:W-:-:S04]  /*41d0*/  FMUL.FTZ R13, R5, UR9 ;  /* 0x00000009050d7c20 */ /* 0x020fc80008410000 */
[----:B------:R-:W-:-:S05]  /*41e0*/  FMUL.FTZ R13, R13, UR8 ;  /* 0x000000080d0d7c20 */ /* 0x000fca0008410000 */
[----:B------:R-:W-:-:S05]  /*41f0*/  FSEL R13, R13, RZ, !P1 ;  /* 0x000000ff0d0d7208 */ /* 0x000fca0004800000 */
[----:B------:R-:W-:Y:S01]  /*4200*/  FMUL.FTZ R13, R13, R14 ;  /* 0x0000000e0d0d7220 */ /* 0x000fe20000410000 */
[----:B------:R-:W-:-:S04]  /*4210*/  SEL R14, RZ, 0x1, P1 ;  /* 0x00000001ff0e7807 */ /* 0x000fc80000800000 */
[----:B------:R-:W-:-:S07]  /*4220*/  PRMT R99, R14, 0x7610, R99 ;  /* 0x000076100e637816 */ /* 0x000fce0000000063 */
.L_x_32309:
[----:B------:R-:W-:Y:S05]  /*4230*/  BSYNC.RECONVERGENT B2 ;  /* 0x0000000000027941 */ /* 0x000fea0003800200 */
.L_x_32308:
        /* <DEDUP_REMOVED lines=17> */
.L_x_32319:
        /* <DEDUP_REMOVED lines=12> */
.L_x_32321:
[----:B------:R-:W-:Y:S05]  /*4410*/  BSYNC.RECONVERGENT B4 ;  /* 0x0000000000047941 */ /* 0x000fea0003800200 */
.L_x_32320:
        /* <DEDUP_REMOVED lines=61> */
.L_x_32318:
[----:B------:R-:W-:Y:S05]  /*47f0*/  BSYNC.RECONVERGENT B3 ;  /* 0x0000000000037941 */ /* 0x000fea0003800200 */
.L_x_32317:
[----:B------:R-:W-:Y:S01]  /*4800*/  I2FP.F32.U32 R14, R45 ;  /* 0x0000002d000e7245 */ /* 0x000fe20000201000 */
[----:B------:R-:W-:-:S04]  /*4810*/  IMAD.MOV.U32 R15, RZ, RZ, 0x2f800000 ;  /* 0x2f800000ff0f7424 */ /* 0x000fc800078e00ff */
        /* <DEDUP_REMOVED lines=9> */
.L_x_32316:
[----:B------:R-:W-:Y:S05]  /*48b0*/  BSYNC.RECONVERGENT B2 ;  /* 0x0000000000027941 */ /* 0x000fea0003800200 */
.L_x_32315:
        /* <DEDUP_REMOVED lines=16> */
.L_x_32324:
        /* <DEDUP_REMOVED lines=12> */
.L_x_32326:
[----:B------:R-:W-:Y:S05]  /*4a80*/  BSYNC.RECONVERGENT B3 ;  /* 0x0000000000037941 */ /* 0x000fea0003800200 */
.L_x_32325:
[----:B------:R-:W-:Y:S01]  /*4a90*/  IMAD.WIDE.U32 R84, R73, -0x2daee0ad, RZ ;  /* 0xd2511f5349547825 */ /* 0x000fe200078e00ff */
[----:B------:R-:W-:Y:S01]  /*4aa0*/  UIADD3 UR16, UPT, UPT, UR4, -0x61c88647, URZ ;  /* 0x9e3779b904107890 */ /* 0x000fe2000fffe0ff */
[----:B------:R-:W-:Y:S02]  /*4ab0*/  MOV R15, R104 ;  /* 0x00000068000f7202 */ /* 0x000fe40000000f00 */
[----:B------:R-:W-:Y:S02]  /*4ac0*/  HFMA2 R88, -RZ, RZ, 0, 0 ;  /* 0x00000000ff587431 */ /* 0x000fe400000001ff */
        /* <DEDUP_REMOVED lines=54> */
[----:B------:R-:W-:-:S04]  /*4e30*/  IMAD.WIDE.U32 R44, R85, -0x326172a9, RZ ;  /* 0xcd9e8d57552c7825 */ /* 0x000fc800078e00ff */
[----:B------:R-:W-:Y:S01]  /*4e40*/  IMAD.MOV.U32 R98, RZ, RZ, R44 ;  /* 0x000000ffff627224 */ /* 0x000fe200078e002c */
[----:B------:R-:W-:-:S07]  /*4e50*/  LOP3.LUT R85, R102, UR16, R45, 0x96, !PT ;  /* 0x0000001066557c12 */ /* 0x000fce000f8e962d */
.L_x_32323:
[----:B------:R-:W-:Y:S05]  /*4e60*/  BSYNC.RECONVERGENT B2 ;  /* 0x0000000000027941 */ /* 0x000fea0003800200 */
.L_x_32322:
[----:B------:R-:W-:Y:S01]  /*4e70*/  I2FP.F32.U32 R15, R15 ;  /* 0x0000000f000f7245 */ /* 0x000fe20000201000 */
[----:B------:R-:W-:Y:S02]  /*4e80*/  IMAD.MOV.U32 R44, RZ, RZ, 0x2f800000 ;  /* 0x2f800000ff2c7424 */ /* 0x000fe400078e00ff */
[----:B------:R-:W-:Y:S02]  /*4e90*/  HADD2.F32 R106, -RZ, R106.H0_H0 ;  /* 0x2000006aff6a7230 */ /* 0x000fe40000004100 */
[----:B------:R-:W-:-:S05]  /*4ea0*/  FFMA.FTZ R15, R15, R44, 1.1641532182693481445e-10 ;  /* 0x2f0000000f0f7423 */ /* 0x000fca000001002c */
[----:B------:R-:W-:Y:S01]  /*4eb0*/  FSETP.GTU.FTZ.AND P1, PT, R15, UR13, PT ;  /* 0x0000000d0f007c0b */ /* 0x000fe2000bf3c000 */
[----:B-----5:R-:W-:-:S03]  /*4ec0*/  FMUL.FTZ R15, R7, UR9 ;  /* 0x00000009070f7c20 */ /* 0x020fc60008410000 */
[----:B------:R-:W-:Y:S01]  /*4ed0*/  SEL R44, RZ, 0x1, P1 ;  /* 0x00000001ff2c7807 */ /* 0x000fe20000800000 */
[----:B------:R-:W-:-:S03]  /*4ee0*/  FMUL.FTZ R15, R15, UR8 ;  /* 0x000000080f0f7c20 */ /* 0x000fc60008410000 */
[----:B------:R-:W-:Y:S02]  /*4ef0*/  PRMT R101, R44, 0x7610, R101 ;  /* 0x000076102c657816 */ /* 0x000fe40000000065 */
[----:B------:R-:W-:-:S05]  /*4f00*/  FSEL R15, R15, RZ, !P1 ;  /* 0x000000ff0f0f7208 */ /* 0x000fca0004800000 */
[----:B------:R-:W-:-:S07]  /*4f10*/  FMUL.FTZ R15, R15, R106 ;  /* 0x0000006a0f0f7220 */ /* 0x000fce0000410000 */
.L_x_32295:
[----:B------:R-:W-:Y:S05]  /*4f20*/  BSYNC.RECONVERGENT B1 ;  /* 0x0000000000017941 */ /* 0x000fea0003800200 */
.L_x_32272:
[----:B------:R-:W0:Y:S01]  /*4f30*/  LDC.64 R44, c[0x0][0x3a8] ;  /* 0x0000ea00ff2c7b82 */ /* 0x000e220000000a00 */
[----:B------:R-:W-:Y:S01]  /*4f40*/  BSSY.RECONVERGENT B1, `(.L_x_32327) ;  /* 0x0000010000017945 */ /* 0x000fe20003800200 */
[----:B------:R-:W-:Y:S02]  /*4f50*/  IMAD.MOV.U32 R96, RZ, RZ, R104 ;  /* 0x000000ffff607224 */ /* 0x000fe400078e0068 */
[----:B0-----:R-:W-:-:S05]  /*4f60*/  IMAD.WIDE.U32 R44, R109, 0x10, R44 ;  /* 0x000000106d2c7825 */ /* 0x001fca00078e002c */
[----:B------:R0:W-:Y:S01]  /*4f70*/  STG.E.128 desc[UR6][R44.64], R12 ;  /* 0x0000000c2c007986 */ /* 0x0001e2000c101d06 */
[----:B------:R-:W-:Y:S05]  /*4f80*/  @!P0 BRA `(.L_x_32328) ;  /* 0x00000000002c8947 */ /* 0x000fea0003800000 */
[----:B0-----:R-:W-:-:S04]  /*4f90*/  SHF.L.U32 R44, R100, 0x10, RZ ;  /* 0x00000010642c7819 */ /* 0x001fc800000006ff */
[----:B------:R-:W-:Y:S02]  /*4fa0*/  LOP3.LUT R45, R44, 0xff0000, RZ, 0xc0, !PT ;  /* 0x00ff00002c2d7812 */ /* 0x000fe400078ec0ff */
[----:B------:R-:W-:-:S05]  /*4fb0*/  LOP3.LUT R44, R101, 0xffff, RZ, 0xc0, !PT ;  /* 0x0000ffff652c7812 */ /* 0x000fca00078ec0ff */
[----:B------:R-:W-:Y:S01]  /*4fc0*/  IMAD R44, R44, 0x1000000, R45 ;  /* 0x010000002c2c7824 */ /* 0x000fe200078e022d */
[----:B------:R-:W-:-:S05]  /*4fd0*/  LOP3.LUT R45, R99, 0xff, RZ, 0xc0, !PT ;  /* 0x000000ff632d7812 */ /* 0x000fca00078ec0ff */
[----:B------:R-:W-:Y:S01]  /*4fe0*/  IMAD R44, R45, 0x100, R44 ;  /* 0x000001002d2c7824 */ /* 0x000fe200078e022c */
[----:B------:R-:W-:-:S04]  /*4ff0*/  LOP3.LUT R45, R97, 0xff, RZ, 0xc0, !PT ;  /* 0x000000ff612d7812 */ /* 0x000fc800078ec0ff */
[----:B------:R-:W-:Y:S02]  /*5000*/  IADD3 R103, PT, PT, R44, R45, RZ ;  /* 0x0000002d2c677210 */ /* 0x000fe40007ffe0ff */
[----:B------:R-:W0:Y:S02]  /*5010*/  LDC.64 R44, c[0x0][0x3b0] ;  /* 0x0000ec00ff2c7b82 */ /* 0x000e240000000a00 */
[----:B0-----:R-:W-:-:S05]  /*5020*/  IMAD.WIDE.U32 R44, R47, 0x4, R44 ;  /* 0x000000042f2c7825 */ /* 0x001fca00078e002c */
[----:B------:R1:W-:Y:S02]  /*5030*/  STG.E desc[UR6][R44.64], R103 ;  /* 0x000000672c007986 */ /* 0x0003e4000c101906 */
.L_x_32328:
[----:B------:R-:W-:Y:S05]  /*5040*/  BSYNC.RECONVERGENT B1 ;  /* 0x0000000000017941 */ /* 0x000fea0003800200 */
.L_x_32327:
[----:B------:R-:W-:Y:S02]  /*5050*/  VIADD R109, R109, 0x20 ;  /* 0x000000206d6d7836 */ /* 0x000fe40000000000 */
[----:B------:R-:W-:-:S07]  /*5060*/  VIADD R47, R47, 0x20 ;  /* 0x000000202f2f7836 */ /* 0x000fce0000000000 */
.L_x_32269:
[----:B------:R-:W-:Y:S05]  /*5070*/  BSYNC.RECONVERGENT B0 ;  /* 0x0000000000007941 */ /* 0x000fea0003800200 */
.L_x_32268:
        /* <DEDUP_REMOVED lines=11> */
[----:B------:R2:W5:Y:S01]  /*5130*/  @P1 LDG.E.128 R8, desc[UR6][R16.64] ;  /* 0x0000000610081981 */ /* 0x000562000c1e1d00 */
[----:B------:R-:W-:Y:S04]  /*5140*/  BSSY.RECONVERGENT B0, `(.L_x_32331) ;  /* 0x0000346000007945 */ /* 0x000fe80003800200 */
[----:B------:R-:W-:Y:S05]  /*5150*/  @!P1 BRA `(.L_x_32332) ;  /* 0x00000018008c9947 */ /* 0x000fea0003800000 */
[----:B------:R-:W-:Y:S01]  /*5160*/  ISETP.GT.AND P1, PT, R46, RZ, PT ;  /* 0x000000ff2e00720c */ /* 0x000fe20003f24270 */
[----:B------:R-:W-:Y:S01]  /*5170*/  BSSY.RECONVERGENT B2, `(.L_x_32333) ;  /* 0x000006a000027945 */ /* 0x000fe20003800200 */
[----:B--2---:R-:W-:Y:S01]  /*5180*/  MOV R18, R88 ;  /* 0x0000005800127202 */ /* 0x004fe20000000f00 */
[----:B------:R-:W-:Y:S02]  /*5190*/  IMAD.MOV.U32 R104, RZ, RZ, R96 ;  /* 0x000000ffff687224 */ /* 0x000fe400078e0060 */
        /* <DEDUP_REMOVED lines=18> */
.L_x_32337:
[----:B------:R-:W-:Y:S01]  /*52c0*/  IADD3 R73, PT, PT, R73, 0x1, RZ ;  /* 0x0000000149497810 */ /* 0x000fe20007ffe0ff */
[----:B------:R-:W-:Y:S03]  /*52d0*/  BSSY.RECONVERGENT B4, `(.L_x_32338) ;  /* 0x000000c000047945 */ /* 0x000fe60003800200 */
[C---:B------:R-:W-:Y:S01]  /*52e0*/  ISETP.NE.AND P2, PT, R73.reuse, RZ, PT ;  /* 0x000000ff4900720c */ /* 0x040fe20003f45270 */
[----:B01----:R-:W-:-:S12]  /*52f0*/  IMAD.WIDE.U32 R44, R73, -0x2daee0ad, RZ ;  /* 0xd2511f53492c7825 */ /* 0x003fd800078e00ff */
        /* <DEDUP_REMOVED lines=9> */
.L_x_32339:
[----:B------:R-:W-:Y:S05]  /*5390*/  BSYNC.RECONVERGENT B4 ;  /* 0x0000000000047941 */ /* 0x000fea0003800200 */
.L_x_32338:
        /* <DEDUP_REMOVED lines=59> */
.L_x_32336:
[----:B------:R-:W-:Y:S05]  /*5750*/  BSYNC.RECONVERGENT B3 ;  /* 0x0000000000037941 */ /* 0x000fea0003800200 */
.L_x_32335:
[----:B------:R-:W-:Y:S01]  /*5760*/  I2FP.F32.U32 R16, R16 ;  /* 0x0000001000107245 */ /* 0x000fe20000201000 */
[----:B------:R-:W-:-:S04]  /*5770*/  IMAD.MOV.U32 R17, RZ, RZ, 0x2f800000 ;  /* 0x2f800000ff117424 */ /* 0x000fc800078e00ff */
[----:B------:R-:W-:-:S05]  /*5780*/  FFMA.FTZ R16, R16, R17, 1.1641532182693481445e-10 ;  /* 0x2f00000010107423 */ /* 0x000fca0000010011 */
[----:B------:R-:W-:Y:S01]  /*5790*/  FSETP.GTU.FTZ.AND P2, PT, R16, UR13, PT ;  /* 0x0000000d10007c0b */ /* 0x000fe2000bf5c000 */
[----:B------:R-:W-:-:S04]  /*57a0*/  FMUL.FTZ R16, R4, UR9 ;  /* 0x0000000904107c20 */ /* 0x000fc80008410000 */
[----:B------:R-:W-:-:S05]  /*57b0*/  FMUL.FTZ R16, R16, UR8 ;  /* 0x0000000810107c20 */ /* 0x000fca0008410000 */
[----:B------:R-:W-:Y:S01]  /*57c0*/  FSEL R17, R16, RZ, !P2 ;  /* 0x000000ff10117208 */ /* 0x000fe20005000000 */
[----:B------:R-:W-:-:S05]  /*57d0*/  HADD2.F32 R16, -RZ, R75.H0_H0 ;  /* 0x2000004bff107230 */ /* 0x000fca0000004100 */
[----:B------:R-:W-:Y:S01]  /*57e0*/  FFMA.FTZ R16, R17, R16, R8 ;  /* 0x0000001011107223 */ /* 0x000fe20000010008 */
[----:B------:R-:W-:-:S04]  /*57f0*/  SEL R17, RZ, 0x1, P2 ;  /* 0x00000001ff117807 */ /* 0x000fc80001000000 */
[----:B------:R-:W-:-:S07]  /*5800*/  PRMT R97, R17, 0x7610, R97 ;  /* 0x0000761011617816 */ /* 0x000fce0000000061 */
.L_x_32334:
[----:B------:R-:W-:Y:S05]  /*5810*/  BSYNC.RECONVERGENT B2 ;  /* 0x0000000000027941 */ /* 0x000fea0003800200 */
.L_x_32333:
        /* <DEDUP_REMOVED lines=17> */
.L_x_32344:
        /* <DEDUP_REMOVED lines=13> */
.L_x_32346:
[----:B------:R-:W-:Y:S05]  /*5a00*/  BSYNC.RECONVERGENT B4 ;  /* 0x0000000000047941 */ /* 0x000fea0003800200 */
.L_x_32345:
[----:B------:R-:W-:Y:S01]  /*5a10*/  LOP3.LUT R18, R89, UR5, R85, 0x96, !PT ;  /* 0x0000000559127c12 */ /* 0x000fe2000f8e9655 */
[----:B01----:R-:W-:Y:S01]  /*5a20*/  IMAD.WIDE.U32 R44, R70, -0x326172a9, RZ ;  /* 0xcd9e8d57462c7825 */ /* 0x003fe200078e00ff */
        /* <DEDUP_REMOVED lines=56> */
[----:B------:R-:W-:Y:S01]  /*5db0*/  LOP3.LUT R84, R84, UR16, R19, 0x96, !PT ;  /* 0x0000001054547c12 */ /* 0x000fe2000f8e9613 */
[----:B------:R-:W-:-:S07]  /*5dc0*/  IMAD.MOV.U32 R19, RZ, RZ, RZ ;  /* 0x000000ffff137224 */ /* 0x000fce00078e00ff */
.L_x_32343:
[----:B------:R-:W-:Y:S05]  /*5dd0*/  BSYNC.RECONVERGENT B3 ;  /* 0x0000000000037941 */ /* 0x000fea0003800200 */
.L_x_32342:
[----:B------:R-:W-:Y:S01]  /*5de0*/  I2FP.F32.U32 R17, R17 ;  /* 0x0000001100117245 */ /* 0x000fe20000201000 */
[----:B------:R-:W-:-:S05]  /*5df0*/  HFMA2 R18, -RZ, RZ, 0.1171875, 0 ;  /* 0x2f800000ff127431 */ /* 0x000fca00000001ff */
        /* <DEDUP_REMOVED lines=9> */
.L_x_32341:
[----:B------:R-:W-:Y:S05]  /*5e90*/  BSYNC.RECONVERGENT B2 ;  /* 0x0000000000027941 */ /* 0x000fea0003800200 */
.L_x_32340:
[----:B------:R-:W-:Y:S01]  /*5ea0*/  BSSY.RECONVERGENT B2, `(.L_x_32347) ;  /* 0x0000067000027945 */ /* 0x000fe20003800200 */
[----:B01----:R-:W-:Y:S02]  /*5eb0*/  IMAD.MOV.U32 R44, RZ, RZ, R19 ;  /* 0x000000ffff2c7224 */ /* 0x003fe400078e0013 */
        /* <DEDUP_REMOVED lines=15> */
.L_x_32351:
        /* <DEDUP_REMOVED lines=12> */
.L_x_32353:
[----:B------:R-:W-:Y:S05]  /*6070*/  BSYNC.RECONVERGENT B4 ;  /* 0x0000000000047941 */ /* 0x000fea0003800200 */
.L_x_32352:
        /* <DEDUP_REMOVED lines=53> */
[----:B------:R-:W-:Y:S02]  /*63d0*/  IMAD.MOV.U32 R98, RZ, RZ, R44 ;  /* 0x000000ffff627224 */ /* 0x000fe400078e002c */
[----:B------:R-:W-:Y:S02]  /*63e0*/  IMAD.MOV.U32 R44, RZ, RZ, RZ ;  /* 0x000000ffff2c7224 */ /* 0x000fe400078e00ff */
[----:B------:R-:W-:-:S05]  /*63f0*/  IMAD.WIDE.U32 R18, R18, -0x2daee0ad, RZ ;  /* 0xd2511f5312127825 */ /* 0x000fca00078e00ff */
[----:B------:R-:W-:Y:S01]  /*6400*/  LOP3.LUT R84, R84, UR16, R19, 0x96, !PT ;  /* 0x0000001054547c12 */ /* 0x000fe2000f8e9613 */
[----:B------:R-:W-:-:S06]  /*6410*/  UIADD3 UR16, UPT, UPT, UR4, -0x700cb87f, URZ ;  /* 0x8ff3478104107890 */ /* 0x000fcc000fffe0ff */
[----:B------:R-:W-:Y:S01]  /*6420*/  LOP3.LUT R85, R102, UR16, R45, 0x96, !PT ;  /* 0x0000001066557c12 */ /* 0x000fe2000f8e962d */
[----:B------:R-:W-:Y:S01]  /*6430*/  IMAD.MOV.U32 R45, RZ, RZ, R104 ;  /* 0x000000ffff2d7224 */ /* 0x000fe200078e0068 */
[----:B------:R-:W-:-:S07]  /*6440*/  MOV R104, R18 ;  /* 0x0000001200687202 */ /* 0x000fce0000000f00 */
.L_x_32350:
[----:B------:R-:W-:Y:S05]  /*6450*/  BSYNC.RECONVERGENT B3 ;  /* 0x0000000000037941 */ /* 0x000fea0003800200 */
.L_x_32349:
[----:B------:R-:W-:Y:S01]  /*6460*/  I2FP.F32.U32 R18, R45 ;  /* 0x0000002d00127245 */ /* 0x000fe20000201000 */
[----:B------:R-:W-:-:S04]  /*6470*/  IMAD.MOV.U32 R19, RZ, RZ, 0x2f800000 ;  /* 0x2f800000ff137424 */ /* 0x000fc800078e00ff */
[----:B------:R-:W-:-:S05]  /*6480*/  FFMA.FTZ R18, R18, R19, 1.1641532182693481445e-10 ;  /* 0x2f00000012127423 */ /* 0x000fca0000010013 */
[----:B------:R-:W-:Y:S01]  /*6490*/  FSETP.GTU.FTZ.AND P2, PT, R18, UR13, PT ;  /* 0x0000000d12007c0b */ /* 0x000fe2000bf5c000 */
[----:B------:R-:W-:-:S04]  /*64a0*/  FMUL.FTZ R18, R6, UR9 ;  /* 0x0000000906127c20 */ /* 0x000fc80008410000 */
[----:B------:R-:W-:-:S05]  /*64b0*/  FMUL.FTZ R18, R18, UR8 ;  /* 0x0000000812127c20 */ /* 0x000fca0008410000 */
[----:B------:R-:W-:Y:S01]  /*64c0*/  FSEL R19, R18, RZ, !P2 ;  /* 0x000000ff12137208 */ /* 0x000fe20005000000 */
[----:B------:R-:W-:-:S05]  /*64d0*/  HADD2.F32 R18, -RZ, R75.H1_H1 ;  /* 0x3000004bff127230 */ /* 0x000fca0000004100 */
[----:B------:R-:W-:Y:S01]  /*64e0*/  FFMA.FTZ R18, R19, R18, R10 ;  /* 0x0000001213127223 */ /* 0x000fe2000001000a */
[----:B------:R-:W-:-:S04]  /*64f0*/  SEL R19, RZ, 0x1, P2 ;  /* 0x00000001ff137807 */ /* 0x000fc80001000000 */
[----:B------:R-:W-:-:S07]  /*6500*/  PRMT R100, R19, 0x7610, R100 ;  /* 0x0000761013647816 */ /* 0x000fce0000000064 */
.L_x_32348:
[----:B------:R-:W-:Y:S05]  /*6510*/  BSYNC.RECONVERGENT B2 ;  /* 0x0000000000027941 */ /* 0x000fea0003800200 */
.L_x_32347:
        /* <DEDUP_REMOVED lines=16> */
.L_x_32357:
        /* <DEDUP_REMOVED lines=12> */
.L_x_32359:
[----:B------:R-:W-:Y:S05]  /*66e0*/  BSYNC.RECONVERGENT B3 ;  /* 0x0000000000037941 */ /* 0x000fea0003800200 */
.L_x_32358:
        /* <DEDUP_REMOVED lines=61> */
.L_x_32356:
[----:B------:R-:W-:Y:S05]  /*6ac0*/  BSYNC.RECONVERGENT B2 ;  /* 0x0000000000027941 */ /* 0x000fea0003800200 */
.L_x_32355:
        /* <DEDUP_REMOVED lines=10> */
[----:B------:R-:W-:Y:S01]  /*6b70*/  PRMT R101, R44, 0x7610, R101 ;  /* 0x000076102c657816 */ /* 0x000fe20000000065 */
[----:B------:R-:W-:Y:S06]  /*6b80*/  BRA `(.L_x_32354) ;  /* 0x0000001800847947 */ /* 0x000fec0003800000 */
.L_x_32332:
[----:B------:R-:W-:Y:S01]  /*6b90*/  BSSY.RECONVERGENT B2, `(.L_x_32360) ;  /* 0x000006a000027945 */ /* 0x000fe20003800200 */
[----:B--2---:R-:W-:Y:S01]  /*6ba0*/  IMAD.MOV.U32 R18, RZ, RZ, R88 ;  /* 0x000000ffff127224 */ /* 0x004fe200078e0058 */
        /* <DEDUP_REMOVED lines=19> */
.L_x_32364:
[----:B------:R-:W-:Y:S01]  /*6ce0*/  VIADD R73, R73, 0x1 ;  /* 0x0000000149497836 */ /* 0x000fe20000000000 */
[----:B------:R-:W-:Y:S03]  /*6cf0*/  BSSY.RECONVERGENT B4, `(.L_x_32365) ;  /* 0x000000c000047945 */ /* 0x000fe60003800200 */
[C---:B01----:R-:W-:Y:S01]  /*6d00*/  IMAD.WIDE.U32 R44, R73.reuse, -0x2daee0ad, RZ ;  /* 0xd2511f53492c7825 */ /* 0x043fe200078e00ff */
        /* <DEDUP_REMOVED lines=10> */
.L_x_32366:
[----:B------:R-:W-:Y:S05]  /*6db0*/  BSYNC.RECONVERGENT B4 ;  /* 0x0000000000047941 */ /* 0x000fea0003800200 */
.L_x_32365:
        /* <DEDUP_REMOVED lines=59> */
.L_x_32363:
[----:B------:R-:W-:Y:S05]  /*7170*/  BSYNC.RECONVERGENT B3 ;  /* 0x0000000000037941 */ /* 0x000fea0003800200 */
.L_x_32362:
[----:B------:R-:W-:Y:S01]  /*7180*/  I2FP.F32.U32 R16, R16 ;  /* 0x0000001000107245 */ /* 0x000fe20000201000 */
[----:B------:R-:W-:-:S05]  /*7190*/  HFMA2 R17, -RZ, RZ, 0.1171875, 0 ;  /* 0x2f800000ff117431 */ /* 0x000fca00000001ff */
        /* <DEDUP_REMOVED lines=9> */
.L_x_32361:
[----:B------:R-:W-:Y:S05]  /*7230*/  BSYNC.RECONVERGENT B2 ;  /* 0x0000000000027941 */ /* 0x000fea0003800200 */
.L_x_32360:
        /* <DEDUP_REMOVED lines=17> */
.L_x_32371:
        /* <DEDUP_REMOVED lines=13> */
.L_x_32373:
[----:B------:R-:W-:Y:S05]  /*7420*/  BSYNC.RECONVERGENT B4 ;  /* 0x0000000000047941 */ /* 0x000fea0003800200 */
.L_x_32372:
        /* <DEDUP_REMOVED lines=60> */
.L_x_32370:
[----:B------:R-:W-:Y:S05]  /*77f0*/  BSYNC.RECONVERGENT B3 ;  /* 0x0000000000037941 */ /* 0x000fea0003800200 */
.L_x_32369:
        /* <DEDUP_REMOVED lines=11> */
.L_x_32368:
[----:B------:R-:W-:Y:S05]  /*78b0*/  BSYNC.RECONVERGENT B2 ;  /* 0x0000000000027941 */ /* 0x000fea0003800200 */
.L_x_32367:
[----:B------:R-:W-:Y:S01]  /*78c0*/  BSSY.RECONVERGENT B2, `(.L_x_32374) ;  /* 0x0000067000027945 */ /* 0x000fe20003800200 */
[----:B01----:R-:W-:Y:S01]  /*78d0*/  MOV R44, R19 ;  /* 0x00000013002c7202 */ /* 0x003fe20000000f00 */
        /* <DEDUP_REMOVED lines=15> */
.L_x_32378:
        /* <DEDUP_REMOVED lines=12> */
.L_x_32380:
[----:B------:R-:W-:Y:S05]  /*7a90*/  BSYNC.RECONVERGENT B4 ;  /* 0x0000000000047941 */ /* 0x000fea0003800200 */
.L_x_32379:
        /* <DEDUP_REMOVED lines=53> */
[----:B------:R-:W-:Y:S01]  /*7df0*/  MOV R98, R44 ;  /* 0x0000002c00627202 */ /* 0x000fe20000000f00 */
[----:B------:R-:W-:Y:S02]  /*7e00*/  HFMA2 R44, -RZ, RZ, 0, 0 ;  /* 0x00000000ff2c7431 */ /* 0x000fe400000001ff */
[----:B------:R-:W-:-:S05]  /*7e10*/  IMAD.WIDE.U32 R18, R18, -0x2daee0ad, RZ ;  /* 0xd2511f5312127825 */ /* 0x000fca00078e00ff */
[----:B------:R-:W-:Y:S01]  /*7e20*/  LOP3.LUT R84, R84, UR16, R19, 0x96, !PT ;  /* 0x0000001054547c12 */ /* 0x000fe2000f8e9613 */
[----:B------:R-:W-:-:S06]  /*7e30*/  UIADD3 UR16, UPT, UPT, UR4, -0x700cb87f, URZ ;  /* 0x8ff3478104107890 */ /* 0x000fcc000fffe0ff */
[----:B------:R-:W-:Y:S01]  /*7e40*/  LOP3.LUT R85, R102, UR16, R45, 0x96, !PT ;  /* 0x0000001066557c12 */ /* 0x000fe2000f8e962d */
[----:B------:R-:W-:Y:S02]  /*7e50*/  IMAD.MOV.U32 R45, RZ, RZ, R104 ;  /* 0x000000ffff2d7224 */ /* 0x000fe400078e0068 */
[----:B------:R-:W-:-:S07]  /*7e60*/  IMAD.MOV.U32 R104, RZ, RZ, R18 ;  /* 0x000000ffff687224 */ /* 0x000fce00078e0012 */
.L_x_32377:
[----:B------:R-:W-:Y:S05]  /*7e70*/  BSYNC.RECONVERGENT B3 ;  /* 0x0000000000037941 */ /* 0x000fea0003800200 */
.L_x_32376:
        /* <DEDUP_REMOVED lines=11> */
.L_x_32375:
[----:B------:R-:W-:Y:S05]  /*7f30*/  BSYNC.RECONVERGENT B2 ;  /* 0x0000000000027941 */ /* 0x000fea0003800200 */
.L_x_32374:
        /* <DEDUP_REMOVED lines=16> */
.L_x_32383:
        /* <DEDUP_REMOVED lines=12> */
.L_x_32385:
[----:B------:R-:W-:Y:S05]  /*8100*/  BSYNC.RECONVERGENT B3 ;  /* 0x0000000000037941 */ /* 0x000fea0003800200 */
.L_x_32384:
        /* <DEDUP_REMOVED lines=57> */
[----:B------:R-:W-:Y:S01]  /*84a0*/  MOV R104, R44 ;  /* 0x0000002c00687202 */ /* 0x000fe20000000f00 */
[----:B------:R-:W-:-:S04]  /*84b0*/  IMAD.WIDE.U32 R44, R85, -0x326172a9, RZ ;  /* 0xcd9e8d57552c7825 */ /* 0x000fc800078e00ff */
[----:B------:R-:W-:Y:S01]  /*84c0*/  IMAD.MOV.U32 R98, RZ, RZ, R44 ;  /* 0x000000ffff627224 */ /* 0x000fe200078e002c */
[----:B------:R-:W-:-:S07]  /*84d0*/  LOP3.LUT R85, R102, UR16, R45, 0x96, !PT ;  /* 0x0000001066557c12 */ /* 0x000fce000f8e962d */
.L_x_32382:
[----:B------:R-:W-:Y:S05]  /*84e0*/  BSYNC.RECONVERGENT B2 ;  /* 0x0000000000027941 */ /* 0x000fea0003800200 */
.L_x_32381:
        /* <DEDUP_REMOVED lines=11> */
.L_x_32354:
[----:B------:R-:W-:Y:S05]  /*85a0*/  BSYNC.RECONVERGENT B0 ;  /* 0x0000000000007941 */ /* 0x000fea0003800200 */
.L_x_32331:
[----:B------:R-:W0:Y:S01]  /*85b0*/  LDC.64 R44, c[0x0][0x3a8] ;  /* 0x0000ea00ff2c7b82 */ /* 0x000e220000000a00 */
[----:B------:R-:W-:Y:S01]  /*85c0*/  BSSY.RECONVERGENT B0, `(.L_x_32386) ;  /* 0x0000010000007945 */ /* 0x000fe20003800200 */
[----:B------:R-:W-:Y:S02]  /*85d0*/  IMAD.MOV.U32 R96, RZ, RZ, R104 ;  /* 0x000000ffff607224 */ /* 0x000fe400078e0068 */
[----:B0-----:R-:W-:-:S05]  /*85e0*/  IMAD.WIDE.U32 R44, R109, 0x10, R44 ;  /* 0x000000106d2c7825 */ /* 0x001fca00078e002c */
[----:B------:R0:W-:Y:S01]  /*85f0*/  STG.E.128 desc[UR6][R44.64], R16 ;  /* 0x000000102c007986 */ /* 0x0001e2000c101d06 */
[----:B------:R-:W-:Y:S05]  /*8600*/  @!P0 BRA `(.L_x_32387) ;  /* 0x00000000002c8947 */ /* 0x000fea0003800000 */
[----:B0-----:R-:W-:-:S05]  /*8610*/  IMAD.U32 R44, R100, 0x10000, RZ ;  /* 0x00010000642c7824 */ /* 0x001fca00078e00ff */
[----:B------:R-:W-:Y:S02]  /*8620*/  LOP3.LUT R45, R44, 0xff0000, RZ, 0xc0, !PT ;  /* 0x00ff00002c2d7812 */ /* 0x000fe400078ec0ff */
[----:B------:R-:W-:-:S04]  /*8630*/  LOP3.LUT R44, R101, 0xffff, RZ, 0xc0, !PT ;  /* 0x0000ffff652c7812 */ /* 0x000fc800078ec0ff */
[----:B------:R-:W-:Y:S02]  /*8640*/  LEA R44, R44, R45, 0x18 ;  /* 0x0000002d2c2c7211 */ /* 0x000fe400078ec0ff */
[----:B------:R-:W-:-:S05]  /*8650*/  LOP3.LUT R45, R99, 0xff, RZ, 0xc0, !PT ;  /* 0x000000ff632d7812 */ /* 0x000fca00078ec0ff */
[----:B------:R-:W-:Y:S01]  /*8660*/  IMAD R44, R45, 0x100, R44 ;  /* 0x000001002d2c7824 */ /* 0x000fe200078e022c */
[----:B------:R-:W-:-:S05]  /*8670*/  LOP3.LUT R45, R97, 0xff, RZ, 0xc0, !PT ;  /* 0x000000ff612d7812 */ /* 0x000fca00078ec0ff */
[----:B------:R-:W-:Y:S02]  /*8680*/  IMAD.IADD R103, R44, 0x1, R45 ;  /* 0x000000012c677824 */ /* 0x000fe400078e022d */
[----:B------:R-:W0:Y:S02]  /*8690*/  LDC.64 R44, c[0x0][0x3b0] ;  /* 0x0000ec00ff2c7b82 */ /* 0x000e240000000a00 */
[----:B0-----:R-:W-:-:S05]  /*86a0*/  IMAD.WIDE.U32 R44, R47, 0x4, R44 ;  /* 0x000000042f2c7825 */ /* 0x001fca00078e002c */
[----:B------:R1:W-:Y:S02]  /*86b0*/  STG.E desc[UR6][R44.64], R103 ;  /* 0x000000672c007986 */ /* 0x0003e4000c101906 */
.L_x_32387:
[----:B------:R-:W-:Y:S05]  /*86c0*/  BSYNC.RECONVERGENT B0 ;  /* 0x0000000000007941 */ /* 0x000fea0003800200 */
.L_x_32386:
[----:B------:R-:W-:Y:S01]  /*86d0*/  IADD3 R109, PT, PT, R109, 0x20, RZ ;  /* 0x000000206d6d7810 */ /* 0x000fe20007ffe0ff */
[----:B------:R-:W-:-:S07]  /*86e0*/  VIADD R47, R47, 0x20 ;  /* 0x000000202f2f7836 */ /* 0x000fce0000000000 */
.L_x_32330:
[----:B------:R-:W-:Y:S05]  /*86f0*/  BSYNC.RECONVERGENT B1 ;  /* 0x0000000000017941 */ /* 0x000fea0003800200 */
.L_x_32329:
        /* <DEDUP_REMOVED lines=16> */
[----:B--2---:R-:W-:Y:S01]  /*8800*/  IMAD.MOV.U32 R22, RZ, RZ, R88 ;  /* 0x000000ffff167224 */ /* 0x004fe200078e0058 */
[----:B------:R-:W-:Y:S01]  /*8810*/  MOV R104, R96 ;  /* 0x0000006000687202 */ /* 0x000fe20000000f00 */
[----:B-----5:R-:W-:-:S09]  /*8820*/  IMAD.MOV.U32 R20, RZ, RZ, R8 ;  /* 0x000000ffff147224 */ /* 0x020fd200078e0008 */
        /* <DEDUP_REMOVED lines=17> */
.L_x_32396:
        /* <DEDUP_REMOVED lines=13> */
.L_x_32398:
[----:B------:R-:W-:Y:S05]  /*8a10*/  BSYNC.RECONVERGENT B4 ;  /* 0x0000000000047941 */ /* 0x000fea0003800200 */
.L_x_32397:
        /* <DEDUP_REMOVED lines=59> */
.L_x_32395:
[----:B------:R-:W-:Y:S05]  /*8dd0*/  BSYNC.RECONVERGENT B3 ;  /* 0x0000000000037941 */ /* 0x000fea0003800200 */
.L_x_32394:
        /* <DEDUP_REMOVED lines=11> */
.L_x_32393:
[----:B------:R-:W-:Y:S05]  /*8e90*/  BSYNC.RECONVERGENT B2 ;  /* 0x0000000000027941 */ /* 0x000fea0003800200 */
.L_x_32392:
        /* <DEDUP_REMOVED lines=17> */
.L_x_32403:
        /* <DEDUP_REMOVED lines=13> */
.L_x_32405:
[----:B------:R-:W-:Y:S05]  /*9080*/  BSYNC.RECONVERGENT B4 ;  /* 0x0000000000047941 */ /* 0x000fea0003800200 */
.L_x_32404:
        /* <DEDUP_REMOVED lines=60> */
.L_x_32402:
[----:B------:R-:W-:Y:S05]  /*9450*/  BSYNC.RECONVERGENT B3 ;  /* 0x0000000000037941 */ /* 0x000fea0003800200 */
.L_x_32401:
        /* <DEDUP_REMOVED lines=11> */
.L_x_32400:
[----:B------:R-:W-:Y:S05]  /*9510*/  BSYNC.RECONVERGENT B2 ;  /* 0x0000000000027941 */ /* 0x000fea0003800200 */
.L_x_32399:
[----:B------:R-:W-:Y:S01]  /*9520*/  BSSY.RECONVERGENT B2, `(.L_x_32406) ;  /* 0x0000067000027945 */ /* 0x000fe20003800200 */
[----:B01----:R-:W-:Y:S01]  /*9530*/  MOV R44, R23 ;  /* 0x00000017002c7202 */ /* 0x003fe20000000f00 */
        /* <DEDUP_REMOVED lines=15> */
.L_x_32410:
        /* <DEDUP_REMOVED lines=12> */
.L_x_32412:
[----:B------:R-:W-:Y:S05]  /*96f0*/  BSYNC.RECONVERGENT B4 ;  /* 0x0000000000047941 */ /* 0x000fea0003800200 */
.L_x_32411:
        /* <DEDUP_REMOVED lines=61> */
.L_x_32409:
[----:B------:R-:W-:Y:S05]  /*9ad0*/  BSYNC.RECONVERGENT B3 ;  /* 0x0000000000037941 */ /* 0x000fea0003800200 */
.L_x_32408:
        /* <DEDUP_REMOVED lines=11> */
.L_x_32407:
[----:B------:R-:W-:Y:S05]  /*9b90*/  BSYNC.RECONVERGENT B2 ;  /* 0x0000000000027941 */ /* 0x000fea0003800200 */
.L_x_32406:
        /* <DEDUP_REMOVED lines=16> */
.L_x_32416:
        /* <DEDUP_REMOVED lines=12> */
.L_x_32418:
[----:B------:R-:W-:Y:S05]  /*9d60*/  BSYNC.RECONVERGENT B3 ;  /* 0x0000000000037941 */ /* 0x000fea0003800200 */
.L_x_32417:
        /* <DEDUP_REMOVED lines=61> */
.L_x_32415:
[----:B------:R-:W-:Y:S05]  /*a140*/  BSYNC.RECONVERGENT B2 ;  /* 0x0000000000027941 */ /* 0x000fea0003800200 */
.L_x_32414:
[----:B------:R-:W-:Y:S01]  /*a150*/  I2FP.F32.U32 R23, R23 ;  /* 0x0000001700177245 */ /* 0x000fe20000201000 */
[----:B------:R-:W-:-:S05]  /*a160*/  HFMA2 R44, -RZ, RZ, 0.1171875, 0 ;  /* 0x2f800000ff2c7431 */ /* 0x000fca00000001ff */
        /* <DEDUP_REMOVED lines=10> */
.L_x_32391:
[----:B------:R-:W-:Y:S01]  /*a210*/  BSSY.RECONVERGENT B2, `(.L_x_32419) ;  /* 0x000006a000027945 */ /* 0x000fe20003800200 */
[----:B--2---:R-:W-:Y:S01]  /*a220*/  IMAD.MOV.U32 R22, RZ, RZ, R88 ;  /* 0x000000ffff167224 */ /* 0x004fe200078e0058 */
        /* <DEDUP_REMOVED lines=14> */
[----:B------:R-:W-:Y:S01]  /*a310*/  @P1 VIADD R22, R88, 0x1 ;  /* 0x0000000158161836 */ /* 0x000fe20000000000 */
[----:B------:R-:W-:Y:S01]  /*a320*/  @!P1 MOV R20, R84 ;  /* 0x0000005400149202 */ /* 0x000fe20000000f00 */
[----:B------:R-:W-:Y:S02]  /*a330*/  @P1 IMAD.MOV.U32 R104, RZ, RZ, R96 ;  /* 0x000000ffff681224 */ /* 0x000fe400078e0060 */
[----:B------:R-:W-:Y:S01]  /*a340*/  @P1 IMAD.MOV.U32 R20, RZ, RZ, R85 ;  /* 0x000000ffff141224 */ /* 0x000fe200078e0055 */
[----:B------:R-:W-:Y:S06]  /*a350*/  BRA `(.L_x_32422) ;  /* 0x0000000400247947 */ /* 0x000fec0003800000 */
.L_x_32423:
        /* <DEDUP_REMOVED lines=13> */
.L_x_32425:
[----:B------:R-:W-:Y:S05]  /*a430*/  BSYNC.RECONVERGENT B4 ;  /* 0x0000000000047941 */ /* 0x000fea0003800200 */
.L_x_32424:
        /* <DEDUP_REMOVED lines=59> */
.L_x_32422:
[----:B------:R-:W-:Y:S05]  /*a7f0*/  BSYNC.RECONVERGENT B3 ;  /* 0x0000000000037941 */ /* 0x000fea0003800200 */
.L_x_32421:
        /* <DEDUP_REMOVED lines=11> */
.L_x_32420:
[----:B------:R-:W-:Y:S05]  /*a8b0*/  BSYNC.RECONVERGENT B2 ;  /* 0x0000000000027941 */ /* 0x000fea0003800200 */
.L_x_32419:
        /* <DEDUP_REMOVED lines=17> */
.L_x_32430:
        /* <DEDUP_REMOVED lines=13> */
.L_x_32432:
[----:B------:R-:W-:Y:S05]  /*aaa0*/  BSYNC.RECONVERGENT B4 ;  /* 0x0000000000047941 */ /* 0x000fea0003800200 */
.L_x_32431:
        /* <DEDUP_REMOVED lines=58> */
[----:B------:R-:W-:Y:S01]  /*ae50*/  IMAD.MOV.U32 R23, RZ, RZ, RZ ;  /* 0x000000ffff177224 */ /* 0x000fe200078e00ff */
[----:B------:R-:W-:-:S07]  /*ae60*/  MOV R104, R22 ;  /* 0x0000001600687202 */ /* 0x000fce0000000f00 */
.L_x_32429:
[----:B------:R-:W-:Y:S05]  /*ae70*/  BSYNC.RECONVERGENT B3 ;  /* 0x0000000000037941 */ /* 0x000fea0003800200 */
.L_x_32428:
        /* <DEDUP_REMOVED lines=11> */
.L_x_32427:
[----:B------:R-:W-:Y:S05]  /*af30*/  BSYNC.RECONVERGENT B2 ;  /* 0x0000000000027941 */ /* 0x000fea0003800200 */
.L_x_32426:
        /* <DEDUP_REMOVED lines=17> */
.L_x_32437:
        /* <DEDUP_REMOVED lines=12> */
.L_x_32439:
[----:B------:R-:W-:Y:S05]  /*b110*/  BSYNC.RECONVERGENT B4 ;  /* 0x0000000000047941 */ /* 0x000fea0003800200 */
.L_x_32438:
        /* <DEDUP_REMOVED lines=54> */
[----:B------:R-:W-:Y:S02]  /*b480*/  IMAD.MOV.U32 R44, RZ, RZ, RZ ;  /* 0x000000ffff2c7224 */ /* 0x000fe400078e00ff */
[----:B------:R-:W-:-:S05]  /*b490*/  IMAD.WIDE.U32 R22, R22, -0x2daee0ad, RZ ;  /* 0xd2511f5316167825 */ /* 0x000fca00078e00ff */
[----:B------:R-:W-:Y:S01]  /*b4a0*/  LOP3.LUT R84, R84, UR16, R23, 0x96, !PT ;  /* 0x0000001054547c12 */ /* 0x000fe2000f8e9617 */
[----:B------:R-:W-:-:S06]  /*b4b0*/  UIADD3 UR16, UPT, UPT, UR4, -0x700cb87f, URZ ;  /* 0x8ff3478104107890 */ /* 0x000fcc000fffe0ff */
[----:B------:R-:W-:Y:S01]  /*b4c0*/  LOP3.LUT R85, R102, UR16, R45, 0x96, !PT ;  /* 0x0000001066557c12 */ /* 0x000fe2000f8e962d */
[----:B------:R-:W-:Y:S01]  /*b4d0*/  IMAD.MOV.U32 R45, RZ, RZ, R104 ;  /* 0x000000ffff2d7224 */ /* 0x000fe200078e0068 */
[----:B------:R-:W-:-:S07]  /*b4e0*/  MOV R104, R22 ;  /* 0x0000001600687202 */ /* 0x000fce0000000f00 */
.L_x_32436:
[----:B------:R-:W-:Y:S05]  /*b4f0*/  BSYNC.RECONVERGENT B3 ;  /* 0x0000000000037941 */ /* 0x000fea0003800200 */
.L_x_32435:
        /* <DEDUP_REMOVED lines=11> */
.L_x_32434:
[----:B------:R-:W-:Y:S05]  /*b5b0*/  BSYNC.RECONVERGENT B2 ;  /* 0x0000000000027941 */ /* 0x000fea0003800200 */
.L_x_32433:
        /* <DEDUP_REMOVED lines=16> */
.L_x_32442:
        /* <DEDUP_REMOVED lines=12> */
.L_x_32444:
[----:B------:R-:W-:Y:S05]  /*b780*/  BSYNC.RECONVERGENT B3 ;  /* 0x0000000000037941 */ /* 0x000fea0003800200 */
.L_x_32443:
[----:B------:R-:W-:Y:S01]  /*b790*/  IMAD.WIDE.U32 R84, R73, -0x2daee0ad, RZ ;  /* 0xd2511f5349547825 */ /* 0x000fe200078e00ff */
[----:B------:R-:W-:Y:S01]  /*b7a0*/  UIADD3 UR16, UPT, UPT, UR4, -0x61c88647, URZ ;  /* 0x9e3779b904107890 */ /* 0x000fe2000fffe0ff */
[----:B------:R-:W-:Y:S02]  /*b7b0*/  MOV R23, R104 ;  /* 0x0000006800177202 */ /* 0x000fe40000000f00 */
[----:B------:R-:W-:Y:S01]  /*b7c0*/  IMAD.WIDE.U32 R102, R70, -0x326172a9, RZ ;  /* 0xcd9e8d5746667825 */ /* 0x000fe200078e00ff */
[----:B------:R-:W-:-:S03]  /*b7d0*/  LOP3.LUT R44, R89, UR5, R85, 0x96, !PT ;  /* 0x00000005592c7c12 */ /* 0x000fc6000f8e9655 */
[----:B------:R-:W-:Y:S01]  /*b7e0*/  IMAD.MOV.U32 R88, RZ, RZ, RZ ;  /* 0x000000ffff587224 */ /* 0x000fe200078e00ff */
        /* <DEDUP_REMOVED lines=55> */
.L_x_32441:
[----:B------:R-:W-:Y:S05]  /*bb60*/  BSYNC.RECONVERGENT B2 ;  /* 0x0000000000027941 */ /* 0x000fea0003800200 */
.L_x_32440:
        /* <DEDUP_REMOVED lines=11> */
.L_x_32413:
[----:B------:R-:W-:Y:S05]  /*bc20*/  BSYNC.RECONVERGENT B0 ;  /* 0x0000000000007941 */ /* 0x000fea0003800200 */
.L_x_32390:
        /* <DEDUP_REMOVED lines=10> */
[----:B------:R-:W-:-:S04]  /*bcd0*/  LOP3.LUT R45, R99, 0xff, RZ, 0xc0, !PT ;  /* 0x000000ff632d7812 */ /* 0x000fc800078ec0ff */
[----:B------:R-:W-:Y:S02]  /*bce0*/  LEA R44, R45, R44, 0x8 ;  /* 0x0000002c2d2c7211 */ /* 0x000fe400078e40ff */
[----:B------:R-:W-:-:S05]  /*bcf0*/  LOP3.LUT R45, R97, 0xff, RZ, 0xc0, !PT ;  /* 0x000000ff612d7812 */ /* 0x000fca00078ec0ff */
[----:B------:R-:W-:Y:S02]  /*bd00*/  IMAD.IADD R103, R44, 0x1, R45 ;  /* 0x000000012c677824 */ /* 0x000fe400078e022d */
[----:B------:R-:W0:Y:S02]  /*bd10*/  LDC.64 R44, c[0x0][0x3b0] ;  /* 0x0000ec00ff2c7b82 */ /* 0x000e240000000a00 */
[----:B0-----:R-:W-:-:S05]  /*bd20*/  IMAD.WIDE.U32 R44, R47, 0x4, R44 ;  /* 0x000000042f2c7825 */ /* 0x001fca00078e002c */
[----:B------:R1:W-:Y:S02]  /*bd30*/  STG.E desc[UR6][R44.64], R103 ;  /* 0x000000672c007986 */ /* 0x0003e4000c101906 */
.L_x_32446:
[----:B------:R-:W-:Y:S05]  /*bd40*/  BSYNC.RECONVERGENT B0 ;  /* 0x0000000000007941 */ /* 0x000fea0003800200 */
.L_x_32445:
[----:B------:R-:W-:Y:S01]  /*bd50*/  IADD3 R109, PT, PT, R109, 0x20, RZ ;  /* 0x000000206d6d7810 */ /* 0x000fe20007ffe0ff */
[----:B------:R-:W-:-:S07]  /*bd60*/  VIADD R47, R47, 0x20 ;  /* 0x000000202f2f7836 */ /* 0x000fce0000000000 */
.L_x_32389:
[----:B------:R-:W-:Y:S05]  /*bd70*/  BSYNC.RECONVERGENT B1 ;  /* 0x0000000000017941 */ /* 0x000fea0003800200 */
.L_x_32388:
        /* <DEDUP_REMOVED lines=36> */
.L_x_32455:
        /* <DEDUP_REMOVED lines=13> */
.L_x_32457:
[----:B------:R-:W-:Y:S05]  /*c090*/  BSYNC.RECONVERGENT B4 ;  /* 0x0000000000047941 */ /* 0x000fea0003800200 */
.L_x_32456:
        /* <DEDUP_REMOVED lines=60> */
.L_x_32454:
[----:B------:R-:W-:Y:S05]  /*c460*/  BSYNC.RECONVERGENT B3 ;  /* 0x0000000000037941 */ /* 0x000fea0003800200 */
.L_x_32453:
        /* <DEDUP_REMOVED lines=11> */
.L_x_32452:
[----:B------:R-:W-:Y:S05]  /*c520*/  BSYNC.RECONVERGENT B2 ;  /* 0x0000000000027941 */ /* 0x000fea0003800200 */
.L_x_32451:
        /* <DEDUP_REMOVED lines=17> */
.L_x_32462:
        /* <DEDUP_REMOVED lines=13> */
.L_x_32464:
[----:B------:R-:W-:Y:S05]  /*c710*/  BSYNC.RECONVERGENT B4 ;  /* 0x0000000000047941 */ /* 0x000fea0003800200 */
.L_x_32463:
        /* <DEDUP_REMOVED lines=59> */
[----:B------:R-:W-:-:S07]  /*cad0*/  HFMA2 R27, -RZ, RZ, 0, 0 ;  /* 0x00000000ff1b7431 */ /* 0x000fce00000001ff */
.L_x_32461:
[----:B------:R-:W-:Y:S05]  /*cae0*/  BSYNC.RECONVERGENT B3 ;  /* 0x0000000000037941 */ /* 0x000fea0003800200 */
.L_x_32460:
        /* <DEDUP_REMOVED lines=11> */
.L_x_32459:
[----:B------:R-:W-:Y:S05]  /*cba0*/  BSYNC.RECONVERGENT B2 ;  /* 0x0000000000027941 */ /* 0x000fea0003800200 */
.L_x_32458:
[----:B------:R-:W-:Y:S01]  /*cbb0*/  BSSY.RECONVERGENT B2, `(.L_x_32465) ;  /* 0x0000067000027945 */ /* 0x000fe20003800200 */
[----:B01----:R-:W-:Y:S01]  /*cbc0*/  MOV R44, R27 ;  /* 0x0000001b002c7202 */ /* 0x003fe20000000f00 */
        /* <DEDUP_REMOVED lines=15> */
.L_x_32469:
        /* <DEDUP_REMOVED lines=12> */
.L_x_32471:
[----:B------:R-:W-:Y:S05]  /*cd80*/  BSYNC.RECONVERGENT B4 ;  /* 0x0000000000047941 */ /* 0x000fea0003800200 */
.L_x_32470:
        /* <DEDUP_REMOVED lines=54> */
[----:B------:R-:W-:Y:S02]  /*d0f0*/  HFMA2 R44, -RZ, RZ, 0, 0 ;  /* 0x00000000ff2c7431 */ /* 0x000fe400000001ff */
[----:B------:R-:W-:-:S05]  /*d100*/  IMAD.WIDE.U32 R26, R26, -0x2daee0ad, RZ ;  /* 0xd2511f531a1a7825 */ /* 0x000fca00078e00ff */
[----:B------:R-:W-:Y:S01]  /*d110*/  LOP3.LUT R84, R84, UR16, R27, 0x96, !PT ;  /* 0x0000001054547c12 */ /* 0x000fe2000f8e961b */
[----:B------:R-:W-:-:S06]  /*d120*/  UIADD3 UR16, UPT, UPT, UR4, -0x700cb87f, URZ ;  /* 0x8ff3478104107890 */ /* 0x000fcc000fffe0ff */
[----:B------:R-:W-:Y:S02]  /*d130*/  LOP3.LUT R85, R102, UR16, R45, 0x96, !PT ;  /* 0x0000001066557c12 */ /* 0x000fe4000f8e962d */
[----:B------:R-:W-:Y:S01]  /*d140*/  MOV R45, R104 ;  /* 0x00000068002d7202 */ /* 0x000fe20000000f00 */
[----:B------:R-:W-:-:S07]  /*d150*/  IMAD.MOV.U32 R104, RZ, RZ, R26 ;  /* 0x000000ffff687224 */ /* 0x000fce00078e001a */
.L_x_32468:
[----:B------:R-:W-:Y:S05]  /*d160*/  BSYNC.RECONVERGENT B3 ;  /* 0x0000000000037941 */ /* 0x000fea0003800200 */
.L_x_32467:
        /* <DEDUP_REMOVED lines=11> */
.L_x_32466:
[----:B------:R-:W-:Y:S05]  /*d220*/  BSYNC.RECONVERGENT B2 ;  /* 0x0000000000027941 */ /* 0x000fea0003800200 */
.L_x_32465:
        /* <DEDUP_REMOVED lines=16> */
.L_x_32475:
        /* <DEDUP_REMOVED lines=12> */
.L_x_32477:
[----:B------:R-:W-:Y:S05]  /*d3f0*/  BSYNC.RECONVERGENT B3 ;  /* 0x0000000000037941 */ /* 0x000fea0003800200 */
.L_x_32476:
[----:B------:R-:W-:Y:S01]  /*d400*/  IMAD.WIDE.U32 R84, R73, -0x2daee0ad, RZ ;  /* 0xd2511f5349547825 */ /* 0x000fe200078e00ff */
[----:B------:R-:W-:-:S03]  /*d410*/  UIADD3 UR16, UPT, UPT, UR4, -0x61c88647, URZ ;  /* 0x9e3779b904107890 */ /* 0x000fc6000fffe0ff */
[----:B------:R-:W-:Y:S02]  /*d420*/  HFMA2 R88, -RZ, RZ, 0, 0 ;  /* 0x00000000ff587431 */ /* 0x000fe400000001ff */
        /* <DEDUP_REMOVED lines=58> */
.L_x_32474:
[----:B------:R-:W-:Y:S05]  /*d7d0*/  BSYNC.RECONVERGENT B2 ;  /* 0x0000000000027941 */ /* 0x000fea0003800200 */
.L_x_32473:
        /* <DEDUP_REMOVED lines=12> */
.L_x_32450:
        /* <DEDUP_REMOVED lines=21> */
.L_x_32482:
        /* <DEDUP_REMOVED lines=13> */
.L_x_32484:
[----:B------:R-:W-:Y:S05]  /*dac0*/  BSYNC.RECONVERGENT B4 ;  /* 0x0000000000047941 */ /* 0x000fea0003800200 */
.L_x_32483:
        /* <DEDUP_REMOVED lines=60> */
.L_x_32481:
[----:B------:R-:W-:Y:S05]  /*de90*/  BSYNC.RECONVERGENT B3 ;  /* 0x0000000000037941 */ /* 0x000fea0003800200 */
.L_x_32480:
        /* <DEDUP_REMOVED lines=11> */
.L_x_32479:
[----:B------:R-:W-:Y:S05]  /*df50*/  BSYNC.RECONVERGENT B2 ;  /* 0x0000000000027941 */ /* 0x000fea0003800200 */
.L_x_32478:
        /* <DEDUP_REMOVED lines=17> */
.L_x_32489:
        /* <DEDUP_REMOVED lines=13> */
.L_x_32491:
[----:B------:R-:W-:Y:S05]  /*e140*/  BSYNC.RECONVERGENT B4 ;  /* 0x0000000000047941 */ /* 0x000fea0003800200 */
.L_x_32490:
        /* <DEDUP_REMOVED lines=60> */
.L_x_32488:
[----:B------:R-:W-:Y:S05]  /*e510*/  BSYNC.RECONVERGENT B3 ;  /* 0x0000000000037941 */ /* 0x000fea0003800200 */
.L_x_32487:
        /* <DEDUP_REMOVED lines=11> */
.L_x_32486:
[----:B------:R-:W-:Y:S05]  /*e5d0*/  BSYNC.RECONVERGENT B2 ;  /* 0x0000000000027941 */ /* 0x000fea0003800200 */
.L_x_32485:
[----:B------:R-:W-:Y:S01]  /*e5e0*/  BSSY.RECONVERGENT B2, `(.L_x_32492) ;  /* 0x0000067000027945 */ /* 0x000fe20003800200 */
[----:B01----:R-:W-:Y:S01]  /*e5f0*/  MOV R44, R27 ;  /* 0x0000001b002c7202 */ /* 0x003fe20000000f00 */
        /* <DEDUP_REMOVED lines=15> */
.L_x_32496:
        /* <DEDUP_REMOVED lines=12> */
.L_x_32498:
[----:B------:R-:W-:Y:S05]  /*e7b0*/  BSYNC.RECONVERGENT B4 ;  /* 0x0000000000047941 */ /* 0x000fea0003800200 */
.L_x_32497:
        /* <DEDUP_REMOVED lines=61> */
.L_x_32495:
[----:B------:R-:W-:Y:S05]  /*eb90*/  BSYNC.RECONVERGENT B3 ;  /* 0x0000000000037941 */ /* 0x000fea0003800200 */
.L_x_32494:
        /* <DEDUP_REMOVED lines=11> */
.L_x_32493:
[----:B------:R-:W-:Y:S05]  /*ec50*/  BSYNC.RECONVERGENT B2 ;  /* 0x0000000000027941 */ /* 0x000fea0003800200 */
.L_x_32492:
        /* <DEDUP_REMOVED lines=16> */
.L_x_32501:
        /* <DEDUP_REMOVED lines=12> */
.L_x_32503:
[----:B------:R-:W-:Y:S05]  /*ee20*/  BSYNC.RECONVERGENT B3 ;  /* 0x0000000000037941 */ /* 0x000fea0003800200 */
.L_x_32502:
        /* <DEDUP_REMOVED lines=61> */
.L_x_32500:
[----:B------:R-:W-:Y:S05]  /*f200*/  BSYNC.RECONVERGENT B2 ;  /* 0x0000000000027941 */ /* 0x000fea0003800200 */
.L_x_32499:
        /* <DEDUP_REMOVED lines=11> */
.L_x_32472:
[----:B------:R-:W-:Y:S05]  /*f2c0*/  BSYNC.RECONVERGENT B0 ;  /* 0x0000000000007941 */ /* 0x000fea0003800200 */
.L_x_32449:
[----:B------:R-:W0:Y:S01]  /*f2d0*/  LDC.64 R44, c[0x0][0x3a8] ;  /* 0x0000ea00ff2c7b82 */ /* 0x000e220000000a00 */
[----:B------:R-:W-:Y:S01]  /*f2e0*/  BSSY.RECONVERGENT B0, `(.L_x_32504) ;  /* 0x0000010000007945 */ /* 0x000fe20003800200 */
[----:B------:R-:W-:Y:S01]  /*f2f0*/  MOV R96, R104 ;  /* 0x0000006800607202 */ /* 0x000fe20000000f00 */
        /* <DEDUP_REMOVED lines=9> */
[----:B------:R-:W-:-:S04]  /*f390*/  LOP3.LUT R45, R97, 0xff, RZ, 0xc0, !PT ;  /* 0x000000ff612d7812 */ /* 0x000fc800078ec0ff */
[----:B------:R-:W-:Y:S02]  /*f3a0*/  IADD3 R103, PT, PT, R44, R45, RZ ;  /* 0x0000002d2c677210 */ /* 0x000fe40007ffe0ff */
[----:B------:R-:W0:Y:S02]  /*f3b0*/  LDC.64 R44, c[0x0][0x3b0] ;  /* 0x0000ec00ff2c7b82 */ /* 0x000e240000000a00 */
[----:B0-----:R-:W-:-:S05]  /*f3c0*/  IMAD.WIDE.U32 R44, R47, 0x4, R44 ;  /* 0x000000042f2c7825 */ /* 0x001fca00078e002c */
[----:B------:R1:W-:Y:S02]  /*f3d0*/  STG.E desc[UR6][R44.64], R103 ;  /* 0x000000672c007986 */ /* 0x0003e4000c101906 */
.L_x_32505:
[----:B------:R-:W-:Y:S05]  /*f3e0*/  BSYNC.RECONVERGENT B0 ;  /* 0x0000000000007941 */ /* 0x000fea0003800200 */
.L_x_32504:
[----:B------:R-:W-:Y:S01]  /*f3f0*/  VIADD R109, R109, 0x20 ;  /* 0x000000206d6d7836 */ /* 0x000fe20000000000 */
[----:B------:R-:W-:-:S07]  /*f400*/  IADD3 R47, PT, PT, R47, 0x20, RZ ;  /* 0x000000202f2f7810 */ /* 0x000fce0007ffe0ff */
.L_x_32448:
[----:B------:R-:W-:Y:S05]  /*f410*/  BSYNC.RECONVERGENT B1 ;  /* 0x0000000000017941 */ /* 0x000fea0003800200 */
.L_x_32447:
        /* <DEDUP_REMOVED lines=36> */
.L_x_32514:
        /* <DEDUP_REMOVED lines=13> */
.L_x_32516:
[----:B------:R-:W-:Y:S05]  /*f730*/  BSYNC.RECONVERGENT B4 ;  /* 0x0000000000047941 */ /* 0x000fea0003800200 */
.L_x_32515:
        /* <DEDUP_REMOVED lines=60> */
.L_x_32513:
[----:B------:R-:W-:Y:S05]  /*fb00*/  BSYNC.RECONVERGENT B3 ;  /* 0x0000000000037941 */ /* 0x000fea0003800200 */
.L_x_32512:
[----:B------:R-:W-:Y:S01]  /*fb10*/  I2FP.F32.U32 R28, R28 ;  /* 0x0000001c001c7245 */ /* 0x000fe20000201000 */
[----:B------:R-:W-:-:S05]  /*fb20*/  HFMA2 R29, -RZ, RZ, 0.1171875, 0 ;  /* 0x2f800000ff1d7431 */ /* 0x000fca00000001ff */
[----:B------:R-:W-:Y:S01]  /*fb30*/  FFMA.FTZ R28, R28, R29, 1.1641532182693481445e-10 ;  /* 0x2f0000001c1c7423 */ /* 0x000fe2000001001d */
[----:B------:R-:W-:-:S04]  /*fb40*/  FMUL.FTZ R29, R4, UR9 ;  /* 0x00000009041d7c20 */ /* 0x000fc80008410000 */
[----:B------:R-:W-:Y:S01]  /*fb50*/  FMUL.FTZ R29, R29, UR8 ;  /* 0x000000081d1d7c20 */ /* 0x000fe20008410000 */
[----:B------:R-:W-:Y:S01]  /*fb60*/  FSETP.GTU.FTZ.AND P2, PT, R28, UR13, PT ;  /* 0x0000000d1c007c0b */ /* 0x000fe2000bf5c000 */
[----:B------:R-:W-:-:S03]  /*fb70*/  HADD2.F32 R28, -RZ, R81.H0_H0 ;  /* 0x20000051ff1c7230 */ /* 0x000fc60000004100 */
[----:B------:R-:W-:Y:S02]  /*fb80*/  FSEL R31, R29, RZ, !P2 ;  /* 0x000000ff1d1f7208 */ /* 0x000fe40005000000 */
[----:B------:R-:W-:-:S03]  /*fb90*/  SEL R29, RZ, 0x1, P2 ;  /* 0x00000001ff1d7807 */ /* 0x000fc60001000000 */
[----:B------:R-:W-:Y:S01]  /*fba0*/  FFMA.FTZ R28, R31, R28, R8 ;  /* 0x0000001c1f1c7223 */ /* 0x000fe20000010008 */
[----:B------:R-:W-:-:S07]  /*fbb0*/  PRMT R97, R29, 0x7610, R97 ;  /* 0x000076101d617816 */ /* 0x000fce0000000061 */
.L_x_32511:
[----:B------:R-:W-:Y:S05]  /*fbc0*/  BSYNC.RECONVERGENT B2 ;  /* 0x0000000000027941 */ /* 0x000fea0003800200 */
.L_x_32510:
        /* <DEDUP_REMOVED lines=17> */
.L_x_32521:
        /* <DEDUP_REMOVED lines=13> */
.L_x_32523:
[----:B------:R-:W-:Y:S05]  /*fdb0*/  BSYNC.RECONVERGENT B4 ;  /* 0x0000000000047941 */ /* 0x000fea0003800200 */
.L_x_32522:
        /* <DEDUP_REMOVED lines=60> */
.L_x_32520:
[----:B------:R-:W-:Y:S05]  /*10180*/  BSYNC.RECONVERGENT B3 ;  /* 0x0000000000037941 */ /* 0x000fea0003800200 */
.L_x_32519:
[----:B------:R-:W-:Y:S01]  /*10190*/  I2FP.F32.U32 R29, R29 ;  /* 0x0000001d001d7245 */ /* 0x000fe20000201000 */
[----:B------:R-:W-:-:S05]  /*101a0*/  HFMA2 R30, -RZ, RZ, 0.1171875, 0 ;  /* 0x2f800000ff1e7431 */ /* 0x000fca00000001ff */
[----:B------:R-:W-:Y:S01]  /*101b0*/  FFMA.FTZ R29, R29, R30, 1.1641532182693481445e-10 ;  /* 0x2f0000001d1d7423 */ /* 0x000fe2000001001e */
[----:B------:R-:W-:-:S04]  /*101c0*/  FMUL.FTZ R30, R5, UR9 ;  /* 0x00000009051e7c20 */ /* 0x000fc80008410000 */
[----:B------:R-:W-:Y:S01]  /*101d0*/  FMUL.FTZ R30, R30, UR8 ;  /* 0x000000081e1e7c20 */ /* 0x000fe20008410000 */
[----:B------:R-:W-:Y:S01]  /*101e0*/  FSETP.GTU.FTZ.AND P2, PT, R29, UR13, PT ;  /* 0x0000000d1d007c0b */ /* 0x000fe2000bf5c000 */
[----:B------:R-:W-:-:S03]  /*101f0*/  HADD2.F32 R29, -RZ, R82.H0_H0 ;  /* 0x20000052ff1d7230 */ /* 0x000fc60000004100 */
[----:B01----:R-:W-:Y:S02]  /*10200*/  FSEL R44, R30, RZ, !P2 ;  /* 0x000000ff1e2c7208 */ /* 0x003fe40005000000 */
[----:B------:R-:W-:-:S03]  /*10210*/  SEL R30, RZ, 0x1, P2 ;  /* 0x00000001ff1e7807 */ /* 0x000fc60001000000 */
[----:B------:R-:W-:Y:S01]  /*10220*/  FFMA.FTZ R29, R44, R29, R9 ;  /* 0x0000001d2c1d7223 */ /* 0x000fe20000010009 */
[----:B------:R-:W-:-:S07]  /*10230*/  PRMT R99, R30, 0x7610, R99 ;  /* 0x000076101e637816 */ /* 0x000fce0000000063 */
.L_x_32518:
[----:B------:R-:W-:Y:S05]  /*10240*/  BSYNC.RECONVERGENT B2 ;  /* 0x0000000000027941 */ /* 0x000fea0003800200 */
.L_x_32517:
        /* <DEDUP_REMOVED lines=17> */
.L_x_32528:
        /* <DEDUP_REMOVED lines=12> */
.L_x_32530:
[----:B------:R-:W-:Y:S05]  /*10420*/  BSYNC.RECONVERGENT B4 ;  /* 0x0000000000047941 */ /* 0x000fea0003800200 */
.L_x_32529:
        /* <DEDUP_REMOVED lines=61> */
.L_x_32527:
[----:B------:R-:W-:Y:S05]  /*10800*/  BSYNC.RECONVERGENT B3 ;  /* 0x0000000000037941 */ /* 0x000fea0003800200 */
.L_x_32526:
[----:B------:R-:W-:Y:S01]  /*10810*/  I2FP.F32.U32 R30, R45 ;  /* 0x0000002d001e7245 */ /* 0x000fe20000201000 */
[----:B------:R-:W-:-:S05]  /*10820*/  HFMA2 R31, -RZ, RZ, 0.1171875, 0 ;  /* 0x2f800000ff1f7431 */ /* 0x000fca00000001ff */
[----:B------:R-:W-:Y:S01]  /*10830*/  FFMA.FTZ R30, R30, R31, 1.1641532182693481445e-10 ;  /* 0x2f0000001e1e7423 */ /* 0x000fe2000001001f */
[----:B------:R-:W-:-:S04]  /*10840*/  FMUL.FTZ R31, R6, UR9 ;  /* 0x00000009061f7c20 */ /* 0x000fc80008410000 */
[----:B------:R-:W-:Y:S01]  /*10850*/  FMUL.FTZ R31, R31, UR8 ;  /* 0x000000081f1f7c20 */ /* 0x000fe20008410000 */
[----:B------:R-:W-:Y:S01]  /*10860*/  FSETP.GTU.FTZ.AND P2, PT, R30, UR13, PT ;  /* 0x0000000d1e007c0b */ /* 0x000fe2000bf5c000 */
[----:B------:R-:W-:-:S03]  /*10870*/  HADD2.F32 R30, -RZ, R81.H1_H1 ;  /* 0x30000051ff1e7230 */ /* 0x000fc60000004100 */
[----:B------:R-:W-:Y:S02]  /*10880*/  FSEL R45, R31, RZ, !P2 ;  /* 0x000000ff1f2d7208 */ /* 0x000fe40005000000 */
[----:B------:R-:W-:-:S03]  /*10890*/  SEL R31, RZ, 0x1, P2 ;  /* 0x00000001ff1f7807 */ /* 0x000fc60001000000 */
[----:B------:R-:W-:Y:S01]  /*108a0*/  FFMA.FTZ R30, R45, R30, R10 ;  /* 0x0000001e2d1e7223 */ /* 0x000fe2000001000a */
[----:B------:R-:W-:-:S07]  /*108b0*/  PRMT R100, R31, 0x7610, R100 ;  /* 0x000076101f647816 */ /* 0x000fce0000000064 */
.L_x_32525:
[----:B------:R-:W-:Y:S05]  /*108c0*/  BSYNC.RECONVERGENT B2 ;  /* 0x0000000000027941 */ /* 0x000fea0003800200 */
.L_x_32524:
        /* <DEDUP_REMOVED lines=16> */
.L_x_32534:
        /* <DEDUP_REMOVED lines=12> */
.L_x_32536:
[----:B------:R-:W-:Y:S05]  /*10a90*/  BSYNC.RECONVERGENT B3 ;  /* 0x0000000000037941 */ /* 0x000fea0003800200 */
.L_x_32535:
        /* <DEDUP_REMOVED lines=61> */
.L_x_32533:
[----:B------:R-:W-:Y:S05]  /*10e70*/  BSYNC.RECONVERGENT B2 ;  /* 0x0000000000027941 */ /* 0x000fea0003800200 */
.L_x_32532:
        /* <DEDUP_REMOVED lines=12> */
.L_x_32509:
[----:B------:R-:W-:Y:S01]  /*10f40*/  BSSY.RECONVERGENT B2, `(.L_x_32537) ;  /* 0x000006b000027945 */ /* 0x000fe20003800200 */
[----:B--2---:R-:W-:Y:S01]  /*10f50*/  IMAD.MOV.U32 R30, RZ, RZ, R88 ;  /* 0x000000ffff1e7224 */ /* 0x004fe200078e0058 */
        /* <DEDUP_REMOVED lines=19> */
.L_x_32541:
        /* <DEDUP_REMOVED lines=13> */
.L_x_32543:
[----:B------:R-:W-:Y:S05]  /*11160*/  BSYNC.RECONVERGENT B4 ;  /* 0x0000000000047941 */ /* 0x000fea0003800200 */
.L_x_32542:
        /* <DEDUP_REMOVED lines=60> */
.L_x_32540:
[----:B------:R-:W-:Y:S05]  /*11530*/  BSYNC.RECONVERGENT B3 ;  /* 0x0000000000037941 */ /* 0x000fea0003800200 */
.L_x_32539:
        /* <DEDUP_REMOVED lines=11> */
.L_x_32538:
[----:B------:R-:W-:Y:S05]  /*115f0*/  BSYNC.RECONVERGENT B2 ;  /* 0x0000000000027941 */ /* 0x000fea0003800200 */
.L_x_32537:
        /* <DEDUP_REMOVED lines=17> */
.L_x_32548:
        /* <DEDUP_REMOVED lines=13> */
.L_x_32550:
[----:B------:R-:W-:Y:S05]  /*117e0*/  BSYNC.RECONVERGENT B4 ;  /* 0x0000000000047941 */ /* 0x000fea0003800200 */
.L_x_32549:
        /* <DEDUP_REMOVED lines=60> */
.L_x_32547:
[----:B------:R-:W-:Y:S05]  /*11bb0*/  BSYNC.RECONVERGENT B3 ;  /* 0x0000000000037941 */ /* 0x000fea0003800200 */
.L_x_32546:
        /* <DEDUP_REMOVED lines=11> */
.L_x_32545:
[----:B------:R-:W-:Y:S05]  /*11c70*/  BSYNC.RECONVERGENT B2 ;  /* 0x0000000000027941 */ /* 0x000fea0003800200 */
.L_x_32544:
        /* <DEDUP_REMOVED lines=17> */
.L_x_32555:
        /* <DEDUP_REMOVED lines=12> */
.L_x_32557:
[----:B------:R-:W-:Y:S05]  /*11e50*/  BSYNC.RECONVERGENT B4 ;  /* 0x0000000000047941 */ /* 0x000fea0003800200 */
.L_x_32556:
        /* <DEDUP_REMOVED lines=61> */
.L_x_32554:
[----:B------:R-:W-:Y:S05]  /*12230*/  BSYNC.RECONVERGENT B3 ;  /* 0x0000000000037941 */ /* 0x000fea0003800200 */
.L_x_32553:
        /* <DEDUP_REMOVED lines=11> */
.L_x_32552:
[----:B------:R-:W-:Y:S05]  /*122f0*/  BSYNC.RECONVERGENT B2 ;  /* 0x0000000000027941 */ /* 0x000fea0003800200 */
.L_x_32551:
        /* <DEDUP_REMOVED lines=16> */
.L_x_32560:
        /* <DEDUP_REMOVED lines=12> */
.L_x_32562:
[----:B------:R-:W-:Y:S05]  /*124c0*/  BSYNC.RECONVERGENT B3 ;  /* 0x0000000000037941 */ /* 0x000fea0003800200 */
.L_x_32561:
        /* <DEDUP_REMOVED lines=61> */
.L_x_32559:
[----:B------:R-:W-:Y:S05]  /*128a0*/  BSYNC.RECONVERGENT B2 ;  /* 0x0000000000027941 */ /* 0x000fea0003800200 */
.L_x_32558:
        /* <DEDUP_REMOVED lines=11> */
.L_x_32531:
[----:B------:R-:W-:Y:S05]  /*12960*/  BSYNC.RECONVERGENT B0 ;  /* 0x0000000000007941 */ /* 0x000fea0003800200 */
.L_x_32508:
        /* <DEDUP_REMOVED lines=17> */
.L_x_32564:
[----:B------:R-:W-:Y:S05]  /*12a80*/  BSYNC.RECONVERGENT B0 ;  /* 0x0000000000007941 */ /* 0x000fea0003800200 */
.L_x_32563:
[----:B------:R-:W-:Y:S01]  /*12a90*/  IADD3 R109, PT, PT, R109, 0x20, RZ ;  /* 0x000000206d6d7810 */ /* 0x000fe20007ffe0ff */
[----:B------:R-:W-:-:S07]  /*12aa0*/  VIADD R47, R47, 0x20 ;  /* 0x000000202f2f7836 */ /* 0x000fce0000000000 */
.L_x_32507:
[----:B------:R-:W-:Y:S05]  /*12ab0*/  BSYNC.RECONVERGENT B1 ;  /* 0x0000000000017941 */ /* 0x000fea0003800200 */
.L_x_32506:
        /* <DEDUP_REMOVED lines=11> */
[----:B------:R1:W5:Y:S01]  /*12b70*/  @P1 LDG.E.128 R8, desc[UR6][R32.64] ;  /* 0x0000000620081981 */ /* 0x000362000c1e1d00 */
[----:B------:R-:W-:Y:S04]  /*12b80*/  BSSY.RECONVERGENT B0, `(.L_x_32567) ;  /* 0x0000348000007945 */ /* 0x000fe80003800200 */
[----:B------:R-:W-:Y:S05]  /*12b90*/  @!P1 BRA `(.L_x_32568) ;  /* 0x0000001800909947 */ /* 0x000fea0003800000 */
[----:B------:R-:W-:Y:S01]  /*12ba0*/  ISETP.GT.AND P1, PT, R46, RZ, PT ;  /* 0x000000ff2e00720c */ /* 0x000fe20003f24270 */
[----:B------:R-:W-:Y:S01]  /*12bb0*/  BSSY.RECONVERGENT B2, `(.L_x_32569) ;  /* 0x000006b000027945 */ /* 0x000fe20003800200 */
[----:B-1----:R-:W-:Y:S01]  /*12bc0*/  MOV R34, R88 ;  /* 0x0000005800227202 */ /* 0x002fe20000000f00 */
        /* <DEDUP_REMOVED lines=19> */
.L_x_32573:
        /* <DEDUP_REMOVED lines=13> */
.L_x_32575:
[----:B------:R-:W-:Y:S05]  /*12dd0*/  BSYNC.RECONVERGENT B4 ;  /* 0x0000000000047941 */ /* 0x000fea0003800200 */
.L_x_32574:
        /* <DEDUP_REMOVED lines=60> */
.L_x_32572:
[----:B------:R-:W-:Y:S05]  /*131a0*/  BSYNC.RECONVERGENT B3 ;  /* 0x0000000000037941 */ /* 0x000fea0003800200 */
.L_x_32571:
[----:B------:R-:W-:Y:S01]  /*131b0*/  I2FP.F32.U32 R32, R32 ;  /* 0x0000002000207245 */ /* 0x000fe20000201000 */
[----:B------:R-:W-:-:S04]  /*131c0*/  IMAD.MOV.U32 R33, RZ, RZ, 0x2f800000 ;  /* 0x2f800000ff217424 */ /* 0x000fc800078e00ff */
        /* <DEDUP_REMOVED lines=9> */
.L_x_32570:
[----:B------:R-:W-:Y:S05]  /*13260*/  BSYNC.RECONVERGENT B2 ;  /* 0x0000000000027941 */ /* 0x000fea0003800200 */
.L_x_32569:
        /* <DEDUP_REMOVED lines=17> */
.L_x_32580:
        /* <DEDUP_REMOVED lines=13> */
.L_x_32582:
[----:B------:R-:W-:Y:S05]  /*13450*/  BSYNC.RECONVERGENT B4 ;  /* 0x0000000000047941 */ /* 0x000fea0003800200 */
.L_x_32581:
[----:B------:R-:W-:Y:S01]  /*13460*/  LOP3.LUT R34, R89, UR5, R85, 0x96, !PT ;  /* 0x0000000559227c12 */ /* 0x000fe2000f8e9655 */
[----:B0-----:R-:W-:Y:S01]  /*13470*/  IMAD.WIDE.U32 R44, R70, -0x326172a9, RZ ;  /* 0xcd9e8d57462c7825 */ /* 0x001fe200078e00ff */
        /* <DEDUP_REMOVED lines=58> */
.L_x_32579:
[----:B------:R-:W-:Y:S05]  /*13820*/  BSYNC.RECONVERGENT B3 ;  /* 0x0000000000037941 */ /* 0x000fea0003800200 */
.L_x_32578:
[----:B------:R-:W-:Y:S01]  /*13830*/  I2FP.F32.U32 R33, R33 ;  /* 0x0000002100217245 */ /* 0x000fe20000201000 */
[----:B------:R-:W-:-:S04]  /*13840*/  IMAD.MOV.U32 R34, RZ, RZ, 0x2f800000 ;  /* 0x2f800000ff227424 */ /* 0x000fc800078e00ff */
[----:B------:R-:W-:Y:S01]  /*13850*/  FFMA.FTZ R33, R33, R34, 1.1641532182693481445e-10 ;  /* 0x2f00000021217423 */ /* 0x000fe20000010022 */
[----:B------:R-:W-:-:S04]  /*13860*/  FMUL.FTZ R34, R5, UR9 ;  /* 0x0000000905227c20 */ /* 0x000fc80008410000 */
[----:B------:R-:W-:Y:S01]  /*13870*/  FMUL.FTZ R34, R34, UR8 ;  /* 0x0000000822227c20 */ /* 0x000fe20008410000 */
[----:B------:R-:W-:Y:S01]  /*13880*/  FSETP.GTU.FTZ.AND P2, PT, R33, UR13, PT ;  /* 0x0000000d21007c0b */ /* 0x000fe2000bf5c000 */
[----:B------:R-:W-:-:S03]  /*13890*/  HADD2.F32 R33, -RZ, R97.H1_H1 ;  /* 0x30000061ff217230 */ /* 0x000fc60000004100 */
[----:B0-----:R-:W-:Y:S02]  /*138a0*/  FSEL R44, R34, RZ, !P2 ;  /* 0x000000ff222c7208 */ /* 0x001fe40005000000 */
[----:B------:R-:W-:-:S03]  /*138b0*/  SEL R34, RZ, 0x1, P2 ;  /* 0x00000001ff227807 */ /* 0x000fc60001000000 */
[----:B------:R-:W-:Y:S01]  /*138c0*/  FFMA.FTZ R33, R44, R33, R9 ;  /* 0x000000212c217223 */ /* 0x000fe20000010009 */
[----:B------:R-:W-:-:S07]  /*138d0*/  PRMT R99, R34, 0x7610, R99 ;  /* 0x0000761022637816 */ /* 0x000fce0000000063 */
.L_x_32577:
[----:B------:R-:W-:Y:S05]  /*138e0*/  BSYNC.RECONVERGENT B2 ;  /* 0x0000000000027941 */ /* 0x000fea0003800200 */
.L_x_32576:
        /* <DEDUP_REMOVED lines=17> */
.L_x_32587:
        /* <DEDUP_REMOVED lines=12> */
.L_x_32589:
[----:B------:R-:W-:Y:S05]  /*13ac0*/  BSYNC.RECONVERGENT B4 ;  /* 0x0000000000047941 */ /* 0x000fea0003800200 */
.L_x_32588:
        /* <DEDUP_REMOVED lines=61> */
.L_x_32586:
[----:B------:R-:W-:Y:S05]  /*13ea0*/  BSYNC.RECONVERGENT B3 ;  /* 0x0000000000037941 */ /* 0x000fea0003800200 */
.L_x_32585:
[----:B------:R-:W-:Y:S01]  /*13eb0*/  I2FP.F32.U32 R34, R45 ;  /* 0x0000002d00227245 */ /* 0x000fe20000201000 */
[----:B------:R-:W-:-:S04]  /*13ec0*/  IMAD.MOV.U32 R35, RZ, RZ, 0x2f800000 ;  /* 0x2f800000ff237424 */ /* 0x000fc800078e00ff */
        /* <DEDUP_REMOVED lines=9> */
.L_x_32584:
[----:B------:R-:W-:Y:S05]  /*13f60*/  BSYNC.RECONVERGENT B2 ;  /* 0x0000000000027941 */ /* 0x000fea0003800200 */
.L_x_32583:
        /* <DEDUP_REMOVED lines=16> */
.L_x_32593:
        /* <DEDUP_REMOVED lines=12> */
.L_x_32595:
[----:B------:R-:W-:Y:S05]  /*14130*/  BSYNC.RECONVERGENT B3 ;  /* 0x0000000000037941 */ /* 0x000fea0003800200 */
.L_x_32594:
        /* <DEDUP_REMOVED lines=61> */
.L_x_32592:
[----:B------:R-:W-:Y:S05]  /*14510*/  BSYNC.RECONVERGENT B2 ;  /* 0x0000000000027941 */ /* 0x000fea0003800200 */
.L_x_32591:
[----:B------:R-:W-:Y:S01]  /*14520*/  I2FP.F32.U32 R35, R35 ;  /* 0x0000002300237245 */ /* 0x000fe20000201000 */
[----:B------:R-:W-:-:S04]  /*14530*/  IMAD.MOV.U32 R44, RZ, RZ, 0x2f800000 ;  /* 0x2f800000ff2c7424 */ /* 0x000fc800078e00ff */
[----:B------:R-:W-:Y:S01]  /*14540*/  FFMA.FTZ R35, R35, R44, 1.1641532182693481445e-10 ;  /* 0x2f00000023237423 */ /* 0x000fe2000001002c */
[----:B------:R-:W-:-:S04]  /*14550*/  FMUL.FTZ R44, R7, UR9 ;  /* 0x00000009072c7c20 */ /* 0x000fc80008410000 */
[----:B------:R-:W-:Y:S01]  /*14560*/  FMUL.FTZ R44, R44, UR8 ;  /* 0x000000082c2c7c20 */ /* 0x000fe20008410000 */
[----:B------:R-:W-:Y:S01]  /*14570*/  FSETP.GTU.FTZ.AND P1, PT, R35, UR13, PT ;  /* 0x0000000d23007c0b */ /* 0x000fe2000bf3c000 */
[----:B------:R-:W-:-:S03]  /*14580*/  HADD2.F32 R35, -RZ, R99.H1_H1 ;  /* 0x30000063ff237230 */ /* 0x000fc60000004100 */
[----:B------:R-:W-:-:S05]  /*14590*/  FSEL R44, R44, RZ, !P1 ;  /* 0x000000ff2c2c7208 */ /* 0x000fca0004800000 */
[----:B------:R-:W-:Y:S01]  /*145a0*/  FFMA.FTZ R35, R44, R35, R11 ;  /* 0x000000232c237223 */ /* 0x000fe2000001000b */
[----:B------:R-:W-:-:S04]  /*145b0*/  SEL R44, RZ, 0x1, P1 ;  /* 0x00000001ff2c7807 */ /* 0x000fc80000800000 */
[----:B------:R-:W-:Y:S01]  /*145c0*/  PRMT R101, R44, 0x7610, R101 ;  /* 0x000076102c657816 */ /* 0x000fe20000000065 */
[----:B------:R-:W-:Y:S06]  /*145d0*/  BRA `(.L_x_32590) ;  /* 0x0000001800887947 */ /* 0x000fec0003800000 */
.L_x_32568:
        /* <DEDUP_REMOVED lines=21> */
.L_x_32600:
        /* <DEDUP_REMOVED lines=13> */
.L_x_32602:
[----:B------:R-:W-:Y:S05]  /*14800*/  BSYNC.RECONVERGENT B4 ;  /* 0x0000000000047941 */ /* 0x000fea0003800200 */
.L_x_32601:
        /* <DEDUP_REMOVED lines=60> */
.L_x_32599:
[----:B------:R-:W-:Y:S05]  /*14bd0*/  BSYNC.RECONVERGENT B3 ;  /* 0x0000000000037941 */ /* 0x000fea0003800200 */
.L_x_32598:
[----:B------:R-:W-:Y:S01]  /*14be0*/  I2FP.F32.U32 R32, R32 ;  /* 0x0000002000207245 */ /* 0x000fe20000201000 */
[----:B------:R-:W-:Y:S02]  /*14bf0*/  IMAD.MOV.U32 R33, RZ, RZ, 0x2f800000 ;  /* 0x2f800000ff217424 */ /* 0x000fe400078e00ff */
[----:B------:R-:W-:Y:S02]  /*14c00*/  HADD2.F32 R35, -RZ, R83.H0_H0 ;  /* 0x20000053ff237230 */ /* 0x000fe40000004100 */
[----:B------:R-:W-:Y:S01]  /*14c10*/  FFMA.FTZ R32, R32, R33, 1.1641532182693481445e-10 ;  /* 0x2f00000020207423 */ /* 0x000fe20000010021 */
[----:B-----5:R-:W-:-:S04]  /*14c20*/  FMUL.FTZ R33, R4, UR9 ;  /* 0x0000000904217c20 */ /* 0x020fc80008410000 */
[----:B------:R-:W-:Y:S01]  /*14c30*/  FMUL.FTZ R33, R33, UR8 ;  /* 0x0000000821217c20 */ /* 0x000fe20008410000 */
[----:B------:R-:W-:-:S04]  /*14c40*/  FSETP.GTU.FTZ.AND P1, PT, R32, UR13, PT ;  /* 0x0000000d20007c0b */ /* 0x000fc8000bf3c000 */
[----:B------:R-:W-:Y:S02]  /*14c50*/  FSEL R32, R33, RZ, !P1 ;  /* 0x000000ff21207208 */ /* 0x000fe40004800000 */
[----:B------:R-:W-:-:S03]  /*14c60*/  SEL R33, RZ, 0x1, P1 ;  /* 0x00000001ff217807 */ /* 0x000fc60000800000 */
[----:B------:R-:W-:Y:S01]  /*14c70*/  FMUL.FTZ R32, R35, R32 ;  /* 0x0000002023207220 */ /* 0x000fe20000410000 */
[----:B------:R-:W-:-:S07]  /*14c80*/  PRMT R97, R33, 0x7610, R97 ;  /* 0x0000761021617816 */ /* 0x000fce0000000061 */
.L_x_32597:
[----:B------:R-:W-:Y:S05]  /*14c90*/  BSYNC.RECONVERGENT B2 ;  /* 0x0000000000027941 */ /* 0x000fea0003800200 */
.L_x_32596:
        /* <DEDUP_REMOVED lines=17> */
.L_x_32607:
        /* <DEDUP_REMOVED lines=13> */
.L_x_32609:
[----:B------:R-:W-:Y:S05]  /*14e80*/  BSYNC.RECONVERGENT B4 ;  /* 0x0000000000047941 */ /* 0x000fea0003800200 */
.L_x_32608:
        /* <DEDUP_REMOVED lines=60> */
.L_x_32606:
[----:B------:R-:W-:Y:S05]  /*15250*/  BSYNC.RECONVERGENT B3 ;  /* 0x0000000000037941 */ /* 0x000fea0003800200 */
.L_x_32605:
[----:B------:R-:W-:Y:S01]  /*15260*/  I2FP.F32.U32 R33, R33 ;  /* 0x0000002100217245 */ /* 0x000fe20000201000 */
[----:B------:R-:W-:Y:S02]  /*15270*/  IMAD.MOV.U32 R34, RZ, RZ, 0x2f800000 ;  /* 0x2f800000ff227424 */ /* 0x000fe400078e00ff */
[----:B0-----:R-:W-:Y:S02]  /*15280*/  HADD2.F32 R44, -RZ, R97.H1_H1 ;  /* 0x30000061ff2c7230 */ /* 0x001fe40000004100 */
        /* <DEDUP_REMOVED lines=8> */
.L_x_32604:
[----:B------:R-:W-:Y:S05]  /*15310*/  BSYNC.RECONVERGENT B2 ;  /* 0x0000000000027941 */ /* 0x000fea0003800200 */
.L_x_32603:
        /* <DEDUP_REMOVED lines=17> */
.L_x_32614:
        /* <DEDUP_REMOVED lines=12> */
.L_x_32616:
[----:B------:R-:W-:Y:S05]  /*154f0*/  BSYNC.RECONVERGENT B4 ;  /* 0x0000000000047941 */ /* 0x000fea0003800200 */
.L_x_32615:
        /* <DEDUP_REMOVED lines=61> */
.L_x_32613:
[----:B------:R-:W-:Y:S05]  /*158d0*/  BSYNC.RECONVERGENT B3 ;  /* 0x0000000000037941 */ /* 0x000fea0003800200 */
.L_x_32612:
[----:B------:R-:W-:Y:S01]  /*158e0*/  I2FP.F32.U32 R34, R45 ;  /* 0x0000002d00227245 */ /* 0x000fe20000201000 */
[----:B------:R-:W-:Y:S02]  /*158f0*/  IMAD.MOV.U32 R35, RZ, RZ, 0x2f800000 ;  /* 0x2f800000ff237424 */ /* 0x000fe400078e00ff */
[----:B------:R-:W-:Y:S02]  /*15900*/  HADD2.F32 R45, -RZ, R83.H1_H1 ;  /* 0x30000053ff2d7230 */ /* 0x000fe40000004100 */
        /* <DEDUP_REMOVED lines=8> */
.L_x_32611:
[----:B------:R-:W-:Y:S05]  /*15990*/  BSYNC.RECONVERGENT B2 ;  /* 0x0000000000027941 */ /* 0x000fea0003800200 */
.L_x_32610:
        /* <DEDUP_REMOVED lines=16> */
.L_x_32619:
        /* <DEDUP_REMOVED lines=12> */
.L_x_32621:
[----:B------:R-:W-:Y:S05]  /*15b60*/  BSYNC.RECONVERGENT B3 ;  /* 0x0000000000037941 */ /* 0x000fea0003800200 */
.L_x_32620:
        /* <DEDUP_REMOVED lines=61> */
.L_x_32618:
[----:B------:R-:W-:Y:S05]  /*15f40*/  BSYNC.RECONVERGENT B2 ;  /* 0x0000000000027941 */ /* 0x000fea0003800200 */
.L_x_32617:
[----:B------:R-:W-:Y:S01]  /*15f50*/  I2FP.F32.U32 R35, R35 ;  /* 0x0000002300237245 */ /* 0x000fe20000201000 */
[----:B------:R-:W-:-:S04]  /*15f60*/  IMAD.MOV.U32 R44, RZ, RZ, 0x2f800000 ;  /* 0x2f800000ff2c7424 */ /* 0x000fc800078e00ff */
[----:B------:R-:W-:Y:S01]  /*15f70*/  FFMA.FTZ R35, R35, R44, 1.1641532182693481445e-10 ;  /* 0x2f00000023237423 */ /* 0x000fe2000001002c */
[----:B-----5:R-:W-:-:S04]  /*15f80*/  FMUL.FTZ R44, R7, UR9 ;  /* 0x00000009072c7c20 */ /* 0x020fc80008410000 */
[----:B------:R-:W-:Y:S01]  /*15f90*/  FMUL.FTZ R44, R44, UR8 ;  /* 0x000000082c2c7c20 */ /* 0x000fe20008410000 */
[----:B------:R-:W-:-:S04]  /*15fa0*/  FSETP.GTU.FTZ.AND P1, PT, R35, UR13, PT ;  /* 0x0000000d23007c0b */ /* 0x000fc8000bf3c000 */
[----:B------:R-:W-:Y:S01]  /*15fb0*/  FSEL R35, R44, RZ, !P1 ;  /* 0x000000ff2c237208 */ /* 0x000fe20004800000 */
[----:B------:R-:W-:-:S05]  /*15fc0*/  HADD2.F32 R44, -RZ, R99.H1_H1 ;  /* 0x30000063ff2c7230 */ /* 0x000fca0000004100 */
[----:B------:R-:W-:Y:S01]  /*15fd0*/  FMUL.FTZ R35, R44, R35 ;  /* 0x000000232c237220 */ /* 0x000fe20000410000 */
[----:B------:R-:W-:-:S04]  /*15fe0*/  SEL R44, RZ, 0x1, P1 ;  /* 0x00000001ff2c7807 */ /* 0x000fc80000800000 */
[----:B------:R-:W-:-:S07]  /*15ff0*/  PRMT R101, R44, 0x7610, R101 ;  /* 0x000076102c657816 */ /* 0x000fce0000000065 */
.L_x_32590:
[----:B------:R-:W-:Y:S05]  /*16000*/  BSYNC.RECONVERGENT B0 ;  /* 0x0000000000007941 */ /* 0x000fea0003800200 */
.L_x_32567:
        /* <DEDUP_REMOVED lines=17> */
.L_x_32623:
[----:B------:R-:W-:Y:S05]  /*16120*/  BSYNC.RECONVERGENT B0 ;  /* 0x0000000000007941 */ /* 0x000fea0003800200 */
.L_x_32622:
[----:B------:R-:W-:Y:S01]  /*16130*/  VIADD R109, R109, 0x20 ;  /* 0x000000206d6d7836 */ /* 0x000fe20000000000 */
[----:B------:R-:W-:-:S07]  /*16140*/  IADD3 R47, PT, PT, R47, 0x20, RZ ;  /* 0x000000202f2f7810 */ /* 0x000fce0007ffe0ff */
.L_x_32566:
[----:B------:R-:W-:Y:S05]  /*16150*/  BSYNC.RECONVERGENT B1 ;  /* 0x0000000000017941 */ /* 0x000fea0003800200 */
.L_x_32565:
        /* <DEDUP_REMOVED lines=36> */
.L_x_32632:
        /* <DEDUP_REMOVED lines=13> */
.L_x_32634:
[----:B------:R-:W-:Y:S05]  /*16470*/  BSYNC.RECONVERGENT B4 ;  /* 0x0000000000047941 */ /* 0x000fea0003800200 */
.L_x_32633:
        /* <DEDUP_REMOVED lines=60> */
.L_x_32631:
[----:B------:R-:W-:Y:S05]  /*16840*/  BSYNC.RECONVERGENT B3 ;  /* 0x0000000000037941 */ /* 0x000fea0003800200 */
.L_x_32630:
        /* <DEDUP_REMOVED lines=11> */
.L_x_32629:
[----:B------:R-:W-:Y:S05]  /*16900*/  BSYNC.RECONVERGENT B2 ;  /* 0x0000000000027941 */ /* 0x000fea0003800200 */
.L_x_32628:
        /* <DEDUP_REMOVED lines=17> */
.L_x_32639:
        /* <DEDUP_REMOVED lines=13> */
.L_x_32641:
[----:B------:R-:W-:Y:S05]  /*16af0*/  BSYNC.RECONVERGENT B4 ;  /* 0x0000000000047941 */ /* 0x000fea0003800200 */
.L_x_32640:
        /* <DEDUP_REMOVED lines=60> */
.L_x_32638:
[----:B------:R-:W-:Y:S05]  /*16ec0*/  BSYNC.RECONVERGENT B3 ;  /* 0x0000000000037941 */ /* 0x000fea0003800200 */
.L_x_32637:
        /* <DEDUP_REMOVED lines=11> */
.L_x_32636:
[----:B------:R-:W-:Y:S05]  /*16f80*/  BSYNC.RECONVERGENT B2 ;  /* 0x0000000000027941 */ /* 0x000fea0003800200 */
.L_x_32635:
        /* <DEDUP_REMOVED lines=17> */
.L_x_32646:
        /* <DEDUP_REMOVED lines=12> */
.L_x_32648:
[----:B------:R-:W-:Y:S05]  /*17160*/  BSYNC.RECONVERGENT B4 ;  /* 0x0000000000047941 */ /* 0x000fea0003800200 */
.L_x_32647:
        /* <DEDUP_REMOVED lines=61> */
.L_x_32645:
[----:B------:R-:W-:Y:S05]  /*17540*/  BSYNC.RECONVERGENT B3 ;  /* 0x0000000000037941 */ /* 0x000fea0003800200 */
.L_x_32644:
        /* <DEDUP_REMOVED lines=11> */
.L_x_32643:
[----:B------:R-:W-:Y:S05]  /*17600*/  BSYNC.RECONVERGENT B2 ;  /* 0x0000000000027941 */ /* 0x000fea0003800200 */
.L_x_32642:
        /* <DEDUP_REMOVED lines=16> */
.L_x_32652:
        /* <DEDUP_REMOVED lines=12> */
.L_x_32654:
[----:B------:R-:W-:Y:S05]  /*177d0*/  BSYNC.RECONVERGENT B3 ;  /* 0x0000000000037941 */ /* 0x000fea0003800200 */
.L_x_32653:
        /* <DEDUP_REMOVED lines=61> */
.L_x_32651:
[----:B------:R-:W-:Y:S05]  /*17bb0*/  BSYNC.RECONVERGENT B2 ;  /* 0x0000000000027941 */ /* 0x000fea0003800200 */
.L_x_32650:
[----:B------:R-:W-:Y:S01]  /*17bc0*/  I2FP.F32.U32 R39, R39 ;  /* 0x0000002700277245 */ /* 0x000fe20000201000 */
[----:B------:R-:W-:-:S05]  /*17bd0*/  HFMA2 R44, -RZ, RZ, 0.1171875, 0 ;  /* 0x2f800000ff2c7431 */ /* 0x000fca00000001ff */
        /* <DEDUP_REMOVED lines=10> */
.L_x_32627:
        /* <DEDUP_REMOVED lines=21> */
.L_x_32659:
        /* <DEDUP_REMOVED lines=13> */
.L_x_32661:
[----:B------:R-:W-:Y:S05]  /*17ea0*/  BSYNC.RECONVERGENT B4 ;  /* 0x0000000000047941 */ /* 0x000fea0003800200 */
.L_x_32660:
        /* <DEDUP_REMOVED lines=60> */
.L_x_32658:
[----:B------:R-:W-:Y:S05]  /*18270*/  BSYNC.RECONVERGENT B3 ;  /* 0x0000000000037941 */ /* 0x000fea0003800200 */
.L_x_32657:
[----:B------:R-:W-:Y:S01]  /*18280*/  I2FP.F32.U32 R36, R36 ;  /* 0x0000002400247245 */ /* 0x000fe20000201000 */
[----:B------:R-:W-:Y:S02]  /*18290*/  HFMA2 R37, -RZ, RZ, 0.1171875, 0 ;  /* 0x2f800000ff257431 */ /* 0x000fe400000001ff */
[----:B------:R-:W-:-:S03]  /*182a0*/  HADD2.F32 R39, -RZ, R100.H1_H1 ;  /* 0x30000064ff277230 */ /* 0x000fc60000004100 */
        /* <DEDUP_REMOVED lines=8> */
.L_x_32656:
[----:B------:R-:W-:Y:S05]  /*18330*/  BSYNC.RECONVERGENT B2 ;  /* 0x0000000000027941 */ /* 0x000fea0003800200 */
.L_x_32655:
        /* <DEDUP_REMOVED lines=17> */
.L_x_32666:
        /* <DEDUP_REMOVED lines=13> */
.L_x_32668:
[----:B------:R-:W-:Y:S05]  /*18520*/  BSYNC.RECONVERGENT B4 ;  /* 0x0000000000047941 */ /* 0x000fea0003800200 */
.L_x_32667:
        /* <DEDUP_REMOVED lines=60> */
.L_x_32665:
[----:B------:R-:W-:Y:S05]  /*188f0*/  BSYNC.RECONVERGENT B3 ;  /* 0x0000000000037941 */ /* 0x000fea0003800200 */
.L_x_32664:
[----:B------:R-:W-:Y:S01]  /*18900*/  I2FP.F32.U32 R37, R37 ;  /* 0x0000002500257245 */ /* 0x000fe20000201000 */
[----:B------:R-:W-:Y:S02]  /*18910*/  HFMA2 R38, -RZ, RZ, 0.1171875, 0 ;  /* 0x2f800000ff267431 */ /* 0x000fe400000001ff */
[----:B01----:R-:W-:-:S03]  /*18920*/  HADD2.F32 R44, -RZ, R114.H0_H0 ;  /* 0x20000072ff2c7230 */ /* 0x003fc60000004100 */
        /* <DEDUP_REMOVED lines=8> */
.L_x_32663:
[----:B------:R-:W-:Y:S05]  /*189b0*/  BSYNC.RECONVERGENT B2 ;  /* 0x0000000000027941 */ /* 0x000fea0003800200 */
.L_x_32662:
        /* <DEDUP_REMOVED lines=17> */
.L_x_32673:
        /* <DEDUP_REMOVED lines=12> */
.L_x_32675:
[----:B------:R-:W-:Y:S05]  /*18b90*/  BSYNC.RECONVERGENT B4 ;  /* 0x0000000000047941 */ /* 0x000fea0003800200 */
.L_x_32674:
        /* <DEDUP_REMOVED lines=61> */
.L_x_32672:
[----:B------:R-:W-:Y:S05]  /*18f70*/  BSYNC.RECONVERGENT B3 ;  /* 0x0000000000037941 */ /* 0x000fea0003800200 */
.L_x_32671:
        /* <DEDUP_REMOVED lines=11> */
.L_x_32670:
[----:B------:R-:W-:Y:S05]  /*19030*/  BSYNC.RECONVERGENT B2 ;  /* 0x0000000000027941 */ /* 0x000fea0003800200 */
.L_x_32669:
        /* <DEDUP_REMOVED lines=16> */
.L_x_32678:
        /* <DEDUP_REMOVED lines=12> */
.L_x_32680:
[----:B------:R-:W-:Y:S05]  /*19200*/  BSYNC.RECONVERGENT B3 ;  /* 0x0000000000037941 */ /* 0x000fea0003800200 */
.L_x_32679:
        /* <DEDUP_REMOVED lines=61> */
.L_x_32677:
[----:B------:R-:W-:Y:S05]  /*195e0*/  BSYNC.RECONVERGENT B2 ;  /* 0x0000000000027941 */ /* 0x000fea0003800200 */
.L_x_32676:
[----:B------:R-:W-:Y:S01]  /*195f0*/  I2FP.F32.U32 R39, R39 ;  /* 0x0000002700277245 */ /* 0x000fe20000201000 */
[----:B------:R-:W-:-:S05]  /*19600*/  HFMA2 R44, -RZ, RZ, 0.1171875, 0 ;  /* 0x2f800000ff2c7431 */ /* 0x000fca00000001ff */
        /* <DEDUP_REMOVED lines=9> */
.L_x_32649:
[----:B------:R-:W-:Y:S05]  /*196a0*/  BSYNC.RECONVERGENT B0 ;  /* 0x0000000000007941 */ /* 0x000fea0003800200 */
.L_x_32626:
        /* <DEDUP_REMOVED lines=17> */
.L_x_32682:
[----:B------:R-:W-:Y:S05]  /*197c0*/  BSYNC.RECONVERGENT B0 ;  /* 0x0000000000007941 */ /* 0x000fea0003800200 */
.L_x_32681:
[----:B------:R-:W-:Y:S01]  /*197d0*/  IADD3 R109, PT, PT, R109, 0x20, RZ ;  /* 0x000000206d6d7810 */ /* 0x000fe20007ffe0ff */
[----:B------:R-:W-:-:S07]  /*197e0*/  VIADD R47, R47, 0x20 ;  /* 0x000000202f2f7836 */ /* 0x000fce0000000000 */
.L_x_32625:
[----:B------:R-:W-:Y:S05]  /*197f0*/  BSYNC.RECONVERGENT B1 ;  /* 0x0000000000017941 */ /* 0x000fea0003800200 */
.L_x_32624:
        /* <DEDUP_REMOVED lines=36> */
.L_x_32691:
        /* <DEDUP_REMOVED lines=13> */
.L_x_32693:
[----:B------:R-:W-:Y:S05]  /*19b10*/  BSYNC.RECONVERGENT B4 ;  /* 0x0000000000047941 */ /* 0x000fea0003800200 */
.L_x_32692:
        /* <DEDUP_REMOVED lines=59> */
.L_x_32690:
[----:B------:R-:W-:Y:S05]  /*19ed0*/  BSYNC.RECONVERGENT B3 ;  /* 0x0000000000037941 */ /* 0x000fea0003800200 */
.L_x_32689:
        /* <DEDUP_REMOVED lines=11> */
.L_x_32688:
[----:B------:R-:W-:Y:S05]  /*19f90*/  BSYNC.RECONVERGENT B2 ;  /* 0x0000000000027941 */ /* 0x000fea0003800200 */
.L_x_32687:
        /* <DEDUP_REMOVED lines=17> */
.L_x_32698:
        /* <DEDUP_REMOVED lines=13> */
.L_x_32700:
[----:B------:R-:W-:Y:S05]  /*1a180*/  BSYNC.RECONVERGENT B4 ;  /* 0x0000000000047941 */ /* 0x000fea0003800200 */
.L_x_32699:
        /* <DEDUP_REMOVED lines=60> */
.L_x_32697:
[----:B------:R-:W-:Y:S05]  /*1a550*/  BSYNC.RECONVERGENT B3 ;  /* 0x0000000000037941 */ /* 0x000fea0003800200 */
.L_x_32696:
        /* <DEDUP_REMOVED lines=11> */
.L_x_32695:
[----:B------:R-:W-:Y:S05]  /*1a610*/  BSYNC.RECONVERGENT B2 ;  /* 0x0000000000027941 */ /* 0x000fea0003800200 */
.L_x_32694:
        /* <DEDUP_REMOVED lines=17> */
.L_x_32705:
        /* <DEDUP_REMOVED lines=13> */
.L_x_32707:
[----:B------:R-:W-:Y:S05]  /*1a800*/  BSYNC.RECONVERGENT B4 ;  /* 0x0000000000047941 */ /* 0x000fea0003800200 */
.L_x_32706:
        /* <DEDUP_REMOVED lines=60> */
.L_x_32704:
[----:B------:R-:W-:Y:S05]  /*1abd0*/  BSYNC.RECONVERGENT B3 ;  /* 0x0000000000037941 */ /* 0x000fea0003800200 */
.L_x_32703:
        /* <DEDUP_REMOVED lines=11> */
.L_x_32702:
[----:B------:R-:W-:Y:S05]  /*1ac90*/  BSYNC.RECONVERGENT B2 ;  /* 0x0000000000027941 */ /* 0x000fea0003800200 */
.L_x_32701:
        /* <DEDUP_REMOVED lines=20> */
.L_x_32711:
        /* <DEDUP_REMOVED lines=12> */
.L_x_32713:
[----:B------:R-:W-:Y:S05]  /*1aea0*/  BSYNC.RECONVERGENT B3 ;  /* 0x0000000000037941 */ /* 0x000fea0003800200 */
.L_x_32712:
        /* <DEDUP_REMOVED lines=59> */
[----:B------:R-:W-:-:S06]  /*1b260*/  UIADD3 UR16, UPT, UPT, UR4, -0x700cb87f, URZ ;  /* 0x8ff3478104107890 */ /* 0x000fcc000fffe0ff */
[----:B------:R-:W-:-:S07]  /*1b270*/  LOP3.LUT R85, R112, UR16, R111, 0x96, !PT ;  /* 0x0000001070557c12 */ /* 0x000fce000f8e966f */
.L_x_32710:
[----:B------:R-:W-:Y:S05]  /*1b280*/  BSYNC.RECONVERGENT B2 ;  /* 0x0000000000027941 */ /* 0x000fea0003800200 */
.L_x_32709:
        /* <DEDUP_REMOVED lines=10> */
[----:B------:R-:W-:Y:S01]  /*1b330*/  PRMT R101, R44, 0x7610, R101 ;  /* 0x000076102c657816 */ /* 0x000fe20000000065 */
[----:B------:R-:W-:Y:S06]  /*1b340*/  BRA `(.L_x_32708) ;  /* 0x0000001800987947 */ /* 0x000fec0003800000 */
.L_x_32686:
        /* <DEDUP_REMOVED lines=21> */
.L_x_32718:
        /* <DEDUP_REMOVED lines=13> */
.L_x_32720:
[----:B------:R-:W-:Y:S05]  /*1b570*/  BSYNC.RECONVERGENT B4 ;  /* 0x0000000000047941 */ /* 0x000fea0003800200 */
.L_x_32719:
        /* <DEDUP_REMOVED lines=60> */
.L_x_32717:
[----:B------:R-:W-:Y:S05]  /*1b940*/  BSYNC.RECONVERGENT B3 ;  /* 0x0000000000037941 */ /* 0x000fea0003800200 */
.L_x_32716:
[----:B------:R-:W-:Y:S01]  /*1b950*/  I2FP.F32.U32 R40, R40 ;  /* 0x0000002800287245 */ /* 0x000fe20000201000 */
[----:B------:R-:W-:Y:S02]  /*1b960*/  HFMA2 R41, -RZ, RZ, 0.1171875, 0 ;  /* 0x2f800000ff297431 */ /* 0x000fe400000001ff */
[----:B------:R-:W-:-:S03]  /*1b970*/  HADD2.F32 R43, -RZ, R115.H0_H0 ;  /* 0x20000073ff2b7230 */ /* 0x000fc60000004100 */
        /* <DEDUP_REMOVED lines=8> */
.L_x_32715:
[----:B------:R-:W-:Y:S05]  /*1ba00*/  BSYNC.RECONVERGENT B2 ;  /* 0x0000000000027941 */ /* 0x000fea0003800200 */
.L_x_32714:
        /* <DEDUP_REMOVED lines=17> */
.L_x_32725:
        /* <DEDUP_REMOVED lines=13> */
.L_x_32727:
[----:B------:R-:W-:Y:S05]  /*1bbf0*/  BSYNC.RECONVERGENT B4 ;  /* 0x0000000000047941 */ /* 0x000fea0003800200 */
.L_x_32726:
        /* <DEDUP_REMOVED lines=60> */
.L_x_32724:
[----:B------:R-:W-:Y:S05]  /*1bfc0*/  BSYNC.RECONVERGENT B3 ;  /* 0x0000000000037941 */ /* 0x000fea0003800200 */
.L_x_32723:
        /* <DEDUP_REMOVED lines=11> */
.L_x_32722:
[----:B------:R-:W-:Y:S05]  /*1c080*/  BSYNC.RECONVERGENT B2 ;  /* 0x0000000000027941 */ /* 0x000fea0003800200 */
.L_x_32721:
        /* <DEDUP_REMOVED lines=17> */
.L_x_32732:
        /* <DEDUP_REMOVED lines=13> */
.L_x_32734:
[----:B------:R-:W-:Y:S05]  /*1c270*/  BSYNC.RECONVERGENT B4 ;  /* 0x0000000000047941 */ /* 0x000fea0003800200 */
.L_x_32733:
        /* <DEDUP_REMOVED lines=60> */
.L_x_32731:
[----:B------:R-:W-:Y:S05]  /*1c640*/  BSYNC.RECONVERGENT B3 ;  /* 0x0000000000037941 */ /* 0x000fea0003800200 */
.L_x_32730:
        /* <DEDUP_REMOVED lines=11> */
.L_x_32729:
[----:B------:R-:W-:Y:S05]  /*1c700*/  BSYNC.RECONVERGENT B2 ;  /* 0x0000000000027941 */ /* 0x000fea0003800200 */
.L_x_32728:
        /* <DEDUP_REMOVED lines=20> */
.L_x_32737:
        /* <DEDUP_REMOVED lines=12> */
.L_x_32739:
[----:B------:R-:W-:Y:S05]  /*1c910*/  BSYNC.RECONVERGENT B3 ;  /* 0x0000000000037941 */ /* 0x000fea0003800200 */
.L_x_32738:
        /* <DEDUP_REMOVED lines=61> */
.L_x_32736:
[----:B------:R-:W-:Y:S05]  /*1ccf0*/  BSYNC.RECONVERGENT B2 ;  /* 0x0000000000027941 */ /* 0x000fea0003800200 */
.L_x_32735:
        /* <DEDUP_REMOVED lines=11> */
.L_x_32708:
[----:B------:R-:W-:Y:S05]  /*1cdb0*/  BSYNC.RECONVERGENT B0 ;  /* 0x0000000000007941 */ /* 0x000fea0003800200 */
.L_x_32685:
[----:B------:R-:W0:Y:S02]  /*1cdc0*/  LDC.64 R44, c[0x0][0x3a8] ;  /* 0x0000ea00ff2c7b82 */ /* 0x000e240000000a00 */
[----:B0-----:R-:W-:-:S05]  /*1cdd0*/  IMAD.WIDE.U32 R44, R109, 0x10, R44 ;  /* 0x000000106d2c7825 */ /* 0x001fca00078e002c */
[----:B------:R2:W-:Y:S01]  /*1cde0*/  STG.E.128 desc[UR6][R44.64], R40 ;  /* 0x000000282c007986 */ /* 0x0005e2000c101d06 */
[----:B------:R-:W-:Y:S05]  /*1cdf0*/  @!P0 BRA `(.L_x_32684) ;  /* 0x00000000002c8947 */ /* 0x000fea0003800000 */
[----:B--2---:R-:W-:-:S05]  /*1ce00*/  IMAD.U32 R44, R100, 0x10000, RZ ;  /* 0x00010000642c7824 */ /* 0x004fca00078e00ff */
        /* <DEDUP_REMOVED lines=10> */
.L_x_32684:
[----:B------:R-:W-:Y:S05]  /*1ceb0*/  BSYNC.RECONVERGENT B1 ;  /* 0x0000000000017941 */ /* 0x000fea0003800200 */
.L_x_32683:
[----:B0123--:R-:W-:Y:S01]  /*1cec0*/  FADD.FTZ R44, RZ, R12 ;  /* 0x0000000cff2c7221 */ /* 0x00ffe20000010000 */
[C---:B------:R-:W-:Y:S01]  /*1ced0*/  ISETP.GT.U32.AND P4, PT, R71.reuse, 0x3f, PT ;  /* 0x0000003f4700780c */ /* 0x040fe20003f84070 */
[----:B------:R-:W0:Y:S01]  /*1cee0*/  S2R R111, SR_TID.X ;  /* 0x00000000006f7919 */ /* 0x000e220000002100 */
[----:B------:R-:W-:Y:S01]  /*1cef0*/  ISETP.GT.U32.AND P3, PT, R71, 0x5f, PT ;  /* 0x0000005f4700780c */ /* 0x000fe20003f64070 */
[----:B------:R-:W-:Y:S01]  /*1cf00*/  FADD.FTZ R45, R13, R44 ;  /* 0x0000002c0d2d7221 */ /* 0x000fe20000010000 */
[C---:B------:R-:W-:Y:S01]  /*1cf10*/  ISETP.GT.U32.AND P2, PT, R71.reuse, 0x7f, PT ;  /* 0x0000007f4700780c */ /* 0x040fe20003f44070 */
[----:B------:R-:W-:Y:S01]  /*1cf20*/  UMOV UR16, 0xffffffff ;  /* 0xffffffff00107882 */ /* 0x000fe20000000000 */
[C---:B------:R-:W-:Y:S01]  /*1cf30*/  ISETP.GT.U32.AND P1, PT, R71.reuse, 0x9f, PT ;  /* 0x0000009f4700780c */ /* 0x040fe20003f24070 */
        /* <DEDUP_REMOVED lines=31> */
[----:B------:R-:W-:-:S04]  /*1d130*/  FADD.FTZ R44, R40, R47 ;  /* 0x0000002f282c7221 */ /* 0x000fc80000010000 */
[----:B------:R-:W-:-:S04]  /*1d140*/  FADD.FTZ R45, R41, R44 ;  /* 0x0000002c292d7221 */ /* 0x000fc80000010000 */
[----:B------:R-:W-:Y:S01]  /*1d150*/  FADD.FTZ R44, R42, R45 ;  /* 0x0000002d2a2c7221 */ /* 0x000fe20000010000 */
[----:B------:R-:W-:-:S03]  /*1d160*/  P2R R45, PR, RZ, 0x40 ;  /* 0x00000040ff2d7803 */ /* 0x000fc60000000000 */
[----:B------:R-:W-:Y:S01]  /*1d170*/  @P6 FADD.FTZ R47, R43, R44 ;  /* 0x0000002c2b2f6221 */ /* 0x000fe20000010000 */
[----:B0-----:R-:W-:-:S04]  /*1d180*/  LOP3.LUT P6, RZ, R111, 0x1f, RZ, 0xc0, !PT ;  /* 0x0000001f6fff7812 */ /* 0x001fc800078cc0ff */
        /* <DEDUP_REMOVED lines=23> */
[----:B------:R-:W-:-:S05]  /*1d300*/  FFMA.FTZ R44, R47, R47, R44 ;  /* 0x0000002f2f2c7223 */ /* 0x000fca000001002c */
        /* <DEDUP_REMOVED lines=10> */
[----:B------:R-:W-:Y:S02]  /*1d3b0*/  ISETP.NE.AND P4, PT, R112, RZ, PT ;  /* 0x000000ff7000720c */ /* 0x000fe40003f85270 */
        /* <DEDUP_REMOVED lines=55> */
.L_x_32769:
[----:B------:R-:W-:Y:S01]  /*1d730*/  LOP3.LUT P1, RZ, R111, 0x1f, RZ, 0xc0, !PT ;  /* 0x0000001f6fff7812 */ /* 0x000fe2000782c0ff */
[----:B------:R-:W-:Y:S01]  /*1d740*/  FMUL.FTZ R47, R113, R113 ;  /* 0x00000071712f7220 */ /* 0x000fe20000410000 */
[----:B-1----:R-:W-:Y:S01]  /*1d750*/  FADD.FTZ R44, R135, R44 ;  /* 0x0000002c872c7221 */ /* 0x002fe20000010000 */
[----:B------:R-:W-:Y:S01]  /*1d760*/  ISETP.NE.AND P0, PT, RZ, UR14, PT ;  /* 0x0000000eff007c0c */ /* 0x000fe2000bf05270 */
[----:B------:R-:W-:Y:S02]  /*1d770*/  BSSY.RECONVERGENT B0, `(.L_x_32741) ;  /* 0x00000f4000007945 */ /* 0x000fe40003800200 */
[----:B------:R-:W-:Y:S01]  /*1d780*/  FFMA.FTZ R46, R44, R45, UR15 ;  /* 0x0000000f2c2e7e23 */ /* 0x000fe2000801002d */
        /* <DEDUP_REMOVED lines=26> */
[----:B------:R-:W-:Y:S02]  /*1d930*/  HADD2.F32 R69, -RZ, R67.H0_H0 ;  /* 0x20000043ff457230 */ /* 0x000fe40000004100 */
[----:B------:R-:W-:Y:S01]  /*1d940*/  FFMA.FTZ R44, R44, R45, R47 ;  /* 0x0000002d2c2c7223 */ /* 0x000fe2000001002f */
[----:B------:R-:W-:Y:S01]  /*1d950*/  FMUL.FTZ R45, R109, R46 ;  /* 0x0000002e6d2d7220 */ /* 0x000fe20000410000 */
[----:B------:R-:W-:-:S02]  /*1d960*/  HADD2.F32 R46, -RZ, R118.H0_H0 ;  /* 0x20000076ff2e7230 */ /* 0x000fc40000004100 */
[----:B------:R-:W-:Y:S02]  /*1d970*/  HADD2.F32 R47, -RZ, R117.H1_H1 ;  /* 0x30000075ff2f7230 */ /* 0x000fe40000004100 */
[----:B------:R-:W-:Y:S02]  /*1d980*/  HADD2.F32 R112, -RZ, R129.H1_H1 ;  /* 0x30000081ff707230 */ /* 0x000fe40000004100 */
[----:B------:R-:W-:Y:S01]  /*1d990*/  FFMA.FTZ R45, R45, R46, R68 ;  /* 0x0000002e2d2d7223 */ /* 0x000fe20000010044 */
[--C-:B------:R-:W-:Y:S01]  /*1d9a0*/  FADD.FTZ R46, R14, -R110.reuse ;  /* 0x8000006e0e2e7221 */ /* 0x100fe20000010000 */
[----:B------:R-:W-:-:S03]  /*1d9b0*/  FADD.FTZ R68, R15, -R110 ;  /* 0x8000006e0f447221 */ /* 0x000fc60000010000 */
[----:B------:R-:W-:-:S04]  /*1d9c0*/  FMUL.FTZ R46, R109, R46 ;  /* 0x0000002e6d2e7220 */ /* 0x000fc80000410000 */
[----:B------:R-:W-:Y:S01]  /*1d9d0*/  FFMA.FTZ R46, R46, R47, R69 ;  /* 0x0000002f2e2e7223 */ /* 0x000fe20000010045 */
[----:B------:R-:W-:Y:S01]  /*1d9e0*/  FMUL.FTZ R47, R109, R68 ;  /* 0x000000446d2f7220 */ /* 0x000fe20000410000 */
[----:B------:R-:W-:-:S05]  /*1d9f0*/  HADD2.F32 R68, -RZ, R118.H1_H1 ;  /* 0x30000076ff447230 */ /* 0x000fca0000004100 */
[----:B------:R-:W-:Y:S02]  /*1da00*/  FFMA.FTZ R47, R47, R68, R112 ;  /* 0x000000442f2f7223 */ /* 0x000fe40000010070 */
[----:B------:R-:W1:Y:S02]  /*1da10*/  LDC.64 R68, c[0x0][0x428] ;  /* 0x00010a00ff447b82 */ /* 0x000e640000000a00 */
[C---:B-1----:R-:W-:Y:S01]  /*1da20*/  IMAD.WIDE.U32 R68, R111.reuse, 0x10, R68 ;  /* 0x000000106f447825 */ /* 0x042fe200078e0044 */
[----:B------:R-:W-:-:S04]  /*1da30*/  IADD3 R111, PT, PT, R111, 0x20, RZ ;  /* 0x000000206f6f7810 */ /* 0x000fc80007ffe0ff */
[----:B------:R1:W-:Y:S03]  /*1da40*/  STG.E.128 desc[UR6][R68.64], R44 ;  /* 0x0000002c44007986 */ /* 0x0003e6000c101d06 */
.L_x_32744:
[----:B------:R-:W-:Y:S05]  /*1da50*/  BSYNC.RECONVERGENT B1 ;  /* 0x0000000000017941 */ /* 0x000fea0003800200 */
.L_x_32743:
[----:B------:R-:W-:Y:S01]  /*1da60*/  ISETP.NE.AND P0, PT, R108, RZ, PT ;  /* 0x000000ff6c00720c */ /* 0x000fe20003f05270 */
[----:B------:R-:W-:-:S12]  /*1da70*/  BSSY.RECONVERGENT B1, `(.L_x_32745) ;  /* 0x000001e000017945 */ /* 0x000fd80003800200 */
[----:B------:R-:W-:Y:S05]  /*1da80*/  @!P0 BRA `(.L_x_32746) ;  /* 0x0000000000708947 */ /* 0x000fea0003800000 */
[--C-:B-1----:R-:W-:Y:S01]  /*1da90*/  FADD.FTZ R44, R16, -R110.reuse ;  /* 0x8000006e102c7221 */ /* 0x102fe20000010000 */
[----:B------:R-:W-:Y:S02]  /*1daa0*/  HADD2.F32 R45, -RZ, R126.H0_H0 ;  /* 0x2000007eff2d7230 */ /* 0x000fe40000004100 */
[--C-:B------:R-:W-:Y:S01]  /*1dab0*/  FADD.FTZ R46, R17, -R110.reuse ;  /* 0x8000006e112e7221 */ /* 0x100fe20000010000 */
[----:B------:R-:W-:Y:S02]  /*1dac0*/  HADD2.F32 R47, -RZ, R56.H0_H0 ;  /* 0x20000038ff2f7230 */ /* 0x000fe40000004100 */
[C---:B------:R-:W-:Y:S01]  /*1dad0*/  FMUL.FTZ R44, R109.reuse, R44 ;  /* 0x0000002c6d2c7220 */ /* 0x040fe20000410000 */
[----:B------:R-:W-:Y:S01]  /*1dae0*/  SHF.R.U64 R68, R62, 0x10, R63 ;  /* 0x000000103e447819 */ /* 0x000fe2000000123f */
[----:B------:R-:W-:Y:S01]  /*1daf0*/  HADD2.F32 R69, -RZ, R57.H0_H0 ;  /* 0x20000039ff457230 */ /* 0x000fe20000004100 */
[----:B------:R-:W-:Y:S01]  /*1db00*/  SHF.R.U64 R108, R56, 0x10, R57 ;  /* 0x00000010386c7819 */ /* 0x000fe20000001239 */
[----:B------:R-:W-:Y:S01]  /*1db10*/  FFMA.FTZ R44, R44, R45, R47 ;  /* 0x0000002d2c2c7223 */ /* 0x000fe2000001002f */
[----:B------:R-:W-:Y:S01]  /*1db20*/  FMUL.FTZ R45, R109, R46 ;  /* 0x0000002e6d2d7220 */ /* 0x000fe20000410000 */
[----:B------:R-:W-:Y:S01]  /*1db30*/  FADD.FTZ R46, R18, -R110 ;  /* 0x8000006e122e7221 */ /* 0x000fe20000010000 */
[----:B------:R-:W-:-:S02]  /*1db40*/  HADD2.F32 R68, -RZ, R68.H0_H0 ;  /* 0x20000044ff447230 */ /* 0x000fc40000004100 */
[----:B------:R-:W-:Y:S02]  /*1db50*/  HADD2.F32 R108, -RZ, R108.H0_H0 ;  /* 0x2000006cff6c7230 */ /* 0x000fe40000004100 */
[----:B------:R-:W-:Y:S01]  /*1db60*/  FMUL.FTZ R46, R109, R46 ;  /* 0x0000002e6d2e7220 */ /* 0x000fe20000410000 */
[----:B------:R-:W-:Y:S02]  /*1db70*/  HADD2.F32 R47, -RZ, R126.H1_H1 ;  /* 0x3000007eff2f7230 */ /* 0x000fe40000004100 */
[----:B------:R-:W-:Y:S01]  /*1db80*/  FFMA.FTZ R45, R45, R68, R108 ;  /* 0x000000442d2d7223 */ /* 0x000fe2000001006c */
[----:B------:R-:W-:Y:S02]  /*1db90*/  FADD.FTZ R68, R19, -R110 ;  /* 0x8000006e13447221 */ /* 0x000fe40000010000 */
[----:B------:R-:W-:Y:S01]  /*1dba0*/  FFMA.FTZ R46, R46, R47, R69 ;  /* 0x0000002f2e2e7223 */ /* 0x000fe20000010045 */
[----:B------:R-:W-:Y:S02]  /*1dbb0*/  SHF.R.U32.HI R69, RZ, 0x10, R63 ;  /* 0x00000010ff457819 */ /* 0x000fe4000001163f */
[----:B------:R-:W-:Y:S01]  /*1dbc0*/  SHF.R.U32.HI R108, RZ, 0x10, R57 ;  /* 0x00000010ff6c7819 */ /* 0x000fe20000011639 */
[----:B------:R-:W-:-:S02]  /*1dbd0*/  FMUL.FTZ R47, R109, R68 ;  /* 0x000000446d2f7220 */ /* 0x000fc40000410000 */
[----:B------:R-:W-:Y:S02]  /*1dbe0*/  HADD2.F32 R68, -RZ, R69.H0_H0 ;  /* 0x20000045ff447230 */ /* 0x000fe40000004100 */
[----:B------:R-:W-:-:S05]  /*1dbf0*/  HADD2.F32 R108, -RZ, R108.H0_H0 ;  /* 0x2000006cff6c7230 */ /* 0x000fca0000004100 */
[----:B------:R-:W-:Y:S02]  /*1dc00*/  FFMA.FTZ R47, R47, R68, R108 ;  /* 0x000000442f2f7223 */ /* 0x000fe4000001006c */
[----:B------:R-:W1:Y:S02]  /*1dc10*/  LDC.64 R68, c[0x0][0x428] ;  /* 0x00010a00ff447b82 */ /* 0x000e640000000a00 */
[----:B-1----:R-:W-:-:S04]  /*1dc20*/  IMAD.WIDE.U32 R68, R111, 0x10, R68 ;  /* 0x000000106f447825 */ /* 0x002fc800078e0044 */
[----:B------:R-:W-:Y:S01]  /*1dc30*/  VIADD R111, R111, 0x20 ;  /* 0x000000206f6f7836 */ /* 0x000fe20000000000 */
[----:B------:R2:W-:Y:S06]  /*1dc40*/  STG.E.128 desc[UR6][R68.64], R44 ;  /* 0x0000002c44007986 */ /* 0x0005ec000c101d06 */
.L_x_32746:
[----:B------:R-:W-:Y:S05]  /*1dc50*/  BSYNC.RECONVERGENT B1 ;  /* 0x0000000000017941 */ /* 0x000fea0003800200 */
.L_x_32745:
[----:B------:R-:W-:Y:S01]  /*1dc60*/  ISETP.NE.AND P0, PT, R107, RZ, PT ;  /* 0x000000ff6b00720c */ /* 0x000fe20003f05270 */
[----:B------:R-:W-:-:S12]  /*1dc70*/  BSSY.RECONVERGENT B1, `(.L_x_32747) ;  /* 0x000001e000017945 */ /* 0x000fd80003800200 */
[----:B------:R-:W-:Y:S05]  /*1dc80*/  @!P0 BRA `(.L_x_32748) ;  /* 0x0000000000708947 */ /* 0x000fea0003800000 */
[--C-:B-12---:R-:W-:Y:S01]  /*1dc90*/  FADD.FTZ R44, R20, -R110.reuse ;  /* 0x8000006e142c7221 */ /* 0x106fe20000010000 */
        /* <DEDUP_REMOVED lines=24> */
[C---:B-1----:R-:W-:Y:S01]  /*1de20*/  IMAD.WIDE.U32 R68, R111.reuse, 0x10, R68 ;  /* 0x000000106f447825 */ /* 0x042fe200078e0044 */
[----:B------:R-:W-:-:S04]  /*1de30*/  IADD3 R111, PT, PT, R111, 0x20, RZ ;  /* 0x000000206f6f7810 */ /* 0x000fc80007ffe0ff */
[----:B------:R3:W-:Y:S03]  /*1de40*/  STG.E.128 desc[UR6][R68.64], R44 ;  /* 0x0000002c44007986 */ /* 0x0007e6000c101d06 */
.L_x_32748:
[----:B------:R-:W-:Y:S05]  /*1de50*/  BSYNC.RECONVERGENT B1 ;  /* 0x0000000000017941 */ /* 0x000fea0003800200 */
.L_x_32747:
[----:B------:R-:W-:Y:S01]  /*1de60*/  ISETP.NE.AND P0, PT, R105, RZ, PT ;  /* 0x000000ff6900720c */ /* 0x000fe20003f05270 */
[----:B------:R-:W-:-:S12]  /*1de70*/  BSSY.RECONVERGENT B1, `(.L_x_32749) ;  /* 0x000001e000017945 */ /* 0x000fd80003800200 */
[----:B------:R-:W-:Y:S05]  /*1de80*/  @!P0 BRA `(.L_x_32750) ;  /* 0x0000000000708947 */ /* 0x000fea0003800000 */
[--C-:B-123--:R-:W-:Y:S01]  /*1de90*/  FADD.FTZ R44, R24, -R110.reuse ;  /* 0x8000006e182c7221 */ /* 0x10efe20000010000 */
        /* <DEDUP_REMOVED lines=27> */
.L_x_32750:
[----:B------:R-:W-:Y:S05]  /*1e050*/  BSYNC.RECONVERGENT B1 ;  /* 0x0000000000017941 */ /* 0x000fea0003800200 */
.L_x_32749:
[----:B------:R-:W-:Y:S01]  /*1e060*/  ISETP.NE.AND P0, PT, R104, RZ, PT ;  /* 0x000000ff6800720c */ /* 0x000fe20003f05270 */
[----:B------:R-:W-:-:S12]  /*1e070*/  BSSY.RECONVERGENT B1, `(.L_x_32751) ;  /* 0x000001a000017945 */ /* 0x000fd80003800200 */
[----:B------:R-:W-:Y:S05]  /*1e080*/  @!P0 BRA `(.L_x_32752) ;  /* 0x0000000000608947 */ /* 0x000fea0003800000 */
[--C-:B-1234-:R-:W-:Y:S01]  /*1e090*/  FADD.FTZ R44, R28, -R110.reuse ;  /* 0x8000006e1c2c7221 */ /* 0x11efe20000010000 */
        /* <DEDUP_REMOVED lines=23> */
.L_x_32752:
[----:B------:R-:W-:Y:S05]  /*1e210*/  BSYNC.RECONVERGENT B1 ;  /* 0x0000000000017941 */ /* 0x000fea0003800200 */
.L_x_32751:
        /* <DEDUP_REMOVED lines=24> */
[----:B-1----:R-:W-:-:S04]  /*1e3a0*/  IMAD.WIDE.U32 R68, R111, 0x10, R68 ;  /* 0x000000106f447825 */ /* 0x002fc800078e0044 */
[----:B------:R-:W-:Y:S01]  /*1e3b0*/  VIADD R111, R111, 0x20 ;  /* 0x000000206f6f7836 */ /* 0x000fe20000000000 */
[----:B------:R1:W-:Y:S06]  /*1e3c0*/  STG.E.128 desc[UR6][R68.64], R44 ;  /* 0x0000002c44007986 */ /* 0x0003ec000c101d06 */
.L_x_32754:
[----:B------:R-:W-:Y:S05]  /*1e3d0*/  BSYNC.RECONVERGENT B1 ;  /* 0x0000000000017941 */ /* 0x000fea0003800200 */
.L_x_32753:
        /* <DEDUP_REMOVED lines=27> */
.L_x_32756:
[----:B------:R-:W-:Y:S05]  /*1e590*/  BSYNC.RECONVERGENT B1 ;  /* 0x0000000000017941 */ /* 0x000fea0003800200 */
.L_x_32755:
[----:B------:R-:W-:-:S13]  /*1e5a0*/  ISETP.NE.AND P0, PT, R106, RZ, PT ;  /* 0x000000ff6a00720c */ /* 0x000fda0003f05270 */
[----:B------:R-:W-:Y:S05]  /*1e5b0*/  @!P0 BRA `(.L_x_32742) ;  /* 0x00000000003c8947 */ /* 0x000fea0003800000 */
[--C-:B-1234-:R-:W-:Y:S01]  /*1e5c0*/  FADD.FTZ R68, R42, -R110.reuse ;  /* 0x8000006e2a447221 */ /* 0x11efe20000010000 */
[--C-:B------:R-:W-:Y:S01]  /*1e5d0*/  FADD.FTZ R44, R40, -R110.reuse ;  /* 0x8000006e282c7221 */ /* 0x100fe20000010000 */
[--C-:B------:R-:W-:Y:S01]  /*1e5e0*/  FADD.FTZ R46, R41, -R110.reuse ;  /* 0x8000006e292e7221 */ /* 0x100fe20000010000 */
[----:B------:R-:W-:Y:S01]  /*1e5f0*/  FADD.FTZ R110, R43, -R110 ;  /* 0x8000006e2b6e7221 */ /* 0x000fe20000010000 */
[C---:B------:R-:W-:Y:S01]  /*1e600*/  FMUL.FTZ R102, R109.reuse, R68 ;  /* 0x000000446d667220 */ /* 0x040fe20000410000 */
[C---:B------:R-:W-:Y:S01]  /*1e610*/  FMUL.FTZ R45, R109.reuse, R44 ;  /* 0x0000002c6d2d7220 */ /* 0x040fe20000410000 */
[----:B------:R-:W1:Y:S01]  /*1e620*/  LDC.64 R68, c[0x0][0x428] ;  /* 0x00010a00ff447b82 */ /* 0x000e620000000a00 */
[C---:B------:R-:W-:Y:S01]  /*1e630*/  FMUL.FTZ R46, R109.reuse, R46 ;  /* 0x0000002e6d2e7220 */ /* 0x040fe20000410000 */
[----:B------:R-:W-:Y:S01]  /*1e640*/  FMUL.FTZ R47, R109, R110 ;  /* 0x0000006e6d2f7220 */ /* 0x000fe20000410000 */
[----:B------:R-:W-:Y:S02]  /*1e650*/  FFMA.FTZ R44, R45, R91, R86 ;  /* 0x0000005b2d2c7223 */ /* 0x000fe40000010056 */
[----:B------:R-:W-:Y:S01]  /*1e660*/  FFMA.FTZ R45, R46, R92, R95 ;  /* 0x0000005c2e2d7223 */ /* 0x000fe2000001005f */
[----:B------:R-:W-:Y:S01]  /*1e670*/  FFMA.FTZ R46, R102, R90, R87 ;  /* 0x0000005a662e7223 */ /* 0x000fe20000010057 */
[----:B------:R-:W-:Y:S01]  /*1e680*/  FFMA.FTZ R47, R47, R93, R94 ;  /* 0x0000005d2f2f7223 */ /* 0x000fe2000001005e */
[----:B-1----:R-:W-:-:S05]  /*1e690*/  IMAD.WIDE.U32 R68, R111, 0x10, R68 ;  /* 0x000000106f447825 */ /* 0x002fca00078e0044 */
[----:B------:R1:W-:Y:S02]  /*1e6a0*/  STG.E.128 desc[UR6][R68.64], R44 ;  /* 0x0000002c44007986 */ /* 0x0003e4000c101d06 */
.L_x_32742:
[----:B------:R-:W-:Y:S05]  /*1e6b0*/  BSYNC.RECONVERGENT B0 ;  /* 0x0000000000007941 */ /* 0x000fea0003800200 */
.L_x_32741:
[----:B-1234-:R-:W1:Y:S02]  /*1e6c0*/  LDC.64 R44, c[0x0][0x380] ;  /* 0x0000e000ff2c7b82 */ /* 0x01ee640000000a00 */
[----:B-1----:R-:W-:-:S05]  /*1e6d0*/  IMAD R72, R44, 0x4, R72 ;  /* 0x000000042c487824 */ /* 0x002fca00078e0248 */
[----:B------:R-:W-:-:S13]  /*1e6e0*/  ISETP.GE.AND P0, PT, R72, R45, PT ;  /* 0x0000002d4800720c */ /* 0x000fda0003f06270 */
[----:B------:R-:W-:Y:S05]  /*1e6f0*/  @!P0 BRA `(.L_x_32757) ;  /* 0xfffffe3000648947 */ /* 0x000fea000383ffff */
[----:B------:R-:W-:Y:S05]  /*1e700*/  EXIT ;  /* 0x000000000000794d */ /* 0x000fea0003800000 */
.L_x_32740:
        /* <DEDUP_REMOVED lines=8> */
.L_x_32759:
[----:B------:R-:W-:Y:S05]  /*1e790*/  BSYNC B0 ;  /* 0x0000000000007941 */ /* 0x000fea0003800000 */
.L_x_32758:
[----:B------:R-:W-:Y:S01]  /*1e7a0*/  FADD.FTZ R133, R47, R44 ;  /* 0x0000002c2f857221 */ /* 0x000fe20000010000 */
[----:B------:R-:W-:Y:S02]  /*1e7b0*/  IMAD.MOV.U32 R110, RZ, RZ, 0x2 ;  /* 0x00000002ff6e7424 */ /* 0x000fe400078e00ff */
[----:B------:R-:W-:Y:S02]  /*1e7c0*/  HFMA2 R109, -RZ, RZ, 0, 1.847743988037109375e-06 ;  /* 0x0000001fff6d7431 */ /* 0x000fe400000001ff */
[----:B------:R-:W-:Y:S01]  /*1e7d0*/  IMAD.MOV.U32 R46, RZ, RZ, -0x1 ;  /* 0xffffffffff2e7424 */ /* 0x000fe200078e00ff */
[----:B------:R-:W-:-:S07]  /*1e7e0*/  MOV R137, R133 ;  /* 0x0000008500897202 */ /* 0x000fce0000000f00 */
[----:B------:R-:W-:Y:S05]  /*1e7f0*/  WARPSYNC.COLLECTIVE R46, `(.L_x_32760) ;  /* 0x000000002e087348 */ /* 0x000fea0003c00000 */
[----:B------:R0:W1:Y:S02]  /*1e800*/  SHFL.BFLY P6, R44, R137, R110, R109 ;  /* 0x0c00006e892c7389 */ /* 0x00006400000c006d */
[----:B01----:R-:W-:Y:S05]  /*1e810*/  ENDCOLLECTIVE ;  /* 0x000000000000791b */ /* 0x003fea0003800000 */
.L_x_32760:
[----:B------:R-:W-:Y:S02]  /*1e820*/  IMAD.MOV.U32 R110, RZ, RZ, 0x4 ;  /* 0x00000004ff6e7424 */ /* 0x000fe400078e00ff */
[----:B------:R-:W-:-:S05]  /*1e830*/  FADD.FTZ R134, R133, R44 ;  /* 0x0000002c85867221 */ /* 0x000fca0000010000 */
[----:B------:R-:W-:-:S07]  /*1e840*/  MOV R137, R134 ;  /* 0x0000008600897202 */ /* 0x000fce0000000f00 */
[----:B------:R-:W-:Y:S05]  /*1e850*/  WARPSYNC.COLLECTIVE R46, `(.L_x_32761) ;  /* 0x000000002e087348 */ /* 0x000fea0003c00000 */
[----:B------:R0:W1:Y:S02]  /*1e860*/  SHFL.BFLY P6, R44, R137, R110, R109 ;  /* 0x0c00006e892c7389 */ /* 0x00006400000c006d */
[----:B01----:R-:W-:Y:S05]  /*1e870*/  ENDCOLLECTIVE ;  /* 0x000000000000791b */ /* 0x003fea0003800000 */
.L_x_32761:
[----:B------:R-:W-:Y:S02]  /*1e880*/  IMAD.MOV.U32 R110, RZ, RZ, 0x8 ;  /* 0x00000008ff6e7424 */ /* 0x000fe400078e00ff */
[----:B------:R-:W-:-:S05]  /*1e890*/  FADD.FTZ R135, R134, R44 ;  /* 0x0000002c86877221 */ /* 0x000fca0000010000 */
[----:B------:R-:W-:-:S07]  /*1e8a0*/  MOV R137, R135 ;  /* 0x0000008700897202 */ /* 0x000fce0000000f00 */
[----:B------:R-:W-:Y:S05]  /*1e8b0*/  WARPSYNC.COLLECTIVE R46, `(.L_x_32762) ;  /* 0x000000002e087348 */ /* 0x000fea0003c00000 */
[----:B------:R0:W1:Y:S02]  /*1e8c0*/  SHFL.BFLY P6, R44, R137, R110, R109 ;  /* 0x0c00006e892c7389 */ /* 0x00006400000c006d */
[----:B01----:R-:W-:Y:S05]  /*1e8d0*/  ENDCOLLECTIVE ;  /* 0x000000000000791b */ /* 0x003fea0003800000 */
.L_x_32762:
[----:B------:R-:W-:Y:S02]  /*1e8e0*/  IMAD.MOV.U32 R110, RZ, RZ, 0x10 ;  /* 0x00000010ff6e7424 */ /* 0x000fe400078e00ff */
[----:B------:R-:W-:-:S05]  /*1e8f0*/  FADD.FTZ R136, R135, R44 ;  /* 0x0000002c87887221 */ /* 0x000fca0000010000 */
[----:B------:R-:W-:-:S07]  /*1e900*/  MOV R137, R136 ;  /* 0x0000008800897202 */ /* 0x000fce0000000f00 */
[----:B------:R-:W-:Y:S05]  /*1e910*/  WARPSYNC.COLLECTIVE R46, `(.L_x_32763) ;  /* 0x000000002e087348 */ /* 0x000fea0003c00000 */
[----:B------:R0:W1:Y:S02]  /*1e920*/  SHFL.BFLY P6, R44, R137, R110, R109 ;  /* 0x0c00006e892c7389 */ /* 0x00006400000c006d */
[----:B01----:R-:W-:Y:S05]  /*1e930*/  ENDCOLLECTIVE ;  /* 0x000000000000791b */ /* 0x003fea0003800000 */
.L_x_32763:
[----:B------:R-:W-:Y:S01]  /*1e940*/  IMAD.MOV.U32 R110, RZ, RZ, 0x1 ;  /* 0x00000001ff6e7424 */ /* 0x000fe200078e00ff */
[----:B------:R-:W-:Y:S01]  /*1e950*/  ISETP.NE.AND P6, PT, R45, RZ, PT ;  /* 0x000000ff2d00720c */ /* 0x000fe20003fc5270 */
[----:B------:R-:W-:Y:S01]  /*1e960*/  FADD.FTZ R44, R136, R44 ;  /* 0x0000002c882c7221 */ /* 0x000fe20000010000 */
[----:B------:R-:W0:Y:S03]  /*1e970*/  LDC R45, c[0x0][0x400] ;  /* 0x00010000ff2d7b82 */ /* 0x000e260000000800 */
        /* <DEDUP_REMOVED lines=67> */
[----:B------:R-:W-:-:S04]  /*1edb0*/  HFMA2 R109, -RZ, RZ, 0, 1.847743988037109375e-06 ;  /* 0x0000001fff6d7431 */ /* 0x000fc800000001ff */
[----:B------:R-:W-:-:S07]  /*1edc0*/  MOV R137, R47 ;  /* 0x0000002f00897202 */ /* 0x000fce0000000f00 */
[----:B------:R-:W-:Y:S05]  /*1edd0*/  WARPSYNC.COLLECTIVE R46, `(.L_x_32764) ;  /* 0x000000002e087348 */ /* 0x000fea0003c00000 */
[----:B------:R0:W1:Y:S02]  /*1ede0*/  SHFL.BFLY P6, R44, R137, R110, R109 ;  /* 0x0c00006e892c7389 */ /* 0x00006400000c006d */
[----:B01----:R-:W-:Y:S05]  /*1edf0*/  ENDCOLLECTIVE ;  /* 0x000000000000791b */ /* 0x003fea0003800000 */
.L_x_32764:
[----:B------:R-:W-:Y:S01]  /*1ee00*/  MOV R110, 0x2 ;  /* 0x00000002006e7802 */ /* 0x000fe20000000f00 */
[----:B------:R-:W-:-:S04]  /*1ee10*/  FADD.FTZ R112, R47, R44 ;  /* 0x0000002c2f707221 */ /* 0x000fc80000010000 */
[----:B------:R-:W-:-:S07]  /*1ee20*/  IMAD.MOV.U32 R137, RZ, RZ, R112 ;  /* 0x000000ffff897224 */ /* 0x000fce00078e0070 */
[----:B------:R-:W-:Y:S05]  /*1ee30*/  WARPSYNC.COLLECTIVE R46, `(.L_x_32765) ;  /* 0x000000002e087348 */ /* 0x000fea0003c00000 */
[----:B------:R0:W1:Y:S02]  /*1ee40*/  SHFL.BFLY P6, R44, R137, R110, R109 ;  /* 0x0c00006e892c7389 */ /* 0x00006400000c006d */
[----:B01----:R-:W-:Y:S05]  /*1ee50*/  ENDCOLLECTIVE ;  /* 0x000000000000791b */ /* 0x003fea0003800000 */
.L_x_32765:
[----:B------:R-:W-:Y:S02]  /*1ee60*/  HFMA2 R110, -RZ, RZ, 0, 2.384185791015625e-07 ;  /* 0x00000004ff6e7431 */ /* 0x000fe400000001ff */
[----:B------:R-:W-:-:S04]  /*1ee70*/  FADD.FTZ R133, R112, R44 ;  /* 0x0000002c70857221 */ /* 0x000fc80000010000 */
[----:B------:R-:W-:-:S07]  /*1ee80*/  IMAD.MOV.U32 R137, RZ, RZ, R133 ;  /* 0x000000ffff897224 */ /* 0x000fce00078e0085 */
[----:B------:R-:W-:Y:S05]  /*1ee90*/  WARPSYNC.COLLECTIVE R46, `(.L_x_32766) ;  /* 0x000000002e087348 */ /* 0x000fea0003c00000 */
[----:B------:R0:W1:Y:S02]  /*1eea0*/  SHFL.BFLY P6, R44, R137, R110, R109 ;  /* 0x0c00006e892c7389 */ /* 0x00006400000c006d */
[----:B01----:R-:W-:Y:S05]  /*1eeb0*/  ENDCOLLECTIVE ;  /* 0x000000000000791b */ /* 0x003fea0003800000 */
.L_x_32766:
[----:B------:R-:W-:Y:S01]  /*1eec0*/  MOV R110, 0x8 ;  /* 0x00000008006e7802 */ /* 0x000fe20000000f00 */
[----:B------:R-:W-:-:S04]  /*1eed0*/  FADD.FTZ R134, R133, R44 ;  /* 0x0000002c85867221 */ /* 0x000fc80000010000 */
[----:B------:R-:W-:-:S07]  /*1eee0*/  IMAD.MOV.U32 R137, RZ, RZ, R134 ;  /* 0x000000ffff897224 */ /* 0x000fce00078e0086 */
[----:B------:R-:W-:Y:S05]  /*1eef0*/  WARPSYNC.COLLECTIVE R46, `(.L_x_32767) ;  /* 0x000000002e087348 */ /* 0x000fea0003c00000 */
[----:B------:R0:W1:Y:S02]  /*1ef00*/  SHFL.BFLY P6, R44, R137, R110, R109 ;  /* 0x0c00006e892c7389 */ /* 0x00006400000c006d */
[----:B01----:R-:W-:Y:S05]  /*1ef10*/  ENDCOLLECTIVE ;  /* 0x000000000000791b */ /* 0x003fea0003800000 */
.L_x_32767:
[----:B------:R-:W-:Y:S02]  /*1ef20*/  HFMA2 R110, -RZ, RZ, 0, 9.5367431640625e-07 ;  /* 0x00000010ff6e7431 */ /* 0x000fe400000001ff */
[----:B------:R-:W-:-:S04]  /*1ef30*/  FADD.FTZ R135, R134, R44 ;  /* 0x0000002c86877221 */ /* 0x000fc80000010000 */
[----:B------:R-:W-:-:S07]  /*1ef40*/  IMAD.MOV.U32 R137, RZ, RZ, R135 ;  /* 0x000000ffff897224 */ /* 0x000fce00078e0087 */
[----:B------:R-:W-:Y:S05]  /*1ef50*/  WARPSYNC.COLLECTIVE R46, `(.L_x_32768) ;  /* 0x000000002e087348 */ /* 0x000fea0003c00000 */
[----:B------:R0:W1:Y:S02]  /*1ef60*/  SHFL.BFLY P6, R44, R137, R110, R109 ;  /* 0x0c00006e892c7389 */ /* 0x00006400000c006d */
[----:B01----:R-:W-:Y:S05]  /*1ef70*/  ENDCOLLECTIVE ;  /* 0x000000000000791b */ /* 0x003fea0003800000 */
.L_x_32768:
[----:B------:R-:W-:Y:S05]  /*1ef80*/  BRA `(.L_x_32769) ;  /* 0xffffffe400e87947 */ /* 0x000fea000383ffff */
.L_x_32770:
        /* <DEDUP_REMOVED lines=15> */
.L_x_37370:


//--------------------- .text._ZN10layer_norm13ln_fwd_kernelINS_13Kernel_traitsI6__halfffffjLj1024ELj1ELj4ELj1ELj16ENS_18Kernel_traits_baseILj1024ES2_ffffjLj128EEEEELb1ELb1ELb1ELb1EEEvNS_9FwdParamsE --------------------------
	.section	.text._ZN10layer_norm13ln_fwd_kernelINS_13Kernel_traitsI6__halfffffjLj1024ELj1ELj4ELj1ELj16ENS_18Kernel_traits_baseILj1024ES2_ffffjLj128EEEEELb1ELb1ELb1ELb1EEEvNS_9FwdParamsE,"ax",@progbits
	.align	128
        .global         _ZN10layer_norm13ln_fwd_kernelINS_13Kernel_traitsI6__halfffffjLj1024ELj1ELj4ELj1ELj16ENS_18Kernel_traits_baseILj1024ES2_ffffjLj128EEEEELb1ELb1ELb1ELb1EEEvNS_9FwdParamsE
        .type           _ZN10layer_norm13ln_fwd_kernelINS_13Kernel_traitsI6__halfffffjLj1024ELj1ELj4ELj1ELj16ENS_18Kernel_traits_baseILj1024ES2_ffffjLj128EEEEELb1ELb1ELb1ELb1EEEvNS_9FwdParamsE,@function
        .size           _ZN10layer_norm13ln_fwd_kernelINS_13Kernel_traitsI6__halfffffjLj1024ELj1ELj4ELj1ELj16ENS_18Kernel_traits_baseILj1024ES2_ffffjLj128EEEEELb1ELb1ELb1ELb1EEEvNS_9FwdParamsE,(.L_x_37371 - _ZN10layer_norm13ln_fwd_kernelINS_13Kernel_traitsI6__halfffffjLj1024ELj1ELj4ELj1ELj16ENS_18Kernel_traits_baseILj1024ES2_ffffjLj128EEEEELb1ELb1ELb1ELb1EEEvNS_9FwdParamsE)
        .other          _ZN10layer_norm13ln_fwd_kernelINS_13Kernel_traitsI6__halfffffjLj1024ELj1ELj4ELj1ELj16ENS_18Kernel_traits_baseILj1024ES2_ffffjLj128EEEEELb1ELb1ELb1ELb1EEEvNS_9FwdParamsE,@"STO_CUDA_ENTRY STV_DEFAULT"
_ZN10layer_norm13ln_fwd_kernelINS_13Kernel_traitsI6__halfffffjLj1024ELj1ELj4ELj1ELj16ENS_18Kernel_traits_baseILj1024ES2_ffffjLj128EEEEELb1ELb1ELb1ELb1EEEvNS_9FwdParamsE:
.text._ZN10layer_norm13ln_fwd_kernelINS_13Kernel_traitsI6__halfffffjLj1024ELj1ELj4ELj1ELj16ENS_18Kernel_traits_baseILj1024ES2_ffffjLj128EEEEELb1ELb1ELb1ELb1EEEvNS_9FwdParamsE:
        /* <DEDUP_REMOVED lines=79> */
.L_x_32771:
        /* <DEDUP_REMOVED lines=28> */
.L_x_32772:
[----:B------:R-:W1:Y:S02]  /*06b0*/  LDCU UR4, c[0x0][0x384] ;  /* 0x00007080ff0477ac */ /* 0x000e640008000800 */
[----:B-1----:R-:W-:-:S13]  /*06c0*/  ISETP.GE.AND P0, PT, R73, UR4, PT ;  /* 0x0000000449007c0c */ /* 0x002fda000bf06270 */
[----:B------:R-:W-:Y:S05]  /*06d0*/  @P0 EXIT ;  /* 0x000000000000094d */ /* 0x000fea0003800000 */
[----:B-----5:R-:W-:Y:S01]  /*06e0*/  MOV R99, R4 ;  /* 0x0000000400637202 */ /* 0x020fe20000000f00 */
[--C-:B------:R-:W-:Y:S01]  /*06f0*/  IMAD.MOV.U32 R98, RZ, RZ, R5.reuse ;  /* 0x000000ffff627224 */ /* 0x100fe200078e0005 */
[--C-:B------:R-:W-:Y:S01]  /*0700*/  SHF.R.U64 R4, R4, 0x10, R5.reuse ;  /* 0x0000001004047819 */ /* 0x100fe20000001205 */
[----:B------:R-:W-:Y:S01]  /*0710*/  IMAD.MOV.U32 R97, RZ, RZ, R6 ;  /* 0x000000ffff617224 */ /* 0x000fe200078e0006 */
[----:B------:R-:W-:Y:S01]  /*0720*/  SHF.R.U32.HI R5, RZ, 0x10, R5 ;  /* 0x00000010ff057819 */ /* 0x000fe20000011605 */
[----:B------:R-:W-:Y:S01]  /*0730*/  IMAD.MOV.U32 R95, RZ, RZ, R8 ;  /* 0x000000ffff5f7224 */ /* 0x000fe200078e0008 */
[----:B------:R-:W-:Y:S01]  /*0740*/  PRMT R98, R4, 0x5410, R98 ;  /* 0x0000541004627816 */ /* 0x000fe20000000062 */
[----:B------:R-:W-:Y:S01]  /*0750*/  IMAD.HI.U32 R4, R72, -0x2daee0ad, RZ ;  /* 0xd2511f5348047827 */ /* 0x000fe200078e00ff */
[----:B------:R-:W-:-:S03]  /*0760*/  PRMT R97, R97, 0x5410, R5 ;  /* 0x0000541061617816 */ /* 0x000fc60000000005 */
[----:B------:R-:W-:Y:S01]  /*0770*/  HFMA2 R79, -RZ, RZ, 0, 0 ;  /* 0x00000000ff4f7431 */ /* 0x000fe200000001ff */
[----:B------:R-:W-:Y:S01]  /*0780*/  MOV R96, R7 ;  /* 0x0000000700607202 */ /* 0x000fe20000000f00 */
[----:B------:R-:W-:Y:S01]  /*0790*/  IMAD.HI.U32 R5, R75, -0x326172a9, RZ ;  /* 0xcd9e8d574b057827 */ /* 0x000fe200078e00ff */
[----:B------:R-:W-:Y:S01]  /*07a0*/  SHF.R.U64 R6, R6, 0x10, R7 ;  /* 0x0000001006067819 */ /* 0x000fe20000001207 */
[----:B------:R-:W-:Y:S01]  /*07b0*/  BSSY B0, `(.L_x_32773) ;  /* 0x00018f2000007945 */ /* 0x000fe20003800000 */
[--C-:B------:R-:W-:Y:S01]  /*07c0*/  SHF.R.U64 R8, R8, 0x10, R9.reuse ;  /* 0x0000001008087819 */ /* 0x100fe20000001209 */
[----:B------:R-:W-:Y:S01]  /*07d0*/  IMAD.MOV.U32 R94, RZ, RZ, R9 ;  /* 0x000000ffff5e7224 */ /* 0x000fe200078e0009 */
[----:B------:R-:W-:Y:S01]  /*07e0*/  PRMT R96, R6, 0x5410, R96 ;  /* 0x0000541006607816 */ /* 0x000fe20000000060 */
[----:B------:R-:W-:Y:S01]  /*07f0*/  IMAD.MOV.U32 R107, RZ, RZ, R10 ;  /* 0x000000ffff6b7224 */ /* 0x000fe200078e000a */
[----:B------:R-:W-:Y:S01]  /*0800*/  SHF.R.U32.HI R7, RZ, 0x10, R7 ;  /* 0x00000010ff077819 */ /* 0x000fe20000011607 */
[----:B------:R-:W-:Y:S01]  /*0810*/  IMAD.MOV.U32 R106, RZ, RZ, R11 ;  /* 0x000000ffff6a7224 */ /* 0x000fe200078e000b */
[----:B------:R-:W-:Y:S01]  /*0820*/  SHF.R.U32.HI R9, RZ, 0x10, R9 ;  /* 0x00000010ff097819 */ /* 0x000fe20000011609 */
[----:B------:R-:W-:Y:S01]  /*0830*/  IMAD.MOV.U32 R92, RZ, RZ, R13 ;  /* 0x000000ffff5c7224 */ /* 0x000fe200078e000d */
[----:B------:R-:W-:Y:S01]  /*0840*/  MOV R93, R12 ;  /* 0x0000000c005d7202 */ /* 0x000fe20000000f00 */
[----:B------:R-:W-:Y:S01]  /*0850*/  IMAD.MOV.U32 R103, RZ, RZ, R18 ;  /* 0x000000ffff677224 */ /* 0x000fe200078e0012 */
[----:B------:R-:W-:Y:S01]  /*0860*/  SHF.R.U32.HI R87, RZ, 0x10, R21 ;  /* 0x00000010ff577819 */ /* 0x000fe20000011615 */
[----:B------:R-:W-:Y:S01]  /*0870*/  IMAD.MOV.U32 R101, RZ, RZ, R22 ;  /* 0x000000ffff657224 */ /* 0x000fe200078e0016 */
[----:B------:R-:W-:Y:S01]  /*0880*/  MOV R6, R68 ;  /* 0x0000004400067202 */ /* 0x000fe20000000f00 */
[----:B------:R-:W-:Y:S01]  /*0890*/  IMAD.MOV.U32 R91, RZ, RZ, R16 ;  /* 0x000000ffff5b7224 */ /* 0x000fe200078e0010 */
[----:B------:R-:W-:Y:S01]  /*08a0*/  LOP3.LUT R4, R4, UR7, RZ, 0x3c, !PT ;  /* 0x0000000704047c12 */ /* 0x000fe2000f8e3cff */
[----:B------:R-:W-:Y:S01]  /*08b0*/  IMAD.MOV.U32 R104, RZ, RZ, R15 ;  /* 0x000000ffff687224 */ /* 0x000fe200078e000f */
[----:B------:R-:W-:Y:S01]  /*08c0*/  LOP3.LUT R5, R0, UR6, R5, 0x96, !PT ;  /* 0x0000000600057c12 */ /* 0x000fe2000f8e9605 */
[----:B------:R-:W-:Y:S01]  /*08d0*/  IMAD.MOV.U32 R100, RZ, RZ, R23 ;  /* 0x000000ffff647224 */ /* 0x000fe200078e0017 */
[--C-:B------:R-:W-:Y:S01]  /*08e0*/  SHF.R.U64 R10, R10, 0x10, R11.reuse ;  /* 0x000000100a0a7819 */ /* 0x100fe2000000120b */
[----:B------:R-:W-:Y:S01]  /*08f0*/  IMAD.MOV.U32 R89, RZ, RZ, R20 ;  /* 0x000000ffff597224 */ /* 0x000fe200078e0014 */
[----:B------:R-:W-:Y:S01]  /*0900*/  SHF.R.U32.HI R11, RZ, 0x10, R11 ;  /* 0x00000010ff0b7819 */ /* 0x000fe2000001160b */
[----:B------:R-:W-:Y:S01]  /*0910*/  IMAD.MOV.U32 R88, RZ, RZ, R21 ;  /* 0x000000ffff587224 */ /* 0x000fe200078e0015 */
[----:B------:R-:W-:Y:S01]  /*0920*/  MOV R105, R14 ;  /* 0x0000000e00697202 */ /* 0x000fe20000000f00 */
[----:B------:R-:W1:Y:S01]  /*0930*/  LDCU.64 UR4, c[0x0][0x3a0] ;  /* 0x00007400ff0477ac */ /* 0x000e620008000a00 */
[----:B------:R-:W-:Y:S01]  /*0940*/  PRMT R95, R95, 0x5410, R7 ;  /* 0x000054105f5f7816 */ /* 0x000fe20000000007 */
[----:B------:R-:W-:Y:S01]  /*0950*/  IMAD R7, R75, -0x326172a9, RZ ;  /* 0xcd9e8d574b077824 */ /* 0x000fe200078e02ff */
[----:B------:R-:W-:Y:S01]  /*0960*/  PRMT R94, R8, 0x5410, R94 ;  /* 0x00005410085e7816 */ /* 0x000fe2000000005e */
[----:B------:R-:W-:Y:S01]  /*0970*/  IMAD.HI.U32 R8, R5, -0x2daee0ad, RZ ;  /* 0xd2511f5305087827 */ /* 0x000fe200078e00ff */
[----:B------:R-:W-:-:S02]  /*0980*/  PRMT R93, R93, 0x5410, R9 ;  /* 0x000054105d5d7816 */ /* 0x000fc40000000009 */
[----:B------:R-:W-:Y:S01]  /*0990*/  PRMT R87, R6, 0x5410, R87 ;  /* 0x0000541006577816 */ /* 0x000fe20000000057 */
[----:B------:R-:W-:Y:S01]  /*09a0*/  IMAD R9, R72, -0x2daee0ad, RZ ;  /* 0xd2511f5348097824 */ /* 0x000fe200078e02ff */
[----:B------:R-:W-:Y:S01]  /*09b0*/  PRMT R106, R10, 0x5410, R106 ;  /* 0x000054100a6a7816 */ /* 0x000fe2000000006a */
[----:B------:R-:W-:Y:S01]  /*09c0*/  IMAD.HI.U32 R6, R4, -0x326172a9, RZ ;  /* 0xcd9e8d5704067827 */ /* 0x000fe200078e00ff */
[----:B------:R-:W-:Y:S02]  /*09d0*/  PRMT R105, R105, 0x5410, R11 ;  /* 0x0000541069697816 */ /* 0x000fe4000000000b */
[----:B------:R-:W-:Y:S01]  /*09e0*/  LOP3.LUT R8, R9, UR15, R8, 0x96, !PT ;  /* 0x0000000f09087c12 */ /* 0x000fe2000f8e9608 */
[----:B------:R-:W-:Y:S01]  /*09f0*/  IMAD.MOV.U32 R10, RZ, RZ, R69 ;  /* 0x000000ffff0a7224 */ /* 0x000fe200078e0045 */
[----:B------:R-:W-:Y:S01]  /*0a00*/  LOP3.LUT R6, R7, UR10, R6, 0x96, !PT ;  /* 0x0000000a07067c12 */ /* 0x000fe2000f8e9606 */
[----:B------:R-:W-:Y:S01]  /*0a10*/  IMAD.MOV.U32 R11, RZ, RZ, R64 ;  /* 0x000000ffff0b7224 */ /* 0x000fe200078e0040 */
[----:B------:R-:W-:Y:S01]  /*0a20*/  SHF.R.U64 R12, R12, 0x10, R13 ;  /* 0x000000100c0c7819 */ /* 0x000fe2000000120d */
[----:B------:R-:W-:Y:S01]  /*0a30*/  IMAD R7, R4, -0x326172a9, RZ ;  /* 0xcd9e8d5704077824 */ /* 0x000fe200078e02ff */
[----:B------:R-:W-:Y:S01]  /*0a40*/  SHF.R.U32.HI R116, RZ, 0x10, R67 ;  /* 0x00000010ff747819 */ /* 0x000fe20000011643 */
[----:B------:R-:W-:Y:S01]  /*0a50*/  IMAD.HI.U32 R4, R8, -0x326172a9, RZ ;  /* 0xcd9e8d5708047827 */ /* 0x000fe200078e00ff */
[----:B------:R-:W-:Y:S01]  /*0a60*/  PRMT R86, R11, 0x5410, R10 ;  /* 0x000054100b567816 */ /* 0x000fe2000000000a */
[----:B------:R-:W2:Y:S01]  /*0a70*/  LDCU UR10, c[0x0][0x404] ;  /* 0x00008080ff0a77ac */ /* 0x000ea20008000800 */
[----:B------:R-:W-:Y:S01]  /*0a80*/  PRMT R92, R12, 0x5410, R92 ;  /* 0x000054100c5c7816 */ /* 0x000fe2000000005c */
[----:B------:R-:W-:Y:S01]  /*0a90*/  IMAD R10, R5, -0x2daee0ad, RZ ;  /* 0xd2511f53050a7824 */ /* 0x000fe200078e02ff */
[----:B------:R-:W-:Y:S01]  /*0aa0*/  LOP3.LUT R4, R7, UR11, R4, 0x96, !PT ;  /* 0x0000000b07047c12 */ /* 0x000fe2000f8e9604 */
[----:B------:R-:W-:Y:S01]  /*0ab0*/  IMAD.HI.U32 R5, R6, -0x2daee0ad, RZ ;  /* 0xd2511f5306057827 */ /* 0x000fe200078e00ff */
[----:B------:R-:W-:Y:S01]  /*0ac0*/  MOV R12, R65 ;  /* 0x00000041000c7202 */ /* 0x000fe20000000f00 */
[----:B------:R-:W3:Y:S01]  /*0ad0*/  LDCU.U8 UR11, c[0x0][0x410] ;  /* 0x00008200ff0b77ac */ /* 0x000ee20008000000 */
[----:B------:R-:W-:Y:S01]  /*0ae0*/  SHF.R.U64 R120, R50, 0x10, R51 ;  /* 0x0000001032787819 */ /* 0x000fe20000001233 */
[----:B------:R-:W-:Y:S01]  /*0af0*/  IMAD.MOV.U32 R9, RZ, RZ, R66 ;  /* 0x000000ffff097224 */ /* 0x000fe200078e0042 */
[----:B------:R-:W-:Y:S01]  /*0b00*/  LOP3.LUT R5, R10, UR12, R5, 0x96, !PT ;  /* 0x0000000c0a057c12 */ /* 0x000fe2000f8e9605 */
[----:B------:R-:W-:Y:S01]  /*0b10*/  IMAD R7, R8, -0x326172a9, RZ ;  /* 0xcd9e8d5708077824 */ /* 0x000fe200078e02ff */
[----:B------:R-:W-:Y:S01]  /*0b20*/  PRMT R85, R85, 0x5410, R12 ;  /* 0x0000541055557816 */ /* 0x000fe2000000000c */
[----:B------:R-:W-:Y:S01]  /*0b30*/  IMAD.HI.U32 R8, R4, -0x2daee0ad, RZ ;  /* 0xd2511f5304087827 */ /* 0x000fe200078e00ff */
[----:B------:R-:W-:-:S02]  /*0b40*/  PRMT R84, R84, 0x5410, R9 ;  /* 0x0000541054547816 */ /* 0x000fc40000000009 */
[----:B------:R-:W-:Y:S01]  /*0b50*/  MOV R12, R62 ;  /* 0x0000003e000c7202 */ /* 0x000fe20000000f00 */
[----:B------:R-:W-:Y:S01]  /*0b60*/  IMAD R9, R6, -0x2daee0ad, RZ ;  /* 0xd2511f5306097824 */ /* 0x000fe200078e02ff */
[----:B------:R-:W-:Y:S01]  /*0b70*/  SHF.R.U64 R118, R52, 0x10, R53 ;  /* 0x0000001034767819 */ /* 0x000fe20000001235 */
[----:B------:R-:W-:Y:S01]  /*0b80*/  IMAD.HI.U32 R6, R5, -0x326172a9, RZ ;  /* 0xcd9e8d5705067827 */ /* 0x000fe200078e00ff */
[----:B------:R-:W-:Y:S02]  /*0b90*/  PRMT R81, R81, 0x5410, R12 ;  /* 0x0000541051517816 */ /* 0x000fe4000000000c */
[----:B------:R-:W-:Y:S01]  /*0ba0*/  LOP3.LUT R8, R9, UR13, R8, 0x96, !PT ;  /* 0x0000000d09087c12 */ /* 0x000fe2000f8e9608 */
[----:B------:R-:W-:Y:S01]  /*0bb0*/  IMAD.MOV.U32 R11, RZ, RZ, R67 ;  /* 0x000000ffff0b7224 */ /* 0x000fe200078e0043 */
[----:B------:R-:W-:Y:S01]  /*0bc0*/  LOP3.LUT R6, R7, UR16, R6, 0x96, !PT ;  /* 0x0000001007067c12 */ /* 0x000fe2000f8e9606 */
[----:B------:R-:W-:Y:S01]  /*0bd0*/  IMAD.MOV.U32 R10, RZ, RZ, R63 ;  /* 0x000000ffff0a7224 */ /* 0x000fe200078e003f */
[----:B------:R-:W-:Y:S01]  /*0be0*/  MOV R12, R61 ;  /* 0x0000003d000c7202 */ /* 0x000fe20000000f00 */
[----:B------:R-:W-:Y:S01]  /*0bf0*/  IMAD R5, R5, -0x326172a9, RZ ;  /* 0xcd9e8d5705057824 */ /* 0x000fe200078e02ff */
[----:B------:R-:W-:Y:S01]  /*0c00*/  PRMT R83, R83, 0x5410, R11 ;  /* 0x0000541053537816 */ /* 0x000fe2000000000b */
[----:B------:R-:W-:Y:S01]  /*0c10*/  IMAD.MOV.U32 R11, RZ, RZ, R60 ;  /* 0x000000ffff0b7224 */ /* 0x000fe200078e003c */
[----:B------:R-:W-:Y:S01]  /*0c20*/  PRMT R107, R107, 0x5410, R10 ;  /* 0x000054106b6b7816 */ /* 0x000fe2000000000a */
[----:B------:R-:W-:Y:S01]  /*0c30*/  IMAD R10, R4, -0x2daee0ad, RZ ;  /* 0xd2511f53040a7824 */ /* 0x000fe200078e02ff */
[----:B------:R-:W-:Y:S01]  /*0c40*/  SHF.R.U64 R122, R48, 0x10, R49 ;  /* 0x00000010307a7819 */ /* 0x000fe20000001231 */
[----:B------:R-:W-:Y:S01]  /*0c50*/  IMAD.HI.U32 R4, R8, -0x326172a9, RZ ;  /* 0xcd9e8d5708047827 */ /* 0x000fe200078e00ff */
[----:B------:R-:W-:Y:S01]  /*0c60*/  PRMT R110, R11, 0x5410, R12 ;  /* 0x000054100b6e7816 */ /* 0x000fe2000000000c */
[----:B------:R-:W4:Y:S01]  /*0c70*/  LDCU.64 UR12, c[0x0][0x408] ;  /* 0x00008100ff0c77ac */ /* 0x000f220008000a00 */
[----:B------:R-:W-:Y:S01]  /*0c80*/  SHF.R.U64 R124, R46, 0x10, R47 ;  /* 0x000000102e7c7819 */ /* 0x000fe2000000122f */
[----:B------:R-:W-:Y:S01]  /*0c90*/  IMAD.HI.U32 R7, R6, -0x2daee0ad, RZ ;  /* 0xd2511f5306077827 */ /* 0x000fe200078e00ff */
[----:B------:R-:W-:-:S02]  /*0ca0*/  LOP3.LUT R4, R5, UR17, R4, 0x96, !PT ;  /* 0x0000001105047c12 */ /* 0x000fc4000f8e9604 */
[----:B------:R-:W-:Y:S01]  /*0cb0*/  SHF.R.U64 R14, R14, 0x10, R15 ;  /* 0x000000100e0e7819 */ /* 0x000fe2000000120f */
[----:B------:R-:W-:Y:S01]  /*0cc0*/  IMAD.MOV.U32 R9, RZ, RZ, R58 ;  /* 0x000000ffff097224 */ /* 0x000fe200078e003a */
[----:B------:R-:W-:Y:S01]  /*0cd0*/  LOP3.LUT R7, R10, UR14, R7, 0x96, !PT ;  /* 0x0000000e0a077c12 */ /* 0x000fe2000f8e9607 */
[----:B------:R-:W-:Y:S01]  /*0ce0*/  IMAD.MOV.U32 R11, RZ, RZ, R59 ;  /* 0x000000ffff0b7224 */ /* 0x000fe200078e003b */
[----:B------:R-:W-:Y:S01]  /*0cf0*/  SHF.R.U32.HI R10, RZ, 0x10, R55 ;  /* 0x00000010ff0a7819 */ /* 0x000fe20000011637 */
[----:B------:R-:W-:Y:S01]  /*0d00*/  IMAD R8, R8, -0x326172a9, RZ ;  /* 0xcd9e8d5708087824 */ /* 0x000fe200078e02ff */
[----:B------:R-:W-:Y:S01]  /*0d10*/  MOV R102, R19 ;  /* 0x0000001300667202 */ /* 0x000fe20000000f00 */
[----:B------:R-:W-:Y:S01]  /*0d20*/  IMAD.HI.U32 R5, R7, -0x326172a9, RZ ;  /* 0xcd9e8d5707057827 */ /* 0x000fe200078e00ff */
[----:B------:R-:W-:Y:S01]  /*0d30*/  PRMT R114, R9, 0x5410, R11 ;  /* 0x0000541009727816 */ /* 0x000fe2000000000b */
[----:B------:R-:W0:Y:S01]  /*0d40*/  LDCU UR14, c[0x0][0x448] ;  /* 0x00008900ff0e77ac */ /* 0x000e220008000800 */
[----:B------:R-:W-:Y:S01]  /*0d50*/  PRMT R116, R116, 0x5410, R10 ;  /* 0x0000541074747816 */ /* 0x000fe2000000000a */
[----:B------:R-:W-:Y:S01]  /*0d60*/  IMAD R9, R6, -0x2daee0ad, RZ ;  /* 0xd2511f5306097824 */ /* 0x000fe200078e02ff */
[----:B------:R-:W-:Y:S01]  /*0d70*/  LOP3.LUT R5, R8, UR18, R5, 0x96, !PT ;  /* 0x0000001208057c12 */ /* 0x000fe2000f8e9605 */
[----:B------:R-:W-:Y:S01]  /*0d80*/  IMAD.HI.U32 R6, R4, -0x2daee0ad, RZ ;  /* 0xd2511f5304067827 */ /* 0x000fe200078e00ff */
[----:B------:R-:W-:-:S02]  /*0d90*/  SHF.R.U32.HI R10, RZ, 0x10, R51 ;  /* 0x00000010ff0a7819 */ /* 0x000fc40000011633 */
[----:B------:R-:W-:Y:S01]  /*0da0*/  SHF.R.U32.HI R11, RZ, 0x10, R53 ;  /* 0x00000010ff0b7819 */ /* 0x000fe20000011635 */
[----:B------:R-:W-:Y:S01]  /*0db0*/  IMAD R7, R7, -0x326172a9, RZ ;  /* 0xcd9e8d5707077824 */ /* 0x000fe200078e02ff */
[----:B------:R-:W-:Y:S01]  /*0dc0*/  LOP3.LUT R6, R9, UR19, R6, 0x96, !PT ;  /* 0x0000001309067c12 */ /* 0x000fe2000f8e9606 */
[----:B------:R-:W-:Y:S01]  /*0dd0*/  IMAD R9, R4, -0x2daee0ad, RZ ;  /* 0xd2511f5304097824 */ /* 0x000fe200078e02ff */
[----:B------:R-:W-:Y:S01]  /*0de0*/  PRMT R120, R120, 0x5410, R10 ;  /* 0x0000541078787816 */ /* 0x000fe2000000000a */
[----:B------:R-:W-:Y:S01]  /*0df0*/  IMAD.HI.U32 R8, R5, -0x2daee0ad, RZ ;  /* 0xd2511f5305087827 */ /* 0x000fe200078e00ff */
[----:B------:R-:W-:Y:S02]  /*0e00*/  PRMT R118, R118, 0x5410, R11 ;  /* 0x0000541076767816 */ /* 0x000fe4000000000b */
[----:B------:R-:W-:Y:S01]  /*0e10*/  SHF.R.U64 R18, R18, 0x10, R19 ;  /* 0x0000001012127819 */ /* 0x000fe20000001213 */
[----:B------:R-:W-:Y:S01]  /*0e20*/  IMAD.HI.U32 R4, R6, -0x326172a9, RZ ;  /* 0xcd9e8d5706047827 */ /* 0x000fe200078e00ff */
[----:B------:R-:W-:-:S02]  /*0e30*/  LOP3.LUT R8, R9, UR21, R8, 0x96, !PT ;  /* 0x0000001509087c12 */ /* 0x000fc4000f8e9608 */
[----:B------:R-:W-:Y:S01]  /*0e40*/  SHF.R.U32.HI R9, RZ, 0x10, R49 ;  /* 0x00000010ff097819 */ /* 0x000fe20000011631 */
[----:B------:R-:W-:Y:S01]  /*0e50*/  IMAD R10, R5, -0x2daee0ad, RZ ;  /* 0xd2511f53050a7824 */ /* 0x000fe200078e02ff */
[----:B------:R-:W-:Y:S01]  /*0e60*/  LOP3.LUT R4, R7, UR20, R4, 0x96, !PT ;  /* 0x0000001407047c12 */ /* 0x000fe2000f8e9604 */
[----:B------:R-:W-:Y:S01]  /*0e70*/  IMAD R6, R6, -0x326172a9, RZ ;  /* 0xcd9e8d5706067824 */ /* 0x000fe200078e02ff */
[----:B------:R-:W-:Y:S01]  /*0e80*/  PRMT R122, R122, 0x5410, R9 ;  /* 0x000054107a7a7816 */ /* 0x000fe20000000009 */
[----:B------:R-:W-:Y:S01]  /*0e90*/  IMAD.HI.U32 R5, R8, -0x326172a9, RZ ;  /* 0xcd9e8d5708057827 */ /* 0x000fe200078e00ff */
[----:B------:R-:W-:Y:S02]  /*0ea0*/  SHF.R.U64 R22, R22, 0x10, R23 ;  /* 0x0000001016167819 */ /* 0x000fe40000001217 */
[----:B------:R-:W-:Y:S01]  /*0eb0*/  MOV R90, R17 ;  /* 0x00000011005a7202 */ /* 0x000fe20000000f00 */
        /* <DEDUP_REMOVED lines=8> */
[----:B------:R-:W-:Y:S02]  /*0f40*/  SHF.R.U32.HI R15, RZ, 0x10, R15 ;  /* 0x00000010ff0f7819 */ /* 0x000fe4000001160f */
[----:B------:R-:W-:Y:S01]  /*0f50*/  PRMT R124, R124, 0x5410, R10 ;  /* 0x000054107c7c7816 */ /* 0x000fe2000000000a */
[----:B------:R-:W-:Y:S01]  /*0f60*/  IMAD.HI.U32 R4, R7, -0x326172a9, RZ ;  /* 0xcd9e8d5707047827 */ /* 0x000fe200078e00ff */
[----:B------:R-:W-:-:S02]  /*0f70*/  LOP3.LUT R6, R11, UR25, R6, 0x96, !PT ;  /* 0x000000190b067c12 */ /* 0x000fc4000f8e9606 */
[----:B------:R-:W-:Y:S01]  /*0f80*/  SHF.R.U32.HI R19, RZ, 0x10, R19 ;  /* 0x00000010ff137819 */ /* 0x000fe20000011613 */
[----:B------:R-:W-:Y:S01]  /*0f90*/  IMAD R8, R7, -0x326172a9, RZ ;  /* 0xcd9e8d5707087824 */ /* 0x000fe200078e02ff */
[----:B------:R-:W-:Y:S01]  /*0fa0*/  LOP3.LUT R4, R9, UR24, R4, 0x96, !PT ;  /* 0x0000001809047c12 */ /* 0x000fe2000f8e9604 */
[----:B------:R-:W-:Y:S01]  /*0fb0*/  IMAD R5, R5, -0x2daee0ad, RZ ;  /* 0xd2511f5305057824 */ /* 0x000fe200078e02ff */
[----:B------:R-:W-:Y:S01]  /*0fc0*/  SHF.R.U32.HI R23, RZ, 0x10, R23 ;  /* 0x00000010ff177819 */ /* 0x000fe20000011617 */
[----:B------:R-:W-:Y:S01]  /*0fd0*/  IMAD.HI.U32 R77, R6, -0x326172a9, RZ ;  /* 0xcd9e8d57064d7827 */ /* 0x000fe200078e00ff */
[----:B------:R-:W-:Y:S02]  /*0fe0*/  SHF.R.U32.HI R13, RZ, 0x10, R13 ;  /* 0x00000010ff0d7819 */ /* 0x000fe4000001160d */
[----:B------:R-:W-:Y:S01]  /*0ff0*/  SHF.R.U32.HI R17, RZ, 0x10, R17 ;  /* 0x00000010ff117819 */ /* 0x000fe20000011611 */
[----:B------:R-:W-:Y:S01]  /*1000*/  IMAD.HI.U32 R76, R4, -0x2daee0ad, RZ ;  /* 0xd2511f53044c7827 */ /* 0x000fe200078e00ff */
[----:B------:R-:W-:-:S02]  /*1010*/  SHF.R.U64 R20, R20, 0x10, R21 ;  /* 0x0000001014147819 */ /* 0x000fc40000001215 */
[--C-:B------:R-:W-:Y:S01]  /*1020*/  SHF.R.U64 R126, R44, 0x10, R45.reuse ;  /* 0x000000102c7e7819 */ /* 0x100fe2000000122d */
[----:B------:R-:W-:Y:S01]  /*1030*/  IMAD R80, R4, -0x2daee0ad, RZ ;  /* 0xd2511f5304507824 */ /* 0x000fe200078e02ff */
[----:B------:R-:W-:Y:S01]  /*1040*/  SHF.R.U32.HI R9, RZ, 0x10, R45 ;  /* 0x00000010ff097819 */ /* 0x000fe2000001162d */
[----:B------:R-:W-:Y:S01]  /*1050*/  IMAD R82, R6, -0x326172a9, RZ ;  /* 0xcd9e8d5706527824 */ /* 0x000fe200078e02ff */
[--C-:B------:R-:W-:Y:S02]  /*1060*/  SHF.R.U64 R134, R2, 0x10, R3.reuse ;  /* 0x0000001002867819 */ /* 0x100fe40000001203 */
[----:B------:R-:W-:Y:S02]  /*1070*/  SHF.R.U32.HI R10, RZ, 0x10, R3 ;  /* 0x00000010ff0a7819 */ /* 0x000fe40000011603 */
        /* <DEDUP_REMOVED lines=12> */
[----:B------:R-:W-:Y:S02]  /*1140*/  LOP3.LUT R76, R5, UR27, R76, 0x96, !PT ;  /* 0x0000001b054c7c12 */ /* 0x000fe4000f8e964c */
[----:B------:R-:W-:-:S02]  /*1150*/  LOP3.LUT R77, R8, UR26, R77, 0x96, !PT ;  /* 0x0000001a084d7c12 */ /* 0x000fc4000f8e964d */
[----:B01234-:R-:W-:-:S07]  /*1160*/  LOP3.LUT R78, R78, 0x3, RZ, 0xc0, !PT ;  /* 0x000000034e4e7812 */ /* 0x01ffce00078ec0ff */
.L_x_33233:
[----:B------:R-:W0:Y:S08]  /*1170*/  LDC.64 R12, c[0x0][0x3f0] ;  /* 0x0000fc00ff0c7b82 */ /* 0x000e300000000a00 */
[----:B-1----:R-:W1:Y:S08]  /*1180*/  LDC R128, c[0x0][0x388] ;  /* 0x0000e200ff807b82 */ /* 0x002e700000000800 */
        /* <DEDUP_REMOVED lines=19> */
[----:B------:R-:W-:Y:S01]  /*12c0*/  IMAD.U32 R130, RZ, RZ, UR7 ;  /* 0x00000007ff827e24 */ /* 0x000fe2000f8e00ff */
[--C-:B------:R-:W-:Y:S01]  /*12d0*/  SHF.R.U64 R23, R64, 0x10, R65.reuse ;  /* 0x0000001040177819 */ /* 0x100fe20000001241 */
[----:B------:R-:W-:Y:S01]  /*12e0*/  IMAD.U32 R129, RZ, RZ, UR6 ;  /* 0x00000006ff817e24 */ /* 0x000fe2000f8e00ff */
[----:B------:R-:W-:Y:S01]  /*12f0*/  SHF.R.U32.HI R18, RZ, 0x10, R65 ;  /* 0x00000010ff127819 */ /* 0x000fe20000011641 */
[----:B------:R-:W-:Y:S01]  /*1300*/  IMAD.U32 R125, RZ, RZ, UR6 ;  /* 0x00000006ff7d7e24 */ /* 0x000fe2000f8e00ff */
[----:B------:R-:W-:Y:S01]  /*1310*/  LEA.HI R17, R17, R16, RZ, 0x2 ;  /* 0x0000001011117211 */ /* 0x000fe200078f10ff */
        /* <DEDUP_REMOVED lines=9> */
[----:B------:R-:W-:Y:S01]  /*13b0*/  BSSY.RECONVERGENT B1, `(.L_x_32774) ;  /* 0x00002d1000017945 */ /* 0x000fe20003800200 */
[----:B------:R-:W-:Y:S01]  /*13c0*/  PRMT R23, R18, 0x5410, R23 ;  /* 0x0000541012177816 */ /* 0x000fe20000000017 */
[----:B------:R-:W-:Y:S01]  /*13d0*/  VIADD R130, R130, 0x1fd5c5a3 ;  /* 0x1fd5c5a382827836 */ /* 0x000fe20000000000 */
[----:B------:R-:W-:Y:S01]  /*13e0*/  IADD3 R131, PT, PT, R131, 0x76cf5d0a, RZ ;  /* 0x76cf5d0a83837810 */ /* 0x000fe20007ffe0ff */
[----:B------:R-:W-:Y:S01]  /*13f0*/  VIADD R129, R129, 0x8ff34781 ;  /* 0x8ff3478181817836 */ /* 0x000fe20000000000 */
[----:B------:R-:W-:Y:S01]  /*1400*/  IADD3 R127, PT, PT, R127, 0x3c6ef372, RZ ;  /* 0x3c6ef3727f7f7810 */ /* 0x000fe20007ffe0ff */
[----:B------:R-:W-:Y:S01]  /*1410*/  VIADD R125, R125, 0x1715609d ;  /* 0x1715609d7d7d7836 */ /* 0x000fe20000000000 */
[----:B------:R-:W-:Y:S01]  /*1420*/  IADD3 R121, PT, PT, R121, -0x126145ec, RZ ;  /* 0xed9eba1479797810 */ /* 0x000fe20007ffe0ff */
[----:B------:R-:W-:Y:S01]  /*1430*/  VIADD R123, R123, 0x96a522ad ;  /* 0x96a522ad7b7b7836 */ /* 0x000fe20000000000 */
[----:B------:R-:W-:Y:S01]  /*1440*/  IADD3 R115, PT, PT, R115, -0x24c28bd8, RZ ;  /* 0xdb3d742873737810 */ /* 0x000fe20007ffe0ff */
[----:B------:R-:W-:Y:S01]  /*1450*/  VIADD R119, R119, 0x9e3779b9 ;  /* 0x9e3779b977777836 */ /* 0x000fe20000000000 */
[----:B------:R-:W-:Y:S01]  /*1460*/  LEA.HI.SX32 R111, R17, R74, 0x1e ;  /* 0x0000004a116f7211 */ /* 0x000fe200078ff2ff */
[----:B------:R-:W-:-:S02]  /*1470*/  VIADD R117, R117, 0xf1bbcdc8 ;  /* 0xf1bbcdc875757836 */ /* 0x000fc40000000000 */
[----:B------:R-:W-:Y:S02]  /*1480*/  VIADD R113, R113, 0xa9066899 ;  /* 0xa906689971717836 */ /* 0x000fe40000000000 */
[----:B------:R-:W-:Y:S01]  /*1490*/  VIADD R108, R108, 0x32370b8f ;  /* 0x32370b8f6c6c7836 */ /* 0x000fe20000000000 */
        /* <DEDUP_REMOVED lines=8> */
[----:B--2---:R-:W-:Y:S01]  /*1520*/  @!P2 IMAD.MOV.U32 R12, RZ, RZ, R8 ;  /* 0x000000ffff0ca224 */ /* 0x004fe200078e0008 */
        /* <DEDUP_REMOVED lines=17> */
.L_x_32780:
        /* <DEDUP_REMOVED lines=13> */
.L_x_32782:
[----:B------:R-:W-:Y:S05]  /*1710*/  BSYNC.RECONVERGENT B4 ;  /* 0x0000000000047941 */ /* 0x000fea0003800200 */
.L_x_32781:
[----:B------:R-:W-:Y:S01]  /*1720*/  IMAD.WIDE.U32 R16, R75, -0x326172a9, RZ ;  /* 0xcd9e8d574b107825 */ /* 0x000fe200078e00ff */
[----:B------:R-:W-:-:S04]  /*1730*/  LOP3.LUT R12, R79, UR7, R19, 0x96, !PT ;  /* 0x000000074f0c7c12 */ /* 0x000fc8000f8e9613 */
[----:B------:R-:W-:Y:S01]  /*1740*/  LOP3.LUT R14, R0, UR6, R17, 0x96, !PT ;  /* 0x00000006000e7c12 */ /* 0x000fe2000f8e9611 */
        /* <DEDUP_REMOVED lines=40> */
.L_x_32779:
[----:B------:R-:W-:Y:S05]  /*19d0*/  BSYNC.RECONVERGENT B3 ;  /* 0x0000000000037941 */ /* 0x000fea0003800200 */
.L_x_32778:
[----:B------:R-:W-:Y:S01]  /*19e0*/  I2FP.F32.U32 R12, R12 ;  /* 0x0000000c000c7245 */ /* 0x000fe20000201000 */
[----:B------:R-:W-:Y:S02]  /*19f0*/  IMAD.MOV.U32 R15, RZ, RZ, 0x2f800000 ;  /* 0x2f800000ff0f7424 */ /* 0x000fe400078e00ff */
[----:B-----5:R-:W-:Y:S02]  /*1a00*/  FMUL.FTZ R13, R4, UR13 ;  /* 0x0000000d040d7c20 */ /* 0x020fe40008410000 */
[----:B------:R-:W-:Y:S02]  /*1a10*/  FFMA.FTZ R12, R12, R15, 1.1641532182693481445e-10 ;  /* 0x2f0000000c0c7423 */ /* 0x000fe4000001000f */
[----:B------:R-:W-:-:S03]  /*1a20*/  FMUL.FTZ R13, R13, UR12 ;  /* 0x0000000c0d0d7c20 */ /* 0x000fc60008410000 */
[----:B------:R-:W-:Y:S01]  /*1a30*/  FSETP.GTU.FTZ.AND P3, PT, R12, UR10, PT ;  /* 0x0000000a0c007c0b */ /* 0x000fe2000bf7c000 */
[----:B------:R-:W-:-:S03]  /*1a40*/  HADD2.F32 R12, -RZ, R86.H0_H0 ;  /* 0x20000056ff0c7230 */ /* 0x000fc60000004100 */
[----:B------:R-:W-:Y:S02]  /*1a50*/  FSEL R15, R13, RZ, !P3 ;  /* 0x000000ff0d0f7208 */ /* 0x000fe40005800000 */
[----:B------:R-:W-:-:S03]  /*1a60*/  SEL R13, RZ, 0x1, P3 ;  /* 0x00000001ff0d7807 */ /* 0x000fc60001800000 */
[----:B------:R-:W-:Y:S01]  /*1a70*/  FFMA.FTZ R12, R15, R12, R8 ;  /* 0x0000000c0f0c7223 */ /* 0x000fe20000010008 */
[----:B------:R-:W-:-:S07]  /*1a80*/  PRMT R81, R13, 0x7610, R81 ;  /* 0x000076100d517816 */ /* 0x000fce0000000051 */
.L_x_32777:
[----:B------:R-:W-:Y:S05]  /*1a90*/  BSYNC.RECONVERGENT B2 ;  /* 0x0000000000027941 */ /* 0x000fea0003800200 */
.L_x_32776:
        /* <DEDUP_REMOVED lines=17> */
.L_x_32787:
        /* <DEDUP_REMOVED lines=13> */
.L_x_32789:
[----:B------:R-:W-:Y:S05]  /*1c80*/  BSYNC.RECONVERGENT B4 ;  /* 0x0000000000047941 */ /* 0x000fea0003800200 */
.L_x_32788:
[----:B------:R-:W-:Y:S01]  /*1c90*/  IMAD.WIDE.U32 R18, R75, -0x326172a9, RZ ;  /* 0xcd9e8d574b127825 */ /* 0x000fe200078e00ff */
[----:B------:R-:W-:-:S03]  /*1ca0*/  LOP3.LUT R14, R79, UR7, R21, 0x96, !PT ;  /* 0x000000074f0e7c12 */ /* 0x000fc6000f8e9615 */
[----:B------:R-:W-:Y:S01]  /*1cb0*/  IMAD.MOV.U32 R13, RZ, RZ, R22 ;  /* 0x000000ffff0d7224 */ /* 0x000fe200078e0016 */
        /* <DEDUP_REMOVED lines=40> */
.L_x_32786:
[----:B------:R-:W-:Y:S05]  /*1f40*/  BSYNC.RECONVERGENT B3 ;  /* 0x0000000000037941 */ /* 0x000fea0003800200 */
.L_x_32785:
[----:B------:R-:W-:Y:S01]  /*1f50*/  I2FP.F32.U32 R13, R13 ;  /* 0x0000000d000d7245 */ /* 0x000fe20000201000 */
[----:B------:R-:W-:Y:S02]  /*1f60*/  IMAD.MOV.U32 R16, RZ, RZ, 0x2f800000 ;  /* 0x2f800000ff107424 */ /* 0x000fe400078e00ff */
[----:B-----5:R-:W-:Y:S02]  /*1f70*/  FMUL.FTZ R14, R5, UR13 ;  /* 0x0000000d050e7c20 */ /* 0x020fe40008410000 */
[----:B------:R-:W-:Y:S02]  /*1f80*/  FFMA.FTZ R13, R13, R16, 1.1641532182693481445e-10 ;  /* 0x2f0000000d0d7423 */ /* 0x000fe40000010010 */
[----:B------:R-:W-:-:S03]  /*1f90*/  FMUL.FTZ R14, R14, UR12 ;  /* 0x0000000c0e0e7c20 */ /* 0x000fc60008410000 */
[----:B------:R-:W-:Y:S01]  /*1fa0*/  FSETP.GTU.FTZ.AND P3, PT, R13, UR10, PT ;  /* 0x0000000a0d007c0b */ /* 0x000fe2000bf7c000 */
[----:B------:R-:W-:-:S03]  /*1fb0*/  HADD2.F32 R13, -RZ, R23.H1_H1 ;  /* 0x30000017ff0d7230 */ /* 0x000fc60000004100 */
[----:B------:R-:W-:Y:S02]  /*1fc0*/  FSEL R16, R14, RZ, !P3 ;  /* 0x000000ff0e107208 */ /* 0x000fe40005800000 */
[----:B------:R-:W-:-:S03]  /*1fd0*/  SEL R14, RZ, 0x1, P3 ;  /* 0x00000001ff0e7807 */ /* 0x000fc60001800000 */
[----:B------:R-:W-:Y:S01]  /*1fe0*/  FFMA.FTZ R13, R16, R13, R9 ;  /* 0x0000000d100d7223 */ /* 0x000fe20000010009 */
[----:B------:R-:W-:-:S07]  /*1ff0*/  PRMT R83, R14, 0x7610, R83 ;  /* 0x000076100e537816 */ /* 0x000fce0000000053 */
.L_x_32784:
[----:B------:R-:W-:Y:S05]  /*2000*/  BSYNC.RECONVERGENT B2 ;  /* 0x0000000000027941 */ /* 0x000fea0003800200 */
.L_x_32783:
        /* <DEDUP_REMOVED lines=17> */
.L_x_32794:
        /* <DEDUP_REMOVED lines=13> */
.L_x_32796:
[----:B------:R-:W-:Y:S05]  /*21f0*/  BSYNC.RECONVERGENT B4 ;  /* 0x0000000000047941 */ /* 0x000fea0003800200 */
.L_x_32795:
        /* <DEDUP_REMOVED lines=43> */
.L_x_32793:
[----:B------:R-:W-:Y:S05]  /*24b0*/  BSYNC.RECONVERGENT B3 ;  /* 0x0000000000037941 */ /* 0x000fea0003800200 */
.L_x_32792:
[----:B------:R-:W-:Y:S01]  /*24c0*/  I2FP.F32.U32 R14, R17 ;  /* 0x00000011000e7245 */ /* 0x000fe20000201000 */
[----:B------:R-:W-:Y:S02]  /*24d0*/  HFMA2 R17, -RZ, RZ, 0.1171875, 0 ;  /* 0x2f800000ff117431 */ /* 0x000fe400000001ff */
[----:B-----5:R-:W-:-:S03]  /*24e0*/  FMUL.FTZ R15, R6, UR13 ;  /* 0x0000000d060f7c20 */ /* 0x020fc60008410000 */
[----:B------:R-:W-:Y:S01]  /*24f0*/  FFMA.FTZ R14, R14, R17, 1.1641532182693481445e-10 ;  /* 0x2f0000000e0e7423 */ /* 0x000fe20000010011 */
[----:B------:R-:W-:-:S04]  /*2500*/  FMUL.FTZ R15, R15, UR12 ;  /* 0x0000000c0f0f7c20 */ /* 0x000fc80008410000 */
[----:B------:R-:W-:Y:S01]  /*2510*/  FSETP.GTU.FTZ.AND P3, PT, R14, UR10, PT ;  /* 0x0000000a0e007c0b */ /* 0x000fe2000bf7c000 */
[----:B------:R-:W-:-:S03]  /*2520*/  HADD2.F32 R14, -RZ, R85.H1_H1 ;  /* 0x30000055ff0e7230 */ /* 0x000fc60000004100 */
[----:B------:R-:W-:Y:S02]  /*2530*/  FSEL R17, R15, RZ, !P3 ;  /* 0x000000ff0f117208 */ /* 0x000fe40005800000 */
[----:B------:R-:W-:-:S03]  /*2540*/  SEL R15, RZ, 0x1, P3 ;  /* 0x00000001ff0f7807 */ /* 0x000fc60001800000 */
[----:B------:R-:W-:Y:S01]  /*2550*/  FFMA.FTZ R14, R17, R14, R10 ;  /* 0x0000000e110e7223 */ /* 0x000fe2000001000a */
[----:B------:R-:W-:-:S07]  /*2560*/  PRMT R84, R15, 0x7610, R84 ;  /* 0x000076100f547816 */ /* 0x000fce0000000054 */
.L_x_32791:
[----:B------:R-:W-:Y:S05]  /*2570*/  BSYNC.RECONVERGENT B2 ;  /* 0x0000000000027941 */ /* 0x000fea0003800200 */
.L_x_32790:
        /* <DEDUP_REMOVED lines=16> */
.L_x_32800:
        /* <DEDUP_REMOVED lines=13> */
.L_x_32802:
[----:B------:R-:W-:Y:S05]  /*2750*/  BSYNC.RECONVERGENT B3 ;  /* 0x0000000000037941 */ /* 0x000fea0003800200 */
.L_x_32801:
        /* <DEDUP_REMOVED lines=43> */
.L_x_32799:
[----:B------:R-:W-:Y:S05]  /*2a10*/  BSYNC.RECONVERGENT B2 ;  /* 0x0000000000027941 */ /* 0x000fea0003800200 */
.L_x_32798:
        /* <DEDUP_REMOVED lines=10> */
[----:B------:R-:W-:Y:S01]  /*2ac0*/  PRMT R85, R16, 0x7610, R85 ;  /* 0x0000761010557816 */ /* 0x000fe20000000055 */
[----:B------:R-:W-:Y:S06]  /*2ad0*/  BRA `(.L_x_32797) ;  /* 0x0000001400787947 */ /* 0x000fec0003800000 */
.L_x_32775:
        /* <DEDUP_REMOVED lines=21> */
.L_x_32807:
        /* <DEDUP_REMOVED lines=13> */
.L_x_32809:
[----:B------:R-:W-:Y:S05]  /*2d00*/  BSYNC.RECONVERGENT B4 ;  /* 0x0000000000047941 */ /* 0x000fea0003800200 */
.L_x_32808:
        /* <DEDUP_REMOVED lines=43> */
.L_x_32806:
[----:B------:R-:W-:Y:S05]  /*2fc0*/  BSYNC.RECONVERGENT B3 ;  /* 0x0000000000037941 */ /* 0x000fea0003800200 */
.L_x_32805:
[----:B------:R-:W-:Y:S01]  /*2fd0*/  I2FP.F32.U32 R12, R12 ;  /* 0x0000000c000c7245 */ /* 0x000fe20000201000 */
[----:B------:R-:W-:Y:S02]  /*2fe0*/  IMAD.MOV.U32 R13, RZ, RZ, 0x2f800000 ;  /* 0x2f800000ff0d7424 */ /* 0x000fe400078e00ff */
[----:B-----5:R-:W-:Y:S01]  /*2ff0*/  FMUL.FTZ R15, R4, UR13 ;  /* 0x0000000d040f7c20 */ /* 0x020fe20008410000 */
[----:B------:R-:W-:Y:S02]  /*3000*/  HADD2.F32 R17, -RZ, R86.H0_H0 ;  /* 0x20000056ff117230 */ /* 0x000fe40000004100 */
[----:B------:R-:W-:Y:S01]  /*3010*/  FFMA.FTZ R12, R12, R13, 1.1641532182693481445e-10 ;  /* 0x2f0000000c0c7423 */ /* 0x000fe2000001000d */
[----:B------:R-:W-:-:S04]  /*3020*/  FMUL.FTZ R15, R15, UR12 ;  /* 0x0000000c0f0f7c20 */ /* 0x000fc80008410000 */
[----:B------:R-:W-:-:S04]  /*3030*/  FSETP.GTU.FTZ.AND P2, PT, R12, UR10, PT ;  /* 0x0000000a0c007c0b */ /* 0x000fc8000bf5c000 */
[----:B------:R-:W-:Y:S02]  /*3040*/  FSEL R12, R15, RZ, !P2 ;  /* 0x000000ff0f0c7208 */ /* 0x000fe40005000000 */
[----:B------:R-:W-:-:S03]  /*3050*/  SEL R13, RZ, 0x1, P2 ;  /* 0x00000001ff0d7807 */ /* 0x000fc60001000000 */
[----:B------:R-:W-:Y:S01]  /*3060*/  FMUL.FTZ R12, R12, R17 ;  /* 0x000000110c0c7220 */ /* 0x000fe20000410000 */
[----:B------:R-:W-:-:S07]  /*3070*/  PRMT R81, R13, 0x7610, R81 ;  /* 0x000076100d517816 */ /* 0x000fce0000000051 */
.L_x_32804:
[----:B------:R-:W-:Y:S05]  /*3080*/  BSYNC.RECONVERGENT B2 ;  /* 0x0000000000027941 */ /* 0x000fea0003800200 */
.L_x_32803:
        /* <DEDUP_REMOVED lines=17> */
.L_x_32814:
        /* <DEDUP_REMOVED lines=13> */
.L_x_32816:
[----:B------:R-:W-:Y:S05]  /*3270*/  BSYNC.RECONVERGENT B4 ;  /* 0x0000000000047941 */ /* 0x000fea0003800200 */
.L_x_32815:
        /* <DEDUP_REMOVED lines=43> */
.L_x_32813:
[----:B------:R-:W-:Y:S05]  /*3530*/  BSYNC.RECONVERGENT B3 ;  /* 0x0000000000037941 */ /* 0x000fea0003800200 */
.L_x_32812:
[----:B------:R-:W-:Y:S01]  /*3540*/  I2FP.F32.U32 R13, R13 ;  /* 0x0000000d000d7245 */ /* 0x000fe20000201000 */
[----:B------:R-:W-:Y:S02]  /*3550*/  IMAD.MOV.U32 R14, RZ, RZ, 0x2f800000 ;  /* 0x2f800000ff0e7424 */ /* 0x000fe400078e00ff */
[----:B-----5:R-:W-:Y:S01]  /*3560*/  FMUL.FTZ R16, R5, UR13 ;  /* 0x0000000d05107c20 */ /* 0x020fe20008410000 */
[----:B------:R-:W-:Y:S02]  /*3570*/  HADD2.F32 R18, -RZ, R23.H1_H1 ;  /* 0x30000017ff127230 */ /* 0x000fe40000004100 */
[----:B------:R-:W-:Y:S01]  /*3580*/  FFMA.FTZ R13, R13, R14, 1.1641532182693481445e-10 ;  /* 0x2f0000000d0d7423 */ /* 0x000fe2000001000e */
[----:B------:R-:W-:-:S04]  /*3590*/  FMUL.FTZ R16, R16, UR12 ;  /* 0x0000000c10107c20 */ /* 0x000fc80008410000 */
[----:B------:R-:W-:-:S04]  /*35a0*/  FSETP.GTU.FTZ.AND P2, PT, R13, UR10, PT ;  /* 0x0000000a0d007c0b */ /* 0x000fc8000bf5c000 */
[----:B------:R-:W-:Y:S02]  /*35b0*/  FSEL R13, R16, RZ, !P2 ;  /* 0x000000ff100d7208 */ /* 0x000fe40005000000 */
[----:B------:R-:W-:-:S03]  /*35c0*/  SEL R14, RZ, 0x1, P2 ;  /* 0x00000001ff0e7807 */ /* 0x000fc60001000000 */
[----:B------:R-:W-:Y:S01]  /*35d0*/  FMUL.FTZ R13, R13, R18 ;  /* 0x000000120d0d7220 */ /* 0x000fe20000410000 */
[----:B------:R-:W-:-:S07]  /*35e0*/  PRMT R83, R14, 0x7610, R83 ;  /* 0x000076100e537816 */ /* 0x000fce0000000053 */
.L_x_32811:
[----:B------:R-:W-:Y:S05]  /*35f0*/  BSYNC.RECONVERGENT B2 ;  /* 0x0000000000027941 */ /* 0x000fea0003800200 */
.L_x_32810:
        /* <DEDUP_REMOVED lines=17> */
.L_x_32821:
        /* <DEDUP_REMOVED lines=13> */
.L_x_32823:
[----:B------:R-:W-:Y:S05]  /*37e0*/  BSYNC.RECONVERGENT B4 ;  /* 0x0000000000047941 */ /* 0x000fea0003800200 */
.L_x_32822:
        /* <DEDUP_REMOVED lines=43> */
.L_x_32820:
[----:B------:R-:W-:Y:S05]  /*3aa0*/  BSYNC.RECONVERGENT B3 ;  /* 0x0000000000037941 */ /* 0x000fea0003800200 */
.L_x_32819:
[----:B------:R-:W-:Y:S01]  /*3ab0*/  I2FP.F32.U32 R14, R17 ;  /* 0x00000011000e7245 */ /* 0x000fe20000201000 */
[----:B------:R-:W-:Y:S02]  /*3ac0*/  HFMA2 R15, -RZ, RZ, 0.1171875, 0 ;  /* 0x2f800000ff0f7431 */ /* 0x000fe400000001ff */
        /* <DEDUP_REMOVED lines=9> */
.L_x_32818:
[----:B------:R-:W-:Y:S05]  /*3b60*/  BSYNC.RECONVERGENT B2 ;  /* 0x0000000000027941 */ /* 0x000fea0003800200 */
.L_x_32817:
        /* <DEDUP_REMOVED lines=16> */
.L_x_32826:
        /* <DEDUP_REMOVED lines=13> */
.L_x_32828:
[----:B------:R-:W-:Y:S05]  /*3d40*/  BSYNC.RECONVERGENT B3 ;  /* 0x0000000000037941 */ /* 0x000fea0003800200 */
.L_x_32827:
        /* <DEDUP_REMOVED lines=43> */
.L_x_32825:
[----:B------:R-:W-:Y:S05]  /*4000*/  BSYNC.RECONVERGENT B2 ;  /* 0x0000000000027941 */ /* 0x000fea0003800200 */
.L_x_32824:
        /* <DEDUP_REMOVED lines=11> */
.L_x_32797:
[----:B------:R-:W-:Y:S05]  /*40c0*/  BSYNC.RECONVERGENT B1 ;  /* 0x0000000000017941 */ /* 0x000fea0003800200 */
.L_x_32774:
        /* <DEDUP_REMOVED lines=11> */
[----:B0-----:R-:W0:Y:S01]  /*4180*/  LDC.64 R20, c[0x0][0x3b0] ;  /* 0x0000ec00ff147b82 */ /* 0x001e220000000a00 */
[----:B------:R-:W-:Y:S01]  /*4190*/  IMAD.U32 R25, R84, 0x10000, RZ ;  /* 0x0001000054197824 */ /* 0x000fe200078e00ff */
[----:B------:R-:W-:Y:S02]  /*41a0*/  LOP3.LUT R23, R85, 0xffff, RZ, 0xc0, !PT ;  /* 0x0000ffff55177812 */ /* 0x000fe400078ec0ff */
[----:B------:R-:W-:Y:S02]  /*41b0*/  LOP3.LUT R28, R83, 0xff, RZ, 0xc0, !PT ;  /* 0x000000ff531c7812 */ /* 0x000fe400078ec0ff */
[----:B------:R-:W-:-:S04]  /*41c0*/  LOP3.LUT R26, R25, 0xff0000, RZ, 0xc0, !PT ;  /* 0x00ff0000191a7812 */ /* 0x000fc800078ec0ff */
[----:B------:R-:W-:Y:S02]  /*41d0*/  LEA R23, R23, R26, 0x18 ;  /* 0x0000001a17177211 */ /* 0x000fe400078ec0ff */
[----:B------:R-:W-:-:S03]  /*41e0*/  LOP3.LUT R26, R81, 0xff, RZ, 0xc0, !PT ;  /* 0x000000ff511a7812 */ /* 0x000fc600078ec0ff */
[----:B------:R-:W-:-:S04]  /*41f0*/  IMAD R23, R28, 0x100, R23 ;  /* 0x000001001c177824 */ /* 0x000fc800078e0217 */
[----:B------:R-:W-:Y:S02]  /*4200*/  IMAD.IADD R23, R23, 0x1, R26 ;  /* 0x0000000117177824 */ /* 0x000fe400078e021a */
[----:B0-----:R-:W-:-:S05]  /*4210*/  IMAD.WIDE.U32 R20, R43, 0x4, R20 ;  /* 0x000000042b147825 */ /* 0x001fca00078e0014 */
[----:B------:R1:W-:Y:S02]  /*4220*/  STG.E desc[UR8][R20.64], R23 ;  /* 0x0000001714007986 */ /* 0x0003e4000c101908 */
.L_x_32830:
[----:B------:R-:W-:Y:S05]  /*4230*/  BSYNC.RECONVERGENT B1 ;  /* 0x0000000000017941 */ /* 0x000fea0003800200 */
.L_x_32829:
[----:B-----5:R2:W5:Y:S04]  /*4240*/  @P1 LDG.E.128 R4, desc[UR8][R18.64] ;  /* 0x0000000812041981 */ /* 0x020568000c1e1d00 */
[----:B------:R2:W5:Y:S01]  /*4250*/  @P0 LDG.E.128 R8, desc[UR8][R16.64] ;  /* 0x0000000810080981 */ /* 0x000562000c1e1d00 */
[--C-:B------:R-:W-:Y:S01]  /*4260*/  SHF.R.U64 R27, R62, 0x10, R63.reuse ;  /* 0x000000103e1b7819 */ /* 0x100fe2000000123f */
[----:B------:R-:W-:Y:S01]  /*4270*/  BSSY.RECONVERGENT B1, `(.L_x_32831) ;  /* 0x00002c2000017945 */ /* 0x000fe20003800200 */
[----:B01----:R-:W-:-:S04]  /*4280*/  SHF.R.U32.HI R20, RZ, 0x10, R63 ;  /* 0x00000010ff147819 */ /* 0x003fc8000001163f */
[----:B------:R-:W-:Y:S01]  /*4290*/  PRMT R27, R20, 0x5410, R27 ;  /* 0x00005410141b7816 */ /* 0x000fe2000000001b */
[----:B------:R-:W-:Y:S06]  /*42a0*/  @!P0 BRA `(.L_x_32832) ;  /* 0x0000001400808947 */ /* 0x000fec0003800000 */
        /* <DEDUP_REMOVED lines=22> */
.L_x_32837:
        /* <DEDUP_REMOVED lines=13> */
.L_x_32839:
[----:B------:R-:W-:Y:S05]  /*44e0*/  BSYNC.RECONVERGENT B4 ;  /* 0x0000000000047941 */ /* 0x000fea0003800200 */
.L_x_32838:
        /* <DEDUP_REMOVED lines=43> */
.L_x_32836:
[----:B------:R-:W-:Y:S05]  /*47a0*/  BSYNC.RECONVERGENT B3 ;  /* 0x0000000000037941 */ /* 0x000fea0003800200 */
.L_x_32835:
[----:B------:R-:W-:Y:S01]  /*47b0*/  I2FP.F32.U32 R16, R16 ;  /* 0x0000001000107245 */ /* 0x000fe20000201000 */
[----:B------:R-:W-:Y:S02]  /*47c0*/  IMAD.MOV.U32 R17, RZ, RZ, 0x2f800000 ;  /* 0x2f800000ff117424 */ /* 0x000fe400078e00ff */
[----:B------:R-:W-:Y:S02]  /*47d0*/  FMUL.FTZ R19, R4, UR13 ;  /* 0x0000000d04137c20 */ /* 0x000fe40008410000 */
        /* <DEDUP_REMOVED lines=8> */
.L_x_32834:
[----:B------:R-:W-:Y:S05]  /*4860*/  BSYNC.RECONVERGENT B2 ;  /* 0x0000000000027941 */ /* 0x000fea0003800200 */
.L_x_32833:
        /* <DEDUP_REMOVED lines=17> */
.L_x_32844:
        /* <DEDUP_REMOVED lines=13> */
.L_x_32846:
[----:B------:R-:W-:Y:S05]  /*4a50*/  BSYNC.RECONVERGENT B4 ;  /* 0x0000000000047941 */ /* 0x000fea0003800200 */
.L_x_32845:
        /* <DEDUP_REMOVED lines=43> */
.L_x_32843:
[----:B------:R-:W-:Y:S05]  /*4d10*/  BSYNC.RECONVERGENT B3 ;  /* 0x0000000000037941 */ /* 0x000fea0003800200 */
.L_x_32842:
        /* <DEDUP_REMOVED lines=11> */
.L_x_32841:
[----:B------:R-:W-:Y:S05]  /*4dd0*/  BSYNC.RECONVERGENT B2 ;  /* 0x0000000000027941 */ /* 0x000fea0003800200 */
.L_x_32840:
        /* <DEDUP_REMOVED lines=17> */
.L_x_32851:
        /* <DEDUP_REMOVED lines=13> */
.L_x_32853:
[----:B------:R-:W-:Y:S05]  /*4fc0*/  BSYNC.RECONVERGENT B4 ;  /* 0x0000000000047941 */ /* 0x000fea0003800200 */
.L_x_32852:
        /* <DEDUP_REMOVED lines=43> */
.L_x_32850:
[----:B------:R-:W-:Y:S05]  /*5280*/  BSYNC.RECONVERGENT B3 ;  /* 0x0000000000037941 */ /* 0x000fea0003800200 */
.L_x_32849:
[----:B------:R-:W-:Y:S01]  /*5290*/  I2FP.F32.U32 R18, R21 ;  /* 0x0000001500127245 */ /* 0x000fe20000201000 */
[----:B------:R-:W-:Y:S02]  /*52a0*/  HFMA2 R19, -RZ, RZ, 0.1171875, 0 ;  /* 0x2f800000ff137431 */ /* 0x000fe400000001ff */
[----:B------:R-:W-:-:S03]  /*52b0*/  FMUL.FTZ R21, R6, UR13 ;  /* 0x0000000d06157c20 */ /* 0x000fc60008410000 */
        /* <DEDUP_REMOVED lines=8> */
.L_x_32848:
[----:B------:R-:W-:Y:S05]  /*5340*/  BSYNC.RECONVERGENT B2 ;  /* 0x0000000000027941 */ /* 0x000fea0003800200 */
.L_x_32847:
        /* <DEDUP_REMOVED lines=16> */
.L_x_32857:
        /* <DEDUP_REMOVED lines=13> */
.L_x_32859:
[----:B------:R-:W-:Y:S05]  /*5520*/  BSYNC.RECONVERGENT B3 ;  /* 0x0000000000037941 */ /* 0x000fea0003800200 */
.L_x_32858:
        /* <DEDUP_REMOVED lines=43> */
.L_x_32856:
[----:B------:R-:W-:Y:S05]  /*57e0*/  BSYNC.RECONVERGENT B2 ;  /* 0x0000000000027941 */ /* 0x000fea0003800200 */
.L_x_32855:
[----:B------:R-:W-:Y:S01]  /*57f0*/  I2FP.F32.U32 R19, R19 ;  /* 0x0000001300137245 */ /* 0x000fe20000201000 */
[----:B------:R-:W-:Y:S02]  /*5800*/  IMAD.MOV.U32 R20, RZ, RZ, 0x2f800000 ;  /* 0x2f800000ff147424 */ /* 0x000fe400078e00ff */
[----:B------:R-:W-:Y:S02]  /*5810*/  FMUL.FTZ R21, R7, UR13 ;  /* 0x0000000d07157c20 */ /* 0x000fe40008410000 */
        /* <DEDUP_REMOVED lines=9> */
.L_x_32832:
[----:B------:R-:W-:Y:S01]  /*58b0*/  BSSY.RECONVERGENT B2, `(.L_x_32860) ;  /* 0x000005a000027945 */ /* 0x000fe20003800200 */
[----:B--2---:R-:W-:Y:S01]  /*58c0*/  MOV R18, R24 ;  /* 0x0000001800127202 */ /* 0x004fe20000000f00 */
        /* <DEDUP_REMOVED lines=19> */
.L_x_32864:
        /* <DEDUP_REMOVED lines=13> */
.L_x_32866:
[----:B------:R-:W-:Y:S05]  /*5ad0*/  BSYNC.RECONVERGENT B4 ;  /* 0x0000000000047941 */ /* 0x000fea0003800200 */
.L_x_32865:
        /* <DEDUP_REMOVED lines=43> */
.L_x_32863:
[----:B------:R-:W-:Y:S05]  /*5d90*/  BSYNC.RECONVERGENT B3 ;  /* 0x0000000000037941 */ /* 0x000fea0003800200 */
.L_x_32862:
        /* <DEDUP_REMOVED lines=11> */
.L_x_32861:
[----:B------:R-:W-:Y:S05]  /*5e50*/  BSYNC.RECONVERGENT B2 ;  /* 0x0000000000027941 */ /* 0x000fea0003800200 */
.L_x_32860:
        /* <DEDUP_REMOVED lines=17> */
.L_x_32871:
        /* <DEDUP_REMOVED lines=13> */
.L_x_32873:
[----:B------:R-:W-:Y:S05]  /*6040*/  BSYNC.RECONVERGENT B4 ;  /* 0x0000000000047941 */ /* 0x000fea0003800200 */
.L_x_32872:
        /* <DEDUP_REMOVED lines=43> */
.L_x_32870:
[----:B------:R-:W-:Y:S05]  /*6300*/  BSYNC.RECONVERGENT B3 ;  /* 0x0000000000037941 */ /* 0x000fea0003800200 */
.L_x_32869:
        /* <DEDUP_REMOVED lines=11> */
.L_x_32868:
[----:B------:R-:W-:Y:S05]  /*63c0*/  BSYNC.RECONVERGENT B2 ;  /* 0x0000000000027941 */ /* 0x000fea0003800200 */
.L_x_32867:
        /* <DEDUP_REMOVED lines=17> */
.L_x_32878:
        /* <DEDUP_REMOVED lines=13> */
.L_x_32880:
[----:B------:R-:W-:Y:S05]  /*65b0*/  BSYNC.RECONVERGENT B4 ;  /* 0x0000000000047941 */ /* 0x000fea0003800200 */
.L_x_32879:
        /* <DEDUP_REMOVED lines=43> */
.L_x_32877:
[----:B------:R-:W-:Y:S05]  /*6870*/  BSYNC.RECONVERGENT B3 ;  /* 0x0000000000037941 */ /* 0x000fea0003800200 */
.L_x_32876:
        /* <DEDUP_REMOVED lines=11> */
.L_x_32875:
[----:B------:R-:W-:Y:S05]  /*6930*/  BSYNC.RECONVERGENT B2 ;  /* 0x0000000000027941 */ /* 0x000fea0003800200 */
.L_x_32874:
        /* <DEDUP_REMOVED lines=16> */
.L_x_32883:
        /* <DEDUP_REMOVED lines=13> */
.L_x_32885:
[----:B------:R-:W-:Y:S05]  /*6b10*/  BSYNC.RECONVERGENT B3 ;  /* 0x0000000000037941 */ /* 0x000fea0003800200 */
.L_x_32884:
        /* <DEDUP_REMOVED lines=43> */
.L_x_32882:
[----:B------:R-:W-:Y:S05]  /*6dd0*/  BSYNC.RECONVERGENT B2 ;  /* 0x0000000000027941 */ /* 0x000fea0003800200 */
.L_x_32881:
[----:B------:R-:W-:Y:S01]  /*6de0*/  I2FP.F32.U32 R19, R19 ;  /* 0x0000001300137245 */ /* 0x000fe20000201000 */
[----:B------:R-:W-:Y:S02]  /*6df0*/  HFMA2 R20, -RZ, RZ, 0.1171875, 0 ;  /* 0x2f800000ff147431 */ /* 0x000fe400000001ff */
        /* <DEDUP_REMOVED lines=9> */
.L_x_32854:
[----:B------:R-:W-:Y:S05]  /*6e90*/  BSYNC.RECONVERGENT B1 ;  /* 0x0000000000017941 */ /* 0x000fea0003800200 */
.L_x_32831:
[----:B------:R-:W-:Y:S01]  /*6ea0*/  VIADD R25, R111, 0x20 ;  /* 0x000000206f197836 */ /* 0x000fe20000000000 */
        /* <DEDUP_REMOVED lines=10> */
[----:B------:R-:W0:Y:S01]  /*6f50*/  LDC.64 R24, c[0x0][0x3b0] ;  /* 0x0000ec00ff187b82 */ /* 0x000e220000000a00 */
[----:B------:R-:W-:Y:S02]  /*6f60*/  SHF.L.U32 R29, R84, 0x10, RZ ;  /* 0x00000010541d7819 */ /* 0x000fe400000006ff */
[----:B------:R-:W-:Y:S02]  /*6f70*/  LOP3.LUT R27, R85, 0xffff, RZ, 0xc0, !PT ;  /* 0x0000ffff551b7812 */ /* 0x000fe400078ec0ff */
[----:B------:R-:W-:Y:S02]  /*6f80*/  LOP3.LUT R30, R29, 0xff0000, RZ, 0xc0, !PT ;  /* 0x00ff00001d1e7812 */ /* 0x000fe400078ec0ff */
[----:B------:R-:W-:-:S03]  /*6f90*/  LOP3.LUT R29, R83, 0xff, RZ, 0xc0, !PT ;  /* 0x000000ff531d7812 */ /* 0x000fc600078ec0ff */
[----:B------:R-:W-:Y:S01]  /*6fa0*/  IMAD R30, R27, 0x1000000, R30 ;  /* 0x010000001b1e7824 */ /* 0x000fe200078e021e */
[----:B------:R-:W-:-:S03]  /*6fb0*/  IADD3 R27, PT, PT, R43, 0x20, RZ ;  /* 0x000000202b1b7810 */ /* 0x000fc60007ffe0ff */
[----:B------:R-:W-:Y:S01]  /*6fc0*/  IMAD R29, R29, 0x100, R30 ;  /* 0x000001001d1d7824 */ /* 0x000fe200078e021e */
[----:B------:R-:W-:-:S04]  /*6fd0*/  LOP3.LUT R30, R81, 0xff, RZ, 0xc0, !PT ;  /* 0x000000ff511e7812 */ /* 0x000fc800078ec0ff */
[----:B------:R-:W-:Y:S01]  /*6fe0*/  IADD3 R29, PT, PT, R29, R30, RZ ;  /* 0x0000001e1d1d7210 */ /* 0x000fe20007ffe0ff */
[----:B0-----:R-:W-:-:S05]  /*6ff0*/  IMAD.WIDE.U32 R24, R27, 0x4, R24 ;  /* 0x000000041b187825 */ /* 0x001fca00078e0018 */
[----:B------:R0:W-:Y:S02]  /*7000*/  STG.E desc[UR8][R24.64], R29 ;  /* 0x0000001d18007986 */ /* 0x0001e4000c101908 */
.L_x_32887:
[----:B------:R-:W-:Y:S05]  /*7010*/  BSYNC.RECONVERGENT B1 ;  /* 0x0000000000017941 */ /* 0x000fea0003800200 */
.L_x_32886:
[----:B-----5:R1:W5:Y:S04]  /*7020*/  @P1 LDG.E.128 R4, desc[UR8][R22.64] ;  /* 0x0000000816041981 */ /* 0x020368000c1e1d00 */
[----:B------:R1:W5:Y:S01]  /*7030*/  @P0 LDG.E.128 R8, desc[UR8][R20.64] ;  /* 0x0000000814080981 */ /* 0x000362000c1e1d00 */
[----:B------:R-:W-:Y:S01]  /*7040*/  BSSY.RECONVERGENT B1, `(.L_x_32888) ;  /* 0x00002c0000017945 */ /* 0x000fe20003800200 */
[--C-:B------:R-:W-:Y:S02]  /*7050*/  SHF.R.U64 R32, R60, 0x10, R61.reuse ;  /* 0x000000103c207819 */ /* 0x100fe4000000123d */
[----:B------:R-:W-:Y:S01]  /*7060*/  SHF.R.U32.HI R34, RZ, 0x10, R61 ;  /* 0x00000010ff227819 */ /* 0x000fe2000001163d */
[----:B------:R-:W-:Y:S06]  /*7070*/  @!P0 BRA `(.L_x_32889) ;  /* 0x00000014007c8947 */ /* 0x000fec0003800000 */
[----:B------:R-:W-:Y:S01]  /*7080*/  ISETP.GT.AND P2, PT, R40, RZ, PT ;  /* 0x000000ff2800720c */ /* 0x000fe20003f44270 */
[----:B------:R-:W-:Y:S01]  /*7090*/  BSSY.RECONVERGENT B2, `(.L_x_32890) ;  /* 0x0000059000027945 */ /* 0x000fe20003800200 */
[----:B-1----:R-:W-:Y:S01]  /*70a0*/  IMAD.MOV.U32 R22, RZ, RZ, R28 ;  /* 0x000000ffff167224 */ /* 0x002fe200078e001c */
        /* <DEDUP_REMOVED lines=19> */
.L_x_32894:
        /* <DEDUP_REMOVED lines=13> */
.L_x_32896:
[----:B------:R-:W-:Y:S05]  /*72b0*/  BSYNC.RECONVERGENT B4 ;  /* 0x0000000000047941 */ /* 0x000fea0003800200 */
.L_x_32895:
        /* <DEDUP_REMOVED lines=42> */
.L_x_32893:
[----:B------:R-:W-:Y:S05]  /*7560*/  BSYNC.RECONVERGENT B3 ;  /* 0x0000000000037941 */ /* 0x000fea0003800200 */
.L_x_32892:
        /* <DEDUP_REMOVED lines=11> */
.L_x_32891:
[----:B------:R-:W-:Y:S05]  /*7620*/  BSYNC.RECONVERGENT B2 ;  /* 0x0000000000027941 */ /* 0x000fea0003800200 */
.L_x_32890:
        /* <DEDUP_REMOVED lines=17> */
.L_x_32901:
        /* <DEDUP_REMOVED lines=13> */
.L_x_32903:
[----:B------:R-:W-:Y:S05]  /*7810*/  BSYNC.RECONVERGENT B4 ;  /* 0x0000000000047941 */ /* 0x000fea0003800200 */
.L_x_32902:
[----:B------:R-:W-:Y:S01]  /*7820*/  IMAD.WIDE.U32 R26, R75, -0x326172a9, RZ ;  /* 0xcd9e8d574b1a7825 */ /* 0x000fe200078e00ff */
[----:B------:R-:W-:Y:S02]  /*7830*/  LOP3.LUT R22, R79, UR7, R29, 0x96, !PT ;  /* 0x000000074f167c12 */ /* 0x000fe4000f8e961d */
[----:B------:R-:W-:Y:S02]  /*7840*/  MOV R21, R30 ;  /* 0x0000001e00157202 */ /* 0x000fe40000000f00 */
        /* <DEDUP_REMOVED lines=40> */
.L_x_32900:
[----:B------:R-:W-:Y:S05]  /*7ad0*/  BSYNC.RECONVERGENT B3 ;  /* 0x0000000000037941 */ /* 0x000fea0003800200 */
.L_x_32899:
[----:B------:R-:W-:Y:S01]  /*7ae0*/  I2FP.F32.U32 R21, R21 ;  /* 0x0000001500157245 */ /* 0x000fe20000201000 */
[----:B------:R-:W-:Y:S02]  /*7af0*/  IMAD.MOV.U32 R22, RZ, RZ, 0x2f800000 ;  /* 0x2f800000ff167424 */ /* 0x000fe400078e00ff */
[----:B0-----:R-:W-:Y:S02]  /*7b00*/  FMUL.FTZ R24, R5, UR13 ;  /* 0x0000000d05187c20 */ /* 0x001fe40008410000 */
        /* <DEDUP_REMOVED lines=8> */
.L_x_32898:
[----:B------:R-:W-:Y:S05]  /*7b90*/  BSYNC.RECONVERGENT B2 ;  /* 0x0000000000027941 */ /* 0x000fea0003800200 */
.L_x_32897:
        /* <DEDUP_REMOVED lines=17> */
.L_x_32908:
        /* <DEDUP_REMOVED lines=13> */
.L_x_32910:
[----:B------:R-:W-:Y:S05]  /*7d80*/  BSYNC.RECONVERGENT B4 ;  /* 0x0000000000047941 */ /* 0x000fea0003800200 */
.L_x_32909:
        /* <DEDUP_REMOVED lines=41> */
[----:B------:R-:W-:Y:S01]  /*8020*/  LOP3.LUT R76, R123, R76, R23, 0x96, !PT ;  /* 0x0000004c7b4c7212 */ /* 0x000fe200078e9617 */
[----:B------:R-:W-:-:S07]  /*8030*/  IMAD.MOV.U32 R30, RZ, RZ, R22 ;  /* 0x000000ffff1e7224 */ /* 0x000fce00078e0016 */
.L_x_32907:
[----:B------:R-:W-:Y:S05]  /*8040*/  BSYNC.RECONVERGENT B3 ;  /* 0x0000000000037941 */ /* 0x000fea0003800200 */
.L_x_32906:
        /* <DEDUP_REMOVED lines=11> */
.L_x_32905:
[----:B------:R-:W-:Y:S05]  /*8100*/  BSYNC.RECONVERGENT B2 ;  /* 0x0000000000027941 */ /* 0x000fea0003800200 */
.L_x_32904:
        /* <DEDUP_REMOVED lines=16> */
.L_x_32914:
        /* <DEDUP_REMOVED lines=13> */
.L_x_32916:
[----:B------:R-:W-:Y:S05]  /*82e0*/  BSYNC.RECONVERGENT B3 ;  /* 0x0000000000037941 */ /* 0x000fea0003800200 */
.L_x_32915:
        /* <DEDUP_REMOVED lines=43> */
.L_x_32913:
[----:B------:R-:W-:Y:S05]  /*85a0*/  BSYNC.RECONVERGENT B2 ;  /* 0x0000000000027941 */ /* 0x000fea0003800200 */
.L_x_32912:
        /* <DEDUP_REMOVED lines=12> */
.L_x_32889:
        /* <DEDUP_REMOVED lines=21> */
.L_x_32921:
        /* <DEDUP_REMOVED lines=13> */
.L_x_32923:
[----:B------:R-:W-:Y:S05]  /*8890*/  BSYNC.RECONVERGENT B4 ;  /* 0x0000000000047941 */ /* 0x000fea0003800200 */
.L_x_32922:
        /* <DEDUP_REMOVED lines=42> */
.L_x_32920:
[----:B------:R-:W-:Y:S05]  /*8b40*/  BSYNC.RECONVERGENT B3 ;  /* 0x0000000000037941 */ /* 0x000fea0003800200 */
.L_x_32919:
[----:B------:R-:W-:Y:S01]  /*8b50*/  I2FP.F32.U32 R20, R20 ;  /* 0x0000001400147245 */ /* 0x000fe20000201000 */
[----:B------:R-:W-:Y:S02]  /*8b60*/  HFMA2 R21, -RZ, RZ, 0.1171875, 0 ;  /* 0x2f800000ff157431 */ /* 0x000fe400000001ff */
[----:B-----5:R-:W-:Y:S01]  /*8b70*/  FMUL.FTZ R23, R4, UR13 ;  /* 0x0000000d04177c20 */ /* 0x020fe20008410000 */
[----:B0-----:R-:W-:Y:S02]  /*8b80*/  HADD2.F32 R25, -RZ, R110.H0_H0 ;  /* 0x2000006eff197230 */ /* 0x001fe40000004100 */
[----:B------:R-:W-:Y:S01]  /*8b90*/  FFMA.FTZ R20, R20, R21, 1.1641532182693481445e-10 ;  /* 0x2f00000014147423 */ /* 0x000fe20000010015 */
[----:B------:R-:W-:-:S04]  /*8ba0*/  FMUL.FTZ R23, R23, UR12 ;  /* 0x0000000c17177c20 */ /* 0x000fc80008410000 */
[----:B------:R-:W-:-:S04]  /*8bb0*/  FSETP.GTU.FTZ.AND P2, PT, R20, UR10, PT ;  /* 0x0000000a14007c0b */ /* 0x000fc8000bf5c000 */
[----:B------:R-:W-:Y:S02]  /*8bc0*/  FSEL R20, R23, RZ, !P2 ;  /* 0x000000ff17147208 */ /* 0x000fe40005000000 */
[----:B------:R-:W-:-:S03]  /*8bd0*/  SEL R21, RZ, 0x1, P2 ;  /* 0x00000001ff157807 */ /* 0x000fc60001000000 */
[----:B------:R-:W-:Y:S01]  /*8be0*/  FMUL.FTZ R20, R25, R20 ;  /* 0x0000001419147220 */ /* 0x000fe20000410000 */
[----:B------:R-:W-:-:S07]  /*8bf0*/  PRMT R81, R21, 0x7610, R81 ;  /* 0x0000761015517816 */ /* 0x000fce0000000051 */
.L_x_32918:
[----:B------:R-:W-:Y:S05]  /*8c00*/  BSYNC.RECONVERGENT B2 ;  /* 0x0000000000027941 */ /* 0x000fea0003800200 */
.L_x_32917:
        /* <DEDUP_REMOVED lines=17> */
.L_x_32928:
        /* <DEDUP_REMOVED lines=13> */
.L_x_32930:
[----:B------:R-:W-:Y:S05]  /*8df0*/  BSYNC.RECONVERGENT B4 ;  /* 0x0000000000047941 */ /* 0x000fea0003800200 */
.L_x_32929:
        /* <DEDUP_REMOVED lines=43> */
.L_x_32927:
[----:B------:R-:W-:Y:S05]  /*90b0*/  BSYNC.RECONVERGENT B3 ;  /* 0x0000000000037941 */ /* 0x000fea0003800200 */
.L_x_32926:
[----:B------:R-:W-:Y:S01]  /*90c0*/  I2FP.F32.U32 R21, R21 ;  /* 0x0000001500157245 */ /* 0x000fe20000201000 */
[----:B------:R-:W-:Y:S02]  /*90d0*/  HFMA2 R22, -RZ, RZ, 0.1171875, 0 ;  /* 0x2f800000ff167431 */ /* 0x000fe400000001ff */
[----:B0----5:R-:W-:Y:S01]  /*90e0*/  FMUL.FTZ R24, R5, UR13 ;  /* 0x0000000d05187c20 */ /* 0x021fe20008410000 */
        /* <DEDUP_REMOVED lines=8> */
.L_x_32925:
[----:B------:R-:W-:Y:S05]  /*9170*/  BSYNC.RECONVERGENT B2 ;  /* 0x0000000000027941 */ /* 0x000fea0003800200 */
.L_x_32924:
        /* <DEDUP_REMOVED lines=17> */
.L_x_32935:
        /* <DEDUP_REMOVED lines=13> */
.L_x_32937:
[----:B------:R-:W-:Y:S05]  /*9360*/  BSYNC.RECONVERGENT B4 ;  /* 0x0000000000047941 */ /* 0x000fea0003800200 */
.L_x_32936:
        /* <DEDUP_REMOVED lines=43> */
.L_x_32934:
[----:B------:R-:W-:Y:S05]  /*9620*/  BSYNC.RECONVERGENT B3 ;  /* 0x0000000000037941 */ /* 0x000fea0003800200 */
.L_x_32933:
        /* <DEDUP_REMOVED lines=11> */
.L_x_32932:
[----:B------:R-:W-:Y:S05]  /*96e0*/  BSYNC.RECONVERGENT B2 ;  /* 0x0000000000027941 */ /* 0x000fea0003800200 */
.L_x_32931:
        /* <DEDUP_REMOVED lines=16> */
.L_x_32940:
        /* <DEDUP_REMOVED lines=13> */
.L_x_32942:
[----:B------:R-:W-:Y:S05]  /*98c0*/  BSYNC.RECONVERGENT B3 ;  /* 0x0000000000037941 */ /* 0x000fea0003800200 */
.L_x_32941:
        /* <DEDUP_REMOVED lines=43> */
.L_x_32939:
[----:B------:R-:W-:Y:S05]  /*9b80*/  BSYNC.RECONVERGENT B2 ;  /* 0x0000000000027941 */ /* 0x000fea0003800200 */
.L_x_32938:
        /* <DEDUP_REMOVED lines=11> */
.L_x_32911:
[----:B------:R-:W-:Y:S05]  /*9c40*/  BSYNC.RECONVERGENT B1 ;  /* 0x0000000000017941 */ /* 0x000fea0003800200 */
.L_x_32888:
        /* <DEDUP_REMOVED lines=23> */
.L_x_32944:
[----:B------:R-:W-:Y:S05]  /*9dc0*/  BSYNC.RECONVERGENT B1 ;  /* 0x0000000000017941 */ /* 0x000fea0003800200 */
.L_x_32943:
        /* <DEDUP_REMOVED lines=28> */
.L_x_32951:
        /* <DEDUP_REMOVED lines=13> */
.L_x_32953:
[----:B------:R-:W-:Y:S05]  /*a060*/  BSYNC.RECONVERGENT B4 ;  /* 0x0000000000047941 */ /* 0x000fea0003800200 */
.L_x_32952:
[----:B------:R-:W-:Y:S01]  /*a070*/  IMAD.WIDE.U32 R26, R75, -0x326172a9, RZ ;  /* 0xcd9e8d574b1a7825 */ /* 0x000fe200078e00ff */
[----:B------:R-:W-:-:S04]  /*a080*/  LOP3.LUT R24, R79, UR7, R33, 0x96, !PT ;  /* 0x000000074f187c12 */ /* 0x000fc8000f8e9621 */
[----:B0-----:R-:W-:Y:S01]  /*a090*/  LOP3.LUT R28, R0, UR6, R27, 0x96, !PT ;  /* 0x00000006001c7c12 */ /* 0x001fe2000f8e961b */
        /* <DEDUP_REMOVED lines=39> */
.L_x_32950:
[----:B------:R-:W-:Y:S05]  /*a310*/  BSYNC.RECONVERGENT B3 ;  /* 0x0000000000037941 */ /* 0x000fea0003800200 */
.L_x_32949:
        /* <DEDUP_REMOVED lines=11> */
.L_x_32948:
[----:B------:R-:W-:Y:S05]  /*a3d0*/  BSYNC.RECONVERGENT B2 ;  /* 0x0000000000027941 */ /* 0x000fea0003800200 */
.L_x_32947:
        /* <DEDUP_REMOVED lines=17> */
.L_x_32958:
        /* <DEDUP_REMOVED lines=13> */
.L_x_32960:
[----:B------:R-:W-:Y:S05]  /*a5c0*/  BSYNC.RECONVERGENT B4 ;  /* 0x0000000000047941 */ /* 0x000fea0003800200 */
.L_x_32959:
[----:B------:R-:W-:Y:S01]  /*a5d0*/  IMAD.WIDE.U32 R30, R75, -0x326172a9, RZ ;  /* 0xcd9e8d574b1e7825 */ /* 0x000fe200078e00ff */
[----:B------:R-:W-:Y:S02]  /*a5e0*/  LOP3.LUT R26, R79, UR7, R33, 0x96, !PT ;  /* 0x000000074f1a7c12 */ /* 0x000fe4000f8e9621 */
[----:B------:R-:W-:Y:S02]  /*a5f0*/  MOV R25, R34 ;  /* 0x0000002200197202 */ /* 0x000fe40000000f00 */
        /* <DEDUP_REMOVED lines=40> */
.L_x_32957:
[----:B------:R-:W-:Y:S05]  /*a880*/  BSYNC.RECONVERGENT B3 ;  /* 0x0000000000037941 */ /* 0x000fea0003800200 */
.L_x_32956:
        /* <DEDUP_REMOVED lines=11> */
.L_x_32955:
[----:B------:R-:W-:Y:S05]  /*a940*/  BSYNC.RECONVERGENT B2 ;  /* 0x0000000000027941 */ /* 0x000fea0003800200 */
.L_x_32954:
        /* <DEDUP_REMOVED lines=17> */
.L_x_32965:
        /* <DEDUP_REMOVED lines=13> */
.L_x_32967:
[----:B------:R-:W-:Y:S05]  /*ab30*/  BSYNC.RECONVERGENT B4 ;  /* 0x0000000000047941 */ /* 0x000fea0003800200 */
.L_x_32966:
        /* <DEDUP_REMOVED lines=43> */
.L_x_32964:
[----:B------:R-:W-:Y:S05]  /*adf0*/  BSYNC.RECONVERGENT B3 ;  /* 0x0000000000037941 */ /* 0x000fea0003800200 */
.L_x_32963:
        /* <DEDUP_REMOVED lines=11> */
.L_x_32962:
[----:B------:R-:W-:Y:S05]  /*aeb0*/  BSYNC.RECONVERGENT B2 ;  /* 0x0000000000027941 */ /* 0x000fea0003800200 */
.L_x_32961:
        /* <DEDUP_REMOVED lines=16> */
.L_x_32971:
        /* <DEDUP_REMOVED lines=13> */
.L_x_32973:
[----:B------:R-:W-:Y:S05]  /*b090*/  BSYNC.RECONVERGENT B3 ;  /* 0x0000000000037941 */ /* 0x000fea0003800200 */
.L_x_32972:
        /* <DEDUP_REMOVED lines=43> */
.L_x_32970:
[----:B------:R-:W-:Y:S05]  /*b350*/  BSYNC.RECONVERGENT B2 ;  /* 0x0000000000027941 */ /* 0x000fea0003800200 */
.L_x_32969:
        /* <DEDUP_REMOVED lines=12> */
.L_x_32946:
        /* <DEDUP_REMOVED lines=21> */
.L_x_32978:
        /* <DEDUP_REMOVED lines=13> */
.L_x_32980:
[----:B------:R-:W-:Y:S05]  /*b640*/  BSYNC.RECONVERGENT B4 ;  /* 0x0000000000047941 */ /* 0x000fea0003800200 */
.L_x_32979:
        /* <DEDUP_REMOVED lines=42> */
.L_x_32977:
[----:B------:R-:W-:Y:S05]  /*b8f0*/  BSYNC.RECONVERGENT B3 ;  /* 0x0000000000037941 */ /* 0x000fea0003800200 */
.L_x_32976:
        /* <DEDUP_REMOVED lines=11> */
.L_x_32975:
[----:B------:R-:W-:Y:S05]  /*b9b0*/  BSYNC.RECONVERGENT B2 ;  /* 0x0000000000027941 */ /* 0x000fea0003800200 */
.L_x_32974:
        /* <DEDUP_REMOVED lines=17> */
.L_x_32985:
        /* <DEDUP_REMOVED lines=13> */
.L_x_32987:
[----:B------:R-:W-:Y:S05]  /*bba0*/  BSYNC.RECONVERGENT B4 ;  /* 0x0000000000047941 */ /* 0x000fea0003800200 */
.L_x_32986:
[----:B------:R-:W-:Y:S01]  /*bbb0*/  IMAD.WIDE.U32 R30, R75, -0x326172a9, RZ ;  /* 0xcd9e8d574b1e7825 */ /* 0x000fe200078e00ff */
[----:B------:R-:W-:-:S03]  /*bbc0*/  LOP3.LUT R26, R79, UR7, R33, 0x96, !PT ;  /* 0x000000074f1a7c12 */ /* 0x000fc6000f8e9621 */
[----:B------:R-:W-:Y:S01]  /*bbd0*/  IMAD.MOV.U32 R25, RZ, RZ, R34 ;  /* 0x000000ffff197224 */ /* 0x000fe200078e0022 */
        /* <DEDUP_REMOVED lines=40> */
.L_x_32984:
[----:B------:R-:W-:Y:S05]  /*be60*/  BSYNC.RECONVERGENT B3 ;  /* 0x0000000000037941 */ /* 0x000fea0003800200 */
.L_x_32983:
        /* <DEDUP_REMOVED lines=11> */
.L_x_32982:
[----:B------:R-:W-:Y:S05]  /*bf20*/  BSYNC.RECONVERGENT B2 ;  /* 0x0000000000027941 */ /* 0x000fea0003800200 */
.L_x_32981:
        /* <DEDUP_REMOVED lines=17> */
.L_x_32992:
        /* <DEDUP_REMOVED lines=13> */
.L_x_32994:
[----:B------:R-:W-:Y:S05]  /*c110*/  BSYNC.RECONVERGENT B4 ;  /* 0x0000000000047941 */ /* 0x000fea0003800200 */
.L_x_32993:
        /* <DEDUP_REMOVED lines=43> */
.L_x_32991:
[----:B------:R-:W-:Y:S05]  /*c3d0*/  BSYNC.RECONVERGENT B3 ;  /* 0x0000000000037941 */ /* 0x000fea0003800200 */
.L_x_32990:
        /* <DEDUP_REMOVED lines=11> */
.L_x_32989:
[----:B------:R-:W-:Y:S05]  /*c490*/  BSYNC.RECONVERGENT B2 ;  /* 0x0000000000027941 */ /* 0x000fea0003800200 */
.L_x_32988:
        /* <DEDUP_REMOVED lines=16> */
.L_x_32997:
        /* <DEDUP_REMOVED lines=13> */
.L_x_32999:
[----:B------:R-:W-:Y:S05]  /*c670*/  BSYNC.RECONVERGENT B3 ;  /* 0x0000000000037941 */ /* 0x000fea0003800200 */
.L_x_32998:
        /* <DEDUP_REMOVED lines=43> */
.L_x_32996:
[----:B------:R-:W-:Y:S05]  /*c930*/  BSYNC.RECONVERGENT B2 ;  /* 0x0000000000027941 */ /* 0x000fea0003800200 */
.L_x_32995:
        /* <DEDUP_REMOVED lines=11> */
.L_x_32968:
[----:B------:R-:W-:Y:S05]  /*c9f0*/  BSYNC.RECONVERGENT B1 ;  /* 0x0000000000017941 */ /* 0x000fea0003800200 */
.L_x_32945:
        /* <DEDUP_REMOVED lines=23> */
.L_x_33001:
[----:B------:R-:W-:Y:S05]  /*cb70*/  BSYNC.RECONVERGENT B1 ;  /* 0x0000000000017941 */ /* 0x000fea0003800200 */
.L_x_33000:
[----:B-----5:R1:W5:Y:S04]  /*cb80*/  @P1 LDG.E.128 R4, desc[UR8][R30.64] ;  /* 0x000000081e041981 */ /* 0x020368000c1e1d00 */
[----:B------:R1:W5:Y:S01]  /*cb90*/  @P0 LDG.E.128 R8, desc[UR8][R28.64] ;  /* 0x000000081c080981 */ /* 0x000362000c1e1d00 */
[----:B------:R-:W-:Y:S04]  /*cba0*/  BSSY.RECONVERGENT B1, `(.L_x_33002) ;  /* 0x00002c0000017945 */ /* 0x000fe80003800200 */
[----:B------:R-:W-:Y:S05]  /*cbb0*/  @!P0 BRA `(.L_x_33003) ;  /* 0x0000001400808947 */ /* 0x000fea0003800000 */
        /* <DEDUP_REMOVED lines=22> */
.L_x_33008:
        /* <DEDUP_REMOVED lines=13> */
.L_x_33010:
[----:B------:R-:W-:Y:S05]  /*cdf0*/  BSYNC.RECONVERGENT B4 ;  /* 0x0000000000047941 */ /* 0x000fea0003800200 */
.L_x_33009:
[----:B0-----:R-:W-:Y:S01]  /*ce00*/  IMAD.WIDE.U32 R32, R75, -0x326172a9, RZ ;  /* 0xcd9e8d574b207825 */ /* 0x001fe200078e00ff */
        /* <DEDUP_REMOVED lines=42> */
.L_x_33007:
[----:B------:R-:W-:Y:S05]  /*d0b0*/  BSYNC.RECONVERGENT B3 ;  /* 0x0000000000037941 */ /* 0x000fea0003800200 */
.L_x_33006:
[----:B------:R-:W-:Y:S01]  /*d0c0*/  I2FP.F32.U32 R28, R28 ;  /* 0x0000001c001c7245 */ /* 0x000fe20000201000 */
[----:B------:R-:W-:Y:S02]  /*d0d0*/  HFMA2 R29, -RZ, RZ, 0.1171875, 0 ;  /* 0x2f800000ff1d7431 */ /* 0x000fe400000001ff */
[----:B------:R-:W-:-:S03]  /*d0e0*/  FMUL.FTZ R31, R4, UR13 ;  /* 0x0000000d041f7c20 */ /* 0x000fc60008410000 */
[----:B------:R-:W-:Y:S01]  /*d0f0*/  FFMA.FTZ R28, R28, R29, 1.1641532182693481445e-10 ;  /* 0x2f0000001c1c7423 */ /* 0x000fe2000001001d */
[----:B------:R-:W-:-:S04]  /*d100*/  FMUL.FTZ R31, R31, UR12 ;  /* 0x0000000c1f1f7c20 */ /* 0x000fc80008410000 */
[----:B------:R-:W-:Y:S01]  /*d110*/  FSETP.GTU.FTZ.AND P3, PT, R28, UR10, PT ;  /* 0x0000000a1c007c0b */ /* 0x000fe2000bf7c000 */
[----:B------:R-:W-:-:S03]  /*d120*/  HADD2.F32 R28, -RZ, R107.H0_H0 ;  /* 0x2000006bff1c7230 */ /* 0x000fc60000004100 */
[----:B------:R-:W-:Y:S02]  /*d130*/  FSEL R31, R31, RZ, !P3 ;  /* 0x000000ff1f1f7208 */ /* 0x000fe40005800000 */
[----:B------:R-:W-:-:S03]  /*d140*/  SEL R29, RZ, 0x1, P3 ;  /* 0x00000001ff1d7807 */ /* 0x000fc60001800000 */
[----:B------:R-:W-:Y:S01]  /*d150*/  FFMA.FTZ R28, R31, R28, R8 ;  /* 0x0000001c1f1c7223 */ /* 0x000fe20000010008 */
[----:B------:R-:W-:-:S07]  /*d160*/  PRMT R81, R29, 0x7610, R81 ;  /* 0x000076101d517816 */ /* 0x000fce0000000051 */
.L_x_33005:
[----:B------:R-:W-:Y:S05]  /*d170*/  BSYNC.RECONVERGENT B2 ;  /* 0x0000000000027941 */ /* 0x000fea0003800200 */
.L_x_33004:
        /* <DEDUP_REMOVED lines=17> */
.L_x_33015:
        /* <DEDUP_REMOVED lines=13> */
.L_x_33017:
[----:B------:R-:W-:Y:S05]  /*d360*/  BSYNC.RECONVERGENT B4 ;  /* 0x0000000000047941 */ /* 0x000fea0003800200 */
.L_x_33016:
        /* <DEDUP_REMOVED lines=43> */
.L_x_33014:
[----:B------:R-:W-:Y:S05]  /*d620*/  BSYNC.RECONVERGENT B3 ;  /* 0x0000000000037941 */ /* 0x000fea0003800200 */
.L_x_33013:
[----:B------:R-:W-:Y:S01]  /*d630*/  I2FP.F32.U32 R29, R29 ;  /* 0x0000001d001d7245 */ /* 0x000fe20000201000 */
[----:B------:R-:W-:Y:S02]  /*d640*/  HFMA2 R30, -RZ, RZ, 0.1171875, 0 ;  /* 0x2f800000ff1e7431 */ /* 0x000fe400000001ff */
[----:B0-----:R-:W-:-:S03]  /*d650*/  FMUL.FTZ R32, R5, UR13 ;  /* 0x0000000d05207c20 */ /* 0x001fc60008410000 */
        /* <DEDUP_REMOVED lines=8> */
.L_x_33012:
[----:B------:R-:W-:Y:S05]  /*d6e0*/  BSYNC.RECONVERGENT B2 ;  /* 0x0000000000027941 */ /* 0x000fea0003800200 */
.L_x_33011:
        /* <DEDUP_REMOVED lines=17> */
.L_x_33022:
        /* <DEDUP_REMOVED lines=13> */
.L_x_33024:
[----:B------:R-:W-:Y:S05]  /*d8d0*/  BSYNC.RECONVERGENT B4 ;  /* 0x0000000000047941 */ /* 0x000fea0003800200 */
.L_x_33023:
        /* <DEDUP_REMOVED lines=43> */
.L_x_33021:
[----:B------:R-:W-:Y:S05]  /*db90*/  BSYNC.RECONVERGENT B3 ;  /* 0x0000000000037941 */ /* 0x000fea0003800200 */
.L_x_33020:
        /* <DEDUP_REMOVED lines=11> */
.L_x_33019:
[----:B------:R-:W-:Y:S05]  /*dc50*/  BSYNC.RECONVERGENT B2 ;  /* 0x0000000000027941 */ /* 0x000fea0003800200 */
.L_x_33018:
        /* <DEDUP_REMOVED lines=16> */
.L_x_33028:
        /* <DEDUP_REMOVED lines=13> */
.L_x_33030:
[----:B------:R-:W-:Y:S05]  /*de30*/  BSYNC.RECONVERGENT B3 ;  /* 0x0000000000037941 */ /* 0x000fea0003800200 */
.L_x_33029:
        /* <DEDUP_REMOVED lines=43> */
.L_x_33027:
[----:B------:R-:W-:Y:S05]  /*e0f0*/  BSYNC.RECONVERGENT B2 ;  /* 0x0000000000027941 */ /* 0x000fea0003800200 */
.L_x_33026:
        /* <DEDUP_REMOVED lines=10> */
[----:B------:R-:W-:Y:S01]  /*e1a0*/  PRMT R85, R32, 0x7610, R85 ;  /* 0x0000761020557816 */ /* 0x000fe20000000055 */
[----:B------:R-:W-:Y:S06]  /*e1b0*/  BRA `(.L_x_33025) ;  /* 0x0000001400787947 */ /* 0x000fec0003800000 */
.L_x_33003:
        /* <DEDUP_REMOVED lines=21> */
.L_x_33035:
        /* <DEDUP_REMOVED lines=13> */
.L_x_33037:
[----:B------:R-:W-:Y:S05]  /*e3e0*/  BSYNC.RECONVERGENT B4 ;  /* 0x0000000000047941 */ /* 0x000fea0003800200 */
.L_x_33036:
        /* <DEDUP_REMOVED lines=43> */
.L_x_33034:
[----:B------:R-:W-:Y:S05]  /*e6a0*/  BSYNC.RECONVERGENT B3 ;  /* 0x0000000000037941 */ /* 0x000fea0003800200 */
.L_x_33033:
        /* <DEDUP_REMOVED lines=11> */
.L_x_33032:
[----:B------:R-:W-:Y:S05]  /*e760*/  BSYNC.RECONVERGENT B2 ;  /* 0x0000000000027941 */ /* 0x000fea0003800200 */
.L_x_33031:
        /* <DEDUP_REMOVED lines=17> */
.L_x_33042:
        /* <DEDUP_REMOVED lines=13> */
.L_x_33044:
[----:B------:R-:W-:Y:S05]  /*e950*/  BSYNC.RECONVERGENT B4 ;  /* 0x0000000000047941 */ /* 0x000fea0003800200 */
.L_x_33043:
        /* <DEDUP_REMOVED lines=43> */
.L_x_33041:
[----:B------:R-:W-:Y:S05]  /*ec10*/  BSYNC.RECONVERGENT B3 ;  /* 0x0000000000037941 */ /* 0x000fea0003800200 */
.L_x_33040:
        /* <DEDUP_REMOVED lines=11> */
.L_x_33039:
[----:B------:R-:W-:Y:S05]  /*ecd0*/  BSYNC.RECONVERGENT B2 ;  /* 0x0000000000027941 */ /* 0x000fea0003800200 */
.L_x_33038:
        /* <DEDUP_REMOVED lines=17> */
.L_x_33049:
        /* <DEDUP_REMOVED lines=13> */
.L_x_33051:
[----:B------:R-:W-:Y:S05]  /*eec0*/  BSYNC.RECONVERGENT B4 ;  /* 0x0000000000047941 */ /* 0x000fea0003800200 */
.L_x_33050:
        /* <DEDUP_REMOVED lines=43> */
.L_x_33048:
[----:B------:R-:W-:Y:S05]  /*f180*/  BSYNC.RECONVERGENT B3 ;  /* 0x0000000000037941 */ /* 0x000fea0003800200 */
.L_x_33047:
        /* <DEDUP_REMOVED lines=11> */
.L_x_33046:
[----:B------:R-:W-:Y:S05]  /*f240*/  BSYNC.RECONVERGENT B2 ;  /* 0x0000000000027941 */ /* 0x000fea0003800200 */
.L_x_33045:
        /* <DEDUP_REMOVED lines=16> */
.L_x_33054:
        /* <DEDUP_REMOVED lines=13> */
.L_x_33056:
[----:B------:R-:W-:Y:S05]  /*f420*/  BSYNC.RECONVERGENT B3 ;  /* 0x0000000000037941 */ /* 0x000fea0003800200 */
.L_x_33055:
        /* <DEDUP_REMOVED lines=43> */
.L_x_33053:
[----:B------:R-:W-:Y:S05]  /*f6e0*/  BSYNC.RECONVERGENT B2 ;  /* 0x0000000000027941 */ /* 0x000fea0003800200 */
.L_x_33052:
        /* <DEDUP_REMOVED lines=11> */
.L_x_33025:
[----:B------:R-:W-:Y:S05]  /*f7a0*/  BSYNC.RECONVERGENT B1 ;  /* 0x0000000000017941 */ /* 0x000fea0003800200 */
.L_x_33002:
        /* <DEDUP_REMOVED lines=23> */
.L_x_33058:
[----:B------:R-:W-:Y:S05]  /*f920*/  BSYNC.RECONVERGENT B1 ;  /* 0x0000000000017941 */ /* 0x000fea0003800200 */
.L_x_33057:
        /* <DEDUP_REMOVED lines=8> */
[----:B0----5:R-:W-:-:S09]  /*f9b0*/  IMAD.MOV.U32 R32, RZ, RZ, R8 ;  /* 0x000000ffff207224 */ /* 0x021fd200078e0008 */
        /* <DEDUP_REMOVED lines=17> */
.L_x_33065:
        /* <DEDUP_REMOVED lines=13> */
.L_x_33067:
[----:B------:R-:W-:Y:S05]  /*fba0*/  BSYNC.RECONVERGENT B4 ;  /* 0x0000000000047941 */ /* 0x000fea0003800200 */
.L_x_33066:
        /* <DEDUP_REMOVED lines=42> */
.L_x_33064:
[----:B------:R-:W-:Y:S05]  /*fe50*/  BSYNC.RECONVERGENT B3 ;  /* 0x0000000000037941 */ /* 0x000fea0003800200 */
.L_x_33063:
        /* <DEDUP_REMOVED lines=11> */
.L_x_33062:
[----:B------:R-:W-:Y:S05]  /*ff10*/  BSYNC.RECONVERGENT B2 ;  /* 0x0000000000027941 */ /* 0x000fea0003800200 */
.L_x_33061:
        /* <DEDUP_REMOVED lines=17> */
.L_x_33072:
        /* <DEDUP_REMOVED lines=13> */
.L_x_33074:
[----:B------:R-:W-:Y:S05]  /*10100*/  BSYNC.RECONVERGENT B4 ;  /* 0x0000000000047941 */ /* 0x000fea0003800200 */
.L_x_33073:
        /* <DEDUP_REMOVED lines=43> */
.L_x_33071:
[----:B------:R-:W-:Y:S05]  /*103c0*/  BSYNC.RECONVERGENT B3 ;  /* 0x0000000000037941 */ /* 0x000fea0003800200 */
.L_x_33070:
        /* <DEDUP_REMOVED lines=11> */
.L_x_33069:
[----:B------:R-:W-:Y:S05]  /*10480*/  BSYNC.RECONVERGENT B2 ;  /* 0x0000000000027941 */ /* 0x000fea0003800200 */
.L_x_33068:
        /* <DEDUP_REMOVED lines=17> */
.L_x_33079:
        /* <DEDUP_REMOVED lines=13> */
.L_x_33081:
[----:B------:R-:W-:Y:S05]  /*10670*/  BSYNC.RECONVERGENT B4 ;  /* 0x0000000000047941 */ /* 0x000fea0003800200 */
.L_x_33080:
        /* <DEDUP_REMOVED lines=43> */
.L_x_33078:
[----:B------:R-:W-:Y:S05]  /*10930*/  BSYNC.RECONVERGENT B3 ;  /* 0x0000000000037941 */ /* 0x000fea0003800200 */
.L_x_33077:
        /* <DEDUP_REMOVED lines=11> */
.L_x_33076:
[----:B------:R-:W-:Y:S05]  /*109f0*/  BSYNC.RECONVERGENT B2 ;  /* 0x0000000000027941 */ /* 0x000fea0003800200 */
.L_x_33075:
        /* <DEDUP_REMOVED lines=16> */
.L_x_33085:
        /* <DEDUP_REMOVED lines=13> */
.L_x_33087:
[----:B------:R-:W-:Y:S05]  /*10bd0*/  BSYNC.RECONVERGENT B3 ;  /* 0x0000000000037941 */ /* 0x000fea0003800200 */
.L_x_33086:
        /* <DEDUP_REMOVED lines=43> */
.L_x_33084:
[----:B------:R-:W-:Y:S05]  /*10e90*/  BSYNC.RECONVERGENT B2 ;  /* 0x0000000000027941 */ /* 0x000fea0003800200 */
.L_x_33083:
        /* <DEDUP_REMOVED lines=10> */
[----:B------:R-:W-:Y:S01]  /*10f40*/  PRMT R85, R36, 0x7610, R85 ;  /* 0x0000761024557816 */ /* 0x000fe20000000055 */
[----:B------:R-:W-:Y:S06]  /*10f50*/  BRA `(.L_x_33082) ;  /* 0x0000001400747947 */ /* 0x000fec0003800000 */
.L_x_33060:
[----:B------:R-:W-:Y:S01]  /*10f60*/  BSSY.RECONVERGENT B2, `(.L_x_33088) ;  /* 0x0000059000027945 */ /* 0x000fe20003800200 */
[----:B0-----:R-:W-:Y:S01]  /*10f70*/  HFMA2 R32, -RZ, RZ, 0, 0 ;  /* 0x00000000ff207431 */ /* 0x001fe200000001ff */
        /* <DEDUP_REMOVED lines=19> */
.L_x_33092:
        /* <DEDUP_REMOVED lines=13> */
.L_x_33094:
[----:B------:R-:W-:Y:S05]  /*11180*/  BSYNC.RECONVERGENT B4 ;  /* 0x0000000000047941 */ /* 0x000fea0003800200 */
.L_x_33093:
        /* <DEDUP_REMOVED lines=42> */
.L_x_33091:
[----:B------:R-:W-:Y:S05]  /*11430*/  BSYNC.RECONVERGENT B3 ;  /* 0x0000000000037941 */ /* 0x000fea0003800200 */
.L_x_33090:
        /* <DEDUP_REMOVED lines=11> */
.L_x_33089:
[----:B------:R-:W-:Y:S05]  /*114f0*/  BSYNC.RECONVERGENT B2 ;  /* 0x0000000000027941 */ /* 0x000fea0003800200 */
.L_x_33088:
        /* <DEDUP_REMOVED lines=17> */
.L_x_33099:
        /* <DEDUP_REMOVED lines=13> */
.L_x_33101:
[----:B------:R-:W-:Y:S05]  /*116e0*/  BSYNC.RECONVERGENT B4 ;  /* 0x0000000000047941 */ /* 0x000fea0003800200 */
.L_x_33100:
        /* <DEDUP_REMOVED lines=43> */
.L_x_33098:
[----:B------:R-:W-:Y:S05]  /*119a0*/  BSYNC.RECONVERGENT B3 ;  /* 0x0000000000037941 */ /* 0x000fea0003800200 */
.L_x_33097:
        /* <DEDUP_REMOVED lines=11> */
.L_x_33096:
[----:B------:R-:W-:Y:S05]  /*11a60*/  BSYNC.RECONVERGENT B2 ;  /* 0x0000000000027941 */ /* 0x000fea0003800200 */
.L_x_33095:
        /* <DEDUP_REMOVED lines=17> */
.L_x_33106:
        /* <DEDUP_REMOVED lines=13> */
.L_x_33108:
[----:B------:R-:W-:Y:S05]  /*11c50*/  BSYNC.RECONVERGENT B4 ;  /* 0x0000000000047941 */ /* 0x000fea0003800200 */
.L_x_33107:
        /* <DEDUP_REMOVED lines=43> */
.L_x_33105:
[----:B------:R-:W-:Y:S05]  /*11f10*/  BSYNC.RECONVERGENT B3 ;  /* 0x0000000000037941 */ /* 0x000fea0003800200 */
.L_x_33104:
        /* <DEDUP_REMOVED lines=11> */
.L_x_33103:
[----:B------:R-:W-:Y:S05]  /*11fd0*/  BSYNC.RECONVERGENT B2 ;  /* 0x0000000000027941 */ /* 0x000fea0003800200 */
.L_x_33102:
        /* <DEDUP_REMOVED lines=16> */
.L_x_33111:
        /* <DEDUP_REMOVED lines=13> */
.L_x_33113:
[----:B------:R-:W-:Y:S05]  /*121b0*/  BSYNC.RECONVERGENT B3 ;  /* 0x0000000000037941 */ /* 0x000fea0003800200 */
.L_x_33112:
        /* <DEDUP_REMOVED lines=43> */
.L_x_33110:
[----:B------:R-:W-:Y:S05]  /*12470*/  BSYNC.RECONVERGENT B2 ;  /* 0x0000000000027941 */ /* 0x000fea0003800200 */
.L_x_33109:
        /* <DEDUP_REMOVED lines=11> */
.L_x_33082:
[----:B------:R-:W-:Y:S05]  /*12530*/  BSYNC.RECONVERGENT B1 ;  /* 0x0000000000017941 */ /* 0x000fea0003800200 */
.L_x_33059:
        /* <DEDUP_REMOVED lines=23> */
.L_x_33115:
[----:B------:R-:W-:Y:S05]  /*126b0*/  BSYNC.RECONVERGENT B1 ;  /* 0x0000000000017941 */ /* 0x000fea0003800200 */
.L_x_33114:
[----:B-----5:R1:W5:Y:S04]  /*126c0*/  @P1 LDG.E.128 R4, desc[UR8][R138.64] ;  /* 0x000000088a041981 */ /* 0x020368000c1e1d00 */
[----:B------:R1:W5:Y:S01]  /*126d0*/  @P0 LDG.E.128 R8, desc[UR8][R136.64] ;  /* 0x0000000888080981 */ /* 0x000362000c1e1d00 */
[----:B------:R-:W-:Y:S04]  /*126e0*/  BSSY.RECONVERGENT B1, `(.L_x_33116) ;  /* 0x00002c0000017945 */ /* 0x000fe80003800200 */
[----:B------:R-:W-:Y:S05]  /*126f0*/  @!P0 BRA `(.L_x_33117) ;  /* 0x0000001400808947 */ /* 0x000fea0003800000 */
[----:B------:R-:W-:Y:S01]  /*12700*/  ISETP.GT.AND P2, PT, R40, RZ, PT ;  /* 0x000000ff2800720c */ /* 0x000fe20003f44270 */
[----:B------:R-:W-:Y:S01]  /*12710*/  BSSY.RECONVERGENT B2, `(.L_x_33118) ;  /* 0x000005a000027945 */ /* 0x000fe20003800200 */
[----:B0-----:R-:W-:Y:S01]  /*12720*/  IMAD.MOV.U32 R41, RZ, RZ, R39 ;  /* 0x000000ffff297224 */ /* 0x001fe200078e0027 */
        /* <DEDUP_REMOVED lines=19> */
.L_x_33122:
        /* <DEDUP_REMOVED lines=13> */
.L_x_33124:
[----:B------:R-:W-:Y:S05]  /*12930*/  BSYNC.RECONVERGENT B4 ;  /* 0x0000000000047941 */ /* 0x000fea0003800200 */
.L_x_33123:
[----:B------:R-:W-:Y:S01]  /*12940*/  IMAD.WIDE.U32 R76, R75, -0x326172a9, RZ ;  /* 0xcd9e8d574b4c7825 */ /* 0x000fe200078e00ff */
[----:B------:R-:W-:-:S03]  /*12950*/  LOP3.LUT R36, R79, UR7, R137, 0x96, !PT ;  /* 0x000000074f247c12 */ /* 0x000fc6000f8e9689 */
[----:B------:R-:W-:Y:S01]  /*12960*/  IMAD.MOV.U32 R41, RZ, RZ, RZ ;  /* 0x000000ffff297224 */ /* 0x000fe200078e00ff */
        /* <DEDUP_REMOVED lines=40> */
.L_x_33121:
[----:B------:R-:W-:Y:S05]  /*12bf0*/  BSYNC.RECONVERGENT B3 ;  /* 0x0000000000037941 */ /* 0x000fea0003800200 */
.L_x_33120:
        /* <DEDUP_REMOVED lines=11> */
.L_x_33119:
[----:B------:R-:W-:Y:S05]  /*12cb0*/  BSYNC.RECONVERGENT B2 ;  /* 0x0000000000027941 */ /* 0x000fea0003800200 */
.L_x_33118:
        /* <DEDUP_REMOVED lines=17> */
.L_x_33129:
        /* <DEDUP_REMOVED lines=13> */
.L_x_33131:
[----:B------:R-:W-:Y:S05]  /*12ea0*/  BSYNC.RECONVERGENT B4 ;  /* 0x0000000000047941 */ /* 0x000fea0003800200 */
.L_x_33130:
        /* <DEDUP_REMOVED lines=43> */
.L_x_33128:
[----:B------:R-:W-:Y:S05]  /*13160*/  BSYNC.RECONVERGENT B3 ;  /* 0x0000000000037941 */ /* 0x000fea0003800200 */
.L_x_33127:
        /* <DEDUP_REMOVED lines=11> */
.L_x_33126:
[----:B------:R-:W-:Y:S05]  /*13220*/  BSYNC.RECONVERGENT B2 ;  /* 0x0000000000027941 */ /* 0x000fea0003800200 */
.L_x_33125:
        /* <DEDUP_REMOVED lines=17> */
.L_x_33136:
        /* <DEDUP_REMOVED lines=13> */
.L_x_33138:
[----:B------:R-:W-:Y:S05]  /*13410*/  BSYNC.RECONVERGENT B4 ;  /* 0x0000000000047941 */ /* 0x000fea0003800200 */
.L_x_33137:
        /* <DEDUP_REMOVED lines=43> */
.L_x_33135:
[----:B------:R-:W-:Y:S05]  /*136d0*/  BSYNC.RECONVERGENT B3 ;  /* 0x0000000000037941 */ /* 0x000fea0003800200 */
.L_x_33134:
        /* <DEDUP_REMOVED lines=11> */
.L_x_33133:
[----:B------:R-:W-:Y:S05]  /*13790*/  BSYNC.RECONVERGENT B2 ;  /* 0x0000000000027941 */ /* 0x000fea0003800200 */
.L_x_33132:
        /* <DEDUP_REMOVED lines=16> */
.L_x_33142:
        /* <DEDUP_REMOVED lines=13> */
.L_x_33144:
[----:B------:R-:W-:Y:S05]  /*13970*/  BSYNC.RECONVERGENT B3 ;  /* 0x0000000000037941 */ /* 0x000fea0003800200 */
.L_x_33143:
[----:B-1----:R-:W-:Y:S01]  /*13980*/  IMAD.WIDE.U32 R138, R75, -0x326172a9, RZ ;  /* 0xcd9e8d574b8a7825 */ /* 0x002fe200078e00ff */
        /* <DEDUP_REMOVED lines=42> */
.L_x_33141:
[----:B------:R-:W-:Y:S05]  /*13c30*/  BSYNC.RECONVERGENT B2 ;  /* 0x0000000000027941 */ /* 0x000fea0003800200 */
.L_x_33140:
[----:B------:R-:W-:Y:S01]  /*13c40*/  I2FP.F32.U32 R78, R39 ;  /* 0x00000027004e7245 */ /* 0x000fe20000201000 */
[----:B------:R-:W-:Y:S02]  /*13c50*/  HFMA2 R133, -RZ, RZ, 0.1171875, 0 ;  /* 0x2f800000ff857431 */ /* 0x000fe400000001ff */
[----:B------:R-:W-:Y:S01]  /*13c60*/  FMUL.FTZ R39, R7, UR13 ;  /* 0x0000000d07277c20 */ /* 0x000fe20008410000 */
[----:B------:R-:W-:Y:S02]  /*13c70*/  HADD2.F32 R80, -RZ, R101.H1_H1 ;  /* 0x30000065ff507230 */ /* 0x000fe40000004100 */
[----:B------:R-:W-:Y:S01]  /*13c80*/  FFMA.FTZ R78, R78, R133, 1.1641532182693481445e-10 ;  /* 0x2f0000004e4e7423 */ /* 0x000fe20000010085 */
[----:B------:R-:W-:-:S04]  /*13c90*/  FMUL.FTZ R39, R39, UR12 ;  /* 0x0000000c27277c20 */ /* 0x000fc80008410000 */
[----:B------:R-:W-:-:S04]  /*13ca0*/  FSETP.GTU.FTZ.AND P2, PT, R78, UR10, PT ;  /* 0x0000000a4e007c0b */ /* 0x000fc8000bf5c000 */
[----:B------:R-:W-:Y:S02]  /*13cb0*/  FSEL R112, R39, RZ, !P2 ;  /* 0x000000ff27707208 */ /* 0x000fe40005000000 */
[----:B------:R-:W-:-:S03]  /*13cc0*/  SEL R78, RZ, 0x1, P2 ;  /* 0x00000001ff4e7807 */ /* 0x000fc60001000000 */
[----:B------:R-:W-:Y:S01]  /*13cd0*/  FFMA.FTZ R39, R112, R80, R11 ;  /* 0x0000005070277223 */ /* 0x000fe2000001000b */
[----:B------:R-:W-:Y:S01]  /*13ce0*/  PRMT R85, R78, 0x7610, R85 ;  /* 0x000076104e557816 */ /* 0x000fe20000000055 */
[----:B------:R-:W-:Y:S06]  /*13cf0*/  BRA `(.L_x_33139) ;  /* 0x0000001400787947 */ /* 0x000fec0003800000 */
.L_x_33117:
[----:B------:R-:W-:Y:S01]  /*13d00*/  BSSY.RECONVERGENT B2, `(.L_x_33145) ;  /* 0x000005a000027945 */ /* 0x000fe20003800200 */
[----:B0-----:R-:W-:Y:S01]  /*13d10*/  IMAD.MOV.U32 R41, RZ, RZ, R39 ;  /* 0x000000ffff297224 */ /* 0x001fe200078e0027 */
        /* <DEDUP_REMOVED lines=19> */
.L_x_33149:
        /* <DEDUP_REMOVED lines=13> */
.L_x_33151:
[----:B------:R-:W-:Y:S05]  /*13f20*/  BSYNC.RECONVERGENT B4 ;  /* 0x0000000000047941 */ /* 0x000fea0003800200 */
.L_x_33150:
        /* <DEDUP_REMOVED lines=43> */
.L_x_33148:
[----:B------:R-:W-:Y:S05]  /*141e0*/  BSYNC.RECONVERGENT B3 ;  /* 0x0000000000037941 */ /* 0x000fea0003800200 */
.L_x_33147:
        /* <DEDUP_REMOVED lines=11> */
.L_x_33146:
[----:B------:R-:W-:Y:S05]  /*142a0*/  BSYNC.RECONVERGENT B2 ;  /* 0x0000000000027941 */ /* 0x000fea0003800200 */
.L_x_33145:
        /* <DEDUP_REMOVED lines=17> */
.L_x_33156:
        /* <DEDUP_REMOVED lines=13> */
.L_x_33158:
[----:B------:R-:W-:Y:S05]  /*14490*/  BSYNC.RECONVERGENT B4 ;  /* 0x0000000000047941 */ /* 0x000fea0003800200 */
.L_x_33157:
        /* <DEDUP_REMOVED lines=43> */
.L_x_33155:
[----:B------:R-:W-:Y:S05]  /*14750*/  BSYNC.RECONVERGENT B3 ;  /* 0x0000000000037941 */ /* 0x000fea0003800200 */
.L_x_33154:
        /* <DEDUP_REMOVED lines=11> */
.L_x_33153:
[----:B------:R-:W-:Y:S05]  /*14810*/  BSYNC.RECONVERGENT B2 ;  /* 0x0000000000027941 */ /* 0x000fea0003800200 */
.L_x_33152:
        /* <DEDUP_REMOVED lines=17> */
.L_x_33163:
        /* <DEDUP_REMOVED lines=13> */
.L_x_33165:
[----:B------:R-:W-:Y:S05]  /*14a00*/  BSYNC.RECONVERGENT B4 ;  /* 0x0000000000047941 */ /* 0x000fea0003800200 */
.L_x_33164:
        /* <DEDUP_REMOVED lines=43> */
.L_x_33162:
[----:B------:R-:W-:Y:S05]  /*14cc0*/  BSYNC.RECONVERGENT B3 ;  /* 0x0000000000037941 */ /* 0x000fea0003800200 */
.L_x_33161:
        /* <DEDUP_REMOVED lines=11> */
.L_x_33160:
[----:B------:R-:W-:Y:S05]  /*14d80*/  BSYNC.RECONVERGENT B2 ;  /* 0x0000000000027941 */ /* 0x000fea0003800200 */
.L_x_33159:
        /* <DEDUP_REMOVED lines=16> */
.L_x_33168:
        /* <DEDUP_REMOVED lines=13> */
.L_x_33170:
[----:B------:R-:W-:Y:S05]  /*14f60*/  BSYNC.RECONVERGENT B3 ;  /* 0x0000000000037941 */ /* 0x000fea0003800200 */
.L_x_33169:
        /* <DEDUP_REMOVED lines=43> */
.L_x_33167:
[----:B------:R-:W-:Y:S05]  /*15220*/  BSYNC.RECONVERGENT B2 ;  /* 0x0000000000027941 */ /* 0x000fea0003800200 */
.L_x_33166:
[----:B------:R-:W-:Y:S01]  /*15230*/  I2FP.F32.U32 R78, R39 ;  /* 0x00000027004e7245 */ /* 0x000fe20000201000 */
[----:B------:R-:W-:Y:S02]  /*15240*/  HFMA2 R133, -RZ, RZ, 0.1171875, 0 ;  /* 0x2f800000ff857431 */ /* 0x000fe400000001ff */
[----:B-----5:R-:W-:-:S03]  /*15250*/  FMUL.FTZ R39, R7, UR13 ;  /* 0x0000000d07277c20 */ /* 0x020fc60008410000 */
[----:B------:R-:W-:Y:S01]  /*15260*/  FFMA.FTZ R78, R78, R133, 1.1641532182693481445e-10 ;  /* 0x2f0000004e4e7423 */ /* 0x000fe20000010085 */
[----:B------:R-:W-:Y:S01]  /*15270*/  FMUL.FTZ R80, R39, UR12 ;  /* 0x0000000c27507c20 */ /* 0x000fe20008410000 */
[----:B------:R-:W-:-:S03]  /*15280*/  HADD2.F32 R39, -RZ, R101.H1_H1 ;  /* 0x30000065ff277230 */ /* 0x000fc60000004100 */
[----:B------:R-:W-:-:S04]  /*15290*/  FSETP.GTU.FTZ.AND P2, PT, R78, UR10, PT ;  /* 0x0000000a4e007c0b */ /* 0x000fc8000bf5c000 */
[----:B------:R-:W-:Y:S02]  /*152a0*/  FSEL R80, R80, RZ, !P2 ;  /* 0x000000ff50507208 */ /* 0x000fe40005000000 */
[----:B------:R-:W-:-:S03]  /*152b0*/  SEL R78, RZ, 0x1, P2 ;  /* 0x00000001ff4e7807 */ /* 0x000fc60001000000 */
[----:B------:R-:W-:Y:S01]  /*152c0*/  FMUL.FTZ R39, R39, R80 ;  /* 0x0000005027277220 */ /* 0x000fe20000410000 */
[----:B------:R-:W-:-:S07]  /*152d0*/  PRMT R85, R78, 0x7610, R85 ;  /* 0x000076104e557816 */ /* 0x000fce0000000055 */
.L_x_33139:
[----:B------:R-:W-:Y:S05]  /*152e0*/  BSYNC.RECONVERGENT B1 ;  /* 0x0000000000017941 */ /* 0x000fea0003800200 */
.L_x_33116:
[----:B------:R-:W-:Y:S01]  /*152f0*/  VIADD R133, R111, 0xc0 ;  /* 0x000000c06f857836 */ /* 0x000fe20000000000 */
[----:B-1----:R-:W0:Y:S01]  /*15300*/  @P1 LDC.64 R138, c[0x0][0x390] ;  /* 0x0000e400ff8a1b82 */ /* 0x002e220000000a00 */
        /* <DEDUP_REMOVED lines=21> */
.L_x_33172:
[----:B------:R-:W-:Y:S05]  /*15460*/  BSYNC.RECONVERGENT B1 ;  /* 0x0000000000017941 */ /* 0x000fea0003800200 */
.L_x_33171:
[----:B-----5:R1:W5:Y:S04]  /*15470*/  @P1 LDG.E.128 R4, desc[UR8][R138.64] ;  /* 0x000000088a041981 */ /* 0x020368000c1e1d00 */
        /* <DEDUP_REMOVED lines=25> */
.L_x_33179:
        /* <DEDUP_REMOVED lines=13> */
.L_x_33181:
[----:B------:R-:W-:Y:S05]  /*156e0*/  BSYNC.RECONVERGENT B4 ;  /* 0x0000000000047941 */ /* 0x000fea0003800200 */
.L_x_33180:
[----:B-1----:R-:W-:Y:S01]  /*156f0*/  IMAD.WIDE.U32 R136, R75, -0x326172a9, RZ ;  /* 0xcd9e8d574b887825 */ /* 0x002fe200078e00ff */
        /* <DEDUP_REMOVED lines=42> */
.L_x_33178:
[----:B------:R-:W-:Y:S05]  /*159a0*/  BSYNC.RECONVERGENT B3 ;  /* 0x0000000000037941 */ /* 0x000fea0003800200 */
.L_x_33177:
[----:B------:R-:W-:Y:S01]  /*159b0*/  I2FP.F32.U32 R41, R40 ;  /* 0x0000002800297245 */ /* 0x000fe20000201000 */
[----:B------:R-:W-:Y:S02]  /*159c0*/  HFMA2 R42, -RZ, RZ, 0.1171875, 0 ;  /* 0x2f800000ff2a7431 */ /* 0x000fe400000001ff */
[----:B------:R-:W-:Y:S01]  /*159d0*/  FMUL.FTZ R40, R4, UR13 ;  /* 0x0000000d04287c20 */ /* 0x000fe20008410000 */
[----:B------:R-:W-:Y:S02]  /*159e0*/  HADD2.F32 R133, -RZ, R101.H0_H0 ;  /* 0x20000065ff857230 */ /* 0x000fe40000004100 */
[----:B------:R-:W-:Y:S01]  /*159f0*/  FFMA.FTZ R41, R41, R42, 1.1641532182693481445e-10 ;  /* 0x2f00000029297423 */ /* 0x000fe2000001002a */
[----:B------:R-:W-:-:S04]  /*15a00*/  FMUL.FTZ R40, R40, UR12 ;  /* 0x0000000c28287c20 */ /* 0x000fc80008410000 */
[----:B------:R-:W-:-:S04]  /*15a10*/  FSETP.GTU.FTZ.AND P2, PT, R41, UR10, PT ;  /* 0x0000000a29007c0b */ /* 0x000fc8000bf5c000 */
[----:B------:R-:W-:Y:S02]  /*15a20*/  FSEL R135, R40, RZ, !P2 ;  /* 0x000000ff28877208 */ /* 0x000fe40005000000 */
[----:B------:R-:W-:-:S03]  /*15a30*/  SEL R41, RZ, 0x1, P2 ;  /* 0x00000001ff297807 */ /* 0x000fc60001000000 */
[----:B------:R-:W-:Y:S01]  /*15a40*/  FFMA.FTZ R40, R135, R133, R8 ;  /* 0x0000008587287223 */ /* 0x000fe20000010008 */
[----:B------:R-:W-:-:S07]  /*15a50*/  PRMT R81, R41, 0x7610, R81 ;  /* 0x0000761029517816 */ /* 0x000fce0000000051 */
.L_x_33176:
[----:B------:R-:W-:Y:S05]  /*15a60*/  BSYNC.RECONVERGENT B2 ;  /* 0x0000000000027941 */ /* 0x000fea0003800200 */
.L_x_33175:
        /* <DEDUP_REMOVED lines=17> */
.L_x_33186:
        /* <DEDUP_REMOVED lines=13> */
.L_x_33188:
[----:B------:R-:W-:Y:S05]  /*15c50*/  BSYNC.RECONVERGENT B4 ;  /* 0x0000000000047941 */ /* 0x000fea0003800200 */
.L_x_33187:
        /* <DEDUP_REMOVED lines=43> */
.L_x_33185:
[----:B------:R-:W-:Y:S05]  /*15f10*/  BSYNC.RECONVERGENT B3 ;  /* 0x0000000000037941 */ /* 0x000fea0003800200 */
.L_x_33184:
        /* <DEDUP_REMOVED lines=11> */
.L_x_33183:
[----:B------:R-:W-:Y:S05]  /*15fd0*/  BSYNC.RECONVERGENT B2 ;  /* 0x0000000000027941 */ /* 0x000fea0003800200 */
.L_x_33182:
        /* <DEDUP_REMOVED lines=17> */
.L_x_33193:
        /* <DEDUP_REMOVED lines=13> */
.L_x_33195:
[----:B------:R-:W-:Y:S05]  /*161c0*/  BSYNC.RECONVERGENT B4 ;  /* 0x0000000000047941 */ /* 0x000fea0003800200 */
.L_x_33194:
[----:B-1----:R-:W-:Y:S01]  /*161d0*/  IMAD.WIDE.U32 R136, R75, -0x326172a9, RZ ;  /* 0xcd9e8d574b887825 */ /* 0x002fe200078e00ff */
        /* <DEDUP_REMOVED lines=42> */
.L_x_33192:
[----:B------:R-:W-:Y:S05]  /*16480*/  BSYNC.RECONVERGENT B3 ;  /* 0x0000000000037941 */ /* 0x000fea0003800200 */
.L_x_33191:
        /* <DEDUP_REMOVED lines=11> */
.L_x_33190:
[----:B------:R-:W-:Y:S05]  /*16540*/  BSYNC.RECONVERGENT B2 ;  /* 0x0000000000027941 */ /* 0x000fea0003800200 */
.L_x_33189:
        /* <DEDUP_REMOVED lines=16> */
.L_x_33199:
        /* <DEDUP_REMOVED lines=13> */
.L_x_33201:
[----:B------:R-:W-:Y:S05]  /*16720*/  BSYNC.RECONVERGENT B3 ;  /* 0x0000000000037941 */ /* 0x000fea0003800200 */
.L_x_33200:
        /* <DEDUP_REMOVED lines=43> */
.L_x_33198:
[----:B------:R-:W-:Y:S05]  /*169e0*/  BSYNC.RECONVERGENT B2 ;  /* 0x0000000000027941 */ /* 0x000fea0003800200 */
.L_x_33197:
        /* <DEDUP_REMOVED lines=12> */
.L_x_33174:
[----:B------:R-:W-:Y:S01]  /*16ab0*/  BSSY.RECONVERGENT B2, `(.L_x_33202) ;  /* 0x000005a000027945 */ /* 0x000fe20003800200 */
[----:B------:R-:W-:Y:S01]  /*16ac0*/  IMAD.MOV.U32 R43, RZ, RZ, R41 ;  /* 0x000000ffff2b7224 */ /* 0x000fe200078e0029 */
[----:B0-----:R-:W-:Y:S01]  /*16ad0*/  MOV R80, R42 ;  /* 0x0000002a00507202 */ /* 0x001fe20000000f00 */
        /* <DEDUP_REMOVED lines=18> */
.L_x_33206:
        /* <DEDUP_REMOVED lines=13> */
.L_x_33208:
[----:B------:R-:W-:Y:S05]  /*16cd0*/  BSYNC.RECONVERGENT B4 ;  /* 0x0000000000047941 */ /* 0x000fea0003800200 */
.L_x_33207:
        /* <DEDUP_REMOVED lines=43> */
.L_x_33205:
[----:B------:R-:W-:Y:S05]  /*16f90*/  BSYNC.RECONVERGENT B3 ;  /* 0x0000000000037941 */ /* 0x000fea0003800200 */
.L_x_33204:
[----:B------:R-:W-:Y:S01]  /*16fa0*/  I2FP.F32.U32 R41, R40 ;  /* 0x0000002800297245 */ /* 0x000fe20000201000 */
[----:B------:R-:W-:Y:S02]  /*16fb0*/  HFMA2 R42, -RZ, RZ, 0.1171875, 0 ;  /* 0x2f800000ff2a7431 */ /* 0x000fe400000001ff */
[----:B-----5:R-:W-:-:S03]  /*16fc0*/  FMUL.FTZ R40, R4, UR13 ;  /* 0x0000000d04287c20 */ /* 0x020fc60008410000 */
[----:B------:R-:W-:Y:S01]  /*16fd0*/  FFMA.FTZ R41, R41, R42, 1.1641532182693481445e-10 ;  /* 0x2f00000029297423 */ /* 0x000fe2000001002a */
[----:B------:R-:W-:Y:S01]  /*16fe0*/  FMUL.FTZ R133, R40, UR12 ;  /* 0x0000000c28857c20 */ /* 0x000fe20008410000 */
[----:B------:R-:W-:-:S03]  /*16ff0*/  HADD2.F32 R40, -RZ, R101.H0_H0 ;  /* 0x20000065ff287230 */ /* 0x000fc60000004100 */
[----:B------:R-:W-:-:S04]  /*17000*/  FSETP.GTU.FTZ.AND P0, PT, R41, UR10, PT ;  /* 0x0000000a29007c0b */ /* 0x000fc8000bf1c000 */
[----:B------:R-:W-:Y:S02]  /*17010*/  FSEL R133, R133, RZ, !P0 ;  /* 0x000000ff85857208 */ /* 0x000fe40004000000 */
[----:B------:R-:W-:-:S03]  /*17020*/  SEL R41, RZ, 0x1, P0 ;  /* 0x00000001ff297807 */ /* 0x000fc60000000000 */
[----:B------:R-:W-:Y:S01]  /*17030*/  FMUL.FTZ R40, R40, R133 ;  /* 0x0000008528287220 */ /* 0x000fe20000410000 */
[----:B------:R-:W-:-:S07]  /*17040*/  PRMT R81, R41, 0x7610, R81 ;  /* 0x0000761029517816 */ /* 0x000fce0000000051 */
.L_x_33203:
[----:B------:R-:W-:Y:S05]  /*17050*/  BSYNC.RECONVERGENT B2 ;  /* 0x0000000000027941 */ /* 0x000fea0003800200 */
.L_x_33202:
        /* <DEDUP_REMOVED lines=17> */
.L_x_33213:
        /* <DEDUP_REMOVED lines=13> */
.L_x_33215:
[----:B------:R-:W-:Y:S05]  /*17240*/  BSYNC.RECONVERGENT B4 ;  /* 0x0000000000047941 */ /* 0x000fea0003800200 */
.L_x_33214:
        /* <DEDUP_REMOVED lines=43> */
.L_x_33212:
[----:B------:R-:W-:Y:S05]  /*17500*/  BSYNC.RECONVERGENT B3 ;  /* 0x0000000000037941 */ /* 0x000fea0003800200 */
.L_x_33211:
        /* <DEDUP_REMOVED lines=11> */
.L_x_33210:
[----:B------:R-:W-:Y:S05]  /*175c0*/  BSYNC.RECONVERGENT B2 ;  /* 0x0000000000027941 */ /* 0x000fea0003800200 */
.L_x_33209:
        /* <DEDUP_REMOVED lines=17> */
.L_x_33220:
        /* <DEDUP_REMOVED lines=13> */
.L_x_33222:
[----:B------:R-:W-:Y:S05]  /*177b0*/  BSYNC.RECONVERGENT B4 ;  /* 0x0000000000047941 */ /* 0x000fea0003800200 */
.L_x_33221:
        /* <DEDUP_REMOVED lines=43> */
.L_x_33219:
[----:B------:R-:W-:Y:S05]  /*17a70*/  BSYNC.RECONVERGENT B3 ;  /* 0x0000000000037941 */ /* 0x000fea0003800200 */
.L_x_33218:
        /* <DEDUP_REMOVED lines=11> */
.L_x_33217:
[----:B------:R-:W-:Y:S05]  /*17b30*/  BSYNC.RECONVERGENT B2 ;  /* 0x0000000000027941 */ /* 0x000fea0003800200 */
.L_x_33216:
        /* <DEDUP_REMOVED lines=16> */
.L_x_33225:
        /* <DEDUP_REMOVED lines=13> */
.L_x_33227:
[----:B------:R-:W-:Y:S05]  /*17d10*/  BSYNC.RECONVERGENT B3 ;  /* 0x0000000000037941 */ /* 0x000fea0003800200 */
.L_x_33226:
        /* <DEDUP_REMOVED lines=43> */
.L_x_33224:
[----:B------:R-:W-:Y:S05]  /*17fd0*/  BSYNC.RECONVERGENT B2 ;  /* 0x0000000000027941 */ /* 0x000fea0003800200 */
.L_x_33223:
        /* <DEDUP_REMOVED lines=11> */
.L_x_33196:
[----:B------:R-:W-:Y:S05]  /*18090*/  BSYNC.RECONVERGENT B1 ;  /* 0x0000000000017941 */ /* 0x000fea0003800200 */
.L_x_33173:
[----:B------:R-:W-:Y:S01]  /*180a0*/  FADD.FTZ R108, RZ, R12 ;  /* 0x0000000cff6c7221 */ /* 0x000fe20000010000 */
        /* <DEDUP_REMOVED lines=22> */
[----:B------:R-:W2:Y:S02]  /*18210*/  S2R R108, SR_TID.X ;  /* 0x00000000006c7919 */ /* 0x000ea40000002100 */
        /* <DEDUP_REMOVED lines=8> */
[----:B--2---:R-:W-:-:S03]  /*182a0*/  LOP3.LUT P0, RZ, R108, 0x1f, RZ, 0xc0, !PT ;  /* 0x0000001f6cff7812 */ /* 0x004fc6000780c0ff */
[----:B------:R-:W-:-:S04]  /*182b0*/  FADD.FTZ R130, R111, R40 ;  /* 0x000000286f827221 */ /* 0x000fc80000010000 */
[----:B------:R-:W-:-:S04]  /*182c0*/  FADD.FTZ R111, R130, R41 ;  /* 0x00000029826f7221 */ /* 0x000fc80000010000 */
[----:B------:R-:W-:Y:S01]  /*182d0*/  FADD.FTZ R130, R111, R42 ;  /* 0x0000002a6f827221 */ /* 0x000fe20000010000 */
[----:B0-----:R-:W-:Y:S06]  /*182e0*/  @!P1 BRA `(.L_x_33229) ;  /* 0x00000000002c9947 */ /* 0x001fec0003800000 */
[----:B------:R-:W0:Y:S01]  /*182f0*/  LDC.64 R70, c[0x0][0x3b0] ;  /* 0x0000ec00ff467b82 */ /* 0x000e220000000a00 */
[----:B------:R-:W-:Y:S01]  /*18300*/  IMAD.U32 R113, R84, 0x10000, RZ ;  /* 0x0001000054717824 */ /* 0x000fe200078e00ff */
[----:B------:R-:W-:Y:S02]  /*18310*/  LOP3.LUT R111, R85, 0xffff, RZ, 0xc0, !PT ;  /* 0x0000ffff556f7812 */ /* 0x000fe400078ec0ff */
[----:B-1----:R-:W-:Y:S02]  /*18320*/  LOP3.LUT R136, R83, 0xff, RZ, 0xc0, !PT ;  /* 0x000000ff53887812 */ /* 0x002fe400078ec0ff */
[----:B------:R-:W-:-:S04]  /*18330*/  LOP3.LUT R132, R113, 0xff0000, RZ, 0xc0, !PT ;  /* 0x00ff000071847812 */ /* 0x000fc800078ec0ff */
[----:B------:R-:W-:Y:S02]  /*18340*/  LEA R111, R111, R132, 0x18 ;  /* 0x000000846f6f7211 */ /* 0x000fe400078ec0ff */
[----:B------:R-:W-:-:S03]  /*18350*/  LOP3.LUT R132, R81, 0xff, RZ, 0xc0, !PT ;  /* 0x000000ff51847812 */ /* 0x000fc600078ec0ff */
[----:B------:R-:W-:-:S05]  /*18360*/  IMAD R111, R136, 0x100, R111 ;  /* 0x00000100886f7824 */ /* 0x000fca00078e026f */
[----:B------:R-:W-:Y:S01]  /*18370*/  IADD3 R111, PT, PT, R111, R132, RZ ;  /* 0x000000846f6f7210 */ /* 0x000fe20007ffe0ff */
[----:B0-----:R-:W-:-:S05]  /*18380*/  IMAD.WIDE.U32 R70, R112, 0x4, R70 ;  /* 0x0000000470467825 */ /* 0x001fca00078e0046 */
[----:B------:R0:W-:Y:S02]  /*18390*/  STG.E desc[UR8][R70.64], R111 ;  /* 0x0000006f46007986 */ /* 0x0001e4000c101908 */
.L_x_33229:
[----:B------:R-:W-:Y:S05]  /*183a0*/  BSYNC.RECONVERGENT B1 ;  /* 0x0000000000017941 */ /* 0x000fea0003800200 */
.L_x_33228:
[----:B------:R-:W-:Y:S01]  /*183b0*/  UMOV UR18, 0xffffffff ;  /* 0xffffffff00127882 */ /* 0x000fe20000000000 */
[----:B------:R-:W-:Y:S02]  /*183c0*/  FADD.FTZ R130, R130, R43 ;  /* 0x0000002b82827221 */ /* 0x000fe40000010000 */
[----:B------:R-:W-:Y:S05]  /*183d0*/  BRA.DIV UR18, `(.L_x_33230) ;  /* 0x0000001212c47947 */ /* 0x000fea000b800000 */
[----:B0-----:R-:W0:Y:S01]  /*183e0*/  SHFL.BFLY PT, R71, R130, 0x1, 0x1f ;  /* 0x0c201f0082477f89 */ /* 0x001e2200000e0000 */
        /* <DEDUP_REMOVED lines=84> */
.L_x_33245:
[----:B------:R-:W-:Y:S01]  /*18930*/  FMUL.FTZ R70, R71, R71 ;  /* 0x0000004747467220 */ /* 0x000fe20000410000 */
[----:B------:R-:W-:Y:S01]  /*18940*/  ISETP.NE.AND P1, PT, RZ, UR11, PT ;  /* 0x0000000bff007c0c */ /* 0x000fe2000bf25270 */
[----:B0-2---:R-:W-:Y:S01]  /*18950*/  FADD.FTZ R132, R132, R121 ;  /* 0x0000007984847221 */ /* 0x005fe20000010000 */
[----:B------:R-:W0:Y:S01]  /*18960*/  @!P0 LDC.64 R130, c[0x0][0x3c0] ;  /* 0x0000f000ff828b82 */ /* 0x000e220000000a00 */
[----:B------:R-:W-:Y:S01]  /*18970*/  BSSY.RECONVERGENT B1, `(.L_x_33231) ;  /* 0x00000d1000017945 */ /* 0x000fe20003800200 */
[----:B------:R-:W-:Y:S01]  /*18980*/  FSEL R70, R70, RZ, P1 ;  /* 0x000000ff46467208 */ /* 0x000fe20000800000 */
[----:B------:R-:W-:-:S04]  /*18990*/  FFMA.FTZ R111, R132, R111, UR14 ;  /* 0x0000000e846f7e23 */ /* 0x000fc8000801006f */
[----:B------:R-:W-:Y:S01]  /*189a0*/  FADD.FTZ R70, R111, R70 ;  /* 0x000000466f467221 */ /* 0x000fe20000010000 */
[----:B------:R-:W2:Y:S05]  /*189b0*/  @!P0 LDC.64 R112, c[0x0][0x3c8] ;  /* 0x0000f200ff708b82 */ /* 0x000eaa0000000a00 */
[----:B------:R-:W3:Y:S01]  /*189c0*/  MUFU.RSQ R70, R70 ;  /* 0x0000004600467308 */ /* 0x000ee20000001400 */
[----:B0-----:R-:W-:-:S05]  /*189d0*/  @!P0 IMAD.WIDE R130, R73, 0x4, R130 ;  /* 0x0000000449828825 */ /* 0x001fca00078e0282 */
[----:B------:R0:W-:Y:S01]  /*189e0*/  @!P0 STG.E desc[UR8][R130.64], R71 ;  /* 0x0000004782008986 */ /* 0x0001e2000c101908 */
[----:B--2---:R-:W-:-:S05]  /*189f0*/  @!P0 IMAD.WIDE R112, R73, 0x4, R112 ;  /* 0x0000000449708825 */ /* 0x004fca00078e0270 */
[----:B---3--:R0:W-:Y:S01]  /*18a00*/  @!P0 STG.E desc[UR8][R112.64], R70 ;  /* 0x0000004670008986 */ /* 0x0081e2000c101908 */
[----:B------:R-:W-:-:S13]  /*18a10*/  ISETP.GE.AND P0, PT, R109, 0x1, PT ;  /* 0x000000016d00780c */ /* 0x000fda0003f06270 */
[----:B0-----:R-:W-:Y:S05]  /*18a20*/  @!P0 BRA `(.L_x_33232) ;  /* 0x0000000c00148947 */ /* 0x001fea0003800000 */
[----:B------:R-:W-:Y:S01]  /*18a30*/  VIADD R109, R109, 0xffffffff ;  /* 0xffffffff6d6d7836 */ /* 0x000fe20000000000 */
[----:B------:R-:W-:Y:S01]  /*18a40*/  FSEL R112, R71, RZ, !P1 ;  /* 0x000000ff47707208 */ /* 0x000fe20004800000 */
[----:B------:R-:W-:Y:S02]  /*18a50*/  HADD2.F32 R130, -RZ, R96.H1_H1 ;  /* 0x30000060ff827230 */ /* 0x000fe40000004100 */
[----:B------:R-:W-:Y:S02]  /*18a60*/  IMAD R74, R109, R128, RZ ;  /* 0x000000806d4a7224 */ /* 0x000fe400078e02ff */
[C---:B------:R-:W-:Y:S01]  /*18a70*/  FADD.FTZ R151, -R112.reuse, R15 ;  /* 0x0000000f70977221 */ /* 0x040fe20000010100 */
[C---:B------:R-:W-:Y:S01]  /*18a80*/  FADD.FTZ R15, -R112.reuse, R17 ;  /* 0x00000011700f7221 */ /* 0x040fe20000010100 */
[C---:B------:R-:W-:Y:S01]  /*18a90*/  FADD.FTZ R149, -R112.reuse, R14 ;  /* 0x0000000e70957221 */ /* 0x040fe20000010100 */
[C---:B-1----:R-:W-:Y:S01]  /*18aa0*/  FADD.FTZ R137, -R112.reuse, R23 ;  /* 0x0000001770897221 */ /* 0x042fe20000010100 */
[----:B------:R-:W-:Y:S01]  /*18ab0*/  SHF.R.S32.HI R17, RZ, 0x1f, R74 ;  /* 0x0000001fff117819 */ /* 0x000fe2000001144a */
[----:B------:R-:W-:Y:S01]  /*18ac0*/  FADD.FTZ R145, -R112, R12 ;  /* 0x0000000c70917221 */ /* 0x000fe20000010100 */
[----:B------:R-:W-:Y:S01]  /*18ad0*/  SHF.R.U64 R14, R68, 0x10, R69 ;  /* 0x00000010440e7819 */ /* 0x000fe20000001245 */
[----:B------:R-:W-:Y:S01]  /*18ae0*/  FADD.FTZ R147, -R112, R13 ;  /* 0x0000000d70937221 */ /* 0x000fe20000010100 */
[----:B------:R-:W-:Y:S01]  /*18af0*/  SHF.R.U64 R23, R56, 0x10, R57 ;  /* 0x0000001038177819 */ /* 0x000fe20000001239 */
[C---:B------:R-:W-:Y:S01]  /*18b00*/  FADD.FTZ R123, -R112.reuse, R27 ;  /* 0x0000001b707b7221 */ /* 0x040fe20000010100 */
[C---:B------:R-:W-:Y:S01]  /*18b10*/  FADD.FTZ R27, -R112.reuse, R43 ;  /* 0x0000002b701b7221 */ /* 0x040fe20000010100 */
[C---:B------:R-:W-:Y:S01]  /*18b20*/  FADD.FTZ R13, -R112.reuse, R16 ;  /* 0x00000010700d7221 */ /* 0x040fe20000010100 */
[----:B------:R-:W-:Y:S01]  /*18b30*/  LEA.HI R43, R17, R74, RZ, 0x2 ;  /* 0x0000004a112b7211 */ /* 0x000fe200078f10ff */
[C---:B------:R-:W-:Y:S01]  /*18b40*/  FADD.FTZ R143, -R112.reuse, R18 ;  /* 0x00000012708f7221 */ /* 0x040fe20000010100 */
[C---:B------:R-:W-:Y:S01]  /*18b50*/  FADD.FTZ R135, -R112.reuse, R20 ;  /* 0x0000001470877221 */ /* 0x040fe20000010100 */
[----:B------:R-:W-:Y:S01]  /*18b60*/  FADD.FTZ R133, -R112, R21 ;  /* 0x0000001570857221 */ /* 0x000fe20000010100 */
[----:B------:R-:W-:-:S02]  /*18b70*/  HADD2.F32 R17, -RZ, R87.H0_H0 ;  /* 0x20000057ff117230 */ /* 0x000fc40000004100 */
[----:B------:R-:W-:Y:S01]  /*18b80*/  FADD.FTZ R71, -R112, R22 ;  /* 0x0000001670477221 */ /* 0x000fe20000010100 */
[----:B------:R-:W-:Y:S02]  /*18b90*/  HADD2.F32 R16, -RZ, R56.H0_H0 ;  /* 0x20000038ff107230 */ /* 0x000fe40000004100 */
[C---:B------:R-:W-:Y:S01]  /*18ba0*/  FMUL.FTZ R145, R70.reuse, R145 ;  /* 0x0000009146917220 */ /* 0x040fe20000410000 */
[----:B------:R-:W-:Y:S02]  /*18bb0*/  HADD2.F32 R18, -RZ, R86.H1_H1 ;  /* 0x30000056ff127230 */ /* 0x000fe40000004100 */
[C---:B------:R-:W-:Y:S01]  /*18bc0*/  FMUL.FTZ R20, R70.reuse, R147 ;  /* 0x0000009346147220 */ /* 0x040fe20000410000 */
[----:B------:R-:W-:Y:S02]  /*18bd0*/  HADD2.F32 R21, -RZ, R57.H0_H0 ;  /* 0x20000039ff157230 */ /* 0x000fe40000004100 */
[----:B------:R-:W-:Y:S01]  /*18be0*/  FMUL.FTZ R22, R70, R149 ;  /* 0x0000009546167220 */ /* 0x000fe20000410000 */
[----:B------:R-:W-:-:S02]  /*18bf0*/  HADD2.F32 R14, -RZ, R14.H0_H0 ;  /* 0x2000000eff0e7230 */ /* 0x000fc40000004100 */
[----:B------:R-:W-:Y:S01]  /*18c00*/  FFMA.FTZ R16, R145, R17, R16 ;  /* 0x0000001191107223 */ /* 0x000fe20000010010 */
[----:B------:R-:W-:Y:S02]  /*18c10*/  HADD2.F32 R23, -RZ, R23.H0_H0 ;  /* 0x20000017ff177230 */ /* 0x000fe40000004100 */
[----:B------:R-:W-:Y:S01]  /*18c20*/  FFMA.FTZ R18, R22, R18, R21 ;  /* 0x0000001216127223 */ /* 0x000fe20000010015 */
[C---:B------:R-:W-:Y:S01]  /*18c30*/  FADD.FTZ R141, -R112.reuse, R19 ;  /* 0x00000013708d7221 */ /* 0x040fe20000010100 */
[----:B------:R-:W-:Y:S01]  /*18c40*/  SHF.R.U32.HI R12, RZ, 0x10, R69 ;  /* 0x00000010ff0c7819 */ /* 0x000fe20000011645 */
[----:B------:R-:W-:Y:S01]  /*18c50*/  FADD.FTZ R139, -R112, R24 ;  /* 0x00000018708b7221 */ /* 0x000fe20000010100 */
[----:B------:R-:W-:Y:S01]  /*18c60*/  FFMA.FTZ R17, R20, R14, R23 ;  /* 0x0000000e14117223 */ /* 0x000fe20000010017 */
[----:B------:R-:W-:Y:S01]  /*18c70*/  SHF.R.U32.HI R19, RZ, 0x10, R57 ;  /* 0x00000010ff137819 */ /* 0x000fe20000011639 */
[----:B------:R-:W0:Y:S01]  /*18c80*/  LDC.64 R20, c[0x0][0x428] ;  /* 0x00010a00ff147b82 */ /* 0x000e220000000a00 */
[----:B------:R-:W-:Y:S01]  /*18c90*/  LOP3.LUT R74, R108, 0x1f, RZ, 0xc0, !PT ;  /* 0x0000001f6c4a7812 */ /* 0x000fe200078ec0ff */
[----:B------:R-:W-:-:S02]  /*18ca0*/  HADD2.F32 R12, -RZ, R12.H0_H0 ;  /* 0x2000000cff0c7230 */ /* 0x000fc40000004100 */
[----:B------:R-:W-:Y:S01]  /*18cb0*/  FMUL.FTZ R24, R70, R151 ;  /* 0x0000009746187220 */ /* 0x000fe20000410000 */
[----:B------:R-:W-:Y:S02]  /*18cc0*/  HADD2.F32 R19, -RZ, R19.H0_H0 ;  /* 0x20000013ff137230 */ /* 0x000fe40000004100 */
[C---:B------:R-:W-:Y:S01]  /*18cd0*/  FADD.FTZ R113, -R112.reuse, R36 ;  /* 0x0000002470717221 */ /* 0x040fe20000010100 */
[----:B------:R-:W-:Y:S01]  /*18ce0*/  LEA.HI.SX32 R43, R43, R74, 0x1e ;  /* 0x0000004a2b2b7211 */ /* 0x000fe200078ff2ff */
        /* <DEDUP_REMOVED lines=8> */
[----:B------:R-:W-:Y:S01]  /*18d70*/  SHF.R.U64 R39, R66, 0x10, R67 ;  /* 0x0000001042277819 */ /* 0x000fe20000001243 */
[----:B------:R-:W-:Y:S01]  /*18d80*/  FADD.FTZ R125, -R112, R26 ;  /* 0x0000001a707d7221 */ /* 0x000fe20000010100 */
[----:B------:R-:W-:Y:S01]  /*18d90*/  SHF.R.U64 R22, R54, 0x10, R55 ;  /* 0x0000001036167819 */ /* 0x000fe20000001237 */
        /* <DEDUP_REMOVED lines=9> */
[----:B0-----:R-:W-:-:S04]  /*18e30*/  IMAD.WIDE.U32 R112, R43, 0x10, R20 ;  /* 0x000000102b707825 */ /* 0x001fc800078e0014 */
[C---:B------:R-:W-:Y:S01]  /*18e40*/  FMUL.FTZ R34, R70.reuse, R13 ;  /* 0x0000000d46227220 */ /* 0x040fe20000410000 */
[C---:B------:R-:W-:Y:S01]  /*18e50*/  FMUL.FTZ R13, R70.reuse, R15 ;  /* 0x0000000f460d7220 */ /* 0x040fe20000410000 */
        /* <DEDUP_REMOVED lines=29> */
[----:B------:R0:W-:Y:S01]  /*19030*/  STG.E.128 desc[UR8][R112.64], R16 ;  /* 0x0000001070007986 */ /* 0x0001e2000c101d08 */
[----:B------:R-:W-:-:S02]  /*19040*/  HADD2.F32 R70, -RZ, R98.H1_H1 ;  /* 0x30000062ff467230 */ /* 0x000fc40000004100 */
[----:B------:R-:W-:Y:S01]  /*19050*/  FFMA.FTZ R12, R34, R12, R41 ;  /* 0x0000000c220c7223 */ /* 0x000fe20000010029 */
[----:B------:R-:W-:Y:S02]  /*19060*/  HADD2.F32 R23, -RZ, R83.H1_H1 ;  /* 0x30000053ff177230 */ /* 0x000fe40000004100 */
[----:B------:R-:W-:Y:S01]  /*19070*/  FFMA.FTZ R13, R13, R39, R22 ;  /* 0x000000270d0d7223 */ /* 0x000fe20000010016 */
[----:B------:R-:W-:Y:S01]  /*19080*/  HADD2.F32 R14, -RZ, R55.H0_H0 ;  /* 0x20000037ff0e7230 */ /* 0x000fe20000004100 */
[C---:B------:R-:W-:Y:S01]  /*19090*/  IADD3 R25, PT, PT, R43.reuse, 0x60, RZ ;  /* 0x000000602b197810 */ /* 0x040fe20007ffe0ff */
[----:B------:R-:W-:Y:S01]  /*190a0*/  HADD2.F32 R108, -RZ, R97.H1_H1 ;  /* 0x30000061ff6c7230 */ /* 0x000fe20000004100 */
[----:B------:R-:W-:Y:S01]  /*190b0*/  IADD3 R39, PT, PT, R43, 0xa0, RZ ;  /* 0x000000a02b277810 */ /* 0x000fe20007ffe0ff */
[--C-:B------:R-:W-:Y:S02]  /*190c0*/  HADD2.F32 R22, -RZ, R116.reuse.H0_H0 ;  /* 0x20000074ff167230 */ /* 0x100fe40000004100 */
[----:B------:R-:W-:Y:S01]  /*190d0*/  FFMA.FTZ R14, R143, R23, R14 ;  /* 0x000000178f0e7223 */ /* 0x000fe2000001000e */
[----:B------:R-:W-:-:S02]  /*190e0*/  HADD2.F32 R34, -RZ, R116.H1_H1 ;  /* 0x30000074ff227230 */ /* 0x000fc40000004100 */
[----:B------:R-:W-:Y:S02]  /*190f0*/  HADD2.F32 R36, -RZ, R99.H0_H0 ;  /* 0x20000063ff247230 */ /* 0x000fe40000004100 */
[----:B------:R-:W-:Y:S02]  /*19100*/  HADD2.F32 R38, -RZ, R52.H0_H0 ;  /* 0x20000034ff267230 */ /* 0x000fe40000004100 */
[----:B------:R-:W-:Y:S01]  /*19110*/  FFMA.FTZ R15, R15, R22, R34 ;  /* 0x000000160f0f7223 */ /* 0x000fe20000010022 */
[----:B------:R-:W-:Y:S01]  /*19120*/  HADD2.F32 R40, -RZ, R98.H0_H0 ;  /* 0x20000062ff287230 */ /* 0x000fe20000004100 */
[----:B0-----:R-:W-:Y:S01]  /*19130*/  IADD3 R113, PT, PT, R43, 0x20, RZ ;  /* 0x000000202b717810 */ /* 0x001fe20007ffe0ff */
[----:B------:R-:W-:Y:S02]  /*19140*/  HADD2.F32 R18, -RZ, R53.H0_H0 ;  /* 0x20000035ff127230 */ /* 0x000fe40000004100 */
[----:B------:R-:W-:Y:S01]  /*19150*/  FFMA.FTZ R16, R135, R36, R38 ;  /* 0x0000002487107223 */ /* 0x000fe20000010026 */
[----:B------:R-:W-:-:S02]  /*19160*/  HADD2.F32 R112, -RZ, R118.H1_H1 ;  /* 0x30000076ff707230 */ /* 0x000fc40000004100 */
[----:B------:R-:W-:Y:S02]  /*19170*/  HADD2.F32 R42, -RZ, R118.H0_H0 ;  /* 0x20000076ff2a7230 */ /* 0x000fe40000004100 */
[----:B------:R-:W-:Y:S01]  /*19180*/  FFMA.FTZ R18, R71, R70, R18 ;  /* 0x0000004647127223 */ /* 0x000fe20000010012 */
[----:B------:R-:W-:Y:S01]  /*19190*/  IADD3 R71, PT, PT, R43, 0xe0, RZ ;  /* 0x000000e02b477810 */ /* 0x000fe20007ffe0ff */
[----:B------:R-:W-:Y:S01]  /*191a0*/  FFMA.FTZ R19, R137, R108, R112 ;  /* 0x0000006c89137223 */ /* 0x000fe20000010070 */
[----:B------:R-:W-:Y:S02]  /*191b0*/  VIADD R23, R43, 0x40 ;  /* 0x000000402b177836 */ /* 0x000fe40000000000 */
[----:B------:R-:W-:Y:S01]  /*191c0*/  FFMA.FTZ R17, R133, R40, R42 ;  /* 0x0000002885117223 */ /* 0x000fe2000001002a */
[C---:B------:R-:W-:Y:S02]  /*191d0*/  VIADD R41, R43.reuse, 0x80 ;  /* 0x000000802b297836 */ /* 0x040fe40000000000 */
[----:B------:R-:W-:-:S02]  /*191e0*/  VIADD R35, R43, 0xc0 ;  /* 0x000000c02b237836 */ /* 0x000fc40000000000 */
[----:B------:R-:W-:-:S04]  /*191f0*/  IMAD.WIDE.U32 R112, R113, 0x10, R20 ;  /* 0x0000001071707825 */ /* 0x000fc800078e0014 */
        /* <DEDUP_REMOVED lines=9> */
[----:B------:R-:W-:Y:S02]  /*19290*/  HADD2.F32 R36, -RZ, R50.H0_H0 ;  /* 0x20000032ff247230 */ /* 0x000fe40000004100 */
[----:B------:R-:W-:Y:S02]  /*192a0*/  HADD2.F32 R108, -RZ, R96.H0_H0 ;  /* 0x20000060ff6c7230 */ /* 0x000fe40000004100 */
[----:B------:R-:W-:Y:S02]  /*192b0*/  HADD2.F32 R128, -RZ, R120.H0_H0 ;  /* 0x20000078ff807230 */ /* 0x000fe40000004100 */
[----:B0-----:R-:W-:Y:S01]  /*192c0*/  FFMA.FTZ R12, R139, R20, R36 ;  /* 0x000000148b0c7223 */ /* 0x001fe20000010024 */
[----:B------:R-:W-:Y:S02]  /*192d0*/  HADD2.F32 R132, -RZ, R51.H0_H0 ;  /* 0x20000033ff847230 */ /* 0x000fe40000004100 */
[----:B------:R-:W-:-:S02]  /*192e0*/  HADD2.F32 R136, -RZ, R95.H1_H1 ;  /* 0x3000005fff887230 */ /* 0x000fc40000004100 */
[----:B------:R-:W-:Y:S01]  /*192f0*/  FFMA.FTZ R13, R127, R108, R128 ;  /* 0x0000006c7f0d7223 */ /* 0x000fe20000010080 */
[----:B------:R-:W-:Y:S02]  /*19300*/  HADD2.F32 R138, -RZ, R120.H1_H1 ;  /* 0x30000078ff8a7230 */ /* 0x000fe40000004100 */
[----:B------:R-:W-:Y:S01]  /*19310*/  FFMA.FTZ R14, R125, R130, R132 ;  /* 0x000000827d0e7223 */ /* 0x000fe20000010084 */
[----:B------:R-:W-:Y:S02]  /*19320*/  HADD2.F32 R140, -RZ, R95.H0_H0 ;  /* 0x2000005fff8c7230 */ /* 0x000fe40000004100 */
[----:B------:R-:W-:Y:S02]  /*19330*/  HADD2.F32 R112, -RZ, R48.H0_H0 ;  /* 0x20000030ff707230 */ /* 0x000fe40000004100 */
[----:B------:R-:W-:Y:S01]  /*19340*/  FFMA.FTZ R15, R123, R136, R138 ;  /* 0x000000887b0f7223 */ /* 0x000fe2000001008a */
[----:B-1----:R-:W-:Y:S02]  /*19350*/  HADD2.F32 R18, -RZ, R94.H0_H0 ;  /* 0x2000005eff127230 */ /* 0x002fe40000004100 */
[----:B------:R-:W-:-:S02]  /*19360*/  HADD2.F32 R20, -RZ, R122.H0_H0 ;  /* 0x2000007aff147230 */ /* 0x000fc40000004100 */
[----:B------:R-:W-:Y:S01]  /*19370*/  FFMA.FTZ R16, R129, R140, R112 ;  /* 0x0000008c81107223 */ /* 0x000fe20000010070 */
[----:B------:R-:W-:Y:S01]  /*19380*/  HADD2.F32 R22, -RZ, R94.H1_H1 ;  /* 0x3000005eff167230 */ /* 0x000fe20000004100 */
[----:B------:R0:W-:Y:S01]  /*19390*/  STG.E.128 desc[UR8][R42.64], R12 ;  /* 0x0000000c2a007986 */ /* 0x0001e2000c101d08 */
        /* <DEDUP_REMOVED lines=37> */
[----:B------:R-:W-:Y:S01]  /*195f0*/  HADD2.F32 R111, -RZ, R88.H1_H1 ;  /* 0x30000058ff6f7230 */ /* 0x000fe20000004100 */
        /* <DEDUP_REMOVED lines=8> */
.L_x_33232:
[----:B------:R-:W-:Y:S05]  /*19680*/  BSYNC.RECONVERGENT B1 ;  /* 0x0000000000017941 */ /* 0x000fea0003800200 */
.L_x_33231:
[----:B0-----:R-:W0:Y:S02]  /*19690*/  LDC.64 R12, c[0x0][0x380] ;  /* 0x0000e000ff0c7b82 */ /* 0x001e240000000a00 */
[----:B0-----:R-:W-:-:S05]  /*196a0*/  IMAD R73, R12, 0x4, R73 ;  /* 0x000000040c497824 */ /* 0x001fca00078e0249 */
[----:B------:R-:W-:-:S13]  /*196b0*/  ISETP.GE.AND P0, PT, R73, R13, PT ;  /* 0x0000000d4900720c */ /* 0x000fda0003f06270 */
[----:B------:R-:W-:Y:S05]  /*196c0*/  @!P0 BRA `(.L_x_33233) ;  /* 0xfffffe7800a88947 */ /* 0x000fea000383ffff */
[----:B------:R-:W-:Y:S05]  /*196d0*/  BSYNC B0 ;  /* 0x0000000000007941 */ /* 0x000fea0003800000 */
.L_x_32773:
[----:B------:R-:W-:Y:S05]  /*196e0*/  EXIT ;  /* 0x000000000000794d */ /* 0x000fea0003800000 */
.L_x_33230:
[----:B------:R-:W-:Y:S01]  /*196f0*/  HFMA2 R113, -RZ, RZ, 0, 1.847743988037109375e-06 ;  /* 0x0000001fff717431 */ /* 0x000fe200000001ff */
[----:B------:R-:W-:Y:S01]  /*19700*/  BSSY B1, `(.L_x_33234) ;  /* 0x0000007000017945 */ /* 0x000fe20003800000 */
[----:B-1----:R-:W-:Y:S01]  /*19710*/  MOV R136, R130 ;  /* 0x0000008200887202 */ /* 0x002fe20000000f00 */
[----:B------:R-:W-:Y:S02]  /*19720*/  IMAD.MOV.U32 R115, RZ, RZ, 0x1 ;  /* 0x00000001ff737424 */ /* 0x000fe400078e00ff */
[----:B------:R-:W-:-:S07]  /*19730*/  IMAD.MOV.U32 R112, RZ, RZ, -0x1 ;  /* 0xffffffffff707424 */ /* 0x000fce00078e00ff */
[----:B0----5:R-:W-:Y:S05]  /*19740*/  WARPSYNC.COLLECTIVE R112, `(.L_x_33235) ;  /* 0x0000000070087348 */ /* 0x021fea0003c00000 */
[----:B------:R1:W2:Y:S02]  /*19750*/  SHFL.BFLY P1, R125, R136, R115, R113 ;  /* 0x0c000073887d7389 */ /* 0x0002a40000020071 */
[----:B012--5:R-:W-:Y:S05]  /*19760*/  ENDCOLLECTIVE ;  /* 0x000000000000791b */ /* 0x027fea0003800000 */
.L_x_33235:
[----:B------:R-:W-:Y:S05]  /*19770*/  BSYNC B1 ;  /* 0x0000000000017941 */ /* 0x000fea0003800000 */
.L_x_33234:
        /* <DEDUP_REMOVED lines=10> */
.L_x_33236:
[----:B------:R-:W-:Y:S02]  /*19820*/  IMAD.MOV.U32 R115, RZ, RZ, 0x4 ;  /* 0x00000004ff737424 */ /* 0x000fe400078e00ff */
[----:B------:R-:W-:-:S04]  /*19830*/  IMAD.MOV.U32 R70, RZ, RZ, R125 ;  /* 0x000000ffff467224 */ /* 0x000fc800078e007d */
[----:B------:R-:W-:-:S05]  /*19840*/  FADD.FTZ R119, R117, R70 ;  /* 0x0000004675777221 */ /* 0x000fca0000010000 */
[----:B------:R-:W-:-:S07]  /*19850*/  MOV R136, R119 ;  /* 0x0000007700887202 */ /* 0x000fce0000000f00 */
[----:B------:R-:W-:Y:S05]  /*19860*/  WARPSYNC.COLLECTIVE R112, `(.L_x_33237) ;  /* 0x0000000070087348 */ /* 0x000fea0003c00000 */
[----:B------:R0:W1:Y:S02]  /*19870*/  SHFL.BFLY P1, R125, R136, R115, R113 ;  /* 0x0c000073887d7389 */ /* 0x0000640000020071 */
[----:B01----:R-:W-:Y:S05]  /*19880*/  ENDCOLLECTIVE ;  /* 0x000000000000791b */ /* 0x003fea0003800000 */
.L_x_33237:
[----:B------:R-:W-:Y:S01]  /*19890*/  HFMA2 R115, -RZ, RZ, 0, 4.76837158203125e-07 ;  /* 0x00000008ff737431 */ /* 0x000fe200000001ff */
[----:B------:R-:W-:-:S05]  /*198a0*/  MOV R70, R125 ;  /* 0x0000007d00467202 */ /* 0x000fca0000000f00 */
[----:B------:R-:W-:-:S04]  /*198b0*/  FADD.FTZ R121, R119, R70 ;  /* 0x0000004677797221 */ /* 0x000fc80000010000 */
[----:B------:R-:W-:-:S07]  /*198c0*/  IMAD.MOV.U32 R136, RZ, RZ, R121 ;  /* 0x000000ffff887224 */ /* 0x000fce00078e0079 */
[----:B------:R-:W-:Y:S05]  /*198d0*/  WARPSYNC.COLLECTIVE R112, `(.L_x_33238) ;  /* 0x0000000070087348 */ /* 0x000fea0003c00000 */
[----:B------:R0:W1:Y:S02]  /*198e0*/  SHFL.BFLY P1, R125, R136, R115, R113 ;  /* 0x0c000073887d7389 */ /* 0x0000640000020071 */
[----:B01----:R-:W-:Y:S05]  /*198f0*/  ENDCOLLECTIVE ;  /* 0x000000000000791b */ /* 0x003fea0003800000 */
.L_x_33238:
[----:B------:R-:W-:Y:S02]  /*19900*/  IMAD.MOV.U32 R115, RZ, RZ, 0x10 ;  /* 0x00000010ff737424 */ /* 0x000fe400078e00ff */
[----:B------:R-:W-:-:S04]  /*19910*/  IMAD.MOV.U32 R70, RZ, RZ, R125 ;  /* 0x000000ffff467224 */ /* 0x000fc800078e007d */
[----:B------:R-:W-:-:S05]  /*19920*/  FADD.FTZ R123, R121, R70 ;  /* 0x00000046797b7221 */ /* 0x000fca0000010000 */
[----:B------:R-:W-:-:S07]  /*19930*/  MOV R136, R123 ;  /* 0x0000007b00887202 */ /* 0x000fce0000000f00 */
[----:B------:R-:W-:Y:S05]  /*19940*/  WARPSYNC.COLLECTIVE R112, `(.L_x_33239) ;  /* 0x0000000070087348 */ /* 0x000fea0003c00000 */
[----:B------:R0:W1:Y:S02]  /*19950*/  SHFL.BFLY P1, R125, R136, R115, R113 ;  /* 0x0c000073887d7389 */ /* 0x0000640000020071 */
[----:B01----:R-:W-:Y:S05]  /*19960*/  ENDCOLLECTIVE ;  /* 0x000000000000791b */ /* 0x003fea0003800000 */
.L_x_33239:
[----:B------:R-:W-:-:S05]  /*19970*/  MOV R70, R125 ;  /* 0x0000007d00467202 */ /* 0x000fca0000000f00 */
[----:B------:R-:W-:-:S04]  /*19980*/  FADD.FTZ R70, R123, R70 ;  /* 0x000000467b467221 */ /* 0x000fc80000010000 */
[----:B------:R-:W-:-:S04]  /*19990*/  FMUL.FTZ R71, R70, R111 ;  /* 0x0000006f46477220 */ /* 0x000fc80000410000 */
[C---:B------:R-:W-:Y:S01]  /*199a0*/  FADD.FTZ R70, -R71.reuse, R12 ;  /* 0x0000000c47467221 */ /* 0x040fe20000010100 */
[C---:B------:R-:W-:Y:S01]  /*199b0*/  FADD.FTZ R117, -R71.reuse, R13 ;  /* 0x0000000d47757221 */ /* 0x040fe20000010100 */
[C---:B------:R-:W-:Y:S01]  /*199c0*/  FADD.FTZ R119, -R71.reuse, R14 ;  /* 0x0000000e47777221 */ /* 0x040fe20000010100 */
[C---:B------:R-:W-:Y:S01]  /*199d0*/  FADD.FTZ R113, -R71.reuse, R16 ;  /* 0x0000001047717221 */ /* 0x040fe20000010100 */
        /* <DEDUP_REMOVED lines=59> */
[----:B------:R-:W-:-:S03]  /*19d90*/  IMAD.MOV.U32 R113, RZ, RZ, 0x1f ;  /* 0x0000001fff717424 */ /* 0x000fc600078e00ff */
[----:B------:R-:W-:Y:S01]  /*19da0*/  FFMA.FTZ R70, R115, R115, R70 ;  /* 0x0000007373467223 */ /* 0x000fe20000010046 */
[----:B------:R-:W-:-:S03]  /*19db0*/  HFMA2 R115, -RZ, RZ, 0, 5.9604644775390625e-08 ;  /* 0x00000001ff737431 */ /* 0x000fc600000001ff */
[----:B------:R-:W-:-:S07]  /*19dc0*/  IMAD.MOV.U32 R136, RZ, RZ, R70 ;  /* 0x000000ffff887224 */ /* 0x000fce00078e0046 */
[----:B------:R-:W-:Y:S05]  /*19dd0*/  WARPSYNC.COLLECTIVE R112, `(.L_x_33240) ;  /* 0x0000000070087348 */ /* 0x000fea0003c00000 */
[----:B------:R0:W1:Y:S02]  /*19de0*/  SHFL.BFLY P1, R125, R136, R115, R113 ;  /* 0x0c000073887d7389 */ /* 0x0000640000020071 */
[----:B01----:R-:W-:Y:S05]  /*19df0*/  ENDCOLLECTIVE ;  /* 0x000000000000791b */ /* 0x003fea0003800000 */
.L_x_33240:
[----:B------:R-:W-:Y:S01]  /*19e00*/  HFMA2 R115, -RZ, RZ, 0, 1.1920928955078125e-07 ;  /* 0x00000002ff737431 */ /* 0x000fe200000001ff */
[----:B------:R-:W-:-:S05]  /*19e10*/  MOV R117, R125 ;  /* 0x0000007d00757202 */ /* 0x000fca0000000f00 */
[----:B------:R-:W-:-:S04]  /*19e20*/  FADD.FTZ R117, R70, R117 ;  /* 0x0000007546757221 */ /* 0x000fc80000010000 */
[----:B------:R-:W-:-:S07]  /*19e30*/  IMAD.MOV.U32 R136, RZ, RZ, R117 ;  /* 0x000000ffff887224 */ /* 0x000fce00078e0075 */
[----:B------:R-:W-:Y:S05]  /*19e40*/  WARPSYNC.COLLECTIVE R112, `(.L_x_33241) ;  /* 0x0000000070087348 */ /* 0x000fea0003c00000 */
[----:B------:R0:W1:Y:S02]  /*19e50*/  SHFL.BFLY P1, R125, R136, R115, R113 ;  /* 0x0c000073887d7389 */ /* 0x0000640000020071 */
[----:B01----:R-:W-:Y:S05]  /*19e60*/  ENDCOLLECTIVE ;  /* 0x000000000000791b */ /* 0x003fea0003800000 */
.L_x_33241:
[----:B------:R-:W-:Y:S02]  /*19e70*/  IMAD.MOV.U32 R115, RZ, RZ, 0x4 ;  /* 0x00000004ff737424 */ /* 0x000fe400078e00ff */
[----:B------:R-:W-:-:S04]  /*19e80*/  IMAD.MOV.U32 R130, RZ, RZ, R125 ;  /* 0x000000ffff827224 */ /* 0x000fc800078e007d */
[----:B------:R-:W-:-:S05]  /*19e90*/  FADD.FTZ R130, R117, R130 ;  /* 0x0000008275827221 */ /* 0x000fca0000010000 */
[----:B------:R-:W-:-:S07]  /*19ea0*/  MOV R136, R130 ;  /* 0x0000008200887202 */ /* 0x000fce0000000f00 */
[----:B------:R-:W-:Y:S05]  /*19eb0*/  WARPSYNC.COLLECTIVE R112, `(.L_x_33242) ;  /* 0x0000000070087348 */ /* 0x000fea0003c00000 */
[----:B------:R0:W1:Y:S02]  /*19ec0*/  SHFL.BFLY P1, R125, R136, R115, R113 ;  /* 0x0c000073887d7389 */ /* 0x0000640000020071 */
[----:B01----:R-:W-:Y:S05]  /*19ed0*/  ENDCOLLECTIVE ;  /* 0x000000000000791b */ /* 0x003fea0003800000 */
.L_x_33242:
[----:B------:R-:W-:Y:S01]  /*19ee0*/  HFMA2 R115, -RZ, RZ, 0, 4.76837158203125e-07 ;  /* 0x00000008ff737431 */ /* 0x000fe200000001ff */
[----:B------:R-:W-:-:S05]  /*19ef0*/  MOV R119, R125 ;  /* 0x0000007d00777202 */ /* 0x000fca0000000f00 */
[----:B------:R-:W-:-:S04]  /*19f00*/  FADD.FTZ R119, R130, R119 ;  /* 0x0000007782777221 */ /* 0x000fc80000010000 */
[----:B------:R-:W-:-:S07]  /*19f10*/  IMAD.MOV.U32 R136, RZ, RZ, R119 ;  /* 0x000000ffff887224 */ /* 0x000fce00078e0077 */
[----:B------:R-:W-:Y:S05]  /*19f20*/  WARPSYNC.COLLECTIVE R112, `(.L_x_33243) ;  /* 0x0000000070087348 */ /* 0x000fea0003c00000 */
[----:B------:R0:W1:Y:S02]  /*19f30*/  SHFL.BFLY P1, R125, R136, R115, R113 ;  /* 0x0c000073887d7389 */ /* 0x0000640000020071 */
[----:B01----:R-:W-:Y:S05]  /*19f40*/  ENDCOLLECTIVE ;  /* 0x000000000000791b */ /* 0x003fea0003800000 */
.L_x_33243:
[----:B------:R-:W-:Y:S02]  /*19f50*/  IMAD.MOV.U32 R115, RZ, RZ, 0x10 ;  /* 0x00000010ff737424 */ /* 0x000fe400078e00ff */
[----:B------:R-:W-:-:S04]  /*19f60*/  IMAD.MOV.U32 R132, RZ, RZ, R125 ;  /* 0x000000ffff847224 */ /* 0x000fc800078e007d */
[----:B------:R-:W-:-:S05]  /*19f70*/  FADD.FTZ R132, R119, R132 ;  /* 0x0000008477847221 */ /* 0x000fca0000010000 */
[----:B------:R-:W-:-:S07]  /*19f80*/  MOV R136, R132 ;  /* 0x0000008400887202 */ /* 0x000fce0000000f00 */
[----:B------:R-:W-:Y:S05]  /*19f90*/  WARPSYNC.COLLECTIVE R112, `(.L_x_33244) ;  /* 0x0000000070087348 */ /* 0x000fea0003c00000 */
[----:B------:R0:W1:Y:S02]  /*19fa0*/  SHFL.BFLY P1, R125, R136, R115, R113 ;  /* 0x0c000073887d7389 */ /* 0x0000640000020071 */
[----:B01----:R-:W-:Y:S05]  /*19fb0*/  ENDCOLLECTIVE ;  /* 0x000000000000791b */ /* 0x003fea0003800000 */
.L_x_33244:
[----:B------:R-:W-:Y:S01]  /*19fc0*/  MOV R121, R125 ;  /* 0x0000007d00797202 */ /* 0x000fe20000000f00 */
[----:B------:R-:W-:Y:S06]  /*19fd0*/  BRA `(.L_x_33245) ;  /* 0xffffffe800547947 */ /* 0x000fec000383ffff */
.L_x_33246:
        /* <DEDUP_REMOVED lines=10> */
.L_x_37371:


//--------------------- .text._ZN10layer_norm13ln_fwd_kernelINS_13Kernel_traitsIfffffjLj1024ELj1ELj4ELj1ELj16ENS_18Kernel_traits_baseILj1024EfffffjLj128EEEEELb0ELb0ELb0ELb0EEEvNS_9FwdParamsE --------------------------
	.section	.text._ZN10layer_norm13ln_fwd_kernelINS_13Kernel_traitsIfffffjLj1024ELj1ELj4ELj1ELj16ENS_18Kernel_traits_baseILj1024EfffffjLj128EEEEELb0ELb0ELb0ELb0EEEvNS_9FwdParamsE,"ax",@progbits
	.align	128
        .global         _ZN10layer_norm13ln_fwd_kernelINS_13Kernel_traitsIfffffjLj1024ELj1ELj4ELj1ELj16ENS_18Kernel_traits_baseILj1024EfffffjLj128EEEEELb0ELb0ELb0ELb0EEEvNS_9FwdParamsE
        .type           _ZN10layer_norm13ln_fwd_kernelINS_13Kernel_traitsIfffffjLj1024ELj1ELj4ELj1ELj16ENS_18Kernel_traits_baseILj1024EfffffjLj128EEEEELb0ELb0ELb0ELb0EEEvNS_9FwdParamsE,@function
        .size           _ZN10layer_norm13ln_fwd_kernelINS_13Kernel_traitsIfffffjLj1024ELj1ELj4ELj1ELj16ENS_18Kernel_traits_baseILj1024EfffffjLj128EEEEELb0ELb0ELb0ELb0EEEvNS_9FwdParamsE,(.L_x_37372 - _ZN10layer_norm13ln_fwd_kernelINS_13Kernel_traitsIfffffjLj1024ELj1ELj4ELj1ELj16ENS_18Kernel_traits_baseILj1024EfffffjLj128EEEEELb0ELb0ELb0ELb0EEEvNS_9FwdParamsE)
        .other          _ZN10layer_norm13ln_fwd_kernelINS_13Kernel_traitsIfffffjLj1024ELj1ELj4ELj1ELj16ENS_18Kernel_traits_baseILj1024EfffffjLj128EEEEELb0ELb0ELb0ELb0EEEvNS_9FwdParamsE,@"STO_CUDA_ENTRY STV_DEFAULT"
_ZN10layer_norm13ln_fwd_kernelINS_13Kernel_traitsIfffffjLj1024ELj1ELj4ELj1ELj16ENS_18Kernel_traits_baseILj1024EfffffjLj128EEEEELb0ELb0ELb0ELb0EEEvNS_9FwdParamsE:
.text._ZN10layer_norm13ln_fwd_kernelINS_13Kernel_traitsIfffffjLj1024ELj1ELj4ELj1ELj16ENS_18Kernel_traits_baseILj1024EfffffjLj128EEEEELb0ELb0ELb0ELb0EEEvNS_9FwdParamsE:
        /* <DEDUP_REMOVED lines=46> */
[----:B------:R0:W5:Y:S02]  /*02e0*/  @P4 LDG.E.128 R56, desc[UR6][R18.64] ;  /* 0x0000000612384981 */ /* 0x000164000c1e1d00 */
[----:B------:R-:W4:Y:S01]  /*02f0*/  @P6 LDC.64 R26, c[0x0][0x3d0] ;  /* 0x0000f400ff1a6b82 */ /* 0x000f220000000a00 */
[C---:B-1----:R-:W-:Y:S01]  /*0300*/  @P4 IMAD.WIDE.U32 R20, R5.reuse, 0x10, R20 ;  /* 0x0000001005144825 */ /* 0x042fe200078e0014 */
[----:B------:R-:W-:-:S04]  /*0310*/  @P4 IADD3 R5, PT, PT, R5, 0x20, RZ ;  /* 0x0000002005054810 */ /* 0x000fc80007ffe0ff */
[----:B------:R0:W5:Y:S02]  /*0320*/  @P4 LDG.E.128 R52, desc[UR6][R20.64] ;  /* 0x0000000614344981 */ /* 0x000164000c1e1d00 */
[----:B------:R-:W1:Y:S08]  /*0330*/  @P6 LDC.64 R84, c[0x0][0x438] ;  /* 0x00010e00ff546b82 */ /* 0x000e700000000a00 */
[----:B------:R-:W0:Y:S08]  /*0340*/  @P0 LDC.64 R86, c[0x0][0x3d0] ;  /* 0x0000f400ff560b82 */ /* 0x000e300000000a00 */
[----:B------:R-:W0:Y:S01]  /*0350*/  @P0 LDC.64 R88, c[0x0][0x438] ;  /* 0x00010e00ff580b82 */ /* 0x000e220000000a00 */
[----:B--2---:R-:W-:-:S04]  /*0360*/  @P5 IMAD.WIDE.U32 R22, R5, 0x10, R22 ;  /* 0x0000001005165825 */ /* 0x004fc800078e0016 */
[C---:B---3--:R-:W-:Y:S01]  /*0370*/  @P5 IMAD.WIDE.U32 R24, R5.reuse, 0x10, R24 ;  /* 0x0000001005185825 */ /* 0x048fe200078e0018 */
[----:B------:R-:W-:Y:S01]  /*0380*/  @P5 IADD3 R5, PT, PT, R5, 0x20, RZ ;  /* 0x0000002005055810 */ /* 0x000fe20007ffe0ff */
[----:B------:R2:W5:Y:S01]  /*0390*/  @P5 LDG.E.128 R48, desc[UR6][R22.64] ;  /* 0x0000000616305981 */ /* 0x000562000c1e1d00 */
[----:B------:R-:W3:Y:S03]  /*03a0*/  @P1 LDC.64 R6, c[0x0][0x3d0] ;  /* 0x0000f400ff061b82 */ /* 0x000ee60000000a00 */
[C---:B----4-:R-:W-:Y:S01]  /*03b0*/  @P6 IMAD.WIDE.U32 R26, R5.reuse, 0x10, R26 ;  /* 0x00000010051a6825 */ /* 0x050fe200078e001a */
[----:B------:R2:W5:Y:S03]  /*03c0*/  @P5 LDG.E.128 R44, desc[UR6][R24.64] ;  /* 0x00000006182c5981 */ /* 0x000566000c1e1d00 */
[C---:B-1----:R-:W-:Y:S01]  /*03d0*/  @P6 IMAD.WIDE.U32 R84, R5.reuse, 0x10, R84 ;  /* 0x0000001005546825 */ /* 0x042fe200078e0054 */
[----:B------:R-:W-:Y:S01]  /*03e0*/  @P6 IADD3 R5, PT, PT, R5, 0x20, RZ ;  /* 0x0000002005056810 */ /* 0x000fe20007ffe0ff */
[----:B------:R2:W5:Y:S01]  /*03f0*/  @P6 LDG.E.128 R40, desc[UR6][R26.64] ;  /* 0x000000061a286981 */ /* 0x000562000c1e1d00 */
[----:B------:R-:W1:Y:S03]  /*0400*/  @P1 LDC.64 R8, c[0x0][0x438] ;  /* 0x00010e00ff081b82 */ /* 0x000e660000000a00 */
[C---:B0-----:R-:W-:Y:S01]  /*0410*/  @P0 IMAD.WIDE.U32 R86, R5.reuse, 0x10, R86 ;  /* 0x0000001005560825 */ /* 0x041fe200078e0056 */
[----:B------:R2:W5:Y:S03]  /*0420*/  @P6 LDG.E.128 R36, desc[UR6][R84.64] ;  /* 0x0000000654246981 */ /* 0x000566000c1e1d00 */
[----:B------:R-:W-:Y:S01]  /*0430*/  @P0 IMAD.WIDE.U32 R88, R5, 0x10, R88 ;  /* 0x0000001005580825 */ /* 0x000fe200078e0058 */
[----:B------:R2:W5:Y:S04]  /*0440*/  @P0 LDG.E.128 R32, desc[UR6][R86.64] ;  /* 0x0000000656200981 */ /* 0x000568000c1e1d00 */
[----:B------:R2:W5:Y:S01]  /*0450*/  @P0 LDG.E.128 R28, desc[UR6][R88.64] ;  /* 0x00000006581c0981 */ /* 0x000562000c1e1d00 */
[----:B---3--:R-:W-:-:S05]  /*0460*/  @P1 IMAD.WIDE.U32 R6, R3, 0x10, R6 ;  /* 0x0000001003061825 */ /* 0x008fca00078e0006 */
[----:B------:R2:W5:Y:S01]  /*0470*/  @P1 LDG.E.128 R80, desc[UR6][R6.64] ;  /* 0x0000000606501981 */ /* 0x000562000c1e1d00 */
[----:B-1----:R-:W-:-:S05]  /*0480*/  @P1 IMAD.WIDE.U32 R8, R3, 0x10, R8 ;  /* 0x0000001003081825 */ /* 0x002fca00078e0008 */
[----:B------:R2:W5:Y:S01]  /*0490*/  @P1 LDG.E.128 R76, desc[UR6][R8.64] ;  /* 0x00000006084c1981 */ /* 0x000562000c1e1d00 */
[----:B------:R-:W-:Y:S02]  /*04a0*/  ISETP.GE.U32.AND P1, PT, R2, 0x100, PT ;  /* 0x000001000200780c */ /* 0x000fe40003f26070 */
[----:B------:R-:W-:-:S11]  /*04b0*/  @P0 IADD3 R5, PT, PT, R5, 0x20, RZ ;  /* 0x0000002005050810 */ /* 0x000fd60007ffe0ff */
[----:B--2---:R-:W-:Y:S05]  /*04c0*/  @!P1 BRA `(.L_x_33249) ;  /* 0x0000000000fc9947 */ /* 0x004fea0003800000 */
[----:B------:R-:W0:Y:S08]  /*04d0*/  LDC.64 R24, c[0x0][0x3d0] ;  /* 0x0000f400ff187b82 */ /* 0x000e300000000a00 */
[----:B------:R-:W1:Y:S01]  /*04e0*/  LDC.64 R20, c[0x0][0x438] ;  /* 0x00010e00ff147b82 */ /* 0x000e620000000a00 */
[----:B0-----:R-:W-:-:S06]  /*04f0*/  IMAD.WIDE.U32 R24, R5, 0x10, R24 ;  /* 0x0000001005187825 */ /* 0x001fcc00078e0018 */
[----:B------:R-:W5:Y:S01]  /*0500*/  LDG.E.128 R24, desc[UR6][R24.64] ;  /* 0x0000000618187981 */ /* 0x000f62000c1e1d00 */
[----:B-1----:R-:W-:-:S06]  /*0510*/  IMAD.WIDE.U32 R20, R5, 0x10, R20 ;  /* 0x0000001005147825 */ /* 0x002fcc00078e0014 */
[----:B------:R-:W5:Y:S01]  /*0520*/  LDG.E.128 R20, desc[UR6][R20.64] ;  /* 0x0000000614147981 */ /* 0x000f62000c1e1d00 */
[----:B------:R-:W-:Y:S05]  /*0530*/  BRA `(.L_x_33249) ;  /* 0x0000000000e07947 */ /* 0x000fea0003800000 */
.L_x_33248:
        /* <DEDUP_REMOVED lines=13> */
[----:B0-----:R-:W-:-:S05]  /*0610*/  @P6 IMAD.WIDE.U32 R8, R3, 0x10, R6 ;  /* 0x0000001003086825 */ /* 0x001fca00078e0006 */
[----:B------:R0:W5:Y:S01]  /*0620*/  @P6 LDG.E.128 R80, desc[UR6][R8.64] ;  /* 0x0000000608506981 */ /* 0x000162000c1e1d00 */
[----:B------:R-:W-:Y:S01]  /*0630*/  ISETP.GE.U32.AND P6, PT, R2, 0x100, PT ;  /* 0x000001000200780c */ /* 0x000fe20003fc6070 */
[----:B------:R-:W4:Y:S01]  /*0640*/  @P2 LDC.64 R16, c[0x0][0x3d0] ;  /* 0x0000f400ff102b82 */ /* 0x000f220000000a00 */
[C---:B-1----:R-:W-:Y:S01]  /*0650*/  @P5 IMAD.WIDE.U32 R6, R5.reuse, 0x10, R10 ;  /* 0x0000001005065825 */ /* 0x042fe200078e000a */
[----:B------:R-:W-:-:S04]  /*0660*/  @P5 IADD3 R5, PT, PT, R5, 0x20, RZ ;  /* 0x0000002005055810 */ /* 0x000fc80007ffe0ff */
[----:B------:R1:W5:Y:S02]  /*0670*/  @P5 LDG.E.128 R72, desc[UR6][R6.64] ;  /* 0x0000000606485981 */ /* 0x000364000c1e1d00 */
[----:B------:R-:W0:Y:S01]  /*0680*/  @P1 LDC.64 R18, c[0x0][0x3d0] ;  /* 0x0000f400ff121b82 */ /* 0x000e220000000a00 */
[C---:B--2---:R-:W-:Y:S01]  /*0690*/  @P4 IMAD.WIDE.U32 R12, R5.reuse, 0x10, R12 ;  /* 0x00000010050c4825 */ /* 0x044fe200078e000c */
[----:B------:R-:W-:-:S04]  /*06a0*/  @P4 IADD3 R5, PT, PT, R5, 0x20, RZ ;  /* 0x0000002005054810 */ /* 0x000fc80007ffe0ff */
[----:B------:R1:W5:Y:S02]  /*06b0*/  @P4 LDG.E.128 R64, desc[UR6][R12.64] ;  /* 0x000000060c404981 */ /* 0x000364000c1e1d00 */
[----:B------:R-:W2:Y:S01]  /*06c0*/  @P0 LDC.64 R10, c[0x0][0x3d0] ;  /* 0x0000f400ff0a0b82 */ /* 0x000ea20000000a00 */
[C---:B---3--:R-:W-:Y:S01]  /*06d0*/  @P3 IMAD.WIDE.U32 R14, R5.reuse, 0x10, R14 ;  /* 0x00000010050e3825 */ /* 0x048fe200078e000e */
[----:B------:R-:W-:-:S04]  /*06e0*/  @P3 IADD3 R5, PT, PT, R5, 0x20, RZ ;  /* 0x0000002005053810 */ /* 0x000fc80007ffe0ff */
[----:B------:R1:W5:Y:S02]  /*06f0*/  @P3 LDG.E.128 R56, desc[UR6][R14.64] ;  /* 0x000000060e383981 */ /* 0x000364000c1e1d00 */
[----:B------:R-:W3:Y:S01]  /*0700*/  @P6 LDC.64 R28, c[0x0][0x3d0] ;  /* 0x0000f400ff1c6b82 */ /* 0x000ee20000000a00 */
[C---:B----4-:R-:W-:Y:S01]  /*0710*/  @P2 IMAD.WIDE.U32 R16, R5.reuse, 0x10, R16 ;  /* 0x0000001005102825 */ /* 0x050fe200078e0010 */
[----:B------:R-:W-:-:S04]  /*0720*/  @P2 IADD3 R5, PT, PT, R5, 0x20, RZ ;  /* 0x0000002005052810 */ /* 0x000fc80007ffe0ff */
[----:B------:R1:W5:Y:S01]  /*0730*/  @P2 LDG.E.128 R48, desc[UR6][R16.64] ;  /* 0x0000000610302981 */ /* 0x000362000c1e1d00 */
[C---:B0-----:R-:W-:Y:S01]  /*0740*/  @P1 IMAD.WIDE.U32 R18, R5.reuse, 0x10, R18 ;  /* 0x0000001005121825 */ /* 0x041fe200078e0012 */
[----:B------:R-:W-:-:S04]  /*0750*/  @P1 IADD3 R5, PT, PT, R5, 0x20, RZ ;  /* 0x0000002005051810 */ /* 0x000fc80007ffe0ff */
[----:B------:R1:W5:Y:S01]  /*0760*/  @P1 LDG.E.128 R40, desc[UR6][R18.64] ;  /* 0x0000000612281981 */ /* 0x000362000c1e1d00 */
[C---:B--2---:R-:W-:Y:S01]  /*0770*/  @P0 IMAD.WIDE.U32 R10, R5.reuse, 0x10, R10 ;  /* 0x00000010050a0825 */ /* 0x044fe200078e000a */
[----:B------:R-:W-:-:S04]  /*0780*/  @P0 IADD3 R5, PT, PT, R5, 0x20, RZ ;  /* 0x0000002005050810 */ /* 0x000fc80007ffe0ff */
[----:B------:R1:W5:Y:S01]  /*0790*/  @P0 LDG.E.128 R32, desc[UR6][R10.64] ;  /* 0x000000060a200981 */ /* 0x000362000c1e1d00 */
[----:B---3--:R-:W-:-:S05]  /*07a0*/  @P6 IMAD.WIDE.U32 R8, R5, 0x10, R28 ;  /* 0x0000001005086825 */ /* 0x008fca00078e001c */
[----:B------:R1:W5:Y:S01]  /*07b0*/  @P6 LDG.E.128 R24, desc[UR6][R8.64] ;  /* 0x0000000608186981 */ /* 0x000362000c1e1d00 */
        /* <DEDUP_REMOVED lines=14> */
[----:B------:R-:W-:Y:S02]  /*08a0*/  @P6 CS2R R22, SRZ ;  /* 0x0000000000166805 */ /* 0x000fe4000001ff00 */
[----:B-1----:R-:W-:-:S07]  /*08b0*/  @P6 CS2R R20, SRZ ;  /* 0x0000000000146805 */ /* 0x002fce000001ff00 */
.L_x_33249:
[----:B------:R-:W-:Y:S05]  /*08c0*/  BSYNC.RECONVERGENT B0 ;  /* 0x0000000000007941 */ /* 0x000fea0003800200 */
.L_x_33247:
[----:B------:R-:W0:Y:S02]  /*08d0*/  LDCU UR4, c[0x0][0x384] ;  /* 0x00007080ff0477ac */ /* 0x000e240008000800 */
[----:B0-----:R-:W-:-:S13]  /*08e0*/  ISETP.GE.AND P0, PT, R4, UR4, PT ;  /* 0x0000000404007c0c */ /* 0x001fda000bf06270 */
[----:B------:R-:W-:Y:S05]  /*08f0*/  @P0 EXIT ;  /* 0x000000000000094d */ /* 0x000fea0003800000 */
[----:B------:R-:W0:Y:S01]  /*0900*/  LDCU.64 UR8, c[0x0][0x3e0] ;  /* 0x00007c00ff0877ac */ /* 0x000e220008000a00 */
[----:B------:R-:W1:Y:S01]  /*0910*/  LDCU.U8 UR4, c[0x0][0x410] ;  /* 0x00008200ff0477ac */ /* 0x000e620008000000 */
[----:B------:R-:W2:Y:S01]  /*0920*/  LDCU UR5, c[0x0][0x448] ;  /* 0x00008900ff0577ac */ /* 0x000ea20008000800 */
[----:B0-----:R-:W-:Y:S01]  /*0930*/  UISETP.NE.U32.AND UP0, UPT, UR8, URZ, UPT ;  /* 0x000000ff0800728c */ /* 0x001fe2000bf05070 */
[----:B------:R-:W0:Y:S03]  /*0940*/  LDCU UR8, c[0x0][0x388] ;  /* 0x00007100ff0877ac */ /* 0x000e260008000800 */
[----:B------:R-:W-:-:S06]  /*0950*/  UISETP.NE.AND.EX UP0, UPT, UR9, URZ, UPT, UP0 ;  /* 0x000000ff0900728c */ /* 0x000fcc000bf05300 */
[----:B------:R-:W-:Y:S01]  /*0960*/  PLOP3.LUT P4, PT, PT, PT, UP0, 0x80, 0x8 ;  /* 0x000000000008781c */ /* 0x000fe20003f8f008 */
[----:B-12---:R-:W-:-:S12]  /*0970*/  UISETP.NE.AND UP0, UPT, UR4, URZ, UPT ;  /* 0x000000ff0400728c */ /* 0x006fd8000bf05270 */
.L_x_33291:
[----:B-1----:R-:W1:Y:S01]  /*0980*/  @P4 LDC.64 R10, c[0x0][0x3e0] ;  /* 0x0000f800ff0a4b82 */ /* 0x002e620000000a00 */
[----:B-----5:R-:W-:-:S07]  /*0990*/  HFMA2 R117, -RZ, RZ, 1.875, 0 ;  /* 0x3f800000ff757431 */ /* 0x020fce00000001ff */
[----:B--2---:R-:W2:Y:S01]  /*09a0*/  LDC.64 R12, c[0x0][0x3a0] ;  /* 0x0000e800ff0c7b82 */ /* 0x004ea20000000a00 */
[----:B-1----:R-:W-:-:S07]  /*09b0*/  @P4 IMAD.WIDE R84, R4, 0x4, R10 ;  /* 0x0000000404544825 */ /* 0x002fce00078e020a */
[----:B------:R-:W2:Y:S01]  /*09c0*/  LDC.64 R10, c[0x0][0x3e0] ;  /* 0x0000f800ff0a7b82 */ /* 0x000ea20000000a00 */
[----:B-----5:R1:W5:Y:S01]  /*09d0*/  @P4 LDG.E R117, desc[UR6][R84.64] ;  /* 0x0000000654754981 */ /* 0x020362000c1e1900 */
[----:B0-----:R-:W-:Y:S01]  /*09e0*/  IMAD R86, R4, UR8, RZ ;  /* 0x0000000804567c24 */ /* 0x001fe2000f8e02ff */
[----:B------:R-:W-:Y:S01]  /*09f0*/  ISETP.GE.U32.AND P3, PT, R2, 0x20, PT ;  /* 0x000000200200780c */ /* 0x000fe20003f66070 */
[----:B------:R-:W-:Y:S03]  /*0a00*/  BSSY.RECONVERGENT B0, `(.L_x_33250) ;  /* 0x000002b000007945 */ /* 0x000fe60003800200 */
[----:B------:R-:W-:-:S04]  /*0a10*/  SHF.R.S32.HI R87, RZ, 0x1f, R86 ;  /* 0x0000001fff577819 */ /* 0x000fc80000011456 */
[----:B------:R-:W-:-:S04]  /*0a20*/  LEA.HI R86, R87, R86, RZ, 0x2 ;  /* 0x0000005657567211 */ /* 0x000fc800078f10ff */
[----:B------:R-:W-:-:S04]  /*0a30*/  LEA.HI.SX32 R116, R86, R3, 0x1e ;  /* 0x0000000356747211 */ /* 0x000fc800078ff2ff */
[----:B------:R-:W-:Y:S02]  /*0a40*/  MOV R118, R116 ;  /* 0x0000007400767202 */ /* 0x000fe40000000f00 */
[----:B--2---:R-:W-:-:S04]  /*0a50*/  LOP3.LUT P0, RZ, R12, R10, RZ, 0xfc, !PT ;  /* 0x0000000a0cff7212 */ /* 0x004fc8000780fcff */
[----:B------:R-:W-:Y:S01]  /*0a60*/  LOP3.LUT P0, RZ, R13, R11, RZ, 0xfc, P0 ;  /* 0x0000000b0dff7212 */ /* 0x000fe2000000fcff */
[----:B-1-34-:R-:W-:-:S12]  /*0a70*/  @!P3 BRA `(.L_x_33251) ;  /* 0x00000000008cb947 */ /* 0x01afd80003800000 */
        /* <DEDUP_REMOVED lines=33> */
.L_x_33252:
[----:B------:R0:W-:Y:S01]  /*0c90*/  @P0 STG.E.128 desc[UR6][R88.64], R16 ;  /* 0x0000001058000986 */ /* 0x0001e2000c101d06 */
[----:B------:R-:W-:-:S07]  /*0ca0*/  IADD3 R118, PT, PT, R116, 0x20, RZ ;  /* 0x0000002074767810 */ /* 0x000fce0007ffe0ff */
.L_x_33251:
[----:B------:R-:W-:Y:S05]  /*0cb0*/  BSYNC.RECONVERGENT B0 ;  /* 0x0000000000007941 */ /* 0x000fea0003800200 */
.L_x_33250:
        /* <DEDUP_REMOVED lines=12> */
[----:B------:R-:W3:Y:S02]  /*0d80*/  @P1 LDG.E.128 R88, desc[UR6][R88.64] ;  /* 0x0000000658581981 */ /* 0x000ee4000c1e1d00 */
[-C--:B---3-5:R-:W-:Y:S01]  /*0d90*/  @P1 FFMA.FTZ R6, R84, R117.reuse, R88 ;  /* 0x0000007554061223 */ /* 0x0a8fe20000010058 */
[-C--:B------:R-:W-:Y:S01]  /*0da0*/  @P1 FFMA.FTZ R93, R85, R117.reuse, R89 ;  /* 0x00000075555d1223 */ /* 0x080fe20000010059 */
[-C--:B------:R-:W-:Y:S01]  /*0db0*/  @P1 FFMA.FTZ R101, R86, R117.reuse, R90 ;  /* 0x0000007556651223 */ /* 0x080fe2000001005a */
[----:B------:R-:W-:Y:S02]  /*0dc0*/  @P1 FFMA.FTZ R109, R87, R117, R91 ;  /* 0x00000075576d1223 */ /* 0x000fe4000001005b */
[----:B------:R-:W-:Y:S02]  /*0dd0*/  @P1 MOV R16, R6 ;  /* 0x0000000600101202 */ /* 0x000fe40000000f00 */
[----:B------:R-:W-:Y:S02]  /*0de0*/  @P1 MOV R17, R93 ;  /* 0x0000005d00111202 */ /* 0x000fe40000000f00 */
[----:B------:R-:W-:-:S02]  /*0df0*/  @P1 MOV R18, R101 ;  /* 0x0000006500121202 */ /* 0x000fc40000000f00 */
[----:B------:R-:W-:Y:S01]  /*0e00*/  @P1 MOV R19, R109 ;  /* 0x0000006d00131202 */ /* 0x000fe20000000f00 */
[----:B--2---:R-:W-:Y:S06]  /*0e10*/  @P1 BRA `(.L_x_33255) ;  /* 0x0000000000281947 */ /* 0x004fec0003800000 */
        /* <DEDUP_REMOVED lines=10> */
.L_x_33255:
[C---:B------:R-:W-:Y:S01]  /*0ec0*/  @P0 IMAD.WIDE.U32 R120, R118.reuse, 0x10, R120 ;  /* 0x0000001076780825 */ /* 0x040fe200078e0078 */
[----:B------:R-:W-:-:S04]  /*0ed0*/  IADD3 R118, PT, PT, R118, 0x20, RZ ;  /* 0x0000002076767810 */ /* 0x000fc80007ffe0ff */
[----:B------:R1:W-:Y:S03]  /*0ee0*/  @P0 STG.E.128 desc[UR6][R120.64], R16 ;  /* 0x0000001078000986 */ /* 0x0003e6000c101d06 */
.L_x_33254:
[----:B------:R-:W-:Y:S05]  /*0ef0*/  BSYNC.RECONVERGENT B0 ;  /* 0x0000000000007941 */ /* 0x000fea0003800200 */
.L_x_33253:
        /* <DEDUP_REMOVED lines=12> */
[----:B------:R-:W2:Y:S02]  /*0fc0*/  @P1 LDG.E.128 R88, desc[UR6][R88.64] ;  /* 0x0000000658581981 */ /* 0x000ea4000c1e1d00 */
[-C--:B--2--5:R-:W-:Y:S01]  /*0fd0*/  @P1 FFMA.FTZ R7, R84, R117.reuse, R88 ;  /* 0x0000007554071223 */ /* 0x0a4fe20000010058 */
[-C--:B------:R-:W-:Y:S01]  /*0fe0*/  @P1 FFMA.FTZ R94, R85, R117.reuse, R89 ;  /* 0x00000075555e1223 */ /* 0x080fe20000010059 */
[-C--:B------:R-:W-:Y:S01]  /*0ff0*/  @P1 FFMA.FTZ R102, R86, R117.reuse, R90 ;  /* 0x0000007556661223 */ /* 0x080fe2000001005a */
[----:B------:R-:W-:Y:S02]  /*1000*/  @P1 FFMA.FTZ R110, R87, R117, R91 ;  /* 0x00000075576e1223 */ /* 0x000fe4000001005b */
[----:B------:R-:W-:Y:S02]  /*1010*/  @P1 MOV R16, R7 ;  /* 0x0000000700101202 */ /* 0x000fe40000000f00 */
[----:B------:R-:W-:Y:S02]  /*1020*/  @P1 MOV R17, R94 ;  /* 0x0000005e00111202 */ /* 0x000fe40000000f00 */
[----:B------:R-:W-:-:S02]  /*1030*/  @P1 MOV R18, R102 ;  /* 0x0000006600121202 */ /* 0x000fc40000000f00 */
[----:B------:R-:W-:Y:S01]  /*1040*/  @P1 MOV R19, R110 ;  /* 0x0000006e00131202 */ /* 0x000fe20000000f00 */
[----:B-1----:R-:W-:Y:S06]  /*1050*/  @P1 BRA `(.L_x_33258) ;  /* 0x0000000000281947 */ /* 0x002fec0003800000 */
        /* <DEDUP_REMOVED lines=10> */
.L_x_33258:
[C---:B------:R-:W-:Y:S01]  /*1100*/  @P0 IMAD.WIDE.U32 R120, R118.reuse, 0x10, R120 ;  /* 0x0000001076780825 */ /* 0x040fe200078e0078 */
[----:B------:R-:W-:-:S04]  /*1110*/  IADD3 R118, PT, PT, R118, 0x20, RZ ;  /* 0x0000002076767810 */ /* 0x000fc80007ffe0ff */
[----:B------:R2:W-:Y:S03]  /*1120*/  @P0 STG.E.128 desc[UR6][R120.64], R16 ;  /* 0x0000001078000986 */ /* 0x0005e6000c101d06 */
.L_x_33257:
[----:B------:R-:W-:Y:S05]  /*1130*/  BSYNC.RECONVERGENT B0 ;  /* 0x0000000000007941 */ /* 0x000fea0003800200 */
.L_x_33256:
        /* <DEDUP_REMOVED lines=32> */
.L_x_33261:
[C---:B------:R-:W-:Y:S01]  /*1340*/  @P0 IMAD.WIDE.U32 R120, R118.reuse, 0x10, R120 ;  /* 0x0000001076780825 */ /* 0x040fe200078e0078 */
[----:B------:R-:W-:-:S04]  /*1350*/  IADD3 R118, PT, PT, R118, 0x20, RZ ;  /* 0x0000002076767810 */ /* 0x000fc80007ffe0ff */
[----:B------:R3:W-:Y:S03]  /*1360*/  @P0 STG.E.128 desc[UR6][R120.64], R16 ;  /* 0x0000001078000986 */ /* 0x0007e6000c101d06 */
.L_x_33260:
[----:B------:R-:W-:Y:S05]  /*1370*/  BSYNC.RECONVERGENT B0 ;  /* 0x0000000000007941 */ /* 0x000fea0003800200 */
.L_x_33259:
        /* <DEDUP_REMOVED lines=32> */
.L_x_33264:
[C---:B------:R-:W-:Y:S01]  /*1580*/  @P0 IMAD.WIDE.U32 R120, R118.reuse, 0x10, R120 ;  /* 0x0000001076780825 */ /* 0x040fe200078e0078 */
[----:B------:R-:W-:-:S04]  /*1590*/  IADD3 R118, PT, PT, R118, 0x20, RZ ;  /* 0x0000002076767810 */ /* 0x000fc80007ffe0ff */
[----:B------:R4:W-:Y:S03]  /*15a0*/  @P0 STG.E.128 desc[UR6][R120.64], R16 ;  /* 0x0000001078000986 */ /* 0x0009e6000c101d06 */
.L_x_33263:
[----:B------:R-:W-:Y:S05]  /*15b0*/  BSYNC.RECONVERGENT B0 ;  /* 0x0000000000007941 */ /* 0x000fea0003800200 */
.L_x_33262:
        /* <DEDUP_REMOVED lines=32> */
.L_x_33267:
[C---:B------:R-:W-:Y:S01]  /*17c0*/  @P0 IMAD.WIDE.U32 R120, R118.reuse, 0x10, R120 ;  /* 0x0000001076780825 */ /* 0x040fe200078e0078 */
[----:B------:R-:W-:-:S04]  /*17d0*/  IADD3 R118, PT, PT, R118, 0x20, RZ ;  /* 0x0000002076767810 */ /* 0x000fc80007ffe0ff */
[----:B------:R0:W-:Y:S03]  /*17e0*/  @P0 STG.E.128 desc[UR6][R120.64], R16 ;  /* 0x0000001078000986 */ /* 0x0001e6000c101d06 */
.L_x_33266:
[----:B------:R-:W-:Y:S05]  /*17f0*/  BSYNC.RECONVERGENT B0 ;  /* 0x0000000000007941 */ /* 0x000fea0003800200 */
.L_x_33265:
        /* <DEDUP_REMOVED lines=21> */
[----:B0-----:R-:W-:Y:S06]  /*1950*/  @P1 BRA `(.L_x_33270) ;  /* 0x0000000000281947 */ /* 0x001fec0003800000 */
        /* <DEDUP_REMOVED lines=10> */
.L_x_33270:
[C---:B------:R-:W-:Y:S01]  /*1a00*/  @P0 IMAD.WIDE.U32 R120, R118.reuse, 0x10, R120 ;  /* 0x0000001076780825 */ /* 0x040fe200078e0078 */
[----:B------:R-:W-:-:S04]  /*1a10*/  IADD3 R118, PT, PT, R118, 0x20, RZ ;  /* 0x0000002076767810 */ /* 0x000fc80007ffe0ff */
[----:B------:R0:W-:Y:S03]  /*1a20*/  @P0 STG.E.128 desc[UR6][R120.64], R16 ;  /* 0x0000001078000986 */ /* 0x0001e6000c101d06 */
.L_x_33269:
[----:B------:R-:W-:Y:S05]  /*1a30*/  BSYNC.RECONVERGENT B0 ;  /* 0x0000000000007941 */ /* 0x000fea0003800200 */
.L_x_33268:
        /* <DEDUP_REMOVED lines=33> */
.L_x_33273:
[----:B------:R0:W-:Y:S02]  /*1c50*/  @P0 STG.E.128 desc[UR6][R12.64], R16 ;  /* 0x000000100c000986 */ /* 0x0001e4000c101d06 */
.L_x_33272:
[----:B------:R-:W-:Y:S05]  /*1c60*/  BSYNC.RECONVERGENT B0 ;  /* 0x0000000000007941 */ /* 0x000fea0003800200 */
.L_x_33271:
        /* <DEDUP_REMOVED lines=14> */
[----:B0-----:R-:W-:-:S04]  /*1d50*/  FADD.FTZ R13, R7, R11 ;  /* 0x0000000b070d7221 */ /* 0x001fc80000010000 */
        /* <DEDUP_REMOVED lines=122> */
.L_x_33303:
        /* <DEDUP_REMOVED lines=9> */
[----:B0-----:R-:W0:Y:S01]  /*2590*/  @!P5 LDC.64 R84, c[0x0][0x3c0] ;  /* 0x0000f000ff54db82 */ /* 0x001e220000000a00 */
[----:B------:R-:W-:-:S04]  /*25a0*/  FSEL R10, R87, RZ, P0 ;  /* 0x000000ff570a7208 */ /* 0x000fc80000000000 */
[----:B------:R-:W2:Y:S01]  /*25b0*/  MUFU.RSQ R11, R11 ;  /* 0x0000000b000b7308 */ /* 0x000ea20000001400 */
[----:B-1----:R-:W-:-:S04]  /*25c0*/  @!P5 IMAD.WIDE R12, R4, 0x4, R12 ;  /* 0x00000004040cd825 */ /* 0x002fc800078e020c */
[----:B0-----:R-:W-:-:S05]  /*25d0*/  @!P5 IMAD.WIDE R84, R4, 0x4, R84 ;  /* 0x000000040454d825 */ /* 0x001fca00078e0254 */
[----:B------:R0:W-:Y:S04]  /*25e0*/  @!P5 STG.E desc[UR6][R84.64], R87 ;  /* 0x000000575400d986 */ /* 0x0001e8000c101906 */
[----:B--2---:R0:W-:Y:S01]  /*25f0*/  @!P5 STG.E desc[UR6][R12.64], R11 ;  /* 0x0000000b0c00d986 */ /* 0x0041e2000c101906 */
[----:B------:R-:W-:Y:S05]  /*2600*/  @!P3 BRA `(.L_x_33276) ;  /* 0x000000000040b947 */ /* 0x000fea0003800000 */
[----:B0-----:R-:W0:Y:S01]  /*2610*/  LDC.64 R12, c[0x0][0x428] ;  /* 0x00010a00ff0c7b82 */ /* 0x001e220000000a00 */
        /* <DEDUP_REMOVED lines=12> */
[C---:B0-----:R-:W-:Y:S01]  /*26e0*/  IMAD.WIDE.U32 R12, R116.reuse, 0x10, R12 ;  /* 0x00000010740c7825 */ /* 0x041fe200078e000c */
[----:B------:R-:W-:-:S04]  /*26f0*/  IADD3 R116, PT, PT, R116, 0x20, RZ ;  /* 0x0000002074747810 */ /* 0x000fc80007ffe0ff */
[----:B------:R1:W-:Y:S03]  /*2700*/  STG.E.128 desc[UR6][R12.64], R84 ;  /* 0x000000540c007986 */ /* 0x0003e6000c101d06 */
.L_x_33276:
[----:B------:R-:W-:Y:S05]  /*2710*/  BSYNC.RECONVERGENT B0 ;  /* 0x0000000000007941 */ /* 0x000fea0003800200 */
.L_x_33275:
        /* <DEDUP_REMOVED lines=19> */
.L_x_33278:
[----:B------:R-:W-:Y:S05]  /*2850*/  BSYNC.RECONVERGENT B0 ;  /* 0x0000000000007941 */ /* 0x000fea0003800200 */
.L_x_33277:
        /* <DEDUP_REMOVED lines=19> */
.L_x_33280:
[----:B------:R-:W-:Y:S05]  /*2990*/  BSYNC.RECONVERGENT B0 ;  /* 0x0000000000007941 */ /* 0x000fea0003800200 */
.L_x_33279:
        /* <DEDUP_REMOVED lines=19> */
.L_x_33282:
[----:B------:R-:W-:Y:S05]  /*2ad0*/  BSYNC.RECONVERGENT B0 ;  /* 0x0000000000007941 */ /* 0x000fea0003800200 */
.L_x_33281:
        /* <DEDUP_REMOVED lines=19> */
.L_x_33284:
[----:B------:R-:W-:Y:S05]  /*2c10*/  BSYNC.RECONVERGENT B0 ;  /* 0x0000000000007941 */ /* 0x000fea0003800200 */
.L_x_33283:
        /* <DEDUP_REMOVED lines=19> */
.L_x_33286:
[----:B------:R-:W-:Y:S05]  /*2d50*/  BSYNC.RECONVERGENT B0 ;  /* 0x0000000000007941 */ /* 0x000fea0003800200 */
.L_x_33285:
        /* <DEDUP_REMOVED lines=19> */
.L_x_33288:
[----:B------:R-:W-:Y:S05]  /*2e90*/  BSYNC.RECONVERGENT B0 ;  /* 0x0000000000007941 */ /* 0x000fea0003800200 */
.L_x_33287:
        /* <DEDUP_REMOVED lines=18> */
.L_x_33290:
[----:B------:R-:W-:Y:S05]  /*2fc0*/  BSYNC.RECONVERGENT B0 ;  /* 0x0000000000007941 */ /* 0x000fea0003800200 */
.L_x_33289:
[----:B0-----:R-:W0:Y:S02]  /*2fd0*/  LDC.64 R10, c[0x0][0x380] ;  /* 0x0000e000ff0a7b82 */ /* 0x001e240000000a00 */
[----:B0-----:R-:W-:-:S04]  /*2fe0*/  LEA R4, R10, R4, 0x2 ;  /* 0x000000040a047211 */ /* 0x001fc800078e10ff */
[----:B------:R-:W-:-:S13]  /*2ff0*/  ISETP.GE.AND P0, PT, R4, R11, PT ;  /* 0x0000000b0400720c */ /* 0x000fda0003f06270 */
[----:B------:R-:W-:Y:S05]  /*3000*/  @!P0 BRA `(.L_x_33291) ;  /* 0xffffffd8005c8947 */ /* 0x000fea000383ffff */
[----:B------:R-:W-:Y:S05]  /*3010*/  EXIT ;  /* 0x000000000000794d */ /* 0x000fea0003800000 */
.L_x_33274:
[----:B------:R-:W-:Y:S01]  /*3020*/  HFMA2 R90, -RZ, RZ, 0, 5.9604644775390625e-08 ;  /* 0x00000001ff5a7431 */ /* 0x000fe200000001ff */
[----:B------:R-:W-:Y:S01]  /*3030*/  BSSY B0, `(.L_x_33292) ;  /* 0x0000007000007945 */ /* 0x000fe20003800000 */
[----:B------:R-:W-:Y:S02]  /*3040*/  MOV R91, R11 ;  /* 0x0000000b005b7202 */ /* 0x000fe40000000f00 */
[----:B-----5:R-:W-:Y:S02]  /*3050*/  MOV R117, 0x1f ;  /* 0x0000001f00757802 */ /* 0x020fe40000000f00 */
[----:B------:R-:W-:-:S07]  /*3060*/  MOV R88, 0xffffffff ;  /* 0xffffffff00587802 */ /* 0x000fce0000000f00 */
[----:B-1234-:R-:W-:Y:S05]  /*3070*/  WARPSYNC.COLLECTIVE R88, `(.L_x_33293) ;  /* 0x0000000058087348 */ /* 0x01efea0003c00000 */
[----:B------:R0:W0:Y:S02]  /*3080*/  SHFL.BFLY P6, R89, R91, R90, R117 ;  /* 0x0c00005a5b597389 */ /* 0x00002400000c0075 */
[----:B01234-:R-:W-:Y:S05]  /*3090*/  ENDCOLLECTIVE ;  /* 0x000000000000791b */ /* 0x01ffea0003800000 */
.L_x_33293:
[----:B------:R-:W-:Y:S05]  /*30a0*/  BSYNC B0 ;  /* 0x0000000000007941 */ /* 0x000fea0003800000 */
.L_x_33292:
        /* <DEDUP_REMOVED lines=10> */
.L_x_33294:
[----:B------:R-:W-:Y:S01]  /*3150*/  HFMA2 R90, -RZ, RZ, 0, 2.384185791015625e-07 ;  /* 0x00000004ff5a7431 */ /* 0x000fe200000001ff */
[----:B------:R-:W-:-:S05]  /*3160*/  MOV R13, R89 ;  /* 0x00000059000d7202 */ /* 0x000fca0000000f00 */
[----:B------:R-:W-:-:S05]  /*3170*/  FADD.FTZ R13, R12, R13 ;  /* 0x0000000d0c0d7221 */ /* 0x000fca0000010000 */
[----:B------:R-:W-:-:S07]  /*3180*/  MOV R91, R13 ;  /* 0x0000000d005b7202 */ /* 0x000fce0000000f00 */
[----:B------:R-:W-:Y:S05]  /*3190*/  WARPSYNC.COLLECTIVE R88, `(.L_x_33295) ;  /* 0x0000000058087348 */ /* 0x000fea0003c00000 */
[----:B------:R0:W1:Y:S02]  /*31a0*/  SHFL.BFLY P6, R89, R91, R90, R117 ;  /* 0x0c00005a5b597389 */ /* 0x00006400000c0075 */
[----:B01----:R-:W-:Y:S05]  /*31b0*/  ENDCOLLECTIVE ;  /* 0x000000000000791b */ /* 0x003fea0003800000 */
.L_x_33295:
[----:B------:R-:W-:Y:S01]  /*31c0*/  HFMA2 R90, -RZ, RZ, 0, 4.76837158203125e-07 ;  /* 0x00000008ff5a7431 */ /* 0x000fe200000001ff */
[----:B------:R-:W-:-:S05]  /*31d0*/  MOV R10, R89 ;  /* 0x00000059000a7202 */ /* 0x000fca0000000f00 */
[----:B------:R-:W-:-:S05]  /*31e0*/  FADD.FTZ R84, R13, R10 ;  /* 0x0000000a0d547221 */ /* 0x000fca0000010000 */
[----:B------:R-:W-:-:S07]  /*31f0*/  MOV R91, R84 ;  /* 0x00000054005b7202 */ /* 0x000fce0000000f00 */
[----:B------:R-:W-:Y:S05]  /*3200*/  WARPSYNC.COLLECTIVE R88, `(.L_x_33296) ;  /* 0x0000000058087348 */ /* 0x000fea0003c00000 */
[----:B------:R0:W1:Y:S02]  /*3210*/  SHFL.BFLY P6, R89, R91, R90, R117 ;  /* 0x0c00005a5b597389 */ /* 0x00006400000c0075 */
[----:B01----:R-:W-:Y:S05]  /*3220*/  ENDCOLLECTIVE ;  /* 0x000000000000791b */ /* 0x003fea0003800000 */
.L_x_33296:
[----:B------:R-:W-:Y:S01]  /*3230*/  HFMA2 R90, -RZ, RZ, 0, 9.5367431640625e-07 ;  /* 0x00000010ff5a7431 */ /* 0x000fe200000001ff */
[----:B------:R-:W-:-:S05]  /*3240*/  MOV R85, R89 ;  /* 0x0000005900557202 */ /* 0x000fca0000000f00 */
[----:B------:R-:W-:-:S05]  /*3250*/  FADD.FTZ R85, R84, R85 ;  /* 0x0000005554557221 */ /* 0x000fca0000010000 */
[----:B------:R-:W-:-:S07]  /*3260*/  MOV R91, R85 ;  /* 0x00000055005b7202 */ /* 0x000fce0000000f00 */
[----:B------:R-:W-:Y:S05]  /*3270*/  WARPSYNC.COLLECTIVE R88, `(.L_x_33297) ;  /* 0x0000000058087348 */ /* 0x000fea0003c00000 */
[----:B------:R0:W1:Y:S02]  /*3280*/  SHFL.BFLY P6, R89, R91, R90, R117 ;  /* 0x0c00005a5b597389 */ /* 0x00006400000c0075 */
[----:B01----:R-:W-:Y:S05]  /*3290*/  ENDCOLLECTIVE ;  /* 0x000000000000791b */ /* 0x003fea0003800000 */
.L_x_33297:
[----:B------:R-:W-:Y:S01]  /*32a0*/  HFMA2 R90, -RZ, RZ, 0, 5.9604644775390625e-08 ;  /* 0x00000001ff5a7431 */ /* 0x000fe200000001ff */
[----:B------:R-:W-:Y:S02]  /*32b0*/  MOV R10, R89 ;  /* 0x00000059000a7202 */ /* 0x000fe40000000f00 */
[----:B------:R-:W-:-:S03]  /*32c0*/  ISETP.GT.U32.AND P6, PT, R2, 0x9f, PT ;  /* 0x0000009f0200780c */ /* 0x000fc60003fc4070 */
        /* <DEDUP_REMOVED lines=74> */
.L_x_33298:
[----:B------:R-:W-:Y:S01]  /*3770*/  HFMA2 R90, -RZ, RZ, 0, 1.1920928955078125e-07 ;  /* 0x00000002ff5a7431 */ /* 0x000fe200000001ff */
[----:B------:R-:W-:-:S05]  /*3780*/  MOV R11, R89 ;  /* 0x00000059000b7202 */ /* 0x000fca0000000f00 */
[----:B------:R-:W-:-:S05]  /*3790*/  FADD.FTZ R11, R10, R11 ;  /* 0x0000000b0a0b7221 */ /* 0x000fca0000010000 */
[----:B------:R-:W-:-:S07]  /*37a0*/  MOV R91, R11 ;  /* 0x0000000b005b7202 */ /* 0x000fce0000000f00 */
[----:B------:R-:W-:Y:S05]  /*37b0*/  WARPSYNC.COLLECTIVE R88, `(.L_x_33299) ;  /* 0x0000000058087348 */ /* 0x000fea0003c00000 */
[----:B------:R0:W1:Y:S02]  /*37c0*/  SHFL.BFLY P6, R89, R91, R90, R117 ;  /* 0x0c00005a5b597389 */ /* 0x00006400000c0075 */
[----:B01----:R-:W-:Y:S05]  /*37d0*/  ENDCOLLECTIVE ;  /* 0x000000000000791b */ /* 0x003fea0003800000 */
.L_x_33299:
[----:B------:R-:W-:Y:S01]  /*37e0*/  HFMA2 R90, -RZ, RZ, 0, 2.384185791015625e-07 ;  /* 0x00000004ff5a7431 */ /* 0x000fe200000001ff */
[----:B------:R-:W-:-:S05]  /*37f0*/  MOV R12, R89 ;  /* 0x00000059000c7202 */ /* 0x000fca0000000f00 */
[----:B------:R-:W-:-:S05]  /*3800*/  FADD.FTZ R12, R11, R12 ;  /* 0x0000000c0b0c7221 */ /* 0x000fca0000010000 */
[----:B------:R-:W-:-:S07]  /*3810*/  MOV R91, R12 ;  /* 0x0000000c005b7202 */ /* 0x000fce0000000f00 */
[----:B------:R-:W-:Y:S05]  /*3820*/  WARPSYNC.COLLECTIVE R88, `(.L_x_33300) ;  /* 0x0000000058087348 */ /* 0x000fea0003c00000 */
[----:B------:R0:W1:Y:S02]  /*3830*/  SHFL.BFLY P6, R89, R91, R90, R117 ;  /* 0x0c00005a5b597389 */ /* 0x00006400000c0075 */
[----:B01----:R-:W-:Y:S05]  /*3840*/  ENDCOLLECTIVE ;  /* 0x000000000000791b */ /* 0x003fea0003800000 */
.L_x_33300:
[----:B------:R-:W-:Y:S01]  /*3850*/  HFMA2 R90, -RZ, RZ, 0, 4.76837158203125e-07 ;  /* 0x00000008ff5a7431 */ /* 0x000fe200000001ff */
[----:B------:R-:W-:-:S05]  /*3860*/  MOV R13, R89 ;  /* 0x00000059000d7202 */ /* 0x000fca0000000f00 */
[----:B------:R-:W-:-:S05]  /*3870*/  FADD.FTZ R13, R12, R13 ;  /* 0x0000000d0c0d7221 */ /* 0x000fca0000010000 */
[----:B------:R-:W-:-:S07]  /*3880*/  MOV R91, R13 ;  /* 0x0000000d005b7202 */ /* 0x000fce0000000f00 */
[----:B------:R-:W-:Y:S05]  /*3890*/  WARPSYNC.COLLECTIVE R88, `(.L_x_33301) ;  /* 0x0000000058087348 */ /* 0x000fea0003c00000 */
[----:B------:R0:W1:Y:S02]  /*38a0*/  SHFL.BFLY P6, R89, R91, R90, R117 ;  /* 0x0c00005a5b597389 */ /* 0x00006400000c0075 */
[----:B01----:R-:W-:Y:S05]  /*38b0*/  ENDCOLLECTIVE ;  /* 0x000000000000791b */ /* 0x003fea0003800000 */
.L_x_33301:
[----:B------:R-:W-:Y:S01]  /*38c0*/  HFMA2 R90, -RZ, RZ, 0, 9.5367431640625e-07 ;  /* 0x00000010ff5a7431 */ /* 0x000fe200000001ff */
[----:B------:R-:W-:-:S05]  /*38d0*/  MOV R84, R89 ;  /* 0x0000005900547202 */ /* 0x000fca0000000f00 */
[----:B------:R-:W-:-:S05]  /*38e0*/  FADD.FTZ R84, R13, R84 ;  /* 0x000000540d547221 */ /* 0x000fca0000010000 */
[----:B------:R-:W-:-:S07]  /*38f0*/  MOV R91, R84 ;  /* 0x00000054005b7202 */ /* 0x000fce0000000f00 */
[----:B------:R-:W-:Y:S05]  /*3900*/  WARPSYNC.COLLECTIVE R88, `(.L_x_33302) ;  /* 0x0000000058087348 */ /* 0x000fea0003c00000 */
[----:B------:R0:W1:Y:S02]  /*3910*/  SHFL.BFLY P6, R89, R91, R90, R117 ;  /* 0x0c00005a5b597389 */ /* 0x00006400000c0075 */
[----:B01----:R-:W-:Y:S05]  /*3920*/  ENDCOLLECTIVE ;  /* 0x000000000000791b */ /* 0x003fea0003800000 */
.L_x_33302:
[----:B------:R-:W-:Y:S01]  /*3930*/  MOV R85, R89 ;  /* 0x0000005900557202 */ /* 0x000fe20000000f00 */
[----:B------:R-:W-:Y:S06]  /*3940*/  BRA `(.L_x_33303) ;  /* 0xffffffe800ec7947 */ /* 0x000fec000383ffff */
.L_x_33304:
        /* <DEDUP_REMOVED lines=11> */
.L_x_37372:


//--------------------- .text._ZN10layer_norm13ln_fwd_kernelINS_13Kernel_traitsIfffffjLj1024ELj1ELj4ELj1ELj16ENS_18Kernel_traits_baseILj1024EfffffjLj128EEEEELb0ELb0ELb0ELb1EEEvNS_9FwdParamsE --------------------------
	.section	.text._ZN10layer_norm13ln_fwd_kernelINS_13Kernel_traitsIfffffjLj1024ELj1ELj4ELj1ELj16ENS_18Kernel_traits_baseILj1024EfffffjLj128EEEEELb0ELb0ELb0ELb1EEEvNS_9FwdParamsE,"ax",@progbits
	.align	128
        .global         _ZN10layer_norm13ln_fwd_kernelINS_13Kernel_traitsIfffffjLj1024ELj1ELj4ELj1ELj16ENS_18Kernel_traits_baseILj1024EfffffjLj128EEEEELb0ELb0ELb0ELb1EEEvNS_9FwdParamsE
        .type           _ZN10layer_norm13ln_fwd_kernelINS_13Kernel_traitsIfffffjLj1024ELj1ELj4ELj1ELj16ENS_18Kernel_traits_baseILj1024EfffffjLj128EEEEELb0ELb0ELb0ELb1EEEvNS_9FwdParamsE,@function
        .size           _ZN10layer_norm13ln_fwd_kernelINS_13Kernel_traitsIfffffjLj1024ELj1ELj4ELj1ELj16ENS_18Kernel_traits_baseILj1024EfffffjLj128EEEEELb0ELb0ELb0ELb1EEEvNS_9FwdParamsE,(.L_x_37373 - _ZN10layer_norm13ln_fwd_kernelINS_13Kernel_traitsIfffffjLj1024ELj1ELj4ELj1ELj16ENS_18Kernel_traits_baseILj1024EfffffjLj128EEEEELb0ELb0ELb0ELb1EEEvNS_9FwdParamsE)
        .other          _ZN10layer_norm13ln_fwd_kernelINS_13Kernel_traitsIfffffjLj1024ELj1ELj4ELj1ELj16ENS_18Kernel_traits_baseILj1024EfffffjLj128EEEEELb0ELb0ELb0ELb1EEEvNS_9FwdParamsE,@"STO_CUDA_ENTRY STV_DEFAULT"
_ZN10layer_norm13ln_fwd_kernelINS_13Kernel_traitsIfffffjLj1024ELj1ELj4ELj1ELj16ENS_18Kernel_traits_baseILj1024EfffffjLj128EEEEELb0ELb0ELb0ELb1EEEvNS_9FwdParamsE:
.text._ZN10layer_norm13ln_fwd_kernelINS_13Kernel_traitsIfffffjLj1024ELj1ELj4ELj1ELj16ENS_18Kernel_traits_baseILj1024EfffffjLj128EEEEELb0ELb0ELb0ELb1EEEvNS_9FwdParamsE:
        /* <DEDUP_REMOVED lines=37> */
.L_x_33305:
        /* <DEDUP_REMOVED lines=26> */
.L_x_33306:
[----:B------:R-:W1:Y:S02]  /*03f0*/  LDCU UR4, c[0x0][0x384] ;  /* 0x00007080ff0477ac */ /* 0x000e640008000800 */
[----:B-1----:R-:W-:-:S13]  /*0400*/  ISETP.GE.AND P1, PT, R0, UR4, PT ;  /* 0x0000000400007c0c */ /* 0x002fda000bf26270 */
[----:B------:R-:W-:Y:S05]  /*0410*/  @P1 EXIT ;  /* 0x000000000000194d */ /* 0x000fea0003800000 */
[----:B------:R-:W-:Y:S01]  /*0420*/  ISETP.NE.U32.AND P1, PT, R8, RZ, PT ;  /* 0x000000ff0800720c */ /* 0x000fe20003f25070 */
[----:B------:R-:W1:Y:S03]  /*0430*/  LDCU UR4, c[0x0][0x388] ;  /* 0x00007100ff0477ac */ /* 0x000e660008000800 */
[----:B------:R-:W-:Y:S01]  /*0440*/  ISETP.NE.AND.EX P1, PT, R9, RZ, PT, P1 ;  /* 0x000000ff0900720c */ /* 0x000fe20003f25310 */
[----:B------:R-:W2:Y:S01]  /*0450*/  LDCU.U8 UR12, c[0x0][0x410] ;  /* 0x00008200ff0c77ac */ /* 0x000ea20008000000 */
[----:B------:R-:W3:Y:S01]  /*0460*/  LDCU UR5, c[0x0][0x448] ;  /* 0x00008900ff0577ac */ /* 0x000ee20008000800 */
[----:B------:R-:W4:Y:S01]  /*0470*/  LDCU.64 UR10, c[0x0][0x3e0] ;  /* 0x00007c00ff0a77ac */ /* 0x000f220008000a00 */
[----:B------:R-:W0:Y:S09]  /*0480*/  LDCU.64 UR8, c[0x0][0x3a0] ;  /* 0x00007400ff0877ac */ /* 0x000e320008000a00 */
.L_x_33316:
[----:B0-----:R-:W-:Y:S01]  /*0490*/  ISETP.NE.U32.AND P2, PT, RZ, UR8, PT ;  /* 0x00000008ff007c0c */ /* 0x001fe2000bf45070 */
[----:B------:R-:W0:Y:S01]  /*04a0*/  S2R R2, SR_TID.X ;  /* 0x0000000000027919 */ /* 0x000e220000002100 */
[----:B------:R-:W2:Y:S01]  /*04b0*/  LDC.64 R116, c[0x0][0x390] ;  /* 0x0000e400ff747b82 */ /* 0x000ea20000000a00 */
[----:B-1----:R-:W-:Y:S01]  /*04c0*/  IMAD R3, R0, UR4, RZ ;  /* 0x0000000400037c24 */ /* 0x002fe2000f8e02ff */
[----:B------:R-:W-:-:S04]  /*04d0*/  ISETP.NE.AND.EX P2, PT, RZ, UR9, PT, P2 ;  /* 0x00000009ff007c0c */ /* 0x000fc8000bf45320 */
[----:B------:R-:W-:Y:S02]  /*04e0*/  SHF.R.S32.HI R4, RZ, 0x1f, R3 ;  /* 0x0000001fff047819 */ /* 0x000fe40000011403 */
[----:B------:R-:W1:Y:S02]  /*04f0*/  @P1 LDC.64 R84, c[0x0][0x3e0] ;  /* 0x0000f800ff541b82 */ /* 0x000e640000000a00 */
[----:B------:R-:W-:-:S06]  /*0500*/  LEA.HI R3, R4, R3, RZ, 0x2 ;  /* 0x0000000304037211 */ /* 0x000fcc00078f10ff */
[----:B------:R-:W3:Y:S08]  /*0510*/  @P2 LDC.64 R10, c[0x0][0x3a0] ;  /* 0x0000e800ff0a2b82 */ /* 0x000ef00000000a00 */
[----:B------:R-:W4:Y:S01]  /*0520*/  @P0 LDC.64 R92, c[0x0][0x3a8] ;  /* 0x0000ea00ff5c0b82 */ /* 0x000f220000000a00 */
[----:B0-----:R-:W-:Y:S01]  /*0530*/  LOP3.LUT R4, R2, 0x1f, RZ, 0xc0, !PT ;  /* 0x0000001f02047812 */ /* 0x001fe200078ec0ff */
[----:B-1----:R-:W-:-:S06]  /*0540*/  @P1 IMAD.WIDE R84, R0, 0x4, R84 ;  /* 0x0000000400541825 */ /* 0x002fcc00078e0254 */
[----:B------:R-:W0:Y:S01]  /*0550*/  @P2 LDC.64 R86, c[0x0][0x3a0] ;  /* 0x0000e800ff562b82 */ /* 0x000e220000000a00 */
[----:B------:R-:W-:Y:S01]  /*0560*/  LEA.HI.SX32 R3, R3, R4, 0x1e ;  /* 0x0000000403037211 */ /* 0x000fe200078ff2ff */
[----:B------:R-:W-:-:S04]  /*0570*/  HFMA2 R4, -RZ, RZ, 1.875, 0 ;  /* 0x3f800000ff047431 */ /* 0x000fc800000001ff */
[C---:B---3--:R-:W-:Y:S02]  /*0580*/  @P2 IMAD.WIDE.U32 R10, R3.reuse, 0x10, R10 ;  /* 0x00000010030a2825 */ /* 0x048fe400078e000a */
[----:B------:R0:W3:Y:S02]  /*0590*/  @P1 LDG.E R4, desc[UR6][R84.64] ;  /* 0x0000000654041981 */ /* 0x0000e4000c1e1900 */
[C---:B--2---:R-:W-:Y:S02]  /*05a0*/  IMAD.WIDE.U32 R80, R3.reuse, 0x10, R116 ;  /* 0x0000001003507825 */ /* 0x044fe400078e0074 */
[----:B------:R-:W3:Y:S04]  /*05b0*/  @P2 LDG.E.128 R8, desc[UR6][R10.64] ;  /* 0x000000060a082981 */ /* 0x000ee8000c1e1d00 */
[----:B------:R-:W3:Y:S01]  /*05c0*/  LDG.E.128 R80, desc[UR6][R80.64] ;  /* 0x0000000650507981 */ /* 0x000ee2000c1e1d00 */
[C---:B------:R-:W-:Y:S01]  /*05d0*/  IADD3 R5, PT, PT, R3.reuse, 0x20, RZ ;  /* 0x0000002003057810 */ /* 0x040fe20007ffe0ff */
[----:B----4-:R-:W-:-:S04]  /*05e0*/  @P0 IMAD.WIDE.U32 R92, R3, 0x10, R92 ;  /* 0x00000010035c0825 */ /* 0x010fc800078e005c */
[----:B------:R-:W-:-:S04]  /*05f0*/  IMAD.WIDE.U32 R94, R5, 0x10, R116 ;  /* 0x00000010055e7825 */ /* 0x000fc800078e0074 */
[----:B0-----:R-:W-:-:S04]  /*0600*/  @P2 IMAD.WIDE.U32 R84, R5, 0x10, R86 ;  /* 0x0000001005542825 */ /* 0x001fc800078e0056 */
[-C--:B---3--:R-:W-:Y:S01]  /*0610*/  @P2 FFMA.FTZ R6, R80, R4.reuse, R8 ;  /* 0x0000000450062223 */ /* 0x088fe20000010008 */
        /* <DEDUP_REMOVED lines=14> */
[----:B------:R-:W-:Y:S02]  /*0700*/  @P1 FMUL.FTZ R15, R83, R4 ;  /* 0x00000004530f1220 */ /* 0x000fe40000410000 */
[----:B------:R-:W-:Y:S01]  /*0710*/  @P1 MOV R6, R12 ;  /* 0x0000000c00061202 */ /* 0x000fe20000000f00 */
[-C--:B------:R-:W-:Y:S01]  /*0720*/  @!P1 FMUL.FTZ R6, R80, R4.reuse ;  /* 0x0000000450069220 */ /* 0x080fe20000410000 */
[----:B------:R-:W-:Y:S01]  /*0730*/  @P1 MOV R7, R13 ;  /* 0x0000000d00071202 */ /* 0x000fe20000000f00 */
[----:B------:R-:W-:Y:S01]  /*0740*/  @!P1 FMUL.FTZ R7, R81, R4 ;  /* 0x0000000451079220 */ /* 0x000fe20000410000 */
[----:B------:R-:W-:Y:S01]  /*0750*/  @P1 MOV R8, R14 ;  /* 0x0000000e00081202 */ /* 0x000fe20000000f00 */
[-C--:B------:R-:W-:Y:S01]  /*0760*/  @!P1 FMUL.FTZ R8, R82, R4.reuse ;  /* 0x0000000452089220 */ /* 0x080fe20000410000 */
[----:B------:R-:W-:Y:S01]  /*0770*/  @P1 MOV R9, R15 ;  /* 0x0000000f00091202 */ /* 0x000fe20000000f00 */
[----:B------:R-:W-:-:S07]  /*0780*/  @!P1 FMUL.FTZ R9, R83, R4 ;  /* 0x0000000453099220 */ /* 0x000fce0000410000 */
.L_x_33307:
[----:B------:R0:W-:Y:S01]  /*0790*/  @P0 STG.E.128 desc[UR6][R92.64], R12 ;  /* 0x0000000c5c000986 */ /* 0x0001e2000c101d06 */
[----:B------:R-:W1:Y:S03]  /*07a0*/  @P0 LDC.64 R96, c[0x0][0x3a8] ;  /* 0x0000ea00ff600b82 */ /* 0x000e660000000a00 */
[----:B------:R-:W2:Y:S04]  /*07b0*/  LDG.E.128 R80, desc[UR6][R94.64] ;  /* 0x000000065e507981 */ /* 0x000ea8000c1e1d00 */
[----:B------:R-:W2:Y:S01]  /*07c0*/  @P2 LDG.E.128 R84, desc[UR6][R84.64] ;  /* 0x0000000654542981 */ /* 0x000ea2000c1e1d00 */
[----:B------:R-:W3:Y:S01]  /*07d0*/  @P2 LDC.64 R100, c[0x0][0x3a0] ;  /* 0x0000e800ff642b82 */ /* 0x000ee20000000a00 */
[----:B------:R-:W-:-:S05]  /*07e0*/  IADD3 R10, PT, PT, R3, 0x40, RZ ;  /* 0x00000040030a7810 */ /* 0x000fca0007ffe0ff */
[----:B------:R-:W-:-:S04]  /*07f0*/  IMAD.WIDE.U32 R98, R10, 0x10, R116 ;  /* 0x000000100a627825 */ /* 0x000fc800078e0074 */
[----:B-1----:R-:W-:-:S04]  /*0800*/  @P0 IMAD.WIDE.U32 R96, R5, 0x10, R96 ;  /* 0x0000001005600825 */ /* 0x002fc800078e0060 */
[-C--:B--2---:R-:W-:Y:S01]  /*0810*/  @P2 FFMA.FTZ R11, R80, R4.reuse, R84 ;  /* 0x00000004500b2223 */ /* 0x084fe20000010054 */
[-C--:B------:R-:W-:Y:S01]  /*0820*/  @P2 FFMA.FTZ R88, R81, R4.reuse, R85 ;  /* 0x0000000451582223 */ /* 0x080fe20000010055 */
[-C--:B------:R-:W-:Y:S01]  /*0830*/  @P2 FFMA.FTZ R89, R82, R4.reuse, R86 ;  /* 0x0000000452592223 */ /* 0x080fe20000010056 */
[----:B------:R-:W-:Y:S01]  /*0840*/  @P2 FFMA.FTZ R90, R83, R4, R87 ;  /* 0x00000004535a2223 */ /* 0x000fe20000010057 */
[----:B---3--:R-:W-:Y:S01]  /*0850*/  @P2 IMAD.WIDE.U32 R86, R10, 0x10, R100 ;  /* 0x000000100a562825 */ /* 0x008fe200078e0064 */
        /* <DEDUP_REMOVED lines=15> */
.L_x_33308:
        /* <DEDUP_REMOVED lines=8> */
[----:B---3--:R-:W-:-:S04]  /*09d0*/  @P2 IMAD.WIDE.U32 R108, R91, 0x10, R108 ;  /* 0x000000105b6c2825 */ /* 0x008fc800078e006c */
[-C--:B--2---:R-:W-:Y:S01]  /*09e0*/  @P2 FFMA.FTZ R92, R80, R4.reuse, R84 ;  /* 0x00000004505c2223 */ /* 0x084fe20000010054 */
[-C--:B------:R-:W-:Y:S01]  /*09f0*/  @P2 FFMA.FTZ R93, R81, R4.reuse, R85 ;  /* 0x00000004515d2223 */ /* 0x080fe20000010055 */
[-C--:B------:R-:W-:Y:S01]  /*0a00*/  @P2 FFMA.FTZ R94, R82, R4.reuse, R86 ;  /* 0x00000004525e2223 */ /* 0x080fe20000010056 */
[----:B------:R-:W-:Y:S02]  /*0a10*/  @P2 FFMA.FTZ R95, R83, R4, R87 ;  /* 0x00000004535f2223 */ /* 0x000fe40000010057 */
        /* <DEDUP_REMOVED lines=15> */
.L_x_33309:
[----:B------:R0:W-:Y:S01]  /*0b10*/  @P0 STG.E.128 desc[UR6][R110.64], R12 ;  /* 0x0000000c6e000986 */ /* 0x0001e2000c101d06 */
[----:B------:R-:W0:Y:S03]  /*0b20*/  @P0 LDC.64 R104, c[0x0][0x3a8] ;  /* 0x0000ea00ff680b82 */ /* 0x000e260000000a00 */
[----:B------:R-:W2:Y:S04]  /*0b30*/  LDG.E.128 R80, desc[UR6][R106.64] ;  /* 0x000000066a507981 */ /* 0x000ea8000c1e1d00 */
[----:B------:R-:W2:Y:S01]  /*0b40*/  @P2 LDG.E.128 R84, desc[UR6][R108.64] ;  /* 0x000000066c542981 */ /* 0x000ea2000c1e1d00 */
[----:B------:R-:W1:Y:S01]  /*0b50*/  @P2 LDC.64 R102, c[0x0][0x3a0] ;  /* 0x0000e800ff662b82 */ /* 0x000e620000000a00 */
[----:B------:R-:W-:Y:S01]  /*0b60*/  IADD3 R96, PT, PT, R3, 0x80, RZ ;  /* 0x0000008003607810 */ /* 0x000fe20007ffe0ff */
[----:B0-----:R-:W-:-:S04]  /*0b70*/  @P0 IMAD.WIDE.U32 R110, R91, 0x10, R104 ;  /* 0x000000105b6e0825 */ /* 0x001fc800078e0068 */
[-C--:B--2---:R-:W-:Y:S01]  /*0b80*/  @P2 FFMA.FTZ R97, R80, R4.reuse, R84 ;  /* 0x0000000450612223 */ /* 0x084fe20000010054 */
[-C--:B------:R-:W-:Y:S01]  /*0b90*/  @P2 FFMA.FTZ R98, R81, R4.reuse, R85 ;  /* 0x0000000451622223 */ /* 0x080fe20000010055 */
[-C--:B------:R-:W-:Y:S01]  /*0ba0*/  @P2 FFMA.FTZ R99, R82, R4.reuse, R86 ;  /* 0x0000000452632223 */ /* 0x080fe20000010056 */
[----:B------:R-:W-:Y:S01]  /*0bb0*/  @P2 FFMA.FTZ R100, R83, R4, R87 ;  /* 0x0000000453642223 */ /* 0x000fe20000010057 */
[C---:B------:R-:W-:Y:S01]  /*0bc0*/  IMAD.WIDE.U32 R86, R96.reuse, 0x10, R116 ;  /* 0x0000001060567825 */ /* 0x040fe200078e0074 */
[----:B------:R-:W-:Y:S02]  /*0bd0*/  @P2 MOV R12, R97 ;  /* 0x00000061000c2202 */ /* 0x000fe40000000f00 */
[----:B------:R-:W-:Y:S01]  /*0be0*/  @P2 MOV R13, R98 ;  /* 0x00000062000d2202 */ /* 0x000fe20000000f00 */
[----:B-1----:R-:W-:Y:S01]  /*0bf0*/  @P2 IMAD.WIDE.U32 R84, R96, 0x10, R102 ;  /* 0x0000001060542825 */ /* 0x002fe200078e0066 */
        /* <DEDUP_REMOVED lines=13> */
.L_x_33310:
        /* <DEDUP_REMOVED lines=10> */
[----:B------:R-:W-:Y:S01]  /*0d70*/  @P2 FFMA.FTZ R105, R83, R4, R87 ;  /* 0x0000000453692223 */ /* 0x000fe20000010057 */
[C---:B------:R-:W-:Y:S01]  /*0d80*/  IMAD.WIDE.U32 R86, R101.reuse, 0x10, R116 ;  /* 0x0000001065567825 */ /* 0x040fe200078e0074 */
[----:B0-----:R-:W-:Y:S02]  /*0d90*/  @P2 MOV R12, R102 ;  /* 0x00000066000c2202 */ /* 0x001fe40000000f00 */
        /* <DEDUP_REMOVED lines=15> */
.L_x_33311:
        /* <DEDUP_REMOVED lines=8> */
[-C--:B0-----:R-:W-:Y:S01]  /*0f10*/  @P2 FFMA.FTZ R108, R81, R4.reuse, R85 ;  /* 0x00000004516c2223 */ /* 0x081fe20000010055 */
[-C--:B------:R-:W-:Y:S01]  /*0f20*/  @P2 FFMA.FTZ R109, R82, R4.reuse, R86 ;  /* 0x00000004526d2223 */ /* 0x080fe20000010056 */
[----:B------:R-:W-:Y:S01]  /*0f30*/  @P2 FFMA.FTZ R110, R83, R4, R87 ;  /* 0x00000004536e2223 */ /* 0x000fe20000010057 */
        /* <DEDUP_REMOVED lines=17> */
.L_x_33312:
[----:B------:R0:W-:Y:S01]  /*1050*/  @P0 STG.E.128 desc[UR6][R114.64], R12 ;  /* 0x0000000c72000986 */ /* 0x0001e2000c101d06 */
[----:B------:R-:W1:Y:S03]  /*1060*/  @P0 LDC.64 R120, c[0x0][0x3a8] ;  /* 0x0000ea00ff780b82 */ /* 0x000e660000000a00 */
[----:B------:R-:W2:Y:S05]  /*1070*/  LDG.E.128 R80, desc[UR6][R86.64] ;  /* 0x0000000656507981 */ /* 0x000eaa000c1e1d00 */
[----:B------:R-:W3:Y:S01]  /*1080*/  @P2 LDC.64 R118, c[0x0][0x3a0] ;  /* 0x0000e800ff762b82 */ /* 0x000ee20000000a00 */
[----:B------:R-:W2:Y:S02]  /*1090*/  @P2 LDG.E.128 R84, desc[UR6][R84.64] ;  /* 0x0000000654542981 */ /* 0x000ea4000c1e1d00 */
[-C--:B--2---:R-:W-:Y:S01]  /*10a0*/  @P2 FFMA.FTZ R111, R80, R4.reuse, R84 ;  /* 0x00000004506f2223 */ /* 0x084fe20000010054 */
[-C--:B------:R-:W-:Y:S01]  /*10b0*/  @P2 FFMA.FTZ R112, R81, R4.reuse, R85 ;  /* 0x0000000451702223 */ /* 0x080fe20000010055 */
[-C--:B------:R-:W-:Y:S01]  /*10c0*/  @P2 FFMA.FTZ R113, R82, R4.reuse, R86 ;  /* 0x0000000452712223 */ /* 0x080fe20000010056 */
[----:B0-----:R-:W-:-:S02]  /*10d0*/  @P2 FFMA.FTZ R114, R83, R4, R87 ;  /* 0x0000000453722223 */ /* 0x001fc40000010057 */
        /* <DEDUP_REMOVED lines=15> */
.L_x_33313:
        /* <DEDUP_REMOVED lines=26> */
.L_x_33314:
[----:B------:R-:W-:Y:S01]  /*1370*/  FADD.FTZ R4, RZ, R6 ;  /* 0x00000006ff047221 */ /* 0x000fe20000010000 */
[----:B------:R-:W-:Y:S01]  /*1380*/  LOP3.LUT P2, RZ, R2, 0x1f, RZ, 0xc0, !PT ;  /* 0x0000001f02ff7812 */ /* 0x000fe2000784c0ff */
[----:B------:R-:W-:Y:S02]  /*1390*/  UMOV UR13, 0xffffffff ;  /* 0xffffffff000d7882 */ /* 0x000fe40000000000 */
        /* <DEDUP_REMOVED lines=120> */
.L_x_33328:
[----:B-1----:R-:W-:Y:S01]  /*1b20*/  FADD.FTZ R119, R82, R119 ;  /* 0x0000007752777221 */ /* 0x002fe20000010000 */
[----:B------:R-:W-:Y:S01]  /*1b30*/  FMUL.FTZ R2, R117, R117 ;  /* 0x0000007575027220 */ /* 0x000fe20000410000 */
[----:B------:R-:W-:Y:S01]  /*1b40*/  ISETP.NE.AND P3, PT, RZ, UR12, PT ;  /* 0x0000000cff007c0c */ /* 0x000fe2000bf65270 */
[----:B0-----:R-:W0:Y:S01]  /*1b50*/  @!P2 LDC.64 R82, c[0x0][0x3c0] ;  /* 0x0000f000ff52ab82 */ /* 0x001e220000000a00 */
[----:B------:R-:W-:Y:S02]  /*1b60*/  FFMA.FTZ R4, R119, R4, UR5 ;  /* 0x0000000577047e23 */ /* 0x000fe40008010004 */
[----:B------:R-:W-:-:S05]  /*1b70*/  FSEL R119, R2, RZ, P3 ;  /* 0x000000ff02777208 */ /* 0x000fca0001800000 */
[----:B------:R-:W1:Y:S01]  /*1b80*/  @!P2 LDC.64 R80, c[0x0][0x3c8] ;  /* 0x0000f200ff50ab82 */ /* 0x000e620000000a00 */
[----:B------:R-:W-:Y:S01]  /*1b90*/  FADD.FTZ R2, R4, R119 ;  /* 0x0000007704027221 */ /* 0x000fe20000010000 */
[----:B------:R-:W-:-:S05]  /*1ba0*/  FSEL R4, R117, RZ, !P3 ;  /* 0x000000ff75047208 */ /* 0x000fca0005800000 */
        /* <DEDUP_REMOVED lines=14> */
[----:B------:R-:W-:Y:S01]  /*1c90*/  @!P2 STG.E desc[UR6][R82.64], R117 ;  /* 0x000000755200a986 */ /* 0x000fe2000c101906 */
[C---:B------:R-:W-:Y:S01]  /*1ca0*/  FADD.FTZ R97, -R4.reuse, R97 ;  /* 0x0000006104617221 */ /* 0x040fe20000010100 */
[----:B------:R-:W-:Y:S01]  /*1cb0*/  FADD.FTZ R98, -R4, R98 ;  /* 0x0000006204627221 */ /* 0x000fe20000010100 */
[----:B-1----:R-:W-:-:S04]  /*1cc0*/  @!P2 IMAD.WIDE R80, R0, 0x4, R80 ;  /* 0x000000040050a825 */ /* 0x002fc800078e0250 */
[C---:B--2---:R-:W-:Y:S01]  /*1cd0*/  FMUL.FTZ R6, R2.reuse, R6 ;  /* 0x0000000602067220 */ /* 0x044fe20000410000 */
[C---:B------:R-:W-:Y:S01]  /*1ce0*/  FMUL.FTZ R7, R2.reuse, R7 ;  /* 0x0000000702077220 */ /* 0x040fe20000410000 */
[C---:B------:R-:W-:Y:S01]  /*1cf0*/  FMUL.FTZ R8, R2.reuse, R8 ;  /* 0x0000000802087220 */ /* 0x040fe20000410000 */
[----:B------:R-:W-:Y:S01]  /*1d00*/  FMUL.FTZ R9, R2, R9 ;  /* 0x0000000902097220 */ /* 0x000fe20000410000 */
[----:B------:R0:W-:Y:S01]  /*1d10*/  @!P2 STG.E desc[UR6][R80.64], R2 ;  /* 0x000000025000a986 */ /* 0x0001e2000c101906 */
        /* <DEDUP_REMOVED lines=11> */
[----:B0-----:R-:W0:Y:S01]  /*1dd0*/  LDC.64 R80, c[0x0][0x428] ;  /* 0x00010a00ff507b82 */ /* 0x001e220000000a00 */
        /* <DEDUP_REMOVED lines=10> */
[----:B-----5:R-:W-:Y:S01]  /*1e80*/  FFMA.FTZ R93, R7, R77, R45 ;  /* 0x0000004d075d7223 */ /* 0x020fe2000001002d */
        /* <DEDUP_REMOVED lines=12> */
[----:B0-----:R-:W-:-:S04]  /*1f50*/  IMAD.WIDE.U32 R120, R3, 0x10, R80 ;  /* 0x0000001003787825 */ /* 0x001fc800078e0050 */
        /* <DEDUP_REMOVED lines=16> */
[----:B------:R-:W-:Y:S01]  /*2060*/  IMAD.WIDE.U32 R8, R5, 0x10, R80 ;  /* 0x0000001005087825 */ /* 0x000fe200078e0050 */
[----:B------:R0:W-:Y:S03]  /*2070*/  STG.E.128 desc[UR6][R120.64], R92 ;  /* 0x0000005c78007986 */ /* 0x0001e6000c101d06 */
        /* <DEDUP_REMOVED lines=17> */
[----:B0-----:R-:W-:-:S04]  /*2190*/  IMAD.WIDE.U32 R120, R10, 0x10, R80 ;  /* 0x000000100a787825 */ /* 0x001fc800078e0050 */
[----:B------:R-:W-:Y:S01]  /*21a0*/  FFMA.FTZ R10, R104, R62, R30 ;  /* 0x0000003e680a7223 */ /* 0x000fe2000001001e */
[----:B------:R-:W-:Y:S01]  /*21b0*/  FFMA.FTZ R116, R116, R48, R16 ;  /* 0x0000003074747223 */ /* 0x000fe20000010010 */
[----:B------:R-:W-:Y:S01]  /*21c0*/  FFMA.FTZ R117, R117, R49, R17 ;  /* 0x0000003175757223 */ /* 0x000fe20000010011 */
[----:B------:R-:W-:Y:S01]  /*21d0*/  IMAD.WIDE.U32 R92, R91, 0x10, R80 ;  /* 0x000000105b5c7825 */ /* 0x000fe200078e0050 */
[----:B------:R0:W-:Y:S03]  /*21e0*/  STG.E.128 desc[UR6][R120.64], R84 ;  /* 0x0000005478007986 */ /* 0x0001e6000c101d06 */
[----:B------:R-:W-:Y:S01]  /*21f0*/  FFMA.FTZ R91, R114, R55, R23 ;  /* 0x00000037725b7223 */ /* 0x000fe20000010017 */
[----:B------:R-:W-:Y:S01]  /*2200*/  FFMA.FTZ R118, R118, R50, R18 ;  /* 0x0000003276767223 */ /* 0x000fe20000010012 */
[----:B------:R-:W-:-:S04]  /*2210*/  IMAD.WIDE.U32 R94, R96, 0x10, R80 ;  /* 0x00000010605e7825 */ /* 0x000fc800078e0050 */
[----:B-1----:R-:W-:Y:S01]  /*2220*/  FFMA.FTZ R4, R97, R64, R32 ;  /* 0x0000004061047223 */ /* 0x002fe20000010020 */
        /* <DEDUP_REMOVED lines=9> */
[----:B------:R1:W-:Y:S01]  /*22c0*/  STG.E.128 desc[UR6][R92.64], R4 ;  /* 0x000000045c007986 */ /* 0x0003e2000c101d06 */
[----:B0-----:R-:W0:Y:S03]  /*22d0*/  LDC.64 R84, c[0x0][0x380] ;  /* 0x0000e000ff547b82 */ /* 0x001e260000000a00 */
[----:B------:R1:W-:Y:S04]  /*22e0*/  STG.E.128 desc[UR6][R94.64], R8 ;  /* 0x000000085e007986 */ /* 0x0003e8000c101d06 */
[----:B------:R1:W-:Y:S04]  /*22f0*/  STG.E.128 desc[UR6][R122.64], R80 ;  /* 0x000000507a007986 */ /* 0x0003e8000c101d06 */
[----:B------:R1:W-:Y:S04]  /*2300*/  STG.E.128 desc[UR6][R124.64], R88 ;  /* 0x000000587c007986 */ /* 0x0003e8000c101d06 */
[----:B------:R1:W-:Y:S01]  /*2310*/  STG.E.128 desc[UR6][R126.64], R116 ;  /* 0x000000747e007986 */ /* 0x0003e2000c101d06 */
[----:B0-----:R-:W-:-:S04]  /*2320*/  LEA R0, R84, R0, 0x2 ;  /* 0x0000000054007211 */ /* 0x001fc800078e10ff */
[----:B------:R-:W-:-:S13]  /*2330*/  ISETP.GE.AND P2, PT, R0, R85, PT ;  /* 0x000000550000720c */ /* 0x000fda0003f46270 */
[----:B-1----:R-:W-:Y:S05]  /*2340*/  @!P2 BRA `(.L_x_33316) ;  /* 0xffffffe00050a947 */ /* 0x002fea000383ffff */
[----:B------:R-:W-:Y:S05]  /*2350*/  EXIT ;  /* 0x000000000000794d */ /* 0x000fea0003800000 */
.L_x_33315:
        /* <DEDUP_REMOVED lines=8> */
.L_x_33318:
[----:B------:R-:W-:Y:S05]  /*23e0*/  BSYNC B0 ;  /* 0x0000000000007941 */ /* 0x000fea0003800000 */
.L_x_33317:
        /* <DEDUP_REMOVED lines=9> */
.L_x_33319:
[----:B------:R-:W-:Y:S01]  /*2480*/  HFMA2 R118, -RZ, RZ, 0, 2.384185791015625e-07 ;  /* 0x00000004ff767431 */ /* 0x000fe200000001ff */
[----:B------:R-:W-:-:S05]  /*2490*/  MOV R4, R119 ;  /* 0x0000007700047202 */ /* 0x000fca0000000f00 */
[----:B------:R-:W-:-:S05]  /*24a0*/  FADD.FTZ R80, R81, R4 ;  /* 0x0000000451507221 */ /* 0x000fca0000010000 */
[----:B------:R-:W-:-:S07]  /*24b0*/  MOV R121, R80 ;  /* 0x0000005000797202 */ /* 0x000fce0000000f00 */
[----:B------:R-:W-:Y:S05]  /*24c0*/  WARPSYNC.COLLECTIVE R116, `(.L_x_33320) ;  /* 0x0000000074087348 */ /* 0x000fea0003c00000 */
[----:B------:R0:W1:Y:S02]  /*24d0*/  SHFL.BFLY P3, R119, R121, R118, R123 ;  /* 0x0c00007679777389 */ /* 0x000064000006007b */
[----:B01----:R-:W-:Y:S05]  /*24e0*/  ENDCOLLECTIVE ;  /* 0x000000000000791b */ /* 0x003fea0003800000 */
.L_x_33320:
[----:B------:R-:W-:Y:S01]  /*24f0*/  HFMA2 R118, -RZ, RZ, 0, 4.76837158203125e-07 ;  /* 0x00000008ff767431 */ /* 0x000fe200000001ff */
[----:B------:R-:W-:-:S05]  /*2500*/  MOV R83, R119 ;  /* 0x0000007700537202 */ /* 0x000fca0000000f00 */
[----:B------:R-:W-:-:S05]  /*2510*/  FADD.FTZ R83, R80, R83 ;  /* 0x0000005350537221 */ /* 0x000fca0000010000 */
[----:B------:R-:W-:-:S07]  /*2520*/  MOV R121, R83 ;  /* 0x0000005300797202 */ /* 0x000fce0000000f00 */
[----:B------:R-:W-:Y:S05]  /*2530*/  WARPSYNC.COLLECTIVE R116, `(.L_x_33321) ;  /* 0x0000000074087348 */ /* 0x000fea0003c00000 */
[----:B------:R0:W1:Y:S02]  /*2540*/  SHFL.BFLY P3, R119, R121, R118, R123 ;  /* 0x0c00007679777389 */ /* 0x000064000006007b */
[----:B01----:R-:W-:Y:S05]  /*2550*/  ENDCOLLECTIVE ;  /* 0x000000000000791b */ /* 0x003fea0003800000 */
.L_x_33321:
        /* <DEDUP_REMOVED lines=8> */
.L_x_33322:
        /* <DEDUP_REMOVED lines=72> */
.L_x_33323:
[----:B------:R-:W-:Y:S01]  /*2a60*/  HFMA2 R118, -RZ, RZ, 0, 1.1920928955078125e-07 ;  /* 0x00000002ff767431 */ /* 0x000fe200000001ff */
[----:B------:R-:W-:-:S05]  /*2a70*/  MOV R81, R119 ;  /* 0x0000007700517202 */ /* 0x000fca0000000f00 */
[----:B------:R-:W-:-:S05]  /*2a80*/  FADD.FTZ R81, R2, R81 ;  /* 0x0000005102517221 */ /* 0x000fca0000010000 */
[----:B------:R-:W-:-:S07]  /*2a90*/  MOV R121, R81 ;  /* 0x0000005100797202 */ /* 0x000fce0000000f00 */
[----:B------:R-:W-:Y:S05]  /*2aa0*/  WARPSYNC.COLLECTIVE R116, `(.L_x_33324) ;  /* 0x0000000074087348 */ /* 0x000fea0003c00000 */
[----:B------:R0:W1:Y:S02]  /*2ab0*/  SHFL.BFLY P3, R119, R121, R118, R123 ;  /* 0x0c00007679777389 */ /* 0x000064000006007b */
[----:B01----:R-:W-:Y:S05]  /*2ac0*/  ENDCOLLECTIVE ;  /* 0x000000000000791b */ /* 0x003fea0003800000 */
.L_x_33324:
[----:B------:R-:W-:Y:S01]  /*2ad0*/  HFMA2 R118, -RZ, RZ, 0, 2.384185791015625e-07 ;  /* 0x00000004ff767431 */ /* 0x000fe200000001ff */
[----:B------:R-:W-:-:S05]  /*2ae0*/  MOV R80, R119 ;  /* 0x0000007700507202 */ /* 0x000fca0000000f00 */
[----:B------:R-:W-:-:S05]  /*2af0*/  FADD.FTZ R80, R81, R80 ;  /* 0x0000005051507221 */ /* 0x000fca0000010000 */
[----:B------:R-:W-:-:S07]  /*2b00*/  MOV R121, R80 ;  /* 0x0000005000797202 */ /* 0x000fce0000000f00 */
[----:B------:R-:W-:Y:S05]  /*2b10*/  WARPSYNC.COLLECTIVE R116, `(.L_x_33325) ;  /* 0x0000000074087348 */ /* 0x000fea0003c00000 */
[----:B------:R0:W1:Y:S02]  /*2b20*/  SHFL.BFLY P3, R119, R121, R118, R123 ;  /* 0x0c00007679777389 */ /* 0x000064000006007b */
[----:B01----:R-:W-:Y:S05]  /*2b30*/  ENDCOLLECTIVE ;  /* 0x000000000000791b */ /* 0x003fea0003800000 */
.L_x_33325:
[----:B------:R-:W-:Y:S01]  /*2b40*/  HFMA2 R118, -RZ, RZ, 0, 4.76837158203125e-07 ;  /* 0x00000008ff767431 */ /* 0x000fe200000001ff */
[----:B------:R-:W-:-:S05]  /*2b50*/  MOV R83, R119 ;  /* 0x0000007700537202 */ /* 0x000fca0000000f00 */
[----:B------:R-:W-:-:S05]  /*2b60*/  FADD.FTZ R83, R80, R83 ;  /* 0x0000005350537221 */ /* 0x000fca0000010000 */
[----:B------:R-:W-:-:S07]  /*2b70*/  MOV R121, R83 ;  /* 0x0000005300797202 */ /* 0x000fce0000000f00 */
[----:B------:R-:W-:Y:S05]  /*2b80*/  WARPSYNC.COLLECTIVE R116, `(.L_x_33326) ;  /* 0x0000000074087348 */ /* 0x000fea0003c00000 */
[----:B------:R0:W1:Y:S02]  /*2b90*/  SHFL.BFLY P3, R119, R121, R118, R123 ;  /* 0x0c00007679777389 */ /* 0x000064000006007b */
[----:B01----:R-:W-:Y:S05]  /*2ba0*/  ENDCOLLECTIVE ;  /* 0x000000000000791b */ /* 0x003fea0003800000 */
.L_x_33326:
[----:B------:R-:W-:Y:S01]  /*2bb0*/  HFMA2 R118, -RZ, RZ, 0, 9.5367431640625e-07 ;  /* 0x00000010ff767431 */ /* 0x000fe200000001ff */
[----:B------:R-:W-:-:S05]  /*2bc0*/  MOV R82, R119 ;  /* 0x0000007700527202 */ /* 0x000fca0000000f00 */
[----:B------:R-:W-:-:S05]  /*2bd0*/  FADD.FTZ R82, R83, R82 ;  /* 0x0000005253527221 */ /* 0x000fca0000010000 */
[----:B------:R-:W-:-:S07]  /*2be0*/  MOV R121, R82 ;  /* 0x0000005200797202 */ /* 0x000fce0000000f00 */
[----:B------:R-:W-:Y:S05]  /*2bf0*/  WARPSYNC.COLLECTIVE R116, `(.L_x_33327) ;  /* 0x0000000074087348 */ /* 0x000fea0003c00000 */
[----:B------:R0:W1:Y:S02]  /*2c00*/  SHFL.BFLY P3, R119, R121, R118, R123 ;  /* 0x0c00007679777389 */ /* 0x000064000006007b */
[----:B01----:R-:W-:Y:S05]  /*2c10*/  ENDCOLLECTIVE ;  /* 0x000000000000791b */ /* 0x003fea0003800000 */
.L_x_33327:
[----:B------:R-:W-:Y:S05]  /*2c20*/  BRA `(.L_x_33328) ;  /* 0xffffffec00bc7947 */ /* 0x000fea000383ffff */
.L_x_33329:
        /* <DEDUP_REMOVED lines=13> */
.L_x_37373:


//--------------------- .text._ZN10layer_norm13ln_fwd_kernelINS_13Kernel_traitsIfffffjLj1024ELj1ELj4ELj1ELj16ENS_18Kernel_traits_baseILj1024EfffffjLj128EEEEELb0ELb0ELb1ELb0EEEvNS_9FwdParamsE --------------------------
	.section	.text._ZN10layer_norm13ln_fwd_kernelINS_13Kernel_traitsIfffffjLj1024ELj1ELj4ELj1ELj16ENS_18Kernel_traits_baseILj1024EfffffjLj128EEEEELb0ELb0ELb1ELb0EEEvNS_9FwdParamsE,"ax",@progbits
	.align	128
        .global         _ZN10layer_norm13ln_fwd_kernelINS_13Kernel_traitsIfffffjLj1024ELj1ELj4ELj1ELj16ENS_18Kernel_traits_baseILj1024EfffffjLj128EEEEELb0ELb0ELb1ELb0EEEvNS_9FwdParamsE
        .type           _ZN10layer_norm13ln_fwd_kernelINS_13Kernel_traitsIfffffjLj1024ELj1ELj4ELj1ELj16ENS_18Kernel_traits_baseILj1024EfffffjLj128EEEEELb0ELb0ELb1ELb0EEEvNS_9FwdParamsE,@function
        .size           _ZN10layer_norm13ln_fwd_kernelINS_13Kernel_traitsIfffffjLj1024ELj1ELj4ELj1ELj16ENS_18Kernel_traits_baseILj1024EfffffjLj128EEEEELb0ELb0ELb1ELb0EEEvNS_9FwdParamsE,(.L_x_37374 - _ZN10layer_norm13ln_fwd_kernelINS_13Kernel_traitsIfffffjLj1024ELj1ELj4ELj1ELj16ENS_18Kernel_traits_baseILj1024EfffffjLj128EEEEELb0ELb0ELb1ELb0EEEvNS_9FwdParamsE)
        .other          _ZN10layer_norm13ln_fwd_kernelINS_13Kernel_traitsIfffffjLj1024ELj1ELj4ELj1ELj16ENS_18Kernel_traits_baseILj1024EfffffjLj128EEEEELb0ELb0ELb1ELb0EEEvNS_9FwdParamsE,@"STO_CUDA_ENTRY STV_DEFAULT"
_ZN10layer_norm13ln_fwd_kernelINS_13Kernel_traitsIfffffjLj1024ELj1ELj4ELj1ELj16ENS_18Kernel_traits_baseILj1024EfffffjLj128EEEEELb0ELb0ELb1ELb0EEEvNS_9FwdParamsE:
.text._ZN10layer_norm13ln_fwd_kernelINS_13Kernel_traitsIfffffjLj1024ELj1ELj4ELj1ELj16ENS_18Kernel_traits_baseILj1024EfffffjLj128EEEEELb0ELb0ELb1ELb0EEEvNS_9FwdParamsE:
        /* <DEDUP_REMOVED lines=58> */
[----:B------:R-:W2:Y:S03]  /*03a0*/  @P1 LDC.64 R2, c[0x0][0x3d0] ;  /* 0x0000f400ff021b82 */ /* 0x000ea60000000a00 */
        /* <DEDUP_REMOVED lines=11> */
[----:B--2---:R-:W-:-:S05]  /*0460*/  @P1 IMAD.WIDE.U32 R2, R7, 0x10, R2 ;  /* 0x0000001007021825 */ /* 0x004fca00078e0002 */
[----:B------:R3:W5:Y:S01]  /*0470*/  @P1 LDG.E.128 R8, desc[UR6][R2.64] ;  /* 0x0000000602081981 */ /* 0x000762000c1e1d00 */
[----:B-1----:R-:W-:-:S05]  /*0480*/  @P1 IMAD.WIDE.U32 R4, R7, 0x10, R4 ;  /* 0x0000001007041825 */ /* 0x002fca00078e0004 */
[----:B------:R3:W5:Y:S01]  /*0490*/  @P1 LDG.E.128 R12, desc[UR6][R4.64] ;  /* 0x00000006040c1981 */ /* 0x000762000c1e1d00 */
[----:B------:R-:W-:Y:S02]  /*04a0*/  ISETP.GE.U32.AND P1, PT, R6, 0x100, PT ;  /* 0x000001000600780c */ /* 0x000fe40003f26070 */
[----:B------:R-:W-:-:S11]  /*04b0*/  @P0 IADD3 R89, PT, PT, R89, 0x20, RZ ;  /* 0x0000002059590810 */ /* 0x000fd60007ffe0ff */
[----:B---3--:R-:W-:Y:S05]  /*04c0*/  @!P1 BRA `(.L_x_33332) ;  /* 0x0000000000fc9947 */ /* 0x008fea0003800000 */
[----:B------:R-:W0:Y:S08]  /*04d0*/  LDC.64 R64, c[0x0][0x3d0] ;  /* 0x0000f400ff407b82 */ /* 0x000e300000000a00 */
[----:B------:R-:W1:Y:S01]  /*04e0*/  LDC.64 R68, c[0x0][0x438] ;  /* 0x00010e00ff447b82 */ /* 0x000e620000000a00 */
[----:B0-----:R-:W-:-:S06]  /*04f0*/  IMAD.WIDE.U32 R64, R89, 0x10, R64 ;  /* 0x0000001059407825 */ /* 0x001fcc00078e0040 */
[----:B------:R-:W5:Y:S01]  /*0500*/  LDG.E.128 R64, desc[UR6][R64.64] ;  /* 0x0000000640407981 */ /* 0x000f62000c1e1d00 */
[----:B-1----:R-:W-:-:S06]  /*0510*/  IMAD.WIDE.U32 R68, R89, 0x10, R68 ;  /* 0x0000001059447825 */ /* 0x002fcc00078e0044 */
[----:B------:R-:W5:Y:S01]  /*0520*/  LDG.E.128 R68, desc[UR6][R68.64] ;  /* 0x0000000644447981 */ /* 0x000f62000c1e1d00 */
[----:B------:R-:W-:Y:S05]  /*0530*/  BRA `(.L_x_33332) ;  /* 0x0000000000e07947 */ /* 0x000fea0003800000 */
.L_x_33331:
        /* <DEDUP_REMOVED lines=14> */
[----:B------:R-:W5:Y:S01]  /*0620*/  @P6 LDG.E.128 R8, desc[UR6][R4.64] ;  /* 0x0000000604086981 */ /* 0x000f62000c1e1d00 */
[----:B------:R-:W-:Y:S01]  /*0630*/  ISETP.GE.U32.AND P6, PT, R6, 0x100, PT ;  /* 0x000001000600780c */ /* 0x000fe20003fc6070 */
[----:B------:R-:W0:Y:S01]  /*0640*/  @P2 LDC.64 R22, c[0x0][0x3d0] ;  /* 0x0000f400ff162b82 */ /* 0x000e220000000a00 */
[C---:B-1----:R-:W-:Y:S01]  /*0650*/  @P5 IMAD.WIDE.U32 R2, R37.reuse, 0x10, R12 ;  /* 0x0000001025025825 */ /* 0x042fe200078e000c */
[----:B------:R-:W-:-:S04]  /*0660*/  @P5 IADD3 R37, PT, PT, R37, 0x20, RZ ;  /* 0x0000002025255810 */ /* 0x000fc80007ffe0ff */
[----:B------:R-:W5:Y:S02]  /*0670*/  @P5 LDG.E.128 R16, desc[UR6][R2.64] ;  /* 0x0000000602105981 */ /* 0x000f64000c1e1d00 */
[----:B------:R-:W1:Y:S01]  /*0680*/  @P1 LDC.64 R28, c[0x0][0x3d0] ;  /* 0x0000f400ff1c1b82 */ /* 0x000e620000000a00 */
[C---:B--2---:R-:W-:Y:S01]  /*0690*/  @P4 IMAD.WIDE.U32 R14, R37.reuse, 0x10, R14 ;  /* 0x00000010250e4825 */ /* 0x044fe200078e000e */
[----:B------:R-:W-:Y:S02]  /*06a0*/  @P4 IADD3 R37, PT, PT, R37, 0x20, RZ ;  /* 0x0000002025254810 */ /* 0x000fe40007ffe0ff */
[----:B------:R-:W-:Y:S02]  /*06b0*/  CS2R R62, SRZ ;  /* 0x00000000003e7805 */ /* 0x000fe4000001ff00 */
[----:B------:R-:W-:Y:S02]  /*06c0*/  CS2R R60, SRZ ;  /* 0x00000000003c7805 */ /* 0x000fe4000001ff00 */
[----:B------:R-:W-:Y:S01]  /*06d0*/  CS2R R54, SRZ ;  /* 0x0000000000367805 */ /* 0x000fe2000001ff00 */
[----:B------:R2:W5:Y:S01]  /*06e0*/  @P4 LDG.E.128 R24, desc[UR6][R14.64] ;  /* 0x000000060e184981 */ /* 0x000562000c1e1d00 */
[----:B------:R-:W4:Y:S01]  /*06f0*/  @P0 LDC.64 R12, c[0x0][0x3d0] ;  /* 0x0000f400ff0c0b82 */ /* 0x000f220000000a00 */
[C---:B---3--:R-:W-:Y:S01]  /*0700*/  @P3 IMAD.WIDE.U32 R20, R37.reuse, 0x10, R20 ;  /* 0x0000001025143825 */ /* 0x048fe200078e0014 */
[----:B------:R-:W-:-:S02]  /*0710*/  @P3 IADD3 R37, PT, PT, R37, 0x20, RZ ;  /* 0x0000002025253810 */ /* 0x000fc40007ffe0ff */
[----:B------:R-:W-:Y:S02]  /*0720*/  CS2R R52, SRZ ;  /* 0x0000000000347805 */ /* 0x000fe4000001ff00 */
[----:B------:R-:W-:Y:S02]  /*0730*/  CS2R R46, SRZ ;  /* 0x00000000002e7805 */ /* 0x000fe4000001ff00 */
[----:B------:R-:W-:Y:S01]  /*0740*/  CS2R R44, SRZ ;  /* 0x00000000002c7805 */ /* 0x000fe2000001ff00 */
[----:B------:R3:W5:Y:S01]  /*0750*/  @P3 LDG.E.128 R32, desc[UR6][R20.64] ;  /* 0x0000000614203981 */ /* 0x000762000c1e1d00 */
[----:B------:R-:W4:Y:S01]  /*0760*/  @P6 LDC.64 R30, c[0x0][0x3d0] ;  /* 0x0000f400ff1e6b82 */ /* 0x000f220000000a00 */
[C---:B0-----:R-:W-:Y:S01]  /*0770*/  @P2 IMAD.WIDE.U32 R22, R37.reuse, 0x10, R22 ;  /* 0x0000001025162825 */ /* 0x041fe200078e0016 */
[----:B------:R-:W-:Y:S02]  /*0780*/  @P2 IADD3 R37, PT, PT, R37, 0x20, RZ ;  /* 0x0000002025252810 */ /* 0x000fe40007ffe0ff */
[----:B------:R-:W-:-:S02]  /*0790*/  CS2R R38, SRZ ;  /* 0x0000000000267805 */ /* 0x000fc4000001ff00 */
[----:B--2---:R-:W-:Y:S02]  /*07a0*/  CS2R R14, SRZ ;  /* 0x00000000000e7805 */ /* 0x004fe4000001ff00 */
[----:B------:R-:W-:Y:S01]  /*07b0*/  @P6 CS2R R70, SRZ ;  /* 0x0000000000466805 */ /* 0x000fe2000001ff00 */
[----:B------:R0:W5:Y:S01]  /*07c0*/  @P2 LDG.E.128 R40, desc[UR6][R22.64] ;  /* 0x0000000616282981 */ /* 0x000162000c1e1d00 */
[C---:B-1----:R-:W-:Y:S01]  /*07d0*/  @P1 IMAD.WIDE.U32 R28, R37.reuse, 0x10, R28 ;  /* 0x00000010251c1825 */ /* 0x042fe200078e001c */
[----:B------:R-:W-:Y:S02]  /*07e0*/  @P1 IADD3 R37, PT, PT, R37, 0x20, RZ ;  /* 0x0000002025251810 */ /* 0x000fe40007ffe0ff */
[----:B---3--:R-:W-:Y:S02]  /*07f0*/  CS2R R20, SRZ ;  /* 0x0000000000147805 */ /* 0x008fe4000001ff00 */
[----:B------:R-:W-:Y:S01]  /*0800*/  @P6 CS2R R68, SRZ ;  /* 0x0000000000446805 */ /* 0x000fe2000001ff00 */
[----:B------:R1:W5:Y:S01]  /*0810*/  @P1 LDG.E.128 R48, desc[UR6][R28.64] ;  /* 0x000000061c301981 */ /* 0x000362000c1e1d00 */
[C---:B----4-:R-:W-:Y:S01]  /*0820*/  @P0 IMAD.WIDE.U32 R12, R37.reuse, 0x10, R12 ;  /* 0x00000010250c0825 */ /* 0x050fe200078e000c */
[----:B------:R-:W-:-:S02]  /*0830*/  @P0 IADD3 R37, PT, PT, R37, 0x20, RZ ;  /* 0x0000002025250810 */ /* 0x000fc40007ffe0ff */
[----:B0-----:R-:W-:Y:S02]  /*0840*/  CS2R R22, SRZ ;  /* 0x0000000000167805 */ /* 0x001fe4000001ff00 */
[----:B------:R0:W5:Y:S01]  /*0850*/  @P0 LDG.E.128 R56, desc[UR6][R12.64] ;  /* 0x000000060c380981 */ /* 0x000162000c1e1d00 */
[----:B------:R-:W-:-:S05]  /*0860*/  @P6 IMAD.WIDE.U32 R4, R37, 0x10, R30 ;  /* 0x0000001025046825 */ /* 0x000fca00078e001e */
[----:B------:R2:W5:Y:S01]  /*0870*/  @P6 LDG.E.128 R64, desc[UR6][R4.64] ;  /* 0x0000000604406981 */ /* 0x000562000c1e1d00 */
[----:B------:R-:W-:Y:S02]  /*0880*/  CS2R R36, SRZ ;  /* 0x0000000000247805 */ /* 0x000fe4000001ff00 */
[----:B------:R-:W-:Y:S02]  /*0890*/  CS2R R30, SRZ ;  /* 0x00000000001e7805 */ /* 0x000fe4000001ff00 */
[----:B-1----:R-:W-:Y:S02]  /*08a0*/  CS2R R28, SRZ ;  /* 0x00000000001c7805 */ /* 0x002fe4000001ff00 */
[----:B0-----:R-:W-:-:S07]  /*08b0*/  CS2R R12, SRZ ;  /* 0x00000000000c7805 */ /* 0x001fce000001ff00 */
.L_x_33332:
[----:B------:R-:W-:Y:S05]  /*08c0*/  BSYNC.RECONVERGENT B0 ;  /* 0x0000000000007941 */ /* 0x000fea0003800200 */
.L_x_33330:
[----:B------:R-:W0:Y:S02]  /*08d0*/  LDCU UR4, c[0x0][0x384] ;  /* 0x00007080ff0477ac */ /* 0x000e240008000800 */
[----:B0-----:R-:W-:-:S13]  /*08e0*/  ISETP.GE.AND P0, PT, R0, UR4, PT ;  /* 0x0000000400007c0c */ /* 0x001fda000bf06270 */
[----:B------:R-:W-:Y:S05]  /*08f0*/  @P0 EXIT ;  /* 0x000000000000094d */ /* 0x000fea0003800000 */
[----:B------:R-:W0:Y:S01]  /*0900*/  LDCU.U8 UR4, c[0x0][0x410] ;  /* 0x00008200ff0477ac */ /* 0x000e220008000000 */
[----:B------:R-:W1:Y:S01]  /*0910*/  LDCU UR5, c[0x0][0x40c] ;  /* 0x00008180ff0577ac */ /* 0x000e620008000800 */
[----:B------:R-:W3:Y:S01]  /*0920*/  LDCU UR10, c[0x0][0x448] ;  /* 0x00008900ff0a77ac */ /* 0x000ee20008000800 */
[----:B------:R-:W4:Y:S01]  /*0930*/  LDCU.64 UR8, c[0x0][0x3a0] ;  /* 0x00007400ff0877ac */ /* 0x000f220008000a00 */
[----:B0-----:R-:W-:-:S04]  /*0940*/  ISETP.NE.AND P0, PT, RZ, UR4, PT ;  /* 0x00000004ff007c0c */ /* 0x001fc8000bf05270 */
[----:B-1-34-:R-:W-:-:S09]  /*0950*/  P2R R108, PR, RZ, 0x1 ;  /* 0x00000001ff6c7803 */ /* 0x01afd20000000000 */
.L_x_33366:
[----:B--2---:R-:W0:Y:S08]  /*0960*/  LDC.64 R4, c[0x0][0x3f0] ;  /* 0x0000fc00ff047b82 */ /* 0x004e300000000a00 */
[----:B-1-34-:R-:W1:Y:S08]  /*0970*/  LDC.64 R110, c[0x0][0x3f8] ;  /* 0x0000fe00ff6e7b82 */ /* 0x01ae700000000a00 */
[----:B------:R-:W2:Y:S01]  /*0980*/  LDC R3, c[0x0][0x388] ;  /* 0x0000e200ff037b82 */ /* 0x000ea20000000800 */
[----:B0-----:R-:W-:-:S05]  /*0990*/  IMAD.WIDE R4, R0, 0x4, R4 ;  /* 0x0000000400047825 */ /* 0x001fca00078e0204 */
[----:B------:R0:W3:Y:S01]  /*09a0*/  LDG.E R2, desc[UR6][R4.64] ;  /* 0x0000000604027981 */ /* 0x0000e2000c1e1900 */
[----:B------:R-:W-:Y:S01]  /*09b0*/  ISETP.GE.U32.AND P4, PT, R6, 0x20, PT ;  /* 0x000000200600780c */ /* 0x000fe20003f86070 */
[----:B-1----:R-:W-:Y:S01]  /*09c0*/  IMAD.WIDE R110, R0, 0x4, R110 ;  /* 0x00000004006e7825 */ /* 0x002fe200078e026e */
[----:B------:R-:W-:-:S04]  /*09d0*/  ISETP.GE.U32.AND P5, PT, R6, 0x40, PT ;  /* 0x000000400600780c */ /* 0x000fc80003fa6070 */
[----:B-----5:R1:W5:Y:S01]  /*09e0*/  LDG.E R5, desc[UR6][R110.64] ;  /* 0x000000066e057981 */ /* 0x020362000c1e1900 */
[----:B0-----:R-:W-:Y:S01]  /*09f0*/  P2R R4, PR, RZ, 0x20 ;  /* 0x00000020ff047803 */ /* 0x001fe20000000000 */
[----:B------:R-:W-:Y:S01]  /*0a00*/  BSSY.RECONVERGENT B0, `(.L_x_33333) ;  /* 0x0000028000007945 */ /* 0x000fe20003800200 */
[----:B---3--:R-:W-:-:S13]  /*0a10*/  ISETP.GE.AND P0, PT, R2, 0x1, PT ;  /* 0x000000010200780c */ /* 0x008fda0003f06270 */
[----:B------:R-:W-:-:S05]  /*0a20*/  @P0 IADD3 R112, PT, PT, R2, -0x1, RZ ;  /* 0xffffffff02700810 */ /* 0x000fca0007ffe0ff */
[-C--:B--2---:R-:W-:Y:S02]  /*0a30*/  @P0 IMAD R109, R112, R3.reuse, RZ ;  /* 0x00000003706d0224 */ /* 0x084fe400078e02ff */
        /* <DEDUP_REMOVED lines=9> */
[----:B------:R-:W-:Y:S01]  /*0ad0*/  ISETP.NE.U32.AND P1, PT, RZ, UR8, PT ;  /* 0x00000008ff007c0c */ /* 0x000fe2000bf25070 */
[----:B------:R-:W0:Y:S03]  /*0ae0*/  @P0 LDC.64 R112, c[0x0][0x390] ;  /* 0x0000e400ff700b82 */ /* 0x000e260000000a00 */
[----:B------:R-:W-:-:S05]  /*0af0*/  ISETP.NE.AND.EX P1, PT, RZ, UR9, PT, P1 ;  /* 0x00000009ff007c0c */ /* 0x000fca000bf25310 */
[----:B------:R-:W1:Y:S08]  /*0b00*/  LDC.64 R110, c[0x0][0x3a8] ;  /* 0x0000ea00ff6e7b82 */ /* 0x000e700000000a00 */
[----:B------:R-:W2:Y:S01]  /*0b10*/  @P1 LDC.64 R114, c[0x0][0x3a0] ;  /* 0x0000e800ff721b82 */ /* 0x000ea20000000a00 */
[----:B0-----:R-:W-:-:S05]  /*0b20*/  @P0 IMAD.WIDE.U32 R112, R109, 0x10, R112 ;  /* 0x000000106d700825 */ /* 0x001fca00078e0070 */
[----:B------:R-:W3:Y:S01]  /*0b30*/  @P0 LDG.E.128 R72, desc[UR6][R112.64] ;  /* 0x0000000670480981 */ /* 0x000ee2000c1e1d00 */
[----:B--2---:R-:W-:-:S05]  /*0b40*/  @P1 IMAD.WIDE.U32 R114, R4, 0x10, R114 ;  /* 0x0000001004721825 */ /* 0x004fca00078e0072 */
[----:B------:R-:W2:Y:S01]  /*0b50*/  @P1 LDG.E.128 R104, desc[UR6][R114.64] ;  /* 0x0000000672681981 */ /* 0x000ea2000c1e1d00 */
[C---:B------:R-:W-:Y:S02]  /*0b60*/  ISETP.GT.AND P3, PT, R2.reuse, RZ, P1 ;  /* 0x000000ff0200720c */ /* 0x040fe40000f64270 */
[----:B------:R-:W-:Y:S01]  /*0b70*/  ISETP.GT.AND P2, PT, R2, RZ, PT ;  /* 0x000000ff0200720c */ /* 0x000fe20003f44270 */
[C---:B-1----:R-:W-:Y:S01]  /*0b80*/  IMAD.WIDE.U32 R110, R4.reuse, 0x10, R110 ;  /* 0x00000010046e7825 */ /* 0x042fe200078e006e */
[----:B------:R-:W-:Y:S02]  /*0b90*/  IADD3 R109, PT, PT, R109, 0x20, RZ ;  /* 0x000000206d6d7810 */ /* 0x000fe40007ffe0ff */
[----:B------:R-:W-:Y:S01]  /*0ba0*/  IADD3 R4, PT, PT, R4, 0x20, RZ ;  /* 0x0000002004047810 */ /* 0x000fe20007ffe0ff */
[----:B---3--:R-:W-:Y:S01]  /*0bb0*/  @!P1 FMUL.FTZ R116, R72, UR5 ;  /* 0x0000000548749c20 */ /* 0x008fe20008410000 */
[----:B------:R-:W-:Y:S01]  /*0bc0*/  @!P1 FMUL.FTZ R117, R73, UR5 ;  /* 0x0000000549759c20 */ /* 0x000fe20008410000 */
[----:B------:R-:W-:Y:S01]  /*0bd0*/  @!P1 FMUL.FTZ R118, R74, UR5 ;  /* 0x000000054a769c20 */ /* 0x000fe20008410000 */
[----:B------:R-:W-:-:S03]  /*0be0*/  @!P1 FMUL.FTZ R112, R75, UR5 ;  /* 0x000000054b709c20 */ /* 0x000fc60008410000 */
[----:B--2---:R-:W-:Y:S01]  /*0bf0*/  @P3 FFMA.FTZ R104, R72, UR5, R104 ;  /* 0x0000000548683c23 */ /* 0x004fe20008010068 */
[----:B------:R-:W-:Y:S01]  /*0c00*/  @P3 FFMA.FTZ R105, R73, UR5, R105 ;  /* 0x0000000549693c23 */ /* 0x000fe20008010069 */
[----:B------:R-:W-:Y:S01]  /*0c10*/  @P3 FFMA.FTZ R106, R74, UR5, R106 ;  /* 0x000000054a6a3c23 */ /* 0x000fe2000801006a */
[----:B------:R-:W-:Y:S01]  /*0c20*/  @P3 FFMA.FTZ R107, R75, UR5, R107 ;  /* 0x000000054b6b3c23 */ /* 0x000fe2000801006b */
[----:B------:R-:W-:Y:S02]  /*0c30*/  @!P1 FSEL R104, R116, RZ, P2 ;  /* 0x000000ff74689208 */ /* 0x000fe40001000000 */
[----:B------:R-:W-:Y:S02]  /*0c40*/  @!P1 FSEL R105, R117, RZ, P2 ;  /* 0x000000ff75699208 */ /* 0x000fe40001000000 */
[----:B------:R-:W-:Y:S02]  /*0c50*/  @!P1 FSEL R106, R118, RZ, P2 ;  /* 0x000000ff766a9208 */ /* 0x000fe40001000000 */
[----:B------:R-:W-:-:S05]  /*0c60*/  @!P1 FSEL R107, R112, RZ, P2 ;  /* 0x000000ff706b9208 */ /* 0x000fca0001000000 */
[----:B------:R0:W-:Y:S02]  /*0c70*/  STG.E.128 desc[UR6][R110.64], R104 ;  /* 0x000000686e007986 */ /* 0x0001e4000c101d06 */
.L_x_33334:
[----:B------:R-:W-:Y:S05]  /*0c80*/  BSYNC.RECONVERGENT B0 ;  /* 0x0000000000007941 */ /* 0x000fea0003800200 */
.L_x_33333:
[----:B------:R-:W-:Y:S04]  /*0c90*/  BSSY.RECONVERGENT B0, `(.L_x_33335) ;  /* 0x000001d000007945 */ /* 0x000fe80003800200 */
[----:B------:R-:W-:Y:S05]  /*0ca0*/  @!P5 BRA `(.L_x_33336) ;  /* 0x00000000006cd947 */ /* 0x000fea0003800000 */
[----:B------:R-:W-:Y:S01]  /*0cb0*/  ISETP.NE.U32.AND P1, PT, RZ, UR8, PT ;  /* 0x00000008ff007c0c */ /* 0x000fe2000bf25070 */
[----:B------:R-:W1:Y:S03]  /*0cc0*/  @P0 LDC.64 R76, c[0x0][0x390] ;  /* 0x0000e400ff4c0b82 */ /* 0x000e660000000a00 */
[----:B------:R-:W-:-:S05]  /*0cd0*/  ISETP.NE.AND.EX P1, PT, RZ, UR9, PT, P1 ;  /* 0x00000009ff007c0c */ /* 0x000fca000bf25310 */
[----:B0-----:R-:W0:Y:S08]  /*0ce0*/  LDC.64 R110, c[0x0][0x3a8] ;  /* 0x0000ea00ff6e7b82 */ /* 0x001e300000000a00 */
[----:B------:R-:W2:Y:S01]  /*0cf0*/  @P1 LDC.64 R78, c[0x0][0x3a0] ;  /* 0x0000e800ff4e1b82 */ /* 0x000ea20000000a00 */
[----:B-1----:R-:W-:-:S05]  /*0d00*/  @P0 IMAD.WIDE.U32 R112, R109, 0x10, R76 ;  /* 0x000000106d700825 */ /* 0x002fca00078e004c */
[----:B------:R-:W3:Y:S01]  /*0d10*/  @P0 LDG.E.128 R72, desc[UR6][R112.64] ;  /* 0x0000000670480981 */ /* 0x000ee2000c1e1d00 */
[----:B--2---:R-:W-:-:S05]  /*0d20*/  @P1 IMAD.WIDE.U32 R114, R4, 0x10, R78 ;  /* 0x0000001004721825 */ /* 0x004fca00078e004e */
[----:B------:R-:W2:Y:S01]  /*0d30*/  @P1 LDG.E.128 R76, desc[UR6][R114.64] ;  /* 0x00000006724c1981 */ /* 0x000ea2000c1e1d00 */
[C---:B------:R-:W-:Y:S02]  /*0d40*/  ISETP.GT.AND P3, PT, R2.reuse, RZ, P1 ;  /* 0x000000ff0200720c */ /* 0x040fe40000f64270 */
[----:B------:R-:W-:Y:S01]  /*0d50*/  ISETP.GT.AND P2, PT, R2, RZ, PT ;  /* 0x000000ff0200720c */ /* 0x000fe20003f44270 */
[C---:B0-----:R-:W-:Y:S01]  /*0d60*/  IMAD.WIDE.U32 R110, R4.reuse, 0x10, R110 ;  /* 0x00000010046e7825 */ /* 0x041fe200078e006e */
        /* <DEDUP_REMOVED lines=15> */
.L_x_33336:
[----:B------:R-:W-:Y:S05]  /*0e60*/  BSYNC.RECONVERGENT B0 ;  /* 0x0000000000007941 */ /* 0x000fea0003800200 */
.L_x_33335:
[----:B------:R-:W-:Y:S01]  /*0e70*/  ISETP.GE.U32.AND P1, PT, R6, 0x60, PT ;  /* 0x000000600600780c */ /* 0x000fe20003f26070 */
[----:B------:R-:W-:Y:S03]  /*0e80*/  BSSY.RECONVERGENT B0, `(.L_x_33337) ;  /* 0x000001e000007945 */ /* 0x000fe60003800200 */
[----:B01----:R-:W-:-:S09]  /*0e90*/  P2R R110, PR, RZ, 0x2 ;  /* 0x00000002ff6e7803 */ /* 0x003fd20000000000 */
[----:B------:R-:W-:Y:S05]  /*0ea0*/  @!P1 BRA `(.L_x_33338) ;  /* 0x00000000006c9947 */ /* 0x000fea0003800000 */
        /* <DEDUP_REMOVED lines=9> */
[----:B------:R-:W-:Y:S01]  /*0f40*/  ISETP.GT.AND P2, PT, R2, RZ, P1 ;  /* 0x000000ff0200720c */ /* 0x000fe20000f44270 */
[C---:B-1----:R-:W-:Y:S01]  /*0f50*/  IMAD.WIDE.U32 R110, R4.reuse, 0x10, R110 ;  /* 0x00000010046e7825 */ /* 0x042fe200078e006e */
[----:B------:R-:W-:Y:S02]  /*0f60*/  IADD3 R109, PT, PT, R109, 0x20, RZ ;  /* 0x000000206d6d7810 */ /* 0x000fe40007ffe0ff */
[----:B------:R-:W-:Y:S01]  /*0f70*/  IADD3 R4, PT, PT, R4, 0x20, RZ ;  /* 0x0000002004047810 */ /* 0x000fe20007ffe0ff */
[----:B---3--:R-:W-:Y:S01]  /*0f80*/  @!P1 FMUL.FTZ R116, R72, UR5 ;  /* 0x0000000548749c20 */ /* 0x008fe20008410000 */
[----:B------:R-:W-:Y:S01]  /*0f90*/  @!P1 FMUL.FTZ R117, R73, UR5 ;  /* 0x0000000549759c20 */ /* 0x000fe20008410000 */
[----:B------:R-:W-:Y:S01]  /*0fa0*/  @!P1 FMUL.FTZ R112, R74, UR5 ;  /* 0x000000054a709c20 */ /* 0x000fe20008410000 */
[----:B------:R-:W-:-:S05]  /*0fb0*/  @!P1 FMUL.FTZ R113, R75, UR5 ;  /* 0x000000054b719c20 */ /* 0x000fca0008410000 */
[----:B--2---:R-:W-:Y:S01]  /*0fc0*/  @P2 FFMA.FTZ R80, R72, UR5, R80 ;  /* 0x0000000548502c23 */ /* 0x004fe20008010050 */
[----:B------:R-:W-:Y:S01]  /*0fd0*/  @P2 FFMA.FTZ R81, R73, UR5, R81 ;  /* 0x0000000549512c23 */ /* 0x000fe20008010051 */
[----:B------:R-:W-:Y:S01]  /*0fe0*/  @P2 FFMA.FTZ R82, R74, UR5, R82 ;  /* 0x000000054a522c23 */ /* 0x000fe20008010052 */
[----:B------:R-:W-:Y:S01]  /*0ff0*/  @P2 FFMA.FTZ R83, R75, UR5, R83 ;  /* 0x000000054b532c23 */ /* 0x000fe20008010053 */
[----:B------:R-:W-:-:S04]  /*1000*/  ISETP.GT.AND P2, PT, R2, RZ, PT ;  /* 0x000000ff0200720c */ /* 0x000fc80003f44270 */
[----:B------:R-:W-:Y:S02]  /*1010*/  @!P1 FSEL R80, R116, RZ, P2 ;  /* 0x000000ff74509208 */ /* 0x000fe40001000000 */
[----:B------:R-:W-:Y:S02]  /*1020*/  @!P1 FSEL R81, R117, RZ, P2 ;  /* 0x000000ff75519208 */ /* 0x000fe40001000000 */
[----:B------:R-:W-:Y:S02]  /*1030*/  @!P1 FSEL R82, R112, RZ, P2 ;  /* 0x000000ff70529208 */ /* 0x000fe40001000000 */
[----:B------:R-:W-:-:S05]  /*1040*/  @!P1 FSEL R83, R113, RZ, P2 ;  /* 0x000000ff71539208 */ /* 0x000fca0001000000 */
[----:B------:R0:W-:Y:S02]  /*1050*/  STG.E.128 desc[UR6][R110.64], R80 ;  /* 0x000000506e007986 */ /* 0x0001e4000c101d06 */
.L_x_33338:
[----:B------:R-:W-:Y:S05]  /*1060*/  BSYNC.RECONVERGENT B0 ;  /* 0x0000000000007941 */ /* 0x000fea0003800200 */
.L_x_33337:
        /* <DEDUP_REMOVED lines=9> */
[----:B------:R0:W2:Y:S01]  /*1100*/  @P0 LDG.E.128 R72, desc[UR6][R110.64] ;  /* 0x000000066e480981 */ /* 0x0000a2000c1e1d00 */
[----:B------:R-:W-:Y:S01]  /*1110*/  ISETP.GT.AND P2, PT, R2, RZ, P1 ;  /* 0x000000ff0200720c */ /* 0x000fe20000f44270 */
[----:B0-----:R-:W0:Y:S01]  /*1120*/  LDC.64 R110, c[0x0][0x3a8] ;  /* 0x0000ea00ff6e7b82 */ /* 0x001e220000000a00 */
[----:B-1----:R-:W-:-:S05]  /*1130*/  @P1 IMAD.WIDE.U32 R112, R4, 0x10, R86 ;  /* 0x0000001004701825 */ /* 0x002fca00078e0056 */
[----:B------:R-:W3:Y:S01]  /*1140*/  @P1 LDG.E.128 R84, desc[UR6][R112.64] ;  /* 0x0000000670541981 */ /* 0x000ee2000c1e1d00 */
[C---:B0-----:R-:W-:Y:S01]  /*1150*/  IMAD.WIDE.U32 R110, R4.reuse, 0x10, R110 ;  /* 0x00000010046e7825 */ /* 0x041fe200078e006e */
[----:B------:R-:W-:Y:S02]  /*1160*/  IADD3 R109, PT, PT, R109, 0x20, RZ ;  /* 0x000000206d6d7810 */ /* 0x000fe40007ffe0ff */
[----:B------:R-:W-:Y:S01]  /*1170*/  IADD3 R4, PT, PT, R4, 0x20, RZ ;  /* 0x0000002004047810 */ /* 0x000fe20007ffe0ff */
[----:B--2---:R-:W-:Y:S01]  /*1180*/  @!P1 FMUL.FTZ R114, R72, UR5 ;  /* 0x0000000548729c20 */ /* 0x004fe20008410000 */
[----:B------:R-:W-:Y:S01]  /*1190*/  @!P1 FMUL.FTZ R115, R73, UR5 ;  /* 0x0000000549739c20 */ /* 0x000fe20008410000 */
[----:B------:R-:W-:Y:S01]  /*11a0*/  @!P1 FMUL.FTZ R116, R74, UR5 ;  /* 0x000000054a749c20 */ /* 0x000fe20008410000 */
[----:B------:R-:W-:Y:S01]  /*11b0*/  @!P1 FMUL.FTZ R117, R75, UR5 ;  /* 0x000000054b759c20 */ /* 0x000fe20008410000 */
[----:B---3--:R-:W-:Y:S01]  /*11c0*/  @P2 FFMA.FTZ R84, R72, UR5, R84 ;  /* 0x0000000548542c23 */ /* 0x008fe20008010054 */
        /* <DEDUP_REMOVED lines=9> */
.L_x_33340:
[----:B------:R-:W-:Y:S05]  /*1260*/  BSYNC.RECONVERGENT B0 ;  /* 0x0000000000007941 */ /* 0x000fea0003800200 */
.L_x_33339:
        /* <DEDUP_REMOVED lines=31> */
.L_x_33342:
[----:B------:R-:W-:Y:S05]  /*1460*/  BSYNC.RECONVERGENT B0 ;  /* 0x0000000000007941 */ /* 0x000fea0003800200 */
.L_x_33341:
        /* <DEDUP_REMOVED lines=31> */
.L_x_33344:
[----:B------:R-:W-:Y:S05]  /*1660*/  BSYNC.RECONVERGENT B0 ;  /* 0x0000000000007941 */ /* 0x000fea0003800200 */
.L_x_33343:
        /* <DEDUP_REMOVED lines=31> */
.L_x_33346:
[----:B------:R-:W-:Y:S05]  /*1860*/  BSYNC.RECONVERGENT B0 ;  /* 0x0000000000007941 */ /* 0x000fea0003800200 */
.L_x_33345:
        /* <DEDUP_REMOVED lines=14> */
[----:B------:R-:W-:Y:S01]  /*1950*/  @!P0 FMUL.FTZ R111, R74, UR5 ;  /* 0x000000054a6f8c20 */ /* 0x000fe20008410000 */
[----:B------:R-:W-:Y:S01]  /*1960*/  @!P0 FMUL.FTZ R109, R72, UR5 ;  /* 0x00000005486d8c20 */ /* 0x000fe20008410000 */
[----:B------:R-:W-:-:S09]  /*1970*/  @!P0 FMUL.FTZ R114, R75, UR5 ;  /* 0x000000054b728c20 */ /* 0x000fd20008410000 */
[----:B---3--:R-:W-:Y:S01]  /*1980*/  @P1 FFMA.FTZ R100, R72, UR5, R100 ;  /* 0x0000000548641c23 */ /* 0x008fe20008010064 */
[----:B------:R-:W-:Y:S01]  /*1990*/  @P1 FFMA.FTZ R101, R73, UR5, R101 ;  /* 0x0000000549651c23 */ /* 0x000fe20008010065 */
[----:B------:R-:W-:Y:S01]  /*19a0*/  @P1 FFMA.FTZ R102, R74, UR5, R102 ;  /* 0x000000054a661c23 */ /* 0x000fe20008010066 */
[----:B------:R-:W-:Y:S01]  /*19b0*/  @P1 FFMA.FTZ R103, R75, UR5, R103 ;  /* 0x000000054b671c23 */ /* 0x000fe20008010067 */
[----:B------:R-:W-:-:S04]  /*19c0*/  ISETP.GT.AND P1, PT, R2, RZ, PT ;  /* 0x000000ff0200720c */ /* 0x000fc80003f24270 */
[----:B------:R-:W-:Y:S02]  /*19d0*/  @!P0 FSEL R101, R110, RZ, P1 ;  /* 0x000000ff6e658208 */ /* 0x000fe40000800000 */
[----:B------:R-:W-:Y:S02]  /*19e0*/  @!P0 FSEL R102, R111, RZ, P1 ;  /* 0x000000ff6f668208 */ /* 0x000fe40000800000 */
[----:B------:R-:W0:Y:S01]  /*19f0*/  LDC.64 R110, c[0x0][0x3a8] ;  /* 0x0000ea00ff6e7b82 */ /* 0x000e220000000a00 */
[----:B------:R-:W-:Y:S02]  /*1a00*/  @!P0 FSEL R100, R109, RZ, P1 ;  /* 0x000000ff6d648208 */ /* 0x000fe40000800000 */
[----:B------:R-:W-:Y:S01]  /*1a10*/  @!P0 FSEL R103, R114, RZ, P1 ;  /* 0x000000ff72678208 */ /* 0x000fe20000800000 */
[----:B0-----:R-:W-:-:S05]  /*1a20*/  IMAD.WIDE.U32 R110, R4, 0x10, R110 ;  /* 0x00000010046e7825 */ /* 0x001fca00078e006e */
[----:B------:R0:W-:Y:S02]  /*1a30*/  STG.E.128 desc[UR6][R110.64], R100 ;  /* 0x000000646e007986 */ /* 0x0001e4000c101d06 */
.L_x_33348:
[----:B------:R-:W-:Y:S05]  /*1a40*/  BSYNC.RECONVERGENT B0 ;  /* 0x0000000000007941 */ /* 0x000fea0003800200 */
.L_x_33347:
        /* <DEDUP_REMOVED lines=9> */
[----:B------:R-:W-:Y:S01]  /*1ae0*/  FADD.FTZ R2, R107, R2 ;  /* 0x000000026b027221 */ /* 0x000fe20000010000 */
[----:B------:R-:W-:-:S04]  /*1af0*/  P2R R4, PR, RZ, 0x20 ;  /* 0x00000020ff047803 */ /* 0x000fc80000000000 */
[----:B------:R-:W-:-:S05]  /*1b00*/  FSEL R109, R2, RZ, P4 ;  /* 0x000000ff026d7208 */ /* 0x000fca0002000000 */
[----:B------:R-:W-:-:S04]  /*1b10*/  FADD.FTZ R2, R76, R109 ;  /* 0x0000006d4c027221 */ /* 0x000fc80000010000 */
[----:B0-----:R-:W-:-:S04]  /*1b20*/  FADD.FTZ R111, R77, R2 ;  /* 0x000000024d6f7221 */ /* 0x001fc80000010000 */
        /* <DEDUP_REMOVED lines=121> */
.L_x_33378:
[----:B------:R-:W-:Y:S01]  /*22c0*/  FMUL.FTZ R2, R4, R4 ;  /* 0x0000000404027220 */ /* 0x000fe20000410000 */
[----:B------:R-:W-:Y:S01]  /*22d0*/  ISETP.NE.AND P1, PT, R108, RZ, PT ;  /* 0x000000ff6c00720c */ /* 0x000fe20003f25270 */
[----:B-1----:R-:W-:Y:S01]  /*22e0*/  FADD.FTZ R111, R114, R113 ;  /* 0x00000071726f7221 */ /* 0x002fe20000010000 */
[----:B-----5:R-:W-:Y:S01]  /*22f0*/  ISETP.GE.AND P0, PT, R5, 0x1, PT ;  /* 0x000000010500780c */ /* 0x020fe20003f06270 */
[----:B0-----:R-:W0:Y:S01]  /*2300*/  @!P5 LDC.64 R114, c[0x0][0x3c0] ;  /* 0x0000f000ff72db82 */ /* 0x001e220000000a00 */
[----:B------:R-:W-:Y:S01]  /*2310*/  FSEL R109, R2, RZ, P1 ;  /* 0x000000ff026d7208 */ /* 0x000fe20000800000 */
[----:B------:R-:W-:Y:S01]  /*2320*/  FFMA.FTZ R110, R111, R110, UR10 ;  /* 0x0000000a6f6e7e23 */ /* 0x000fe2000801006e */
[----:B------:R-:W-:Y:S03]  /*2330*/  BSSY.RECONVERGENT B0, `(.L_x_33350) ;  /* 0x00000ab000007945 */ /* 0x000fe60003800200 */
[----:B------:R-:W-:-:S02]  /*2340*/  FADD.FTZ R2, R110, R109 ;  /* 0x0000006d6e027221 */ /* 0x000fc40000010000 */
[----:B------:R-:W1:Y:S04]  /*2350*/  @!P5 LDC.64 R112, c[0x0][0x3c8] ;  /* 0x0000f200ff70db82 */ /* 0x000e680000000a00 */
[----:B------:R-:W2:Y:S01]  /*2360*/  MUFU.RSQ R2, R2 ;  /* 0x0000000200027308 */ /* 0x000ea20000001400 */
[----:B0-----:R-:W-:-:S05]  /*2370*/  @!P5 IMAD.WIDE R114, R0, 0x4, R114 ;  /* 0x000000040072d825 */ /* 0x001fca00078e0272 */
[----:B------:R0:W-:Y:S01]  /*2380*/  @!P5 STG.E desc[UR6][R114.64], R4 ;  /* 0x000000047200d986 */ /* 0x0001e2000c101906 */
[----:B-1----:R-:W-:-:S05]  /*2390*/  @!P5 IMAD.WIDE R112, R0, 0x4, R112 ;  /* 0x000000040070d825 */ /* 0x002fca00078e0270 */
[----:B--2---:R0:W-:Y:S01]  /*23a0*/  @!P5 STG.E desc[UR6][R112.64], R2 ;  /* 0x000000027000d986 */ /* 0x0041e2000c101906 */
[----:B------:R-:W-:Y:S05]  /*23b0*/  @!P0 BRA `(.L_x_33351) ;  /* 0x0000000800888947 */ /* 0x000fea0003800000 */
[----:B------:R-:W-:Y:S01]  /*23c0*/  IADD3 R110, PT, PT, R5, -0x1, RZ ;  /* 0xffffffff056e7810 */ /* 0x000fe20007ffe0ff */
[----:B------:R-:W-:Y:S04]  /*23d0*/  BSSY.RECONVERGENT B1, `(.L_x_33352) ;  /* 0x0000017000017945 */ /* 0x000fe80003800200 */
[----:B------:R-:W-:-:S05]  /*23e0*/  IMAD R110, R110, R3, RZ ;  /* 0x000000036e6e7224 */ /* 0x000fca00078e02ff */
[----:B------:R-:W-:-:S04]  /*23f0*/  SHF.R.S32.HI R3, RZ, 0x1f, R110 ;  /* 0x0000001fff037819 */ /* 0x000fc8000001146e */
[----:B------:R-:W-:Y:S02]  /*2400*/  LEA.HI R110, R3, R110, RZ, 0x2 ;  /* 0x0000006e036e7211 */ /* 0x000fe400078f10ff */
[----:B------:R-:W-:Y:S02]  /*2410*/  FSEL R3, R4, RZ, !P1 ;  /* 0x000000ff04037208 */ /* 0x000fe40004800000 */
[----:B0-----:R-:W-:Y:S01]  /*2420*/  LEA.HI.SX32 R4, R110, R7, 0x1e ;  /* 0x000000076e047211 */ /* 0x001fe200078ff2ff */
[----:B------:R-:W-:Y:S06]  /*2430*/  @!P4 BRA `(.L_x_33353) ;  /* 0x000000000040c947 */ /* 0x000fec0003800000 */
[----:B------:R-:W0:Y:S01]  /*2440*/  LDC.64 R110, c[0x0][0x428] ;  /* 0x00010a00ff6e7b82 */ /* 0x000e220000000a00 */
        /* <DEDUP_REMOVED lines=15> */
.L_x_33353:
[----:B------:R-:W-:Y:S05]  /*2540*/  BSYNC.RECONVERGENT B1 ;  /* 0x0000000000017941 */ /* 0x000fea0003800200 */
.L_x_33352:
        /* <DEDUP_REMOVED lines=19> */
.L_x_33355:
[----:B------:R-:W-:Y:S05]  /*2680*/  BSYNC.RECONVERGENT B1 ;  /* 0x0000000000017941 */ /* 0x000fea0003800200 */
.L_x_33354:
        /* <DEDUP_REMOVED lines=19> */
.L_x_33357:
[----:B------:R-:W-:Y:S05]  /*27c0*/  BSYNC.RECONVERGENT B1 ;  /* 0x0000000000017941 */ /* 0x000fea0003800200 */
.L_x_33356:
        /* <DEDUP_REMOVED lines=19> */
.L_x_33359:
[----:B------:R-:W-:Y:S05]  /*2900*/  BSYNC.RECONVERGENT B1 ;  /* 0x0000000000017941 */ /* 0x000fea0003800200 */
.L_x_33358:
        /* <DEDUP_REMOVED lines=19> */
.L_x_33361:
[----:B------:R-:W-:Y:S05]  /*2a40*/  BSYNC.RECONVERGENT B1 ;  /* 0x0000000000017941 */ /* 0x000fea0003800200 */
.L_x_33360:
        /* <DEDUP_REMOVED lines=19> */
.L_x_33363:
[----:B------:R-:W-:Y:S05]  /*2b80*/  BSYNC.RECONVERGENT B1 ;  /* 0x0000000000017941 */ /* 0x000fea0003800200 */
.L_x_33362:
        /* <DEDUP_REMOVED lines=19> */
.L_x_33365:
[----:B------:R-:W-:Y:S05]  /*2cc0*/  BSYNC.RECONVERGENT B1 ;  /* 0x0000000000017941 */ /* 0x000fea0003800200 */
.L_x_33364:
        /* <DEDUP_REMOVED lines=17> */
.L_x_33351:
[----:B------:R-:W-:Y:S05]  /*2de0*/  BSYNC.RECONVERGENT B0 ;  /* 0x0000000000007941 */ /* 0x000fea0003800200 */
.L_x_33350:
[----:B0-----:R-:W0:Y:S02]  /*2df0*/  LDC.64 R2, c[0x0][0x380] ;  /* 0x0000e000ff027b82 */ /* 0x001e240000000a00 */
[----:B0-----:R-:W-:-:S04]  /*2e00*/  LEA R0, R2, R0, 0x2 ;  /* 0x0000000002007211 */ /* 0x001fc800078e10ff */
[----:B------:R-:W-:-:S13]  /*2e10*/  ISETP.GE.AND P0, PT, R0, R3, PT ;  /* 0x000000030000720c */ /* 0x000fda0003f06270 */
[----:B------:R-:W-:Y:S05]  /*2e20*/  @!P0 BRA `(.L_x_33366) ;  /* 0xffffffd800cc8947 */ /* 0x000fea000383ffff */
[----:B------:R-:W-:Y:S05]  /*2e30*/  EXIT ;  /* 0x000000000000794d */ /* 0x000fea0003800000 */
.L_x_33349:
        /* <DEDUP_REMOVED lines=8> */
.L_x_33368:
[----:B------:R-:W-:Y:S05]  /*2ec0*/  BSYNC B0 ;  /* 0x0000000000007941 */ /* 0x000fea0003800000 */
.L_x_33367:
        /* <DEDUP_REMOVED lines=10> */
.L_x_33369:
[----:B------:R-:W-:Y:S01]  /*2f70*/  HFMA2 R118, -RZ, RZ, 0, 2.384185791015625e-07 ;  /* 0x00000004ff767431 */ /* 0x000fe200000001ff */
[----:B------:R-:W-:-:S05]  /*2f80*/  MOV R2, R115 ;  /* 0x0000007300027202 */ /* 0x000fca0000000f00 */
[----:B------:R-:W-:-:S05]  /*2f90*/  FADD.FTZ R112, R111, R2 ;  /* 0x000000026f707221 */ /* 0x000fca0000010000 */
[----:B------:R-:W-:-:S07]  /*2fa0*/  MOV R117, R112 ;  /* 0x0000007000757202 */ /* 0x000fce0000000f00 */
[----:B------:R-:W-:Y:S05]  /*2fb0*/  WARPSYNC.COLLECTIVE R116, `(.L_x_33370) ;  /* 0x0000000074087348 */ /* 0x000fea0003c00000 */
[----:B------:R0:W1:Y:S02]  /*2fc0*/  SHFL.BFLY P6, R115, R117, R118, R119 ;  /* 0x0c00007675737389 */ /* 0x00006400000c0077 */
[----:B01----:R-:W-:Y:S05]  /*2fd0*/  ENDCOLLECTIVE ;  /* 0x000000000000791b */ /* 0x003fea0003800000 */
.L_x_33370:
[----:B------:R-:W-:Y:S01]  /*2fe0*/  HFMA2 R118, -RZ, RZ, 0, 4.76837158203125e-07 ;  /* 0x00000008ff767431 */ /* 0x000fe200000001ff */
[----:B------:R-:W-:-:S05]  /*2ff0*/  MOV R113, R115 ;  /* 0x0000007300717202 */ /* 0x000fca0000000f00 */
[----:B------:R-:W-:-:S05]  /*3000*/  FADD.FTZ R113, R112, R113 ;  /* 0x0000007170717221 */ /* 0x000fca0000010000 */
[----:B------:R-:W-:-:S07]  /*3010*/  MOV R117, R113 ;  /* 0x0000007100757202 */ /* 0x000fce0000000f00 */
[----:B------:R-:W-:Y:S05]  /*3020*/  WARPSYNC.COLLECTIVE R116, `(.L_x_33371) ;  /* 0x0000000074087348 */ /* 0x000fea0003c00000 */
[----:B------:R0:W1:Y:S02]  /*3030*/  SHFL.BFLY P6, R115, R117, R118, R119 ;  /* 0x0c00007675737389 */ /* 0x00006400000c0077 */
[----:B01----:R-:W-:Y:S05]  /*3040*/  ENDCOLLECTIVE ;  /* 0x000000000000791b */ /* 0x003fea0003800000 */
.L_x_33371:
[----:B------:R-:W-:Y:S01]  /*3050*/  HFMA2 R118, -RZ, RZ, 0, 9.5367431640625e-07 ;  /* 0x00000010ff767431 */ /* 0x000fe200000001ff */
[----:B------:R-:W-:-:S05]  /*3060*/  MOV R2, R115 ;  /* 0x0000007300027202 */ /* 0x000fca0000000f00 */
[----:B------:R-:W-:-:S05]  /*3070*/  FADD.FTZ R114, R113, R2 ;  /* 0x0000000271727221 */ /* 0x000fca0000010000 */
[----:B------:R-:W-:-:S07]  /*3080*/  MOV R117, R114 ;  /* 0x0000007200757202 */ /* 0x000fce0000000f00 */
[----:B------:R-:W-:Y:S05]  /*3090*/  WARPSYNC.COLLECTIVE R116, `(.L_x_33372) ;  /* 0x0000000074087348 */ /* 0x000fea0003c00000 */
[----:B------:R0:W1:Y:S02]  /*30a0*/  SHFL.BFLY P6, R115, R117, R118, R119 ;  /* 0x0c00007675737389 */ /* 0x00006400000c0077 */
[----:B01----:R-:W-:Y:S05]  /*30b0*/  ENDCOLLECTIVE ;  /* 0x000000000000791b */ /* 0x003fea0003800000 */
.L_x_33372:
[----:B------:R-:W-:Y:S02]  /*30c0*/  HFMA2 R118, -RZ, RZ, 0, 5.9604644775390625e-08 ;  /* 0x00000001ff767431 */ /* 0x000fe400000001ff */
        /* <DEDUP_REMOVED lines=74> */
.L_x_33373:
[----:B------:R-:W-:Y:S01]  /*3570*/  HFMA2 R118, -RZ, RZ, 0, 1.1920928955078125e-07 ;  /* 0x00000002ff767431 */ /* 0x000fe200000001ff */
[----:B------:R-:W-:-:S05]  /*3580*/  MOV R109, R115 ;  /* 0x00000073006d7202 */ /* 0x000fca0000000f00 */
[----:B------:R-:W-:-:S05]  /*3590*/  FADD.FTZ R109, R2, R109 ;  /* 0x0000006d026d7221 */ /* 0x000fca0000010000 */
[----:B------:R-:W-:-:S07]  /*35a0*/  MOV R117, R109 ;  /* 0x0000006d00757202 */ /* 0x000fce0000000f00 */
[----:B------:R-:W-:Y:S05]  /*35b0*/  WARPSYNC.COLLECTIVE R116, `(.L_x_33374) ;  /* 0x0000000074087348 */ /* 0x000fea0003c00000 */
[----:B------:R0:W1:Y:S02]  /*35c0*/  SHFL.BFLY P6, R115, R117, R118, R119 ;  /* 0x0c00007675737389 */ /* 0x00006400000c0077 */
[----:B01----:R-:W-:Y:S05]  /*35d0*/  ENDCOLLECTIVE ;  /* 0x000000000000791b */ /* 0x003fea0003800000 */
.L_x_33374:
[----:B------:R-:W-:Y:S01]  /*35e0*/  HFMA2 R118, -RZ, RZ, 0, 2.384185791015625e-07 ;  /* 0x00000004ff767431 */ /* 0x000fe200000001ff */
[----:B------:R-:W-:-:S05]  /*35f0*/  MOV R112, R115 ;  /* 0x0000007300707202 */ /* 0x000fca0000000f00 */
[----:B------:R-:W-:-:S05]  /*3600*/  FADD.FTZ R112, R109, R112 ;  /* 0x000000706d707221 */ /* 0x000fca0000010000 */
[----:B------:R-:W-:-:S07]  /*3610*/  MOV R117, R112 ;  /* 0x0000007000757202 */ /* 0x000fce0000000f00 */
[----:B------:R-:W-:Y:S05]  /*3620*/  WARPSYNC.COLLECTIVE R116, `(.L_x_33375) ;  /* 0x0000000074087348 */ /* 0x000fea0003c00000 */
[----:B------:R0:W1:Y:S02]  /*3630*/  SHFL.BFLY P6, R115, R117, R118, R119 ;  /* 0x0c00007675737389 */ /* 0x00006400000c0077 */
[----:B01----:R-:W-:Y:S05]  /*3640*/  ENDCOLLECTIVE ;  /* 0x000000000000791b */ /* 0x003fea0003800000 */
.L_x_33375:
[----:B------:R-:W-:Y:S01]  /*3650*/  HFMA2 R118, -RZ, RZ, 0, 4.76837158203125e-07 ;  /* 0x00000008ff767431 */ /* 0x000fe200000001ff */
[----:B------:R-:W-:-:S05]  /*3660*/  MOV R111, R115 ;  /* 0x00000073006f7202 */ /* 0x000fca0000000f00 */
[----:B------:R-:W-:-:S05]  /*3670*/  FADD.FTZ R111, R112, R111 ;  /* 0x0000006f706f7221 */ /* 0x000fca0000010000 */
[----:B------:R-:W-:-:S07]  /*3680*/  MOV R117, R111 ;  /* 0x0000006f00757202 */ /* 0x000fce0000000f00 */
[----:B------:R-:W-:Y:S05]  /*3690*/  WARPSYNC.COLLECTIVE R116, `(.L_x_33376) ;  /* 0x0000000074087348 */ /* 0x000fea0003c00000 */
[----:B------:R0:W1:Y:S02]  /*36a0*/  SHFL.BFLY P6, R115, R117, R118, R119 ;  /* 0x0c00007675737389 */ /* 0x00006400000c0077 */
[----:B01----:R-:W-:Y:S05]  /*36b0*/  ENDCOLLECTIVE ;  /* 0x000000000000791b */ /* 0x003fea0003800000 */
.L_x_33376:
[----:B------:R-:W-:Y:S01]  /*36c0*/  HFMA2 R118, -RZ, RZ, 0, 9.5367431640625e-07 ;  /* 0x00000010ff767431 */ /* 0x000fe200000001ff */
[----:B------:R-:W-:-:S05]  /*36d0*/  MOV R114, R115 ;  /* 0x0000007300727202 */ /* 0x000fca0000000f00 */
[----:B------:R-:W-:-:S05]  /*36e0*/  FADD.FTZ R114, R111, R114 ;  /* 0x000000726f727221 */ /* 0x000fca0000010000 */
[----:B------:R-:W-:-:S07]  /*36f0*/  MOV R117, R114 ;  /* 0x0000007200757202 */ /* 0x000fce0000000f00 */
[----:B------:R-:W-:Y:S05]  /*3700*/  WARPSYNC.COLLECTIVE R116, `(.L_x_33377) ;  /* 0x0000000074087348 */ /* 0x000fea0003c00000 */
[----:B------:R0:W1:Y:S02]  /*3710*/  SHFL.BFLY P6, R115, R117, R118, R119 ;  /* 0x0c00007675737389 */ /* 0x00006400000c0077 */
[----:B01----:R-:W-:Y:S05]  /*3720*/  ENDCOLLECTIVE ;  /* 0x000000000000791b */ /* 0x003fea0003800000 */
.L_x_33377:
[----:B------:R-:W-:Y:S01]  /*3730*/  MOV R113, R115 ;  /* 0x0000007300717202 */ /* 0x000fe20000000f00 */
[----:B------:R-:W-:Y:S06]  /*3740*/  BRA `(.L_x_33378) ;  /* 0xffffffe800dc7947 */ /* 0x000fec000383ffff */
.L_x_33379:
        /* <DEDUP_REMOVED lines=11> */
.L_x_37374:


//--------------------- .text._ZN10layer_norm13ln_fwd_kernelINS_13Kernel_traitsIfffffjLj1024ELj1ELj4ELj1ELj16ENS_18Kernel_traits_baseILj1024EfffffjLj128EEEEELb0ELb0ELb1ELb1EEEvNS_9FwdParamsE --------------------------
	.section	.text._ZN10layer_norm13ln_fwd_kernelINS_13Kernel_traitsIfffffjLj1024ELj1ELj4ELj1ELj16ENS_18Kernel_traits_baseILj1024EfffffjLj128EEEEELb0ELb0ELb1ELb1EEEvNS_9FwdParamsE,"ax",@progbits
	.align	128
        .global         _ZN10layer_norm13ln_fwd_kernelINS_13Kernel_traitsIfffffjLj1024ELj1ELj4ELj1ELj16ENS_18Kernel_traits_baseILj1024EfffffjLj128EEEEELb0ELb0ELb1ELb1EEEvNS_9FwdParamsE
        .type           _ZN10layer_norm13ln_fwd_kernelINS_13Kernel_traitsIfffffjLj1024ELj1ELj4ELj1ELj16ENS_18Kernel_traits_baseILj1024EfffffjLj128EEEEELb0ELb0ELb1ELb1EEEvNS_9FwdParamsE,@function
        .size           _ZN10layer_norm13ln_fwd_kernelINS_13Kernel_traitsIfffffjLj1024ELj1ELj4ELj1ELj16ENS_18Kernel_traits_baseILj1024EfffffjLj128EEEEELb0ELb0ELb1ELb1EEEvNS_9FwdParamsE,(.L_x_37375 - _ZN10layer_norm13ln_fwd_kernelINS_13Kernel_traitsIfffffjLj1024ELj1ELj4ELj1ELj16ENS_18Kernel_traits_baseILj1024EfffffjLj128EEEEELb0ELb0ELb1ELb1EEEvNS_9FwdParamsE)
        .other          _ZN10layer_norm13ln_fwd_kernelINS_13Kernel_traitsIfffffjLj1024ELj1ELj4ELj1ELj16ENS_18Kernel_traits_baseILj1024EfffffjLj128EEEEELb0ELb0ELb1ELb1EEEvNS_9FwdParamsE,@"STO_CUDA_ENTRY STV_DEFAULT"
_ZN10layer_norm13ln_fwd_kernelINS_13Kernel_traitsIfffffjLj1024ELj1ELj4ELj1ELj16ENS_18Kernel_traits_baseILj1024EfffffjLj128EEEEELb0ELb0ELb1ELb1EEEvNS_9FwdParamsE:
.text._ZN10layer_norm13ln_fwd_kernelINS_13Kernel_traitsIfffffjLj1024ELj1ELj4ELj1ELj16ENS_18Kernel_traits_baseILj1024EfffffjLj128EEEEELb0ELb0ELb1ELb1EEEvNS_9FwdParamsE:
        /* <DEDUP_REMOVED lines=33> */
.L_x_33380:
        /* <DEDUP_REMOVED lines=26> */
.L_x_33381:
[----:B------:R-:W1:Y:S02]  /*03b0*/  LDCU UR4, c[0x0][0x384] ;  /* 0x00007080ff0477ac */ /* 0x000e640008000800 */
[----:B-1----:R-:W-:-:S13]  /*03c0*/  ISETP.GE.AND P0, PT, R2, UR4, PT ;  /* 0x0000000402007c0c */ /* 0x002fda000bf06270 */
[----:B------:R-:W-:Y:S05]  /*03d0*/  @P0 EXIT ;  /* 0x000000000000094d */ /* 0x000fea0003800000 */
[----:B------:R-:W1:Y:S01]  /*03e0*/  LDCU.U8 UR4, c[0x0][0x410] ;  /* 0x00008200ff0477ac */ /* 0x000e620008000000 */
[----:B------:R-:W2:Y:S01]  /*03f0*/  LDCU UR5, c[0x0][0x448] ;  /* 0x00008900ff0577ac */ /* 0x000ea20008000800 */
[----:B------:R-:W3:Y:S01]  /*0400*/  LDCU.64 UR8, c[0x0][0x3a0] ;  /* 0x00007400ff0877ac */ /* 0x000ee20008000a00 */
[----:B-1----:R-:W-:-:S13]  /*0410*/  ISETP.NE.AND P3, PT, RZ, UR4, PT ;  /* 0x00000004ff007c0c */ /* 0x002fda000bf65270 */
.L_x_33385:
[----:B0-----:R-:W0:Y:S08]  /*0420*/  LDC.64 R4, c[0x0][0x3f0] ;  /* 0x0000fc00ff047b82 */ /* 0x001e300000000a00 */
[----:B------:R-:W1:Y:S01]  /*0430*/  LDC R7, c[0x0][0x388] ;  /* 0x0000e200ff077b82 */ /* 0x000e620000000800 */
[----:B0-----:R-:W-:-:S05]  /*0440*/  IMAD.WIDE R4, R2, 0x4, R4 ;  /* 0x0000000402047825 */ /* 0x001fca00078e0204 */
[----:B------:R-:W4:Y:S01]  /*0450*/  LDG.E R79, desc[UR6][R4.64] ;  /* 0x00000006044f7981 */ /* 0x000f22000c1e1900 */
[----:B---3--:R-:W-:Y:S01]  /*0460*/  ISETP.NE.U32.AND P1, PT, RZ, UR8, PT ;  /* 0x00000008ff007c0c */ /* 0x008fe2000bf25070 */
[----:B------:R-:W-:Y:S02]  /*0470*/  HFMA2 R100, -RZ, RZ, 0, 0 ;  /* 0x00000000ff647431 */ /* 0x000fe400000001ff */
[----:B-1----:R-:W-:Y:S01]  /*0480*/  IMAD R3, R2, R7, RZ ;  /* 0x0000000702037224 */ /* 0x002fe200078e02ff */
[----:B------:R-:W-:-:S13]  /*0490*/  ISETP.NE.AND.EX P1, PT, RZ, UR9, PT, P1 ;  /* 0x00000009ff007c0c */ /* 0x000fda000bf25310 */
[----:B------:R-:W0:Y:S01]  /*04a0*/  @P1 LDC.64 R106, c[0x0][0x3a0] ;  /* 0x0000e800ff6a1b82 */ /* 0x000e220000000a00 */
[----:B------:R-:W-:Y:S02]  /*04b0*/  PLOP3.LUT P5, PT, PT, PT, PT, 0x8, 0x80 ;  /* 0x000000000080781c */ /* 0x000fe40003fae170 */
[----:B------:R-:W-:-:S05]  /*04c0*/  PLOP3.LUT P6, PT, PT, PT, PT, 0x8, 0x80 ;  /* 0x000000000080781c */ /* 0x000fca0003fce170 */
[----:B------:R-:W1:Y:S08]  /*04d0*/  @P1 LDC.64 R98, c[0x0][0x3a0] ;  /* 0x0000e800ff621b82 */ /* 0x000e700000000a00 */
[----:B------:R-:W3:Y:S08]  /*04e0*/  @P1 LDC.64 R94, c[0x0][0x3a0] ;  /* 0x0000e800ff5e1b82 */ /* 0x000ef00000000a00 */
[----:B------:R-:W2:Y:S01]  /*04f0*/  @P1 LDC.64 R90, c[0x0][0x3a0] ;  /* 0x0000e800ff5a1b82 */ /* 0x000ea20000000a00 */
[----:B----4-:R-:W-:-:S13]  /*0500*/  ISETP.GE.AND P4, PT, R79, 0x1, PT ;  /* 0x000000014f00780c */ /* 0x010fda0003f86270 */
[----:B------:R-:W4:Y:S01]  /*0510*/  @P4 LDC.64 R76, c[0x0][0x390] ;  /* 0x0000e400ff4c4b82 */ /* 0x000f220000000a00 */
[----:B------:R-:W-:-:S05]  /*0520*/  @P4 IADD3 R6, PT, PT, R79, -0x1, RZ ;  /* 0xffffffff4f064810 */ /* 0x000fca0007ffe0ff */
[----:B------:R-:W-:Y:S01]  /*0530*/  @P4 IMAD R78, R6, R7, RZ ;  /* 0x00000007064e4224 */ /* 0x000fe200078e02ff */
[----:B------:R-:W-:Y:S01]  /*0540*/  SHF.R.S32.HI R6, RZ, 0x1f, R3 ;  /* 0x0000001fff067819 */ /* 0x000fe20000011403 */
[----:B------:R-:W3:Y:S03]  /*0550*/  @P4 LDC.64 R80, c[0x0][0x390] ;  /* 0x0000e400ff504b82 */ /* 0x000ee60000000a00 */
[----:B------:R-:W-:Y:S02]  /*0560*/  @P4 SHF.R.S32.HI R5, RZ, 0x1f, R78 ;  /* 0x0000001fff054819 */ /* 0x000fe4000001144e */
[----:B------:R-:W-:Y:S02]  /*0570*/  LEA.HI R101, R6, R3, RZ, 0x2 ;  /* 0x0000000306657211 */ /* 0x000fe400078f10ff */
[----:B------:R-:W-:Y:S01]  /*0580*/  @P4 LEA.HI R5, R5, R78, RZ, 0x2 ;  /* 0x0000004e05054211 */ /* 0x000fe200078f10ff */
[----:B------:R-:W2:Y:S01]  /*0590*/  LDC R3, c[0x0][0x40c] ;  /* 0x00010300ff037b82 */ /* 0x000ea20000000800 */
[----:B------:R-:W-:-:S02]  /*05a0*/  LEA.HI.SX32 R101, R101, R0, 0x1e ;  /* 0x0000000065657211 */ /* 0x000fc400078ff2ff */
[----:B------:R-:W-:-:S03]  /*05b0*/  @P4 LEA.HI.SX32 R100, R5, R0, 0x1e ;  /* 0x0000000005644211 */ /* 0x000fc600078ff2ff */
[----:B0-----:R-:W-:Y:S01]  /*05c0*/  @P1 IMAD.WIDE.U32 R106, R101, 0x10, R106 ;  /* 0x00000010656a1825 */ /* 0x001fe200078e006a */
[----:B------:R-:W-:Y:S01]  /*05d0*/  ISETP.GT.AND P2, PT, R79, RZ, PT ;  /* 0x000000ff4f00720c */ /* 0x000fe20003f44270 */
[----:B------:R-:W0:Y:S02]  /*05e0*/  @P4 LDC.64 R102, c[0x0][0x390] ;  /* 0x0000e400ff664b82 */ /* 0x000e240000000a00 */
[----:B----4-:R-:W-:Y:S02]  /*05f0*/  @P4 IMAD.WIDE.U32 R4, R100, 0x10, R76 ;  /* 0x0000001064044825 */ /* 0x010fe400078e004c */
[----:B------:R-:W2:Y:S04]  /*0600*/  @P1 LDG.E.128 R104, desc[UR6][R106.64] ;  /* 0x000000066a681981 */ /* 0x000ea8000c1e1d00 */
[----:B------:R4:W2:Y:S01]  /*0610*/  @P4 LDG.E.128 R72, desc[UR6][R4.64] ;  /* 0x0000000604484981 */ /* 0x0008a2000c1e1d00 */
[----:B------:R-:W-:Y:S01]  /*0620*/  @P1 PLOP3.LUT P0, PT, P2, PT, PT, 0x80, 0x8 ;  /* 0x000000000008181c */ /* 0x000fe2000170f070 */
[----:B------:R-:W0:Y:S01]  /*0630*/  LDC.64 R76, c[0x0][0x3f8] ;  /* 0x0000fe00ff4c7b82 */ /* 0x000e220000000a00 */
[----:B------:R-:W-:-:S02]  /*0640*/  IADD3 R85, PT, PT, R101, 0x20, RZ ;  /* 0x0000002065557810 */ /* 0x000fc40007ffe0ff */
[----:B------:R-:W-:Y:S02]  /*0650*/  @P1 PLOP3.LUT P5, PT, P0, PT, PT, 0x80, 0x8 ;  /* 0x000000000008181c */ /* 0x000fe400007af070 */
[----:B------:R-:W-:Y:S01]  /*0660*/  @P1 PLOP3.LUT P6, PT, P0, PT, PT, 0x80, 0x8 ;  /* 0x000000000008181c */ /* 0x000fe200007cf070 */
[----:B-1----:R-:W-:Y:S01]  /*0670*/  @P1 IMAD.WIDE.U32 R98, R85, 0x10, R98 ;  /* 0x0000001055621825 */ /* 0x002fe200078e0062 */
[----:B------:R-:W-:Y:S01]  /*0680*/  @P4 IADD3 R83, PT, PT, R100, 0x20, RZ ;  /* 0x0000002064534810 */ /* 0x000fe20007ffe0ff */
[----:B----4-:R-:W1:Y:S04]  /*0690*/  LDC.64 R4, c[0x0][0x3a8] ;  /* 0x0000ea00ff047b82 */ /* 0x010e680000000a00 */
[----:B---3--:R-:W-:-:S04]  /*06a0*/  @P4 IMAD.WIDE.U32 R80, R83, 0x10, R80 ;  /* 0x0000001053504825 */ /* 0x008fc800078e0050 */
[----:B------:R-:W3:Y:S01]  /*06b0*/  @P4 LDC.64 R82, c[0x0][0x390] ;  /* 0x0000e400ff524b82 */ /* 0x000ee20000000a00 */
[----:B0-----:R-:W-:-:S04]  /*06c0*/  IMAD.WIDE R76, R2, 0x4, R76 ;  /* 0x00000004024c7825 */ /* 0x001fc800078e024c */
[CC--:B--2---:R-:W-:Y:S01]  /*06d0*/  @P5 FFMA.FTZ R105, R73.reuse, R3.reuse, R105 ;  /* 0x0000000349695223 */ /* 0x0c4fe20000010069 */
[CC--:B------:R-:W-:Y:S01]  /*06e0*/  @P6 FFMA.FTZ R104, R72.reuse, R3.reuse, R104 ;  /* 0x0000000348686223 */ /* 0x0c0fe20000010068 */
[----:B------:R-:W-:Y:S01]  /*06f0*/  PLOP3.LUT P5, PT, PT, PT, PT, 0x8, 0x80 ;  /* 0x000000000080781c */ /* 0x000fe20003fae170 */
[-C--:B------:R-:W-:Y:S01]  /*0700*/  @!P1 FMUL.FTZ R78, R73, R3.reuse ;  /* 0x00000003494e9220 */ /* 0x080fe20000410000 */
[----:B------:R-:W-:Y:S01]  /*0710*/  PLOP3.LUT P6, PT, PT, PT, PT, 0x8, 0x80 ;  /* 0x000000000080781c */ /* 0x000fe20003fce170 */
[----:B------:R-:W-:Y:S01]  /*0720*/  @!P1 FMUL.FTZ R6, R72, R3 ;  /* 0x0000000348069220 */ /* 0x000fe20000410000 */
[----:B------:R-:W-:Y:S02]  /*0730*/  @P1 PLOP3.LUT P5, PT, P0, PT, PT, 0x80, 0x8 ;  /* 0x000000000008181c */ /* 0x000fe400007af070 */
[----:B------:R-:W-:Y:S02]  /*0740*/  @P1 PLOP3.LUT P6, PT, P0, PT, PT, 0x80, 0x8 ;  /* 0x000000000008181c */ /* 0x000fe400007cf070 */
[----:B------:R-:W-:-:S04]  /*0750*/  @!P1 PLOP3.LUT P0, PT, P2, PT, PT, 0x80, 0x8 ;  /* 0x000000000008981c */ /* 0x000fc8000170f070 */
[----:B------:R-:W-:Y:S01]  /*0760*/  @!P1 FSEL R105, R78, RZ, P0 ;  /* 0x000000ff4e699208 */ /* 0x000fe20000000000 */
[CC--:B------:R-:W-:Y:S01]  /*0770*/  @!P1 FMUL.FTZ R78, R75.reuse, R3.reuse ;  /* 0x000000034b4e9220 */ /* 0x0c0fe20000410000 */
[----:B------:R-:W-:Y:S01]  /*0780*/  @!P1 FSEL R104, R6, RZ, P0 ;  /* 0x000000ff06689208 */ /* 0x000fe20000000000 */
[-C--:B------:R-:W-:Y:S02]  /*0790*/  @!P1 FMUL.FTZ R6, R74, R3.reuse ;  /* 0x000000034a069220 */ /* 0x080fe40000410000 */
[-C--:B------:R-:W-:Y:S01]  /*07a0*/  @P5 FFMA.FTZ R107, R75, R3.reuse, R107 ;  /* 0x000000034b6b5223 */ /* 0x080fe2000001006b */
[----:B------:R-:W-:Y:S01]  /*07b0*/  @!P1 FSEL R107, R78, RZ, P0 ;  /* 0x000000ff4e6b9208 */ /* 0x000fe20000000000 */
[----:B------:R-:W-:Y:S01]  /*07c0*/  @P6 FFMA.FTZ R106, R74, R3, R106 ;  /* 0x000000034a6a6223 */ /* 0x000fe2000001006a */
[----:B------:R-:W-:Y:S01]  /*07d0*/  @!P1 FSEL R106, R6, RZ, P0 ;  /* 0x000000ff066a9208 */ /* 0x000fe20000000000 */
[----:B-1----:R-:W-:Y:S01]  /*07e0*/  IMAD.WIDE.U32 R78, R101, 0x10, R4 ;  /* 0x00000010654e7825 */ /* 0x002fe200078e0004 */
[----:B-----5:R-:W5:Y:S04]  /*07f0*/  LDG.E R6, desc[UR6][R76.64] ;  /* 0x000000064c067981 */ /* 0x020f68000c1e1900 */
[----:B------:R0:W-:Y:S04]  /*0800*/  STG.E.128 desc[UR6][R78.64], R104 ;  /* 0x000000684e007986 */ /* 0x0001e8000c101d06 */
[----:B------:R1:W2:Y:S04]  /*0810*/  @P4 LDG.E.128 R72, desc[UR6][R80.64] ;  /* 0x0000000650484981 */ /* 0x0002a8000c1e1d00 */
[----:B------:R-:W4:Y:S01]  /*0820*/  @P1 LDG.E.128 R96, desc[UR6][R98.64] ;  /* 0x0000000662601981 */ /* 0x000f22000c1e1d00 */
[----:B------:R-:W-:-:S02]  /*0830*/  PLOP3.LUT P6, PT, PT, PT, PT, 0x8, 0x80 ;  /* 0x000000000080781c */ /* 0x000fc40003fce170 */
[----:B------:R-:W-:Y:S02]  /*0840*/  @P1 PLOP3.LUT P6, PT, P0, PT, PT, 0x80, 0x8 ;  /* 0x000000000008181c */ /* 0x000fe400007cf070 */
[----:B------:R-:W-:Y:S01]  /*0850*/  PLOP3.LUT P5, PT, PT, PT, PT, 0x8, 0x80 ;  /* 0x000000000080781c */ /* 0x000fe20003fae170 */
[----:B-1----:R-:W1:Y:S01]  /*0860*/  @P4 LDC.64 R80, c[0x0][0x390] ;  /* 0x0000e400ff504b82 */ /* 0x002e620000000a00 */
[----:B------:R-:W-:Y:S02]  /*0870*/  @P1 PLOP3.LUT P5, PT, P0, PT, PT, 0x80, 0x8 ;  /* 0x000000000008181c */ /* 0x000fe400007af070 */
[----:B------:R-:W-:Y:S02]  /*0880*/  PLOP3.LUT P2, PT, PT, PT, PT, 0x8, 0x80 ;  /* 0x000000000080781c */ /* 0x000fe40003f4e170 */
[----:B------:R-:W-:Y:S02]  /*0890*/  @P1 PLOP3.LUT P2, PT, P0, PT, PT, 0x80, 0x8 ;  /* 0x000000000008181c */ /* 0x000fe4000074f070 */
[----:B------:R-:W-:-:S02]  /*08a0*/  IADD3 R87, PT, PT, R101, 0x40, RZ ;  /* 0x0000004065577810 */ /* 0x000fc40007ffe0ff */
[----:B0-----:R-:W-:-:S03]  /*08b0*/  @P4 IADD3 R79, PT, PT, R100, 0x40, RZ ;  /* 0x00000040644f4810 */ /* 0x001fc60007ffe0ff */
[----:B------:R-:W-:-:S04]  /*08c0*/  @P1 IMAD.WIDE.U32 R94, R87, 0x10, R94 ;  /* 0x00000010575e1825 */ /* 0x000fc800078e005e */
[----:B---3--:R-:W-:-:S04]  /*08d0*/  @P4 IMAD.WIDE.U32 R78, R79, 0x10, R82 ;  /* 0x000000104f4e4825 */ /* 0x008fc800078e0052 */
[CC--:B--2---:R-:W-:Y:S01]  /*08e0*/  @!P1 FMUL.FTZ R76, R72.reuse, R3.reuse ;  /* 0x00000003484c9220 */ /* 0x0c4fe20000410000 */
[CC--:B------:R-:W-:Y:S01]  /*08f0*/  @!P1 FMUL.FTZ R77, R73.reuse, R3.reuse ;  /* 0x00000003494d9220 */ /* 0x0c0fe20000410000 */
[-C--:B----4-:R-:W-:Y:S01]  /*0900*/  @P6 FFMA.FTZ R96, R72, R3.reuse, R96 ;  /* 0x0000000348606223 */ /* 0x090fe20000010060 */
[----:B------:R-:W-:Y:S01]  /*0910*/  PLOP3.LUT P6, PT, PT, PT, PT, 0x8, 0x80 ;  /* 0x000000000080781c */ /* 0x000fe20003fce170 */
[-C--:B------:R-:W-:Y:S01]  /*0920*/  @P5 FFMA.FTZ R97, R73, R3.reuse, R97 ;  /* 0x0000000349615223 */ /* 0x080fe20000010061 */
[----:B------:R-:W-:Y:S01]  /*0930*/  @P1 PLOP3.LUT P6, PT, P0, PT, PT, 0x80, 0x8 ;  /* 0x000000000008181c */ /* 0x000fe200007cf070 */
[-C--:B------:R-:W-:Y:S01]  /*0940*/  @P2 FFMA.FTZ R98, R74, R3.reuse, R98 ;  /* 0x000000034a622223 */ /* 0x080fe20000010062 */
[----:B------:R-:W-:Y:S01]  /*0950*/  @!P1 FSEL R96, R76, RZ, P0 ;  /* 0x000000ff4c609208 */ /* 0x000fe20000000000 */
[-C--:B------:R-:W-:Y:S01]  /*0960*/  @!P1 FMUL.FTZ R76, R74, R3.reuse ;  /* 0x000000034a4c9220 */ /* 0x080fe20000410000 */
[----:B------:R-:W-:Y:S01]  /*0970*/  @!P1 FSEL R97, R77, RZ, P0 ;  /* 0x000000ff4d619208 */ /* 0x000fe20000000000 */
[----:B------:R-:W-:-:S03]  /*0980*/  @!P1 FMUL.FTZ R77, R75, R3 ;  /* 0x000000034b4d9220 */ /* 0x000fc60000410000 */
[----:B------:R-:W-:-:S05]  /*0990*/  @!P1 FSEL R98, R76, RZ, P0 ;  /* 0x000000ff4c629208 */ /* 0x000fca0000000000 */
[----:B------:R-:W-:Y:S01]  /*09a0*/  @P6 FFMA.FTZ R99, R75, R3, R99 ;  /* 0x000000034b636223 */ /* 0x000fe20000010063 */
[----:B------:R-:W-:Y:S01]  /*09b0*/  @!P1 FSEL R99, R77, RZ, P0 ;  /* 0x000000ff4d639208 */ /* 0x000fe20000000000 */
[----:B------:R-:W-:-:S05]  /*09c0*/  IMAD.WIDE.U32 R76, R85, 0x10, R4 ;  /* 0x00000010554c7825 */ /* 0x000fca00078e0004 */
[----:B------:R0:W-:Y:S04]  /*09d0*/  STG.E.128 desc[UR6][R76.64], R96 ;  /* 0x000000604c007986 */ /* 0x0001e8000c101d06 */
[----:B------:R2:W0:Y:S04]  /*09e0*/  @P4 LDG.E.128 R72, desc[UR6][R78.64] ;  /* 0x000000064e484981 */ /* 0x000428000c1e1d00 */
[----:B------:R-:W3:Y:S01]  /*09f0*/  @P1 LDG.E.128 R92, desc[UR6][R94.64] ;  /* 0x000000065e5c1981 */ /* 0x000ee2000c1e1d00 */
[----:B------:R-:W-:Y:S02]  /*0a00*/  PLOP3.LUT P6, PT, PT, PT, PT, 0x8, 0x80 ;  /* 0x000000000080781c */ /* 0x000fe40003fce170 */
[----:B------:R-:W-:-:S02]  /*0a10*/  @P1 PLOP3.LUT P6, PT, P0, PT, PT, 0x80, 0x8 ;  /* 0x000000000008181c */ /* 0x000fc400007cf070 */
[----:B------:R-:W-:Y:S02]  /*0a20*/  PLOP3.LUT P5, PT, PT, PT, PT, 0x8, 0x80 ;  /* 0x000000000080781c */ /* 0x000fe40003fae170 */
[----:B------:R-:W-:Y:S02]  /*0a30*/  @P1 PLOP3.LUT P5, PT, P0, PT, PT, 0x80, 0x8 ;  /* 0x000000000008181c */ /* 0x000fe400007af070 */
[----:B------:R-:W-:Y:S02]  /*0a40*/  PLOP3.LUT P2, PT, PT, PT, PT, 0x8, 0x80 ;  /* 0x000000000080781c */ /* 0x000fe40003f4e170 */
[----:B------:R-:W-:Y:S02]  /*0a50*/  @P1 PLOP3.LUT P2, PT, P0, PT, PT, 0x80, 0x8 ;  /* 0x000000000008181c */ /* 0x000fe4000074f070 */
[----:B------:R-:W-:Y:S02]  /*0a60*/  IADD3 R83, PT, PT, R101, 0x60, RZ ;  /* 0x0000006065537810 */ /* 0x000fe40007ffe0ff */
[----:B--2---:R-:W-:-:S03]  /*0a70*/  @P4 IADD3 R79, PT, PT, R100, 0x60, RZ ;  /* 0x00000060644f4810 */ /* 0x004fc60007ffe0ff */
[----:B------:R-:W-:-:S04]  /*0a80*/  @P1 IMAD.WIDE.U32 R90, R83, 0x10, R90 ;  /* 0x00000010535a1825 */ /* 0x000fc800078e005a */
[----:B-1----:R-:W-:-:S04]  /*0a90*/  @P4 IMAD.WIDE.U32 R78, R79, 0x10, R80 ;  /* 0x000000104f4e4825 */ /* 0x002fc800078e0050 */
[CC--:B0-----:R-:W-:Y:S01]  /*0aa0*/  @!P1 FMUL.FTZ R76, R72.reuse, R3.reuse ;  /* 0x00000003484c9220 */ /* 0x0c1fe20000410000 */
[CC--:B------:R-:W-:Y:S01]  /*0ab0*/  @!P1 FMUL.FTZ R77, R73.reuse, R3.reuse ;  /* 0x00000003494d9220 */ /* 0x0c0fe20000410000 */
[-C--:B---3--:R-:W-:Y:S01]  /*0ac0*/  @P6 FFMA.FTZ R92, R72, R3.reuse, R92 ;  /* 0x00000003485c6223 */ /* 0x088fe2000001005c */
        /* <DEDUP_REMOVED lines=13> */
[----:B------:R-:W2:Y:S04]  /*0ba0*/  @P4 LDG.E.128 R72, desc[UR6][R78.64] ;  /* 0x000000064e484981 */ /* 0x000ea8000c1e1d00 */
[----:B------:R-:W3:Y:S01]  /*0bb0*/  @P1 LDG.E.128 R88, desc[UR6][R90.64] ;  /* 0x000000065a581981 */ /* 0x000ee2000c1e1d00 */
[----:B------:R-:W-:Y:S01]  /*0bc0*/  PLOP3.LUT P6, PT, PT, PT, PT, 0x8, 0x80 ;  /* 0x000000000080781c */ /* 0x000fe20003fce170 */
[----:B------:R-:W-:Y:S01]  /*0bd0*/  IMAD.WIDE.U32 R82, R83, 0x10, R4 ;  /* 0x0000001053527825 */ /* 0x000fe200078e0004 */
[----:B------:R-:W-:-:S02]  /*0be0*/  @P1 PLOP3.LUT P6, PT, P0, PT, PT, 0x80, 0x8 ;  /* 0x000000000008181c */ /* 0x000fc400007cf070 */
[----:B------:R-:W-:Y:S02]  /*0bf0*/  PLOP3.LUT P5, PT, PT, PT, PT, 0x8, 0x80 ;  /* 0x000000000080781c */ /* 0x000fe40003fae170 */
[----:B------:R-:W-:Y:S02]  /*0c00*/  @P1 PLOP3.LUT P5, PT, P0, PT, PT, 0x80, 0x8 ;  /* 0x000000000008181c */ /* 0x000fe400007af070 */
[----:B------:R-:W-:Y:S01]  /*0c10*/  PLOP3.LUT P2, PT, PT, PT, PT, 0x8, 0x80 ;  /* 0x000000000080781c */ /* 0x000fe20003f4e170 */
[----:B0-----:R-:W0:Y:S01]  /*0c20*/  @P1 LDC.64 R76, c[0x0][0x3a0] ;  /* 0x0000e800ff4c1b82 */ /* 0x001e220000000a00 */
[----:B------:R-:W-:Y:S02]  /*0c30*/  @P1 PLOP3.LUT P2, PT, P0, PT, PT, 0x80, 0x8 ;  /* 0x000000000008181c */ /* 0x000fe4000074f070 */
[----:B------:R-:W-:-:S05]  /*0c40*/  IADD3 R81, PT, PT, R101, 0x80, RZ ;  /* 0x0000008065517810 */ /* 0x000fca0007ffe0ff */
[----:B0-----:R-:W-:-:S04]  /*0c50*/  @P1 IMAD.WIDE.U32 R76, R81, 0x10, R76 ;  /* 0x00000010514c1825 */ /* 0x001fc800078e004c */
[CC--:B--2---:R-:W-:Y:S01]  /*0c60*/  @!P1 FMUL.FTZ R78, R72.reuse, R3.reuse ;  /* 0x00000003484e9220 */ /* 0x0c4fe20000410000 */
[-C--:B------:R-:W-:Y:S01]  /*0c70*/  @!P1 FMUL.FTZ R79, R73, R3.reuse ;  /* 0x00000003494f9220 */ /* 0x080fe20000410000 */
[-C--:B------:R-:W-:Y:S01]  /*0c80*/  @!P1 FMUL.FTZ R80, R75, R3.reuse ;  /* 0x000000034b509220 */ /* 0x080fe20000410000 */
[-C--:B---3--:R-:W-:Y:S01]  /*0c90*/  @P6 FFMA.FTZ R88, R72, R3.reuse, R88 ;  /* 0x0000000348586223 */ /* 0x088fe20000010058 */
[----:B------:R-:W-:Y:S01]  /*0ca0*/  PLOP3.LUT P6, PT, PT, PT, PT, 0x8, 0x80 ;  /* 0x000000000080781c */ /* 0x000fe20003fce170 */
[-C--:B------:R-:W-:Y:S01]  /*0cb0*/  @P5 FFMA.FTZ R89, R73, R3.reuse, R89 ;  /* 0x0000000349595223 */ /* 0x080fe20000010059 */
[----:B------:R-:W-:Y:S01]  /*0cc0*/  @P1 PLOP3.LUT P6, PT, P0, PT, PT, 0x80, 0x8 ;  /* 0x000000000008181c */ /* 0x000fe200007cf070 */
[-C--:B------:R-:W-:Y:S01]  /*0cd0*/  @P2 FFMA.FTZ R90, R74, R3.reuse, R90 ;  /* 0x000000034a5a2223 */ /* 0x080fe2000001005a */
[----:B------:R-:W-:Y:S01]  /*0ce0*/  @!P1 FSEL R88, R78, RZ, P0 ;  /* 0x000000ff4e589208 */ /* 0x000fe20000000000 */
[----:B------:R-:W-:Y:S01]  /*0cf0*/  @!P1 FMUL.FTZ R78, R74, R3 ;  /* 0x000000034a4e9220 */ /* 0x000fe20000410000 */
[----:B------:R-:W-:-:S02]  /*0d00*/  @!P1 FSEL R89, R79, RZ, P0 ;  /* 0x000000ff4f599208 */ /* 0x000fc40000000000 */
[----:B------:R-:W-:Y:S02]  /*0d10*/  @P4 IADD3 R79, PT, PT, R100, 0x80, RZ ;  /* 0x00000080644f4810 */ /* 0x000fe40007ffe0ff */
[----:B------:R-:W-:-:S03]  /*0d20*/  @!P1 FSEL R90, R78, RZ, P0 ;  /* 0x000000ff4e5a9208 */ /* 0x000fc60000000000 */
[----:B------:R-:W-:-:S04]  /*0d30*/  @P4 IMAD.WIDE.U32 R102, R79, 0x10, R102 ;  /* 0x000000104f664825 */ /* 0x000fc800078e0066 */
[----:B------:R-:W-:Y:S01]  /*0d40*/  @P6 FFMA.FTZ R91, R75, R3, R91 ;  /* 0x000000034b5b6223 */ /* 0x000fe2000001005b */
[----:B------:R-:W-:Y:S01]  /*0d50*/  @!P1 FSEL R91, R80, RZ, P0 ;  /* 0x000000ff505b9208 */ /* 0x000fe20000000000 */
[----:B------:R-:W0:Y:S04]  /*0d60*/  @P4 LDC.64 R78, c[0x0][0x390] ;  /* 0x0000e400ff4e4b82 */ /* 0x000e280000000a00 */
[----:B------:R1:W-:Y:S04]  /*0d70*/  STG.E.128 desc[UR6][R82.64], R88 ;  /* 0x0000005852007986 */ /* 0x0003e8000c101d06 */
[----:B------:R2:W3:Y:S04]  /*0d80*/  @P4 LDG.E.128 R72, desc[UR6][R102.64] ;  /* 0x0000000666484981 */ /* 0x0004e8000c1e1d00 */
[----:B------:R4:W3:Y:S01]  /*0d90*/  @P1 LDG.E.128 R84, desc[UR6][R76.64] ;  /* 0x000000064c541981 */ /* 0x0008e2000c1e1d00 */
[----:B------:R-:W-:-:S02]  /*0da0*/  PLOP3.LUT P6, PT, PT, PT, PT, 0x8, 0x80 ;  /* 0x000000000080781c */ /* 0x000fc40003fce170 */
[----:B------:R-:W-:Y:S02]  /*0db0*/  @P1 PLOP3.LUT P6, PT, P0, PT, PT, 0x80, 0x8 ;  /* 0x000000000008181c */ /* 0x000fe400007cf070 */
[----:B------:R-:W-:Y:S01]  /*0dc0*/  PLOP3.LUT P5, PT, PT, PT, PT, 0x8, 0x80 ;  /* 0x000000000080781c */ /* 0x000fe20003fae170 */
[----:B--2---:R-:W-:Y:S01]  /*0dd0*/  IMAD.WIDE.U32 R102, R81, 0x10, R4 ;  /* 0x0000001051667825 */ /* 0x004fe200078e0004 */
[----:B------:R-:W-:Y:S02]  /*0de0*/  @P1 PLOP3.LUT P5, PT, P0, PT, PT, 0x80, 0x8 ;  /* 0x000000000008181c */ /* 0x000fe400007af070 */
[----:B------:R-:W-:Y:S01]  /*0df0*/  PLOP3.LUT P2, PT, PT, PT, PT, 0x8, 0x80 ;  /* 0x000000000080781c */ /* 0x000fe20003f4e170 */
[----:B----4-:R-:W2:Y:S01]  /*0e00*/  @P1 LDC.64 R76, c[0x0][0x3a0] ;  /* 0x0000e800ff4c1b82 */ /* 0x010ea20000000a00 */
[----:B------:R-:W-:Y:S02]  /*0e10*/  @P1 PLOP3.LUT P2, PT, P0, PT, PT, 0x80, 0x8 ;  /* 0x000000000008181c */ /* 0x000fe4000074f070 */
[----:B------:R-:W-:-:S02]  /*0e20*/  @P4 IADD3 R111, PT, PT, R100, 0xa0, RZ ;  /* 0x000000a0646f4810 */ /* 0x000fc40007ffe0ff */
[----:B------:R-:W-:-:S03]  /*0e30*/  IADD3 R109, PT, PT, R101, 0xa0, RZ ;  /* 0x000000a0656d7810 */ /* 0x000fc60007ffe0ff */
[----:B0-----:R-:W-:Y:S02]  /*0e40*/  @P4 IMAD.WIDE.U32 R110, R111, 0x10, R78 ;  /* 0x000000106f6e4825 */ /* 0x001fe400078e004e */
[----:B------:R-:W0:Y:S02]  /*0e50*/  @P4 LDC.64 R78, c[0x0][0x390] ;  /* 0x0000e400ff4e4b82 */ /* 0x000e240000000a00 */
[----:B--2---:R-:W-:-:S04]  /*0e60*/  @P1 IMAD.WIDE.U32 R76, R109, 0x10, R76 ;  /* 0x000000106d4c1825 */ /* 0x004fc800078e004c */
[CC--:B---3--:R-:W-:Y:S01]  /*0e70*/  @!P1 FMUL.FTZ R80, R72.reuse, R3.reuse ;  /* 0x0000000348509220 */ /* 0x0c8fe20000410000 */
[CC--:B-1----:R-:W-:Y:S01]  /*0e80*/  @!P1 FMUL.FTZ R82, R73.reuse, R3.reuse ;  /* 0x0000000349529220 */ /* 0x0c2fe20000410000 */
[-C--:B------:R-:W-:Y:S01]  /*0e90*/  @P6 FFMA.FTZ R84, R72, R3.reuse, R84 ;  /* 0x0000000348546223 */ /* 0x080fe20000010054 */
        /* <DEDUP_REMOVED lines=10> */
[----:B------:R-:W-:-:S05]  /*0f40*/  @!P1 FSEL R87, R82, RZ, P0 ;  /* 0x000000ff52579208 */ /* 0x000fca0000000000 */
[----:B------:R1:W-:Y:S04]  /*0f50*/  STG.E.128 desc[UR6][R102.64], R84 ;  /* 0x0000005466007986 */ /* 0x0003e8000c101d06 */
[----:B------:R2:W1:Y:S04]  /*0f60*/  @P4 LDG.E.128 R72, desc[UR6][R110.64] ;  /* 0x000000066e484981 */ /* 0x000468000c1e1d00 */
[----:B------:R3:W4:Y:S01]  /*0f70*/  @P1 LDG.E.128 R80, desc[UR6][R76.64] ;  /* 0x000000064c501981 */ /* 0x000722000c1e1d00 */
[----:B------:R-:W-:Y:S02]  /*0f80*/  PLOP3.LUT P6, PT, PT, PT, PT, 0x8, 0x80 ;  /* 0x000000000080781c */ /* 0x000fe40003fce170 */
[----:B------:R-:W-:-:S02]  /*0f90*/  @P1 PLOP3.LUT P6, PT, P0, PT, PT, 0x80, 0x8 ;  /* 0x000000000008181c */ /* 0x000fc400007cf070 */
[----:B------:R-:W-:Y:S01]  /*0fa0*/  PLOP3.LUT P5, PT, PT, PT, PT, 0x8, 0x80 ;  /* 0x000000000080781c */ /* 0x000fe20003fae170 */
[----:B--2---:R-:W2:Y:S01]  /*0fb0*/  @P4 LDC.64 R110, c[0x0][0x390] ;  /* 0x0000e400ff6e4b82 */ /* 0x004ea20000000a00 */
[----:B------:R-:W-:Y:S02]  /*0fc0*/  @P1 PLOP3.LUT P5, PT, P0, PT, PT, 0x80, 0x8 ;  /* 0x000000000008181c */ /* 0x000fe400007af070 */
[----:B------:R-:W-:Y:S02]  /*0fd0*/  PLOP3.LUT P2, PT, PT, PT, PT, 0x8, 0x80 ;  /* 0x000000000080781c */ /* 0x000fe40003f4e170 */
[----:B------:R-:W-:Y:S02]  /*0fe0*/  @P1 PLOP3.LUT P2, PT, P0, PT, PT, 0x80, 0x8 ;  /* 0x000000000008181c */ /* 0x000fe4000074f070 */
[----:B------:R-:W-:Y:S01]  /*0ff0*/  @P4 IADD3 R113, PT, PT, R100, 0xc0, RZ ;  /* 0x000000c064714810 */ /* 0x000fe20007ffe0ff */
[----:B---3--:R-:W3:Y:S04]  /*1000*/  @P1 LDC.64 R76, c[0x0][0x3a0] ;  /* 0x0000e800ff4c1b82 */ /* 0x008ee80000000a00 */
[----:B0-----:R-:W-:-:S04]  /*1010*/  @P4 IMAD.WIDE.U32 R112, R113, 0x10, R78 ;  /* 0x0000001071704825 */ /* 0x001fc800078e004e */
[CC--:B-1----:R-:W-:Y:S01]  /*1020*/  @!P1 FMUL.FTZ R102, R72.reuse, R3.reuse ;  /* 0x0000000348669220 */ /* 0x0c2fe20000410000 */
[-C--:B------:R-:W-:Y:S01]  /*1030*/  @!P1 FMUL.FTZ R103, R73, R3.reuse ;  /* 0x0000000349679220 */ /* 0x080fe20000410000 */
[-C--:B------:R-:W-:Y:S01]  /*1040*/  @!P1 FMUL.FTZ R108, R75, R3.reuse ;  /* 0x000000034b6c9220 */ /* 0x080fe20000410000 */
[-C--:B----4-:R-:W-:Y:S01]  /*1050*/  @P6 FFMA.FTZ R80, R72, R3.reuse, R80 ;  /* 0x0000000348506223 */ /* 0x090fe20000010050 */
[----:B------:R-:W-:Y:S01]  /*1060*/  PLOP3.LUT P6, PT, PT, PT, PT, 0x8, 0x80 ;  /* 0x000000000080781c */ /* 0x000fe20003fce170 */
[-C--:B------:R-:W-:Y:S01]  /*1070*/  @P5 FFMA.FTZ R81, R73, R3.reuse, R81 ;  /* 0x0000000349515223 */ /* 0x080fe20000010051 */
[----:B------:R-:W-:Y:S01]  /*1080*/  @P1 PLOP3.LUT P6, PT, P0, PT, PT, 0x80, 0x8 ;  /* 0x000000000008181c */ /* 0x000fe200007cf070 */
[-C--:B------:R-:W-:Y:S01]  /*1090*/  @P2 FFMA.FTZ R82, R74, R3.reuse, R82 ;  /* 0x000000034a522223 */ /* 0x080fe20000010052 */
[----:B------:R-:W-:Y:S01]  /*10a0*/  @!P1 FSEL R80, R102, RZ, P0 ;  /* 0x000000ff66509208 */ /* 0x000fe20000000000 */
[----:B------:R-:W-:Y:S01]  /*10b0*/  @!P1 FMUL.FTZ R102, R74, R3 ;  /* 0x000000034a669220 */ /* 0x000fe20000410000 */
[----:B------:R-:W-:-:S02]  /*10c0*/  @!P1 FSEL R81, R103, RZ, P0 ;  /* 0x000000ff67519208 */ /* 0x000fc40000000000 */
[----:B------:R-:W-:Y:S02]  /*10d0*/  IADD3 R103, PT, PT, R101, 0xc0, RZ ;  /* 0x000000c065677810 */ /* 0x000fe40007ffe0ff */
[----:B------:R-:W-:-:S03]  /*10e0*/  @!P1 FSEL R82, R102, RZ, P0 ;  /* 0x000000ff66529208 */ /* 0x000fc60000000000 */
[----:B---3--:R-:W-:-:S04]  /*10f0*/  @P1 IMAD.WIDE.U32 R78, R103, 0x10, R76 ;  /* 0x00000010674e1825 */ /* 0x008fc800078e004c */
[----:B------:R-:W-:Y:S01]  /*1100*/  @P6 FFMA.FTZ R83, R75, R3, R83 ;  /* 0x000000034b536223 */ /* 0x000fe20000010053 */
[----:B------:R-:W-:Y:S01]  /*1110*/  @!P1 FSEL R83, R108, RZ, P0 ;  /* 0x000000ff6c539208 */ /* 0x000fe20000000000 */
[----:B------:R-:W-:-:S05]  /*1120*/  IMAD.WIDE.U32 R108, R109, 0x10, R4 ;  /* 0x000000106d6c7825 */ /* 0x000fca00078e0004 */
[----:B------:R0:W-:Y:S04]  /*1130*/  STG.E.128 desc[UR6][R108.64], R80 ;  /* 0x000000506c007986 */ /* 0x0001e8000c101d06 */
[----:B------:R1:W3:Y:S04]  /*1140*/  @P4 LDG.E.128 R72, desc[UR6][R112.64] ;  /* 0x0000000670484981 */ /* 0x0002e8000c1e1d00 */
[----:B------:R-:W4:Y:S01]  /*1150*/  @P1 LDG.E.128 R76, desc[UR6][R78.64] ;  /* 0x000000064e4c1981 */ /* 0x000f22000c1e1d00 */
        /* <DEDUP_REMOVED lines=8> */
[----:B------:R-:W-:Y:S02]  /*11e0*/  @P4 IADD3 R117, PT, PT, R100, 0xe0, RZ ;  /* 0x000000e064754810 */ /* 0x000fe40007ffe0ff */
[----:B-1----:R-:W-:-:S03]  /*11f0*/  IADD3 R113, PT, PT, R101, 0xe0, RZ ;  /* 0x000000e065717810 */ /* 0x002fc60007ffe0ff */
[----:B--2---:R-:W-:-:S04]  /*1200*/  @P4 IMAD.WIDE.U32 R110, R117, 0x10, R110 ;  /* 0x00000010756e4825 */ /* 0x004fc800078e006e */
[----:B0-----:R-:W-:-:S04]  /*1210*/  @P1 IMAD.WIDE.U32 R108, R113, 0x10, R108 ;  /* 0x00000010716c1825 */ /* 0x001fc800078e006c */
[CC--:B---3--:R-:W-:Y:S01]  /*1220*/  @!P1 FMUL.FTZ R102, R72.reuse, R3.reuse ;  /* 0x0000000348669220 */ /* 0x0c8fe20000410000 */
        /* <DEDUP_REMOVED lines=14> */
[----:B------:R1:W2:Y:S04]  /*1310*/  @P4 LDG.E.128 R72, desc[UR6][R110.64] ;  /* 0x000000066e484981 */ /* 0x0002a8000c1e1d00 */
[----:B------:R3:W4:Y:S01]  /*1320*/  @P1 LDG.E.128 R100, desc[UR6][R108.64] ;  /* 0x000000066c641981 */ /* 0x000722000c1e1d00 */
[----:B------:R-:W-:Y:S01]  /*1330*/  FADD.FTZ R112, RZ, R104 ;  /* 0x00000068ff707221 */ /* 0x000fe20000010000 */
[----:B------:R-:W-:Y:S01]  /*1340*/  PLOP3.LUT P2, PT, PT, PT, PT, 0x8, 0x80 ;  /* 0x000000000080781c */ /* 0x000fe20003f4e170 */
[----:B------:R-:W-:Y:S01]  /*1350*/  IMAD.WIDE.U32 R4, R113, 0x10, R4 ;  /* 0x0000001071047825 */ /* 0x000fe200078e0004 */
[----:B------:R-:W-:-:S03]  /*1360*/  @P1 PLOP3.LUT P2, PT, P0, PT, PT, 0x80, 0x8 ;  /* 0x000000000008181c */ /* 0x000fc6000074f070 */
[----:B------:R-:W-:Y:S01]  /*1370*/  FADD.FTZ R117, R112, R105 ;  /* 0x0000006970757221 */ /* 0x000fe20000010000 */
[----:B------:R-:W-:Y:S01]  /*1380*/  PLOP3.LUT P4, PT, PT, PT, PT, 0x8, 0x80 ;  /* 0x000000000080781c */ /* 0x000fe20003f8e170 */
[----:B------:R-:W-:Y:S01]  /*1390*/  UMOV UR4, 0xffffffff ;  /* 0xffffffff00047882 */ /* 0x000fe20000000000 */
[----:B------:R-:W-:Y:S01]  /*13a0*/  PLOP3.LUT P5, PT, PT, PT, PT, 0x8, 0x80 ;  /* 0x000000000080781c */ /* 0x000fe20003fae170 */
[----:B------:R-:W-:Y:S01]  /*13b0*/  FADD.FTZ R112, R117, R106 ;  /* 0x0000006a75707221 */ /* 0x000fe20000010000 */
[----:B------:R-:W-:Y:S02]  /*13c0*/  PLOP3.LUT P6, PT, PT, PT, PT, 0x8, 0x80 ;  /* 0x000000000080781c */ /* 0x000fe40003fce170 */
[----:B------:R-:W-:Y:S01]  /*13d0*/  @P1 PLOP3.LUT P4, PT, P0, PT, PT, 0x80, 0x8 ;  /* 0x000000000008181c */ /* 0x000fe2000078f070 */
[----:B------:R-:W-:Y:S01]  /*13e0*/  FADD.FTZ R117, R112, R107 ;  /* 0x0000006b70757221 */ /* 0x000fe20000010000 */
[----:B------:R-:W-:Y:S02]  /*13f0*/  @P1 PLOP3.LUT P5, PT, P0, PT, PT, 0x80, 0x8 ;  /* 0x000000000008181c */ /* 0x000fe400007af070 */
[----:B------:R-:W-:Y:S01]  /*1400*/  @P1 PLOP3.LUT P6, PT, P0, PT, PT, 0x80, 0x8 ;  /* 0x000000000008181c */ /* 0x000fe200007cf070 */
[----:B------:R-:W-:-:S04]  /*1410*/  FADD.FTZ R112, R117, R96 ;  /* 0x0000006075707221 */ /* 0x000fc80000010000 */
[----:B------:R-:W-:-:S04]  /*1420*/  FADD.FTZ R117, R112, R97 ;  /* 0x0000006170757221 */ /* 0x000fc80000010000 */
[----:B------:R-:W-:-:S04]  /*1430*/  FADD.FTZ R112, R117, R98 ;  /* 0x0000006275707221 */ /* 0x000fc80000010000 */
[----:B------:R-:W-:-:S04]  /*1440*/  FADD.FTZ R117, R112, R99 ;  /* 0x0000006370757221 */ /* 0x000fc80000010000 */
[----:B------:R-:W-:-:S04]  /*1450*/  FADD.FTZ R112, R117, R92 ;  /* 0x0000005c75707221 */ /* 0x000fc80000010000 */
[----:B-1----:R-:W-:-:S04]  /*1460*/  FADD.FTZ R111, R112, R93 ;  /* 0x0000005d706f7221 */ /* 0x002fc80000010000 */
[----:B---3--:R-:W-:-:S04]  /*1470*/  FADD.FTZ R108, R111, R94 ;  /* 0x0000005e6f6c7221 */ /* 0x008fc80000010000 */
        /* <DEDUP_REMOVED lines=14> */
[-C--:B--2---:R-:W-:Y:S01]  /*1560*/  @!P1 FMUL.FTZ R110, R72, R3.reuse ;  /* 0x00000003486e9220 */ /* 0x084fe20000410000 */
[-C--:B------:R-:W-:Y:S01]  /*1570*/  @!P1 FMUL.FTZ R111, R74, R3.reuse ;  /* 0x000000034a6f9220 */ /* 0x080fe20000410000 */
[-C--:B------:R-:W-:Y:S01]  /*1580*/  @!P1 FMUL.FTZ R109, R75, R3.reuse ;  /* 0x000000034b6d9220 */ /* 0x080fe20000410000 */
[-C--:B----4-:R-:W-:Y:S02]  /*1590*/  @P2 FFMA.FTZ R100, R72, R3.reuse, R100 ;  /* 0x0000000348642223 */ /* 0x090fe40000010064 */
[----:B------:R-:W-:Y:S01]  /*15a0*/  @!P1 FSEL R100, R110, RZ, P0 ;  /* 0x000000ff6e649208 */ /* 0x000fe20000000000 */
[CC--:B------:R-:W-:Y:S01]  /*15b0*/  @!P1 FMUL.FTZ R110, R73.reuse, R3.reuse ;  /* 0x00000003496e9220 */ /* 0x0c0fe20000410000 */
[-C--:B------:R-:W-:Y:S01]  /*15c0*/  @P4 FFMA.FTZ R101, R73, R3.reuse, R101 ;  /* 0x0000000349654223 */ /* 0x080fe20000010065 */
[-C--:B------:R-:W-:Y:S01]  /*15d0*/  @P5 FFMA.FTZ R102, R74, R3.reuse, R102 ;  /* 0x000000034a665223 */ /* 0x080fe20000010066 */
[----:B------:R-:W-:Y:S01]  /*15e0*/  @P6 FFMA.FTZ R103, R75, R3, R103 ;  /* 0x000000034b676223 */ /* 0x000fe20000010067 */
[----:B------:R-:W-:Y:S01]  /*15f0*/  @!P1 FSEL R102, R111, RZ, P0 ;  /* 0x000000ff6f669208 */ /* 0x000fe20000000000 */
[----:B------:R-:W-:Y:S01]  /*1600*/  FADD.FTZ R3, R108, R77 ;  /* 0x0000004d6c037221 */ /* 0x000fe20000010000 */
[----:B------:R-:W-:-:S02]  /*1610*/  @!P1 FSEL R101, R110, RZ, P0 ;  /* 0x000000ff6e659208 */ /* 0x000fc40000000000 */
[----:B------:R-:W-:Y:S01]  /*1620*/  @!P1 FSEL R103, R109, RZ, P0 ;  /* 0x000000ff6d679208 */ /* 0x000fe20000000000 */
[----:B------:R-:W-:Y:S01]  /*1630*/  FADD.FTZ R108, R3, R78 ;  /* 0x0000004e036c7221 */ /* 0x000fe20000010000 */
[----:B------:R-:W-:-:S03]  /*1640*/  ISETP.NE.AND P0, PT, R0, RZ, PT ;  /* 0x000000ff0000720c */ /* 0x000fc60003f05270 */
[----:B------:R0:W-:Y:S01]  /*1650*/  STG.E.128 desc[UR6][R4.64], R100 ;  /* 0x0000006404007986 */ /* 0x0001e2000c101d06 */
        /* <DEDUP_REMOVED lines=91> */
.L_x_33397:
        /* <DEDUP_REMOVED lines=22> */
[----:B------:R-:W-:Y:S01]  /*1d70*/  FADD.FTZ R107, -R4, R107 ;  /* 0x0000006b046b7221 */ /* 0x000fe20000010100 */
[C---:B------:R-:W-:Y:S01]  /*1d80*/  FMUL.FTZ R104, R5.reuse, R104 ;  /* 0x0000006805687220 */ /* 0x040fe20000410000 */
[C---:B------:R-:W-:Y:S01]  /*1d90*/  FMUL.FTZ R105, R5.reuse, R105 ;  /* 0x0000006905697220 */ /* 0x040fe20000410000 */
[----:B------:R-:W-:Y:S01]  /*1da0*/  LEA.HI R3, R6, R3, RZ, 0x2 ;  /* 0x0000000306037211 */ /* 0x000fe200078f10ff */
[C---:B------:R-:W-:Y:S01]  /*1db0*/  FMUL.FTZ R106, R5.reuse, R106 ;  /* 0x0000006a056a7220 */ /* 0x040fe20000410000 */
[----:B------:R-:W0:Y:S01]  /*1dc0*/  LDC.64 R6, c[0x0][0x428] ;  /* 0x00010a00ff067b82 */ /* 0x000e220000000a00 */
[----:B------:R-:W-:Y:S01]  /*1dd0*/  FMUL.FTZ R107, R5, R107 ;  /* 0x0000006b056b7220 */ /* 0x000fe20000410000 */
[----:B------:R-:W-:Y:S01]  /*1de0*/  LEA.HI.SX32 R3, R3, R0, 0x1e ;  /* 0x0000000003037211 */ /* 0x000fe200078ff2ff */
[C---:B------:R-:W-:Y:S01]  /*1df0*/  FADD.FTZ R96, -R4.reuse, R96 ;  /* 0x0000006004607221 */ /* 0x040fe20000010100 */
[C---:B------:R-:W-:Y:S01]  /*1e00*/  FADD.FTZ R97, -R4.reuse, R97 ;  /* 0x0000006104617221 */ /* 0x040fe20000010100 */
[C---:B------:R-:W-:Y:S01]  /*1e10*/  FADD.FTZ R98, -R4.reuse, R98 ;  /* 0x0000006204627221 */ /* 0x040fe20000010100 */
[----:B------:R-:W-:Y:S01]  /*1e20*/  FADD.FTZ R99, -R4, R99 ;  /* 0x0000006304637221 */ /* 0x000fe20000010100 */
        /* <DEDUP_REMOVED lines=16> */
[C---:B------:R-:W-:Y:S01]  /*1f30*/  IADD3 R115, PT, PT, R3.reuse, 0x20, RZ ;  /* 0x0000002003737810 */ /* 0x040fe20007ffe0ff */
[----:B0-----:R-:W-:-:S04]  /*1f40*/  IMAD.WIDE.U32 R108, R3, 0x10, R6 ;  /* 0x00000010036c7825 */ /* 0x001fc800078e0006 */
[C---:B------:R-:W-:Y:S01]  /*1f50*/  FADD.FTZ R80, -R4.reuse, R80 ;  /* 0x0000005004507221 */ /* 0x040fe20000010100 */
[C---:B------:R-:W-:Y:S01]  /*1f60*/  FADD.FTZ R81, -R4.reuse, R81 ;  /* 0x0000005104517221 */ /* 0x040fe20000010100 */
[C---:B------:R-:W-:Y:S01]  /*1f70*/  FADD.FTZ R82, -R4.reuse, R82 ;  /* 0x0000005204527221 */ /* 0x040fe20000010100 */
[C---:B------:R-:W-:Y:S01]  /*1f80*/  FADD.FTZ R83, -R4.reuse, R83 ;  /* 0x0000005304537221 */ /* 0x040fe20000010100 */
[C---:B------:R-:W-:Y:S01]  /*1f90*/  FMUL.FTZ R96, R5.reuse, R96 ;  /* 0x0000006005607220 */ /* 0x040fe20000410000 */
[C---:B------:R-:W-:Y:S01]  /*1fa0*/  FMUL.FTZ R97, R5.reuse, R97 ;  /* 0x0000006105617220 */ /* 0x040fe20000410000 */
[C---:B------:R-:W-:Y:S01]  /*1fb0*/  FMUL.FTZ R98, R5.reuse, R98 ;  /* 0x0000006205627220 */ /* 0x040fe20000410000 */
[----:B------:R-:W-:Y:S01]  /*1fc0*/  FMUL.FTZ R99, R5, R99 ;  /* 0x0000006305637220 */ /* 0x000fe20000410000 */
[----:B------:R-:W-:Y:S01]  /*1fd0*/  IADD3 R113, PT, PT, R3, 0x40, RZ ;  /* 0x0000004003717810 */ /* 0x000fe20007ffe0ff */
[C---:B------:R-:W-:Y:S01]  /*1fe0*/  FADD.FTZ R76, -R4.reuse, R76 ;  /* 0x0000004c044c7221 */ /* 0x040fe20000010100 */
[C---:B------:R-:W-:Y:S01]  /*1ff0*/  FADD.FTZ R77, -R4.reuse, R77 ;  /* 0x0000004d044d7221 */ /* 0x040fe20000010100 */
[C---:B------:R-:W-:Y:S01]  /*2000*/  FADD.FTZ R78, -R4.reuse, R78 ;  /* 0x0000004e044e7221 */ /* 0x040fe20000010100 */
        /* <DEDUP_REMOVED lines=8> */
[----:B------:R0:W-:Y:S01]  /*2090*/  STG.E.128 desc[UR6][R108.64], R104 ;  /* 0x000000686c007986 */ /* 0x0001e2000c101d06 */
[----:B------:R-:W-:Y:S01]  /*20a0*/  IADD3 R111, PT, PT, R3, 0x60, RZ ;  /* 0x00000060036f7810 */ /* 0x000fe20007ffe0ff */
        /* <DEDUP_REMOVED lines=16> */
[----:B0-----:R-:W-:Y:S01]  /*21b0*/  IADD3 R109, PT, PT, R3, 0x80, RZ ;  /* 0x00000080036d7810 */ /* 0x001fe20007ffe0ff */
[----:B------:R-:W-:Y:S01]  /*21c0*/  FFMA.FTZ R99, R99, R15, R47 ;  /* 0x0000000f63637223 */ /* 0x000fe2000001002f */
[----:B------:R-:W-:Y:S01]  /*21d0*/  IADD3 R107, PT, PT, R3, 0xa0, RZ ;  /* 0x000000a0036b7810 */ /* 0x000fe20007ffe0ff */
[----:B------:R-:W-:Y:S01]  /*21e0*/  IMAD.WIDE.U32 R114, R115, 0x10, R6 ;  /* 0x0000001073727825 */ /* 0x000fe200078e0006 */
[----:B------:R-:W-:-:S03]  /*21f0*/  IADD3 R105, PT, PT, R3, 0xc0, RZ ;  /* 0x000000c003697810 */ /* 0x000fc60007ffe0ff */
        /* <DEDUP_REMOVED lines=8> */
[----:B------:R-:W-:Y:S01]  /*2280*/  IADD3 R3, PT, PT, R3, 0xe0, RZ ;  /* 0x000000e003037810 */ /* 0x000fe20007ffe0ff */
[----:B------:R-:W-:-:S04]  /*2290*/  IMAD.WIDE.U32 R112, R113, 0x10, R6 ;  /* 0x0000001071707825 */ /* 0x000fc800078e0006 */
        /* <DEDUP_REMOVED lines=31> */
[----:B------:R0:W-:Y:S04]  /*2490*/  STG.E.128 desc[UR6][R110.64], R88 ;  /* 0x000000586e007986 */ /* 0x0001e8000c101d06 */
[----:B------:R0:W-:Y:S04]  /*24a0*/  STG.E.128 desc[UR6][R108.64], R84 ;  /* 0x000000546c007986 */ /* 0x0001e8000c101d06 */
[----:B------:R0:W-:Y:S04]  /*24b0*/  STG.E.128 desc[UR6][R106.64], R80 ;  /* 0x000000506a007986 */ /* 0x0001e8000c101d06 */
[----:B------:R0:W-:Y:S04]  /*24c0*/  STG.E.128 desc[UR6][R104.64], R76 ;  /* 0x0000004c68007986 */ /* 0x0001e8000c101d06 */
[----:B------:R0:W-:Y:S02]  /*24d0*/  STG.E.128 desc[UR6][R6.64], R100 ;  /* 0x0000006406007986 */ /* 0x0001e4000c101d06 */
.L_x_33384:
[----:B------:R-:W-:Y:S05]  /*24e0*/  BSYNC.RECONVERGENT B0 ;  /* 0x0000000000007941 */ /* 0x000fea0003800200 */
.L_x_33383:
[----:B------:R-:W1:Y:S02]  /*24f0*/  LDC.64 R4, c[0x0][0x380] ;  /* 0x0000e000ff047b82 */ /* 0x000e640000000a00 */
[----:B-1----:R-:W-:-:S04]  /*2500*/  LEA R2, R4, R2, 0x2 ;  /* 0x0000000204027211 */ /* 0x002fc800078e10ff */
[----:B------:R-:W-:-:S13]  /*2510*/  ISETP.GE.AND P0, PT, R2, R5, PT ;  /* 0x000000050200720c */ /* 0x000fda0003f06270 */
[----:B------:R-:W-:Y:S05]  /*2520*/  @!P0 BRA `(.L_x_33385) ;  /* 0xffffffdc00bc8947 */ /* 0x000fea000383ffff */
[----:B------:R-:W-:Y:S05]  /*2530*/  EXIT ;  /* 0x000000000000794d */ /* 0x000fea0003800000 */
.L_x_33382:
[----:B------:R-:W-:Y:S01]  /*2540*/  BSSY B0, `(.L_x_33386) ;  /* 0x0000008000007945 */ /* 0x000fe20003800000 */
[----:B------:R-:W-:Y:S02]  /*2550*/  MOV R116, R108 ;  /* 0x0000006c00747202 */ /* 0x000fe40000000f00 */
[----:B------:R-:W-:Y:S02]  /*2560*/  MOV R115, 0x1 ;  /* 0x0000000100737802 */ /* 0x000fe40000000f00 */
[----:B------:R-:W-:Y:S02]  /*2570*/  MOV R118, 0x1f ;  /* 0x0000001f00767802 */ /* 0x000fe40000000f00 */
[----:B------:R-:W-:-:S07]  /*2580*/  MOV R113, 0xffffffff ;  /* 0xffffffff00717802 */ /* 0x000fce0000000f00 */
[----:B-----5:R-:W-:Y:S05]  /*2590*/  WARPSYNC.COLLECTIVE R113, `(.L_x_33387) ;  /* 0x0000000071087348 */ /* 0x020fea0003c00000 */
[----:B------:R0:W1:Y:S02]  /*25a0*/  SHFL.BFLY P1, R114, R116, R115, R118 ;  /* 0x0c00007374727389 */ /* 0x0000640000020076 */
[----:B01---5:R-:W-:Y:S05]  /*25b0*/  ENDCOLLECTIVE ;  /* 0x000000000000791b */ /* 0x023fea0003800000 */
.L_x_33387:
[----:B------:R-:W-:Y:S05]  /*25c0*/  BSYNC B0 ;  /* 0x0000000000007941 */ /* 0x000fea0003800000 */
.L_x_33386:
        /* <DEDUP_REMOVED lines=10> */
.L_x_33388:
[----:B------:R-:W-:Y:S01]  /*2670*/  HFMA2 R115, -RZ, RZ, 0, 2.384185791015625e-07 ;  /* 0x00000004ff737431 */ /* 0x000fe200000001ff */
[----:B------:R-:W-:-:S05]  /*2680*/  MOV R4, R114 ;  /* 0x0000007200047202 */ /* 0x000fca0000000f00 */
[----:B------:R-:W-:-:S05]  /*2690*/  FADD.FTZ R110, R109, R4 ;  /* 0x000000046d6e7221 */ /* 0x000fca0000010000 */
[----:B------:R-:W-:-:S07]  /*26a0*/  MOV R116, R110 ;  /* 0x0000006e00747202 */ /* 0x000fce0000000f00 */
[----:B------:R-:W-:Y:S05]  /*26b0*/  WARPSYNC.COLLECTIVE R113, `(.L_x_33389) ;  /* 0x0000000071087348 */ /* 0x000fea0003c00000 */
[----:B------:R0:W1:Y:S02]  /*26c0*/  SHFL.BFLY P1, R114, R116, R115, R118 ;  /* 0x0c00007374727389 */ /* 0x0000640000020076 */
[----:B01----:R-:W-:Y:S05]  /*26d0*/  ENDCOLLECTIVE ;  /* 0x000000000000791b */ /* 0x003fea0003800000 */
.L_x_33389:
[----:B------:R-:W-:Y:S01]  /*26e0*/  HFMA2 R115, -RZ, RZ, 0, 4.76837158203125e-07 ;  /* 0x00000008ff737431 */ /* 0x000fe200000001ff */
[----:B------:R-:W-:-:S05]  /*26f0*/  MOV R3, R114 ;  /* 0x0000007200037202 */ /* 0x000fca0000000f00 */
[----:B------:R-:W-:-:S05]  /*2700*/  FADD.FTZ R111, R110, R3 ;  /* 0x000000036e6f7221 */ /* 0x000fca0000010000 */
[----:B------:R-:W-:-:S07]  /*2710*/  MOV R116, R111 ;  /* 0x0000006f00747202 */ /* 0x000fce0000000f00 */
[----:B------:R-:W-:Y:S05]  /*2720*/  WARPSYNC.COLLECTIVE R113, `(.L_x_33390) ;  /* 0x0000000071087348 */ /* 0x000fea0003c00000 */
[----:B------:R0:W1:Y:S02]  /*2730*/  SHFL.BFLY P1, R114, R116, R115, R118 ;  /* 0x0c00007374727389 */ /* 0x0000640000020076 */
[----:B01----:R-:W-:Y:S05]  /*2740*/  ENDCOLLECTIVE ;  /* 0x000000000000791b */ /* 0x003fea0003800000 */
.L_x_33390:
[----:B------:R-:W-:Y:S01]  /*2750*/  HFMA2 R115, -RZ, RZ, 0, 9.5367431640625e-07 ;  /* 0x00000010ff737431 */ /* 0x000fe200000001ff */
[----:B------:R-:W-:-:S05]  /*2760*/  MOV R4, R114 ;  /* 0x0000007200047202 */ /* 0x000fca0000000f00 */
[----:B------:R-:W-:-:S05]  /*2770*/  FADD.FTZ R112, R111, R4 ;  /* 0x000000046f707221 */ /* 0x000fca0000010000 */
[----:B------:R-:W-:-:S07]  /*2780*/  MOV R116, R112 ;  /* 0x0000007000747202 */ /* 0x000fce0000000f00 */
[----:B------:R-:W-:Y:S05]  /*2790*/  WARPSYNC.COLLECTIVE R113, `(.L_x_33391) ;  /* 0x0000000071087348 */ /* 0x000fea0003c00000 */
[----:B------:R0:W1:Y:S02]  /*27a0*/  SHFL.BFLY P1, R114, R116, R115, R118 ;  /* 0x0c00007374727389 */ /* 0x0000640000020076 */
[----:B01----:R-:W-:Y:S05]  /*27b0*/  ENDCOLLECTIVE ;  /* 0x000000000000791b */ /* 0x003fea0003800000 */
.L_x_33391:
        /* <DEDUP_REMOVED lines=72> */
.L_x_33392:
[----:B------:R-:W-:Y:S01]  /*2c40*/  HFMA2 R115, -RZ, RZ, 0, 1.1920928955078125e-07 ;  /* 0x00000002ff737431 */ /* 0x000fe200000001ff */
[----:B------:R-:W-:-:S05]  /*2c50*/  MOV R108, R114 ;  /* 0x00000072006c7202 */ /* 0x000fca0000000f00 */
[----:B------:R-:W-:-:S05]  /*2c60*/  FADD.FTZ R108, R3, R108 ;  /* 0x0000006c036c7221 */ /* 0x000fca0000010000 */
[----:B------:R-:W-:-:S07]  /*2c70*/  MOV R116, R108 ;  /* 0x0000006c00747202 */ /* 0x000fce0000000f00 */
[----:B------:R-:W-:Y:S05]  /*2c80*/  WARPSYNC.COLLECTIVE R113, `(.L_x_33393) ;  /* 0x0000000071087348 */ /* 0x000fea0003c00000 */
[----:B------:R0:W1:Y:S02]  /*2c90*/  SHFL.BFLY P1, R114, R116, R115, R118 ;  /* 0x0c00007374727389 */ /* 0x0000640000020076 */
[----:B01----:R-:W-:Y:S05]  /*2ca0*/  ENDCOLLECTIVE ;  /* 0x000000000000791b */ /* 0x003fea0003800000 */
.L_x_33393:
[----:B------:R-:W-:Y:S01]  /*2cb0*/  HFMA2 R115, -RZ, RZ, 0, 2.384185791015625e-07 ;  /* 0x00000004ff737431 */ /* 0x000fe200000001ff */
[----:B------:R-:W-:-:S05]  /*2cc0*/  MOV R109, R114 ;  /* 0x00000072006d7202 */ /* 0x000fca0000000f00 */
[----:B------:R-:W-:-:S05]  /*2cd0*/  FADD.FTZ R109, R108, R109 ;  /* 0x0000006d6c6d7221 */ /* 0x000fca0000010000 */
[----:B------:R-:W-:-:S07]  /*2ce0*/  MOV R116, R109 ;  /* 0x0000006d00747202 */ /* 0x000fce0000000f00 */
[----:B------:R-:W-:Y:S05]  /*2cf0*/  WARPSYNC.COLLECTIVE R113, `(.L_x_33394) ;  /* 0x0000000071087348 */ /* 0x000fea0003c00000 */
[----:B------:R0:W1:Y:S02]  /*2d00*/  SHFL.BFLY P1, R114, R116, R115, R118 ;  /* 0x0c00007374727389 */ /* 0x0000640000020076 */
[----:B01----:R-:W-:Y:S05]  /*2d10*/  ENDCOLLECTIVE ;  /* 0x000000000000791b */ /* 0x003fea0003800000 */
.L_x_33394:
[----:B------:R-:W-:Y:S01]  /*2d20*/  HFMA2 R115, -RZ, RZ, 0, 4.76837158203125e-07 ;  /* 0x00000008ff737431 */ /* 0x000fe200000001ff */
[----:B------:R-:W-:-:S05]  /*2d30*/  MOV R110, R114 ;  /* 0x00000072006e7202 */ /* 0x000fca0000000f00 */
[----:B------:R-:W-:-:S05]  /*2d40*/  FADD.FTZ R110, R109, R110 ;  /* 0x0000006e6d6e7221 */ /* 0x000fca0000010000 */
[----:B------:R-:W-:-:S07]  /*2d50*/  MOV R116, R110 ;  /* 0x0000006e00747202 */ /* 0x000fce0000000f00 */
[----:B------:R-:W-:Y:S05]  /*2d60*/  WARPSYNC.COLLECTIVE R113, `(.L_x_33395) ;  /* 0x0000000071087348 */ /* 0x000fea0003c00000 */
[----:B------:R0:W1:Y:S02]  /*2d70*/  SHFL.BFLY P1, R114, R116, R115, R118 ;  /* 0x0c00007374727389 */ /* 0x0000640000020076 */
[----:B01----:R-:W-:Y:S05]  /*2d80*/  ENDCOLLECTIVE ;  /* 0x000000000000791b */ /* 0x003fea0003800000 */
.L_x_33395:
[----:B------:R-:W-:Y:S01]  /*2d90*/  HFMA2 R115, -RZ, RZ, 0, 9.5367431640625e-07 ;  /* 0x00000010ff737431 */ /* 0x000fe200000001ff */
[----:B------:R-:W-:-:S05]  /*2da0*/  MOV R111, R114 ;  /* 0x00000072006f7202 */ /* 0x000fca0000000f00 */
[----:B------:R-:W-:-:S05]  /*2db0*/  FADD.FTZ R111, R110, R111 ;  /* 0x0000006f6e6f7221 */ /* 0x000fca0000010000 */
[----:B------:R-:W-:-:S07]  /*2dc0*/  MOV R116, R111 ;  /* 0x0000006f00747202 */ /* 0x000fce0000000f00 */
[----:B------:R-:W-:Y:S05]  /*2dd0*/  WARPSYNC.COLLECTIVE R113, `(.L_x_33396) ;  /* 0x0000000071087348 */ /* 0x000fea0003c00000 */
[----:B------:R0:W1:Y:S02]  /*2de0*/  SHFL.BFLY P1, R114, R116, R115, R118 ;  /* 0x0c00007374727389 */ /* 0x0000640000020076 */
[----:B01----:R-:W-:Y:S05]  /*2df0*/  ENDCOLLECTIVE ;  /* 0x000000000000791b */ /* 0x003fea0003800000 */
.L_x_33396:
[----:B------:R-:W-:Y:S01]  /*2e00*/  MOV R112, R114 ;  /* 0x0000007200707202 */ /* 0x000fe20000000f00 */
[----:B------:R-:W-:Y:S06]  /*2e10*/  BRA `(.L_x_33397) ;  /* 0xffffffec007c7947 */ /* 0x000fec000383ffff */
.L_x_33398:
        /* <DEDUP_REMOVED lines=14> */
.L_x_37375:


//--------------------- .text._ZN10layer_norm13ln_fwd_kernelINS_13Kernel_traitsIfffffjLj1024ELj1ELj4ELj1ELj16ENS_18Kernel_traits_baseILj1024EfffffjLj128EEEEELb0ELb1ELb0ELb0EEEvNS_9FwdParamsE --------------------------
	.section	.text._ZN10layer_norm13ln_fwd_kernelINS_13Kernel_traitsIfffffjLj1024ELj1ELj4ELj1ELj16ENS_18Kernel_traits_baseILj1024EfffffjLj128EEEEELb0ELb1ELb0ELb0EEEvNS_9FwdParamsE,"ax",@progbits
	.align	128
        .global         _ZN10layer_norm13ln_fwd_kernelINS_13Kernel_traitsIfffffjLj1024ELj1ELj4ELj1ELj16ENS_18Kernel_traits_baseILj1024EfffffjLj128EEEEELb0ELb1ELb0ELb0EEEvNS_9FwdParamsE
        .type           _ZN10layer_norm13ln_fwd_kernelINS_13Kernel_traitsIfffffjLj1024ELj1ELj4ELj1ELj16ENS_18Kernel_traits_baseILj1024EfffffjLj128EEEEELb0ELb1ELb0ELb0EEEvNS_9FwdParamsE,@function
        .size           _ZN10layer_norm13ln_fwd_kernelINS_13Kernel_traitsIfffffjLj1024ELj1ELj4ELj1ELj16ENS_18Kernel_traits_baseILj1024EfffffjLj128EEEEELb0ELb1ELb0ELb0EEEvNS_9FwdParamsE,(.L_x_37376 - _ZN10layer_norm13ln_fwd_kernelINS_13Kernel_traitsIfffffjLj1024ELj1ELj4ELj1ELj16ENS_18Kernel_traits_baseILj1024EfffffjLj128EEEEELb0ELb1ELb0ELb0EEEvNS_9FwdParamsE)
        .other          _ZN10layer_norm13ln_fwd_kernelINS_13Kernel_traitsIfffffjLj1024ELj1ELj4ELj1ELj16ENS_18Kernel_traits_baseILj1024EfffffjLj128EEEEELb0ELb1ELb0ELb0EEEvNS_9FwdParamsE,@"STO_CUDA_ENTRY STV_DEFAULT"
_ZN10layer_norm13ln_fwd_kernelINS_13Kernel_traitsIfffffjLj1024ELj1ELj4ELj1ELj16ENS_18Kernel_traits_baseILj1024EfffffjLj128EEEEELb0ELb1ELb0ELb0EEEvNS_9FwdParamsE:
.text._ZN10layer_norm13ln_fwd_kernelINS_13Kernel_traitsIfffffjLj1024ELj1ELj4ELj1ELj16ENS_18Kernel_traits_baseILj1024EfffffjLj128EEEEELb0ELb1ELb0ELb0EEEvNS_9FwdParamsE:
        /* <DEDUP_REMOVED lines=22> */
[----:B------:R-:W-:-:S05]  /*0160*/  ISETP.GE.U32.AND P5, PT, R0, 0xa0, PT ;  /* 0x000000a00000780c */ /* 0x000fca0003fa6070 */
[----:B------:R-:W0:Y:S08]  /*0170*/  @P1 LDC.64 R6, c[0x0][0x3d0] ;  /* 0x0000f400ff061b82 */ /* 0x000e300000000a00 */
[----:B------:R-:W1:Y:S08]  /*0180*/  @P1 LDC.64 R92, c[0x0][0x438] ;  /* 0x00010e00ff5c1b82 */ /* 0x000e700000000a00 */
[----:B------:R-:W2:Y:S08]  /*0190*/  @P1 LDC.64 R94, c[0x0][0x3e8] ;  /* 0x0000fa00ff5e1b82 */ /* 0x000eb00000000a00 */
[----:B------:R-:W3:Y:S01]  /*01a0*/  @P2 LDC.64 R96, c[0x0][0x3d0] ;  /* 0x0000f400ff602b82 */ /* 0x000ee20000000a00 */
[----:B------:R-:W-:Y:S01]  /*01b0*/  ISETP.GE.U32.AND P6, PT, R0, 0xc0, PT ;  /* 0x000000c00000780c */ /* 0x000fe20003fc6070 */
[----:B0-----:R-:W-:Y:S01]  /*01c0*/  @P1 IMAD.WIDE.U32 R6, R2, 0x10, R6 ;  /* 0x0000001002061825 */ /* 0x001fe200078e0006 */
[----:B------:R-:W-:-:S05]  /*01d0*/  MOV R4, R2 ;  /* 0x0000000200047202 */ /* 0x000fca0000000f00 */
[----:B------:R-:W0:Y:S01]  /*01e0*/  @P2 LDC.64 R98, c[0x0][0x438] ;  /* 0x00010e00ff622b82 */ /* 0x000e220000000a00 */
[----:B-1----:R-:W-:-:S07]  /*01f0*/  @P1 IMAD.WIDE.U32 R92, R2, 0x10, R92 ;  /* 0x00000010025c1825 */ /* 0x002fce00078e005c */
[----:B------:R-:W1:Y:S08]  /*0200*/  @P2 LDC.64 R100, c[0x0][0x3e8] ;  /* 0x0000fa00ff642b82 */ /* 0x000e700000000a00 */
[----:B------:R-:W4:Y:S08]  /*0210*/  @P3 LDC.64 R102, c[0x0][0x3d0] ;  /* 0x0000f400ff663b82 */ /* 0x000f300000000a00 */
[----:B------:R-:W4:Y:S08]  /*0220*/  @P3 LDC.64 R104, c[0x0][0x438] ;  /* 0x00010e00ff683b82 */ /* 0x000f300000000a00 */
[----:B------:R-:W4:Y:S01]  /*0230*/  @P3 LDC.64 R106, c[0x0][0x3e8] ;  /* 0x0000fa00ff6a3b82 */ /* 0x000f220000000a00 */
[----:B------:R-:W-:Y:S01]  /*0240*/  ISETP.GE.U32.AND P0, PT, R0, 0xe0, PT ;  /* 0x000000e00000780c */ /* 0x000fe20003f06070 */
[----:B------:R2:W5:Y:S01]  /*0250*/  @P1 LDG.E.128 R8, desc[UR6][R6.64] ;  /* 0x0000000606081981 */ /* 0x000562000c1e1d00 */
[----:B------:R-:W-:-:S03]  /*0260*/  @P1 LOP3.LUT R4, R2, 0x20, RZ, 0xfc, !PT ;  /* 0x0000002002041812 */ /* 0x000fc600078efcff */
[----:B------:R3:W5:Y:S02]  /*0270*/  @P1 LDG.E.128 R12, desc[UR6][R92.64] ;  /* 0x000000065c0c1981 */ /* 0x000764000c1e1d00 */
[----:B------:R-:W4:Y:S01]  /*0280*/  @P4 LDC.64 R108, c[0x0][0x3d0] ;  /* 0x0000f400ff6c4b82 */ /* 0x000f220000000a00 */
[----:B--2---:R-:W-:-:S07]  /*0290*/  @P1 IMAD.WIDE.U32 R6, R2, 0x10, R94 ;  /* 0x0000001002061825 */ /* 0x004fce00078e005e */
[----:B------:R-:W2:Y:S01]  /*02a0*/  @P4 LDC.64 R110, c[0x0][0x438] ;  /* 0x00010e00ff6e4b82 */ /* 0x000ea20000000a00 */
[C---:B---3--:R-:W-:Y:S01]  /*02b0*/  @P2 IMAD.WIDE.U32 R92, R4.reuse, 0x10, R96 ;  /* 0x00000010045c2825 */ /* 0x048fe200078e0060 */
[----:B------:R3:W5:Y:S03]  /*02c0*/  @P1 LDG.E.128 R16, desc[UR6][R6.64] ;  /* 0x0000000606101981 */ /* 0x000766000c1e1d00 */
[C---:B0-----:R-:W-:Y:S01]  /*02d0*/  @P2 IMAD.WIDE.U32 R94, R4.reuse, 0x10, R98 ;  /* 0x00000010045e2825 */ /* 0x041fe200078e0062 */
[----:B------:R0:W5:Y:S02]  /*02e0*/  @P2 LDG.E.128 R20, desc[UR6][R92.64] ;  /* 0x000000065c142981 */ /* 0x000164000c1e1d00 */
[----:B------:R-:W0:Y:S01]  /*02f0*/  @P4 LDC.64 R112, c[0x0][0x3e8] ;  /* 0x0000fa00ff704b82 */ /* 0x000e220000000a00 */
[C---:B-1----:R-:W-:Y:S01]  /*0300*/  @P2 IMAD.WIDE.U32 R96, R4.reuse, 0x10, R100 ;  /* 0x0000001004602825 */ /* 0x042fe200078e0064 */
[----:B------:R-:W-:Y:S01]  /*0310*/  @P2 IADD3 R4, PT, PT, R4, 0x20, RZ ;  /* 0x0000002004042810 */ /* 0x000fe20007ffe0ff */
[----:B------:R1:W5:Y:S05]  /*0320*/  @P2 LDG.E.128 R24, desc[UR6][R94.64] ;  /* 0x000000065e182981 */ /* 0x00036a000c1e1d00 */
[----:B------:R-:W1:Y:S08]  /*0330*/  @P5 LDC.64 R114, c[0x0][0x3d0] ;  /* 0x0000f400ff725b82 */ /* 0x000e700000000a00 */
[----:B------:R-:W1:Y:S08]  /*0340*/  @P5 LDC.64 R116, c[0x0][0x438] ;  /* 0x00010e00ff745b82 */ /* 0x000e700000000a00 */
[----:B------:R-:W1:Y:S01]  /*0350*/  @P5 LDC.64 R118, c[0x0][0x3e8] ;  /* 0x0000fa00ff765b82 */ /* 0x000e620000000a00 */
[C---:B----4-:R-:W-:Y:S01]  /*0360*/  @P3 IMAD.WIDE.U32 R102, R4.reuse, 0x10, R102 ;  /* 0x0000001004663825 */ /* 0x050fe200078e0066 */
[----:B------:R4:W5:Y:S06]  /*0370*/  @P2 LDG.E.128 R28, desc[UR6][R96.64] ;  /* 0x00000006601c2981 */ /* 0x00096c000c1e1d00 */
[----:B------:R-:W4:Y:S01]  /*0380*/  @P6 LDC.64 R98, c[0x0][0x3d0] ;  /* 0x0000f400ff626b82 */ /* 0x000f220000000a00 */
[C---:B------:R-:W-:Y:S01]  /*0390*/  @P3 IMAD.WIDE.U32 R104, R4.reuse, 0x10, R104 ;  /* 0x0000001004683825 */ /* 0x040fe200078e0068 */
[----:B------:R0:W5:Y:S06]  /*03a0*/  @P3 LDG.E.128 R32, desc[UR6][R102.64] ;  /* 0x0000000666203981 */ /* 0x00016c000c1e1d00 */
[----:B------:R-:W4:Y:S01]  /*03b0*/  @P6 LDC.64 R100, c[0x0][0x438] ;  /* 0x00010e00ff646b82 */ /* 0x000f220000000a00 */
[----:B------:R-:W-:-:S07]  /*03c0*/  @P3 IMAD.WIDE.U32 R106, R4, 0x10, R106 ;  /* 0x00000010046a3825 */ /* 0x000fce00078e006a */
[----:B------:R-:W4:Y:S01]  /*03d0*/  @P6 LDC.64 R120, c[0x0][0x3e8] ;  /* 0x0000fa00ff786b82 */ /* 0x000f220000000a00 */
[----:B------:R-:W-:Y:S01]  /*03e0*/  @P3 IADD3 R4, PT, PT, R4, 0x20, RZ ;  /* 0x0000002004043810 */ /* 0x000fe20007ffe0ff */
[----:B------:R0:W5:Y:S06]  /*03f0*/  @P3 LDG.E.128 R36, desc[UR6][R104.64] ;  /* 0x0000000668243981 */ /* 0x00016c000c1e1d00 */
[----:B------:R-:W4:Y:S01]  /*0400*/  @P0 LDC.64 R122, c[0x0][0x3d0] ;  /* 0x0000f400ff7a0b82 */ /* 0x000f220000000a00 */
[C---:B------:R-:W-:Y:S01]  /*0410*/  @P4 IMAD.WIDE.U32 R108, R4.reuse, 0x10, R108 ;  /* 0x00000010046c4825 */ /* 0x040fe200078e006c */
[----:B------:R0:W5:Y:S06]  /*0420*/  @P3 LDG.E.128 R40, desc[UR6][R106.64] ;  /* 0x000000066a283981 */ /* 0x00016c000c1e1d00 */
[----:B------:R-:W4:Y:S01]  /*0430*/  @P0 LDC.64 R124, c[0x0][0x438] ;  /* 0x00010e00ff7c0b82 */ /* 0x000f220000000a00 */
[C---:B--2---:R-:W-:Y:S01]  /*0440*/  @P4 IMAD.WIDE.U32 R110, R4.reuse, 0x10, R110 ;  /* 0x00000010046e4825 */ /* 0x044fe200078e006e */
[----:B------:R2:W5:Y:S06]  /*0450*/  @P4 LDG.E.128 R44, desc[UR6][R108.64] ;  /* 0x000000066c2c4981 */ /* 0x00056c000c1e1d00 */
[----:B---3--:R-:W3:Y:S01]  /*0460*/  @P0 LDC.64 R6, c[0x0][0x3e8] ;  /* 0x0000fa00ff060b82 */ /* 0x008ee20000000a00 */
[C---:B0-----:R-:W-:Y:S01]  /*0470*/  @P4 IMAD.WIDE.U32 R112, R4.reuse, 0x10, R112 ;  /* 0x0000001004704825 */ /* 0x041fe200078e0070 */
[----:B------:R-:W-:Y:S01]  /*0480*/  @P4 IADD3 R4, PT, PT, R4, 0x20, RZ ;  /* 0x0000002004044810 */ /* 0x000fe20007ffe0ff */
[----:B------:R2:W5:Y:S04]  /*0490*/  @P4 LDG.E.128 R48, desc[UR6][R110.64] ;  /* 0x000000066e304981 */ /* 0x000568000c1e1d00 */
[C---:B-1----:R-:W-:Y:S01]  /*04a0*/  @P5 IMAD.WIDE.U32 R114, R4.reuse, 0x10, R114 ;  /* 0x0000001004725825 */ /* 0x042fe200078e0072 */
[----:B------:R2:W5:Y:S03]  /*04b0*/  @P4 LDG.E.128 R52, desc[UR6][R112.64] ;  /* 0x0000000670344981 */ /* 0x000566000c1e1d00 */
[C---:B------:R-:W-:Y:S01]  /*04c0*/  @P5 IMAD.WIDE.U32 R116, R4.reuse, 0x10, R116 ;  /* 0x0000001004745825 */ /* 0x040fe200078e0074 */
[----:B------:R2:W5:Y:S03]  /*04d0*/  @P5 LDG.E.128 R56, desc[UR6][R114.64] ;  /* 0x0000000672385981 */ /* 0x000566000c1e1d00 */
[C---:B------:R-:W-:Y:S01]  /*04e0*/  @P5 IMAD.WIDE.U32 R118, R4.reuse, 0x10, R118 ;  /* 0x0000001004765825 */ /* 0x040fe200078e0076 */
[----:B------:R-:W-:Y:S01]  /*04f0*/  @P5 IADD3 R4, PT, PT, R4, 0x20, RZ ;  /* 0x0000002004045810 */ /* 0x000fe20007ffe0ff */
[----:B------:R2:W5:Y:S04]  /*0500*/  @P5 LDG.E.128 R60, desc[UR6][R116.64] ;  /* 0x00000006743c5981 */ /* 0x000568000c1e1d00 */
[C---:B----4-:R-:W-:Y:S01]  /*0510*/  @P6 IMAD.WIDE.U32 R98, R4.reuse, 0x10, R98 ;  /* 0x0000001004626825 */ /* 0x050fe200078e0062 */
[----:B------:R2:W5:Y:S03]  /*0520*/  @P5 LDG.E.128 R64, desc[UR6][R118.64] ;  /* 0x0000000676405981 */ /* 0x000566000c1e1d00 */
[C---:B------:R-:W-:Y:S01]  /*0530*/  @P6 IMAD.WIDE.U32 R100, R4.reuse, 0x10, R100 ;  /* 0x0000001004646825 */ /* 0x040fe200078e0064 */
[----:B------:R2:W5:Y:S03]  /*0540*/  @P6 LDG.E.128 R68, desc[UR6][R98.64] ;  /* 0x0000000662446981 */ /* 0x000566000c1e1d00 */
[C---:B------:R-:W-:Y:S01]  /*0550*/  @P6 IMAD.WIDE.U32 R120, R4.reuse, 0x10, R120 ;  /* 0x0000001004786825 */ /* 0x040fe200078e0078 */
[----:B------:R-:W-:Y:S01]  /*0560*/  @P6 IADD3 R4, PT, PT, R4, 0x20, RZ ;  /* 0x0000002004046810 */ /* 0x000fe20007ffe0ff */
[----:B------:R2:W5:Y:S04]  /*0570*/  @P6 LDG.E.128 R72, desc[UR6][R100.64] ;  /* 0x0000000664486981 */ /* 0x000568000c1e1d00 */
[C---:B------:R-:W-:Y:S01]  /*0580*/  @P0 IMAD.WIDE.U32 R122, R4.reuse, 0x10, R122 ;  /* 0x00000010047a0825 */ /* 0x040fe200078e007a */
[----:B------:R2:W5:Y:S03]  /*0590*/  @P6 LDG.E.128 R76, desc[UR6][R120.64] ;  /* 0x00000006784c6981 */ /* 0x000566000c1e1d00 */
[C---:B------:R-:W-:Y:S01]  /*05a0*/  @P0 IMAD.WIDE.U32 R124, R4.reuse, 0x10, R124 ;  /* 0x00000010047c0825 */ /* 0x040fe200078e007c */
[----:B------:R2:W5:Y:S03]  /*05b0*/  @P0 LDG.E.128 R80, desc[UR6][R122.64] ;  /* 0x000000067a500981 */ /* 0x000566000c1e1d00 */
[----:B---3--:R-:W-:Y:S01]  /*05c0*/  @P0 IMAD.WIDE.U32 R6, R4, 0x10, R6 ;  /* 0x0000001004060825 */ /* 0x008fe200078e0006 */
[----:B------:R2:W5:Y:S04]  /*05d0*/  @P0 LDG.E.128 R84, desc[UR6][R124.64] ;  /* 0x000000067c540981 */ /* 0x000568000c1e1d00 */
[----:B------:R2:W5:Y:S01]  /*05e0*/  @P0 LDG.E.128 R88, desc[UR6][R6.64] ;  /* 0x0000000606580981 */ /* 0x000562000c1e1d00 */
[----:B------:R-:W-:-:S02]  /*05f0*/  ISETP.GE.U32.AND P1, PT, R0, 0x100, PT ;  /* 0x000001000000780c */ /* 0x000fc40003f26070 */
[----:B------:R-:W-:-:S11]  /*0600*/  @P0 IADD3 R4, PT, PT, R4, 0x20, RZ ;  /* 0x0000002004040810 */ /* 0x000fd60007ffe0ff */
[----:B--2---:R-:W-:Y:S05]  /*0610*/  @!P1 BRA `(.L_x_33401) ;  /* 0x0000000400689947 */ /* 0x004fea0003800000 */
[----:B------:R-:W0:Y:S08]  /*0620*/  LDC.64 R92, c[0x0][0x3d0] ;  /* 0x0000f400ff5c7b82 */ /* 0x000e300000000a00 */
[----:B------:R-:W1:Y:S08]  /*0630*/  LDC.64 R96, c[0x0][0x438] ;  /* 0x00010e00ff607b82 */ /* 0x000e700000000a00 */
[----:B------:R-:W2:Y:S01]  /*0640*/  LDC.64 R100, c[0x0][0x3e8] ;  /* 0x0000fa00ff647b82 */ /* 0x000ea20000000a00 */
[----:B0-----:R-:W-:-:S06]  /*0650*/  IMAD.WIDE.U32 R92, R4, 0x10, R92 ;  /* 0x00000010045c7825 */ /* 0x001fcc00078e005c */
[----:B------:R-:W5:Y:S01]  /*0660*/  LDG.E.128 R92, desc[UR6][R92.64] ;  /* 0x000000065c5c7981 */ /* 0x000f62000c1e1d00 */
[----:B-1----:R-:W-:-:S06]  /*0670*/  IMAD.WIDE.U32 R96, R4, 0x10, R96 ;  /* 0x0000001004607825 */ /* 0x002fcc00078e0060 */
[----:B------:R-:W5:Y:S01]  /*0680*/  LDG.E.128 R96, desc[UR6][R96.64] ;  /* 0x0000000660607981 */ /* 0x000f62000c1e1d00 */
[----:B--2---:R-:W-:-:S06]  /*0690*/  IMAD.WIDE.U32 R100, R4, 0x10, R100 ;  /* 0x0000001004647825 */ /* 0x004fcc00078e0064 */
[----:B------:R-:W5:Y:S01]  /*06a0*/  LDG.E.128 R100, desc[UR6][R100.64] ;  /* 0x0000000664647981 */ /* 0x000f62000c1e1d00 */
[----:B------:R-:W-:Y:S05]  /*06b0*/  BRA `(.L_x_33401) ;  /* 0x0000000400407947 */ /* 0x000fea0003800000 */
.L_x_33400:
        /* <DEDUP_REMOVED lines=13> */
[C---:B-1----:R-:W-:Y:S01]  /*0790*/  @P5 IMAD.WIDE.U32 R14, R2.reuse, 0x10, R6 ;  /* 0x00000010020e5825 */ /* 0x042fe200078e0006 */
[----:B------:R1:W5:Y:S06]  /*07a0*/  @P5 LDG.E.128 R8, desc[UR6][R12.64] ;  /* 0x000000060c085981 */ /* 0x00036c000c1e1d00 */
[----:B------:R-:W4:Y:S01]  /*07b0*/  @P3 LDC.64 R38, c[0x0][0x3e8] ;  /* 0x0000fa00ff263b82 */ /* 0x000f220000000a00 */
[----:B------:R4:W5:Y:S01]  /*07c0*/  @P5 LDG.E.128 R16, desc[UR6][R14.64] ;  /* 0x000000060e105981 */ /* 0x000962000c1e1d00 */
[----:B------:R-:W-:-:S06]  /*07d0*/  @P5 LOP3.LUT R87, R2, 0x20, RZ, 0xfc, !PT ;  /* 0x0000002002575812 */ /* 0x000fcc00078efcff */
[----:B------:R-:W4:Y:S01]  /*07e0*/  @P2 LDC.64 R48, c[0x0][0x3d0] ;  /* 0x0000f400ff302b82 */ /* 0x000f220000000a00 */
[----:B------:R-:W-:-:S07]  /*07f0*/  ISETP.GE.U32.AND P5, PT, R0, 0xe0, PT ;  /* 0x000000e00000780c */ /* 0x000fce0003fa6070 */
[----:B------:R-:W4:Y:S01]  /*0800*/  @P2 LDC.64 R50, c[0x0][0x3e8] ;  /* 0x0000fa00ff322b82 */ /* 0x000f220000000a00 */
[----:B--2---:R-:W-:-:S07]  /*0810*/  @P4 IMAD.WIDE.U32 R4, R87, 0x10, R24 ;  /* 0x0000001057044825 */ /* 0x004fce00078e0018 */
[----:B------:R-:W2:Y:S01]  /*0820*/  @P1 LDC.64 R60, c[0x0][0x3d0] ;  /* 0x0000f400ff3c1b82 */ /* 0x000ea20000000a00 */
[----:B---3--:R-:W-:-:S07]  /*0830*/  @P4 IMAD.WIDE.U32 R6, R87, 0x10, R26 ;  /* 0x0000001057064825 */ /* 0x008fce00078e001a */
[----:B------:R-:W3:Y:S01]  /*0840*/  @P1 LDC.64 R62, c[0x0][0x3e8] ;  /* 0x0000fa00ff3e1b82 */ /* 0x000ee20000000a00 */
[----:B------:R-:W-:Y:S01]  /*0850*/  @P4 IADD3 R87, PT, PT, R87, 0x20, RZ ;  /* 0x0000002057574810 */ /* 0x000fe20007ffe0ff */
[----:B------:R-:W5:Y:S06]  /*0860*/  @P4 LDG.E.128 R20, desc[UR6][R4.64] ;  /* 0x0000000604144981 */ /* 0x000f6c000c1e1d00 */
[----:B------:R-:W3:Y:S01]  /*0870*/  @P0 LDC.64 R24, c[0x0][0x3d0] ;  /* 0x0000f400ff180b82 */ /* 0x000ee20000000a00 */
[C---:B0-----:R-:W-:Y:S01]  /*0880*/  @P3 IMAD.WIDE.U32 R36, R87.reuse, 0x10, R36 ;  /* 0x0000001057243825 */ /* 0x041fe200078e0024 */
[----:B------:R-:W5:Y:S06]  /*0890*/  @P4 LDG.E.128 R28, desc[UR6][R6.64] ;  /* 0x00000006061c4981 */ /* 0x000f6c000c1e1d00 */
[----:B-1----:R-:W0:Y:S01]  /*08a0*/  @P0 LDC.64 R12, c[0x0][0x3e8] ;  /* 0x0000fa00ff0c0b82 */ /* 0x002e220000000a00 */
[C---:B----4-:R-:W-:Y:S01]  /*08b0*/  @P3 IMAD.WIDE.U32 R38, R87.reuse, 0x10, R38 ;  /* 0x0000001057263825 */ /* 0x050fe200078e0026 */
[----:B------:R-:W-:Y:S01]  /*08c0*/  @P3 IADD3 R87, PT, PT, R87, 0x20, RZ ;  /* 0x0000002057573810 */ /* 0x000fe20007ffe0ff */
[----:B------:R-:W5:Y:S05]  /*08d0*/  @P3 LDG.E.128 R32, desc[UR6][R36.64] ;  /* 0x0000000624203981 */ /* 0x000f6a000c1e1d00 */
[----:B------:R-:W1:Y:S01]  /*08e0*/  @P5 LDC.64 R14, c[0x0][0x3d0] ;  /* 0x0000f400ff0e5b82 */ /* 0x000e620000000a00 */
[C---:B------:R-:W-:Y:S01]  /*08f0*/  @P2 IMAD.WIDE.U32 R48, R87.reuse, 0x10, R48 ;  /* 0x0000001057302825 */ /* 0x040fe200078e0030 */
[----:B------:R-:W-:Y:S01]  /*0900*/  ISETP.GE.U32.AND P6, PT, R0, 0x100, PT ;  /* 0x000001000000780c */ /* 0x000fe20003fc6070 */
[----:B------:R-:W5:Y:S05]  /*0910*/  @P3 LDG.E.128 R40, desc[UR6][R38.64] ;  /* 0x0000000626283981 */ /* 0x000f6a000c1e1d00 */
[----:B------:R-:W4:Y:S01]  /*0920*/  @P5 LDC.64 R72, c[0x0][0x3e8] ;  /* 0x0000fa00ff485b82 */ /* 0x000f220000000a00 */
[C---:B------:R-:W-:Y:S01]  /*0930*/  @P2 IMAD.WIDE.U32 R50, R87.reuse, 0x10, R50 ;  /* 0x0000001057322825 */ /* 0x040fe200078e0032 */
[----:B------:R-:W-:Y:S01]  /*0940*/  @P2 IADD3 R87, PT, PT, R87, 0x20, RZ ;  /* 0x0000002057572810 */ /* 0x000fe20007ffe0ff */
[----:B------:R-:W5:Y:S04]  /*0950*/  @P2 LDG.E.128 R44, desc[UR6][R48.64] ;  /* 0x00000006302c2981 */ /* 0x000f68000c1e1d00 */
[C---:B--2---:R-:W-:Y:S01]  /*0960*/  @P1 IMAD.WIDE.U32 R60, R87.reuse, 0x10, R60 ;  /* 0x00000010573c1825 */ /* 0x044fe200078e003c */
[----:B------:R-:W2:Y:S01]  /*0970*/  @P6 LDC.64 R74, c[0x0][0x3d0] ;  /* 0x0000f400ff4a6b82 */ /* 0x000ea20000000a00 */
[----:B------:R-:W5:Y:S02]  /*0980*/  @P2 LDG.E.128 R52, desc[UR6][R50.64] ;  /* 0x0000000632342981 */ /* 0x000f64000c1e1d00 */
[C---:B---3--:R-:W-:Y:S01]  /*0990*/  @P1 IMAD.WIDE.U32 R62, R87.reuse, 0x10, R62 ;  /* 0x00000010573e1825 */ /* 0x048fe200078e003e */
[----:B------:R-:W-:Y:S01]  /*09a0*/  @P1 IADD3 R87, PT, PT, R87, 0x20, RZ ;  /* 0x0000002057571810 */ /* 0x000fe20007ffe0ff */
[----:B------:R-:W5:Y:S03]  /*09b0*/  @P1 LDG.E.128 R56, desc[UR6][R60.64] ;  /* 0x000000063c381981 */ /* 0x000f66000c1e1d00 */
[----:B------:R-:W3:Y:S01]  /*09c0*/  @P6 LDC.64 R84, c[0x0][0x3e8] ;  /* 0x0000fa00ff546b82 */ /* 0x000ee20000000a00 */
[C---:B------:R-:W-:Y:S01]  /*09d0*/  @P0 IMAD.WIDE.U32 R24, R87.reuse, 0x10, R24 ;  /* 0x0000001057180825 */ /* 0x040fe200078e0018 */
[----:B------:R3:W5:Y:S03]  /*09e0*/  @P1 LDG.E.128 R64, desc[UR6][R62.64] ;  /* 0x000000063e401981 */ /* 0x000766000c1e1d00 */
[C---:B0-----:R-:W-:Y:S01]  /*09f0*/  @P0 IMAD.WIDE.U32 R26, R87.reuse, 0x10, R12 ;  /* 0x00000010571a0825 */ /* 0x041fe200078e000c */
[----:B------:R-:W-:Y:S01]  /*0a00*/  @P0 IADD3 R87, PT, PT, R87, 0x20, RZ ;  /* 0x0000002057570810 */ /* 0x000fe20007ffe0ff */
[----:B------:R-:W5:Y:S04]  /*0a10*/  @P0 LDG.E.128 R68, desc[UR6][R24.64] ;  /* 0x0000000618440981 */ /* 0x000f68000c1e1d00 */
[C---:B-1----:R-:W-:Y:S01]  /*0a20*/  @P5 IMAD.WIDE.U32 R104, R87.reuse, 0x10, R14 ;  /* 0x0000001057685825 */ /* 0x042fe200078e000e */
[----:B------:R0:W5:Y:S03]  /*0a30*/  @P0 LDG.E.128 R76, desc[UR6][R26.64] ;  /* 0x000000061a4c0981 */ /* 0x000166000c1e1d00 */
[C---:B----4-:R-:W-:Y:S01]  /*0a40*/  @P5 IMAD.WIDE.U32 R106, R87.reuse, 0x10, R72 ;  /* 0x00000010576a5825 */ /* 0x050fe200078e0048 */
[----:B------:R-:W5:Y:S04]  /*0a50*/  @P5 LDG.E.128 R80, desc[UR6][R104.64] ;  /* 0x0000000668505981 */ /* 0x000f68000c1e1d00 */
[----:B------:R-:W5:Y:S01]  /*0a60*/  @P5 LDG.E.128 R88, desc[UR6][R106.64] ;  /* 0x000000066a585981 */ /* 0x000f62000c1e1d00 */
[----:B------:R-:W-:-:S05]  /*0a70*/  @P5 IADD3 R87, PT, PT, R87, 0x20, RZ ;  /* 0x0000002057575810 */ /* 0x000fca0007ffe0ff */
[----:B--2---:R-:W-:-:S04]  /*0a80*/  @P6 IMAD.WIDE.U32 R12, R87, 0x10, R74 ;  /* 0x00000010570c6825 */ /* 0x004fc800078e004a */
[----:B---3--:R-:W-:Y:S01]  /*0a90*/  @P6 IMAD.WIDE.U32 R14, R87, 0x10, R84 ;  /* 0x00000010570e6825 */ /* 0x008fe200078e0054 */
[----:B------:R-:W5:Y:S01]  /*0aa0*/  @P6 LDG.E.128 R92, desc[UR6][R12.64] ;  /* 0x000000060c5c6981 */ /* 0x000f62000c1e1d00 */
[----:B------:R-:W-:Y:S02]  /*0ab0*/  CS2R R86, SRZ ;  /* 0x0000000000567805 */ /* 0x000fe4000001ff00 */
[----:B------:R-:W-:Y:S02]  /*0ac0*/  CS2R R84, SRZ ;  /* 0x0000000000547805 */ /* 0x000fe4000001ff00 */
[----:B------:R-:W-:Y:S01]  /*0ad0*/  CS2R R74, SRZ ;  /* 0x00000000004a7805 */ /* 0x000fe2000001ff00 */
        /* <DEDUP_REMOVED lines=8> */
[----:B0-----:R-:W-:-:S02]  /*0b60*/  CS2R R26, SRZ ;  /* 0x00000000001a7805 */ /* 0x001fc4000001ff00 */
[----:B------:R-:W-:Y:S02]  /*0b70*/  CS2R R24, SRZ ;  /* 0x0000000000187805 */ /* 0x000fe4000001ff00 */
[----:B-1----:R-:W-:Y:S02]  /*0b80*/  CS2R R14, SRZ ;  /* 0x00000000000e7805 */ /* 0x002fe4000001ff00 */
[----:B------:R-:W-:Y:S02]  /*0b90*/  CS2R R12, SRZ ;  /* 0x00000000000c7805 */ /* 0x000fe4000001ff00 */
[----:B------:R-:W-:Y:S02]  /*0ba0*/  @P6 CS2R R98, SRZ ;  /* 0x0000000000626805 */ /* 0x000fe4000001ff00 */
[----:B------:R-:W-:-:S07]  /*0bb0*/  @P6 CS2R R96, SRZ ;  /* 0x0000000000606805 */ /* 0x000fce000001ff00 */
.L_x_33401:
[----:B------:R-:W-:Y:S05]  /*0bc0*/  BSYNC.RECONVERGENT B0 ;  /* 0x0000000000007941 */ /* 0x000fea0003800200 */
.L_x_33399:
        /* <DEDUP_REMOVED lines=8> */
[----:B0-----:R-:W-:-:S04]  /*0c50*/  ISETP.NE.U32.AND P0, PT, RZ, UR8, PT ;  /* 0x00000008ff007c0c */ /* 0x001fc8000bf05070 */
[----:B------:R-:W-:Y:S02]  /*0c60*/  ISETP.NE.AND.EX P1, PT, RZ, UR9, PT, P0 ;  /* 0x00000009ff007c0c */ /* 0x000fe4000bf25300 */
[----:B-1----:R-:W-:Y:S02]  /*0c70*/  ISETP.NE.AND P0, PT, RZ, UR4, PT ;  /* 0x00000004ff007c0c */ /* 0x002fe4000bf05270 */
[----:B------:R-:W-:Y:S02]  /*0c80*/  P2R R144, PR, RZ, 0x2 ;  /* 0x00000002ff907803 */ /* 0x000fe40000000000 */
[----:B--234-:R-:W-:-:S09]  /*0c90*/  P2R R7, PR, RZ, 0x1 ;  /* 0x00000001ff077803 */ /* 0x01cfd20000000000 */
.L_x_33435:
[----:B------:R-:W-:Y:S01]  /*0ca0*/  ISETP.NE.AND P0, PT, R144, RZ, PT ;  /* 0x000000ff9000720c */ /* 0x000fe20003f05270 */
[----:B------:R-:W-:Y:S01]  /*0cb0*/  IMAD R4, R3, UR12, RZ ;  /* 0x0000000c03047c24 */ /* 0x000fe2000f8e02ff */
[C---:B------:R-:W-:Y:S02]  /*0cc0*/  ISETP.GE.U32.AND P4, PT, R0.reuse, 0x20, PT ;  /* 0x000000200000780c */ /* 0x040fe40003f86070 */
[C---:B------:R-:W-:Y:S02]  /*0cd0*/  ISETP.GE.U32.AND P3, PT, R0.reuse, 0x40, PT ;  /* 0x000000400000780c */ /* 0x040fe40003f66070 */
[----:B------:R-:W-:Y:S02]  /*0ce0*/  SHF.R.S32.HI R5, RZ, 0x1f, R4 ;  /* 0x0000001fff057819 */ /* 0x000fe40000011404 */
[C---:B------:R-:W-:Y:S02]  /*0cf0*/  ISETP.GE.U32.AND P2, PT, R0.reuse, 0x60, PT ;  /* 0x000000600000780c */ /* 0x040fe40003f46070 */
[----:B-1234-:R-:W-:Y:S01]  /*0d00*/  LEA.HI R143, R5, R4, RZ, 0x2 ;  /* 0x00000004058f7211 */ /* 0x01efe200078f10ff */
[----:B------:R-:W-:Y:S01]  /*0d10*/  HFMA2 R5, -RZ, RZ, 1.875, 0 ;  /* 0x3f800000ff057431 */ /* 0x000fe200000001ff */
[----:B------:R-:W-:Y:S01]  /*0d20*/  ISETP.GE.U32.AND P1, PT, R0, 0x80, PT ;  /* 0x000000800000780c */ /* 0x000fe20003f26070 */
[----:B------:R-:W0:Y:S01]  /*0d30*/  @P0 LDC.64 R140, c[0x0][0x3e0] ;  /* 0x0000f800ff8c0b82 */ /* 0x000e220000000a00 */
[----:B------:R-:W-:Y:S01]  /*0d40*/  LEA.HI.SX32 R6, R143, R2, 0x1e ;  /* 0x000000028f067211 */ /* 0x000fe200078ff2ff */
[----:B------:R-:W-:Y:S01]  /*0d50*/  BSSY.RECONVERGENT B0, `(.L_x_33402) ;  /* 0x0000020000007945 */ /* 0x000fe20003800200 */
[----:B------:R-:W-:-:S02]  /*0d60*/  P2R R4, PR, RZ, 0x8 ;  /* 0x00000008ff047803 */ /* 0x000fc40000000000 */
[----:B------:R-:W-:Y:S02]  /*0d70*/  P2R R4, PR, RZ, 0x4 ;  /* 0x00000004ff047803 */ /* 0x000fe40000000000 */
[----:B------:R-:W-:Y:S01]  /*0d80*/  P2R R4, PR, RZ, 0x2 ;  /* 0x00000002ff047803 */ /* 0x000fe20000000000 */
[----:B0-----:R-:W-:-:S05]  /*0d90*/  @P0 IMAD.WIDE R140, R3, 0x4, R140 ;  /* 0x00000004038c0825 */ /* 0x001fca00078e028c */
[----:B-----5:R0:W5:Y:S01]  /*0da0*/  @P0 LDG.E R5, desc[UR6][R140.64] ;  /* 0x000000068c050981 */ /* 0x020162000c1e1900 */
[----:B------:R-:W-:Y:S01]  /*0db0*/  MOV R4, R6 ;  /* 0x0000000600047202 */ /* 0x000fe20000000f00 */
[----:B------:R-:W-:Y:S06]  /*0dc0*/  @!P4 BRA `(.L_x_33403) ;  /* 0x000000000060c947 */ /* 0x000fec0003800000 */
[----:B------:R-:W-:Y:S01]  /*0dd0*/  ISETP.NE.U32.AND P0, PT, RZ, UR10, PT ;  /* 0x0000000aff007c0c */ /* 0x000fe2000bf05070 */
[----:B0-----:R-:W0:Y:S03]  /*0de0*/  LDC.64 R140, c[0x0][0x390] ;  /* 0x0000e400ff8c7b82 */ /* 0x001e260000000a00 */
[----:B------:R-:W-:-:S05]  /*0df0*/  ISETP.NE.AND.EX P0, PT, RZ, UR11, PT, P0 ;  /* 0x0000000bff007c0c */ /* 0x000fca000bf05300 */
[----:B------:R-:W1:Y:S08]  /*0e00*/  LDC.64 R146, c[0x0][0x3a8] ;  /* 0x0000ea00ff927b82 */ /* 0x000e700000000a00 */
[----:B------:R-:W2:Y:S01]  /*0e10*/  @P0 LDC.64 R142, c[0x0][0x3a0] ;  /* 0x0000e800ff8e0b82 */ /* 0x000ea20000000a00 */
[----:B0-----:R-:W-:-:S05]  /*0e20*/  IMAD.WIDE.U32 R140, R6, 0x10, R140 ;  /* 0x00000010068c7825 */ /* 0x001fca00078e008c */
[----:B------:R1:W3:Y:S01]  /*0e30*/  LDG.E.128 R108, desc[UR6][R140.64] ;  /* 0x000000068c6c7981 */ /* 0x0002e2000c1e1d00 */
[----:B--2---:R-:W-:-:S05]  /*0e40*/  @P0 IMAD.WIDE.U32 R142, R6, 0x10, R142 ;  /* 0x00000010068e0825 */ /* 0x004fca00078e008e */
[----:B------:R-:W2:Y:S01]  /*0e50*/  @P0 LDG.E.128 R104, desc[UR6][R142.64] ;  /* 0x000000068e680981 */ /* 0x000ea2000c1e1d00 */
[----:B-1----:R-:W-:-:S04]  /*0e60*/  IMAD.WIDE.U32 R140, R6, 0x10, R146 ;  /* 0x00000010068c7825 */ /* 0x002fc800078e0092 */
[-C--:B---3-5:R-:W-:Y:S01]  /*0e70*/  FMUL.FTZ R145, R108, R5.reuse ;  /* 0x000000056c917220 */ /* 0x0a8fe20000410000 */
[-C--:B------:R-:W-:Y:S01]  /*0e80*/  FMUL.FTZ R4, R109, R5.reuse ;  /* 0x000000056d047220 */ /* 0x080fe20000410000 */
[-C--:B------:R-:W-:Y:S01]  /*0e90*/  FMUL.FTZ R149, R110, R5.reuse ;  /* 0x000000056e957220 */ /* 0x080fe20000410000 */
[----:B------:R-:W-:Y:S01]  /*0ea0*/  FMUL.FTZ R148, R111, R5 ;  /* 0x000000056f947220 */ /* 0x000fe20000410000 */
[----:B--2---:R-:W-:Y:S01]  /*0eb0*/  @P0 FFMA.FTZ R108, R145, R16, R104 ;  /* 0x00000010916c0223 */ /* 0x004fe20000010068 */
[----:B------:R-:W-:Y:S01]  /*0ec0*/  @P0 FFMA.FTZ R109, R4, R17, R105 ;  /* 0x00000011046d0223 */ /* 0x000fe20000010069 */
[----:B------:R-:W-:Y:S01]  /*0ed0*/  @P0 FFMA.FTZ R110, R149, R18, R106 ;  /* 0x00000012956e0223 */ /* 0x000fe2000001006a */
[----:B------:R-:W-:Y:S01]  /*0ee0*/  @P0 FFMA.FTZ R111, R148, R19, R107 ;  /* 0x00000013946f0223 */ /* 0x000fe2000001006b */
[----:B------:R-:W-:Y:S01]  /*0ef0*/  @!P0 FMUL.FTZ R108, R145, R16 ;  /* 0x00000010916c8220 */ /* 0x000fe20000410000 */
[----:B------:R-:W-:Y:S01]  /*0f00*/  @!P0 FMUL.FTZ R109, R4, R17 ;  /* 0x00000011046d8220 */ /* 0x000fe20000410000 */
[----:B------:R-:W-:Y:S01]  /*0f10*/  @!P0 FMUL.FTZ R110, R149, R18 ;  /* 0x00000012956e8220 */ /* 0x000fe20000410000 */
[----:B------:R-:W-:-:S05]  /*0f20*/  @!P0 FMUL.FTZ R111, R148, R19 ;  /* 0x00000013946f8220 */ /* 0x000fca0000410000 */
[----:B------:R1:W-:Y:S01]  /*0f30*/  STG.E.128 desc[UR6][R140.64], R108 ;  /* 0x0000006c8c007986 */ /* 0x0003e2000c101d06 */
[----:B------:R-:W-:-:S07]  /*0f40*/  IADD3 R4, PT, PT, R6, 0x20, RZ ;  /* 0x0000002006047810 */ /* 0x000fce0007ffe0ff */
.L_x_33403:
[----:B------:R-:W-:Y:S05]  /*0f50*/  BSYNC.RECONVERGENT B0 ;  /* 0x0000000000007941 */ /* 0x000fea0003800200 */
.L_x_33402:
[----:B------:R-:W-:Y:S04]  /*0f60*/  BSSY.RECONVERGENT B0, `(.L_x_33404) ;  /* 0x000001a000007945 */ /* 0x000fe80003800200 */
[----:B------:R-:W-:Y:S05]  /*0f70*/  @!P3 BRA `(.L_x_33405) ;  /* 0x000000000060b947 */ /* 0x000fea0003800000 */
[----:B------:R-:W-:Y:S01]  /*0f80*/  ISETP.NE.U32.AND P0, PT, RZ, UR10, PT ;  /* 0x0000000aff007c0c */ /* 0x000fe2000bf05070 */
[----:B01----:R-:W0:Y:S03]  /*0f90*/  LDC.64 R140, c[0x0][0x390] ;  /* 0x0000e400ff8c7b82 */ /* 0x003e260000000a00 */
[----:B------:R-:W-:-:S05]  /*0fa0*/  ISETP.NE.AND.EX P0, PT, RZ, UR11, PT, P0 ;  /* 0x0000000bff007c0c */ /* 0x000fca000bf05300 */
[----:B------:R-:W1:Y:S08]  /*0fb0*/  LDC.64 R146, c[0x0][0x3a8] ;  /* 0x0000ea00ff927b82 */ /* 0x000e700000000a00 */
[----:B------:R-:W2:Y:S01]  /*0fc0*/  @P0 LDC.64 R142, c[0x0][0x3a0] ;  /* 0x0000e800ff8e0b82 */ /* 0x000ea20000000a00 */
[----:B0-----:R-:W-:-:S05]  /*0fd0*/  IMAD.WIDE.U32 R140, R4, 0x10, R140 ;  /* 0x00000010048c7825 */ /* 0x001fca00078e008c */
[----:B------:R1:W3:Y:S01]  /*0fe0*/  LDG.E.128 R112, desc[UR6][R140.64] ;  /* 0x000000068c707981 */ /* 0x0002e2000c1e1d00 */
[----:B--2---:R-:W-:-:S05]  /*0ff0*/  @P0 IMAD.WIDE.U32 R142, R4, 0x10, R142 ;  /* 0x00000010048e0825 */ /* 0x004fca00078e008e */
[----:B------:R-:W2:Y:S01]  /*1000*/  @P0 LDG.E.128 R104, desc[UR6][R142.64] ;  /* 0x000000068e680981 */ /* 0x000ea2000c1e1d00 */
[C---:B-1----:R-:W-:Y:S01]  /*1010*/  IMAD.WIDE.U32 R140, R4.reuse, 0x10, R146 ;  /* 0x00000010048c7825 */ /* 0x042fe200078e0092 */
[----:B------:R-:W-:-:S03]  /*1020*/  IADD3 R4, PT, PT, R4, 0x20, RZ ;  /* 0x0000002004047810 */ /* 0x000fc60007ffe0ff */
        /* <DEDUP_REMOVED lines=12> */
[----:B------:R2:W-:Y:S02]  /*10f0*/  STG.E.128 desc[UR6][R140.64], R112 ;  /* 0x000000708c007986 */ /* 0x0005e4000c101d06 */
.L_x_33405:
[----:B------:R-:W-:Y:S05]  /*1100*/  BSYNC.RECONVERGENT B0 ;  /* 0x0000000000007941 */ /* 0x000fea0003800200 */
.L_x_33404:
[----:B------:R-:W-:Y:S04]  /*1110*/  BSSY.RECONVERGENT B0, `(.L_x_33406) ;  /* 0x000001a000007945 */ /* 0x000fe80003800200 */
[----:B------:R-:W-:Y:S05]  /*1120*/  @!P2 BRA `(.L_x_33407) ;  /* 0x000000000060a947 */ /* 0x000fea0003800000 */
[----:B------:R-:W-:Y:S01]  /*1130*/  ISETP.NE.U32.AND P0, PT, RZ, UR10, PT ;  /* 0x0000000aff007c0c */ /* 0x000fe2000bf05070 */
[----:B------:R-:W0:Y:S03]  /*1140*/  LDC.64 R116, c[0x0][0x390] ;  /* 0x0000e400ff747b82 */ /* 0x000e260000000a00 */
[----:B------:R-:W-:-:S05]  /*1150*/  ISETP.NE.AND.EX P0, PT, RZ, UR11, PT, P0 ;  /* 0x0000000bff007c0c */ /* 0x000fca000bf05300 */
[----:B------:R-:W3:Y:S08]  /*1160*/  LDC.64 R146, c[0x0][0x3a8] ;  /* 0x0000ea00ff927b82 */ /* 0x000ef00000000a00 */
[----:B------:R-:W4:Y:S01]  /*1170*/  @P0 LDC.64 R118, c[0x0][0x3a0] ;  /* 0x0000e800ff760b82 */ /* 0x000f220000000a00 */
[----:B012---:R-:W-:-:S04]  /*1180*/  IMAD.WIDE.U32 R140, R4, 0x10, R116 ;  /* 0x00000010048c7825 */ /* 0x007fc800078e0074 */
[C---:B----4-:R-:W-:Y:S02]  /*1190*/  @P0 IMAD.WIDE.U32 R142, R4.reuse, 0x10, R118 ;  /* 0x00000010048e0825 */ /* 0x050fe400078e0076 */
[----:B------:R-:W2:Y:S04]  /*11a0*/  LDG.E.128 R116, desc[UR6][R140.64] ;  /* 0x000000068c747981 */ /* 0x000ea8000c1e1d00 */
[----:B------:R-:W4:Y:S01]  /*11b0*/  @P0 LDG.E.128 R104, desc[UR6][R142.64] ;  /* 0x000000068e680981 */ /* 0x000f22000c1e1d00 */
[C---:B---3--:R-:W-:Y:S01]  /*11c0*/  IMAD.WIDE.U32 R146, R4.reuse, 0x10, R146 ;  /* 0x0000001004927825 */ /* 0x048fe200078e0092 */
[----:B------:R-:W-:-:S03]  /*11d0*/  IADD3 R4, PT, PT, R4, 0x20, RZ ;  /* 0x0000002004047810 */ /* 0x000fc60007ffe0ff */
[-C--:B--2--5:R-:W-:Y:S01]  /*11e0*/  FMUL.FTZ R145, R116, R5.reuse ;  /* 0x0000000574917220 */ /* 0x0a4fe20000410000 */
[-C--:B------:R-:W-:Y:S01]  /*11f0*/  FMUL.FTZ R148, R117, R5.reuse ;  /* 0x0000000575947220 */ /* 0x080fe20000410000 */
[-C--:B------:R-:W-:Y:S01]  /*1200*/  FMUL.FTZ R149, R118, R5.reuse ;  /* 0x0000000576957220 */ /* 0x080fe20000410000 */
[----:B------:R-:W-:Y:S01]  /*1210*/  FMUL.FTZ R150, R119, R5 ;  /* 0x0000000577967220 */ /* 0x000fe20000410000 */
[----:B----4-:R-:W-:Y:S01]  /*1220*/  @P0 FFMA.FTZ R116, R145, R40, R104 ;  /* 0x0000002891740223 */ /* 0x010fe20000010068 */
        /* <DEDUP_REMOVED lines=8> */
.L_x_33407:
[----:B------:R-:W-:Y:S05]  /*12b0*/  BSYNC.RECONVERGENT B0 ;  /* 0x0000000000007941 */ /* 0x000fea0003800200 */
.L_x_33406:
[----:B------:R-:W-:Y:S04]  /*12c0*/  BSSY.RECONVERGENT B0, `(.L_x_33408) ;  /* 0x000001a000007945 */ /* 0x000fe80003800200 */
[----:B------:R-:W-:Y:S05]  /*12d0*/  @!P1 BRA `(.L_x_33409) ;  /* 0x0000000000609947 */ /* 0x000fea0003800000 */
[----:B------:R-:W-:Y:S01]  /*12e0*/  ISETP.NE.U32.AND P0, PT, RZ, UR10, PT ;  /* 0x0000000aff007c0c */ /* 0x000fe2000bf05070 */
[----:B------:R-:W0:Y:S03]  /*12f0*/  LDC.64 R120, c[0x0][0x390] ;  /* 0x0000e400ff787b82 */ /* 0x000e260000000a00 */
[----:B------:R-:W-:-:S05]  /*1300*/  ISETP.NE.AND.EX P0, PT, RZ, UR11, PT, P0 ;  /* 0x0000000bff007c0c */ /* 0x000fca000bf05300 */
[----:B---3--:R-:W3:Y:S08]  /*1310*/  LDC.64 R146, c[0x0][0x3a8] ;  /* 0x0000ea00ff927b82 */ /* 0x008ef00000000a00 */
        /* <DEDUP_REMOVED lines=20> */
.L_x_33409:
[----:B------:R-:W-:Y:S05]  /*1460*/  BSYNC.RECONVERGENT B0 ;  /* 0x0000000000007941 */ /* 0x000fea0003800200 */
.L_x_33408:
[----:B------:R-:W-:Y:S01]  /*1470*/  ISETP.GE.U32.AND P0, PT, R0, 0xa0, PT ;  /* 0x000000a00000780c */ /* 0x000fe20003f06070 */
[----:B------:R-:W-:Y:S03]  /*1480*/  BSSY.RECONVERGENT B0, `(.L_x_33410) ;  /* 0x000001b000007945 */ /* 0x000fe60003800200 */
[----:B012---:R-:W-:-:S09]  /*1490*/  P2R R140, PR, RZ, 0x1 ;  /* 0x00000001ff8c7803 */ /* 0x007fd20000000000 */
[----:B------:R-:W-:Y:S05]  /*14a0*/  @!P0 BRA `(.L_x_33411) ;  /* 0x0000000000608947 */ /* 0x000fea0003800000 */
[----:B------:R-:W-:Y:S01]  /*14b0*/  ISETP.NE.U32.AND P0, PT, RZ, UR10, PT ;  /* 0x0000000aff007c0c */ /* 0x000fe2000bf05070 */
[----:B------:R-:W0:Y:S03]  /*14c0*/  LDC.64 R124, c[0x0][0x390] ;  /* 0x0000e400ff7c7b82 */ /* 0x000e260000000a00 */
[----:B------:R-:W-:-:S13]  /*14d0*/  ISETP.NE.AND.EX P0, PT, RZ, UR11, PT, P0 ;  /* 0x0000000bff007c0c */ /* 0x000fda000bf05300 */
[----:B------:R-:W1:Y:S01]  /*14e0*/  @P0 LDC.64 R126, c[0x0][0x3a0] ;  /* 0x0000e800ff7e0b82 */ /* 0x000e620000000a00 */
[----:B0-----:R-:W-:-:S04]  /*14f0*/  IMAD.WIDE.U32 R140, R4, 0x10, R124 ;  /* 0x00000010048c7825 */ /* 0x001fc800078e007c */
[C---:B-1----:R-:W-:Y:S02]  /*1500*/  @P0 IMAD.WIDE.U32 R142, R4.reuse, 0x10, R126 ;  /* 0x00000010048e0825 */ /* 0x042fe400078e007e */
[----:B------:R0:W2:Y:S04]  /*1510*/  LDG.E.128 R124, desc[UR6][R140.64] ;  /* 0x000000068c7c7981 */ /* 0x0000a8000c1e1d00 */
[----:B------:R-:W3:Y:S01]  /*1520*/  @P0 LDG.E.128 R104, desc[UR6][R142.64] ;  /* 0x000000068e680981 */ /* 0x000ee2000c1e1d00 */
[----:B0-----:R-:W0:Y:S02]  /*1530*/  LDC.64 R140, c[0x0][0x3a8] ;  /* 0x0000ea00ff8c7b82 */ /* 0x001e240000000a00 */
[C---:B0-----:R-:W-:Y:S01]  /*1540*/  IMAD.WIDE.U32 R140, R4.reuse, 0x10, R140 ;  /* 0x00000010048c7825 */ /* 0x041fe200078e008c */
[----:B------:R-:W-:-:S03]  /*1550*/  IADD3 R4, PT, PT, R4, 0x20, RZ ;  /* 0x0000002004047810 */ /* 0x000fc60007ffe0ff */
[-C--:B--2--5:R-:W-:Y:S01]  /*1560*/  FMUL.FTZ R145, R124, R5.reuse ;  /* 0x000000057c917220 */ /* 0x0a4fe20000410000 */
[-C--:B---34-:R-:W-:Y:S01]  /*1570*/  FMUL.FTZ R146, R125, R5.reuse ;  /* 0x000000057d927220 */ /* 0x098fe20000410000 */
[-C--:B------:R-:W-:Y:S01]  /*1580*/  FMUL.FTZ R147, R126, R5.reuse ;  /* 0x000000057e937220 */ /* 0x080fe20000410000 */
[----:B------:R-:W-:Y:S01]  /*1590*/  FMUL.FTZ R148, R127, R5 ;  /* 0x000000057f947220 */ /* 0x000fe20000410000 */
[----:B------:R-:W-:Y:S01]  /*15a0*/  @P0 FFMA.FTZ R124, R145, R64, R104 ;  /* 0x00000040917c0223 */ /* 0x000fe20000010068 */
        /* <DEDUP_REMOVED lines=8> */
.L_x_33411:
[----:B------:R-:W-:Y:S05]  /*1630*/  BSYNC.RECONVERGENT B0 ;  /* 0x0000000000007941 */ /* 0x000fea0003800200 */
.L_x_33410:
        /* <DEDUP_REMOVED lines=28> */
.L_x_33413:
[----:B------:R-:W-:Y:S05]  /*1800*/  BSYNC.RECONVERGENT B0 ;  /* 0x0000000000007941 */ /* 0x000fea0003800200 */
.L_x_33412:
        /* <DEDUP_REMOVED lines=28> */
.L_x_33415:
[----:B------:R-:W-:Y:S05]  /*19d0*/  BSYNC.RECONVERGENT B0 ;  /* 0x0000000000007941 */ /* 0x000fea0003800200 */
.L_x_33414:
        /* <DEDUP_REMOVED lines=8> */
[----:B0-----:R-:W-:-:S05]  /*1a60*/  IMAD.WIDE.U32 R140, R4, 0x10, R140 ;  /* 0x00000010048c7825 */ /* 0x001fca00078e008c */
[----:B------:R0:W2:Y:S02]  /*1a70*/  LDG.E.128 R136, desc[UR6][R140.64] ;  /* 0x000000068c887981 */ /* 0x0000a4000c1e1d00 */
[----:B0-----:R-:W0:Y:S01]  /*1a80*/  LDC.64 R140, c[0x0][0x3a8] ;  /* 0x0000ea00ff8c7b82 */ /* 0x001e220000000a00 */
[----:B-1----:R-:W-:-:S05]  /*1a90*/  @P0 IMAD.WIDE.U32 R142, R4, 0x10, R142 ;  /* 0x00000010048e0825 */ /* 0x002fca00078e008e */
[----:B------:R-:W3:Y:S01]  /*1aa0*/  @P0 LDG.E.128 R104, desc[UR6][R142.64] ;  /* 0x000000068e680981 */ /* 0x000ee2000c1e1d00 */
[-C--:B--2--5:R-:W-:Y:S01]  /*1ab0*/  FMUL.FTZ R145, R136, R5.reuse ;  /* 0x0000000588917220 */ /* 0x0a4fe20000410000 */
[-C--:B---34-:R-:W-:Y:S01]  /*1ac0*/  FMUL.FTZ R146, R137, R5.reuse ;  /* 0x0000000589927220 */ /* 0x098fe20000410000 */
[-C--:B------:R-:W-:Y:S01]  /*1ad0*/  FMUL.FTZ R147, R138, R5.reuse ;  /* 0x000000058a937220 */ /* 0x080fe20000410000 */
[----:B------:R-:W-:Y:S01]  /*1ae0*/  FMUL.FTZ R148, R139, R5 ;  /* 0x000000058b947220 */ /* 0x000fe20000410000 */
[----:B0-----:R-:W-:-:S04]  /*1af0*/  IMAD.WIDE.U32 R4, R4, 0x10, R140 ;  /* 0x0000001004047825 */ /* 0x001fc800078e008c */
        /* <DEDUP_REMOVED lines=9> */
.L_x_33417:
[----:B------:R-:W-:Y:S05]  /*1b90*/  BSYNC.RECONVERGENT B0 ;  /* 0x0000000000007941 */ /* 0x000fea0003800200 */
.L_x_33416:
[----:B0-----:R-:W-:Y:S01]  /*1ba0*/  FADD.FTZ R4, RZ, R108 ;  /* 0x0000006cff047221 */ /* 0x001fe20000010000 */
[C---:B------:R-:W-:Y:S01]  /*1bb0*/  ISETP.GT.U32.AND P3, PT, R0.reuse, 0x3f, PT ;  /* 0x0000003f0000780c */ /* 0x040fe20003f64070 */
[----:B------:R-:W-:Y:S01]  /*1bc0*/  UMOV UR4, 0xffffffff ;  /* 0xffffffff00047882 */ /* 0x000fe20000000000 */
[C---:B------:R-:W-:Y:S01]  /*1bd0*/  ISETP.GT.U32.AND P2, PT, R0.reuse, 0x5f, PT ;  /* 0x0000005f0000780c */ /* 0x040fe20003f44070 */
[----:B-----5:R-:W-:Y:S01]  /*1be0*/  FADD.FTZ R5, R109, R4 ;  /* 0x000000046d057221 */ /* 0x020fe20000010000 */
        /* <DEDUP_REMOVED lines=43> */
[----:B0-----:R-:W-:-:S05]  /*1ea0*/  FADD.FTZ R142, R141, R4 ;  /* 0x000000048d8e7221 */ /* 0x001fca0000010000 */
[----:B------:R-:W0:Y:S02]  /*1eb0*/  SHFL.BFLY PT, R5, R142, 0x2, 0x1f ;  /* 0x0c401f008e057f89 */ /* 0x000e2400000e0000 */
[----:B0-----:R-:W-:Y:S02]  /*1ec0*/  FADD.FTZ R143, R142, R5 ;  /* 0x000000058e8f7221 */ /* 0x001fe40000010000 */
[----:B------:R-:W0:Y:S03]  /*1ed0*/  LDC R5, c[0x0][0x400] ;  /* 0x00010000ff057b82 */ /* 0x000e260000000800 */
[----:B------:R-:W1:Y:S02]  /*1ee0*/  SHFL.BFLY PT, R4, R143, 0x4, 0x1f ;  /* 0x0c801f008f047f89 */ /* 0x000e6400000e0000 */
[----:B-1----:R-:W-:-:S05]  /*1ef0*/  FADD.FTZ R145, R143, R4 ;  /* 0x000000048f917221 */ /* 0x002fca0000010000 */
[----:B------:R-:W3:Y:S02]  /*1f00*/  SHFL.BFLY PT, R4, R145, 0x8, 0x1f ;  /* 0x0d001f0091047f89 */ /* 0x000ee400000e0000 */
[----:B---34-:R-:W-:-:S05]  /*1f10*/  FADD.FTZ R146, R145, R4 ;  /* 0x0000000491927221 */ /* 0x018fca0000010000 */
        /* <DEDUP_REMOVED lines=79> */
.L_x_33447:
        /* <DEDUP_REMOVED lines=29> */
[----:B------:R-:W-:Y:S01]  /*25e0*/  FFMA.FTZ R143, R150, R11, R15 ;  /* 0x0000000b968f7223 */ /* 0x000fe2000001000f */
[----:B------:R-:W-:-:S04]  /*25f0*/  IADD3 R6, PT, PT, R6, 0x20, RZ ;  /* 0x0000002006067810 */ /* 0x000fc80007ffe0ff */
[----:B------:R1:W-:Y:S03]  /*2600*/  STG.E.128 desc[UR6][R146.64], R140 ;  /* 0x0000008c92007986 */ /* 0x0003e6000c101d06 */
.L_x_33420:
[----:B------:R-:W-:Y:S05]  /*2610*/  BSYNC.RECONVERGENT B0 ;  /* 0x0000000000007941 */ /* 0x000fea0003800200 */
.L_x_33419:
        /* <DEDUP_REMOVED lines=19> */
.L_x_33422:
[----:B------:R-:W-:Y:S05]  /*2750*/  BSYNC.RECONVERGENT B0 ;  /* 0x0000000000007941 */ /* 0x000fea0003800200 */
.L_x_33421:
        /* <DEDUP_REMOVED lines=19> */
.L_x_33424:
[----:B------:R-:W-:Y:S05]  /*2890*/  BSYNC.RECONVERGENT B0 ;  /* 0x0000000000007941 */ /* 0x000fea0003800200 */
.L_x_33423:
        /* <DEDUP_REMOVED lines=19> */
.L_x_33426:
[----:B------:R-:W-:Y:S05]  /*29d0*/  BSYNC.RECONVERGENT B0 ;  /* 0x0000000000007941 */ /* 0x000fea0003800200 */
.L_x_33425:
        /* <DEDUP_REMOVED lines=19> */
.L_x_33428:
[----:B------:R-:W-:Y:S05]  /*2b10*/  BSYNC.RECONVERGENT B0 ;  /* 0x0000000000007941 */ /* 0x000fea0003800200 */
.L_x_33427:
        /* <DEDUP_REMOVED lines=19> */
.L_x_33430:
[----:B------:R-:W-:Y:S05]  /*2c50*/  BSYNC.RECONVERGENT B0 ;  /* 0x0000000000007941 */ /* 0x000fea0003800200 */
.L_x_33429:
        /* <DEDUP_REMOVED lines=19> */
.L_x_33432:
[----:B------:R-:W-:Y:S05]  /*2d90*/  BSYNC.RECONVERGENT B0 ;  /* 0x0000000000007941 */ /* 0x000fea0003800200 */
.L_x_33431:
        /* <DEDUP_REMOVED lines=11> */
[----:B------:R-:W-:-:S03]  /*2e50*/  FMUL.FTZ R148, R5, R4 ;  /* 0x0000000405947220 */ /* 0x000fc60000410000 */
[----:B------:R-:W-:Y:S01]  /*2e60*/  FFMA.FTZ R142, R145, R94, R98 ;  /* 0x0000005e918e7223 */ /* 0x000fe20000010062 */
[----:B0-----:R-:W-:-:S04]  /*2e70*/  IMAD.WIDE.U32 R4, R6, 0x10, R140 ;  /* 0x0000001006047825 */ /* 0x001fc800078e008c */
[----:B------:R-:W-:Y:S01]  /*2e80*/  FFMA.FTZ R140, R143, R92, R96 ;  /* 0x0000005c8f8c7223 */ /* 0x000fe20000010060 */
[----:B------:R-:W-:Y:S01]  /*2e90*/  FFMA.FTZ R141, R146, R93, R97 ;  /* 0x0000005d928d7223 */ /* 0x000fe20000010061 */
[----:B------:R-:W-:-:S05]  /*2ea0*/  FFMA.FTZ R143, R148, R95, R99 ;  /* 0x0000005f948f7223 */ /* 0x000fca0000010063 */
[----:B------:R0:W-:Y:S02]  /*2eb0*/  STG.E.128 desc[UR6][R4.64], R140 ;  /* 0x0000008c04007986 */ /* 0x0001e4000c101d06 */
.L_x_33434:
[----:B------:R-:W-:Y:S05]  /*2ec0*/  BSYNC.RECONVERGENT B0 ;  /* 0x0000000000007941 */ /* 0x000fea0003800200 */
.L_x_33433:
[----:B0-----:R-:W0:Y:S02]  /*2ed0*/  LDC.64 R4, c[0x0][0x380] ;  /* 0x0000e000ff047b82 */ /* 0x001e240000000a00 */
[----:B0-----:R-:W-:-:S04]  /*2ee0*/  LEA R3, R4, R3, 0x2 ;  /* 0x0000000304037211 */ /* 0x001fc800078e10ff */
[----:B------:R-:W-:-:S13]  /*2ef0*/  ISETP.GE.AND P0, PT, R3, R5, PT ;  /* 0x000000050300720c */ /* 0x000fda0003f06270 */
[----:B------:R-:W-:Y:S05]  /*2f00*/  @!P0 BRA `(.L_x_33435) ;  /* 0xffffffdc00648947 */ /* 0x000fea000383ffff */
[----:B------:R-:W-:Y:S05]  /*2f10*/  EXIT ;  /* 0x000000000000794d */ /* 0x000fea0003800000 */
.L_x_33418:
[----:B------:R-:W-:Y:S01]  /*2f20*/  HFMA2 R150, -RZ, RZ, 0, 5.9604644775390625e-08 ;  /* 0x00000001ff967431 */ /* 0x000fe200000001ff */
[----:B------:R-:W-:Y:S01]  /*2f30*/  BSSY B0, `(.L_x_33436) ;  /* 0x0000007000007945 */ /* 0x000fe20003800000 */
[----:B------:R-:W-:Y:S02]  /*2f40*/  MOV R149, R141 ;  /* 0x0000008d00957202 */ /* 0x000fe40000000f00 */
[----:B------:R-:W-:Y:S02]  /*2f50*/  MOV R151, 0x1f ;  /* 0x0000001f00977802 */ /* 0x000fe40000000f00 */
[----:B------:R-:W-:-:S07]  /*2f60*/  MOV R148, 0xffffffff ;  /* 0xffffffff00947802 */ /* 0x000fce0000000f00 */
[----:B---34-:R-:W-:Y:S05]  /*2f70*/  WARPSYNC.COLLECTIVE R148, `(.L_x_33437) ;  /* 0x0000000094087348 */ /* 0x018fea0003c00000 */
[----:B---34-:R0:W1:Y:S02]  /*2f80*/  SHFL.BFLY P6, R147, R149, R150, R151 ;  /* 0x0c00009695937389 */ /* 0x01806400000c0097 */
[----:B01----:R-:W-:Y:S05]  /*2f90*/  ENDCOLLECTIVE ;  /* 0x000000000000791b */ /* 0x003fea0003800000 */
.L_x_33437:
[----:B------:R-:W-:Y:S05]  /*2fa0*/  BSYNC B0 ;  /* 0x0000000000007941 */ /* 0x000fea0003800000 */
.L_x_33436:
        /* <DEDUP_REMOVED lines=9> */
.L_x_33438:
        /* <DEDUP_REMOVED lines=8> */
.L_x_33439:
[----:B------:R-:W-:Y:S01]  /*30c0*/  HFMA2 R150, -RZ, RZ, 0, 4.76837158203125e-07 ;  /* 0x00000008ff967431 */ /* 0x000fe200000001ff */
[----:B------:R-:W-:-:S05]  /*30d0*/  MOV R4, R147 ;  /* 0x0000009300047202 */ /* 0x000fca0000000f00 */
[----:B------:R-:W-:-:S05]  /*30e0*/  FADD.FTZ R145, R143, R4 ;  /* 0x000000048f917221 */ /* 0x000fca0000010000 */
[----:B------:R-:W-:-:S07]  /*30f0*/  MOV R149, R145 ;  /* 0x0000009100957202 */ /* 0x000fce0000000f00 */
[----:B------:R-:W-:Y:S05]  /*3100*/  WARPSYNC.COLLECTIVE R148, `(.L_x_33440) ;  /* 0x0000000094087348 */ /* 0x000fea0003c00000 */
[----:B------:R0:W1:Y:S02]  /*3110*/  SHFL.BFLY P6, R147, R149, R150, R151 ;  /* 0x0c00009695937389 */ /* 0x00006400000c0097 */
[----:B01----:R-:W-:Y:S05]  /*3120*/  ENDCOLLECTIVE ;  /* 0x000000000000791b */ /* 0x003fea0003800000 */
.L_x_33440:
[----:B------:R-:W-:Y:S01]  /*3130*/  HFMA2 R150, -RZ, RZ, 0, 9.5367431640625e-07 ;  /* 0x00000010ff967431 */ /* 0x000fe200000001ff */
[----:B------:R-:W-:-:S05]  /*3140*/  MOV R4, R147 ;  /* 0x0000009300047202 */ /* 0x000fca0000000f00 */
[----:B------:R-:W-:-:S05]  /*3150*/  FADD.FTZ R146, R145, R4 ;  /* 0x0000000491927221 */ /* 0x000fca0000010000 */
[----:B------:R-:W-:-:S07]  /*3160*/  MOV R149, R146 ;  /* 0x0000009200957202 */ /* 0x000fce0000000f00 */
[----:B------:R-:W-:Y:S05]  /*3170*/  WARPSYNC.COLLECTIVE R148, `(.L_x_33441) ;  /* 0x0000000094087348 */ /* 0x000fea0003c00000 */
[----:B------:R0:W1:Y:S02]  /*3180*/  SHFL.BFLY P6, R147, R149, R150, R151 ;  /* 0x0c00009695937389 */ /* 0x00006400000c0097 */
[----:B01----:R-:W-:Y:S05]  /*3190*/  ENDCOLLECTIVE ;  /* 0x000000000000791b */ /* 0x003fea0003800000 */
.L_x_33441:
        /* <DEDUP_REMOVED lines=75> */
.L_x_33442:
[----:B------:R-:W-:Y:S01]  /*3650*/  HFMA2 R150, -RZ, RZ, 0, 1.1920928955078125e-07 ;  /* 0x00000002ff967431 */ /* 0x000fe200000001ff */
[----:B------:R-:W-:-:S05]  /*3660*/  MOV R141, R147 ;  /* 0x00000093008d7202 */ /* 0x000fca0000000f00 */
[----:B------:R-:W-:-:S05]  /*3670*/  FADD.FTZ R141, R4, R141 ;  /* 0x0000008d048d7221 */ /* 0x000fca0000010000 */
[----:B------:R-:W-:-:S07]  /*3680*/  MOV R149, R141 ;  /* 0x0000008d00957202 */ /* 0x000fce0000000f00 */
[----:B------:R-:W-:Y:S05]  /*3690*/  WARPSYNC.COLLECTIVE R148, `(.L_x_33443) ;  /* 0x0000000094087348 */ /* 0x000fea0003c00000 */
[----:B------:R0:W1:Y:S02]  /*36a0*/  SHFL.BFLY P6, R147, R149, R150, R151 ;  /* 0x0c00009695937389 */ /* 0x00006400000c0097 */
[----:B01----:R-:W-:Y:S05]  /*36b0*/  ENDCOLLECTIVE ;  /* 0x000000000000791b */ /* 0x003fea0003800000 */
.L_x_33443:
[----:B------:R-:W-:Y:S01]  /*36c0*/  HFMA2 R150, -RZ, RZ, 0, 2.384185791015625e-07 ;  /* 0x00000004ff967431 */ /* 0x000fe200000001ff */
[----:B------:R-:W-:-:S05]  /*36d0*/  MOV R142, R147 ;  /* 0x00000093008e7202 */ /* 0x000fca0000000f00 */
[----:B------:R-:W-:-:S05]  /*36e0*/  FADD.FTZ R142, R141, R142 ;  /* 0x0000008e8d8e7221 */ /* 0x000fca0000010000 */
[----:B------:R-:W-:-:S07]  /*36f0*/  MOV R149, R142 ;  /* 0x0000008e00957202 */ /* 0x000fce0000000f00 */
[----:B------:R-:W-:Y:S05]  /*3700*/  WARPSYNC.COLLECTIVE R148, `(.L_x_33444) ;  /* 0x0000000094087348 */ /* 0x000fea0003c00000 */
[----:B------:R0:W1:Y:S02]  /*3710*/  SHFL.BFLY P6, R147, R149, R150, R151 ;  /* 0x0c00009695937389 */ /* 0x00006400000c0097 */
[----:B01----:R-:W-:Y:S05]  /*3720*/  ENDCOLLECTIVE ;  /* 0x000000000000791b */ /* 0x003fea0003800000 */
.L_x_33444:
[----:B------:R-:W-:Y:S01]  /*3730*/  HFMA2 R150, -RZ, RZ, 0, 4.76837158203125e-07 ;  /* 0x00000008ff967431 */ /* 0x000fe200000001ff */
[----:B------:R-:W-:-:S05]  /*3740*/  MOV R143, R147 ;  /* 0x00000093008f7202 */ /* 0x000fca0000000f00 */
[----:B------:R-:W-:-:S05]  /*3750*/  FADD.FTZ R143, R142, R143 ;  /* 0x0000008f8e8f7221 */ /* 0x000fca0000010000 */
[----:B------:R-:W-:-:S07]  /*3760*/  MOV R149, R143 ;  /* 0x0000008f00957202 */ /* 0x000fce0000000f00 */
[----:B------:R-:W-:Y:S05]  /*3770*/  WARPSYNC.COLLECTIVE R148, `(.L_x_33445) ;  /* 0x0000000094087348 */ /* 0x000fea0003c00000 */
[----:B------:R0:W1:Y:S02]  /*3780*/  SHFL.BFLY P6, R147, R149, R150, R151 ;  /* 0x0c00009695937389 */ /* 0x00006400000c0097 */
[----:B01----:R-:W-:Y:S05]  /*3790*/  ENDCOLLECTIVE ;  /* 0x000000000000791b */ /* 0x003fea0003800000 */
.L_x_33445:
[----:B------:R-:W-:Y:S01]  /*37a0*/  HFMA2 R150, -RZ, RZ, 0, 9.5367431640625e-07 ;  /* 0x00000010ff967431 */ /* 0x000fe200000001ff */
[----:B------:R-:W-:-:S05]  /*37b0*/  MOV R146, R147 ;  /* 0x0000009300927202 */ /* 0x000fca0000000f00 */
[----:B------:R-:W-:-:S05]  /*37c0*/  FADD.FTZ R146, R143, R146 ;  /* 0x000000928f927221 */ /* 0x000fca0000010000 */
[----:B------:R-:W-:-:S07]  /*37d0*/  MOV R149, R146 ;  /* 0x0000009200957202 */ /* 0x000fce0000000f00 */
[----:B------:R-:W-:Y:S05]  /*37e0*/  WARPSYNC.COLLECTIVE R148, `(.L_x_33446) ;  /* 0x0000000094087348 */ /* 0x000fea0003c00000 */
[----:B------:R0:W1:Y:S02]  /*37f0*/  SHFL.BFLY P6, R147, R149, R150, R151 ;  /* 0x0c00009695937389 */ /* 0x00006400000c0097 */
[----:B01----:R-:W-:Y:S05]  /*3800*/  ENDCOLLECTIVE ;  /* 0x000000000000791b */ /* 0x003fea0003800000 */
.L_x_33446:
[----:B------:R-:W-:Y:S01]  /*3810*/  MOV R145, R147 ;  /* 0x0000009300917202 */ /* 0x000fe20000000f00 */
[----:B------:R-:W-:Y:S06]  /*3820*/  BRA `(.L_x_33447) ;  /* 0xffffffe800f87947 */ /* 0x000fec000383ffff */
.L_x_33448:
        /* <DEDUP_REMOVED lines=13> */
.L_x_37376:


//--------------------- .text._ZN10layer_norm13ln_fwd_kernelINS_13Kernel_traitsIfffffjLj1024ELj1ELj4ELj1ELj16ENS_18Kernel_traits_baseILj1024EfffffjLj128EEEEELb0ELb1ELb0ELb1EEEvNS_9FwdParamsE --------------------------
	.section	.text._ZN10layer_norm13ln_fwd_kernelINS_13Kernel_traitsIfffffjLj1024ELj1ELj4ELj1ELj16ENS_18Kernel_traits_baseILj1024EfffffjLj128EEEEELb0ELb1ELb0ELb1EEEvNS_9FwdParamsE,"ax",@progbits
	.align	128
        .global         _ZN10layer_norm13ln_fwd_kernelINS_13Kernel_traitsIfffffjLj1024ELj1ELj4ELj1ELj16ENS_18Kernel_traits_baseILj1024EfffffjLj128EEEEELb0ELb1ELb0ELb1EEEvNS_9FwdParamsE
        .type           _ZN10layer_norm13ln_fwd_kernelINS_13Kernel_traitsIfffffjLj1024ELj1ELj4ELj1ELj16ENS_18Kernel_traits_baseILj1024EfffffjLj128EEEEELb0ELb1ELb0ELb1EEEvNS_9FwdParamsE,@function
        .size           _ZN10layer_norm13ln_fwd_kernelINS_13Kernel_traitsIfffffjLj1024ELj1ELj4ELj1ELj16ENS_18Kernel_traits_baseILj1024EfffffjLj128EEEEELb0ELb1ELb0ELb1EEEvNS_9FwdParamsE,(.L_x_37377 - _ZN10layer_norm13ln_fwd_kernelINS_13Kernel_traitsIfffffjLj1024ELj1ELj4ELj1ELj16ENS_18Kernel_traits_baseILj1024EfffffjLj128EEEEELb0ELb1ELb0ELb1EEEvNS_9FwdParamsE)
        .other          _ZN10layer_norm13ln_fwd_kernelINS_13Kernel_traitsIfffffjLj1024ELj1ELj4ELj1ELj16ENS_18Kernel_traits_baseILj1024EfffffjLj128EEEEELb0ELb1ELb0ELb1EEEvNS_9FwdParamsE,@"STO_CUDA_ENTRY STV_DEFAULT"
_ZN10layer_norm13ln_fwd_kernelINS_13Kernel_traitsIfffffjLj1024ELj1ELj4ELj1ELj16ENS_18Kernel_traits_baseILj1024EfffffjLj128EEEEELb0ELb1ELb0ELb1EEEvNS_9FwdParamsE:
.text._ZN10layer_norm13ln_fwd_kernelINS_13Kernel_traitsIfffffjLj1024ELj1ELj4ELj1ELj16ENS_18Kernel_traits_baseILj1024EfffffjLj128EEEEELb0ELb1ELb0ELb1EEEvNS_9FwdParamsE:
        /* <DEDUP_REMOVED lines=43> */
.L_x_33449:
        /* <DEDUP_REMOVED lines=36> */
.L_x_33450:
        /* <DEDUP_REMOVED lines=10> */
[----:B------:R-:W3:Y:S01]  /*0590*/  LDCU UR10, c[0x0][0x448] ;  /* 0x00008900ff0a77ac */ /* 0x000ee20008000800 */
[----:B-1----:R-:W-:-:S04]  /*05a0*/  ISETP.NE.U32.AND P0, PT, RZ, UR4, PT ;  /* 0x00000004ff007c0c */ /* 0x002fc8000bf05070 */
[----:B--23--:R-:W-:-:S13]  /*05b0*/  ISETP.NE.AND.EX P0, PT, RZ, UR5, PT, P0 ;  /* 0x00000005ff007c0c */ /* 0x00cfda000bf05300 */
.L_x_33453:
[----:B0-----:R-:W0:Y:S01]  /*05c0*/  LDC.64 R4, c[0x0][0x3e0] ;  /* 0x0000f800ff047b82 */ /* 0x001e220000000a00 */
[----:B------:R-:W-:-:S05]  /*05d0*/  IMAD R3, R2, UR9, RZ ;  /* 0x0000000902037c24 */ /* 0x000fca000f8e02ff */
[----:B--2---:R-:W-:Y:S02]  /*05e0*/  SHF.R.S32.HI R6, RZ, 0x1f, R3 ;  /* 0x0000001fff067819 */ /* 0x004fe40000011403 */
[----:B------:R-:W1:Y:S02]  /*05f0*/  LDC.64 R136, c[0x0][0x390] ;  /* 0x0000e400ff887b82 */ /* 0x000e640000000a00 */
[----:B------:R-:W-:-:S04]  /*0600*/  LEA.HI R3, R6, R3, RZ, 0x2 ;  /* 0x0000000306037211 */ /* 0x000fc800078f10ff */
[----:B------:R-:W-:Y:S02]  /*0610*/  LEA.HI.SX32 R3, R3, R0, 0x1e ;  /* 0x0000000003037211 */ /* 0x000fe400078ff2ff */
[----:B------:R-:W2:Y:S01]  /*0620*/  @P0 LDC.64 R112, c[0x0][0x3a0] ;  /* 0x0000e800ff700b82 */ /* 0x000ea20000000a00 */
[----:B0-----:R-:W-:-:S07]  /*0630*/  IMAD.WIDE R4, R2, 0x4, R4 ;  /* 0x0000000402047825 */ /* 0x001fce00078e0204 */
[----:B------:R-:W0:Y:S01]  /*0640*/  LDC.64 R144, c[0x0][0x3a8] ;  /* 0x0000ea00ff907b82 */ /* 0x000e220000000a00 */
[----:B------:R0:W3:Y:S01]  /*0650*/  LDG.E R143, desc[UR6][R4.64] ;  /* 0x00000006048f7981 */ /* 0x0000e2000c1e1900 */
[----:B-1----:R-:W-:-:S06]  /*0660*/  IMAD.WIDE.U32 R6, R3, 0x10, R136 ;  /* 0x0000001003067825 */ /* 0x002fcc00078e0088 */
[----:B------:R-:W1:Y:S01]  /*0670*/  @P0 LDC.64 R116, c[0x0][0x3a0] ;  /* 0x0000e800ff740b82 */ /* 0x000e620000000a00 */
[----:B------:R4:W3:Y:S01]  /*0680*/  LDG.E.128 R120, desc[UR6][R6.64] ;  /* 0x0000000606787981 */ /* 0x0008e2000c1e1d00 */
[----:B--2---:R-:W-:-:S06]  /*0690*/  @P0 IMAD.WIDE.U32 R112, R3, 0x10, R112 ;  /* 0x0000001003700825 */ /* 0x004fcc00078e0070 */
[----:B------:R-:W2:Y:S01]  /*06a0*/  @P0 LDC.64 R130, c[0x0][0x3a0] ;  /* 0x0000e800ff820b82 */ /* 0x000ea20000000a00 */
[----:B------:R-:W2:Y:S01]  /*06b0*/  @P0 LDG.E.128 R8, desc[UR6][R112.64] ;  /* 0x0000000670080981 */ /* 0x000ea2000c1e1d00 */
[C---:B------:R-:W-:Y:S01]  /*06c0*/  IADD3 R141, PT, PT, R3.reuse, 0x20, RZ ;  /* 0x00000020038d7810 */ /* 0x040fe20007ffe0ff */
[----:B0-----:R-:W-:-:S05]  /*06d0*/  IMAD.WIDE.U32 R4, R3, 0x10, R144 ;  /* 0x0000001003047825 */ /* 0x001fca00078e0090 */
[----:B------:R-:W0:Y:S01]  /*06e0*/  @P0 LDC.64 R146, c[0x0][0x3a0] ;  /* 0x0000e800ff920b82 */ /* 0x000e220000000a00 */
[----:B----4-:R-:W-:-:S04]  /*06f0*/  IMAD.WIDE.U32 R6, R141, 0x10, R136 ;  /* 0x000000108d067825 */ /* 0x010fc800078e0088 */
[----:B-1----:R-:W-:-:S04]  /*0700*/  @P0 IMAD.WIDE.U32 R116, R141, 0x10, R116 ;  /* 0x000000108d740825 */ /* 0x002fc800078e0074 */
[C---:B---3--:R-:W-:Y:S01]  /*0710*/  FMUL.FTZ R109, R143.reuse, R120 ;  /* 0x000000788f6d7220 */ /* 0x048fe20000410000 */
[C---:B------:R-:W-:Y:S01]  /*0720*/  FMUL.FTZ R114, R143.reuse, R121 ;  /* 0x000000798f727220 */ /* 0x040fe20000410000 */
[C---:B------:R-:W-:Y:S01]  /*0730*/  FMUL.FTZ R115, R143.reuse, R122 ;  /* 0x0000007a8f737220 */ /* 0x040fe20000410000 */
[----:B------:R-:W-:Y:S02]  /*0740*/  FMUL.FTZ R118, R143, R123 ;  /* 0x0000007b8f767220 */ /* 0x000fe40000410000 */
[----:B------:R-:W1:Y:S01]  /*0750*/  @P0 LDC.64 R122, c[0x0][0x3a0] ;  /* 0x0000e800ff7a0b82 */ /* 0x000e620000000a00 */
[CC--:B--2--5:R-:W-:Y:S01]  /*0760*/  @P0 FFMA.FTZ R108, R109.reuse, R76.reuse, R8 ;  /* 0x0000004c6d6c0223 */ /* 0x0e4fe20000010008 */
[----:B------:R-:W-:Y:S01]  /*0770*/  @!P0 FMUL.FTZ R108, R109, R76 ;  /* 0x0000004c6d6c8220 */ /* 0x000fe20000410000 */
[----:B------:R-:W-:Y:S01]  /*0780*/  @P0 FFMA.FTZ R109, R114, R77, R9 ;  /* 0x0000004d726d0223 */ /* 0x000fe20000010009 */
[CC--:B------:R-:W-:Y:S01]  /*0790*/  @P0 FFMA.FTZ R110, R115.reuse, R78.reuse, R10 ;  /* 0x0000004e736e0223 */ /* 0x0c0fe2000001000a */
[----:B------:R-:W-:Y:S01]  /*07a0*/  @P0 FFMA.FTZ R111, R118, R79, R11 ;  /* 0x0000004f766f0223 */ /* 0x000fe2000001000b */
[----:B------:R-:W-:Y:S01]  /*07b0*/  @!P0 FMUL.FTZ R109, R114, R77 ;  /* 0x0000004d726d8220 */ /* 0x000fe20000410000 */
[----:B------:R-:W-:Y:S01]  /*07c0*/  @!P0 FMUL.FTZ R110, R115, R78 ;  /* 0x0000004e736e8220 */ /* 0x000fe20000410000 */
[----:B------:R-:W-:-:S05]  /*07d0*/  @!P0 FMUL.FTZ R111, R118, R79 ;  /* 0x0000004f766f8220 */ /* 0x000fca0000410000 */
[----:B------:R2:W-:Y:S04]  /*07e0*/  STG.E.128 desc[UR6][R4.64], R108 ;  /* 0x0000006c04007986 */ /* 0x0005e8000c101d06 */
[----:B------:R3:W4:Y:S04]  /*07f0*/  LDG.E.128 R124, desc[UR6][R6.64] ;  /* 0x00000006067c7981 */ /* 0x000728000c1e1d00 */
[----:B------:R-:W4:Y:S01]  /*0800*/  @P0 LDG.E.128 R8, desc[UR6][R116.64] ;  /* 0x0000000674080981 */ /* 0x000f22000c1e1d00 */
[----:B---3--:R-:W-:Y:S01]  /*0810*/  IMAD.WIDE.U32 R6, R141, 0x10, R144 ;  /* 0x000000108d067825 */ /* 0x008fe200078e0090 */
[----:B--2---:R-:W-:-:S05]  /*0820*/  IADD3 R5, PT, PT, R3, 0x40, RZ ;  /* 0x0000004003057810 */ /* 0x004fca0007ffe0ff */
[----:B-1----:R-:W-:-:S04]  /*0830*/  @P0 IMAD.WIDE.U32 R122, R5, 0x10, R122 ;  /* 0x00000010057a0825 */ /* 0x002fc800078e007a */
[C---:B----4-:R-:W-:Y:S01]  /*0840*/  FMUL.FTZ R113, R143.reuse, R124 ;  /* 0x0000007c8f717220 */ /* 0x050fe20000410000 */
[C---:B------:R-:W-:Y:S01]  /*0850*/  FMUL.FTZ R118, R143.reuse, R125 ;  /* 0x0000007d8f767220 */ /* 0x040fe20000410000 */
[C---:B------:R-:W-:Y:S01]  /*0860*/  FMUL.FTZ R119, R143.reuse, R126 ;  /* 0x0000007e8f777220 */ /* 0x040fe20000410000 */
[----:B------:R-:W-:Y:S01]  /*0870*/  FMUL.FTZ R120, R143, R127 ;  /* 0x0000007f8f787220 */ /* 0x000fe20000410000 */
[CC--:B------:R-:W-:Y:S01]  /*0880*/  @P0 FFMA.FTZ R112, R113.reuse, R80.reuse, R8 ;  /* 0x0000005071700223 */ /* 0x0c0fe20000010008 */
[----:B------:R-:W-:Y:S01]  /*0890*/  @!P0 FMUL.FTZ R112, R113, R80 ;  /* 0x0000005071708220 */ /* 0x000fe20000410000 */
[----:B------:R-:W-:Y:S01]  /*08a0*/  @P0 FFMA.FTZ R113, R118, R81, R9 ;  /* 0x0000005176710223 */ /* 0x000fe20000010009 */
[CC--:B------:R-:W-:Y:S01]  /*08b0*/  @P0 FFMA.FTZ R114, R119.reuse, R82.reuse, R10 ;  /* 0x0000005277720223 */ /* 0x0c0fe2000001000a */
[----:B------:R-:W-:Y:S01]  /*08c0*/  @P0 FFMA.FTZ R115, R120, R83, R11 ;  /* 0x0000005378730223 */ /* 0x000fe2000001000b */
[----:B------:R-:W-:Y:S01]  /*08d0*/  @!P0 FMUL.FTZ R113, R118, R81 ;  /* 0x0000005176718220 */ /* 0x000fe20000410000 */
[----:B------:R-:W-:Y:S01]  /*08e0*/  @!P0 FMUL.FTZ R114, R119, R82 ;  /* 0x0000005277728220 */ /* 0x000fe20000410000 */
[----:B------:R-:W-:Y:S01]  /*08f0*/  @!P0 FMUL.FTZ R115, R120, R83 ;  /* 0x0000005378738220 */ /* 0x000fe20000410000 */
[----:B------:R-:W-:Y:S01]  /*0900*/  IMAD.WIDE.U32 R120, R5, 0x10, R136 ;  /* 0x0000001005787825 */ /* 0x000fe200078e0088 */
[----:B------:R-:W1:Y:S03]  /*0910*/  @P0 LDC.64 R126, c[0x0][0x3a0] ;  /* 0x0000e800ff7e0b82 */ /* 0x000e660000000a00 */
[----:B------:R2:W-:Y:S04]  /*0920*/  STG.E.128 desc[UR6][R6.64], R112 ;  /* 0x0000007006007986 */ /* 0x0005e8000c101d06 */
[----:B------:R-:W3:Y:S04]  /*0930*/  LDG.E.128 R116, desc[UR6][R120.64] ;  /* 0x0000000678747981 */ /* 0x000ee8000c1e1d00 */
[----:B------:R-:W4:Y:S01]  /*0940*/  @P0 LDG.E.128 R8, desc[UR6][R122.64] ;  /* 0x000000067a080981 */ /* 0x000f22000c1e1d00 */
[----:B------:R-:W-:Y:S01]  /*0950*/  IADD3 R140, PT, PT, R3, 0x60, RZ ;  /* 0x00000060038c7810 */ /* 0x000fe20007ffe0ff */
[----:B--2---:R-:W-:-:S04]  /*0960*/  IMAD.WIDE.U32 R6, R5, 0x10, R144 ;  /* 0x0000001005067825 */ /* 0x004fc800078e0090 */
[----:B-1----:R-:W-:-:S04]  /*0970*/  @P0 IMAD.WIDE.U32 R126, R140, 0x10, R126 ;  /* 0x000000108c7e0825 */ /* 0x002fc800078e007e */
[C---:B---3--:R-:W-:Y:S01]  /*0980*/  FMUL.FTZ R125, R143.reuse, R116 ;  /* 0x000000748f7d7220 */ /* 0x048fe20000410000 */
[C---:B------:R-:W-:Y:S01]  /*0990*/  FMUL.FTZ R4, R143.reuse, R117 ;  /* 0x000000758f047220 */ /* 0x040fe20000410000 */
[C---:B------:R-:W-:Y:S01]  /*09a0*/  FMUL.FTZ R129, R143.reuse, R118 ;  /* 0x000000768f817220 */ /* 0x040fe20000410000 */
        /* <DEDUP_REMOVED lines=8> */
[----:B------:R-:W-:Y:S01]  /*0a30*/  @!P0 FMUL.FTZ R119, R124, R87 ;  /* 0x000000577c778220 */ /* 0x000fe20000410000 */
[----:B------:R-:W-:-:S04]  /*0a40*/  IMAD.WIDE.U32 R124, R140, 0x10, R136 ;  /* 0x000000108c7c7825 */ /* 0x000fc800078e0088 */
[----:B------:R1:W-:Y:S04]  /*0a50*/  STG.E.128 desc[UR6][R6.64], R116 ;  /* 0x0000007406007986 */ /* 0x0003e8000c101d06 */
[----:B------:R-:W2:Y:S04]  /*0a60*/  LDG.E.128 R120, desc[UR6][R124.64] ;  /* 0x000000067c787981 */ /* 0x000ea8000c1e1d00 */
[----:B------:R-:W3:Y:S01]  /*0a70*/  @P0 LDG.E.128 R8, desc[UR6][R126.64] ;  /* 0x000000067e080981 */ /* 0x000ee2000c1e1d00 */
[----:B------:R-:W-:Y:S01]  /*0a80*/  IADD3 R4, PT, PT, R3, 0x80, RZ ;  /* 0x0000008003047810 */ /* 0x000fe20007ffe0ff */
[----:B-1----:R-:W-:-:S04]  /*0a90*/  IMAD.WIDE.U32 R6, R140, 0x10, R144 ;  /* 0x000000108c067825 */ /* 0x002fc800078e0090 */
[----:B------:R-:W-:-:S04]  /*0aa0*/  @P0 IMAD.WIDE.U32 R130, R4, 0x10, R130 ;  /* 0x0000001004820825 */ /* 0x000fc800078e0082 */
[C---:B--2---:R-:W-:Y:S01]  /*0ab0*/  FMUL.FTZ R129, R143.reuse, R120 ;  /* 0x000000788f817220 */ /* 0x044fe20000410000 */
[C---:B------:R-:W-:Y:S01]  /*0ac0*/  FMUL.FTZ R128, R143.reuse, R121 ;  /* 0x000000798f807220 */ /* 0x040fe20000410000 */
[C---:B------:R-:W-:Y:S01]  /*0ad0*/  FMUL.FTZ R133, R143.reuse, R122 ;  /* 0x0000007a8f857220 */ /* 0x040fe20000410000 */
[----:B------:R-:W-:Y:S01]  /*0ae0*/  FMUL.FTZ R132, R143, R123 ;  /* 0x0000007b8f847220 */ /* 0x000fe20000410000 */
[----:B---3--:R-:W-:Y:S01]  /*0af0*/  @P0 FFMA.FTZ R120, R129, R88, R8 ;  /* 0x0000005881780223 */ /* 0x008fe20000010008 */
        /* <DEDUP_REMOVED lines=11> */
[----:B-1----:R-:W-:-:S05]  /*0bb0*/  IADD3 R7, PT, PT, R3, 0xa0, RZ ;  /* 0x000000a003077810 */ /* 0x002fca0007ffe0ff */
[----:B------:R-:W-:-:S04]  /*0bc0*/  IMAD.WIDE.U32 R138, R7, 0x10, R136 ;  /* 0x00000010078a7825 */ /* 0x000fc800078e0088 */
[----:B0-----:R-:W-:-:S04]  /*0bd0*/  @P0 IMAD.WIDE.U32 R146, R7, 0x10, R146 ;  /* 0x0000001007920825 */ /* 0x001fc800078e0092 */
        /* <DEDUP_REMOVED lines=12> */
[--C-:B------:R-:W-:Y:S01]  /*0ca0*/  IMAD.WIDE.U32 R134, R4, 0x10, R144.reuse ;  /* 0x0000001004867825 */ /* 0x100fe200078e0090 */
[----:B------:R-:W0:Y:S04]  /*0cb0*/  @P0 LDC.64 R132, c[0x0][0x3a0] ;  /* 0x0000e800ff840b82 */ /* 0x000e280000000a00 */
[----:B------:R1:W-:Y:S04]  /*0cc0*/  STG.E.128 desc[UR6][R134.64], R124 ;  /* 0x0000007c86007986 */ /* 0x0003e8000c101d06 */
[----:B------:R2:W3:Y:S04]  /*0cd0*/  LDG.E.128 R128, desc[UR6][R138.64] ;  /* 0x000000068a807981 */ /* 0x0004e8000c1e1d00 */
[----:B------:R4:W3:Y:S01]  /*0ce0*/  @P0 LDG.E.128 R8, desc[UR6][R146.64] ;  /* 0x0000000692080981 */ /* 0x0008e2000c1e1d00 */
[----:B------:R-:W-:Y:S01]  /*0cf0*/  IADD3 R6, PT, PT, R3, 0xc0, RZ ;  /* 0x000000c003067810 */ /* 0x000fe20007ffe0ff */
[----:B--2---:R-:W2:Y:S01]  /*0d00*/  @P0 LDC.64 R138, c[0x0][0x3a0] ;  /* 0x0000e800ff8a0b82 */ /* 0x004ea20000000a00 */
[----:B----4-:R-:W-:-:S04]  /*0d10*/  IMAD.WIDE.U32 R146, R7, 0x10, R144 ;  /* 0x0000001007927825 */ /* 0x010fc800078e0090 */
[C---:B---3--:R-:W-:Y:S01]  /*0d20*/  FMUL.FTZ R149, R143.reuse, R128 ;  /* 0x000000808f957220 */ /* 0x048fe20000410000 */
[C---:B------:R-:W-:Y:S01]  /*0d30*/  FMUL.FTZ R142, R143.reuse, R129 ;  /* 0x000000818f8e7220 */ /* 0x040fe20000410000 */
[C---:B------:R-:W-:Y:S01]  /*0d40*/  FMUL.FTZ R151, R143.reuse, R130 ;  /* 0x000000828f977220 */ /* 0x040fe20000410000 */
        /* <DEDUP_REMOVED lines=10> */
[----:B0-----:R-:W-:Y:S01]  /*0df0*/  @P0 IMAD.WIDE.U32 R150, R6, 0x10, R132 ;  /* 0x0000001006960825 */ /* 0x001fe200078e0084 */
[----:B------:R0:W-:Y:S04]  /*0e00*/  STG.E.128 desc[UR6][R146.64], R128 ;  /* 0x0000008092007986 */ /* 0x0001e8000c101d06 */
[----:B-1----:R2:W3:Y:S04]  /*0e10*/  LDG.E.128 R132, desc[UR6][R148.64] ;  /* 0x0000000694847981 */ /* 0x0024e8000c1e1d00 */
[----:B------:R1:W4:Y:S01]  /*0e20*/  @P0 LDG.E.128 R8, desc[UR6][R150.64] ;  /* 0x0000000696080981 */ /* 0x000322000c1e1d00 */
[----:B------:R-:W-:-:S05]  /*0e30*/  IADD3 R142, PT, PT, R3, 0xe0, RZ ;  /* 0x000000e0038e7810 */ /* 0x000fca0007ffe0ff */
[----:B------:R-:W-:-:S04]  /*0e40*/  IMAD.WIDE.U32 R136, R142, 0x10, R136 ;  /* 0x000000108e887825 */ /* 0x000fc800078e0088 */
[----:B0-----:R-:W-:-:S04]  /*0e50*/  IMAD.WIDE.U32 R146, R6, 0x10, R144 ;  /* 0x0000001006927825 */ /* 0x001fc800078e0090 */
[----:B--2---:R-:W-:-:S04]  /*0e60*/  @P0 IMAD.WIDE.U32 R148, R142, 0x10, R138 ;  /* 0x000000108e940825 */ /* 0x004fc800078e008a */
[----:B-1----:R-:W-:-:S04]  /*0e70*/  FADD.FTZ R150, RZ, R108 ;  /* 0x0000006cff967221 */ /* 0x002fc80000010000 */
[----:B------:R-:W-:-:S04]  /*0e80*/  FADD.FTZ R151, R150, R109 ;  /* 0x0000006d96977221 */ /* 0x000fc80000010000 */
[----:B------:R-:W-:-:S04]  /*0e90*/  FADD.FTZ R150, R151, R110 ;  /* 0x0000006e97967221 */ /* 0x000fc80000010000 */
[----:B------:R-:W-:-:S04]  /*0ea0*/  FADD.FTZ R151, R150, R111 ;  /* 0x0000006f96977221 */ /* 0x000fc80000010000 */
[----:B------:R-:W-:-:S04]  /*0eb0*/  FADD.FTZ R150, R151, R112 ;  /* 0x0000007097967221 */ /* 0x000fc80000010000 */
[----:B------:R-:W-:-:S04]  /*0ec0*/  FADD.FTZ R151, R150, R113 ;  /* 0x0000007196977221 */ /* 0x000fc80000010000 */
[----:B------:R-:W-:-:S04]  /*0ed0*/  FADD.FTZ R150, R151, R114 ;  /* 0x0000007297967221 */ /* 0x000fc80000010000 */
[----:B------:R-:W-:Y:S01]  /*0ee0*/  FADD.FTZ R151, R150, R115 ;  /* 0x0000007396977221 */ /* 0x000fe20000010000 */
        /* <DEDUP_REMOVED lines=12> */
[----:B------:R0:W-:Y:S04]  /*0fb0*/  STG.E.128 desc[UR6][R146.64], R132 ;  /* 0x0000008492007986 */ /* 0x0001e8000c101d06 */
[----:B------:R-:W2:Y:S04]  /*0fc0*/  LDG.E.128 R136, desc[UR6][R136.64] ;  /* 0x0000000688887981 */ /* 0x000ea8000c1e1d00 */
[----:B------:R1:W3:Y:S01]  /*0fd0*/  @P0 LDG.E.128 R8, desc[UR6][R148.64] ;  /* 0x0000000694080981 */ /* 0x0002e2000c1e1d00 */
        /* <DEDUP_REMOVED lines=13> */
[----:B-1----:R-:W-:-:S04]  /*10b0*/  FADD.FTZ R149, R146, R129 ;  /* 0x0000008192957221 */ /* 0x002fc80000010000 */
[----:B------:R-:W-:Y:S01]  /*10c0*/  FADD.FTZ R150, R149, R130 ;  /* 0x0000008295967221 */ /* 0x000fe20000010000 */
[----:B------:R-:W-:Y:S01]  /*10d0*/  IMAD.WIDE.U32 R144, R142, 0x10, R144 ;  /* 0x000000108e907825 */ /* 0x000fe200078e0090 */
[----:B------:R-:W-:Y:S01]  /*10e0*/  UMOV UR4, 0xffffffff ;  /* 0xffffffff00047882 */ /* 0x000fe20000000000 */
[----:B------:R-:W-:Y:S02]  /*10f0*/  ISETP.NE.AND P2, PT, R0, RZ, PT ;  /* 0x000000ff0000720c */ /* 0x000fe40003f45270 */
[C---:B--2---:R-:W-:Y:S01]  /*1100*/  FMUL.FTZ R148, R143.reuse, R139 ;  /* 0x0000008b8f947220 */ /* 0x044fe20000410000 */
[----:B------:R-:W-:Y:S01]  /*1110*/  FADD.FTZ R139, R150, R131 ;  /* 0x00000083968b7221 */ /* 0x000fe20000010000 */
[C---:B------:R-:W-:Y:S01]  /*1120*/  FMUL.FTZ R147, R143.reuse, R136 ;  /* 0x000000888f937220 */ /* 0x040fe20000410000 */
[C---:B------:R-:W-:Y:S01]  /*1130*/  FMUL.FTZ R146, R143.reuse, R137 ;  /* 0x000000898f927220 */ /* 0x040fe20000410000 */
[----:B------:R-:W-:Y:S01]  /*1140*/  FMUL.FTZ R149, R143, R138 ;  /* 0x0000008a8f957220 */ /* 0x000fe20000410000 */
[----:B------:R-:W-:Y:S01]  /*1150*/  FADD.FTZ R150, R139, R132 ;  /* 0x000000848b967221 */ /* 0x000fe20000010000 */
        /* <DEDUP_REMOVED lines=102> */
.L_x_33467:
[----:B------:R-:W2:Y:S01]  /*17c0*/  @!P2 LDC.64 R144, c[0x0][0x3c0] ;  /* 0x0000f000ff90ab82 */ /* 0x000ea20000000a00 */
[----:B------:R-:W-:Y:S01]  /*17d0*/  FMUL.FTZ R143, R151, R151 ;  /* 0x00000097978f7220 */ /* 0x000fe20000410000 */
[----:B------:R-:W-:Y:S01]  /*17e0*/  ISETP.NE.AND P1, PT, RZ, UR8, PT ;  /* 0x00000008ff007c0c */ /* 0x000fe2000bf25270 */
[----:B-1----:R-:W-:-:S03]  /*17f0*/  FADD.FTZ R147, R153, R147 ;  /* 0x0000009399937221 */ /* 0x002fc60000010000 */
[----:B------:R-:W-:Y:S01]  /*1800*/  FSEL R146, R143, RZ, P1 ;  /* 0x000000ff8f927208 */ /* 0x000fe20000800000 */
[----:B------:R-:W-:Y:S01]  /*1810*/  FFMA.FTZ R147, R147, R148, UR10 ;  /* 0x0000000a93937e23 */ /* 0x000fe20008010094 */
[----:B------:R-:W-:Y:S01]  /*1820*/  FSEL R143, R151, RZ, !P1 ;  /* 0x000000ff978f7208 */ /* 0x000fe20004800000 */
[----:B------:R-:W1:Y:S02]  /*1830*/  @!P2 LDC.64 R148, c[0x0][0x3c8] ;  /* 0x0000f200ff94ab82 */ /* 0x000e640000000a00 */
[----:B------:R-:W-:Y:S02]  /*1840*/  FADD.FTZ R147, R147, R146 ;  /* 0x0000009293937221 */ /* 0x000fe40000010000 */
        /* <DEDUP_REMOVED lines=11> */
[----:B--2---:R-:W-:-:S04]  /*1900*/  @!P2 IMAD.WIDE R144, R2, 0x4, R144 ;  /* 0x000000040290a825 */ /* 0x004fc800078e0290 */
[C---:B------:R-:W-:Y:S01]  /*1910*/  FADD.FTZ R117, -R143.reuse, R117 ;  /* 0x000000758f757221 */ /* 0x040fe20000010100 */
[C---:B------:R-:W-:Y:S01]  /*1920*/  FADD.FTZ R118, -R143.reuse, R118 ;  /* 0x000000768f767221 */ /* 0x040fe20000010100 */
[C---:B------:R-:W-:Y:S01]  /*1930*/  FADD.FTZ R119, -R143.reuse, R119 ;  /* 0x000000778f777221 */ /* 0x040fe20000010100 */
[C---:B------:R-:W-:Y:S01]  /*1940*/  FADD.FTZ R120, -R143.reuse, R120 ;  /* 0x000000788f787221 */ /* 0x040fe20000010100 */
[----:B------:R2:W-:Y:S01]  /*1950*/  @!P2 STG.E desc[UR6][R144.64], R151 ;  /* 0x000000979000a986 */ /* 0x0005e2000c101906 */
[C---:B------:R-:W-:Y:S01]  /*1960*/  FADD.FTZ R121, -R143.reuse, R121 ;  /* 0x000000798f797221 */ /* 0x040fe20000010100 */
[C---:B------:R-:W-:Y:S01]  /*1970*/  FADD.FTZ R122, -R143.reuse, R122 ;  /* 0x0000007a8f7a7221 */ /* 0x040fe20000010100 */
[----:B------:R-:W-:Y:S01]  /*1980*/  FADD.FTZ R123, -R143, R123 ;  /* 0x0000007b8f7b7221 */ /* 0x000fe20000010100 */
[C---:B---3--:R-:W-:Y:S01]  /*1990*/  FMUL.FTZ R108, R124.reuse, R108 ;  /* 0x0000006c7c6c7220 */ /* 0x048fe20000410000 */
[C---:B------:R-:W-:Y:S01]  /*19a0*/  FMUL.FTZ R109, R124.reuse, R109 ;  /* 0x0000006d7c6d7220 */ /* 0x040fe20000410000 */
[C---:B------:R-:W-:Y:S01]  /*19b0*/  FMUL.FTZ R110, R124.reuse, R110 ;  /* 0x0000006e7c6e7220 */ /* 0x040fe20000410000 */
[----:B------:R-:W-:Y:S01]  /*19c0*/  FMUL.FTZ R111, R124, R111 ;  /* 0x0000006f7c6f7220 */ /* 0x000fe20000410000 */
[----:B-1----:R-:W-:-:S04]  /*19d0*/  @!P2 IMAD.WIDE R148, R2, 0x4, R148 ;  /* 0x000000040294a825 */ /* 0x002fc800078e0294 */
[----:B------:R-:W-:Y:S01]  /*19e0*/  FFMA.FTZ R108, R108, R12, R44 ;  /* 0x0000000c6c6c7223 */ /* 0x000fe2000001002c */
[----:B------:R-:W-:Y:S01]  /*19f0*/  FFMA.FTZ R109, R109, R13, R45 ;  /* 0x0000000d6d6d7223 */ /* 0x000fe2000001002d */
[----:B------:R-:W-:Y:S01]  /*1a00*/  FFMA.FTZ R110, R110, R14, R46 ;  /* 0x0000000e6e6e7223 */ /* 0x000fe2000001002e */
[----:B--2---:R-:W1:Y:S01]  /*1a10*/  LDC.64 R144, c[0x0][0x428] ;  /* 0x00010a00ff907b82 */ /* 0x004e620000000a00 */
[----:B------:R-:W-:Y:S01]  /*1a20*/  FFMA.FTZ R111, R111, R15, R47 ;  /* 0x0000000f6f6f7223 */ /* 0x000fe2000001002f */
        /* <DEDUP_REMOVED lines=11> */
[C---:B------:R-:W-:Y:S01]  /*1ae0*/  FMUL.FTZ R115, R124.reuse, R115 ;  /* 0x000000737c737220 */ /* 0x040fe20000410000 */
        /* <DEDUP_REMOVED lines=8> */
[C---:B------:R-:W-:Y:S01]  /*1b70*/  FADD.FTZ R136, -R143.reuse, R136 ;  /* 0x000000888f887221 */ /* 0x040fe20000010100 */
[----:B------:R-:W-:Y:S01]  /*1b80*/  FADD.FTZ R137, -R143, R137 ;  /* 0x000000898f897221 */ /* 0x000fe20000010100 */
[----:B-1----:R-:W-:-:S04]  /*1b90*/  IMAD.WIDE.U32 R150, R3, 0x10, R144 ;  /* 0x0000001003967825 */ /* 0x002fc800078e0090 */
[C---:B------:R-:W-:Y:S01]  /*1ba0*/  FADD.FTZ R138, -R143.reuse, R138 ;  /* 0x0000008a8f8a7221 */ /* 0x040fe20000010100 */
[----:B------:R-:W-:Y:S01]  /*1bb0*/  FADD.FTZ R139, -R143, R139 ;  /* 0x0000008b8f8b7221 */ /* 0x000fe20000010100 */
[C---:B------:R-:W-:Y:S01]  /*1bc0*/  FMUL.FTZ R120, R124.reuse, R120 ;  /* 0x000000787c787220 */ /* 0x040fe20000410000 */
[----:B--2---:R-:W-:Y:S01]  /*1bd0*/  IMAD.WIDE.U32 R148, R5, 0x10, R144 ;  /* 0x0000001005947825 */ /* 0x004fe200078e0090 */
        /* <DEDUP_REMOVED lines=18> */
[----:B-1----:R-:W-:-:S04]  /*1d00*/  IMAD.WIDE.U32 R108, R4, 0x10, R144 ;  /* 0x00000010046c7825 */ /* 0x002fc800078e0090 */
[C---:B------:R-:W-:Y:S01]  /*1d10*/  FMUL.FTZ R134, R124.reuse, R134 ;  /* 0x000000867c867220 */ /* 0x040fe20000410000 */
[----:B------:R-:W1:Y:S01]  /*1d20*/  LDC.64 R4, c[0x0][0x380] ;  /* 0x0000e000ff047b82 */ /* 0x000e620000000a00 */
        /* <DEDUP_REMOVED lines=36> */
[----:B------:R2:W-:Y:S01]  /*1f70*/  STG.E.128 desc[UR6][R140.64], R120 ;  /* 0x000000788c007986 */ /* 0x0005e2000c101d06 */
[----:B-1----:R-:W-:-:S03]  /*1f80*/  LEA R2, R4, R2, 0x2 ;  /* 0x0000000204027211 */ /* 0x002fc600078e10ff */
[----:B------:R2:W-:Y:S01]  /*1f90*/  STG.E.128 desc[UR6][R108.64], R124 ;  /* 0x0000007c6c007986 */ /* 0x0005e2000c101d06 */
[----:B------:R-:W-:-:S03]  /*1fa0*/  ISETP.GE.AND P1, PT, R2, R5, PT ;  /* 0x000000050200720c */ /* 0x000fc60003f26270 */
[----:B------:R2:W-:Y:S04]  /*1fb0*/  STG.E.128 desc[UR6][R150.64], R128 ;  /* 0x0000008096007986 */ /* 0x0005e8000c101d06 */
[----:B------:R2:W-:Y:S04]  /*1fc0*/  STG.E.128 desc[UR6][R6.64], R132 ;  /* 0x0000008406007986 */ /* 0x0005e8000c101d06 */
[----:B------:R2:W-:Y:S02]  /*1fd0*/  STG.E.128 desc[UR6][R142.64], R136 ;  /* 0x000000888e007986 */ /* 0x0005e4000c101d06 */
[----:B------:R-:W-:Y:S05]  /*1fe0*/  @!P1 BRA `(.L_x_33453) ;  /* 0xffffffe400749947 */ /* 0x000fea000383ffff */
[----:B------:R-:W-:Y:S05]  /*1ff0*/  EXIT ;  /* 0x000000000000794d */ /* 0x000fea0003800000 */
.L_x_33451:
[----:B------:R-:W1:Y:S01]  /*2000*/  LDCU.64 UR4, c[0x0][0x3a0] ;  /* 0x00007400ff0477ac */ /* 0x000e620008000a00 */
[----:B------:R-:W2:Y:S01]  /*2010*/  LDCU UR9, c[0x0][0x388] ;  /* 0x00007100ff0977ac */ /* 0x000ea20008000800 */
[----:B------:R-:W3:Y:S01]  /*2020*/  LDCU UR10, c[0x0][0x448] ;  /* 0x00008900ff0a77ac */ /* 0x000ee20008000800 */
[----:B-1----:R-:W-:-:S04]  /*2030*/  ISETP.NE.U32.AND P0, PT, RZ, UR4, PT ;  /* 0x00000004ff007c0c */ /* 0x002fc8000bf05070 */
[----:B--23--:R-:W-:-:S13]  /*2040*/  ISETP.NE.AND.EX P0, PT, RZ, UR5, PT, P0 ;  /* 0x00000005ff007c0c */ /* 0x00cfda000bf05300 */
.L_x_33455:
[----:B------:R-:W1:Y:S01]  /*2050*/  @P0 LDC.64 R110, c[0x0][0x3a0] ;  /* 0x0000e800ff6e0b82 */ /* 0x000e620000000a00 */
[----:B------:R-:W-:-:S05]  /*2060*/  IMAD R3, R2, UR9, RZ ;  /* 0x0000000902037c24 */ /* 0x000fca000f8e02ff */
[----:B0-2---:R-:W-:Y:S02]  /*2070*/  SHF.R.S32.HI R8, RZ, 0x1f, R3 ;  /* 0x0000001fff087819 */ /* 0x005fe40000011403 */
[----:B------:R-:W0:Y:S02]  /*2080*/  LDC.64 R140, c[0x0][0x390] ;  /* 0x0000e400ff8c7b82 */ /* 0x000e240000000a00 */
[----:B------:R-:W-:-:S04]  /*2090*/  LEA.HI R3, R8, R3, RZ, 0x2 ;  /* 0x0000000308037211 */ /* 0x000fc800078f10ff */
[----:B------:R-:W-:Y:S02]  /*20a0*/  LEA.HI.SX32 R3, R3, R0, 0x1e ;  /* 0x0000000003037211 */ /* 0x000fe400078ff2ff */
[----:B------:R-:W2:Y:S03]  /*20b0*/  LDC.64 R144, c[0x0][0x3a8] ;  /* 0x0000ea00ff907b82 */ /* 0x000ea60000000a00 */
[----:B-1----:R-:W-:-:S05]  /*20c0*/  @P0 IMAD.WIDE.U32 R110, R3, 0x10, R110 ;  /* 0x00000010036e0825 */ /* 0x002fca00078e006e */
[----:B------:R-:W1:Y:S01]  /*20d0*/  @P0 LDC.64 R116, c[0x0][0x3a0] ;  /* 0x0000e800ff740b82 */ /* 0x000e620000000a00 */
[----:B------:R-:W3:Y:S01]  /*20e0*/  @P0 LDG.E.128 R4, desc[UR6][R110.64] ;  /* 0x000000066e040981 */ /* 0x000ee2000c1e1d00 */
[----:B0-----:R-:W-:-:S06]  /*20f0*/  IMAD.WIDE.U32 R108, R3, 0x10, R140 ;  /* 0x00000010036c7825 */ /* 0x001fcc00078e008c */
[----:B------:R-:W0:Y:S01]  /*2100*/  @P0 LDC.64 R120, c[0x0][0x3a0] ;  /* 0x0000e800ff780b82 */ /* 0x000e220000000a00 */
[----:B------:R-:W3:Y:S01]  /*2110*/  LDG.E.128 R112, desc[UR6][R108.64] ;  /* 0x000000066c707981 */ /* 0x000ee2000c1e1d00 */
[----:B------:R-:W-:-:S06]  /*2120*/  IADD3 R148, PT, PT, R3, 0x20, RZ ;  /* 0x0000002003947810 */ /* 0x000fcc0007ffe0ff */
[----:B------:R-:W4:Y:S01]  /*2130*/  @P0 LDC.64 R146, c[0x0][0x3a0] ;  /* 0x0000e800ff920b82 */ /* 0x000f220000000a00 */
[----:B-1----:R-:W-:-:S07]  /*2140*/  @P0 IMAD.WIDE.U32 R116, R148, 0x10, R116 ;  /* 0x0000001094740825 */ /* 0x002fce00078e0074 */
[----:B------:R-:W1:Y:S01]  /*2150*/  @P0 LDC.64 R152, c[0x0][0x3a0] ;  /* 0x0000e800ff980b82 */ /* 0x000e620000000a00 */
[CC--:B---3-5:R-:W-:Y:S01]  /*2160*/  @P0 FFMA.FTZ R8, R112.reuse, R76.reuse, R4 ;  /* 0x0000004c70080223 */ /* 0x0e8fe20000010004 */
[----:B------:R-:W-:Y:S01]  /*2170*/  @P0 FFMA.FTZ R9, R113, R77, R5 ;  /* 0x0000004d71090223 */ /* 0x000fe20000010005 */
[----:B------:R-:W-:Y:S01]  /*2180*/  @!P0 FMUL.FTZ R8, R112, R76 ;  /* 0x0000004c70088220 */ /* 0x000fe20000410000 */
[CC--:B------:R-:W-:Y:S01]  /*2190*/  @P0 FFMA.FTZ R10, R114.reuse, R78.reuse, R6 ;  /* 0x0000004e720a0223 */ /* 0x0c0fe20000010006 */
[----:B------:R-:W-:Y:S01]  /*21a0*/  @P0 FFMA.FTZ R11, R115, R79, R7 ;  /* 0x0000004f730b0223 */ /* 0x000fe20000010007 */
[----:B------:R-:W-:Y:S01]  /*21b0*/  @!P0 FMUL.FTZ R9, R113, R77 ;  /* 0x0000004d71098220 */ /* 0x000fe20000410000 */
[----:B------:R-:W-:Y:S01]  /*21c0*/  @!P0 FMUL.FTZ R10, R114, R78 ;  /* 0x0000004e720a8220 */ /* 0x000fe20000410000 */
[----:B------:R-:W-:Y:S01]  /*21d0*/  @!P0 FMUL.FTZ R11, R115, R79 ;  /* 0x0000004f730b8220 */ /* 0x000fe20000410000 */
[----:B--2---:R-:W-:-:S04]  /*21e0*/  IMAD.WIDE.U32 R112, R3, 0x10, R144 ;  /* 0x0000001003707825 */ /* 0x004fc800078e0090 */
[C---:B------:R-:W-:Y:S01]  /*21f0*/  IMAD.WIDE.U32 R114, R148.reuse, 0x10, R140 ;  /* 0x0000001094727825 */ /* 0x040fe200078e008c */
[----:B------:R2:W-:Y:S04]  /*2200*/  STG.E.128 desc[UR6][R112.64], R8 ;  /* 0x0000000870007986 */ /* 0x0005e8000c101d06 */
[----:B------:R3:W4:Y:S04]  /*2210*/  @P0 LDG.E.128 R4, desc[UR6][R116.64] ;  /* 0x0000000674040981 */ /* 0x000728000c1e1d00 */
[----:B------:R-:W4:Y:S01]  /*2220*/  LDG.E.128 R124, desc[UR6][R114.64] ;  /* 0x00000006727c7981 */ /* 0x000f22000c1e1d00 */
[----:B------:R-:W-:Y:S01]  /*2230*/  IADD3 R137, PT, PT, R3, 0x40, RZ ;  /* 0x0000004003897810 */ /* 0x000fe20007ffe0ff */
[----:B---3--:R-:W-:-:S04]  /*2240*/  IMAD.WIDE.U32 R116, R148, 0x10, R144 ;  /* 0x0000001094747825 */ /* 0x008fc800078e0090 */
[----:B0-----:R-:W-:-:S04]  /*2250*/  @P0 IMAD.WIDE.U32 R120, R137, 0x10, R120 ;  /* 0x0000001089780825 */ /* 0x001fc800078e0078 */
[----:B------:R-:W-:-:S04]  /*2260*/  IMAD.WIDE.U32 R118, R137, 0x10, R140 ;  /* 0x0000001089767825 */ /* 0x000fc800078e008c */
        /* <DEDUP_REMOVED lines=8> */
[----:B------:R-:W0:Y:S04]  /*22f0*/  @P0 LDC.64 R124, c[0x0][0x3a0] ;  /* 0x0000e800ff7c0b82 */ /* 0x000e280000000a00 */
[----:B------:R3:W-:Y:S04]  /*2300*/  STG.E.128 desc[UR6][R116.64], R108 ;  /* 0x0000006c74007986 */ /* 0x0007e8000c101d06 */
[----:B------:R4:W2:Y:S04]  /*2310*/  @P0 LDG.E.128 R4, desc[UR6][R120.64] ;  /* 0x0000000678040981 */ /* 0x0008a8000c1e1d00 */
[----:B------:R-:W2:Y:S01]  /*2320*/  LDG.E.128 R128, desc[UR6][R118.64] ;  /* 0x0000000676807981 */ /* 0x000ea2000c1e1d00 */
[----:B------:R-:W-:Y:S01]  /*2330*/  IADD3 R139, PT, PT, R3, 0x60, RZ ;  /* 0x00000060038b7810 */ /* 0x000fe20007ffe0ff */
[----:B----4-:R-:W-:-:S04]  /*2340*/  IMAD.WIDE.U32 R120, R137, 0x10, R144 ;  /* 0x0000001089787825 */ /* 0x010fc800078e0090 */
[----:B------:R-:W-:-:S04]  /*2350*/  IMAD.WIDE.U32 R122, R139, 0x10, R140 ;  /* 0x000000108b7a7825 */ /* 0x000fc800078e008c */
[----:B0-----:R-:W-:-:S04]  /*2360*/  @P0 IMAD.WIDE.U32 R124, R139, 0x10, R124 ;  /* 0x000000108b7c0825 */ /* 0x001fc800078e007c */
[----:B--2---:R-:W-:Y:S01]  /*2370*/  @P0 FFMA.FTZ R112, R128, R84, R4 ;  /* 0x0000005480700223 */ /* 0x004fe20000010004 */
[----:B------:R-:W-:Y:S01]  /*2380*/  @P0 FFMA.FTZ R113, R129, R85, R5 ;  /* 0x0000005581710223 */ /* 0x000fe20000010005 */
[----:B------:R-:W-:Y:S01]  /*2390*/  @P0 FFMA.FTZ R114, R130, R86, R6 ;  /* 0x0000005682720223 */ /* 0x000fe20000010006 */
[----:B------:R-:W-:Y:S01]  /*23a0*/  @P0 FFMA.FTZ R115, R131, R87, R7 ;  /* 0x0000005783730223 */ /* 0x000fe20000010007 */
[----:B------:R-:W-:Y:S01]  /*23b0*/  @!P0 FMUL.FTZ R112, R128, R84 ;  /* 0x0000005480708220 */ /* 0x000fe20000410000 */
[----:B------:R-:W-:Y:S01]  /*23c0*/  @!P0 FMUL.FTZ R113, R129, R85 ;  /* 0x0000005581718220 */ /* 0x000fe20000410000 */
[----:B------:R-:W-:Y:S01]  /*23d0*/  @!P0 FMUL.FTZ R114, R130, R86 ;  /* 0x0000005682728220 */ /* 0x000fe20000410000 */
[----:B------:R-:W-:Y:S02]  /*23e0*/  @!P0 FMUL.FTZ R115, R131, R87 ;  /* 0x0000005783738220 */ /* 0x000fe40000410000 */
[----:B------:R-:W0:Y:S03]  /*23f0*/  @P0 LDC.64 R130, c[0x0][0x3a0] ;  /* 0x0000e800ff820b82 */ /* 0x000e260000000a00 */
[----:B------:R-:W-:Y:S04]  /*2400*/  STG.E.128 desc[UR6][R120.64], R112 ;  /* 0x0000007078007986 */ /* 0x000fe8000c101d06 */
[----:B------:R2:W3:Y:S04]  /*2410*/  @P0 LDG.E.128 R4, desc[UR6][R124.64] ;  /* 0x000000067c040981 */ /* 0x0004e8000c1e1d00 */
[----:B------:R-:W3:Y:S01]  /*2420*/  LDG.E.128 R132, desc[UR6][R122.64] ;  /* 0x000000067a847981 */ /* 0x000ee2000c1e1d00 */
[----:B------:R-:W-:Y:S01]  /*2430*/  IADD3 R136, PT, PT, R3, 0x80, RZ ;  /* 0x0000008003887810 */ /* 0x000fe20007ffe0ff */
[----:B------:R-:W-:-:S04]  /*2440*/  IMAD.WIDE.U32 R128, R139, 0x10, R144 ;  /* 0x000000108b807825 */ /* 0x000fc800078e0090 */
[----:B--2---:R-:W-:-:S04]  /*2450*/  IMAD.WIDE.U32 R124, R136, 0x10, R140 ;  /* 0x00000010887c7825 */ /* 0x004fc800078e008c */
[----:B0-----:R-:W-:-:S04]  /*2460*/  @P0 IMAD.WIDE.U32 R130, R136, 0x10, R130 ;  /* 0x0000001088820825 */ /* 0x001fc800078e0082 */
[----:B---3--:R-:W-:Y:S01]  /*2470*/  @P0 FFMA.FTZ R116, R132, R88, R4 ;  /* 0x0000005884740223 */ /* 0x008fe20000010004 */
        /* <DEDUP_REMOVED lines=8> */
[----:B------:R2:W-:Y:S04]  /*2500*/  STG.E.128 desc[UR6][R128.64], R116 ;  /* 0x0000007480007986 */ /* 0x0005e8000c101d06 */
[----:B------:R-:W3:Y:S04]  /*2510*/  @P0 LDG.E.128 R4, desc[UR6][R130.64] ;  /* 0x0000000682040981 */ /* 0x000ee8000c1e1d00 */
        /* <DEDUP_REMOVED lines=14> */
[----:B------:R-:W2:Y:S04]  /*2600*/  @P0 LDG.E.128 R4, desc[UR6][R134.64] ;  /* 0x0000000686040981 */ /* 0x000ea8000c1e1d00 */
[----:B------:R-:W2:Y:S01]  /*2610*/  LDG.E.128 R128, desc[UR6][R128.64] ;  /* 0x0000000680807981 */ /* 0x000ea2000c1e1d00 */
[----:B------:R-:W-:Y:S01]  /*2620*/  IADD3 R149, PT, PT, R3, 0xc0, RZ ;  /* 0x000000c003957810 */ /* 0x000fe20007ffe0ff */
[----:B------:R-:W-:-:S04]  /*2630*/  IMAD.WIDE.U32 R142, R138, 0x10, R144 ;  /* 0x000000108a8e7825 */ /* 0x000fc800078e0090 */
[----:B------:R-:W-:-:S04]  /*2640*/  @P0 IMAD.WIDE.U32 R146, R149, 0x10, R146 ;  /* 0x0000001095920825 */ /* 0x000fc800078e0092 */
[----:B0-----:R-:W-:-:S04]  /*2650*/  IMAD.WIDE.U32 R132, R149, 0x10, R140 ;  /* 0x0000001095847825 */ /* 0x001fc800078e008c */
        /* <DEDUP_REMOVED lines=9> */
[----:B------:R2:W3:Y:S04]  /*26f0*/  @P0 LDG.E.128 R4, desc[UR6][R146.64] ;  /* 0x0000000692040981 */ /* 0x0004e8000c1e1d00 */
[----:B------:R-:W3:Y:S01]  /*2700*/  LDG.E.128 R132, desc[UR6][R132.64] ;  /* 0x0000000684847981 */ /* 0x000ee2000c1e1d00 */
[----:B------:R-:W-:-:S05]  /*2710*/  IADD3 R150, PT, PT, R3, 0xe0, RZ ;  /* 0x000000e003967810 */ /* 0x000fca0007ffe0ff */
[----:B------:R-:W-:-:S04]  /*2720*/  IMAD.WIDE.U32 R140, R150, 0x10, R140 ;  /* 0x00000010968c7825 */ /* 0x000fc800078e008c */
[----:B--2---:R-:W-:-:S04]  /*2730*/  FADD.FTZ R146, RZ, R8 ;  /* 0x00000008ff927221 */ /* 0x004fc80000010000 */
[----:B------:R-:W-:-:S04]  /*2740*/  FADD.FTZ R147, R146, R9 ;  /* 0x0000000992937221 */ /* 0x000fc80000010000 */
[----:B------:R-:W-:-:S04]  /*2750*/  FADD.FTZ R146, R147, R10 ;  /* 0x0000000a93927221 */ /* 0x000fc80000010000 */
[----:B------:R-:W-:-:S04]  /*2760*/  FADD.FTZ R147, R146, R11 ;  /* 0x0000000b92937221 */ /* 0x000fc80000010000 */
[----:B------:R-:W-:-:S04]  /*2770*/  FADD.FTZ R146, R147, R108 ;  /* 0x0000006c93927221 */ /* 0x000fc80000010000 */
[----:B------:R-:W-:-:S04]  /*2780*/  FADD.FTZ R147, R146, R109 ;  /* 0x0000006d92937221 */ /* 0x000fc80000010000 */
[----:B------:R-:W-:-:S04]  /*2790*/  FADD.FTZ R146, R147, R110 ;  /* 0x0000006e93927221 */ /* 0x000fc80000010000 */
[----:B------:R-:W-:Y:S01]  /*27a0*/  FADD.FTZ R147, R146, R111 ;  /* 0x0000006f92937221 */ /* 0x000fe20000010000 */
[CC--:B---3--:R-:W-:Y:S01]  /*27b0*/  @P0 FFMA.FTZ R128, R132.reuse, R100.reuse, R4 ;  /* 0x0000006484800223 */ /* 0x0c8fe20000010004 */
[----:B------:R-:W-:Y:S01]  /*27c0*/  @P0 FFMA.FTZ R129, R133, R101, R5 ;  /* 0x0000006585810223 */ /* 0x000fe20000010005 */
[----:B------:R-:W-:Y:S01]  /*27d0*/  @!P0 FMUL.FTZ R128, R132, R100 ;  /* 0x0000006484808220 */ /* 0x000fe20000410000 */
[CC--:B------:R-:W-:Y:S01]  /*27e0*/  @P0 FFMA.FTZ R130, R134.reuse, R102.reuse, R6 ;  /* 0x0000006686820223 */ /* 0x0c0fe20000010006 */
[----:B------:R-:W-:Y:S01]  /*27f0*/  @P0 FFMA.FTZ R131, R135, R103, R7 ;  /* 0x0000006787830223 */ /* 0x000fe20000010007 */
[----:B------:R-:W-:Y:S01]  /*2800*/  @!P0 FMUL.FTZ R129, R133, R101 ;  /* 0x0000006585818220 */ /* 0x000fe20000410000 */
[----:B------:R-:W-:Y:S01]  /*2810*/  @!P0 FMUL.FTZ R130, R134, R102 ;  /* 0x0000006686828220 */ /* 0x000fe20000410000 */
[----:B------:R-:W-:Y:S01]  /*2820*/  @!P0 FMUL.FTZ R131, R135, R103 ;  /* 0x0000006787838220 */ /* 0x000fe20000410000 */
[----:B------:R-:W-:-:S04]  /*2830*/  IMAD.WIDE.U32 R132, R149, 0x10, R144 ;  /* 0x0000001095847825 */ /* 0x000fc800078e0090 */
[----:B-1----:R-:W-:Y:S01]  /*2840*/  @P0 IMAD.WIDE.U32 R134, R150, 0x10, R152 ;  /* 0x0000001096860825 */ /* 0x002fe200078e0098 */
[----:B------:R1:W-:Y:S04]  /*2850*/  STG.E.128 desc[UR6][R132.64], R128 ;  /* 0x0000008084007986 */ /* 0x0003e8000c101d06 */
[----:B------:R2:W3:Y:S04]  /*2860*/  @P0 LDG.E.128 R4, desc[UR6][R134.64] ;  /* 0x0000000686040981 */ /* 0x0004e8000c1e1d00 */
[----:B0-----:R-:W3:Y:S01]  /*2870*/  LDG.E.128 R140, desc[UR6][R140.64] ;  /* 0x000000068c8c7981 */ /* 0x001ee2000c1e1d00 */
[----:B-1----:R-:W-:-:S04]  /*2880*/  FADD.FTZ R132, R147, R112 ;  /* 0x0000007093847221 */ /* 0x002fc80000010000 */
        /* <DEDUP_REMOVED lines=13> */
[----:B--2---:R-:W-:-:S04]  /*2960*/  FADD.FTZ R134, R133, R126 ;  /* 0x0000007e85867221 */ /* 0x004fc80000010000 */
[----:B------:R-:W-:Y:S01]  /*2970*/  FADD.FTZ R135, R134, R127 ;  /* 0x0000007f86877221 */ /* 0x000fe20000010000 */
[----:B------:R-:W-:Y:S01]  /*2980*/  IMAD.WIDE.U32 R144, R150, 0x10, R144 ;  /* 0x0000001096907825 */ /* 0x000fe200078e0090 */
[----:B------:R-:W-:Y:S01]  /*2990*/  UMOV UR4, 0xffffffff ;  /* 0xffffffff00047882 */ /* 0x000fe20000000000 */
[----:B------:R-:W-:Y:S02]  /*29a0*/  ISETP.NE.AND P2, PT, R0, RZ, PT ;  /* 0x000000ff0000720c */ /* 0x000fe40003f45270 */
        /* <DEDUP_REMOVED lines=103> */
.L_x_33479:
[----:B------:R-:W2:Y:S01]  /*3020*/  @!P2 LDC.64 R142, c[0x0][0x3c0] ;  /* 0x0000f000ff8eab82 */ /* 0x000ea20000000a00 */
[----:B------:R-:W-:Y:S01]  /*3030*/  FMUL.FTZ R140, R141, R141 ;  /* 0x0000008d8d8c7220 */ /* 0x000fe20000410000 */
[----:B------:R-:W-:Y:S01]  /*3040*/  ISETP.NE.AND P1, PT, RZ, UR8, PT ;  /* 0x00000008ff007c0c */ /* 0x000fe2000bf25270 */
[----:B-1----:R-:W-:-:S03]  /*3050*/  FADD.FTZ R144, R153, R147 ;  /* 0x0000009399907221 */ /* 0x002fc60000010000 */
[----:B------:R-:W-:Y:S01]  /*3060*/  FSEL R145, R140, RZ, P1 ;  /* 0x000000ff8c917208 */ /* 0x000fe20000800000 */
[----:B------:R-:W-:Y:S01]  /*3070*/  FFMA.FTZ R144, R144, R151, UR10 ;  /* 0x0000000a90907e23 */ /* 0x000fe20008010097 */
[----:B------:R-:W-:Y:S02]  /*3080*/  FSEL R140, R141, RZ, !P1 ;  /* 0x000000ff8d8c7208 */ /* 0x000fe40004800000 */
[----:B------:R-:W-:Y:S01]  /*3090*/  ISETP.NE.AND P1, PT, R0, RZ, PT ;  /* 0x000000ff0000720c */ /* 0x000fe20003f25270 */
[----:B------:R-:W-:Y:S02]  /*30a0*/  FADD.FTZ R144, R144, R145 ;  /* 0x0000009190907221 */ /* 0x000fe40000010000 */
        /* <DEDUP_REMOVED lines=10> */
[----:B------:R-:W1:Y:S01]  /*3150*/  @!P1 LDC.64 R146, c[0x0][0x3c8] ;  /* 0x0000f200ff929b82 */ /* 0x000e620000000a00 */
        /* <DEDUP_REMOVED lines=17> */
[----:B--2---:R-:W2:Y:S01]  /*3270*/  LDC.64 R142, c[0x0][0x428] ;  /* 0x00010a00ff8e7b82 */ /* 0x004ea20000000a00 */
[C---:B------:R-:W-:Y:S01]  /*3280*/  FADD.FTZ R141, -R140.reuse, R120 ;  /* 0x000000788c8d7221 */ /* 0x040fe20000010100 */
[C---:B------:R-:W-:Y:S01]  /*3290*/  FADD.FTZ R130, -R140.reuse, R130 ;  /* 0x000000828c827221 */ /* 0x040fe20000010100 */
[----:B------:R-:W3:Y:S01]  /*32a0*/  MUFU.RSQ R120, R144 ;  /* 0x0000009000787308 */ /* 0x000ee20000001400 */
[C---:B------:R-:W-:Y:S01]  /*32b0*/  FADD.FTZ R131, -R140.reuse, R131 ;  /* 0x000000838c837221 */ /* 0x040fe20000010100 */
[----:B------:R-:W-:Y:S01]  /*32c0*/  FADD.FTZ R132, -R140, R132 ;  /* 0x000000848c847221 */ /* 0x000fe20000010100 */
[----:B-1----:R-:W-:-:S04]  /*32d0*/  @!P1 IMAD.WIDE R146, R2, 0x4, R146 ;  /* 0x0000000402929825 */ /* 0x002fc800078e0292 */
[C---:B------:R-:W-:Y:S01]  /*32e0*/  FADD.FTZ R133, -R140.reuse, R133 ;  /* 0x000000858c857221 */ /* 0x040fe20000010100 */
[C---:B------:R-:W-:Y:S01]  /*32f0*/  FADD.FTZ R134, -R140.reuse, R134 ;  /* 0x000000868c867221 */ /* 0x040fe20000010100 */
[----:B------:R-:W-:Y:S01]  /*3300*/  FADD.FTZ R135, -R140, R135 ;  /* 0x000000878c877221 */ /* 0x000fe20000010100 */
[C---:B---3--:R-:W-:Y:S01]  /*3310*/  FMUL.FTZ R8, R120.reuse, R8 ;  /* 0x0000000878087220 */ /* 0x048fe20000410000 */
[C---:B------:R-:W-:Y:S01]  /*3320*/  FMUL.FTZ R9, R120.reuse, R9 ;  /* 0x0000000978097220 */ /* 0x040fe20000410000 */
[C---:B------:R-:W-:Y:S01]  /*3330*/  FMUL.FTZ R10, R120.reuse, R10 ;  /* 0x0000000a780a7220 */ /* 0x040fe20000410000 */
[----:B------:R-:W-:Y:S01]  /*3340*/  FMUL.FTZ R11, R120, R11 ;  /* 0x0000000b780b7220 */ /* 0x000fe20000410000 */
[----:B--2---:R-:W-:-:S04]  /*3350*/  IMAD.WIDE.U32 R144, R3, 0x10, R142 ;  /* 0x0000001003907825 */ /* 0x004fc800078e008e */
        /* <DEDUP_REMOVED lines=8> */
[----:B------:R-:W-:Y:S01]  /*33e0*/  @!P1 STG.E desc[UR6][R146.64], R120 ;  /* 0x0000007892009986 */ /* 0x000fe2000c101906 */
[----:B------:R-:W-:Y:S01]  /*33f0*/  FFMA.FTZ R108, R108, R16, R48 ;  /* 0x000000106c6c7223 */ /* 0x000fe20000010030 */
[----:B------:R-:W-:Y:S01]  /*3400*/  FFMA.FTZ R109, R109, R17, R49 ;  /* 0x000000116d6d7223 */ /* 0x000fe20000010031 */
[----:B------:R-:W-:Y:S01]  /*3410*/  FFMA.FTZ R110, R110, R18, R50 ;  /* 0x000000126e6e7223 */ /* 0x000fe20000010032 */
[----:B------:R1:W-:Y:S01]  /*3420*/  STG.E.128 desc[UR6][R144.64], R8 ;  /* 0x0000000890007986 */ /* 0x0003e2000c101d06 */
        /* <DEDUP_REMOVED lines=17> */
[----:B-1----:R-:W-:-:S04]  /*3540*/  IMAD.WIDE.U32 R10, R148, 0x10, R142 ;  /* 0x00000010940a7825 */ /* 0x002fc800078e008e */
[C---:B------:R-:W-:Y:S01]  /*3550*/  FMUL.FTZ R128, R120.reuse, R128 ;  /* 0x0000008078807220 */ /* 0x040fe20000410000 */
[C---:B------:R-:W-:Y:S01]  /*3560*/  FMUL.FTZ R129, R120.reuse, R129 ;  /* 0x0000008178817220 */ /* 0x040fe20000410000 */
[C---:B------:R-:W-:Y:S01]  /*3570*/  FMUL.FTZ R130, R120.reuse, R130 ;  /* 0x0000008278827220 */ /* 0x040fe20000410000 */
[----:B------:R-:W-:Y:S01]  /*3580*/  FMUL.FTZ R131, R120, R131 ;  /* 0x0000008378837220 */ /* 0x000fe20000410000 */
[----:B------:R1:W-:Y:S01]  /*3590*/  STG.E.128 desc[UR6][R10.64], R108 ;  /* 0x0000006c0a007986 */ /* 0x0003e2000c101d06 */
        /* <DEDUP_REMOVED lines=17> */
[----:B-1----:R-:W1:Y:S01]  /*36b0*/  LDC.64 R10, c[0x0][0x380] ;  /* 0x0000e000ff0a7b82 */ /* 0x002e620000000a00 */
        /* <DEDUP_REMOVED lines=19> */
[----:B------:R2:W-:Y:S01]  /*37f0*/  STG.E.128 desc[UR6][R136.64], R120 ;  /* 0x0000007888007986 */ /* 0x0005e2000c101d06 */
[----:B-1----:R-:W-:-:S03]  /*3800*/  LEA R2, R10, R2, 0x2 ;  /* 0x000000020a027211 */ /* 0x002fc600078e10ff */
[----:B------:R2:W-:Y:S01]  /*3810*/  STG.E.128 desc[UR6][R138.64], R124 ;  /* 0x0000007c8a007986 */ /* 0x0005e2000c101d06 */
[----:B------:R-:W-:-:S03]  /*3820*/  ISETP.GE.AND P1, PT, R2, R11, PT ;  /* 0x0000000b0200720c */ /* 0x000fc60003f26270 */
[----:B------:R2:W-:Y:S04]  /*3830*/  STG.E.128 desc[UR6][R146.64], R128 ;  /* 0x0000008092007986 */ /* 0x0005e8000c101d06 */
[----:B------:R2:W-:Y:S06]  /*3840*/  STG.E.128 desc[UR6][R142.64], R132 ;  /* 0x000000848e007986 */ /* 0x0005ec000c101d06 */
[----:B------:R-:W-:Y:S05]  /*3850*/  @!P1 BRA `(.L_x_33455) ;  /* 0xffffffe400fc9947 */ /* 0x000fea000383ffff */
[----:B------:R-:W-:Y:S05]  /*3860*/  EXIT ;  /* 0x000000000000794d */ /* 0x000fea0003800000 */
.L_x_33452:
[----:B------:R-:W-:Y:S01]  /*3870*/  HFMA2 R145, -RZ, RZ, 0, 5.9604644775390625e-08 ;  /* 0x00000001ff917431 */ /* 0x000fe200000001ff */
[----:B------:R-:W-:Y:S01]  /*3880*/  BSSY B0, `(.L_x_33456) ;  /* 0x0000006000007945 */ /* 0x000fe20003800000 */
[----:B------:R-:W-:Y:S02]  /*3890*/  MOV R144, 0x1f ;  /* 0x0000001f00907802 */ /* 0x000fe40000000f00 */
[----:B------:R-:W-:-:S07]  /*38a0*/  MOV R143, 0xffffffff ;  /* 0xffffffff008f7802 */ /* 0x000fce0000000f00 */
[----:B------:R-:W-:Y:S05]  /*38b0*/  WARPSYNC.COLLECTIVE R143, `(.L_x_33457) ;  /* 0x000000008f087348 */ /* 0x000fea0003c00000 */
[----:B------:R0:W1:Y:S02]  /*38c0*/  SHFL.BFLY P1, R147, R146, R145, R144 ;  /* 0x0c00009192937389 */ /* 0x0000640000020090 */
[----:B01----:R-:W-:Y:S05]  /*38d0*/  ENDCOLLECTIVE ;  /* 0x000000000000791b */ /* 0x003fea0003800000 */
.L_x_33457:
[----:B------:R-:W-:Y:S05]  /*38e0*/  BSYNC B0 ;  /* 0x0000000000007941 */ /* 0x000fea0003800000 */
.L_x_33456:
        /* <DEDUP_REMOVED lines=8> */
.L_x_33458:
[----:B------:R-:W-:Y:S02]  /*3970*/  HFMA2 R145, -RZ, RZ, 0, 2.384185791015625e-07 ;  /* 0x00000004ff917431 */ /* 0x000fe400000001ff */
[----:B------:R-:W-:-:S05]  /*3980*/  FADD.FTZ R149, R146, R147 ;  /* 0x0000009392957221 */ /* 0x000fca0000010000 */
[----:B------:R-:W-:-:S07]  /*3990*/  MOV R146, R149 ;  /* 0x0000009500927202 */ /* 0x000fce0000000f00 */
[----:B------:R-:W-:Y:S05]  /*39a0*/  WARPSYNC.COLLECTIVE R143, `(.L_x_33459) ;  /* 0x000000008f087348 */ /* 0x000fea0003c00000 */
[----:B------:R0:W1:Y:S02]  /*39b0*/  SHFL.BFLY P1, R147, R146, R145, R144 ;  /* 0x0c00009192937389 */ /* 0x0000640000020090 */
[----:B01----:R-:W-:Y:S05]  /*39c0*/  ENDCOLLECTIVE ;  /* 0x000000000000791b */ /* 0x003fea0003800000 */
.L_x_33459:
[----:B------:R-:W-:Y:S02]  /*39d0*/  HFMA2 R145, -RZ, RZ, 0, 4.76837158203125e-07 ;  /* 0x00000008ff917431 */ /* 0x000fe400000001ff */
[----:B------:R-:W-:-:S05]  /*39e0*/  FADD.FTZ R150, R149, R147 ;  /* 0x0000009395967221 */ /* 0x000fca0000010000 */
[----:B------:R-:W-:-:S07]  /*39f0*/  MOV R146, R150 ;  /* 0x0000009600927202 */ /* 0x000fce0000000f00 */
[----:B------:R-:W-:Y:S05]  /*3a00*/  WARPSYNC.COLLECTIVE R143, `(.L_x_33460) ;  /* 0x000000008f087348 */ /* 0x000fea0003c00000 */
[----:B------:R0:W1:Y:S02]  /*3a10*/  SHFL.BFLY P1, R147, R146, R145, R144 ;  /* 0x0c00009192937389 */ /* 0x0000640000020090 */
[----:B01----:R-:W-:Y:S05]  /*3a20*/  ENDCOLLECTIVE ;  /* 0x000000000000791b */ /* 0x003fea0003800000 */
.L_x_33460:
[----:B------:R-:W-:Y:S02]  /*3a30*/  HFMA2 R145, -RZ, RZ, 0, 9.5367431640625e-07 ;  /* 0x00000010ff917431 */ /* 0x000fe400000001ff */
[----:B------:R-:W-:-:S05]  /*3a40*/  FADD.FTZ R152, R150, R147 ;  /* 0x0000009396987221 */ /* 0x000fca0000010000 */
[----:B------:R-:W-:-:S07]  /*3a50*/  MOV R146, R152 ;  /* 0x0000009800927202 */ /* 0x000fce0000000f00 */
[----:B------:R-:W-:Y:S05]  /*3a60*/  WARPSYNC.COLLECTIVE R143, `(.L_x_33461) ;  /* 0x000000008f087348 */ /* 0x000fea0003c00000 */
[----:B------:R0:W1:Y:S02]  /*3a70*/  SHFL.BFLY P1, R147, R146, R145, R144 ;  /* 0x0c00009192937389 */ /* 0x0000640000020090 */
[----:B01----:R-:W-:Y:S05]  /*3a80*/  ENDCOLLECTIVE ;  /* 0x000000000000791b */ /* 0x003fea0003800000 */
.L_x_33461:
        /* <DEDUP_REMOVED lines=71> */
.L_x_33462:
[----:B------:R-:W-:Y:S02]  /*3f00*/  HFMA2 R145, -RZ, RZ, 0, 1.1920928955078125e-07 ;  /* 0x00000002ff917431 */ /* 0x000fe400000001ff */
[----:B------:R-:W-:-:S05]  /*3f10*/  FADD.FTZ R149, R146, R147 ;  /* 0x0000009392957221 */ /* 0x000fca0000010000 */
[----:B------:R-:W-:-:S07]  /*3f20*/  MOV R146, R149 ;  /* 0x0000009500927202 */ /* 0x000fce0000000f00 */
[----:B------:R-:W-:Y:S05]  /*3f30*/  WARPSYNC.COLLECTIVE R143, `(.L_x_33463) ;  /* 0x000000008f087348 */ /* 0x000fea0003c00000 */
[----:B------:R0:W1:Y:S02]  /*3f40*/  SHFL.BFLY P1, R147, R146, R145, R144 ;  /* 0x0c00009192937389 */ /* 0x0000640000020090 */
[----:B01----:R-:W-:Y:S05]  /*3f50*/  ENDCOLLECTIVE ;  /* 0x000000000000791b */ /* 0x003fea0003800000 */
.L_x_33463:
[----:B------:R-:W-:Y:S02]  /*3f60*/  HFMA2 R145, -RZ, RZ, 0, 2.384185791015625e-07 ;  /* 0x00000004ff917431 */ /* 0x000fe400000001ff */
[----:B------:R-:W-:-:S05]  /*3f70*/  FADD.FTZ R150, R149, R147 ;  /* 0x0000009395967221 */ /* 0x000fca0000010000 */
[----:B------:R-:W-:-:S07]  /*3f80*/  MOV R146, R150 ;  /* 0x0000009600927202 */ /* 0x000fce0000000f00 */
[----:B------:R-:W-:Y:S05]  /*3f90*/  WARPSYNC.COLLECTIVE R143, `(.L_x_33464) ;  /* 0x000000008f087348 */ /* 0x000fea0003c00000 */
[----:B------:R0:W1:Y:S02]  /*3fa0*/  SHFL.BFLY P1, R147, R146, R145, R144 ;  /* 0x0c00009192937389 */ /* 0x0000640000020090 */
[----:B01----:R-:W-:Y:S05]  /*3fb0*/  ENDCOLLECTIVE ;  /* 0x000000000000791b */ /* 0x003fea0003800000 */
.L_x_33464:
[----:B------:R-:W-:Y:S02]  /*3fc0*/  HFMA2 R145, -RZ, RZ, 0, 4.76837158203125e-07 ;  /* 0x00000008ff917431 */ /* 0x000fe400000001ff */
[----:B------:R-:W-:-:S05]  /*3fd0*/  FADD.FTZ R152, R150, R147 ;  /* 0x0000009396987221 */ /* 0x000fca0000010000 */
[----:B------:R-:W-:-:S07]  /*3fe0*/  MOV R146, R152 ;  /* 0x0000009800927202 */ /* 0x000fce0000000f00 */
[----:B------:R-:W-:Y:S05]  /*3ff0*/  WARPSYNC.COLLECTIVE R143, `(.L_x_33465) ;  /* 0x000000008f087348 */ /* 0x000fea0003c00000 */
[----:B------:R0:W1:Y:S02]  /*4000*/  SHFL.BFLY P1, R147, R146, R145, R144 ;  /* 0x0c00009192937389 */ /* 0x0000640000020090 */
[----:B01----:R-:W-:Y:S05]  /*4010*/  ENDCOLLECTIVE ;  /* 0x000000000000791b */ /* 0x003fea0003800000 */
.L_x_33465:
[----:B------:R-:W-:Y:S02]  /*4020*/  HFMA2 R145, -RZ, RZ, 0, 9.5367431640625e-07 ;  /* 0x00000010ff917431 */ /* 0x000fe400000001ff */
[----:B------:R-:W-:-:S05]  /*4030*/  FADD.FTZ R153, R152, R147 ;  /* 0x0000009398997221 */ /* 0x000fca0000010000 */
[----:B------:R-:W-:-:S07]  /*4040*/  MOV R146, R153 ;  /* 0x0000009900927202 */ /* 0x000fce0000000f00 */
[----:B------:R-:W-:Y:S05]  /*4050*/  WARPSYNC.COLLECTIVE R143, `(.L_x_33466) ;  /* 0x000000008f087348 */ /* 0x000fea0003c00000 */
[----:B------:R0:W1:Y:S02]  /*4060*/  SHFL.BFLY P1, R147, R146, R145, R144 ;  /* 0x0c00009192937389 */ /* 0x0000640000020090 */
[----:B01----:R-:W-:Y:S05]  /*4070*/  ENDCOLLECTIVE ;  /* 0x000000000000791b */ /* 0x003fea0003800000 */
.L_x_33466:
[----:B------:R-:W-:Y:S05]  /*4080*/  BRA `(.L_x_33467) ;  /* 0xffffffd400cc7947 */ /* 0x000fea000383ffff */
.L_x_33454:
[----:B------:R-:W-:Y:S01]  /*4090*/  HFMA2 R144, -RZ, RZ, 0, 1.847743988037109375e-06 ;  /* 0x0000001fff907431 */ /* 0x000fe200000001ff */
[----:B------:R-:W-:Y:S01]  /*40a0*/  BSSY B0, `(.L_x_33468) ;  /* 0x0000006000007945 */ /* 0x000fe20003800000 */
[----:B------:R-:W-:Y:S02]  /*40b0*/  MOV R145, 0x1 ;  /* 0x0000000100917802 */ /* 0x000fe40000000f00 */
[----:B------:R-:W-:-:S07]  /*40c0*/  MOV R143, 0xffffffff ;  /* 0xffffffff008f7802 */ /* 0x000fce0000000f00 */
[----:B------:R-:W-:Y:S05]  /*40d0*/  WARPSYNC.COLLECTIVE R143, `(.L_x_33469) ;  /* 0x000000008f087348 */ /* 0x000fea0003c00000 */
[----:B------:R0:W1:Y:S02]  /*40e0*/  SHFL.BFLY P1, R147, R146, R145, R144 ;  /* 0x0c00009192937389 */ /* 0x0000640000020090 */
[----:B01----:R-:W-:Y:S05]  /*40f0*/  ENDCOLLECTIVE ;  /* 0x000000000000791b */ /* 0x003fea0003800000 */
.L_x_33469:
[----:B------:R-:W-:Y:S05]  /*4100*/  BSYNC B0 ;  /* 0x0000000000007941 */ /* 0x000fea0003800000 */
.L_x_33468:
        /* <DEDUP_REMOVED lines=8> */
.L_x_33470:
[----:B------:R-:W-:Y:S02]  /*4190*/  HFMA2 R145, -RZ, RZ, 0, 2.384185791015625e-07 ;  /* 0x00000004ff917431 */ /* 0x000fe400000001ff */
[----:B------:R-:W-:-:S05]  /*41a0*/  FADD.FTZ R142, R146, R147 ;  /* 0x00000093928e7221 */ /* 0x000fca0000010000 */
[----:B------:R-:W-:-:S07]  /*41b0*/  MOV R146, R142 ;  /* 0x0000008e00927202 */ /* 0x000fce0000000f00 */
[----:B------:R-:W-:Y:S05]  /*41c0*/  WARPSYNC.COLLECTIVE R143, `(.L_x_33471) ;  /* 0x000000008f087348 */ /* 0x000fea0003c00000 */
[----:B------:R0:W1:Y:S02]  /*41d0*/  SHFL.BFLY P1, R147, R146, R145, R144 ;  /* 0x0c00009192937389 */ /* 0x0000640000020090 */
[----:B01----:R-:W-:Y:S05]  /*41e0*/  ENDCOLLECTIVE ;  /* 0x000000000000791b */ /* 0x003fea0003800000 */
.L_x_33471:
[----:B------:R-:W-:Y:S02]  /*41f0*/  HFMA2 R145, -RZ, RZ, 0, 4.76837158203125e-07 ;  /* 0x00000008ff917431 */ /* 0x000fe400000001ff */
[----:B------:R-:W-:-:S05]  /*4200*/  FADD.FTZ R152, R142, R147 ;  /* 0x000000938e987221 */ /* 0x000fca0000010000 */
[----:B------:R-:W-:-:S07]  /*4210*/  MOV R146, R152 ;  /* 0x0000009800927202 */ /* 0x000fce0000000f00 */
[----:B------:R-:W-:Y:S05]  /*4220*/  WARPSYNC.COLLECTIVE R143, `(.L_x_33472) ;  /* 0x000000008f087348 */ /* 0x000fea0003c00000 */
[----:B------:R0:W1:Y:S02]  /*4230*/  SHFL.BFLY P1, R147, R146, R145, R144 ;  /* 0x0c00009192937389 */ /* 0x0000640000020090 */
[----:B01----:R-:W-:Y:S05]  /*4240*/  ENDCOLLECTIVE ;  /* 0x000000000000791b */ /* 0x003fea0003800000 */
.L_x_33472:
[----:B------:R-:W-:Y:S02]  /*4250*/  HFMA2 R145, -RZ, RZ, 0, 9.5367431640625e-07 ;  /* 0x00000010ff917431 */ /* 0x000fe400000001ff */
[----:B------:R-:W-:-:S05]  /*4260*/  FADD.FTZ R153, R152, R147 ;  /* 0x0000009398997221 */ /* 0x000fca0000010000 */
[----:B------:R-:W-:-:S07]  /*4270*/  MOV R146, R153 ;  /* 0x0000009900927202 */ /* 0x000fce0000000f00 */
[----:B------:R-:W-:Y:S05]  /*4280*/  WARPSYNC.COLLECTIVE R143, `(.L_x_33473) ;  /* 0x000000008f087348 */ /* 0x000fea0003c00000 */
[----:B------:R0:W1:Y:S02]  /*4290*/  SHFL.BFLY P1, R147, R146, R145, R144 ;  /* 0x0c00009192937389 */ /* 0x0000640000020090 */
[----:B01----:R-:W-:Y:S05]  /*42a0*/  ENDCOLLECTIVE ;  /* 0x000000000000791b */ /* 0x003fea0003800000 */
.L_x_33473:
        /* <DEDUP_REMOVED lines=71> */
.L_x_33474:
[----:B------:R-:W-:Y:S02]  /*4720*/  HFMA2 R145, -RZ, RZ, 0, 1.1920928955078125e-07 ;  /* 0x00000002ff917431 */ /* 0x000fe400000001ff */
[----:B------:R-:W-:-:S05]  /*4730*/  FADD.FTZ R140, R146, R147 ;  /* 0x00000093928c7221 */ /* 0x000fca0000010000 */
[----:B------:R-:W-:-:S07]  /*4740*/  MOV R146, R140 ;  /* 0x0000008c00927202 */ /* 0x000fce0000000f00 */
[----:B------:R-:W-:Y:S05]  /*4750*/  WARPSYNC.COLLECTIVE R143, `(.L_x_33475) ;  /* 0x000000008f087348 */ /* 0x000fea0003c00000 */
[----:B------:R0:W1:Y:S02]  /*4760*/  SHFL.BFLY P1, R147, R146, R145, R144 ;  /* 0x0c00009192937389 */ /* 0x0000640000020090 */
[----:B01----:R-:W-:Y:S05]  /*4770*/  ENDCOLLECTIVE ;  /* 0x000000000000791b */ /* 0x003fea0003800000 */
.L_x_33475:
[----:B------:R-:W-:Y:S02]  /*4780*/  HFMA2 R145, -RZ, RZ, 0, 2.384185791015625e-07 ;  /* 0x00000004ff917431 */ /* 0x000fe400000001ff */
[----:B------:R-:W-:-:S05]  /*4790*/  FADD.FTZ R142, R140, R147 ;  /* 0x000000938c8e7221 */ /* 0x000fca0000010000 */
[----:B------:R-:W-:-:S07]  /*47a0*/  MOV R146, R142 ;  /* 0x0000008e00927202 */ /* 0x000fce0000000f00 */
[----:B------:R-:W-:Y:S05]  /*47b0*/  WARPSYNC.COLLECTIVE R143, `(.L_x_33476) ;  /* 0x000000008f087348 */ /* 0x000fea0003c00000 */
[----:B------:R0:W1:Y:S02]  /*47c0*/  SHFL.BFLY P1, R147, R146, R145, R144 ;  /* 0x0c00009192937389 */ /* 0x0000640000020090 */
[----:B01----:R-:W-:Y:S05]  /*47d0*/  ENDCOLLECTIVE ;  /* 0x000000000000791b */ /* 0x003fea0003800000 */
.L_x_33476:
[----:B------:R-:W-:Y:S02]  /*47e0*/  HFMA2 R145, -RZ, RZ, 0, 4.76837158203125e-07 ;  /* 0x00000008ff917431 */ /* 0x000fe400000001ff */
[----:B------:R-:W-:-:S05]  /*47f0*/  FADD.FTZ R152, R142, R147 ;  /* 0x000000938e987221 */ /* 0x000fca0000010000 */
[----:B------:R-:W-:-:S07]  /*4800*/  MOV R146, R152 ;  /* 0x0000009800927202 */ /* 0x000fce0000000f00 */
[----:B------:R-:W-:Y:S05]  /*4810*/  WARPSYNC.COLLECTIVE R143, `(.L_x_33477) ;  /* 0x000000008f087348 */ /* 0x000fea0003c00000 */
[----:B------:R0:W1:Y:S02]  /*4820*/  SHFL.BFLY P1, R147, R146, R145, R144 ;  /* 0x0c00009192937389 */ /* 0x0000640000020090 */
[----:B01----:R-:W-:Y:S05]  /*4830*/  ENDCOLLECTIVE ;  /* 0x000000000000791b */ /* 0x003fea0003800000 */
.L_x_33477:
[----:B------:R-:W-:Y:S02]  /*4840*/  HFMA2 R145, -RZ, RZ, 0, 9.5367431640625e-07 ;  /* 0x00000010ff917431 */ /* 0x000fe400000001ff */
[----:B------:R-:W-:-:S05]  /*4850*/  FADD.FTZ R153, R152, R147 ;  /* 0x0000009398997221 */ /* 0x000fca0000010000 */
[----:B------:R-:W-:-:S07]  /*4860*/  MOV R146, R153 ;  /* 0x0000009900927202 */ /* 0x000fce0000000f00 */
[----:B------:R-:W-:Y:S05]  /*4870*/  WARPSYNC.COLLECTIVE R143, `(.L_x_33478) ;  /* 0x000000008f087348 */ /* 0x000fea0003c00000 */
[----:B------:R0:W1:Y:S02]  /*4880*/  SHFL.BFLY P1, R147, R146, R145, R144 ;  /* 0x0c00009192937389 */ /* 0x0000640000020090 */
[----:B01----:R-:W-:Y:S05]  /*4890*/  ENDCOLLECTIVE ;  /* 0x000000000000791b */ /* 0x003fea0003800000 */
.L_x_33478:
[----:B------:R-:W-:Y:S05]  /*48a0*/  BRA `(.L_x_33479) ;  /* 0xffffffe400dc7947 */ /* 0x000fea000383ffff */
.L_x_33480:
        /* <DEDUP_REMOVED lines=13> */
.L_x_37377:


//--------------------- .text._ZN10layer_norm13ln_fwd_kernelINS_13Kernel_traitsIfffffjLj1024ELj1ELj4ELj1ELj16ENS_18Kernel_traits_baseILj1024EfffffjLj128EEEEELb0ELb1ELb1ELb0EEEvNS_9FwdParamsE --------------------------
	.section	.text._ZN10layer_norm13ln_fwd_kernelINS_13Kernel_traitsIfffffjLj1024ELj1ELj4ELj1ELj16ENS_18Kernel_traits_baseILj1024EfffffjLj128EEEEELb0ELb1ELb1ELb0EEEvNS_9FwdParamsE,"ax",@progbits
	.align	128
        .global         _ZN10layer_norm13ln_fwd_kernelINS_13Kernel_traitsIfffffjLj1024ELj1ELj4ELj1ELj16ENS_18Kernel_traits_baseILj1024EfffffjLj128EEEEELb0ELb1ELb1ELb0EEEvNS_9FwdParamsE
        .type           _ZN10layer_norm13ln_fwd_kernelINS_13Kernel_traitsIfffffjLj1024ELj1ELj4ELj1ELj16ENS_18Kernel_traits_baseILj1024EfffffjLj128EEEEELb0ELb1ELb1ELb0EEEvNS_9FwdParamsE,@function
        .size           _ZN10layer_norm13ln_fwd_kernelINS_13Kernel_traitsIfffffjLj1024ELj1ELj4ELj1ELj16ENS_18Kernel_traits_baseILj1024EfffffjLj128EEEEELb0ELb1ELb1ELb0EEEvNS_9FwdParamsE,(.L_x_37378 - _ZN10layer_norm13ln_fwd_kernelINS_13Kernel_traitsIfffffjLj1024ELj1ELj4ELj1ELj16ENS_18Kernel_traits_baseILj1024EfffffjLj128EEEEELb0ELb1ELb1ELb0EEEvNS_9FwdParamsE)
        .other          _ZN10layer_norm13ln_fwd_kernelINS_13Kernel_traitsIfffffjLj1024ELj1ELj4ELj1ELj16ENS_18Kernel_traits_baseILj1024EfffffjLj128EEEEELb0ELb1ELb1ELb0EEEvNS_9FwdParamsE,@"STO_CUDA_ENTRY STV_DEFAULT"
_ZN10layer_norm13ln_fwd_kernelINS_13Kernel_traitsIfffffjLj1024ELj1ELj4ELj1ELj16ENS_18Kernel_traits_baseILj1024EfffffjLj128EEEEELb0ELb1ELb1ELb0EEEvNS_9FwdParamsE:
.text._ZN10layer_norm13ln_fwd_kernelINS_13Kernel_traitsIfffffjLj1024ELj1ELj4ELj1ELj16ENS_18Kernel_traits_baseILj1024EfffffjLj128EEEEELb0ELb1ELb1ELb0EEEvNS_9FwdParamsE:
        /* <DEDUP_REMOVED lines=108> */
.L_x_33482:
        /* <DEDUP_REMOVED lines=21> */
[----:B--2---:R-:W-:Y:S01]  /*0810*/  @P4 IMAD.WIDE.U32 R2, R81, 0x10, R12 ;  /* 0x0000001051024825 */ /* 0x004fe200078e000c */
[----:B------:R-:W-:-:S06]  /*0820*/  ISETP.GE.U32.AND P6, PT, R6, 0x100, PT ;  /* 0x000001000600780c */ /* 0x000fcc0003fc6070 */
        /* <DEDUP_REMOVED lines=14> */
[----:B------:R-:W5:Y:S06]  /*0910*/  @P3 LDG.E.128 R48, desc[UR6][R22.64] ;  /* 0x0000000616303981 */ /* 0x000f6c000c1e1d00 */
[----:B------:R-:W4:Y:S01]  /*0920*/  @P5 LDC.64 R58, c[0x0][0x3e8] ;  /* 0x0000fa00ff3a5b82 */ /* 0x000f220000000a00 */
[C---:B------:R-:W-:Y:S01]  /*0930*/  @P2 IMAD.WIDE.U32 R34, R81.reuse, 0x10, R34 ;  /* 0x0000001051222825 */ /* 0x040fe200078e0022 */
[----:B------:R-:W-:Y:S01]  /*0940*/  @P2 IADD3 R81, PT, PT, R81, 0x20, RZ ;  /* 0x0000002051512810 */ /* 0x000fe20007ffe0ff */
[----:B------:R-:W5:Y:S05]  /*0950*/  @P2 LDG.E.128 R52, desc[UR6][R32.64] ;  /* 0x0000000620342981 */ /* 0x000f6a000c1e1d00 */
[----:B------:R-:W4:Y:S01]  /*0960*/  @P6 LDC.64 R68, c[0x0][0x3d0] ;  /* 0x0000f400ff446b82 */ /* 0x000f220000000a00 */
[C---:B--2---:R-:W-:Y:S01]  /*0970*/  @P1 IMAD.WIDE.U32 R44, R81.reuse, 0x10, R44 ;  /* 0x00000010512c1825 */ /* 0x044fe200078e002c */
[----:B------:R-:W5:Y:S06]  /*0980*/  @P2 LDG.E.128 R60, desc[UR6][R34.64] ;  /* 0x00000006223c2981 */ /* 0x000f6c000c1e1d00 */
[----:B------:R-:W2:Y:S01]  /*0990*/  @P6 LDC.64 R70, c[0x0][0x3e8] ;  /* 0x0000fa00ff466b82 */ /* 0x000ea20000000a00 */
[C---:B---3--:R-:W-:Y:S01]  /*09a0*/  @P1 IMAD.WIDE.U32 R46, R81.reuse, 0x10, R46 ;  /* 0x00000010512e1825 */ /* 0x048fe200078e002e */
[----:B------:R-:W-:Y:S01]  /*09b0*/  @P1 IADD3 R81, PT, PT, R81, 0x20, RZ ;  /* 0x0000002051511810 */ /* 0x000fe20007ffe0ff */
[----:B------:R-:W5:Y:S04]  /*09c0*/  @P1 LDG.E.128 R64, desc[UR6][R44.64] ;  /* 0x000000062c401981 */ /* 0x000f68000c1e1d00 */
[C---:B------:R-:W-:Y:S01]  /*09d0*/  @P0 IMAD.WIDE.U32 R12, R81.reuse, 0x10, R12 ;  /* 0x00000010510c0825 */ /* 0x040fe200078e000c */
[----:B------:R-:W5:Y:S03]  /*09e0*/  @P1 LDG.E.128 R72, desc[UR6][R46.64] ;  /* 0x000000062e481981 */ /* 0x000f66000c1e1d00 */
[C---:B0-----:R-:W-:Y:S01]  /*09f0*/  @P0 IMAD.WIDE.U32 R14, R81.reuse, 0x10, R8 ;  /* 0x00000010510e0825 */ /* 0x041fe200078e0008 */
[----:B------:R-:W-:Y:S01]  /*0a00*/  @P0 IADD3 R81, PT, PT, R81, 0x20, RZ ;  /* 0x0000002051510810 */ /* 0x000fe20007ffe0ff */
[----:B------:R-:W5:Y:S04]  /*0a10*/  @P0 LDG.E.128 R76, desc[UR6][R12.64] ;  /* 0x000000060c4c0981 */ /* 0x000f68000c1e1d00 */
[C---:B-1----:R-:W-:Y:S01]  /*0a20*/  @P5 IMAD.WIDE.U32 R56, R81.reuse, 0x10, R10 ;  /* 0x0000001051385825 */ /* 0x042fe200078e000a */
[----:B------:R-:W5:Y:S03]  /*0a30*/  @P0 LDG.E.128 R84, desc[UR6][R14.64] ;  /* 0x000000060e540981 */ /* 0x000f66000c1e1d00 */
[C---:B----4-:R-:W-:Y:S01]  /*0a40*/  @P5 IMAD.WIDE.U32 R58, R81.reuse, 0x10, R58 ;  /* 0x00000010513a5825 */ /* 0x050fe200078e003a */
[----:B------:R-:W-:Y:S01]  /*0a50*/  @P5 IADD3 R81, PT, PT, R81, 0x20, RZ ;  /* 0x0000002051515810 */ /* 0x000fe20007ffe0ff */
[----:B------:R-:W5:Y:S04]  /*0a60*/  @P5 LDG.E.128 R88, desc[UR6][R56.64] ;  /* 0x0000000638585981 */ /* 0x000f68000c1e1d00 */
[C---:B------:R-:W-:Y:S01]  /*0a70*/  @P6 IMAD.WIDE.U32 R8, R81.reuse, 0x10, R68 ;  /* 0x0000001051086825 */ /* 0x040fe200078e0044 */
[----:B------:R0:W5:Y:S03]  /*0a80*/  @P5 LDG.E.128 R96, desc[UR6][R58.64] ;  /* 0x000000063a605981 */ /* 0x000166000c1e1d00 */
[----:B--2---:R-:W-:Y:S01]  /*0a90*/  @P6 IMAD.WIDE.U32 R10, R81, 0x10, R70 ;  /* 0x00000010510a6825 */ /* 0x004fe200078e0046 */
[----:B------:R1:W5:Y:S04]  /*0aa0*/  @P6 LDG.E.128 R100, desc[UR6][R8.64] ;  /* 0x0000000608646981 */ /* 0x000368000c1e1d00 */
[----:B------:R1:W5:Y:S01]  /*0ab0*/  @P6 LDG.E.128 R108, desc[UR6][R10.64] ;  /* 0x000000060a6c6981 */ /* 0x000362000c1e1d00 */
        /* <DEDUP_REMOVED lines=8> */
[----:B------:R-:W-:Y:S02]  /*0b40*/  CS2R R46, SRZ ;  /* 0x00000000002e7805 */ /* 0x000fe4000001ff00 */
[----:B------:R-:W-:Y:S02]  /*0b50*/  CS2R R44, SRZ ;  /* 0x00000000002c7805 */ /* 0x000fe4000001ff00 */
[----:B------:R-:W-:Y:S02]  /*0b60*/  CS2R R34, SRZ ;  /* 0x0000000000227805 */ /* 0x000fe4000001ff00 */
[----:B------:R-:W-:Y:S02]  /*0b70*/  CS2R R32, SRZ ;  /* 0x0000000000207805 */ /* 0x000fe4000001ff00 */
[----:B------:R-:W-:-:S02]  /*0b80*/  CS2R R22, SRZ ;  /* 0x0000000000167805 */ /* 0x000fc4000001ff00 */
[----:B------:R-:W-:Y:S02]  /*0b90*/  CS2R R20, SRZ ;  /* 0x0000000000147805 */ /* 0x000fe4000001ff00 */
[----:B------:R-:W-:Y:S02]  /*0ba0*/  @P6 CS2R R106, SRZ ;  /* 0x00000000006a6805 */ /* 0x000fe4000001ff00 */
[----:B-1----:R-:W-:-:S07]  /*0bb0*/  @P6 CS2R R104, SRZ ;  /* 0x0000000000686805 */ /* 0x002fce000001ff00 */
.L_x_33483:
[----:B------:R-:W-:Y:S05]  /*0bc0*/  BSYNC.RECONVERGENT B0 ;  /* 0x0000000000007941 */ /* 0x000fea0003800200 */
.L_x_33481:
        /* <DEDUP_REMOVED lines=9> */
.L_x_33543:
[----:B0-234-:R-:W0:Y:S08]  /*0c60*/  LDC.64 R8, c[0x0][0x3f0] ;  /* 0x0000fc00ff087b82 */ /* 0x01de300000000a00 */
        /* <DEDUP_REMOVED lines=25> */
.L_x_33487:
[----:B------:R-:W-:Y:S05]  /*0e00*/  BSYNC.RECONVERGENT B1 ;  /* 0x0000000000017941 */ /* 0x000fea0003800200 */
.L_x_33486:
        /* <DEDUP_REMOVED lines=8> */
[----:B------:R-:W0:Y:S08]  /*0e90*/  @P1 LDC R11, c[0x0][0x40c] ;  /* 0x00010300ff0b1b82 */ /* 0x000e300000000800 */
        /* <DEDUP_REMOVED lines=13> */
[----:B------:R-:W-:-:S04]  /*0f70*/  FMUL.FTZ R8, R15, UR10 ;  /* 0x0000000a0f087c20 */ /* 0x000fc80008410000 */
[----:B------:R-:W-:Y:S01]  /*0f80*/  FFMA.FTZ R115, R8, R27, R115 ;  /* 0x0000001b08737223 */ /* 0x000fe20000010073 */
[----:B------:R-:W-:Y:S06]  /*0f90*/  BRA `(.L_x_33490) ;  /* 0x0000000000347947 */ /* 0x000fec0003800000 */
.L_x_33489:
[----:B-----5:R-:W-:Y:S01]  /*0fa0*/  FMUL.FTZ R115, R14, UR10 ;  /* 0x0000000a0e737c20 */ /* 0x020fe20008410000 */
[----:B------:R-:W-:Y:S01]  /*0fb0*/  FMUL.FTZ R9, R12, UR10 ;  /* 0x0000000a0c097c20 */ /* 0x000fe20008410000 */
[----:B------:R-:W-:Y:S01]  /*0fc0*/  FMUL.FTZ R8, R13, UR10 ;  /* 0x0000000a0d087c20 */ /* 0x000fe20008410000 */
[----:B------:R-:W-:Y:S01]  /*0fd0*/  FMUL.FTZ R10, R15, UR10 ;  /* 0x0000000a0f0a7c20 */ /* 0x000fe20008410000 */
[----:B------:R-:W-:Y:S01]  /*0fe0*/  FMUL.FTZ R118, R115, R26 ;  /* 0x0000001a73767220 */ /* 0x000fe20000410000 */
[----:B------:R-:W-:Y:S01]  /*0ff0*/  FMUL.FTZ R116, R9, R24 ;  /* 0x0000001809747220 */ /* 0x000fe20000410000 */
[----:B------:R-:W-:Y:S01]  /*1000*/  FMUL.FTZ R117, R8, R25 ;  /* 0x0000001908757220 */ /* 0x000fe20000410000 */
[----:B------:R-:W-:Y:S01]  /*1010*/  FMUL.FTZ R115, R10, R27 ;  /* 0x0000001b0a737220 */ /* 0x000fe20000410000 */
[----:B------:R-:W-:-:S04]  /*1020*/  ISETP.GT.AND P1, PT, R2, RZ, PT ;  /* 0x000000ff0200720c */ /* 0x000fc80003f24270 */
[----:B------:R-:W-:Y:S02]  /*1030*/  FSEL R116, R116, RZ, P1 ;  /* 0x000000ff74747208 */ /* 0x000fe40000800000 */
[----:B------:R-:W-:Y:S02]  /*1040*/  FSEL R117, R117, RZ, P1 ;  /* 0x000000ff75757208 */ /* 0x000fe40000800000 */
[----:B------:R-:W-:Y:S02]  /*1050*/  FSEL R118, R118, RZ, P1 ;  /* 0x000000ff76767208 */ /* 0x000fe40000800000 */
[----:B------:R-:W-:-:S07]  /*1060*/  FSEL R115, R115, RZ, P1 ;  /* 0x000000ff73737208 */ /* 0x000fce0000800000 */
.L_x_33490:
[----:B------:R-:W-:Y:S05]  /*1070*/  BSYNC.RECONVERGENT B1 ;  /* 0x0000000000017941 */ /* 0x000fea0003800200 */
.L_x_33488:
[----:B------:R-:W0:Y:S01]  /*1080*/  LDC.64 R8, c[0x0][0x3a8] ;  /* 0x0000ea00ff087b82 */ /* 0x000e220000000a00 */
[----:B------:R-:W-:Y:S02]  /*1090*/  MOV R119, R115 ;  /* 0x0000007300777202 */ /* 0x000fe40000000f00 */
[----:B------:R-:W-:Y:S01]  /*10a0*/  IADD3 R149, PT, PT, R149, 0x20, RZ ;  /* 0x0000002095957810 */ /* 0x000fe20007ffe0ff */
[C---:B0-----:R-:W-:Y:S01]  /*10b0*/  IMAD.WIDE.U32 R8, R4.reuse, 0x10, R8 ;  /* 0x0000001004087825 */ /* 0x041fe200078e0008 */
[----:B------:R-:W-:-:S04]  /*10c0*/  IADD3 R4, PT, PT, R4, 0x20, RZ ;  /* 0x0000002004047810 */ /* 0x000fc80007ffe0ff */
[----:B------:R0:W-:Y:S03]  /*10d0*/  STG.E.128 desc[UR6][R8.64], R116 ;  /* 0x0000007408007986 */ /* 0x0001e6000c101d06 */
.L_x_33485:
[----:B------:R-:W-:Y:S05]  /*10e0*/  BSYNC.RECONVERGENT B0 ;  /* 0x0000000000007941 */ /* 0x000fea0003800200 */
.L_x_33484:
        /* <DEDUP_REMOVED lines=10> */
[----:B-1----:R-:W-:-:S06]  /*1190*/  @P1 IMAD.WIDE.U32 R8, R4, 0x10, R8 ;  /* 0x0000001004081825 */ /* 0x002fcc00078e0008 */
[----:B------:R-:W2:Y:S01]  /*11a0*/  @P1 LDG.E.128 R8, desc[UR6][R8.64] ;  /* 0x0000000608081981 */ /* 0x000ea2000c1e1d00 */
[----:B------:R-:W-:Y:S01]  /*11b0*/  BSSY.RECONVERGENT B1, `(.L_x_33493) ;  /* 0x0000024000017945 */ /* 0x000fe20003800200 */
[----:B--2---:R-:W-:Y:S02]  /*11c0*/  @P1 MOV R114, R10 ;  /* 0x0000000a00721202 */ /* 0x004fe40000000f00 */
[----:B------:R-:W-:Y:S02]  /*11d0*/  @P1 MOV R113, R9 ;  /* 0x0000000900711202 */ /* 0x000fe40000000f00 */
[----:B------:R-:W-:Y:S01]  /*11e0*/  @P1 MOV R112, R8 ;  /* 0x0000000800701202 */ /* 0x000fe20000000f00 */
[----:B0-----:R-:W-:Y:S06]  /*11f0*/  @!P1 BRA `(.L_x_33494) ;  /* 0x0000000000489947 */ /* 0x001fec0003800000 */
[----:B------:R-:W-:Y:S02]  /*1200*/  ISETP.GT.AND P1, PT, R2, RZ, PT ;  /* 0x000000ff0200720c */ /* 0x000fe40003f24270 */
[----:B------:R-:W-:Y:S02]  /*1210*/  MOV R120, R112 ;  /* 0x0000007000787202 */ /* 0x000fe40000000f00 */
[----:B------:R-:W-:Y:S02]  /*1220*/  MOV R121, R113 ;  /* 0x0000007100797202 */ /* 0x000fe40000000f00 */
[----:B------:R-:W-:Y:S02]  /*1230*/  MOV R122, R114 ;  /* 0x00000072007a7202 */ /* 0x000fe40000000f00 */
[----:B------:R-:W-:-:S05]  /*1240*/  MOV R123, R11 ;  /* 0x0000000b007b7202 */ /* 0x000fca0000000f00 */
[----:B------:R-:W0:Y:S08]  /*1250*/  @P1 LDC R9, c[0x0][0x40c] ;  /* 0x00010300ff091b82 */ /* 0x000e300000000800 */
[----:B------:R-:W1:Y:S08]  /*1260*/  @P1 LDC R8, c[0x0][0x40c] ;  /* 0x00010300ff081b82 */ /* 0x000e700000000800 */
[----:B------:R-:W2:Y:S01]  /*1270*/  @P1 LDC R119, c[0x0][0x40c] ;  /* 0x00010300ff771b82 */ /* 0x000ea20000000800 */
[----:B0----5:R-:W-:-:S04]  /*1280*/  @P1 FMUL.FTZ R9, R12, R9 ;  /* 0x000000090c091220 */ /* 0x021fc80000410000 */
[----:B------:R-:W-:Y:S01]  /*1290*/  @P1 FFMA.FTZ R120, R9, R36, R112 ;  /* 0x0000002409781223 */ /* 0x000fe20000010070 */
[----:B-1----:R-:W-:-:S04]  /*12a0*/  @P1 FMUL.FTZ R8, R13, R8 ;  /* 0x000000080d081220 */ /* 0x002fc80000410000 */
[----:B------:R-:W-:Y:S01]  /*12b0*/  @P1 FFMA.FTZ R121, R8, R37, R113 ;  /* 0x0000002508791223 */ /* 0x000fe20000010071 */
[----:B--2---:R-:W-:-:S04]  /*12c0*/  @P1 FMUL.FTZ R119, R14, R119 ;  /* 0x000000770e771220 */ /* 0x004fc80000410000 */
[----:B------:R-:W-:Y:S01]  /*12d0*/  @P1 FFMA.FTZ R122, R119, R38, R114 ;  /* 0x00000026777a1223 */ /* 0x000fe20000010072 */
[----:B------:R-:W-:Y:S06]  /*12e0*/  @!P1 BRA `(.L_x_33495) ;  /* 0x0000000000409947 */ /* 0x000fec0003800000 */
[----:B------:R-:W-:-:S04]  /*12f0*/  FMUL.FTZ R8, R15, UR10 ;  /* 0x0000000a0f087c20 */ /* 0x000fc80008410000 */
[----:B------:R-:W-:Y:S01]  /*1300*/  FFMA.FTZ R123, R8, R39, R11 ;  /* 0x00000027087b7223 */ /* 0x000fe2000001000b */
[----:B------:R-:W-:Y:S06]  /*1310*/  BRA `(.L_x_33495) ;  /* 0x0000000000347947 */ /* 0x000fec0003800000 */
.L_x_33494:
        /* <DEDUP_REMOVED lines=13> */
.L_x_33495:
[----:B------:R-:W-:Y:S05]  /*13f0*/  BSYNC.RECONVERGENT B1 ;  /* 0x0000000000017941 */ /* 0x000fea0003800200 */
.L_x_33493:
[----:B------:R-:W0:Y:S01]  /*1400*/  LDC.64 R8, c[0x0][0x3a8] ;  /* 0x0000ea00ff087b82 */ /* 0x000e220000000a00 */
[----:B------:R-:W-:Y:S01]  /*1410*/  IADD3 R149, PT, PT, R149, 0x20, RZ ;  /* 0x0000002095957810 */ /* 0x000fe20007ffe0ff */
[C---:B0-----:R-:W-:Y:S01]  /*1420*/  IMAD.WIDE.U32 R8, R4.reuse, 0x10, R8 ;  /* 0x0000001004087825 */ /* 0x041fe200078e0008 */
[----:B------:R-:W-:-:S04]  /*1430*/  IADD3 R4, PT, PT, R4, 0x20, RZ ;  /* 0x0000002004047810 */ /* 0x000fc80007ffe0ff */
[----:B------:R0:W-:Y:S03]  /*1440*/  STG.E.128 desc[UR6][R8.64], R120 ;  /* 0x0000007808007986 */ /* 0x0001e6000c101d06 */
.L_x_33492:
[----:B------:R-:W-:Y:S05]  /*1450*/  BSYNC.RECONVERGENT B0 ;  /* 0x0000000000007941 */ /* 0x000fea0003800200 */
.L_x_33491:
        /* <DEDUP_REMOVED lines=36> */
.L_x_33499:
        /* <DEDUP_REMOVED lines=13> */
.L_x_33500:
[----:B------:R-:W-:Y:S05]  /*1770*/  BSYNC.RECONVERGENT B1 ;  /* 0x0000000000017941 */ /* 0x000fea0003800200 */
.L_x_33498:
[----:B------:R-:W0:Y:S01]  /*1780*/  LDC.64 R8, c[0x0][0x3a8] ;  /* 0x0000ea00ff087b82 */ /* 0x000e220000000a00 */
[----:B------:R-:W-:Y:S01]  /*1790*/  IADD3 R149, PT, PT, R149, 0x20, RZ ;  /* 0x0000002095957810 */ /* 0x000fe20007ffe0ff */
[C---:B0-----:R-:W-:Y:S01]  /*17a0*/  IMAD.WIDE.U32 R8, R4.reuse, 0x10, R8 ;  /* 0x0000001004087825 */ /* 0x041fe200078e0008 */
[----:B------:R-:W-:-:S04]  /*17b0*/  IADD3 R4, PT, PT, R4, 0x20, RZ ;  /* 0x0000002004047810 */ /* 0x000fc80007ffe0ff */
[----:B------:R0:W-:Y:S03]  /*17c0*/  STG.E.128 desc[UR6][R8.64], R144 ;  /* 0x0000009008007986 */ /* 0x0001e6000c101d06 */
.L_x_33497:
[----:B------:R-:W-:Y:S05]  /*17d0*/  BSYNC.RECONVERGENT B0 ;  /* 0x0000000000007941 */ /* 0x000fea0003800200 */
.L_x_33496:
        /* <DEDUP_REMOVED lines=36> */
.L_x_33504:
        /* <DEDUP_REMOVED lines=13> */
.L_x_33505:
[----:B------:R-:W-:Y:S05]  /*1af0*/  BSYNC.RECONVERGENT B1 ;  /* 0x0000000000017941 */ /* 0x000fea0003800200 */
.L_x_33503:
[----:B------:R-:W0:Y:S01]  /*1b00*/  LDC.64 R8, c[0x0][0x3a8] ;  /* 0x0000ea00ff087b82 */ /* 0x000e220000000a00 */
[----:B------:R-:W-:Y:S01]  /*1b10*/  IADD3 R149, PT, PT, R149, 0x20, RZ ;  /* 0x0000002095957810 */ /* 0x000fe20007ffe0ff */
[C---:B0-----:R-:W-:Y:S01]  /*1b20*/  IMAD.WIDE.U32 R8, R4.reuse, 0x10, R8 ;  /* 0x0000001004087825 */ /* 0x041fe200078e0008 */
[----:B------:R-:W-:-:S04]  /*1b30*/  IADD3 R4, PT, PT, R4, 0x20, RZ ;  /* 0x0000002004047810 */ /* 0x000fc80007ffe0ff */
[----:B------:R0:W-:Y:S03]  /*1b40*/  STG.E.128 desc[UR6][R8.64], R124 ;  /* 0x0000007c08007986 */ /* 0x0001e6000c101d06 */
.L_x_33502:
[----:B------:R-:W-:Y:S05]  /*1b50*/  BSYNC.RECONVERGENT B0 ;  /* 0x0000000000007941 */ /* 0x000fea0003800200 */
.L_x_33501:
        /* <DEDUP_REMOVED lines=36> */
.L_x_33509:
        /* <DEDUP_REMOVED lines=13> */
.L_x_33510:
[----:B------:R-:W-:Y:S05]  /*1e70*/  BSYNC.RECONVERGENT B1 ;  /* 0x0000000000017941 */ /* 0x000fea0003800200 */
.L_x_33508:
[----:B------:R-:W0:Y:S01]  /*1e80*/  LDC.64 R8, c[0x0][0x3a8] ;  /* 0x0000ea00ff087b82 */ /* 0x000e220000000a00 */
[----:B------:R-:W-:Y:S01]  /*1e90*/  IADD3 R149, PT, PT, R149, 0x20, RZ ;  /* 0x0000002095957810 */ /* 0x000fe20007ffe0ff */
[C---:B0-----:R-:W-:Y:S01]  /*1ea0*/  IMAD.WIDE.U32 R8, R4.reuse, 0x10, R8 ;  /* 0x0000001004087825 */ /* 0x041fe200078e0008 */
[----:B------:R-:W-:-:S04]  /*1eb0*/  IADD3 R4, PT, PT, R4, 0x20, RZ ;  /* 0x0000002004047810 */ /* 0x000fc80007ffe0ff */
[----:B------:R0:W-:Y:S03]  /*1ec0*/  STG.E.128 desc[UR6][R8.64], R128 ;  /* 0x0000008008007986 */ /* 0x0001e6000c101d06 */
.L_x_33507:
[----:B------:R-:W-:Y:S05]  /*1ed0*/  BSYNC.RECONVERGENT B0 ;  /* 0x0000000000007941 */ /* 0x000fea0003800200 */
.L_x_33506:
        /* <DEDUP_REMOVED lines=36> */
.L_x_33514:
        /* <DEDUP_REMOVED lines=13> */
.L_x_33515:
[----:B------:R-:W-:Y:S05]  /*21f0*/  BSYNC.RECONVERGENT B1 ;  /* 0x0000000000017941 */ /* 0x000fea0003800200 */
.L_x_33513:
[----:B------:R-:W0:Y:S01]  /*2200*/  LDC.64 R8, c[0x0][0x3a8] ;  /* 0x0000ea00ff087b82 */ /* 0x000e220000000a00 */
[----:B------:R-:W-:Y:S01]  /*2210*/  IADD3 R149, PT, PT, R149, 0x20, RZ ;  /* 0x0000002095957810 */ /* 0x000fe20007ffe0ff */
[C---:B0-----:R-:W-:Y:S01]  /*2220*/  IMAD.WIDE.U32 R8, R4.reuse, 0x10, R8 ;  /* 0x0000001004087825 */ /* 0x041fe200078e0008 */
[----:B------:R-:W-:-:S04]  /*2230*/  IADD3 R4, PT, PT, R4, 0x20, RZ ;  /* 0x0000002004047810 */ /* 0x000fc80007ffe0ff */
[----:B------:R0:W-:Y:S03]  /*2240*/  STG.E.128 desc[UR6][R8.64], R132 ;  /* 0x0000008408007986 */ /* 0x0001e6000c101d06 */
.L_x_33512:
[----:B------:R-:W-:Y:S05]  /*2250*/  BSYNC.RECONVERGENT B0 ;  /* 0x0000000000007941 */ /* 0x000fea0003800200 */
.L_x_33511:
        /* <DEDUP_REMOVED lines=36> */
.L_x_33519:
        /* <DEDUP_REMOVED lines=13> */
.L_x_33520:
[----:B------:R-:W-:Y:S05]  /*2570*/  BSYNC.RECONVERGENT B1 ;  /* 0x0000000000017941 */ /* 0x000fea0003800200 */
.L_x_33518:
[----:B------:R-:W0:Y:S01]  /*2580*/  LDC.64 R8, c[0x0][0x3a8] ;  /* 0x0000ea00ff087b82 */ /* 0x000e220000000a00 */
[----:B------:R-:W-:Y:S01]  /*2590*/  IADD3 R149, PT, PT, R149, 0x20, RZ ;  /* 0x0000002095957810 */ /* 0x000fe20007ffe0ff */
[C---:B0-----:R-:W-:Y:S01]  /*25a0*/  IMAD.WIDE.U32 R8, R4.reuse, 0x10, R8 ;  /* 0x0000001004087825 */ /* 0x041fe200078e0008 */
[----:B------:R-:W-:-:S04]  /*25b0*/  IADD3 R4, PT, PT, R4, 0x20, RZ ;  /* 0x0000002004047810 */ /* 0x000fc80007ffe0ff */
[----:B------:R0:W-:Y:S03]  /*25c0*/  STG.E.128 desc[UR6][R8.64], R136 ;  /* 0x0000008808007986 */ /* 0x0001e6000c101d06 */
.L_x_33517:
[----:B------:R-:W-:Y:S05]  /*25d0*/  BSYNC.RECONVERGENT B0 ;  /* 0x0000000000007941 */ /* 0x000fea0003800200 */
.L_x_33516:
[----:B------:R-:W-:Y:S01]  /*25e0*/  ISETP.GE.U32.AND P1, PT, R6, 0x100, PT ;  /* 0x000001000600780c */ /* 0x000fe20003f26070 */
[----:B------:R-:W-:Y:S03]  /*25f0*/  BSSY.RECONVERGENT B0, `(.L_x_33521) ;  /* 0x0000034000007945 */ /* 0x000fe60003800200 */
[----:B0-----:R-:W-:-:S09]  /*2600*/  P2R R8, PR, RZ, 0x2 ;  /* 0x00000002ff087803 */ /* 0x001fd20000000000 */
[----:B------:R-:W-:Y:S05]  /*2610*/  @!P1 BRA `(.L_x_33522) ;  /* 0x0000000000c49947 */ /* 0x000fea0003800000 */
[----:B------:R-:W0:Y:S02]  /*2620*/  @P0 LDC.64 R8, c[0x0][0x390] ;  /* 0x0000e400ff080b82 */ /* 0x000e240000000a00 */
[----:B0-----:R-:W-:-:S05]  /*2630*/  @P0 IMAD.WIDE.U32 R8, R149, 0x10, R8 ;  /* 0x0000001095080825 */ /* 0x001fca00078e0008 */
[----:B------:R0:W5:Y:S01]  /*2640*/  @P0 LDG.E.128 R12, desc[UR6][R8.64] ;  /* 0x00000006080c0981 */ /* 0x000162000c1e1d00 */
[----:B------:R-:W-:-:S04]  /*2650*/  ISETP.NE.U32.AND P0, PT, RZ, UR8, PT ;  /* 0x00000008ff007c0c */ /* 0x000fc8000bf05070 */
[----:B------:R-:W-:-:S13]  /*2660*/  ISETP.NE.AND.EX P0, PT, RZ, UR9, PT, P0 ;  /* 0x00000009ff007c0c */ /* 0x000fda000bf05300 */
[----:B------:R-:W1:Y:S02]  /*2670*/  @P0 LDC.64 R140, c[0x0][0x3a0] ;  /* 0x0000e800ff8c0b82 */ /* 0x000e640000000a00 */
        /* <DEDUP_REMOVED lines=26> */
.L_x_33524:
        /* <DEDUP_REMOVED lines=13> */
.L_x_33525:
[----:B------:R-:W-:Y:S05]  /*28f0*/  BSYNC.RECONVERGENT B1 ;  /* 0x0000000000017941 */ /* 0x000fea0003800200 */
.L_x_33523:
[----:B------:R-:W0:Y:S02]  /*2900*/  LDC.64 R8, c[0x0][0x3a8] ;  /* 0x0000ea00ff087b82 */ /* 0x000e240000000a00 */
[----:B0-----:R-:W-:-:S05]  /*2910*/  IMAD.WIDE.U32 R8, R4, 0x10, R8 ;  /* 0x0000001004087825 */ /* 0x001fca00078e0008 */
[----:B------:R0:W-:Y:S02]  /*2920*/  STG.E.128 desc[UR6][R8.64], R140 ;  /* 0x0000008c08007986 */ /* 0x0001e4000c101d06 */
.L_x_33522:
[----:B------:R-:W-:Y:S05]  /*2930*/  BSYNC.RECONVERGENT B0 ;  /* 0x0000000000007941 */ /* 0x000fea0003800200 */
.L_x_33521:
[----:B------:R-:W-:Y:S01]  /*2940*/  FADD.FTZ R2, RZ, R116 ;  /* 0x00000074ff027221 */ /* 0x000fe20000010000 */
[C---:B------:R-:W-:Y:S01]  /*2950*/  ISETP.GT.U32.AND P3, PT, R6.reuse, 0x3f, PT ;  /* 0x0000003f0600780c */ /* 0x040fe20003f64070 */
[----:B------:R-:W-:Y:S01]  /*2960*/  UMOV UR4, 0xffffffff ;  /* 0xffffffff00047882 */ /* 0x000fe20000000000 */
[C---:B------:R-:W-:Y:S01]  /*2970*/  ISETP.GT.U32.AND P2, PT, R6.reuse, 0x5f, PT ;  /* 0x0000005f0600780c */ /* 0x040fe20003f44070 */
[----:B0-----:R-:W-:Y:S01]  /*2980*/  FADD.FTZ R9, R117, R2 ;  /* 0x0000000275097221 */ /* 0x001fe20000010000 */
        /* <DEDUP_REMOVED lines=130> */
.L_x_33555:
        /* <DEDUP_REMOVED lines=22> */
[----:B-1----:R-:W-:Y:S01]  /*3310*/  LEA.HI.SX32 R4, R8, R7, 0x1e ;  /* 0x0000000708047211 */ /* 0x002fe200078ff2ff */
        /* <DEDUP_REMOVED lines=17> */
.L_x_33530:
[----:B------:R-:W-:Y:S05]  /*3430*/  BSYNC.RECONVERGENT B1 ;  /* 0x0000000000017941 */ /* 0x000fea0003800200 */
.L_x_33529:
        /* <DEDUP_REMOVED lines=19> */
.L_x_33532:
[----:B------:R-:W-:Y:S05]  /*3570*/  BSYNC.RECONVERGENT B1 ;  /* 0x0000000000017941 */ /* 0x000fea0003800200 */
.L_x_33531:
        /* <DEDUP_REMOVED lines=19> */
.L_x_33534:
[----:B------:R-:W-:Y:S05]  /*36b0*/  BSYNC.RECONVERGENT B1 ;  /* 0x0000000000017941 */ /* 0x000fea0003800200 */
.L_x_33533:
        /* <DEDUP_REMOVED lines=19> */
.L_x_33536:
[----:B------:R-:W-:Y:S05]  /*37f0*/  BSYNC.RECONVERGENT B1 ;  /* 0x0000000000017941 */ /* 0x000fea0003800200 */
.L_x_33535:
        /* <DEDUP_REMOVED lines=19> */
.L_x_33538:
[----:B------:R-:W-:Y:S05]  /*3930*/  BSYNC.RECONVERGENT B1 ;  /* 0x0000000000017941 */ /* 0x000fea0003800200 */
.L_x_33537:
        /* <DEDUP_REMOVED lines=19> */
.L_x_33540:
[----:B------:R-:W-:Y:S05]  /*3a70*/  BSYNC.RECONVERGENT B1 ;  /* 0x0000000000017941 */ /* 0x000fea0003800200 */
.L_x_33539:
        /* <DEDUP_REMOVED lines=19> */
.L_x_33542:
[----:B------:R-:W-:Y:S05]  /*3bb0*/  BSYNC.RECONVERGENT B1 ;  /* 0x0000000000017941 */ /* 0x000fea0003800200 */
.L_x_33541:
        /* <DEDUP_REMOVED lines=17> */
.L_x_33528:
[----:B------:R-:W-:Y:S05]  /*3cd0*/  BSYNC.RECONVERGENT B0 ;  /* 0x0000000000007941 */ /* 0x000fea0003800200 */
.L_x_33527:
[----:B-1----:R-:W1:Y:S02]  /*3ce0*/  LDC.64 R2, c[0x0][0x380] ;  /* 0x0000e000ff027b82 */ /* 0x002e640000000a00 */
[----:B-1----:R-:W-:-:S04]  /*3cf0*/  LEA R0, R2, R0, 0x2 ;  /* 0x0000000002007211 */ /* 0x002fc800078e10ff */
[----:B------:R-:W-:-:S13]  /*3d00*/  ISETP.GE.AND P0, PT, R0, R3, PT ;  /* 0x000000030000720c */ /* 0x000fda0003f06270 */
[----:B------:R-:W-:Y:S05]  /*3d10*/  @!P0 BRA `(.L_x_33543) ;  /* 0xffffffcc00d08947 */ /* 0x000fea000383ffff */
[----:B------:R-:W-:Y:S05]  /*3d20*/  EXIT ;  /* 0x000000000000794d */ /* 0x000fea0003800000 */
.L_x_33526:
        /* <DEDUP_REMOVED lines=8> */
.L_x_33545:
[----:B------:R-:W-:Y:S05]  /*3db0*/  BSYNC B0 ;  /* 0x0000000000007941 */ /* 0x000fea0003800000 */
.L_x_33544:
        /* <DEDUP_REMOVED lines=10> */
.L_x_33546:
[----:B------:R-:W-:Y:S01]  /*3e60*/  HFMA2 R154, -RZ, RZ, 0, 2.384185791015625e-07 ;  /* 0x00000004ff9a7431 */ /* 0x000fe200000001ff */
[----:B------:R-:W-:-:S05]  /*3e70*/  MOV R119, R151 ;  /* 0x0000009700777202 */ /* 0x000fca0000000f00 */
[----:B------:R-:W-:-:S05]  /*3e80*/  FADD.FTZ R119, R10, R119 ;  /* 0x000000770a777221 */ /* 0x000fca0000010000 */
[----:B------:R-:W-:-:S07]  /*3e90*/  MOV R153, R119 ;  /* 0x0000007700997202 */ /* 0x000fce0000000f00 */
[----:B------:R-:W-:Y:S05]  /*3ea0*/  WARPSYNC.COLLECTIVE R152, `(.L_x_33547) ;  /* 0x0000000098087348 */ /* 0x000fea0003c00000 */
[----:B------:R0:W1:Y:S02]  /*3eb0*/  SHFL.BFLY P6, R151, R153, R154, R155 ;  /* 0x0c00009a99977389 */ /* 0x00006400000c009b */
[----:B01----:R-:W-:Y:S05]  /*3ec0*/  ENDCOLLECTIVE ;  /* 0x000000000000791b */ /* 0x003fea0003800000 */
.L_x_33547:
[----:B------:R-:W-:Y:S01]  /*3ed0*/  HFMA2 R154, -RZ, RZ, 0, 4.76837158203125e-07 ;  /* 0x00000008ff9a7431 */ /* 0x000fe200000001ff */
[----:B------:R-:W-:-:S05]  /*3ee0*/  MOV R2, R151 ;  /* 0x0000009700027202 */ /* 0x000fca0000000f00 */
[----:B------:R-:W-:-:S05]  /*3ef0*/  FADD.FTZ R149, R119, R2 ;  /* 0x0000000277957221 */ /* 0x000fca0000010000 */
[----:B------:R-:W-:-:S07]  /*3f00*/  MOV R153, R149 ;  /* 0x0000009500997202 */ /* 0x000fce0000000f00 */
[----:B------:R-:W-:Y:S05]  /*3f10*/  WARPSYNC.COLLECTIVE R152, `(.L_x_33548) ;  /* 0x0000000098087348 */ /* 0x000fea0003c00000 */
[----:B------:R0:W1:Y:S02]  /*3f20*/  SHFL.BFLY P6, R151, R153, R154, R155 ;  /* 0x0c00009a99977389 */ /* 0x00006400000c009b */
[----:B01----:R-:W-:Y:S05]  /*3f30*/  ENDCOLLECTIVE ;  /* 0x000000000000791b */ /* 0x003fea0003800000 */
.L_x_33548:
[----:B------:R-:W-:Y:S01]  /*3f40*/  HFMA2 R154, -RZ, RZ, 0, 9.5367431640625e-07 ;  /* 0x00000010ff9a7431 */ /* 0x000fe200000001ff */
[----:B------:R-:W-:-:S05]  /*3f50*/  MOV R2, R151 ;  /* 0x0000009700027202 */ /* 0x000fca0000000f00 */
[----:B------:R-:W-:-:S05]  /*3f60*/  FADD.FTZ R150, R149, R2 ;  /* 0x0000000295967221 */ /* 0x000fca0000010000 */
[----:B------:R-:W-:-:S07]  /*3f70*/  MOV R153, R150 ;  /* 0x0000009600997202 */ /* 0x000fce0000000f00 */
[----:B------:R-:W-:Y:S05]  /*3f80*/  WARPSYNC.COLLECTIVE R152, `(.L_x_33549) ;  /* 0x0000000098087348 */ /* 0x000fea0003c00000 */
[----:B------:R0:W1:Y:S02]  /*3f90*/  SHFL.BFLY P6, R151, R153, R154, R155 ;  /* 0x0c00009a99977389 */ /* 0x00006400000c009b */
[----:B01----:R-:W-:Y:S05]  /*3fa0*/  ENDCOLLECTIVE ;  /* 0x000000000000791b */ /* 0x003fea0003800000 */
.L_x_33549:
        /* <DEDUP_REMOVED lines=75> */
.L_x_33550:
[----:B------:R-:W-:Y:S01]  /*4460*/  HFMA2 R154, -RZ, RZ, 0, 1.1920928955078125e-07 ;  /* 0x00000002ff9a7431 */ /* 0x000fe200000001ff */
[----:B------:R-:W-:-:S05]  /*4470*/  MOV R9, R151 ;  /* 0x0000009700097202 */ /* 0x000fca0000000f00 */
[----:B------:R-:W-:-:S05]  /*4480*/  FADD.FTZ R9, R2, R9 ;  /* 0x0000000902097221 */ /* 0x000fca0000010000 */
[----:B------:R-:W-:-:S07]  /*4490*/  MOV R153, R9 ;  /* 0x0000000900997202 */ /* 0x000fce0000000f00 */
[----:B------:R-:W-:Y:S05]  /*44a0*/  WARPSYNC.COLLECTIVE R152, `(.L_x_33551) ;  /* 0x0000000098087348 */ /* 0x000fea0003c00000 */
[----:B------:R0:W1:Y:S02]  /*44b0*/  SHFL.BFLY P6, R151, R153, R154, R155 ;  /* 0x0c00009a99977389 */ /* 0x00006400000c009b */
[----:B01----:R-:W-:Y:S05]  /*44c0*/  ENDCOLLECTIVE ;  /* 0x000000000000791b */ /* 0x003fea0003800000 */
.L_x_33551:
[----:B------:R-:W-:Y:S01]  /*44d0*/  HFMA2 R154, -RZ, RZ, 0, 2.384185791015625e-07 ;  /* 0x00000004ff9a7431 */ /* 0x000fe200000001ff */
[----:B------:R-:W-:-:S05]  /*44e0*/  MOV R10, R151 ;  /* 0x00000097000a7202 */ /* 0x000fca0000000f00 */
[----:B------:R-:W-:-:S05]  /*44f0*/  FADD.FTZ R10, R9, R10 ;  /* 0x0000000a090a7221 */ /* 0x000fca0000010000 */
[----:B------:R-:W-:-:S07]  /*4500*/  MOV R153, R10 ;  /* 0x0000000a00997202 */ /* 0x000fce0000000f00 */
[----:B------:R-:W-:Y:S05]  /*4510*/  WARPSYNC.COLLECTIVE R152, `(.L_x_33552) ;  /* 0x0000000098087348 */ /* 0x000fea0003c00000 */
[----:B------:R0:W1:Y:S02]  /*4520*/  SHFL.BFLY P6, R151, R153, R154, R155 ;  /* 0x0c00009a99977389 */ /* 0x00006400000c009b */
[----:B01----:R-:W-:Y:S05]  /*4530*/  ENDCOLLECTIVE ;  /* 0x000000000000791b */ /* 0x003fea0003800000 */
.L_x_33552:
[----:B------:R-:W-:Y:S01]  /*4540*/  HFMA2 R154, -RZ, RZ, 0, 4.76837158203125e-07 ;  /* 0x00000008ff9a7431 */ /* 0x000fe200000001ff */
[----:B------:R-:W-:-:S05]  /*4550*/  MOV R119, R151 ;  /* 0x0000009700777202 */ /* 0x000fca0000000f00 */
[----:B------:R-:W-:-:S05]  /*4560*/  FADD.FTZ R119, R10, R119 ;  /* 0x000000770a777221 */ /* 0x000fca0000010000 */
[----:B------:R-:W-:-:S07]  /*4570*/  MOV R153, R119 ;  /* 0x0000007700997202 */ /* 0x000fce0000000f00 */
[----:B------:R-:W-:Y:S05]  /*4580*/  WARPSYNC.COLLECTIVE R152, `(.L_x_33553) ;  /* 0x0000000098087348 */ /* 0x000fea0003c00000 */
[----:B------:R0:W1:Y:S02]  /*4590*/  SHFL.BFLY P6, R151, R153, R154, R155 ;  /* 0x0c00009a99977389 */ /* 0x00006400000c009b */
[----:B01----:R-:W-:Y:S05]  /*45a0*/  ENDCOLLECTIVE ;  /* 0x000000000000791b */ /* 0x003fea0003800000 */
.L_x_33553:
[----:B------:R-:W-:Y:S01]  /*45b0*/  HFMA2 R154, -RZ, RZ, 0, 9.5367431640625e-07 ;  /* 0x00000010ff9a7431 */ /* 0x000fe200000001ff */
[----:B------:R-:W-:-:S05]  /*45c0*/  MOV R150, R151 ;  /* 0x0000009700967202 */ /* 0x000fca0000000f00 */
[----:B------:R-:W-:-:S05]  /*45d0*/  FADD.FTZ R150, R119, R150 ;  /* 0x0000009677967221 */ /* 0x000fca0000010000 */
[----:B------:R-:W-:-:S07]  /*45e0*/  MOV R153, R150 ;  /* 0x0000009600997202 */ /* 0x000fce0000000f00 */
[----:B------:R-:W-:Y:S05]  /*45f0*/  WARPSYNC.COLLECTIVE R152, `(.L_x_33554) ;  /* 0x0000000098087348 */ /* 0x000fea0003c00000 */
[----:B------:R0:W1:Y:S02]  /*4600*/  SHFL.BFLY P6, R151, R153, R154, R155 ;  /* 0x0c00009a99977389 */ /* 0x00006400000c009b */
[----:B01----:R-:W-:Y:S05]  /*4610*/  ENDCOLLECTIVE ;  /* 0x000000000000791b */ /* 0x003fea0003800000 */
.L_x_33554:
[----:B------:R-:W-:Y:S01]  /*4620*/  MOV R149, R151 ;  /* 0x0000009700957202 */ /* 0x000fe20000000f00 */
[----:B------:R-:W-:Y:S06]  /*4630*/  BRA `(.L_x_33555) ;  /* 0xffffffe800dc7947 */ /* 0x000fec000383ffff */
.L_x_33556:
        /* <DEDUP_REMOVED lines=12> */
.L_x_37378:


//--------------------- .text._ZN10layer_norm13ln_fwd_kernelINS_13Kernel_traitsIfffffjLj1024ELj1ELj4ELj1ELj16ENS_18Kernel_traits_baseILj1024EfffffjLj128EEEEELb0ELb1ELb1ELb1EEEvNS_9FwdParamsE --------------------------
	.section	.text._ZN10layer_norm13ln_fwd_kernelINS_13Kernel_traitsIfffffjLj1024ELj1ELj4ELj1ELj16ENS_18Kernel_traits_baseILj1024EfffffjLj128EEEEELb0ELb1ELb1ELb1EEEvNS_9FwdParamsE,"ax",@progbits
	.align	128
        .global         _ZN10layer_norm13ln_fwd_kernelINS_13Kernel_traitsIfffffjLj1024ELj1ELj4ELj1ELj16ENS_18Kernel_traits_baseILj1024EfffffjLj128EEEEELb0ELb1ELb1ELb1EEEvNS_9FwdParamsE
        .type           _ZN10layer_norm13ln_fwd_kernelINS_13Kernel_traitsIfffffjLj1024ELj1ELj4ELj1ELj16ENS_18Kernel_traits_baseILj1024EfffffjLj128EEEEELb0ELb1ELb1ELb1EEEvNS_9FwdParamsE,@function
        .size           _ZN10layer_norm13ln_fwd_kernelINS_13Kernel_traitsIfffffjLj1024ELj1ELj4ELj1ELj16ENS_18Kernel_traits_baseILj1024EfffffjLj128EEEEELb0ELb1ELb1ELb1EEEvNS_9FwdParamsE,(.L_x_37379 - _ZN10layer_norm13ln_fwd_kernelINS_13Kernel_traitsIfffffjLj1024ELj1ELj4ELj1ELj16ENS_18Kernel_traits_baseILj1024EfffffjLj128EEEEELb0ELb1ELb1ELb1EEEvNS_9FwdParamsE)
        .other          _ZN10layer_norm13ln_fwd_kernelINS_13Kernel_traitsIfffffjLj1024ELj1ELj4ELj1ELj16ENS_18Kernel_traits_baseILj1024EfffffjLj128EEEEELb0ELb1ELb1ELb1EEEvNS_9FwdParamsE,@"STO_CUDA_ENTRY STV_DEFAULT"
_ZN10layer_norm13ln_fwd_kernelINS_13Kernel_traitsIfffffjLj1024ELj1ELj4ELj1ELj16ENS_18Kernel_traits_baseILj1024EfffffjLj128EEEEELb0ELb1ELb1ELb1EEEvNS_9FwdParamsE:
.text._ZN10layer_norm13ln_fwd_kernelINS_13Kernel_traitsIfffffjLj1024ELj1ELj4ELj1ELj16ENS_18Kernel_traits_baseILj1024EfffffjLj128EEEEELb0ELb1ELb1ELb1EEEvNS_9FwdParamsE:
        /* <DEDUP_REMOVED lines=43> */
.L_x_33557:
        /* <DEDUP_REMOVED lines=36> */
.L_x_33558:
        /* <DEDUP_REMOVED lines=8> */
.L_x_33585:
[----:B0-----:R-:W0:Y:S08]  /*0570*/  LDC.64 R4, c[0x0][0x3f0] ;  /* 0x0000fc00ff047b82 */ /* 0x001e300000000a00 */
[----:B------:R-:W1:Y:S08]  /*0580*/  LDC R147, c[0x0][0x388] ;  /* 0x0000e200ff937b82 */ /* 0x000e700000000800 */
[----:B--2---:R-:W2:Y:S01]  /*0590*/  LDC.64 R112, c[0x0][0x3f8] ;  /* 0x0000fe00ff707b82 */ /* 0x004ea20000000a00 */
[----:B0-----:R-:W-:-:S05]  /*05a0*/  IMAD.WIDE R4, R2, 0x4, R4 ;  /* 0x0000000402047825 */ /* 0x001fca00078e0204 */
[----:B------:R2:W3:Y:S02]  /*05b0*/  LDG.E R116, desc[UR6][R4.64] ;  /* 0x0000000604747981 */ /* 0x0004e4000c1e1900 */
[----:B--2---:R-:W-:-:S05]  /*05c0*/  IMAD.WIDE R4, R2, 0x4, R112 ;  /* 0x0000000402047825 */ /* 0x004fca00078e0270 */
[----:B-----5:R0:W5:Y:S01]  /*05d0*/  LDG.E R146, desc[UR6][R4.64] ;  /* 0x0000000604927981 */ /* 0x020162000c1e1900 */
[----:B---3--:R-:W-:-:S13]  /*05e0*/  ISETP.GE.AND P1, PT, R116, 0x1, PT ;  /* 0x000000017400780c */ /* 0x008fda0003f26270 */
[----:B------:R-:W2:Y:S01]  /*05f0*/  @P1 LDC.64 R114, c[0x0][0x390] ;  /* 0x0000e400ff721b82 */ /* 0x000ea20000000a00 */
[----:B------:R-:W-:-:S05]  /*0600*/  @P1 IADD3 R6, PT, PT, R116, -0x1, RZ ;  /* 0xffffffff74061810 */ /* 0x000fca0007ffe0ff */
[----:B-1----:R-:W-:-:S05]  /*0610*/  @P1 IMAD R6, R6, R147, RZ ;  /* 0x0000009306061224 */ /* 0x002fca00078e02ff */
        /* <DEDUP_REMOVED lines=9> */
[----:B------:R-:W-:-:S04]  /*06b0*/  SHF.R.S32.HI R111, RZ, 0x1f, R6 ;  /* 0x0000001fff6f7819 */ /* 0x000fc80000011406 */
[----:B------:R-:W-:-:S04]  /*06c0*/  LEA.HI R111, R111, R6, RZ, 0x2 ;  /* 0x000000066f6f7211 */ /* 0x000fc800078f10ff */
[----:B------:R-:W-:-:S03]  /*06d0*/  LEA.HI.SX32 R137, R111, R0, 0x1e ;  /* 0x000000006f897211 */ /* 0x000fc600078ff2ff */
[----:B0-----:R-:W-:Y:S05]  /*06e0*/  @P0 BRA `(.L_x_33559) ;  /* 0x0000000000380947 */ /* 0x001fea0003800000 */
[----:B-----5:R-:W-:Y:S01]  /*06f0*/  FMUL.FTZ R111, R106, UR5 ;  /* 0x000000056a6f7c20 */ /* 0x020fe20008410000 */
[----:B------:R-:W-:Y:S01]  /*0700*/  FMUL.FTZ R5, R104, UR5 ;  /* 0x0000000568057c20 */ /* 0x000fe20008410000 */
[----:B------:R-:W-:Y:S01]  /*0710*/  FMUL.FTZ R4, R105, UR5 ;  /* 0x0000000569047c20 */ /* 0x000fe20008410000 */
[----:B------:R-:W-:Y:S01]  /*0720*/  FMUL.FTZ R6, R107, UR5 ;  /* 0x000000056b067c20 */ /* 0x000fe20008410000 */
[----:B------:R-:W-:Y:S01]  /*0730*/  FMUL.FTZ R111, R111, R74 ;  /* 0x0000004a6f6f7220 */ /* 0x000fe20000410000 */
[----:B------:R-:W-:Y:S01]  /*0740*/  ISETP.GT.AND P3, PT, R116, RZ, PT ;  /* 0x000000ff7400720c */ /* 0x000fe20003f64270 */
[----:B------:R-:W-:Y:S01]  /*0750*/  FMUL.FTZ R5, R5, R72 ;  /* 0x0000004805057220 */ /* 0x000fe20000410000 */
[----:B------:R-:W-:Y:S01]  /*0760*/  FMUL.FTZ R4, R4, R73 ;  /* 0x0000004904047220 */ /* 0x000fe20000410000 */
[----:B------:R-:W-:Y:S01]  /*0770*/  FMUL.FTZ R6, R6, R75 ;  /* 0x0000004b06067220 */ /* 0x000fe20000410000 */
[----:B------:R-:W-:Y:S02]  /*0780*/  FSEL R142, R111, RZ, P3 ;  /* 0x000000ff6f8e7208 */ /* 0x000fe40001800000 */
[----:B------:R-:W-:-:S02]  /*0790*/  FSEL R140, R5, RZ, P3 ;  /* 0x000000ff058c7208 */ /* 0x000fc40001800000 */
[----:B------:R-:W-:Y:S02]  /*07a0*/  FSEL R141, R4, RZ, P3 ;  /* 0x000000ff048d7208 */ /* 0x000fe40001800000 */
[----:B------:R-:W-:Y:S01]  /*07b0*/  FSEL R111, R6, RZ, P3 ;  /* 0x000000ff066f7208 */ /* 0x000fe20001800000 */
[----:B------:R-:W-:Y:S06]  /*07c0*/  BRA `(.L_x_33560) ;  /* 0x0000000000507947 */ /* 0x000fec0003800000 */
.L_x_33559:
[----:B------:R-:W0:Y:S02]  /*07d0*/  LDC.64 R108, c[0x0][0x3a0] ;  /* 0x0000e800ff6c7b82 */ /* 0x000e240000000a00 */
[----:B0-----:R-:W-:-:S06]  /*07e0*/  IMAD.WIDE.U32 R108, R137, 0x10, R108 ;  /* 0x00000010896c7825 */ /* 0x001fcc00078e006c */
[----:B------:R-:W2:Y:S01]  /*07f0*/  LDG.E.128 R108, desc[UR6][R108.64] ;  /* 0x000000066c6c7981 */ /* 0x000ea2000c1e1d00 */
[----:B------:R-:W-:-:S13]  /*0800*/  ISETP.GT.AND P3, PT, R116, RZ, PT ;  /* 0x000000ff7400720c */ /* 0x000fda0003f64270 */
[----:B------:R-:W0:Y:S08]  /*0810*/  @P3 LDC R7, c[0x0][0x40c] ;  /* 0x00010300ff073b82 */ /* 0x000e300000000800 */
[----:B------:R-:W1:Y:S08]  /*0820*/  @P3 LDC R5, c[0x0][0x40c] ;  /* 0x00010300ff053b82 */ /* 0x000e700000000800 */
[----:B------:R-:W3:Y:S08]  /*0830*/  @P3 LDC R4, c[0x0][0x40c] ;  /* 0x00010300ff043b82 */ /* 0x000ef00000000800 */
[----:B------:R-:W4:Y:S01]  /*0840*/  @P3 LDC R6, c[0x0][0x40c] ;  /* 0x00010300ff063b82 */ /* 0x000f220000000800 */
[----:B0----5:R-:W-:Y:S01]  /*0850*/  @P3 FMUL.FTZ R7, R106, R7 ;  /* 0x000000076a073220 */ /* 0x021fe20000410000 */
[----:B-1----:R-:W-:Y:S01]  /*0860*/  @P3 FMUL.FTZ R5, R104, R5 ;  /* 0x0000000568053220 */ /* 0x002fe20000410000 */
[----:B---3--:R-:W-:Y:S01]  /*0870*/  @P3 FMUL.FTZ R4, R105, R4 ;  /* 0x0000000469043220 */ /* 0x008fe20000410000 */
[----:B----4-:R-:W-:Y:S01]  /*0880*/  @P3 FMUL.FTZ R6, R107, R6 ;  /* 0x000000066b063220 */ /* 0x010fe20000410000 */
[----:B--2---:R-:W-:Y:S01]  /*0890*/  MOV R142, R110 ;  /* 0x0000006e008e7202 */ /* 0x004fe20000000f00 */
[----:B------:R-:W-:Y:S01]  /*08a0*/  @P3 FFMA.FTZ R142, R7, R74, R110 ;  /* 0x0000004a078e3223 */ /* 0x000fe2000001006e */
[----:B------:R-:W-:Y:S01]  /*08b0*/  @!P3 MOV R140, R108 ;  /* 0x0000006c008cb202 */ /* 0x000fe20000000f00 */
[----:B------:R-:W-:Y:S01]  /*08c0*/  @P3 FFMA.FTZ R140, R5, R72, R108 ;  /* 0x00000048058c3223 */ /* 0x000fe2000001006c */
[----:B------:R-:W-:Y:S01]  /*08d0*/  MOV R141, R109 ;  /* 0x0000006d008d7202 */ /* 0x000fe20000000f00 */
[----:B------:R-:W-:Y:S01]  /*08e0*/  @P3 FFMA.FTZ R141, R4, R73, R109 ;  /* 0x00000049048d3223 */ /* 0x000fe2000001006d */
[----:B------:R-:W-:Y:S01]  /*08f0*/  MOV R7, R111 ;  /* 0x0000006f00077202 */ /* 0x000fe20000000f00 */
[----:B------:R-:W-:-:S07]  /*0900*/  @P3 FFMA.FTZ R111, R6, R75, R111 ;  /* 0x0000004b066f3223 */ /* 0x000fce000001006f */
.L_x_33560:
[----:B------:R-:W0:Y:S01]  /*0910*/  LDC.64 R144, c[0x0][0x3a8] ;  /* 0x0000ea00ff907b82 */ /* 0x000e220000000a00 */
[----:B------:R-:W-:Y:S02]  /*0920*/  IADD3 R119, PT, PT, R137, 0x20, RZ ;  /* 0x0000002089777810 */ /* 0x000fe40007ffe0ff */
[----:B------:R-:W-:Y:S02]  /*0930*/  MOV R143, R111 ;  /* 0x0000006f008f7202 */ /* 0x000fe40000000f00 */
[----:B------:R-:W-:-:S03]  /*0940*/  @P1 IADD3 R117, PT, PT, R3, 0x20, RZ ;  /* 0x0000002003751810 */ /* 0x000fc60007ffe0ff */
[----:B------:R-:W1:Y:S08]  /*0950*/  @P0 LDC.64 R4, c[0x0][0x3a0] ;  /* 0x0000e800ff040b82 */ /* 0x000e700000000a00 */
[----:B------:R-:W2:Y:S01]  /*0960*/  @P1 LDC.64 R114, c[0x0][0x390] ;  /* 0x0000e400ff721b82 */ /* 0x000ea20000000a00 */
[----:B0-----:R-:W-:-:S05]  /*0970*/  IMAD.WIDE.U32 R112, R137, 0x10, R144 ;  /* 0x0000001089707825 */ /* 0x001fca00078e0090 */
[----:B------:R0:W-:Y:S01]  /*0980*/  STG.E.128 desc[UR6][R112.64], R140 ;  /* 0x0000008c70007986 */ /* 0x0001e2000c101d06 */
[----:B-1----:R-:W-:-:S06]  /*0990*/  @P0 IMAD.WIDE.U32 R4, R119, 0x10, R4 ;  /* 0x0000001077040825 */ /* 0x002fcc00078e0004 */
[----:B------:R-:W3:Y:S01]  /*09a0*/  @P0 LDG.E.128 R4, desc[UR6][R4.64] ;  /* 0x0000000604040981 */ /* 0x000ee2000c1e1d00 */
[----:B--2---:R-:W-:-:S05]  /*09b0*/  @P1 IMAD.WIDE.U32 R114, R117, 0x10, R114 ;  /* 0x0000001075721825 */ /* 0x004fca00078e0072 */
[----:B------:R0:W5:Y:S01]  /*09c0*/  @P1 LDG.E.128 R104, desc[UR6][R114.64] ;  /* 0x0000000672681981 */ /* 0x000162000c1e1d00 */
[----:B------:R-:W-:Y:S01]  /*09d0*/  BSSY.RECONVERGENT B0, `(.L_x_33561) ;  /* 0x0000022000007945 */ /* 0x000fe20003800200 */
[----:B---3--:R-:W-:Y:S02]  /*09e0*/  @P0 MOV R110, R6 ;  /* 0x00000006006e0202 */ /* 0x008fe40000000f00 */
[----:B------:R-:W-:Y:S02]  /*09f0*/  @P0 MOV R109, R5 ;  /* 0x00000005006d0202 */ /* 0x000fe40000000f00 */
[----:B------:R-:W-:Y:S01]  /*0a00*/  @P0 MOV R108, R4 ;  /* 0x00000004006c0202 */ /* 0x000fe20000000f00 */
[----:B0-----:R-:W-:Y:S06]  /*0a10*/  @!P0 BRA `(.L_x_33562) ;  /* 0x0000000000448947 */ /* 0x001fec0003800000 */
[----:B------:R-:W0:Y:S01]  /*0a20*/  @P3 LDC R5, c[0x0][0x40c] ;  /* 0x00010300ff053b82 */ /* 0x000e220000000800 */
[----:B------:R-:W-:Y:S02]  /*0a30*/  MOV R132, R108 ;  /* 0x0000006c00847202 */ /* 0x000fe40000000f00 */
[----:B------:R-:W-:Y:S02]  /*0a40*/  MOV R133, R109 ;  /* 0x0000006d00857202 */ /* 0x000fe40000000f00 */
[----:B------:R-:W-:Y:S02]  /*0a50*/  MOV R134, R110 ;  /* 0x0000006e00867202 */ /* 0x000fe40000000f00 */
[----:B------:R-:W-:Y:S01]  /*0a60*/  MOV R135, R7 ;  /* 0x0000000700877202 */ /* 0x000fe20000000f00 */
        /* <DEDUP_REMOVED lines=12> */
.L_x_33562:
[----:B-----5:R-:W-:Y:S01]  /*0b30*/  FMUL.FTZ R5, R104, UR5 ;  /* 0x0000000568057c20 */ /* 0x020fe20008410000 */
[----:B------:R-:W-:Y:S01]  /*0b40*/  FMUL.FTZ R4, R105, UR5 ;  /* 0x0000000569047c20 */ /* 0x000fe20008410000 */
[----:B------:R-:W-:Y:S01]  /*0b50*/  FMUL.FTZ R113, R106, UR5 ;  /* 0x000000056a717c20 */ /* 0x000fe20008410000 */
[----:B------:R-:W-:Y:S01]  /*0b60*/  FMUL.FTZ R6, R107, UR5 ;  /* 0x000000056b067c20 */ /* 0x000fe20008410000 */
[----:B------:R-:W-:Y:S01]  /*0b70*/  FMUL.FTZ R132, R5, R76 ;  /* 0x0000004c05847220 */ /* 0x000fe20000410000 */
[----:B------:R-:W-:Y:S01]  /*0b80*/  FMUL.FTZ R133, R4, R77 ;  /* 0x0000004d04857220 */ /* 0x000fe20000410000 */
[----:B------:R-:W-:Y:S01]  /*0b90*/  FMUL.FTZ R134, R113, R78 ;  /* 0x0000004e71867220 */ /* 0x000fe20000410000 */
[----:B------:R-:W-:Y:S02]  /*0ba0*/  FMUL.FTZ R135, R6, R79 ;  /* 0x0000004f06877220 */ /* 0x000fe40000410000 */
[----:B------:R-:W-:Y:S02]  /*0bb0*/  FSEL R132, R132, RZ, P3 ;  /* 0x000000ff84847208 */ /* 0x000fe40001800000 */
[----:B------:R-:W-:-:S02]  /*0bc0*/  FSEL R133, R133, RZ, P3 ;  /* 0x000000ff85857208 */ /* 0x000fc40001800000 */
[----:B------:R-:W-:Y:S02]  /*0bd0*/  FSEL R134, R134, RZ, P3 ;  /* 0x000000ff86867208 */ /* 0x000fe40001800000 */
[----:B------:R-:W-:-:S07]  /*0be0*/  FSEL R135, R135, RZ, P3 ;  /* 0x000000ff87877208 */ /* 0x000fce0001800000 */
.L_x_33563:
[----:B------:R-:W-:Y:S05]  /*0bf0*/  BSYNC.RECONVERGENT B0 ;  /* 0x0000000000007941 */ /* 0x000fea0003800200 */
.L_x_33561:
[----:B------:R-:W0:Y:S01]  /*0c00*/  @P0 LDC.64 R112, c[0x0][0x3a0] ;  /* 0x0000e800ff700b82 */ /* 0x000e220000000a00 */
[----:B------:R-:W-:Y:S01]  /*0c10*/  IADD3 R121, PT, PT, R137, 0x40, RZ ;  /* 0x0000004089797810 */ /* 0x000fe20007ffe0ff */
[----:B------:R-:W-:Y:S01]  /*0c20*/  IMAD.WIDE.U32 R4, R119, 0x10, R144 ;  /* 0x0000001077047825 */ /* 0x000fe200078e0090 */
[----:B------:R-:W-:-:S04]  /*0c30*/  @P1 IADD3 R119, PT, PT, R3, 0x40, RZ ;  /* 0x0000004003771810 */ /* 0x000fc80007ffe0ff */
[----:B------:R1:W-:Y:S01]  /*0c40*/  STG.E.128 desc[UR6][R4.64], R132 ;  /* 0x0000008404007986 */ /* 0x0003e2000c101d06 */
[----:B------:R-:W2:Y:S01]  /*0c50*/  @P1 LDC.64 R116, c[0x0][0x390] ;  /* 0x0000e400ff741b82 */ /* 0x000ea20000000a00 */
[----:B0-----:R-:W-:-:S06]  /*0c60*/  @P0 IMAD.WIDE.U32 R112, R121, 0x10, R112 ;  /* 0x0000001079700825 */ /* 0x001fcc00078e0070 */
[----:B------:R-:W3:Y:S01]  /*0c70*/  @P0 LDG.E.128 R112, desc[UR6][R112.64] ;  /* 0x0000000670700981 */ /* 0x000ee2000c1e1d00 */
[----:B--2---:R-:W-:-:S05]  /*0c80*/  @P1 IMAD.WIDE.U32 R116, R119, 0x10, R116 ;  /* 0x0000001077741825 */ /* 0x004fca00078e0074 */
[----:B------:R1:W5:Y:S01]  /*0c90*/  @P1 LDG.E.128 R104, desc[UR6][R116.64] ;  /* 0x0000000674681981 */ /* 0x000362000c1e1d00 */
[----:B------:R-:W-:Y:S01]  /*0ca0*/  BSSY.RECONVERGENT B0, `(.L_x_33564) ;  /* 0x0000023000007945 */ /* 0x000fe20003800200 */
[----:B---3--:R-:W-:Y:S02]  /*0cb0*/  @P0 MOV R7, R115 ;  /* 0x0000007300070202 */ /* 0x008fe40000000f00 */
[----:B------:R-:W-:Y:S02]  /*0cc0*/  @P0 MOV R110, R114 ;  /* 0x00000072006e0202 */ /* 0x000fe40000000f00 */
[----:B------:R-:W-:Y:S02]  /*0cd0*/  @P0 MOV R109, R113 ;  /* 0x00000071006d0202 */ /* 0x000fe40000000f00 */
[----:B------:R-:W-:Y:S01]  /*0ce0*/  @P0 MOV R108, R112 ;  /* 0x00000070006c0202 */ /* 0x000fe20000000f00 */
[----:B-1----:R-:W-:Y:S06]  /*0cf0*/  @!P0 BRA `(.L_x_33565) ;  /* 0x0000000000448947 */ /* 0x002fec0003800000 */
        /* <DEDUP_REMOVED lines=17> */
.L_x_33565:
        /* <DEDUP_REMOVED lines=12> */
.L_x_33566:
[----:B------:R-:W-:Y:S05]  /*0ed0*/  BSYNC.RECONVERGENT B0 ;  /* 0x0000000000007941 */ /* 0x000fea0003800200 */
.L_x_33564:
        /* <DEDUP_REMOVED lines=33> */
.L_x_33568:
        /* <DEDUP_REMOVED lines=12> */
.L_x_33569:
[----:B------:R-:W-:Y:S05]  /*11b0*/  BSYNC.RECONVERGENT B0 ;  /* 0x0000000000007941 */ /* 0x000fea0003800200 */
.L_x_33567:
        /* <DEDUP_REMOVED lines=33> */
.L_x_33571:
        /* <DEDUP_REMOVED lines=12> */
.L_x_33572:
[----:B------:R-:W-:Y:S05]  /*1490*/  BSYNC.RECONVERGENT B0 ;  /* 0x0000000000007941 */ /* 0x000fea0003800200 */
.L_x_33570:
        /* <DEDUP_REMOVED lines=33> */
.L_x_33574:
        /* <DEDUP_REMOVED lines=12> */
.L_x_33575:
[----:B------:R-:W-:Y:S05]  /*1770*/  BSYNC.RECONVERGENT B0 ;  /* 0x0000000000007941 */ /* 0x000fea0003800200 */
.L_x_33573:
        /* <DEDUP_REMOVED lines=19> */
[----:B------:R-:W-:-:S03]  /*18b0*/  MOV R114, R110 ;  /* 0x0000006e00727202 */ /* 0x000fc60000000f00 */
[----:B------:R-:W1:Y:S08]  /*18c0*/  @P3 LDC R4, c[0x0][0x40c] ;  /* 0x00010300ff043b82 */ /* 0x000e700000000800 */
[----:B------:R-:W2:Y:S01]  /*18d0*/  @P3 LDC R139, c[0x0][0x40c] ;  /* 0x00010300ff8b3b82 */ /* 0x000ea20000000800 */
[----:B0----5:R-:W-:-:S04]  /*18e0*/  @P3 FMUL.FTZ R115, R104, R115 ;  /* 0x0000007368733220 */ /* 0x021fc80000410000 */
[----:B------:R-:W-:Y:S01]  /*18f0*/  @P3 FFMA.FTZ R112, R115, R96, R108 ;  /* 0x0000006073703223 */ /* 0x000fe2000001006c */
[----:B------:R-:W-:Y:S01]  /*1900*/  MOV R115, R7 ;  /* 0x0000000700737202 */ /* 0x000fe20000000f00 */
        /* <DEDUP_REMOVED lines=8> */
.L_x_33577:
        /* <DEDUP_REMOVED lines=12> */
.L_x_33578:
[----:B------:R-:W-:Y:S05]  /*1a50*/  BSYNC.RECONVERGENT B0 ;  /* 0x0000000000007941 */ /* 0x000fea0003800200 */
.L_x_33576:
        /* <DEDUP_REMOVED lines=33> */
.L_x_33580:
        /* <DEDUP_REMOVED lines=12> */
.L_x_33581:
[----:B------:R-:W-:Y:S05]  /*1d30*/  BSYNC.RECONVERGENT B0 ;  /* 0x0000000000007941 */ /* 0x000fea0003800200 */
.L_x_33579:
        /* <DEDUP_REMOVED lines=122> */
.L_x_33597:
[----:B------:R-:W-:Y:S01]  /*24e0*/  FMUL.FTZ R3, R4, R4 ;  /* 0x0000000404037220 */ /* 0x000fe20000410000 */
[----:B-1----:R-:W-:Y:S01]  /*24f0*/  FADD.FTZ R150, R145, R148 ;  /* 0x0000009491967221 */ /* 0x002fe20000010000 */
[----:B------:R-:W-:Y:S01]  /*2500*/  BSSY.RECONVERGENT B0, `(.L_x_33583) ;  /* 0x000008b000007945 */ /* 0x000fe20003800200 */
[----:B------:R-:W1:Y:S02]  /*2510*/  @!P0 LDC.64 R148, c[0x0][0x3c0] ;  /* 0x0000f000ff948b82 */ /* 0x000e640000000a00 */
        /* <DEDUP_REMOVED lines=11> */
[----:B------:R-:W-:Y:S02]  /*25d0*/  IADD3 R146, PT, PT, R146, -0x1, RZ ;  /* 0xffffffff92927810 */ /* 0x000fe40007ffe0ff */
[----:B------:R-:W-:-:S03]  /*25e0*/  FSEL R4, R4, RZ, !P2 ;  /* 0x000000ff04047208 */ /* 0x000fc60005000000 */
[----:B------:R-:W-:Y:S02]  /*25f0*/  IMAD R3, R146, R147, RZ ;  /* 0x0000009392037224 */ /* 0x000fe400078e02ff */
[C---:B------:R-:W-:Y:S01]  /*2600*/  FADD.FTZ R6, -R4.reuse, R140 ;  /* 0x0000008c04067221 */ /* 0x040fe20000010100 */
        /* <DEDUP_REMOVED lines=34> */
[----:B------:R-:W-:Y:S01]  /*2830*/  FMUL.FTZ R141, R5, R141 ;  /* 0x0000008d058d7220 */ /* 0x000fe20000410000 */
[----:B------:R-:W-:Y:S01]  /*2840*/  LEA.HI.SX32 R3, R3, R0, 0x1e ;  /* 0x0000000003037211 */ /* 0x000fe200078ff2ff */
[----:B------:R-:W-:Y:S01]  /*2850*/  FADD.FTZ R4, -R4, R139 ;  /* 0x0000008b04047221 */ /* 0x000fe20000010100 */
        /* <DEDUP_REMOVED lines=30> */
[----:B0-----:R-:W-:-:S04]  /*2a40*/  IMAD.WIDE.U32 R140, R3, 0x10, R114 ;  /* 0x00000010038c7825 */ /* 0x001fc800078e0072 */
[C---:B------:R-:W-:Y:S01]  /*2a50*/  FMUL.FTZ R111, R5.reuse, R111 ;  /* 0x0000006f056f7220 */ /* 0x040fe20000410000 */
[C---:B------:R-:W-:Y:S01]  /*2a60*/  FMUL.FTZ R136, R5.reuse, R136 ;  /* 0x0000008805887220 */ /* 0x040fe20000410000 */
[C---:B------:R-:W-:Y:S01]  /*2a70*/  FMUL.FTZ R137, R5.reuse, R137 ;  /* 0x0000008905897220 */ /* 0x040fe20000410000 */
[----:B------:R-:W-:Y:S01]  /*2a80*/  FMUL.FTZ R4, R5, R4 ;  /* 0x0000000405047220 */ /* 0x000fe20000410000 */
[C---:B------:R-:W-:Y:S01]  /*2a90*/  IADD3 R5, PT, PT, R3.reuse, 0x20, RZ ;  /* 0x0000002003057810 */ /* 0x040fe20007ffe0ff */
[----:B------:R0:W-:Y:S01]  /*2aa0*/  STG.E.128 desc[UR6][R140.64], R116 ;  /* 0x000000748c007986 */ /* 0x0001e2000c101d06 */
[----:B------:R-:W-:Y:S01]  /*2ab0*/  IADD3 R147, PT, PT, R3, 0x40, RZ ;  /* 0x0000004003937810 */ /* 0x000fe20007ffe0ff */
[----:B------:R-:W-:Y:S01]  /*2ac0*/  FFMA.FTZ R132, R132, R12, R44 ;  /* 0x0000000c84847223 */ /* 0x000fe2000001002c */
[----:B------:R-:W-:Y:S01]  /*2ad0*/  FFMA.FTZ R133, R133, R13, R45 ;  /* 0x0000000d85857223 */ /* 0x000fe2000001002d */
[----:B------:R-:W-:Y:S01]  /*2ae0*/  FFMA.FTZ R134, R134, R14, R46 ;  /* 0x0000000e86867223 */ /* 0x000fe2000001002e */
[----:B------:R-:W-:Y:S01]  /*2af0*/  FFMA.FTZ R135, R135, R15, R47 ;  /* 0x0000000f87877223 */ /* 0x000fe2000001002f */
[----:B------:R-:W-:Y:S01]  /*2b00*/  IADD3 R153, PT, PT, R3, 0x60, RZ ;  /* 0x0000006003997810 */ /* 0x000fe20007ffe0ff */
[----:B------:R-:W-:Y:S01]  /*2b10*/  FFMA.FTZ R128, R128, R16, R48 ;  /* 0x0000001080807223 */ /* 0x000fe20000010030 */
[----:B------:R-:W-:Y:S01]  /*2b20*/  FFMA.FTZ R129, R129, R17, R49 ;  /* 0x0000001181817223 */ /* 0x000fe20000010031 */
[----:B------:R-:W-:Y:S01]  /*2b30*/  FFMA.FTZ R130, R130, R18, R50 ;  /* 0x0000001282827223 */ /* 0x000fe20000010032 */
[----:B------:R-:W-:Y:S01]  /*2b40*/  FFMA.FTZ R131, R131, R19, R51 ;  /* 0x0000001383837223 */ /* 0x000fe20000010033 */
[----:B------:R-:W-:Y:S01]  /*2b50*/  IADD3 R151, PT, PT, R3, 0x80, RZ ;  /* 0x0000008003977810 */ /* 0x000fe20007ffe0ff */
[----:B------:R-:W-:Y:S01]  /*2b60*/  IMAD.WIDE.U32 R152, R153, 0x10, R114 ;  /* 0x0000001099987825 */ /* 0x000fe200078e0072 */
[----:B------:R-:W-:-:S03]  /*2b70*/  IADD3 R149, PT, PT, R3, 0xa0, RZ ;  /* 0x000000a003957810 */ /* 0x000fc60007ffe0ff */
[----:B------:R-:W-:Y:S01]  /*2b80*/  FFMA.FTZ R124, R124, R20, R52 ;  /* 0x000000147c7c7223 */ /* 0x000fe20000010034 */
[----:B------:R-:W-:Y:S01]  /*2b90*/  IADD3 R155, PT, PT, R3, 0xe0, RZ ;  /* 0x000000e0039b7810 */ /* 0x000fe20007ffe0ff */
[----:B------:R-:W-:Y:S01]  /*2ba0*/  FFMA.FTZ R125, R125, R21, R53 ;  /* 0x000000157d7d7223 */ /* 0x000fe20000010035 */
[----:B------:R-:W-:Y:S01]  /*2bb0*/  FFMA.FTZ R126, R126, R22, R54 ;  /* 0x000000167e7e7223 */ /* 0x000fe20000010036 */
[----:B0-----:R-:W-:Y:S01]  /*2bc0*/  IMAD.WIDE.U32 R118, R5, 0x10, R114 ;  /* 0x0000001005767825 */ /* 0x001fe200078e0072 */
[----:B------:R-:W-:-:S03]  /*2bd0*/  IADD3 R141, PT, PT, R3, 0xc0, RZ ;  /* 0x000000c0038d7810 */ /* 0x000fc60007ffe0ff */
[----:B------:R-:W-:Y:S01]  /*2be0*/  FFMA.FTZ R127, R127, R23, R55 ;  /* 0x000000177f7f7223 */ /* 0x000fe20000010037 */
[----:B------:R-:W-:Y:S01]  /*2bf0*/  FFMA.FTZ R120, R120, R24, R56 ;  /* 0x0000001878787223 */ /* 0x000fe20000010038 */
[----:B------:R-:W-:Y:S01]  /*2c00*/  IMAD.WIDE.U32 R116, R147, 0x10, R114 ;  /* 0x0000001093747825 */ /* 0x000fe200078e0072 */
[----:B------:R0:W-:Y:S03]  /*2c10*/  STG.E.128 desc[UR6][R118.64], R132 ;  /* 0x0000008476007986 */ /* 0x0001e6000c101d06 */
[----:B------:R-:W-:Y:S01]  /*2c20*/  FFMA.FTZ R121, R121, R25, R57 ;  /* 0x0000001979797223 */ /* 0x000fe20000010039 */
[----:B------:R-:W-:Y:S01]  /*2c30*/  FFMA.FTZ R122, R122, R26, R58 ;  /* 0x0000001a7a7a7223 */ /* 0x000fe2000001003a */
[----:B------:R-:W-:Y:S01]  /*2c40*/  IMAD.WIDE.U32 R150, R151, 0x10, R114 ;  /* 0x0000001097967825 */ /* 0x000fe200078e0072 */
[----:B------:R1:W-:Y:S03]  /*2c50*/  STG.E.128 desc[UR6][R116.64], R128 ;  /* 0x0000008074007986 */ /* 0x0003e6000c101d06 */
[----:B------:R-:W-:Y:S01]  /*2c60*/  FFMA.FTZ R123, R123, R27, R59 ;  /* 0x0000001b7b7b7223 */ /* 0x000fe2000001003b */
[----:B------:R-:W-:Y:S01]  /*2c70*/  FFMA.FTZ R112, R112, R32, R64 ;  /* 0x0000002070707223 */ /* 0x000fe20000010040 */
[----:B------:R-:W-:-:S04]  /*2c80*/  IMAD.WIDE.U32 R148, R149, 0x10, R114 ;  /* 0x0000001095947825 */ /* 0x000fc800078e0072 */
[----:B------:R-:W-:Y:S01]  /*2c90*/  FFMA.FTZ R113, R113, R33, R65 ;  /* 0x0000002171717223 */ /* 0x000fe20000010041 */
[----:B------:R2:W-:Y:S01]  /*2ca0*/  STG.E.128 desc[UR6][R152.64], R124 ;  /* 0x0000007c98007986 */ /* 0x0005e2000c101d06 */
[----:B------:R-:W-:-:S03]  /*2cb0*/  IMAD.WIDE.U32 R140, R141, 0x10, R114 ;  /* 0x000000108d8c7825 */ /* 0x000fc600078e0072 */
[----:B------:R2:W-:Y:S01]  /*2cc0*/  STG.E.128 desc[UR6][R150.64], R120 ;  /* 0x0000007896007986 */ /* 0x0005e2000c101d06 */
[----:B------:R-:W-:-:S04]  /*2cd0*/  IMAD.WIDE.U32 R154, R155, 0x10, R114 ;  /* 0x000000109b9a7825 */ /* 0x000fc800078e0072 */
[----:B------:R-:W-:Y:S01]  /*2ce0*/  FFMA.FTZ R114, R142, R34, R66 ;  /* 0x000000228e727223 */ /* 0x000fe20000010042 */
[----:B------:R-:W-:Y:S01]  /*2cf0*/  FFMA.FTZ R115, R143, R35, R67 ;  /* 0x000000238f737223 */ /* 0x000fe20000010043 */
[----:B0-----:R-:W-:Y:S01]  /*2d00*/  FFMA.FTZ R118, R145, R30, R62 ;  /* 0x0000001e91767223 */ /* 0x001fe2000001003e */
[----:B------:R-:W-:Y:S01]  /*2d10*/  FFMA.FTZ R119, R146, R31, R63 ;  /* 0x0000001f92777223 */ /* 0x000fe2000001003f */
[----:B-1----:R-:W-:Y:S01]  /*2d20*/  FFMA.FTZ R116, R139, R28, R60 ;  /* 0x0000001c8b747223 */ /* 0x002fe2000001003c */
[----:B------:R-:W-:Y:S01]  /*2d30*/  FFMA.FTZ R117, R144, R29, R61 ;  /* 0x0000001d90757223 */ /* 0x000fe2000001003d */
[----:B------:R-:W-:Y:S01]  /*2d40*/  FFMA.FTZ R128, R111, R36, R68 ;  /* 0x000000246f807223 */ /* 0x000fe20000010044 */
[----:B------:R-:W-:Y:S01]  /*2d50*/  FFMA.FTZ R129, R136, R37, R69 ;  /* 0x0000002588817223 */ /* 0x000fe20000010045 */
[----:B------:R-:W-:Y:S01]  /*2d60*/  FFMA.FTZ R130, R137, R38, R70 ;  /* 0x0000002689827223 */ /* 0x000fe20000010046 */
[----:B------:R-:W-:Y:S01]  /*2d70*/  FFMA.FTZ R131, R4, R39, R71 ;  /* 0x0000002704837223 */ /* 0x000fe20000010047 */
[----:B------:R2:W-:Y:S04]  /*2d80*/  STG.E.128 desc[UR6][R148.64], R116 ;  /* 0x0000007494007986 */ /* 0x0005e8000c101d06 */
[----:B------:R2:W-:Y:S04]  /*2d90*/  STG.E.128 desc[UR6][R140.64], R112 ;  /* 0x000000708c007986 */ /* 0x0005e8000c101d06 */
[----:B------:R2:W-:Y:S02]  /*2da0*/  STG.E.128 desc[UR6][R154.64], R128 ;  /* 0x000000809a007986 */ /* 0x0005e4000c101d06 */
.L_x_33584:
[----:B------:R-:W-:Y:S05]  /*2db0*/  BSYNC.RECONVERGENT B0 ;  /* 0x0000000000007941 */ /* 0x000fea0003800200 */
.L_x_33583:
[----:B------:R-:W0:Y:S02]  /*2dc0*/  LDC.64 R4, c[0x0][0x380] ;  /* 0x0000e000ff047b82 */ /* 0x000e240000000a00 */
[----:B0-----:R-:W-:-:S04]  /*2dd0*/  LEA R2, R4, R2, 0x2 ;  /* 0x0000000204027211 */ /* 0x001fc800078e10ff */
[----:B------:R-:W-:-:S13]  /*2de0*/  ISETP.GE.AND P0, PT, R2, R5, PT ;  /* 0x000000050200720c */ /* 0x000fda0003f06270 */
[----:B------:R-:W-:Y:S05]  /*2df0*/  @!P0 BRA `(.L_x_33585) ;  /* 0xffffffd400dc8947 */ /* 0x000fea000383ffff */
[----:B------:R-:W-:Y:S05]  /*2e00*/  EXIT ;  /* 0x000000000000794d */ /* 0x000fea0003800000 */
.L_x_33582:
        /* <DEDUP_REMOVED lines=8> */
.L_x_33587:
[----:B------:R-:W-:Y:S05]  /*2e90*/  BSYNC B0 ;  /* 0x0000000000007941 */ /* 0x000fea0003800000 */
.L_x_33586:
        /* <DEDUP_REMOVED lines=10> */
.L_x_33588:
[----:B------:R-:W-:Y:S01]  /*2f40*/  HFMA2 R151, -RZ, RZ, 0, 2.384185791015625e-07 ;  /* 0x00000004ff977431 */ /* 0x000fe200000001ff */
[----:B------:R-:W-:-:S05]  /*2f50*/  MOV R3, R148 ;  /* 0x0000009400037202 */ /* 0x000fca0000000f00 */
[----:B------:R-:W-:-:S05]  /*2f60*/  FADD.FTZ R143, R6, R3 ;  /* 0x00000003068f7221 */ /* 0x000fca0000010000 */
[----:B------:R-:W-:-:S07]  /*2f70*/  MOV R150, R143 ;  /* 0x0000008f00967202 */ /* 0x000fce0000000f00 */
[----:B------:R-:W-:Y:S05]  /*2f80*/  WARPSYNC.COLLECTIVE R149, `(.L_x_33589) ;  /* 0x0000000095087348 */ /* 0x000fea0003c00000 */
[----:B------:R0:W1:Y:S02]  /*2f90*/  SHFL.BFLY P1, R148, R150, R151, R152 ;  /* 0x0c00009796947389 */ /* 0x0000640000020098 */
[----:B01----:R-:W-:Y:S05]  /*2fa0*/  ENDCOLLECTIVE ;  /* 0x000000000000791b */ /* 0x003fea0003800000 */
.L_x_33589:
[----:B------:R-:W-:Y:S01]  /*2fb0*/  HFMA2 R151, -RZ, RZ, 0, 4.76837158203125e-07 ;  /* 0x00000008ff977431 */ /* 0x000fe200000001ff */
[----:B------:R-:W-:-:S05]  /*2fc0*/  MOV R144, R148 ;  /* 0x0000009400907202 */ /* 0x000fca0000000f00 */
[----:B------:R-:W-:-:S05]  /*2fd0*/  FADD.FTZ R144, R143, R144 ;  /* 0x000000908f907221 */ /* 0x000fca0000010000 */
[----:B------:R-:W-:-:S07]  /*2fe0*/  MOV R150, R144 ;  /* 0x0000009000967202 */ /* 0x000fce0000000f00 */
[----:B------:R-:W-:Y:S05]  /*2ff0*/  WARPSYNC.COLLECTIVE R149, `(.L_x_33590) ;  /* 0x0000000095087348 */ /* 0x000fea0003c00000 */
[----:B------:R0:W1:Y:S02]  /*3000*/  SHFL.BFLY P1, R148, R150, R151, R152 ;  /* 0x0c00009796947389 */ /* 0x0000640000020098 */
[----:B01----:R-:W-:Y:S05]  /*3010*/  ENDCOLLECTIVE ;  /* 0x000000000000791b */ /* 0x003fea0003800000 */
.L_x_33590:
[----:B------:R-:W-:Y:S01]  /*3020*/  HFMA2 R151, -RZ, RZ, 0, 9.5367431640625e-07 ;  /* 0x00000010ff977431 */ /* 0x000fe200000001ff */
[----:B------:R-:W-:-:S05]  /*3030*/  MOV R3, R148 ;  /* 0x0000009400037202 */ /* 0x000fca0000000f00 */
[----:B------:R-:W-:-:S05]  /*3040*/  FADD.FTZ R145, R144, R3 ;  /* 0x0000000390917221 */ /* 0x000fca0000010000 */
[----:B------:R-:W-:-:S07]  /*3050*/  MOV R150, R145 ;  /* 0x0000009100967202 */ /* 0x000fce0000000f00 */
[----:B------:R-:W-:Y:S05]  /*3060*/  WARPSYNC.COLLECTIVE R149, `(.L_x_33591) ;  /* 0x0000000095087348 */ /* 0x000fea0003c00000 */
[----:B------:R0:W1:Y:S02]  /*3070*/  SHFL.BFLY P1, R148, R150, R151, R152 ;  /* 0x0c00009796947389 */ /* 0x0000640000020098 */
[----:B01----:R-:W-:Y:S05]  /*3080*/  ENDCOLLECTIVE ;  /* 0x000000000000791b */ /* 0x003fea0003800000 */
.L_x_33591:
        /* <DEDUP_REMOVED lines=71> */
.L_x_33592:
[----:B------:R-:W-:Y:S01]  /*3500*/  HFMA2 R151, -RZ, RZ, 0, 1.1920928955078125e-07 ;  /* 0x00000002ff977431 */ /* 0x000fe200000001ff */
[----:B------:R-:W-:-:S05]  /*3510*/  MOV R6, R148 ;  /* 0x0000009400067202 */ /* 0x000fca0000000f00 */
[----:B------:R-:W-:-:S05]  /*3520*/  FADD.FTZ R6, R3, R6 ;  /* 0x0000000603067221 */ /* 0x000fca0000010000 */
[----:B------:R-:W-:-:S07]  /*3530*/  MOV R150, R6 ;  /* 0x0000000600967202 */ /* 0x000fce0000000f00 */
[----:B------:R-:W-:Y:S05]  /*3540*/  WARPSYNC.COLLECTIVE R149, `(.L_x_33593) ;  /* 0x0000000095087348 */ /* 0x000fea0003c00000 */
[----:B------:R0:W1:Y:S02]  /*3550*/  SHFL.BFLY P1, R148, R150, R151, R152 ;  /* 0x0c00009796947389 */ /* 0x0000640000020098 */
[----:B01----:R-:W-:Y:S05]  /*3560*/  ENDCOLLECTIVE ;  /* 0x000000000000791b */ /* 0x003fea0003800000 */
.L_x_33593:
[----:B------:R-:W-:Y:S01]  /*3570*/  HFMA2 R151, -RZ, RZ, 0, 2.384185791015625e-07 ;  /* 0x00000004ff977431 */ /* 0x000fe200000001ff */
[----:B------:R-:W-:-:S05]  /*3580*/  MOV R143, R148 ;  /* 0x00000094008f7202 */ /* 0x000fca0000000f00 */
[----:B------:R-:W-:-:S05]  /*3590*/  FADD.FTZ R143, R6, R143 ;  /* 0x0000008f068f7221 */ /* 0x000fca0000010000 */
[----:B------:R-:W-:-:S07]  /*35a0*/  MOV R150, R143 ;  /* 0x0000008f00967202 */ /* 0x000fce0000000f00 */
[----:B------:R-:W-:Y:S05]  /*35b0*/  WARPSYNC.COLLECTIVE R149, `(.L_x_33594) ;  /* 0x0000000095087348 */ /* 0x000fea0003c00000 */
[----:B------:R0:W1:Y:S02]  /*35c0*/  SHFL.BFLY P1, R148, R150, R151, R152 ;  /* 0x0c00009796947389 */ /* 0x0000640000020098 */
[----:B01----:R-:W-:Y:S05]  /*35d0*/  ENDCOLLECTIVE ;  /* 0x000000000000791b */ /* 0x003fea0003800000 */
.L_x_33594:
[----:B------:R-:W-:Y:S01]  /*35e0*/  HFMA2 R151, -RZ, RZ, 0, 4.76837158203125e-07 ;  /* 0x00000008ff977431 */ /* 0x000fe200000001ff */
[----:B------:R-:W-:-:S05]  /*35f0*/  MOV R144, R148 ;  /* 0x0000009400907202 */ /* 0x000fca0000000f00 */
[----:B------:R-:W-:-:S05]  /*3600*/  FADD.FTZ R144, R143, R144 ;  /* 0x000000908f907221 */ /* 0x000fca0000010000 */
[----:B------:R-:W-:-:S07]  /*3610*/  MOV R150, R144 ;  /* 0x0000009000967202 */ /* 0x000fce0000000f00 */
[----:B------:R-:W-:Y:S05]  /*3620*/  WARPSYNC.COLLECTIVE R149, `(.L_x_33595) ;  /* 0x0000000095087348 */ /* 0x000fea0003c00000 */
[----:B------:R0:W1:Y:S02]  /*3630*/  SHFL.BFLY P1, R148, R150, R151, R152 ;  /* 0x0c00009796947389 */ /* 0x0000640000020098 */
[----:B01----:R-:W-:Y:S05]  /*3640*/  ENDCOLLECTIVE ;  /* 0x000000000000791b */ /* 0x003fea0003800000 */
.L_x_33595:
[----:B------:R-:W-:Y:S01]  /*3650*/  HFMA2 R151, -RZ, RZ, 0, 9.5367431640625e-07 ;  /* 0x00000010ff977431 */ /* 0x000fe200000001ff */
[----:B------:R-:W-:-:S05]  /*3660*/  MOV R145, R148 ;  /* 0x0000009400917202 */ /* 0x000fca0000000f00 */
[----:B------:R-:W-:-:S05]  /*3670*/  FADD.FTZ R145, R144, R145 ;  /* 0x0000009190917221 */ /* 0x000fca0000010000 */
[----:B------:R-:W-:-:S07]  /*3680*/  MOV R150, R145 ;  /* 0x0000009100967202 */ /* 0x000fce0000000f00 */
[----:B------:R-:W-:Y:S05]  /*3690*/  WARPSYNC.COLLECTIVE R149, `(.L_x_33596) ;  /* 0x0000000095087348 */ /* 0x000fea0003c00000 */
[----:B------:R0:W1:Y:S02]  /*36a0*/  SHFL.BFLY P1, R148, R150, R151, R152 ;  /* 0x0c00009796947389 */ /* 0x0000640000020098 */
[----:B01----:R-:W-:Y:S05]  /*36b0*/  ENDCOLLECTIVE ;  /* 0x000000000000791b */ /* 0x003fea0003800000 */
.L_x_33596:
[----:B------:R-:W-:Y:S05]  /*36c0*/  BRA `(.L_x_33597) ;  /* 0xffffffec00847947 */ /* 0x000fea000383ffff */
.L_x_33598:
        /* <DEDUP_REMOVED lines=11> */
.L_x_37379:


//--------------------- .text._ZN10layer_norm13ln_fwd_kernelINS_13Kernel_traitsIfffffjLj1024ELj1ELj4ELj1ELj16ENS_18Kernel_traits_baseILj1024EfffffjLj128EEEEELb1ELb0ELb0ELb0EEEvNS_9FwdParamsE --------------------------
	.section	.text._ZN10layer_norm13ln_fwd_kernelINS_13Kernel_traitsIfffffjLj1024ELj1ELj4ELj1ELj16ENS_18Kernel_traits_baseILj1024EfffffjLj128EEEEELb1ELb0ELb0ELb0EEEvNS_9FwdParamsE,"ax",@progbits
	.align	128
        .global         _ZN10layer_norm13ln_fwd_kernelINS_13Kernel_traitsIfffffjLj1024ELj1ELj4ELj1ELj16ENS_18Kernel_traits_baseILj1024EfffffjLj128EEEEELb1ELb0ELb0ELb0EEEvNS_9FwdParamsE
        .type           _ZN10layer_norm13ln_fwd_kernelINS_13Kernel_traitsIfffffjLj1024ELj1ELj4ELj1ELj16ENS_18Kernel_traits_baseILj1024EfffffjLj128EEEEELb1ELb0ELb0ELb0EEEvNS_9FwdParamsE,@function
        .size           _ZN10layer_norm13ln_fwd_kernelINS_13Kernel_traitsIfffffjLj1024ELj1ELj4ELj1ELj16ENS_18Kernel_traits_baseILj1024EfffffjLj128EEEEELb1ELb0ELb0ELb0EEEvNS_9FwdParamsE,(.L_x_37380 - _ZN10layer_norm13ln_fwd_kernelINS_13Kernel_traitsIfffffjLj1024ELj1ELj4ELj1ELj16ENS_18Kernel_traits_baseILj1024EfffffjLj128EEEEELb1ELb0ELb0ELb0EEEvNS_9FwdParamsE)
        .other          _ZN10layer_norm13ln_fwd_kernelINS_13Kernel_traitsIfffffjLj1024ELj1ELj4ELj1ELj16ENS_18Kernel_traits_baseILj1024EfffffjLj128EEEEELb1ELb0ELb0ELb0EEEvNS_9FwdParamsE,@"STO_CUDA_ENTRY STV_DEFAULT"
_ZN10layer_norm13ln_fwd_kernelINS_13Kernel_traitsIfffffjLj1024ELj1ELj4ELj1ELj16ENS_18Kernel_traits_baseILj1024EfffffjLj128EEEEELb1ELb0ELb0ELb0EEEvNS_9FwdParamsE:
.text._ZN10layer_norm13ln_fwd_kernelINS_13Kernel_traitsIfffffjLj1024ELj1ELj4ELj1ELj16ENS_18Kernel_traits_baseILj1024EfffffjLj128EEEEELb1ELb0ELb0ELb0EEEvNS_9FwdParamsE:
[----:B------:R-:W0:Y:S01]  /*0000*/  LDC R1, c[0x0][0x37c] ;  /* 0x0000df00ff017b82 */ /* 0x000e220000000800 */
[----:B------:R-:W1:Y:S07]  /*0010*/  LDCU.U8 UR8, c[0x0][0x464] ;  /* 0x00008c80ff0877ac */ /* 0x000e6e0008000000 */
[----:B------:R-:W2:Y:S01]  /*0020*/  LDC R0, c[0x0][0x458] ;  /* 0x00011600ff007b82 */ /* 0x000ea20000000800 */
[----:B0-----:R-:W-:Y:S01]  /*0030*/  VIADD R1, R1, 0xfffffff8 ;  /* 0xfffffff801017836 */ /* 0x001fe20000000000 */
[----:B------:R-:W0:Y:S01]  /*0040*/  LDCU.64 UR4, c[0x0][0x450] ;  /* 0x00008a00ff0477ac */ /* 0x000e220008000a00 */
[----:B------:R-:W3:Y:S05]  /*0050*/  LDCU.64 UR6, c[0x0][0x358] ;  /* 0x00006b00ff0677ac */ /* 0x000eea0008000a00 */
[----:B------:R-:W4:Y:S01]  /*0060*/  LDC R7, c[0x0][0x45c] ;  /* 0x00011700ff077b82 */ /* 0x000f220000000800 */
[----:B------:R-:W5:Y:S01]  /*0070*/  S2R R14, SR_TID.X ;  /* 0x00000000000e7919 */ /* 0x000f620000002100 */
[----:B------:R-:W4:Y:S06]  /*0080*/  LDCU.64 UR16, c[0x0][0x438] ;  /* 0x00008700ff1077ac */ /* 0x000f2c0008000a00 */
[----:B------:R-:W5:Y:S01]  /*0090*/  LDC R11, c[0x0][0x388] ;  /* 0x0000e200ff0b7b82 */ /* 0x000f620000000800 */
[----:B-1----:R-:W-:Y:S01]  /*00a0*/  ISETP.NE.AND P0, PT, RZ, UR8, PT ;  /* 0x00000008ff007c0c */ /* 0x002fe2000bf05270 */
[----:B0-----:R-:W-:Y:S01]  /*00b0*/  IMAD.U32 R2, RZ, RZ, UR4 ;  /* 0x00000004ff027e24 */ /* 0x001fe2000f8e00ff */
[----:B------:R-:W-:-:S11]  /*00c0*/  MOV R3, UR5 ;  /* 0x0000000500037c02 */ /* 0x000fd60008000f00 */
[----:B---3--:R-:W3:Y:S01]  /*00d0*/  @P0 LDG.E.64 R2, desc[UR6][R2.64] ;  /* 0x0000000602020981 */ /* 0x008ee2000c1e1b00 */
[----:B--2---:R-:W-:Y:S01]  /*00e0*/  @P0 IMAD.MOV.U32 R4, RZ, RZ, R0 ;  /* 0x000000ffff040224 */ /* 0x004fe200078e0000 */
[----:B------:R-:W0:Y:S01]  /*00f0*/  @P0 LDC R9, c[0x0][0x460] ;  /* 0x00011800ff090b82 */ /* 0x000e220000000800 */
[----:B----4-:R-:W-:-:S06]  /*0100*/  @P0 IMAD.MOV.U32 R5, RZ, RZ, R7 ;  /* 0x000000ffff050224 */ /* 0x010fcc00078e0007 */
[----:B------:R-:W0:Y:S01]  /*0110*/  @P0 LDG.E.64 R4, desc[UR6][R4.64] ;  /* 0x0000000604040981 */ /* 0x000e22000c1e1b00 */
[----:B------:R-:W1:Y:S01]  /*0120*/  S2UR UR9, SR_CTAID.X ;  /* 0x00000000000979c3 */ /* 0x000e620000002500 */
[----:B------:R-:W-:Y:S01]  /*0130*/  UISETP.NE.U32.AND UP0, UPT, UR16, URZ, UPT ;  /* 0x000000ff1000728c */ /* 0x000fe2000bf05070 */
[----:B------:R-:W-:Y:S03]  /*0140*/  BSSY.RECONVERGENT B0, `(.L_x_33599) ;  /* 0x000009c000007945 */ /* 0x000fe60003800200 */
[----:B------:R-:W-:-:S03]  /*0150*/  UISETP.NE.AND.EX UP0, UPT, UR17, URZ, UPT, UP0 ;  /* 0x000000ff1100728c */ /* 0x000fc6000bf05300 */
[----:B------:R-:W5:Y:S01]  /*0160*/  LDC R13, c[0x0][0x360] ;  /* 0x0000d800ff0d7b82 */ /* 0x000f620000000800 */
[----:B-1----:R-:W-:Y:S02]  /*0170*/  USHF.L.U32 UR8, UR9, 0x2, URZ ;  /* 0x0000000209087899 */ /* 0x002fe400080006ff */
[----:B-----5:R-:W-:Y:S01]  /*0180*/  IMAD R13, R13, UR9, R14 ;  /* 0x000000090d0d7c24 */ /* 0x020fe2000f8e020e */
[----:B---3--:R-:W-:Y:S02]  /*0190*/  @P0 R2UR UR4, R2 ;  /* 0x00000000020402ca */ /* 0x008fe400000e0000 */
[----:B------:R-:W-:Y:S02]  /*01a0*/  SHF.R.S32.HI R2, RZ, 0x1f, R11 ;  /* 0x0000001fff027819 */ /* 0x000fe4000001140b */
[----:B------:R-:W-:Y:S02]  /*01b0*/  @P0 R2UR UR5, R3 ;  /* 0x00000000030502ca */ /* 0x000fe400000e0000 */
[----:B------:R-:W-:-:S02]  /*01c0*/  LEA.HI R12, R2, R11, RZ, 0x2 ;  /* 0x0000000b020c7211 */ /* 0x000fc400078f10ff */
[----:B------:R-:W-:Y:S02]  /*01d0*/  LOP3.LUT R2, R14, 0x1f, RZ, 0xc0, !PT ;  /* 0x0000001f0e027812 */ /* 0x000fe400078ec0ff */
[----:B0-----:R-:W-:Y:S02]  /*01e0*/  @P0 IADD3 R0, P1, PT, R4, R9, RZ ;  /* 0x0000000904000210 */ /* 0x001fe40007f3e0ff */
[----:B------:R-:W-:Y:S01]  /*01f0*/  SHF.R.U32.HI R14, RZ, 0x5, R14 ;  /* 0x00000005ff0e7819 */ /* 0x000fe2000001160e */
[----:B------:R-:W-:Y:S01]  /*0200*/  UIADD3 UR10, UPT, UPT, UR4, -0x61c88647, URZ ;  /* 0x9e3779b9040a7890 */ /* 0x000fe2000fffe0ff */
[----:B------:R-:W-:Y:S01]  /*0210*/  LOP3.LUT R3, R2, 0x1f, RZ, 0x3c, !PT ;  /* 0x0000001f02037812 */ /* 0x000fe200078e3cff */
[----:B------:R-:W-:Y:S01]  /*0220*/  UIADD3 UR16, UPT, UPT, UR4, 0x3c6ef372, URZ ;  /* 0x3c6ef37204107890 */ /* 0x000fe2000fffe0ff */
[----:B------:R-:W-:Y:S01]  /*0230*/  @P0 IADD3.X R7, PT, PT, RZ, R5, RZ, P1, !PT ;  /* 0x00000005ff070210 */ /* 0x000fe20000ffe4ff */
[----:B------:R-:W-:Y:S01]  /*0240*/  UIADD3 UR18, UPT, UPT, UR5, 0x76cf5d0a, URZ ;  /* 0x76cf5d0a05127890 */ /* 0x000fe2000fffe0ff */
[----:B------:R-:W-:Y:S01]  /*0250*/  LEA.HI.SX32 R12, R12, R3, 0x1e ;  /* 0x000000030c0c7211 */ /* 0x000fe200078ff2ff */
[----:B------:R-:W-:Y:S01]  /*0260*/  UIADD3 UR19, UPT, UPT, UR4, -0x255992d5, URZ ;  /* 0xdaa66d2b04137890 */ /* 0x000fe2000fffe0ff */
[----:B------:R-:W-:Y:S01]  /*0270*/  LOP3.LUT R14, R14, UR8, RZ, 0xfc, !PT ;  /* 0x000000080e0e7c12 */ /* 0x000fe2000f8efcff */
[----:B------:R-:W-:Y:S01]  /*0280*/  UIADD3 UR20, UPT, UPT, UR5, 0x32370b8f, URZ ;  /* 0x32370b8f05147890 */ /* 0x000fe2000fffe0ff */
[--C-:B------:R-:W-:Y:S01]  /*0290*/  SHF.R.U64 R11, R0, 0x2, R7.reuse ;  /* 0x00000002000b7819 */ /* 0x100fe20000001207 */
[----:B------:R-:W-:Y:S01]  /*02a0*/  UIADD3 UR11, UPT, UPT, UR4, 0x78dde6e4, URZ ;  /* 0x78dde6e4040b7890 */ /* 0x000fe2000fffe0ff */
[----:B------:R-:W-:Y:S01]  /*02b0*/  SHF.R.U32.HI R10, RZ, 0x2, R7 ;  /* 0x00000002ff0a7819 */ /* 0x000fe20000011607 */
        /* <DEDUP_REMOVED lines=38> */
[----:B------:R0:W5:Y:S02]  /*0520*/  @P3 LDG.E.128 R104, desc[UR6][R18.64] ;  /* 0x0000000612683981 */ /* 0x000164000c1e1d00 */
[----:B------:R-:W4:Y:S01]  /*0530*/  @P5 LDC.64 R26, c[0x0][0x3d0] ;  /* 0x0000f400ff1a5b82 */ /* 0x000f220000000a00 */
[----:B-1----:R-:W-:-:S04]  /*0540*/  @P3 IMAD.WIDE.U32 R20, R2, 0x10, R20 ;  /* 0x0000001002143825 */ /* 0x002fc800078e0014 */
[----:B------:R-:W-:Y:S01]  /*0550*/  @P3 VIADD R2, R2, 0x20 ;  /* 0x0000002002023836 */ /* 0x000fe20000000000 */
        /* <DEDUP_REMOVED lines=8> */
[----:B------:R-:W3:Y:S08]  /*05e0*/  @P6 LDC.64 R56, c[0x0][0x438] ;  /* 0x00010e00ff386b82 */ /* 0x000ef00000000a00 */
[----:B------:R-:W0:Y:S08]  /*05f0*/  @P0 LDC.64 R58, c[0x0][0x3d0] ;  /* 0x0000f400ff3a0b82 */ /* 0x000e300000000a00 */
[----:B------:R-:W0:Y:S01]  /*0600*/  @P0 LDC.64 R60, c[0x0][0x438] ;  /* 0x00010e00ff3c0b82 */ /* 0x000e220000000a00 */
[----:B----4-:R-:W-:-:S04]  /*0610*/  @P5 IMAD.WIDE.U32 R26, R2, 0x10, R26 ;  /* 0x00000010021a5825 */ /* 0x010fc800078e001a */
[C---:B-1----:R-:W-:Y:S01]  /*0620*/  @P5 IMAD.WIDE.U32 R52, R2.reuse, 0x10, R52 ;  /* 0x0000001002345825 */ /* 0x042fe200078e0034 */
[----:B------:R1:W5:Y:S03]  /*0630*/  @P5 LDG.E.128 R96, desc[UR6][R26.64] ;  /* 0x000000061a605981 */ /* 0x000366000c1e1d00 */
[----:B------:R-:W-:Y:S01]  /*0640*/  @P5 VIADD R2, R2, 0x20 ;  /* 0x0000002002025836 */ /* 0x000fe20000000000 */
[----:B------:R1:W5:Y:S03]  /*0650*/  @P5 LDG.E.128 R32, desc[UR6][R52.64] ;  /* 0x0000000634205981 */ /* 0x000366000c1e1d00 */
[----:B--2---:R-:W-:-:S04]  /*0660*/  @P6 IMAD.WIDE.U32 R54, R2, 0x10, R54 ;  /* 0x0000001002366825 */ /* 0x004fc800078e0036 */
[C---:B---3--:R-:W-:Y:S01]  /*0670*/  @P6 IMAD.WIDE.U32 R56, R2.reuse, 0x10, R56 ;  /* 0x0000001002386825 */ /* 0x048fe200078e0038 */
[----:B------:R1:W5:Y:S03]  /*0680*/  @P6 LDG.E.128 R92, desc[UR6][R54.64] ;  /* 0x00000006365c6981 */ /* 0x000366000c1e1d00 */
[----:B------:R-:W-:Y:S01]  /*0690*/  @P6 VIADD R2, R2, 0x20 ;  /* 0x0000002002026836 */ /* 0x000fe20000000000 */
[----:B------:R1:W5:Y:S03]  /*06a0*/  @P6 LDG.E.128 R28, desc[UR6][R56.64] ;  /* 0x00000006381c6981 */ /* 0x000366000c1e1d00 */
[----:B0-----:R-:W-:-:S04]  /*06b0*/  @P0 IMAD.WIDE.U32 R58, R2, 0x10, R58 ;  /* 0x00000010023a0825 */ /* 0x001fc800078e003a */
[----:B------:R-:W-:Y:S01]  /*06c0*/  @P0 IMAD.WIDE.U32 R60, R2, 0x10, R60 ;  /* 0x00000010023c0825 */ /* 0x000fe200078e003c */
[----:B------:R1:W5:Y:S04]  /*06d0*/  @P0 LDG.E.128 R88, desc[UR6][R58.64] ;  /* 0x000000063a580981 */ /* 0x000368000c1e1d00 */
[----:B------:R1:W5:Y:S01]  /*06e0*/  @P0 LDG.E.128 R84, desc[UR6][R60.64] ;  /* 0x000000063c540981 */ /* 0x000362000c1e1d00 */
[----:B------:R-:W-:Y:S02]  /*06f0*/  ISETP.GE.U32.AND P1, PT, R12, 0x100, PT ;  /* 0x000001000c00780c */ /* 0x000fe40003f26070 */
[----:B------:R-:W-:-:S11]  /*0700*/  @P0 IADD3 R2, PT, PT, R2, 0x20, RZ ;  /* 0x0000002002020810 */ /* 0x000fd60007ffe0ff */
[----:B-1----:R-:W-:Y:S05]  /*0710*/  @!P1 BRA `(.L_x_33601) ;  /* 0x0000000000f89947 */ /* 0x002fea0003800000 */
[----:B------:R-:W0:Y:S08]  /*0720*/  LDC.64 R24, c[0x0][0x3d0] ;  /* 0x0000f400ff187b82 */ /* 0x000e300000000a00 */
[----:B------:R-:W1:Y:S01]  /*0730*/  LDC.64 R4, c[0x0][0x438] ;  /* 0x00010e00ff047b82 */ /* 0x000e620000000a00 */
[----:B0-----:R-:W-:-:S06]  /*0740*/  IMAD.WIDE.U32 R24, R2, 0x10, R24 ;  /* 0x0000001002187825 */ /* 0x001fcc00078e0018 */
[----:B------:R-:W5:Y:S01]  /*0750*/  LDG.E.128 R24, desc[UR6][R24.64] ;  /* 0x0000000618187981 */ /* 0x000f62000c1e1d00 */
[----:B-1----:R-:W-:-:S05]  /*0760*/  IMAD.WIDE.U32 R2, R2, 0x10, R4 ;  /* 0x0000001002027825 */ /* 0x002fca00078e0004 */
[----:B------:R0:W5:Y:S01]  /*0770*/  LDG.E.128 R20, desc[UR6][R2.64] ;  /* 0x0000000602147981 */ /* 0x000162000c1e1d00 */
[----:B------:R-:W-:Y:S05]  /*0780*/  BRA `(.L_x_33601) ;  /* 0x0000000000dc7947 */ /* 0x000fea0003800000 */
.L_x_33600:
        /* <DEDUP_REMOVED lines=11> */
[C---:B0-----:R-:W-:Y:S01]  /*0840*/  @P6 IMAD.WIDE.U32 R4, R2.reuse, 0x10, R4 ;  /* 0x0000001002046825 */ /* 0x041fe200078e0004 */
[----:B------:R-:W-:-:S04]  /*0850*/  @P6 LOP3.LUT R2, R2, 0x20, RZ, 0xfc, !PT ;  /* 0x0000002002026812 */ /* 0x000fc800078efcff */
[----:B------:R0:W5:Y:S01]  /*0860*/  @P6 LDG.E.128 R120, desc[UR6][R4.64] ;  /* 0x0000000604786981 */ /* 0x000162000c1e1d00 */
[----:B------:R-:W-:Y:S01]  /*0870*/  ISETP.GE.U32.AND P6, PT, R12, 0x100, PT ;  /* 0x000001000c00780c */ /* 0x000fe20003fc6070 */
[----:B------:R-:W4:Y:S01]  /*0880*/  @P2 LDC.64 R18, c[0x0][0x3d0] ;  /* 0x0000f400ff122b82 */ /* 0x000f220000000a00 */
[----:B-1----:R-:W-:-:S04]  /*0890*/  @P5 IMAD.WIDE.U32 R6, R2, 0x10, R6 ;  /* 0x0000001002065825 */ /* 0x002fc800078e0006 */
[----:B------:R-:W-:Y:S01]  /*08a0*/  @P5 VIADD R2, R2, 0x20 ;  /* 0x0000002002025836 */ /* 0x000fe20000000000 */
[----:B------:R-:W5:Y:S02]  /*08b0*/  @P5 LDG.E.128 R108, desc[UR6][R6.64] ;  /* 0x00000006066c5981 */ /* 0x000f64000c1e1d00 */
[----:B------:R-:W0:Y:S01]  /*08c0*/  @P1 LDC.64 R28, c[0x0][0x3d0] ;  /* 0x0000f400ff1c1b82 */ /* 0x000e220000000a00 */
[----:B--2---:R-:W-:-:S04]  /*08d0*/  @P4 IMAD.WIDE.U32 R8, R2, 0x10, R8 ;  /* 0x0000001002084825 */ /* 0x004fc800078e0008 */
[----:B------:R-:W-:Y:S01]  /*08e0*/  @P4 VIADD R2, R2, 0x20 ;  /* 0x0000002002024836 */ /* 0x000fe20000000000 */
[----:B------:R-:W5:Y:S02]  /*08f0*/  @P4 LDG.E.128 R104, desc[UR6][R8.64] ;  /* 0x0000000608684981 */ /* 0x000f64000c1e1d00 */
[----:B------:R-:W1:Y:S01]  /*0900*/  @P0 LDC.64 R30, c[0x0][0x3d0] ;  /* 0x0000f400ff1e0b82 */ /* 0x000e620000000a00 */
[C---:B---3--:R-:W-:Y:S01]  /*0910*/  @P3 IMAD.WIDE.U32 R16, R2.reuse, 0x10, R16 ;  /* 0x0000001002103825 */ /* 0x048fe200078e0010 */
[----:B------:R-:W-:-:S04]  /*0920*/  @P3 IADD3 R2, PT, PT, R2, 0x20, RZ ;  /* 0x0000002002023810 */ /* 0x000fc80007ffe0ff */
[----:B------:R-:W5:Y:S02]  /*0930*/  @P3 LDG.E.128 R100, desc[UR6][R16.64] ;  /* 0x0000000610643981 */ /* 0x000f64000c1e1d00 */
[----:B------:R-:W2:Y:S01]  /*0940*/  @P6 LDC.64 R34, c[0x0][0x3d0] ;  /* 0x0000f400ff226b82 */ /* 0x000ea20000000a00 */
[----:B----4-:R-:W-:-:S04]  /*0950*/  @P2 IMAD.WIDE.U32 R18, R2, 0x10, R18 ;  /* 0x0000001002122825 */ /* 0x010fc800078e0012 */
[----:B------:R-:W-:Y:S01]  /*0960*/  @P2 VIADD R2, R2, 0x20 ;  /* 0x0000002002022836 */ /* 0x000fe20000000000 */
[----:B------:R-:W5:Y:S03]  /*0970*/  @P2 LDG.E.128 R96, desc[UR6][R18.64] ;  /* 0x0000000612602981 */ /* 0x000f66000c1e1d00 */
[----:B0-----:R-:W-:-:S04]  /*0980*/  @P1 IMAD.WIDE.U32 R4, R2, 0x10, R28 ;  /* 0x0000001002041825 */ /* 0x001fc800078e001c */
[----:B------:R-:W-:Y:S01]  /*0990*/  @P1 VIADD R2, R2, 0x20 ;  /* 0x0000002002021836 */ /* 0x000fe20000000000 */
[----:B------:R-:W5:Y:S03]  /*09a0*/  @P1 LDG.E.128 R92, desc[UR6][R4.64] ;  /* 0x00000006045c1981 */ /* 0x000f66000c1e1d00 */
[C---:B-1----:R-:W-:Y:S01]  /*09b0*/  @P0 IMAD.WIDE.U32 R32, R2.reuse, 0x10, R30 ;  /* 0x0000001002200825 */ /* 0x042fe200078e001e */
[----:B------:R-:W-:Y:S02]  /*09c0*/  @P0 IADD3 R2, PT, PT, R2, 0x20, RZ ;  /* 0x0000002002020810 */ /* 0x000fe40007ffe0ff */
[----:B------:R-:W-:Y:S02]  /*09d0*/  CS2R R86, SRZ ;  /* 0x0000000000567805 */ /* 0x000fe4000001ff00 */
[----:B------:R-:W-:Y:S02]  /*09e0*/  CS2R R84, SRZ ;  /* 0x0000000000547805 */ /* 0x000fe4000001ff00 */
[----:B------:R-:W-:Y:S01]  /*09f0*/  CS2R R30, SRZ ;  /* 0x00000000001e7805 */ /* 0x000fe2000001ff00 */
[----:B------:R0:W5:Y:S01]  /*0a00*/  @P0 LDG.E.128 R88, desc[UR6][R32.64] ;  /* 0x0000000620580981 */ /* 0x000162000c1e1d00 */
[----:B--2---:R-:W-:-:S05]  /*0a10*/  @P6 IMAD.WIDE.U32 R2, R2, 0x10, R34 ;  /* 0x0000001002026825 */ /* 0x004fca00078e0022 */
[----:B------:R1:W5:Y:S01]  /*0a20*/  @P6 LDG.E.128 R24, desc[UR6][R2.64] ;  /* 0x0000000602186981 */ /* 0x000362000c1e1d00 */
[----:B------:R-:W-:Y:S02]  /*0a30*/  CS2R R28, SRZ ;  /* 0x00000000001c7805 */ /* 0x000fe4000001ff00 */
[----:B------:R-:W-:Y:S02]  /*0a40*/  CS2R R34, SRZ ;  /* 0x0000000000227805 */ /* 0x000fe4000001ff00 */
[----:B0-----:R-:W-:Y:S02]  /*0a50*/  CS2R R32, SRZ ;  /* 0x0000000000207805 */ /* 0x001fe4000001ff00 */
        /* <DEDUP_REMOVED lines=8> */
[----:B------:R-:W-:-:S02]  /*0ae0*/  @P6 CS2R R22, SRZ ;  /* 0x0000000000166805 */ /* 0x000fc4000001ff00 */
[----:B-1----:R-:W-:-:S07]  /*0af0*/  @P6 CS2R R20, SRZ ;  /* 0x0000000000146805 */ /* 0x002fce000001ff00 */
.L_x_33601:
[----:B------:R-:W-:Y:S05]  /*0b00*/  BSYNC.RECONVERGENT B0 ;  /* 0x0000000000007941 */ /* 0x000fea0003800200 */
.L_x_33599:
[----:B------:R-:W1:Y:S02]  /*0b10*/  LDCU UR8, c[0x0][0x384] ;  /* 0x00007080ff0877ac */ /* 0x000e640008000800 */
[----:B-1----:R-:W-:-:S13]  /*0b20*/  ISETP.GE.AND P0, PT, R14, UR8, PT ;  /* 0x000000080e007c0c */ /* 0x002fda000bf06270 */
[----:B------:R-:W-:Y:S05]  /*0b30*/  @P0 EXIT ;  /* 0x000000000000094d */ /* 0x000fea0003800000 */
[----:B0-----:R-:W-:Y:S01]  /*0b40*/  IMAD.HI.U32 R3, R13, -0x326172a9, RZ ;  /* 0xcd9e8d570d037827 */ /* 0x001fe200078e00ff */
[----:B------:R-:W-:Y:S01]  /*0b50*/  UIADD3 UR8, UPT, UPT, UR5, -0x4498517b, URZ ;  /* 0xbb67ae8505087890 */ /* 0x000fe2000fffe0ff */
[----:B------:R-:W-:Y:S01]  /*0b60*/  BSSY B0, `(.L_x_33602) ;  /* 0x000194c000007945 */ /* 0x000fe20003800000 */
[----:B------:R-:W0:Y:S01]  /*0b70*/  LDCU.U8 UR17, c[0x0][0x410] ;  /* 0x00008200ff1177ac */ /* 0x000e220008000000 */
[----:B------:R-:W-:Y:S01]  /*0b80*/  IMAD.HI.U32 R2, R11, -0x2daee0ad, RZ ;  /* 0xd2511f530b027827 */ /* 0x000fe200078e00ff */
[----:B------:R-:W-:-:S03]  /*0b90*/  LOP3.LUT R3, R10, UR4, R3, 0x96, !PT ;  /* 0x000000040a037c12 */ /* 0x000fc6000f8e9603 */
[----:B------:R-:W-:Y:S01]  /*0ba0*/  IMAD R5, R13, -0x326172a9, RZ ;  /* 0xcd9e8d570d057824 */ /* 0x000fe200078e02ff */
[----:B------:R-:W-:Y:S01]  /*0bb0*/  LOP3.LUT R2, R2, UR5, RZ, 0x3c, !PT ;  /* 0x0000000502027c12 */ /* 0x000fe2000f8e3cff */
        /* <DEDUP_REMOVED lines=51> */
[----:B------:R-:W-:Y:S01]  /*0ef0*/  LOP3.LUT R7, R0, 0x3, RZ, 0xc0, !PT ;  /* 0x0000000300077812 */ /* 0x000fe200078ec0ff */
        /* <DEDUP_REMOVED lines=11> */
.L_x_33971:
[----:B------:R-:W0:Y:S01]  /*0fb0*/  @UP0 LDCU.64 UR20, c[0x0][0x3e0] ;  /* 0x00007c00ff1407ac */ /* 0x000e220008000a00 */
[----:B------:R-:W-:Y:S01]  /*0fc0*/  PLOP3.LUT P0, PT, PT, PT, UP0, 0x80, 0x8 ;  /* 0x000000000008781c */ /* 0x000fe20003f0f008 */
[----:B-1234-:R-:W-:Y:S01]  /*0fd0*/  IMAD.MOV.U32 R77, RZ, RZ, 0x4 ;  /* 0x00000004ff4d7424 */ /* 0x01efe200078e00ff */
[----:B------:R-:W-:Y:S01]  /*0fe0*/  PLOP3.LUT P1, PT, PT, PT, UP0, 0x80, 0x8 ;  /* 0x000000000008781c */ /* 0x000fe20003f2f008 */
[----:B------:R-:W-:-:S10]  /*0ff0*/  HFMA2 R3, -RZ, RZ, 1.875, 0 ;  /* 0x3f800000ff037431 */ /* 0x000fd400000001ff */
[----:B0-----:R-:W-:-:S05]  /*1000*/  @P0 IMAD.WIDE R76, R14, R77, UR20 ;  /* 0x000000140e4c0e25 */ /* 0x001fca000f8e024d */
[----:B-----5:R0:W5:Y:S01]  /*1010*/  @P1 LDG.E R3, desc[UR6][R76.64] ;  /* 0x000000064c031981 */ /* 0x020162000c1e1900 */
[----:B------:R-:W-:Y:S01]  /*1020*/  IMAD R0, R14, UR16, RZ ;  /* 0x000000100e007c24 */ /* 0x000fe2000f8e02ff */
[----:B------:R-:W-:Y:S01]  /*1030*/  ISETP.GE.U32.AND P5, PT, R12, 0x20, PT ;  /* 0x000000200c00780c */ /* 0x000fe20003fa6070 */
[----:B------:R-:W-:Y:S01]  /*1040*/  BSSY.RECONVERGENT B1, `(.L_x_33603) ;  /* 0x00002fb000017945 */ /* 0x000fe20003800200 */
[----:B------:R-:W1:Y:S02]  /*1050*/  S2R R2, SR_TID.X ;  /* 0x0000000000027919 */ /* 0x000e640000002100 */
[----:B------:R-:W-:-:S04]  /*1060*/  SHF.R.S32.HI R15, RZ, 0x1f, R0 ;  /* 0x0000001fff0f7819 */ /* 0x000fc80000011400 */
[----:B------:R-:W-:Y:S02]  /*1070*/  LEA.HI R15, R15, R0, RZ, 0x2 ;  /* 0x000000000f0f7211 */ /* 0x000fe400078f10ff */
[----:B-1----:R-:W-:-:S04]  /*1080*/  LOP3.LUT R2, R2, 0x1f, RZ, 0xc0, !PT ;  /* 0x0000001f02027812 */ /* 0x002fc800078ec0ff */
[----:B------:R-:W-:-:S05]  /*1090*/  LEA.HI.SX32 R2, R15, R2, 0x1e ;  /* 0x000000020f027211 */ /* 0x000fca00078ff2ff */
[----:B------:R-:W-:Y:S01]  /*10a0*/  IMAD.MOV.U32 R0, RZ, RZ, R2 ;  /* 0x000000ffff007224 */ /* 0x000fe200078e0002 */
[----:B0-----:R-:W-:Y:S06]  /*10b0*/  @!P5 BRA `(.L_x_33604) ;  /* 0x0000002c00ccd947 */ /* 0x001fec0003800000 */
        /* <DEDUP_REMOVED lines=20> */
.L_x_37212:
[----:B------:R-:W-:Y:S05]  /*1200*/  BRX R112 -0x1210                                       (*"BRANCH_TARGETS .L_x_37213,.L_x_37214,.L_x_37215"*) ;  /* 0xffffffec707c7949 */ /* 0x000fea000383ffff */
.L_x_37215:
[----:B------:R-:W-:Y:S01]  /*1210*/  VIADD R112, R7, 0x1 ;  /* 0x0000000107707836 */ /* 0x000fe20000000000 */
[----:B------:R-:W-:Y:S01]  /*1220*/  MOV R113, R8 ;  /* 0x0000000800717202 */ /* 0x000fe20000000f00 */
[----:B------:R-:W-:Y:S01]  /*1230*/  IMAD.MOV.U32 R0, RZ, RZ, R5 ;  /* 0x000000ffff007224 */ /* 0x000fe200078e0005 */
[----:B------:R-:W-:Y:S06]  /*1240*/  BRA `(.L_x_33607) ;  /* 0x0000000400247947 */ /* 0x000fec0003800000 */
.L_x_37213:
[----:B------:R-:W-:Y:S01]  /*1250*/  IMAD.MOV.U32 R0, RZ, RZ, R5 ;  /* 0x000000ffff007224 */ /* 0x000fe200078e0005 */
[----:B------:R-:W-:Y:S01]  /*1260*/  MOV R113, R9 ;  /* 0x0000000900717202 */ /* 0x000fe20000000f00 */
[----:B------:R-:W-:Y:S01]  /*1270*/  IMAD.MOV.U32 R112, RZ, RZ, 0x3 ;  /* 0x00000003ff707424 */ /* 0x000fe200078e00ff */
[----:B------:R-:W-:Y:S06]  /*1280*/  BRA `(.L_x_33607) ;  /* 0x0000000400147947 */ /* 0x000fec0003800000 */
.L_x_37214:
        /* <DEDUP_REMOVED lines=13> */
.L_x_33609:
[----:B------:R-:W-:Y:S05]  /*1360*/  BSYNC.RECONVERGENT B3 ;  /* 0x0000000000037941 */ /* 0x000fea0003800200 */
.L_x_33608:
[----:B------:R-:W-:Y:S01]  /*1370*/  LOP3.LUT R112, R6, UR5, R115, 0x96, !PT ;  /* 0x0000000506707c12 */ /* 0x000fe2000f8e9673 */
[----:B------:R-:W-:Y:S01]  /*1380*/  IMAD.WIDE.U32 R8, R13, -0x326172a9, RZ ;  /* 0xcd9e8d570d087825 */ /* 0x000fe200078e00ff */
[----:B------:R-:W-:-:S03]  /*1390*/  UIADD3 UR19, UPT, UPT, UR5, -0x4498517b, URZ ;  /* 0xbb67ae8505137890 */ /* 0x000fc6000fffe0ff */
[----:B------:R-:W-:Y:S01]  /*13a0*/  IMAD.WIDE.U32 R112, R112, -0x326172a9, RZ ;  /* 0xcd9e8d5770707825 */ /* 0x000fe200078e00ff */
[----:B------:R-:W-:-:S04]  /*13b0*/  LOP3.LUT R9, R10, UR4, R9, 0x96, !PT ;  /* 0x000000040a097c12 */ /* 0x000fc8000f8e9609 */
        /* <DEDUP_REMOVED lines=50> */
.L_x_33607:
[----:B------:R-:W-:Y:S05]  /*16e0*/  BSYNC.RECONVERGENT B2 ;  /* 0x0000000000027941 */ /* 0x000fea0003800200 */
.L_x_33606:
        /* <DEDUP_REMOVED lines=24> */
.L_x_33612:
        /* <DEDUP_REMOVED lines=13> */
.L_x_33614:
[----:B------:R-:W-:Y:S05]  /*1940*/  BSYNC.RECONVERGENT B3 ;  /* 0x0000000000037941 */ /* 0x000fea0003800200 */
.L_x_33613:
[----:B------:R-:W-:Y:S01]  /*1950*/  LOP3.LUT R4, R6, UR5, R113, 0x96, !PT ;  /* 0x0000000506047c12 */ /* 0x000fe2000f8e9671 */
[----:B------:R-:W-:Y:S01]  /*1960*/  IMAD.WIDE.U32 R8, R13, -0x326172a9, RZ ;  /* 0xcd9e8d570d087825 */ /* 0x000fe200078e00ff */
[----:B------:R-:W-:-:S03]  /*1970*/  UIADD3 UR19, UPT, UPT, UR5, -0x4498517b, URZ ;  /* 0xbb67ae8505137890 */ /* 0x000fc6000fffe0ff */
[----:B------:R-:W-:Y:S01]  /*1980*/  IMAD.WIDE.U32 R4, R4, -0x326172a9, RZ ;  /* 0xcd9e8d5704047825 */ /* 0x000fe200078e00ff */
[----:B------:R-:W-:-:S03]  /*1990*/  LOP3.LUT R9, R10, UR4, R9, 0x96, !PT ;  /* 0x000000040a097c12 */ /* 0x000fc6000f8e9609 */
[----:B------:R-:W-:Y:S01]  /*19a0*/  IMAD.MOV.U32 R7, RZ, RZ, RZ ;  /* 0x000000ffff077224 */ /* 0x000fe200078e00ff */
        /* <DEDUP_REMOVED lines=43> */
[----:B------:R-:W-:Y:S01]  /*1c60*/  LOP3.LUT R8, R8, UR19, R5, 0x96, !PT ;  /* 0x0000001308087c12 */ /* 0x000fe2000f8e9605 */
[----:B------:R-:W-:Y:S02]  /*1c70*/  UIADD3 UR19, UPT, UPT, UR5, -0x695add53, URZ ;  /* 0x96a522ad05137890 */ /* 0x000fe4000fffe0ff */
[----:B------:R-:W-:Y:S01]  /*1c80*/  IMAD.MOV.U32 R5, RZ, RZ, R0 ;  /* 0x000000ffff057224 */ /* 0x000fe200078e0000 */
[----:B------:R-:W-:-:S03]  /*1c90*/  MOV R0, R112 ;  /* 0x0000007000007202 */ /* 0x000fc60000000f00 */
[----:B------:R-:W-:-:S07]  /*1ca0*/  LOP3.LUT R9, R114, UR19, R113, 0x96, !PT ;  /* 0x0000001372097c12 */ /* 0x000fce000f8e9671 */
.L_x_33611:
[----:B------:R-:W-:Y:S05]  /*1cb0*/  BSYNC.RECONVERGENT B2 ;  /* 0x0000000000027941 */ /* 0x000fea0003800200 */
.L_x_33610:
[----:B------:R-:W-:Y:S01]  /*1cc0*/  I2FP.F32.U32 R76, R5 ;  /* 0x00000005004c7245 */ /* 0x000fe20000201000 */
[----:B------:R-:W-:Y:S01]  /*1cd0*/  BSSY.RECONVERGENT B2, `(.L_x_33615) ;  /* 0x0000058000027945 */ /* 0x000fe20003800200 */
[----:B------:R-:W-:-:S03]  /*1ce0*/  ISETP.NE.AND P2, PT, R7, 0x1, PT ;  /* 0x000000010700780c */ /* 0x000fc60003f45270 */
        /* <DEDUP_REMOVED lines=18> */
.L_x_33617:
        /* <DEDUP_REMOVED lines=13> */
.L_x_33619:
[----:B------:R-:W-:Y:S05]  /*1ee0*/  BSYNC.RECONVERGENT B3 ;  /* 0x0000000000037941 */ /* 0x000fea0003800200 */
.L_x_33618:
        /* <DEDUP_REMOVED lines=54> */
.L_x_33616:
[----:B------:R-:W-:Y:S05]  /*2250*/  BSYNC.RECONVERGENT B2 ;  /* 0x0000000000027941 */ /* 0x000fea0003800200 */
.L_x_33615:
        /* <DEDUP_REMOVED lines=21> */
.L_x_33622:
        /* <DEDUP_REMOVED lines=13> */
.L_x_33624:
[----:B------:R-:W-:Y:S05]  /*2480*/  BSYNC.RECONVERGENT B3 ;  /* 0x0000000000037941 */ /* 0x000fea0003800200 */
.L_x_33623:
[----:B------:R-:W-:Y:S01]  /*2490*/  LOP3.LUT R4, R6, UR5, R77, 0x96, !PT ;  /* 0x0000000506047c12 */ /* 0x000fe2000f8e964d */
[----:B------:R-:W-:Y:S01]  /*24a0*/  IMAD.WIDE.U32 R8, R13, -0x326172a9, RZ ;  /* 0xcd9e8d570d087825 */ /* 0x000fe200078e00ff */
[----:B------:R-:W-:-:S03]  /*24b0*/  UIADD3 UR19, UPT, UPT, UR5, -0x4498517b, URZ ;  /* 0xbb67ae8505137890 */ /* 0x000fc6000fffe0ff */
[----:B------:R-:W-:Y:S02]  /*24c0*/  HFMA2 R7, -RZ, RZ, 0, 0 ;  /* 0x00000000ff077431 */ /* 0x000fe400000001ff */
        /* <DEDUP_REMOVED lines=47> */
[----:B------:R-:W-:Y:S02]  /*27c0*/  IMAD.MOV.U32 R5, RZ, RZ, R0 ;  /* 0x000000ffff057224 */ /* 0x000fe400078e0000 */
[----:B------:R-:W-:Y:S02]  /*27d0*/  IMAD.MOV.U32 R0, RZ, RZ, R76 ;  /* 0x000000ffff007224 */ /* 0x000fe400078e004c */
[----:B------:R-:W-:-:S07]  /*27e0*/  LOP3.LUT R9, R112, UR19, R77, 0x96, !PT ;  /* 0x0000001370097c12 */ /* 0x000fce000f8e964d */
.L_x_33621:
[----:B------:R-:W-:Y:S05]  /*27f0*/  BSYNC.RECONVERGENT B2 ;  /* 0x0000000000027941 */ /* 0x000fea0003800200 */
.L_x_33620:
[----:B------:R-:W-:-:S05]  /*2800*/  I2FP.F32.U32 R76, R5 ;  /* 0x00000005004c7245 */ /* 0x000fca0000201000 */
        /* <DEDUP_REMOVED lines=8> */
.L_x_33605:
        /* <DEDUP_REMOVED lines=16> */
.L_x_33628:
        /* <DEDUP_REMOVED lines=13> */
.L_x_33630:
[----:B------:R-:W-:Y:S05]  /*2a60*/  BSYNC.RECONVERGENT B3 ;  /* 0x0000000000037941 */ /* 0x000fea0003800200 */
.L_x_33629:
        /* <DEDUP_REMOVED lines=55> */
.L_x_33627:
[----:B------:R-:W-:Y:S05]  /*2de0*/  BSYNC.RECONVERGENT B2 ;  /* 0x0000000000027941 */ /* 0x000fea0003800200 */
.L_x_33626:
[----:B------:R-:W0:Y:S01]  /*2df0*/  LDC R112, c[0x0][0x404] ;  /* 0x00010100ff707b82 */ /* 0x000e220000000800 */
[----:B------:R-:W-:Y:S01]  /*2e00*/  ISETP.NE.AND P1, PT, R77, 0x1, PT ;  /* 0x000000014d00780c */ /* 0x000fe20003f25270 */
[----:B------:R-:W-:Y:S01]  /*2e10*/  HFMA2 R113, -RZ, RZ, 0.1171875, 0 ;  /* 0x2f800000ff717431 */ /* 0x000fe200000001ff */
[----:B------:R-:W-:Y:S01]  /*2e20*/  I2FP.F32.U32 R76, R76 ;  /* 0x0000004c004c7245 */ /* 0x000fe20000201000 */
[----:B-----5:R-:W-:Y:S01]  /*2e30*/  FMUL.FTZ R16, R16, R3 ;  /* 0x0000000310107220 */ /* 0x020fe20000410000 */
[----:B------:R-:W-:Y:S01]  /*2e40*/  BSSY.RECONVERGENT B2, `(.L_x_33631) ;  /* 0x0000054000027945 */ /* 0x000fe20003800200 */
[----:B------:R-:W-:Y:S02]  /*2e50*/  IMAD.MOV.U32 R7, RZ, RZ, 0x2 ;  /* 0x00000002ff077424 */ /* 0x000fe400078e00ff */
[----:B------:R-:W1:Y:S01]  /*2e60*/  LDC R15, c[0x0][0x408] ;  /* 0x00010200ff0f7b82 */ /* 0x000e620000000800 */
[----:B------:R-:W-:-:S05]  /*2e70*/  FFMA.FTZ R5, R76, R113, 1.1641532182693481445e-10 ;  /* 0x2f0000004c057423 */ /* 0x000fca0000010071 */
[----:B0-----:R-:W-:Y:S01]  /*2e80*/  FSETP.LE.FTZ.AND P0, PT, R5, R112, PT ;  /* 0x000000700500720b */ /* 0x001fe20003f13000 */
[----:B------:R-:W-:Y:S02]  /*2e90*/  IMAD.MOV.U32 R5, RZ, RZ, R4 ;  /* 0x000000ffff057224 */ /* 0x000fe400078e0004 */
        /* <DEDUP_REMOVED lines=10> */
.L_x_33633:
        /* <DEDUP_REMOVED lines=13> */
.L_x_33635:
[----:B------:R-:W-:Y:S05]  /*3010*/  BSYNC.RECONVERGENT B3 ;  /* 0x0000000000037941 */ /* 0x000fea0003800200 */
.L_x_33634:
        /* <DEDUP_REMOVED lines=54> */
.L_x_33632:
[----:B------:R-:W-:Y:S05]  /*3380*/  BSYNC.RECONVERGENT B2 ;  /* 0x0000000000027941 */ /* 0x000fea0003800200 */
.L_x_33631:
[----:B------:R-:W-:Y:S01]  /*3390*/  ISETP.NE.AND P2, PT, R7, 0x1, PT ;  /* 0x000000010700780c */ /* 0x000fe20003f45270 */
[----:B------:R-:W-:Y:S01]  /*33a0*/  BSSY.RECONVERGENT B2, `(.L_x_33636) ;  /* 0x0000055000027945 */ /* 0x000fe20003800200 */
[----:B------:R-:W-:Y:S01]  /*33b0*/  I2FP.F32.U32 R76, R5 ;  /* 0x00000005004c7245 */ /* 0x000fe20000201000 */
[----:B------:R-:W-:-:S04]  /*33c0*/  IMAD.MOV.U32 R77, RZ, RZ, 0x2 ;  /* 0x00000002ff4d7424 */ /* 0x000fc800078e00ff */
        /* <DEDUP_REMOVED lines=14> */
.L_x_33638:
        /* <DEDUP_REMOVED lines=13> */
.L_x_33640:
[----:B------:R-:W-:Y:S05]  /*3580*/  BSYNC.RECONVERGENT B3 ;  /* 0x0000000000037941 */ /* 0x000fea0003800200 */
.L_x_33639:
        /* <DEDUP_REMOVED lines=54> */
.L_x_33637:
[----:B------:R-:W-:Y:S05]  /*38f0*/  BSYNC.RECONVERGENT B2 ;  /* 0x0000000000027941 */ /* 0x000fea0003800200 */
.L_x_33636:
        /* <DEDUP_REMOVED lines=18> */
.L_x_33643:
        /* <DEDUP_REMOVED lines=13> */
.L_x_33645:
[----:B------:R-:W-:Y:S05]  /*3af0*/  BSYNC.RECONVERGENT B3 ;  /* 0x0000000000037941 */ /* 0x000fea0003800200 */
.L_x_33644:
        /* <DEDUP_REMOVED lines=54> */
.L_x_33642:
[----:B------:R-:W-:Y:S05]  /*3e60*/  BSYNC.RECONVERGENT B2 ;  /* 0x0000000000027941 */ /* 0x000fea0003800200 */
.L_x_33641:
[----:B------:R-:W-:Y:S02]  /*3e70*/  I2FP.F32.U32 R76, R5 ;  /* 0x00000005004c7245 */ /* 0x000fe40000201000 */
[----:B------:R-:W-:Y:S02]  /*3e80*/  FSEL R16, R16, RZ, P0 ;  /* 0x000000ff10107208 */ /* 0x000fe40000000000 */
[----:B------:R-:W-:Y:S01]  /*3e90*/  FSEL R17, R17, RZ, P1 ;  /* 0x000000ff11117208 */ /* 0x000fe20000800000 */
[----:B------:R-:W-:Y:S01]  /*3ea0*/  FFMA.FTZ R113, R76, R113, 1.1641532182693481445e-10 ;  /* 0x2f0000004c717423 */ /* 0x000fe20000010071 */
[----:B------:R-:W-:Y:S01]  /*3eb0*/  FMUL.FTZ R76, R19, R3 ;  /* 0x00000003134c7220 */ /* 0x000fe20000410000 */
[----:B------:R-:W-:-:S03]  /*3ec0*/  FSEL R18, R18, RZ, P2 ;  /* 0x000000ff12127208 */ /* 0x000fc60001000000 */
[----:B------:R-:W-:Y:S01]  /*3ed0*/  FMUL.FTZ R76, R76, R15 ;  /* 0x0000000f4c4c7220 */ /* 0x000fe20000410000 */
[----:B------:R-:W-:-:S04]  /*3ee0*/  FSETP.GTU.FTZ.AND P4, PT, R113, R112, PT ;  /* 0x000000707100720b */ /* 0x000fc80003f9c000 */
[----:B------:R-:W-:Y:S02]  /*3ef0*/  PLOP3.LUT P3, PT, P4, PT, PT, 0x8, 0x80 ;  /* 0x000000000080781c */ /* 0x000fe4000276e170 */
[----:B------:R-:W-:-:S11]  /*3f00*/  FSEL R19, R76, RZ, !P4 ;  /* 0x000000ff4c137208 */ /* 0x000fd60006000000 */
.L_x_33625:
        /* <DEDUP_REMOVED lines=8> */
[----:B------:R-:W-:Y:S01]  /*3f90*/  IMAD.MOV.U32 R5, RZ, RZ, R0 ;  /* 0x000000ffff057224 */ /* 0x000fe200078e0000 */
[C---:B------:R-:W-:Y:S01]  /*3fa0*/  IADD3 R0, PT, PT, R2.reuse, 0x20, RZ ;  /* 0x0000002002007810 */ /* 0x040fe20007ffe0ff */
[----:B0-----:R-:W-:-:S05]  /*3fb0*/  IMAD.WIDE.U32 R76, R2, 0x10, R76 ;  /* 0x00000010024c7825 */ /* 0x001fca00078e004c */
[----:B------:R0:W-:Y:S01]  /*3fc0*/  STG.E.128 desc[UR6][R76.64], R16 ;  /* 0x000000104c007986 */ /* 0x0001e2000c101d06 */
[----:B-1----:R-:W-:-:S05]  /*3fd0*/  IMAD.WIDE.U32 R78, R2, 0x4, R78 ;  /* 0x00000004024e7825 */ /* 0x002fca00078e004e */
[----:B------:R0:W-:Y:S02]  /*3fe0*/  STG.E desc[UR6][R78.64], R15 ;  /* 0x0000000f4e007986 */ /* 0x0001e4000c101906 */
.L_x_33604:
[----:B---3--:R-:W-:Y:S05]  /*3ff0*/  BSYNC.RECONVERGENT B1 ;  /* 0x0000000000017941 */ /* 0x008fea0003800200 */
.L_x_33603:
[----:B------:R-:W-:Y:S01]  /*4000*/  ISETP.GE.U32.AND P0, PT, R12, 0x40, PT ;  /* 0x000000400c00780c */ /* 0x000fe20003f06070 */
[----:B------:R-:W-:Y:S03]  /*4010*/  BSSY.RECONVERGENT B1, `(.L_x_33646) ;  /* 0x00002f6000017945 */ /* 0x000fe60003800200 */
[----:B0-----:R-:W-:-:S05]  /*4020*/  P2R R15, PR, RZ, 0x1 ;  /* 0x00000001ff0f7803 */ /* 0x001fca0000000000 */
[----:B------:R0:W-:Y:S04]  /*4030*/  STL [R1], R15 ;  /* 0x0000000f01007387 */ /* 0x0001e80000100800 */
[----:B------:R-:W-:Y:S05]  /*4040*/  @!P0 BRA `(.L_x_33647) ;  /* 0x0000002c00c88947 */ /* 0x000fea0003800000 */
[----:B------:R-:W1:Y:S02]  /*4050*/  LDC.64 R76, c[0x0][0x390] ;  /* 0x0000e400ff4c7b82 */ /* 0x000e640000000a00 */
[----:B-1----:R-:W-:-:S06]  /*4060*/  IMAD.WIDE.U32 R76, R0, 0x10, R76 ;  /* 0x00000010004c7825 */ /* 0x002fcc00078e004c */
[----:B------:R-:W5:Y:S01]  /*4070*/  LDG.E.128 R76, desc[UR6][R76.64] ;  /* 0x000000064c4c7981 */ /* 0x000f62000c1e1d00 */
[----:B------:R-:W-:-:S04]  /*4080*/  UISETP.NE.U32.AND UP1, UPT, UR8, URZ, UPT ;  /* 0x000000ff0800728c */ /* 0x000fc8000bf25070 */
[----:B------:R-:W-:-:S09]  /*4090*/  UISETP.NE.AND.EX UP1, UPT, UR9, URZ, UPT, UP1 ;  /* 0x000000ff0900728c */ /* 0x000fd2000bf25310 */
[----:B------:R-:W-:Y:S05]  /*40a0*/  BRA.U !UP1, `(.L_x_33648) ;  /* 0x0000001509cc7547 */ /* 0x000fea000b800000 */
[----:B------:R-:W1:Y:S02]  /*40b0*/  LDC.64 R80, c[0x0][0x3a0] ;  /* 0x0000e800ff507b82 */ /* 0x000e640000000a00 */
[----:B-1----:R-:W-:-:S06]  /*40c0*/  IMAD.WIDE.U32 R80, R0, 0x10, R80 ;  /* 0x0000001000507825 */ /* 0x002fcc00078e0050 */
[----:B------:R-:W5:Y:S01]  /*40d0*/  LDG.E.128 R80, desc[UR6][R80.64] ;  /* 0x0000000650507981 */ /* 0x000f62000c1e1d00 */
        /* <DEDUP_REMOVED lines=16> */
.L_x_33651:
        /* <DEDUP_REMOVED lines=13> */
.L_x_33653:
[----:B------:R-:W-:Y:S05]  /*42b0*/  BSYNC.RECONVERGENT B3 ;  /* 0x0000000000037941 */ /* 0x000fea0003800200 */
.L_x_33652:
        /* <DEDUP_REMOVED lines=55> */
.L_x_33650:
[----:B------:R-:W-:Y:S05]  /*4630*/  BSYNC.RECONVERGENT B2 ;  /* 0x0000000000027941 */ /* 0x000fea0003800200 */
.L_x_33649:
[----:B------:R-:W0:Y:S01]  /*4640*/  LDC R116, c[0x0][0x408] ;  /* 0x00010200ff747b82 */ /* 0x000e220000000800 */
[----:B------:R-:W-:Y:S01]  /*4650*/  I2FP.F32.U32 R5, R113 ;  /* 0x0000007100057245 */ /* 0x000fe20000201000 */
[----:B------:R-:W-:Y:S01]  /*4660*/  HFMA2 R118, -RZ, RZ, 0.1171875, 0 ;  /* 0x2f800000ff767431 */ /* 0x000fe200000001ff */
[----:B------:R-:W-:Y:S01]  /*4670*/  ISETP.NE.AND P1, PT, R112, 0x1, PT ;  /* 0x000000017000780c */ /* 0x000fe20003f25270 */
[----:B------:R-:W-:Y:S01]  /*4680*/  BSSY.RECONVERGENT B2, `(.L_x_33654) ;  /* 0x0000058000027945 */ /* 0x000fe20003800200 */
[----:B------:R-:W-:Y:S02]  /*4690*/  IMAD.MOV.U32 R7, RZ, RZ, 0x2 ;  /* 0x00000002ff077424 */ /* 0x000fe400078e00ff */
[----:B------:R-:W-:Y:S01]  /*46a0*/  FFMA.FTZ R114, R5, R118, 1.1641532182693481445e-10 ;  /* 0x2f00000005727423 */ /* 0x000fe20000010076 */
[----:B------:R-:W1:Y:S01]  /*46b0*/  LDC R117, c[0x0][0x404] ;  /* 0x00010100ff757b82 */ /* 0x000e620000000800 */
[----:B-----5:R-:W-:-:S04]  /*46c0*/  FMUL.FTZ R5, R76, R3 ;  /* 0x000000034c057220 */ /* 0x020fc80000410000 */
[----:B0-----:R-:W-:Y:S01]  /*46d0*/  FMUL.FTZ R5, R5, R116 ;  /* 0x0000007405057220 */ /* 0x001fe20000410000 */
        /* <DEDUP_REMOVED lines=14> */
.L_x_33656:
        /* <DEDUP_REMOVED lines=13> */
.L_x_33658:
[----:B------:R-:W-:Y:S05]  /*4890*/  BSYNC.RECONVERGENT B3 ;  /* 0x0000000000037941 */ /* 0x000fea0003800200 */
.L_x_33657:
        /* <DEDUP_REMOVED lines=54> */
.L_x_33655:
[----:B------:R-:W-:Y:S05]  /*4c00*/  BSYNC.RECONVERGENT B2 ;  /* 0x0000000000027941 */ /* 0x000fea0003800200 */
.L_x_33654:
[----:B------:R-:W-:Y:S01]  /*4c10*/  I2FP.F32.U32 R5, R5 ;  /* 0x0000000500057245 */ /* 0x000fe20000201000 */
[----:B------:R-:W-:Y:S01]  /*4c20*/  FMUL.FTZ R77, R77, R3 ;  /* 0x000000034d4d7220 */ /* 0x000fe20000410000 */
[----:B------:R-:W-:Y:S01]  /*4c30*/  ISETP.NE.AND P2, PT, R7, 0x1, PT ;  /* 0x000000010700780c */ /* 0x000fe20003f45270 */
[----:B------:R-:W-:Y:S02]  /*4c40*/  BSSY.RECONVERGENT B2, `(.L_x_33659) ;  /* 0x0000056000027945 */ /* 0x000fe40003800200 */
[----:B------:R-:W-:Y:S01]  /*4c50*/  FFMA.FTZ R76, R5, R118, 1.1641532182693481445e-10 ;  /* 0x2f000000054c7423 */ /* 0x000fe20000010076 */
[----:B------:R-:W-:Y:S01]  /*4c60*/  FMUL.FTZ R77, R77, R116 ;  /* 0x000000744d4d7220 */ /* 0x000fe20000410000 */
[----:B------:R-:W-:-:S03]  /*4c70*/  MOV R5, R4 ;  /* 0x0000000400057202 */ /* 0x000fc60000000f00 */
        /* <DEDUP_REMOVED lines=14> */
.L_x_33661:
        /* <DEDUP_REMOVED lines=13> */
.L_x_33663:
[----:B------:R-:W-:Y:S05]  /*4e30*/  BSYNC.RECONVERGENT B3 ;  /* 0x0000000000037941 */ /* 0x000fea0003800200 */
.L_x_33662:
        /* <DEDUP_REMOVED lines=54> */
.L_x_33660:
[----:B------:R-:W-:Y:S05]  /*51a0*/  BSYNC.RECONVERGENT B2 ;  /* 0x0000000000027941 */ /* 0x000fea0003800200 */
.L_x_33659:
[----:B------:R-:W-:Y:S01]  /*51b0*/  I2FP.F32.U32 R5, R5 ;  /* 0x0000000500057245 */ /* 0x000fe20000201000 */
[----:B------:R-:W-:Y:S01]  /*51c0*/  BSSY.RECONVERGENT B2, `(.L_x_33664) ;  /* 0x0000058000027945 */ /* 0x000fe20003800200 */
[----:B------:R-:W-:Y:S01]  /*51d0*/  ISETP.NE.AND P3, PT, R77, 0x1, PT ;  /* 0x000000014d00780c */ /* 0x000fe20003f65270 */
        /* <DEDUP_REMOVED lines=18> */
.L_x_33666:
        /* <DEDUP_REMOVED lines=13> */
.L_x_33668:
[----:B------:R-:W-:Y:S05]  /*53d0*/  BSYNC.RECONVERGENT B3 ;  /* 0x0000000000037941 */ /* 0x000fea0003800200 */
.L_x_33667:
        /* <DEDUP_REMOVED lines=54> */
.L_x_33665:
[----:B------:R-:W-:Y:S05]  /*5740*/  BSYNC.RECONVERGENT B2 ;  /* 0x0000000000027941 */ /* 0x000fea0003800200 */
.L_x_33664:
        /* <DEDUP_REMOVED lines=9> */
.L_x_33648:
        /* <DEDUP_REMOVED lines=16> */
.L_x_33672:
        /* <DEDUP_REMOVED lines=13> */
.L_x_33674:
[----:B------:R-:W-:Y:S05]  /*59b0*/  BSYNC.RECONVERGENT B3 ;  /* 0x0000000000037941 */ /* 0x000fea0003800200 */
.L_x_33673:
        /* <DEDUP_REMOVED lines=55> */
.L_x_33671:
[----:B------:R-:W-:Y:S05]  /*5d30*/  BSYNC.RECONVERGENT B2 ;  /* 0x0000000000027941 */ /* 0x000fea0003800200 */
.L_x_33670:
[----:B------:R-:W0:Y:S01]  /*5d40*/  LDC R113, c[0x0][0x404] ;  /* 0x00010100ff717b82 */ /* 0x000e220000000800 */
[----:B------:R-:W-:Y:S01]  /*5d50*/  ISETP.NE.AND P1, PT, R81, 0x1, PT ;  /* 0x000000015100780c */ /* 0x000fe20003f25270 */
[----:B------:R-:W-:Y:S01]  /*5d60*/  HFMA2 R114, -RZ, RZ, 0.1171875, 0 ;  /* 0x2f800000ff727431 */ /* 0x000fe200000001ff */
[----:B------:R-:W-:Y:S01]  /*5d70*/  I2FP.F32.U32 R5, R80 ;  /* 0x0000005000057245 */ /* 0x000fe20000201000 */
[----:B------:R-:W-:Y:S01]  /*5d80*/  BSSY.RECONVERGENT B2, `(.L_x_33675) ;  /* 0x0000056000027945 */ /* 0x000fe20003800200 */
[----:B------:R-:W-:-:S03]  /*5d90*/  IMAD.MOV.U32 R7, RZ, RZ, R4 ;  /* 0x000000ffff077224 */ /* 0x000fc600078e0004 */
[----:B------:R-:W1:Y:S01]  /*5da0*/  LDC R112, c[0x0][0x408] ;  /* 0x00010200ff707b82 */ /* 0x000e620000000800 */
[----:B------:R-:W-:Y:S01]  /*5db0*/  FFMA.FTZ R80, R5, R114, 1.1641532182693481445e-10 ;  /* 0x2f00000005507423 */ /* 0x000fe20000010072 */
[----:B-----5:R-:W-:-:S04]  /*5dc0*/  FMUL.FTZ R5, R76, R3 ;  /* 0x000000034c057220 */ /* 0x020fc80000410000 */
        /* <DEDUP_REMOVED lines=12> */
.L_x_33677:
        /* <DEDUP_REMOVED lines=13> */
.L_x_33679:
[----:B------:R-:W-:Y:S05]  /*5f60*/  BSYNC.RECONVERGENT B3 ;  /* 0x0000000000037941 */ /* 0x000fea0003800200 */
.L_x_33678:
        /* <DEDUP_REMOVED lines=55> */
.L_x_33676:
[----:B------:R-:W-:Y:S05]  /*62e0*/  BSYNC.RECONVERGENT B2 ;  /* 0x0000000000027941 */ /* 0x000fea0003800200 */
.L_x_33675:
[----:B------:R-:W-:Y:S01]  /*62f0*/  ISETP.NE.AND P2, PT, R80, 0x1, PT ;  /* 0x000000015000780c */ /* 0x000fe20003f45270 */
[----:B------:R-:W-:Y:S01]  /*6300*/  FMUL.FTZ R77, R77, R3 ;  /* 0x000000034d4d7220 */ /* 0x000fe20000410000 */
[----:B------:R-:W-:Y:S01]  /*6310*/  I2FP.F32.U32 R7, R7 ;  /* 0x0000000700077245 */ /* 0x000fe20000201000 */
[----:B------:R-:W-:Y:S01]  /*6320*/  BSSY.RECONVERGENT B2, `(.L_x_33680) ;  /* 0x0000054000027945 */ /* 0x000fe20003800200 */
[----:B------:R-:W-:-:S03]  /*6330*/  HFMA2 R81, -RZ, RZ, 0, 1.1920928955078125e-07 ;  /* 0x00000002ff517431 */ /* 0x000fc600000001ff */
[----:B------:R-:W-:Y:S01]  /*6340*/  FFMA.FTZ R76, R7, R114, 1.1641532182693481445e-10 ;  /* 0x2f000000074c7423 */ /* 0x000fe20000010072 */
[----:B------:R-:W-:-:S04]  /*6350*/  IMAD.MOV.U32 R7, RZ, RZ, R4 ;  /* 0x000000ffff077224 */ /* 0x000fc800078e0004 */
        /* <DEDUP_REMOVED lines=11> */
.L_x_33682:
        /* <DEDUP_REMOVED lines=13> */
.L_x_33684:
[----:B------:R-:W-:Y:S05]  /*64e0*/  BSYNC.RECONVERGENT B3 ;  /* 0x0000000000037941 */ /* 0x000fea0003800200 */
.L_x_33683:
        /* <DEDUP_REMOVED lines=55> */
.L_x_33681:
[----:B------:R-:W-:Y:S05]  /*6860*/  BSYNC.RECONVERGENT B2 ;  /* 0x0000000000027941 */ /* 0x000fea0003800200 */
.L_x_33680:
[----:B------:R-:W-:Y:S01]  /*6870*/  ISETP.NE.AND P3, PT, R81, 0x1, PT ;  /* 0x000000015100780c */ /* 0x000fe20003f65270 */
[----:B------:R-:W-:Y:S01]  /*6880*/  FMUL.FTZ R77, R78, R3 ;  /* 0x000000034e4d7220 */ /* 0x000fe20000410000 */
[----:B------:R-:W-:Y:S01]  /*6890*/  I2FP.F32.U32 R7, R7 ;  /* 0x0000000700077245 */ /* 0x000fe20000201000 */
[----:B------:R-:W-:Y:S01]  /*68a0*/  BSSY.RECONVERGENT B2, `(.L_x_33685) ;  /* 0x0000054000027945 */ /* 0x000fe20003800200 */
[----:B------:R-:W-:Y:S01]  /*68b0*/  MOV R78, R4 ;  /* 0x00000004004e7202 */ /* 0x000fe20000000f00 */
[----:B------:R-:W-:Y:S02]  /*68c0*/  FMUL.FTZ R77, R77, R112 ;  /* 0x000000704d4d7220 */ /* 0x000fe40000410000 */
[----:B------:R-:W-:Y:S01]  /*68d0*/  FFMA.FTZ R80, R7, R114, 1.1641532182693481445e-10 ;  /* 0x2f00000007507423 */ /* 0x000fe20000010072 */
[----:B------:R-:W-:-:S04]  /*68e0*/  IMAD.MOV.U32 R7, RZ, RZ, 0x2 ;  /* 0x00000002ff077424 */ /* 0x000fc800078e00ff */
        /* <DEDUP_REMOVED lines=10> */
.L_x_33687:
        /* <DEDUP_REMOVED lines=13> */
.L_x_33689:
[----:B------:R-:W-:Y:S05]  /*6a60*/  BSYNC.RECONVERGENT B3 ;  /* 0x0000000000037941 */ /* 0x000fea0003800200 */
.L_x_33688:
[----:B------:R-:W-:Y:S01]  /*6a70*/  LOP3.LUT R80, R6, UR5, R83, 0x96, !PT ;  /* 0x0000000506507c12 */ /* 0x000fe2000f8e9653 */
        /* <DEDUP_REMOVED lines=54> */
.L_x_33686:
[----:B------:R-:W-:Y:S05]  /*6de0*/  BSYNC.RECONVERGENT B2 ;  /* 0x0000000000027941 */ /* 0x000fea0003800200 */
.L_x_33685:
        /* <DEDUP_REMOVED lines=10> */
.L_x_33669:
        /* <DEDUP_REMOVED lines=10> */
[----:B------:R1:W-:Y:S02]  /*6f30*/  STG.E.128 desc[UR6][R76.64], R80 ;  /* 0x000000504c007986 */ /* 0x0003e4000c101d06 */
[C---:B-1----:R-:W-:Y:S01]  /*6f40*/  IMAD.WIDE.U32 R76, R0.reuse, 0x4, R78 ;  /* 0x00000004004c7825 */ /* 0x042fe200078e004e */
[----:B------:R-:W-:-:S04]  /*6f50*/  IADD3 R0, PT, PT, R0, 0x20, RZ ;  /* 0x0000002000007810 */ /* 0x000fc80007ffe0ff */
[----:B------:R1:W-:Y:S03]  /*6f60*/  STG.E desc[UR6][R76.64], R113 ;  /* 0x000000714c007986 */ /* 0x0003e6000c101906 */
.L_x_33647:
[----:B------:R-:W-:Y:S05]  /*6f70*/  BSYNC.RECONVERGENT B1 ;  /* 0x0000000000017941 */ /* 0x000fea0003800200 */
.L_x_33646:
[----:B------:R-:W-:Y:S01]  /*6f80*/  ISETP.GE.U32.AND P0, PT, R12, 0x60, PT ;  /* 0x000000600c00780c */ /* 0x000fe20003f06070 */
[----:B------:R-:W-:Y:S03]  /*6f90*/  BSSY.RECONVERGENT B1, `(.L_x_33690) ;  /* 0x00002f5000017945 */ /* 0x000fe60003800200 */
[----:B------:R-:W-:-:S09]  /*6fa0*/  P2R R125, PR, RZ, 0x1 ;  /* 0x00000001ff7d7803 */ /* 0x000fd20000000000 */
[----:B------:R-:W-:Y:S05]  /*6fb0*/  @!P0 BRA `(.L_x_33691) ;  /* 0x0000002c00c88947 */ /* 0x000fea0003800000 */
[----:B------:R-:W2:Y:S02]  /*6fc0*/  LDC.64 R52, c[0x0][0x390] ;  /* 0x0000e400ff347b82 */ /* 0x000ea40000000a00 */
[----:B--2---:R-:W-:-:S06]  /*6fd0*/  IMAD.WIDE.U32 R52, R0, 0x10, R52 ;  /* 0x0000001000347825 */ /* 0x004fcc00078e0034 */
[----:B------:R-:W5:Y:S01]  /*6fe0*/  LDG.E.128 R52, desc[UR6][R52.64] ;  /* 0x0000000634347981 */ /* 0x000f62000c1e1d00 */
[----:B------:R-:W-:-:S04]  /*6ff0*/  UISETP.NE.U32.AND UP1, UPT, UR8, URZ, UPT ;  /* 0x000000ff0800728c */ /* 0x000fc8000bf25070 */
[----:B------:R-:W-:-:S09]  /*7000*/  UISETP.NE.AND.EX UP1, UPT, UR9, URZ, UPT, UP1 ;  /* 0x000000ff0900728c */ /* 0x000fd2000bf25310 */
[----:B------:R-:W-:Y:S05]  /*7010*/  BRA.U !UP1, `(.L_x_33692) ;  /* 0x0000001509cc7547 */ /* 0x000fea000b800000 */
[----:B-1----:R-:W1:Y:S02]  /*7020*/  LDC.64 R76, c[0x0][0x3a0] ;  /* 0x0000e800ff4c7b82 */ /* 0x002e640000000a00 */
        /* <DEDUP_REMOVED lines=18> */
.L_x_33695:
        /* <DEDUP_REMOVED lines=13> */
.L_x_33697:
[----:B------:R-:W-:Y:S05]  /*7220*/  BSYNC.RECONVERGENT B3 ;  /* 0x0000000000037941 */ /* 0x000fea0003800200 */
.L_x_33696:
        /* <DEDUP_REMOVED lines=55> */
.L_x_33694:
[----:B------:R-:W-:Y:S05]  /*75a0*/  BSYNC.RECONVERGENT B2 ;  /* 0x0000000000027941 */ /* 0x000fea0003800200 */
.L_x_33693:
        /* <DEDUP_REMOVED lines=24> */
.L_x_33700:
        /* <DEDUP_REMOVED lines=13> */
.L_x_33702:
[----:B------:R-:W-:Y:S05]  /*7800*/  BSYNC.RECONVERGENT B3 ;  /* 0x0000000000037941 */ /* 0x000fea0003800200 */
.L_x_33701:
        /* <DEDUP_REMOVED lines=54> */
.L_x_33699:
[----:B------:R-:W-:Y:S05]  /*7b70*/  BSYNC.RECONVERGENT B2 ;  /* 0x0000000000027941 */ /* 0x000fea0003800200 */
.L_x_33698:
        /* <DEDUP_REMOVED lines=21> */
.L_x_33705:
        /* <DEDUP_REMOVED lines=13> */
.L_x_33707:
[----:B------:R-:W-:Y:S05]  /*7da0*/  BSYNC.RECONVERGENT B3 ;  /* 0x0000000000037941 */ /* 0x000fea0003800200 */
.L_x_33706:
        /* <DEDUP_REMOVED lines=54> */
.L_x_33704:
[----:B------:R-:W-:Y:S05]  /*8110*/  BSYNC.RECONVERGENT B2 ;  /* 0x0000000000027941 */ /* 0x000fea0003800200 */
.L_x_33703:
        /* <DEDUP_REMOVED lines=21> */
.L_x_33710:
        /* <DEDUP_REMOVED lines=13> */
.L_x_33712:
[----:B------:R-:W-:Y:S05]  /*8340*/  BSYNC.RECONVERGENT B3 ;  /* 0x0000000000037941 */ /* 0x000fea0003800200 */
.L_x_33711:
        /* <DEDUP_REMOVED lines=54> */
.L_x_33709:
[----:B------:R-:W-:Y:S05]  /*86b0*/  BSYNC.RECONVERGENT B2 ;  /* 0x0000000000027941 */ /* 0x000fea0003800200 */
.L_x_33708:
        /* <DEDUP_REMOVED lines=9> */
.L_x_33692:
[----:B------:R-:W-:Y:S01]  /*8750*/  ISETP.NE.AND P0, PT, R7, 0x1, PT ;  /* 0x000000010700780c */ /* 0x000fe20003f05270 */
[----:B------:R-:W-:Y:S01]  /*8760*/  BSSY.RECONVERGENT B2, `(.L_x_33714) ;  /* 0x0000054000027945 */ /* 0x000fe20003800200 */
[----:B-1----:R-:W-:Y:S01]  /*8770*/  IMAD.MOV.U32 R77, RZ, RZ, 0x2 ;  /* 0x00000002ff4d7424 */ /* 0x002fe200078e00ff */
        /* <DEDUP_REMOVED lines=13> */
.L_x_33716:
        /* <DEDUP_REMOVED lines=13> */
.L_x_33718:
[----:B------:R-:W-:Y:S05]  /*8920*/  BSYNC.RECONVERGENT B3 ;  /* 0x0000000000037941 */ /* 0x000fea0003800200 */
.L_x_33717:
        /* <DEDUP_REMOVED lines=55> */
.L_x_33715:
[----:B------:R-:W-:Y:S05]  /*8ca0*/  BSYNC.RECONVERGENT B2 ;  /* 0x0000000000027941 */ /* 0x000fea0003800200 */
.L_x_33714:
        /* <DEDUP_REMOVED lines=21> */
.L_x_33721:
        /* <DEDUP_REMOVED lines=13> */
.L_x_33723:
[----:B------:R-:W-:Y:S05]  /*8ed0*/  BSYNC.RECONVERGENT B3 ;  /* 0x0000000000037941 */ /* 0x000fea0003800200 */
.L_x_33722:
        /* <DEDUP_REMOVED lines=55> */
.L_x_33720:
[----:B------:R-:W-:Y:S05]  /*9250*/  BSYNC.RECONVERGENT B2 ;  /* 0x0000000000027941 */ /* 0x000fea0003800200 */
.L_x_33719:
        /* <DEDUP_REMOVED lines=18> */
.L_x_33726:
        /* <DEDUP_REMOVED lines=13> */
.L_x_33728:
[----:B------:R-:W-:Y:S05]  /*9450*/  BSYNC.RECONVERGENT B3 ;  /* 0x0000000000037941 */ /* 0x000fea0003800200 */
.L_x_33727:
        /* <DEDUP_REMOVED lines=55> */
.L_x_33725:
[----:B------:R-:W-:Y:S05]  /*97d0*/  BSYNC.RECONVERGENT B2 ;  /* 0x0000000000027941 */ /* 0x000fea0003800200 */
.L_x_33724:
[----:B------:R-:W-:Y:S01]  /*97e0*/  ISETP.NE.AND P3, PT, R77, 0x1, PT ;  /* 0x000000014d00780c */ /* 0x000fe20003f65270 */
[----:B------:R-:W-:Y:S01]  /*97f0*/  BSSY.RECONVERGENT B2, `(.L_x_33729) ;  /* 0x0000056000027945 */ /* 0x000fe20003800200 */
[----:B------:R-:W-:-:S05]  /*9800*/  I2FP.F32.U32 R7, R7 ;  /* 0x0000000700077245 */ /* 0x000fca0000201000 */
[----:B------:R-:W-:Y:S01]  /*9810*/  FFMA.FTZ R52, R7, R114, 1.1641532182693481445e-10 ;  /* 0x2f00000007347423 */ /* 0x000fe20000010072 */
[----:B------:R-:W-:-:S04]  /*9820*/  FMUL.FTZ R7, R54, R3 ;  /* 0x0000000336077220 */ /* 0x000fc80000410000 */
[----:B------:R-:W-:Y:S01]  /*9830*/  FSETP.LE.FTZ.AND P2, PT, R52, R113, PT ;  /* 0x000000713400720b */ /* 0x000fe20003f53000 */
[----:B------:R-:W-:Y:S01]  /*9840*/  FMUL.FTZ R54, R7, R112 ;  /* 0x0000007007367220 */ /* 0x000fe20000410000 */
[----:B------:R-:W-:Y:S01]  /*9850*/  IMAD.MOV.U32 R7, RZ, RZ, 0x2 ;  /* 0x00000002ff077424 */ /* 0x000fe200078e00ff */
[----:B------:R-:W-:Y:S01]  /*9860*/  MOV R52, R4 ;  /* 0x0000000400347202 */ /* 0x000fe20000000f00 */
        /* <DEDUP_REMOVED lines=9> */
.L_x_33731:
        /* <DEDUP_REMOVED lines=13> */
.L_x_33733:
[----:B------:R-:W-:Y:S05]  /*99d0*/  BSYNC.RECONVERGENT B3 ;  /* 0x0000000000037941 */ /* 0x000fea0003800200 */
.L_x_33732:
        /* <DEDUP_REMOVED lines=55> */
.L_x_33730:
[----:B------:R-:W-:Y:S05]  /*9d50*/  BSYNC.RECONVERGENT B2 ;  /* 0x0000000000027941 */ /* 0x000fea0003800200 */
.L_x_33729:
        /* <DEDUP_REMOVED lines=10> */
.L_x_33713:
        /* <DEDUP_REMOVED lines=14> */
.L_x_33691:
[----:B------:R-:W-:Y:S05]  /*9ee0*/  BSYNC.RECONVERGENT B1 ;  /* 0x0000000000017941 */ /* 0x000fea0003800200 */
.L_x_33690:
        /* <DEDUP_REMOVED lines=10> */
[----:B-12---:R-:W1:Y:S02]  /*9f90*/  LDC.64 R76, c[0x0][0x3a0] ;  /* 0x0000e800ff4c7b82 */ /* 0x006e640000000a00 */
        /* <DEDUP_REMOVED lines=18> */
.L_x_33739:
        /* <DEDUP_REMOVED lines=13> */
.L_x_33741:
[----:B------:R-:W-:Y:S05]  /*a190*/  BSYNC.RECONVERGENT B3 ;  /* 0x0000000000037941 */ /* 0x000fea0003800200 */
.L_x_33740:
        /* <DEDUP_REMOVED lines=55> */
.L_x_33738:
[----:B------:R-:W-:Y:S05]  /*a510*/  BSYNC.RECONVERGENT B2 ;  /* 0x0000000000027941 */ /* 0x000fea0003800200 */
.L_x_33737:
        /* <DEDUP_REMOVED lines=24> */
.L_x_33744:
        /* <DEDUP_REMOVED lines=13> */
.L_x_33746:
[----:B------:R-:W-:Y:S05]  /*a770*/  BSYNC.RECONVERGENT B3 ;  /* 0x0000000000037941 */ /* 0x000fea0003800200 */
.L_x_33745:
        /* <DEDUP_REMOVED lines=54> */
.L_x_33743:
[----:B------:R-:W-:Y:S05]  /*aae0*/  BSYNC.RECONVERGENT B2 ;  /* 0x0000000000027941 */ /* 0x000fea0003800200 */
.L_x_33742:
        /* <DEDUP_REMOVED lines=21> */
.L_x_33749:
        /* <DEDUP_REMOVED lines=13> */
.L_x_33751:
[----:B------:R-:W-:Y:S05]  /*ad10*/  BSYNC.RECONVERGENT B3 ;  /* 0x0000000000037941 */ /* 0x000fea0003800200 */
.L_x_33750:
        /* <DEDUP_REMOVED lines=52> */
[----:B------:R-:W-:Y:S01]  /*b060*/  LOP3.LUT R9, R112, UR19, R77, 0x96, !PT ;  /* 0x0000001370097c12 */ /* 0x000fe2000f8e964d */
[----:B------:R-:W-:-:S07]  /*b070*/  IMAD.MOV.U32 R77, RZ, RZ, RZ ;  /* 0x000000ffff4d7224 */ /* 0x000fce00078e00ff */
.L_x_33748:
[----:B------:R-:W-:Y:S05]  /*b080*/  BSYNC.RECONVERGENT B2 ;  /* 0x0000000000027941 */ /* 0x000fea0003800200 */
.L_x_33747:
        /* <DEDUP_REMOVED lines=21> */
.L_x_33754:
        /* <DEDUP_REMOVED lines=13> */
.L_x_33756:
[----:B------:R-:W-:Y:S05]  /*b2b0*/  BSYNC.RECONVERGENT B3 ;  /* 0x0000000000037941 */ /* 0x000fea0003800200 */
.L_x_33755:
        /* <DEDUP_REMOVED lines=54> */
.L_x_33753:
[----:B------:R-:W-:Y:S05]  /*b620*/  BSYNC.RECONVERGENT B2 ;  /* 0x0000000000027941 */ /* 0x000fea0003800200 */
.L_x_33752:
        /* <DEDUP_REMOVED lines=9> */
.L_x_33736:
[----:B------:R-:W-:Y:S01]  /*b6c0*/  ISETP.NE.AND P0, PT, R7, 0x1, PT ;  /* 0x000000010700780c */ /* 0x000fe20003f05270 */
[----:B------:R-:W-:Y:S01]  /*b6d0*/  BSSY.RECONVERGENT B2, `(.L_x_33758) ;  /* 0x0000054000027945 */ /* 0x000fe20003800200 */
[----:B-12---:R-:W-:Y:S02]  /*b6e0*/  HFMA2 R77, -RZ, RZ, 0, 1.1920928955078125e-07 ;  /* 0x00000002ff4d7431 */ /* 0x006fe400000001ff */
[----:B------:R-:W-:Y:S01]  /*b6f0*/  IMAD.MOV.U32 R76, RZ, RZ, R4 ;  /* 0x000000ffff4c7224 */ /* 0x000fe200078e0004 */
        /* <DEDUP_REMOVED lines=12> */
.L_x_33760:
        /* <DEDUP_REMOVED lines=13> */
.L_x_33762:
[----:B------:R-:W-:Y:S05]  /*b890*/  BSYNC.RECONVERGENT B3 ;  /* 0x0000000000037941 */ /* 0x000fea0003800200 */
.L_x_33761:
        /* <DEDUP_REMOVED lines=55> */
.L_x_33759:
[----:B------:R-:W-:Y:S05]  /*bc10*/  BSYNC.RECONVERGENT B2 ;  /* 0x0000000000027941 */ /* 0x000fea0003800200 */
.L_x_33758:
[----:B------:R-:W0:Y:S01]  /*bc20*/  LDC R113, c[0x0][0x404] ;  /* 0x00010100ff717b82 */ /* 0x000e220000000800 */
[----:B------:R-:W-:Y:S01]  /*bc30*/  ISETP.NE.AND P1, PT, R77, 0x1, PT ;  /* 0x000000014d00780c */ /* 0x000fe20003f25270 */
[----:B------:R-:W-:Y:S01]  /*bc40*/  HFMA2 R114, -RZ, RZ, 0.1171875, 0 ;  /* 0x2f800000ff727431 */ /* 0x000fe200000001ff */
[----:B------:R-:W-:Y:S01]  /*bc50*/  I2FP.F32.U32 R5, R76 ;  /* 0x0000004c00057245 */ /* 0x000fe20000201000 */
[----:B------:R-:W-:Y:S01]  /*bc60*/  BSSY.RECONVERGENT B2, `(.L_x_33763) ;  /* 0x0000056000027945 */ /* 0x000fe20003800200 */
[----:B------:R-:W-:-:S03]  /*bc70*/  MOV R7, R4 ;  /* 0x0000000400077202 */ /* 0x000fc60000000f00 */
        /* <DEDUP_REMOVED lines=15> */
.L_x_33765:
        /* <DEDUP_REMOVED lines=13> */
.L_x_33767:
[----:B------:R-:W-:Y:S05]  /*be40*/  BSYNC.RECONVERGENT B3 ;  /* 0x0000000000037941 */ /* 0x000fea0003800200 */
.L_x_33766:
        /* <DEDUP_REMOVED lines=51> */
[----:B------:R-:W-:Y:S01]  /*c180*/  IMAD.MOV.U32 R7, RZ, RZ, R15 ;  /* 0x000000ffff077224 */ /* 0x000fe200078e000f */
[----:B------:R-:W-:Y:S01]  /*c190*/  MOV R15, R76 ;  /* 0x0000004c000f7202 */ /* 0x000fe20000000f00 */
[----:B------:R-:W-:Y:S01]  /*c1a0*/  IMAD.MOV.U32 R76, RZ, RZ, RZ ;  /* 0x000000ffff4c7224 */ /* 0x000fe200078e00ff */
[----:B------:R-:W-:-:S07]  /*c1b0*/  LOP3.LUT R9, R78, UR19, R77, 0x96, !PT ;  /* 0x000000134e097c12 */ /* 0x000fce000f8e964d */
.L_x_33764:
[----:B------:R-:W-:Y:S05]  /*c1c0*/  BSYNC.RECONVERGENT B2 ;  /* 0x0000000000027941 */ /* 0x000fea0003800200 */
.L_x_33763:
        /* <DEDUP_REMOVED lines=18> */
.L_x_33770:
        /* <DEDUP_REMOVED lines=13> */
.L_x_33772:
[----:B------:R-:W-:Y:S05]  /*c3c0*/  BSYNC.RECONVERGENT B3 ;  /* 0x0000000000037941 */ /* 0x000fea0003800200 */
.L_x_33771:
        /* <DEDUP_REMOVED lines=55> */
.L_x_33769:
[----:B------:R-:W-:Y:S05]  /*c740*/  BSYNC.RECONVERGENT B2 ;  /* 0x0000000000027941 */ /* 0x000fea0003800200 */
.L_x_33768:
        /* <DEDUP_REMOVED lines=18> */
.L_x_33775:
        /* <DEDUP_REMOVED lines=13> */
.L_x_33777:
[----:B------:R-:W-:Y:S05]  /*c940*/  BSYNC.RECONVERGENT B3 ;  /* 0x0000000000037941 */ /* 0x000fea0003800200 */
.L_x_33776:
        /* <DEDUP_REMOVED lines=55> */
.L_x_33774:
[----:B------:R-:W-:Y:S05]  /*ccc0*/  BSYNC.RECONVERGENT B2 ;  /* 0x0000000000027941 */ /* 0x000fea0003800200 */
.L_x_33773:
        /* <DEDUP_REMOVED lines=10> */
.L_x_33757:
        /* <DEDUP_REMOVED lines=10> */
[----:B------:R1:W-:Y:S02]  /*ce10*/  STG.E.128 desc[UR6][R76.64], R56 ;  /* 0x000000384c007986 */ /* 0x0003e4000c101d06 */
[C---:B-1----:R-:W-:Y:S01]  /*ce20*/  IMAD.WIDE.U32 R76, R0.reuse, 0x4, R78 ;  /* 0x00000004004c7825 */ /* 0x042fe200078e004e */
[----:B------:R-:W-:-:S04]  /*ce30*/  IADD3 R0, PT, PT, R0, 0x20, RZ ;  /* 0x0000002000007810 */ /* 0x000fc80007ffe0ff */
[----:B------:R3:W-:Y:S03]  /*ce40*/  STG.E desc[UR6][R76.64], R113 ;  /* 0x000000714c007986 */ /* 0x0007e6000c101906 */
.L_x_33735:
[----:B------:R-:W-:Y:S05]  /*ce50*/  BSYNC.RECONVERGENT B1 ;  /* 0x0000000000017941 */ /* 0x000fea0003800200 */
.L_x_33734:
[----:B------:R-:W-:Y:S01]  /*ce60*/  ISETP.GE.U32.AND P0, PT, R12, 0xa0, PT ;  /* 0x000000a00c00780c */ /* 0x000fe20003f06070 */
[----:B------:R-:W-:Y:S03]  /*ce70*/  BSSY.RECONVERGENT B1, `(.L_x_33778) ;  /* 0x00002f5000017945 */ /* 0x000fe60003800200 */
[----:B------:R-:W-:-:S09]  /*ce80*/  P2R R119, PR, RZ, 0x1 ;  /* 0x00000001ff777803 */ /* 0x000fd20000000000 */
[----:B------:R-:W-:Y:S05]  /*ce90*/  @!P0 BRA `(.L_x_33779) ;  /* 0x0000002c00c88947 */ /* 0x000fea0003800000 */
[----:B------:R-:W4:Y:S02]  /*cea0*/  LDC.64 R60, c[0x0][0x390] ;  /* 0x0000e400ff3c7b82 */ /* 0x000f240000000a00 */
[----:B----4-:R-:W-:-:S06]  /*ceb0*/  IMAD.WIDE.U32 R60, R0, 0x10, R60 ;  /* 0x00000010003c7825 */ /* 0x010fcc00078e003c */
[----:B------:R-:W5:Y:S01]  /*cec0*/  LDG.E.128 R60, desc[UR6][R60.64] ;  /* 0x000000063c3c7981 */ /* 0x000f62000c1e1d00 */
[----:B------:R-:W-:-:S04]  /*ced0*/  UISETP.NE.U32.AND UP1, UPT, UR8, URZ, UPT ;  /* 0x000000ff0800728c */ /* 0x000fc8000bf25070 */
[----:B------:R-:W-:-:S09]  /*cee0*/  UISETP.NE.AND.EX UP1, UPT, UR9, URZ, UPT, UP1 ;  /* 0x000000ff0900728c */ /* 0x000fd2000bf25310 */
[----:B------:R-:W-:Y:S05]  /*cef0*/  BRA.U !UP1, `(.L_x_33780) ;  /* 0x0000001509cc7547 */ /* 0x000fea000b800000 */
[----:B-123--:R-:W1:Y:S02]  /*cf00*/  LDC.64 R76, c[0x0][0x3a0] ;  /* 0x0000e800ff4c7b82 */ /* 0x00ee640000000a00 */
[----:B-1----:R-:W-:-:S06]  /*cf10*/  IMAD.WIDE.U32 R76, R0, 0x10, R76 ;  /* 0x00000010004c7825 */ /* 0x002fcc00078e004c */
[----:B------:R-:W5:Y:S01]  /*cf20*/  LDG.E.128 R76, desc[UR6][R76.64] ;  /* 0x000000064c4c7981 */ /* 0x000f62000c1e1d00 */
        /* <DEDUP_REMOVED lines=16> */
.L_x_33783:
        /* <DEDUP_REMOVED lines=13> */
.L_x_33785:
[----:B------:R-:W-:Y:S05]  /*d100*/  BSYNC.RECONVERGENT B3 ;  /* 0x0000000000037941 */ /* 0x000fea0003800200 */
.L_x_33784:
        /* <DEDUP_REMOVED lines=55> */
.L_x_33782:
[----:B------:R-:W-:Y:S05]  /*d480*/  BSYNC.RECONVERGENT B2 ;  /* 0x0000000000027941 */ /* 0x000fea0003800200 */
.L_x_33781:
[----:B------:R-:W0:Y:S01]  /*d490*/  LDC R116, c[0x0][0x408] ;  /* 0x00010200ff747b82 */ /* 0x000e220000000800 */
[----:B------:R-:W-:Y:S01]  /*d4a0*/  I2FP.F32.U32 R5, R113 ;  /* 0x0000007100057245 */ /* 0x000fe20000201000 */
[----:B------:R-:W-:Y:S01]  /*d4b0*/  IMAD.MOV.U32 R118, RZ, RZ, 0x2f800000 ;  /* 0x2f800000ff767424 */ /* 0x000fe200078e00ff */
[----:B------:R-:W-:Y:S01]  /*d4c0*/  ISETP.NE.AND P1, PT, R112, 0x1, PT ;  /* 0x000000017000780c */ /* 0x000fe20003f25270 */
[----:B------:R-:W-:Y:S01]  /*d4d0*/  BSSY.RECONVERGENT B2, `(.L_x_33786) ;  /* 0x0000058000027945 */ /* 0x000fe20003800200 */
[----:B------:R-:W-:Y:S02]  /*d4e0*/  HFMA2 R7, -RZ, RZ, 0, 1.1920928955078125e-07 ;  /* 0x00000002ff077431 */ /* 0x000fe400000001ff */
[----:B------:R-:W-:Y:S01]  /*d4f0*/  FFMA.FTZ R114, R5, R118, 1.1641532182693481445e-10 ;  /* 0x2f00000005727423 */ /* 0x000fe20000010076 */
[----:B-----5:R-:W-:Y:S01]  /*d500*/  FMUL.FTZ R5, R60, R3 ;  /* 0x000000033c057220 */ /* 0x020fe20000410000 */
[----:B------:R-:W1:Y:S03]  /*d510*/  LDC R117, c[0x0][0x404] ;  /* 0x00010100ff757b82 */ /* 0x000e660000000800 */
        /* <DEDUP_REMOVED lines=15> */
.L_x_33788:
        /* <DEDUP_REMOVED lines=13> */
.L_x_33790:
[----:B------:R-:W-:Y:S05]  /*d6e0*/  BSYNC.RECONVERGENT B3 ;  /* 0x0000000000037941 */ /* 0x000fea0003800200 */
.L_x_33789:
        /* <DEDUP_REMOVED lines=54> */
.L_x_33787:
[----:B------:R-:W-:Y:S05]  /*da50*/  BSYNC.RECONVERGENT B2 ;  /* 0x0000000000027941 */ /* 0x000fea0003800200 */
.L_x_33786:
        /* <DEDUP_REMOVED lines=21> */
.L_x_33793:
        /* <DEDUP_REMOVED lines=13> */
.L_x_33795:
[----:B------:R-:W-:Y:S05]  /*dc80*/  BSYNC.RECONVERGENT B3 ;  /* 0x0000000000037941 */ /* 0x000fea0003800200 */
.L_x_33794:
        /* <DEDUP_REMOVED lines=54> */
.L_x_33792:
[----:B------:R-:W-:Y:S05]  /*dff0*/  BSYNC.RECONVERGENT B2 ;  /* 0x0000000000027941 */ /* 0x000fea0003800200 */
.L_x_33791:
        /* <DEDUP_REMOVED lines=21> */
.L_x_33798:
        /* <DEDUP_REMOVED lines=13> */
.L_x_33800:
[----:B------:R-:W-:Y:S05]  /*e220*/  BSYNC.RECONVERGENT B3 ;  /* 0x0000000000037941 */ /* 0x000fea0003800200 */
.L_x_33799:
        /* <DEDUP_REMOVED lines=54> */
.L_x_33797:
[----:B------:R-:W-:Y:S05]  /*e590*/  BSYNC.RECONVERGENT B2 ;  /* 0x0000000000027941 */ /* 0x000fea0003800200 */
.L_x_33796:
        /* <DEDUP_REMOVED lines=9> */
.L_x_33780:
[----:B------:R-:W-:Y:S01]  /*e630*/  ISETP.NE.AND P0, PT, R7, 0x1, PT ;  /* 0x000000010700780c */ /* 0x000fe20003f05270 */
[----:B------:R-:W-:Y:S01]  /*e640*/  BSSY.RECONVERGENT B2, `(.L_x_33802) ;  /* 0x0000054000027945 */ /* 0x000fe20003800200 */
[----:B-123--:R-:W-:Y:S02]  /*e650*/  HFMA2 R77, -RZ, RZ, 0, 1.1920928955078125e-07 ;  /* 0x00000002ff4d7431 */ /* 0x00efe400000001ff */
        /* <DEDUP_REMOVED lines=13> */
.L_x_33804:
        /* <DEDUP_REMOVED lines=13> */
.L_x_33806:
[----:B------:R-:W-:Y:S05]  /*e800*/  BSYNC.RECONVERGENT B3 ;  /* 0x0000000000037941 */ /* 0x000fea0003800200 */
.L_x_33805:
        /* <DEDUP_REMOVED lines=55> */
.L_x_33803:
[----:B------:R-:W-:Y:S05]  /*eb80*/  BSYNC.RECONVERGENT B2 ;  /* 0x0000000000027941 */ /* 0x000fea0003800200 */
.L_x_33802:
        /* <DEDUP_REMOVED lines=21> */
.L_x_33809:
        /* <DEDUP_REMOVED lines=13> */
.L_x_33811:
[----:B------:R-:W-:Y:S05]  /*edb0*/  BSYNC.RECONVERGENT B3 ;  /* 0x0000000000037941 */ /* 0x000fea0003800200 */
.L_x_33810:
        /* <DEDUP_REMOVED lines=55> */
.L_x_33808:
[----:B------:R-:W-:Y:S05]  /*f130*/  BSYNC.RECONVERGENT B2 ;  /* 0x0000000000027941 */ /* 0x000fea0003800200 */
.L_x_33807:
        /* <DEDUP_REMOVED lines=18> */
.L_x_33814:
        /* <DEDUP_REMOVED lines=13> */
.L_x_33816:
[----:B------:R-:W-:Y:S05]  /*f330*/  BSYNC.RECONVERGENT B3 ;  /* 0x0000000000037941 */ /* 0x000fea0003800200 */
.L_x_33815:
        /* <DEDUP_REMOVED lines=55> */
.L_x_33813:
[----:B------:R-:W-:Y:S05]  /*f6b0*/  BSYNC.RECONVERGENT B2 ;  /* 0x0000000000027941 */ /* 0x000fea0003800200 */
.L_x_33812:
[----:B------:R-:W-:Y:S01]  /*f6c0*/  ISETP.NE.AND P3, PT, R78, 0x1, PT ;  /* 0x000000014e00780c */ /* 0x000fe20003f65270 */
[----:B------:R-:W-:Y:S01]  /*f6d0*/  FMUL.FTZ R77, R62, R3 ;  /* 0x000000033e4d7220 */ /* 0x000fe20000410000 */
[----:B------:R-:W-:Y:S01]  /*f6e0*/  I2FP.F32.U32 R7, R7 ;  /* 0x0000000700077245 */ /* 0x000fe20000201000 */
[----:B------:R-:W-:Y:S02]  /*f6f0*/  BSSY.RECONVERGENT B2, `(.L_x_33817) ;  /* 0x0000054000027945 */ /* 0x000fe40003800200 */
[----:B------:R-:W-:Y:S01]  /*f700*/  FMUL.FTZ R62, R77, R112 ;  /* 0x000000704d3e7220 */ /* 0x000fe20000410000 */
[----:B------:R-:W-:Y:S01]  /*f710*/  MOV R77, R4 ;  /* 0x00000004004d7202 */ /* 0x000fe20000000f00 */
        /* <DEDUP_REMOVED lines=12> */
.L_x_33819:
        /* <DEDUP_REMOVED lines=13> */
.L_x_33821:
[----:B------:R-:W-:Y:S05]  /*f8b0*/  BSYNC.RECONVERGENT B3 ;  /* 0x0000000000037941 */ /* 0x000fea0003800200 */
.L_x_33820:
        /* <DEDUP_REMOVED lines=55> */
.L_x_33818:
[----:B------:R-:W-:Y:S05]  /*fc30*/  BSYNC.RECONVERGENT B2 ;  /* 0x0000000000027941 */ /* 0x000fea0003800200 */
.L_x_33817:
        /* <DEDUP_REMOVED lines=10> */
.L_x_33801:
        /* <DEDUP_REMOVED lines=14> */
.L_x_33779:
[----:B------:R-:W-:Y:S05]  /*fdc0*/  BSYNC.RECONVERGENT B1 ;  /* 0x0000000000017941 */ /* 0x000fea0003800200 */
.L_x_33778:
[----:B------:R-:W-:Y:S01]  /*fdd0*/  ISETP.GE.U32.AND P0, PT, R12, 0xc0, PT ;  /* 0x000000c00c00780c */ /* 0x000fe20003f06070 */
[----:B------:R-:W-:Y:S03]  /*fde0*/  BSSY.RECONVERGENT B1, `(.L_x_33822) ;  /* 0x00002f6000017945 */ /* 0x000fe60003800200 */
[----:B------:R-:W-:-:S09]  /*fdf0*/  P2R R118, PR, RZ, 0x1 ;  /* 0x00000001ff767803 */ /* 0x000fd20000000000 */
[----:B------:R-:W-:Y:S05]  /*fe00*/  @!P0 BRA `(.L_x_33823) ;  /* 0x0000002c00cc8947 */ /* 0x000fea0003800000 */
[----:B------:R-:W0:Y:S02]  /*fe10*/  LDC.64 R64, c[0x0][0x390] ;  /* 0x0000e400ff407b82 */ /* 0x000e240000000a00 */
[----:B0-----:R-:W-:-:S06]  /*fe20*/  IMAD.WIDE.U32 R64, R0, 0x10, R64 ;  /* 0x0000001000407825 */ /* 0x001fcc00078e0040 */
[----:B------:R-:W5:Y:S01]  /*fe30*/  LDG.E.128 R64, desc[UR6][R64.64] ;  /* 0x0000000640407981 */ /* 0x000f62000c1e1d00 */
[----:B------:R-:W-:-:S04]  /*fe40*/  UISETP.NE.U32.AND UP1, UPT, UR8, URZ, UPT ;  /* 0x000000ff0800728c */ /* 0x000fc8000bf25070 */
[----:B------:R-:W-:-:S09]  /*fe50*/  UISETP.NE.AND.EX UP1, UPT, UR9, URZ, UPT, UP1 ;  /* 0x000000ff0900728c */ /* 0x000fd2000bf25310 */
[----:B------:R-:W-:Y:S05]  /*fe60*/  BRA.U !UP1, `(.L_x_33824) ;  /* 0x0000001509d07547 */ /* 0x000fea000b800000 */
[----:B-1234-:R-:W0:Y:S02]  /*fe70*/  LDC.64 R76, c[0x0][0x3a0] ;  /* 0x0000e800ff4c7b82 */ /* 0x01ee240000000a00 */
        /* <DEDUP_REMOVED lines=18> */
.L_x_33827:
        /* <DEDUP_REMOVED lines=13> */
.L_x_33829:
[----:B------:R-:W-:Y:S05]  /*10070*/  BSYNC.RECONVERGENT B3 ;  /* 0x0000000000037941 */ /* 0x000fea0003800200 */
.L_x_33828:
        /* <DEDUP_REMOVED lines=55> */
.L_x_33826:
[----:B------:R-:W-:Y:S05]  /*103f0*/  BSYNC.RECONVERGENT B2 ;  /* 0x0000000000027941 */ /* 0x000fea0003800200 */
.L_x_33825:
[----:B------:R-:W0:Y:S01]  /*10400*/  LDC R116, c[0x0][0x408] ;  /* 0x00010200ff747b82 */ /* 0x000e220000000800 */
[----:B------:R-:W-:Y:S01]  /*10410*/  I2FP.F32.U32 R5, R113 ;  /* 0x0000007100057245 */ /* 0x000fe20000201000 */
[----:B------:R-:W-:Y:S01]  /*10420*/  IMAD.MOV.U32 R7, RZ, RZ, 0x2f800000 ;  /* 0x2f800000ff077424 */ /* 0x000fe200078e00ff */
[----:B------:R-:W-:Y:S01]  /*10430*/  ISETP.NE.AND P1, PT, R112, 0x1, PT ;  /* 0x000000017000780c */ /* 0x000fe20003f25270 */
[----:B------:R-:W-:Y:S02]  /*10440*/  BSSY.RECONVERGENT B2, `(.L_x_33830) ;  /* 0x0000058000027945 */ /* 0x000fe40003800200 */
[----:B------:R-:W-:Y:S01]  /*10450*/  FFMA.FTZ R114, R5, R7, 1.1641532182693481445e-10 ;  /* 0x2f00000005727423 */ /* 0x000fe20000010007 */
[----:B-----5:R-:W-:Y:S01]  /*10460*/  FMUL.FTZ R5, R64, R3 ;  /* 0x0000000340057220 */ /* 0x020fe20000410000 */
[----:B------:R-:W1:Y:S01]  /*10470*/  LDC R117, c[0x0][0x404] ;  /* 0x00010100ff757b82 */ /* 0x000e620000000800 */
[----:B------:R-:W-:Y:S02]  /*10480*/  HFMA2 R7, -RZ, RZ, 0, 1.1920928955078125e-07 ;  /* 0x00000002ff077431 */ /* 0x000fe400000001ff */
        /* <DEDUP_REMOVED lines=15> */
.L_x_33832:
        /* <DEDUP_REMOVED lines=13> */
.L_x_33834:
[----:B------:R-:W-:Y:S05]  /*10650*/  BSYNC.RECONVERGENT B3 ;  /* 0x0000000000037941 */ /* 0x000fea0003800200 */
.L_x_33833:
        /* <DEDUP_REMOVED lines=54> */
.L_x_33831:
[----:B------:R-:W-:Y:S05]  /*109c0*/  BSYNC.RECONVERGENT B2 ;  /* 0x0000000000027941 */ /* 0x000fea0003800200 */
.L_x_33830:
[----:B------:R-:W-:Y:S01]  /*109d0*/  HFMA2 R114, -RZ, RZ, 0.1171875, 0 ;  /* 0x2f800000ff727431 */ /* 0x000fe200000001ff */
        /* <DEDUP_REMOVED lines=21> */
.L_x_33837:
        /* <DEDUP_REMOVED lines=13> */
.L_x_33839:
[----:B------:R-:W-:Y:S05]  /*10c00*/  BSYNC.RECONVERGENT B3 ;  /* 0x0000000000037941 */ /* 0x000fea0003800200 */
.L_x_33838:
        /* <DEDUP_REMOVED lines=51> */
[----:B------:R-:W-:Y:S02]  /*10f40*/  IMAD.MOV.U32 R15, RZ, RZ, R76 ;  /* 0x000000ffff0f7224 */ /* 0x000fe400078e004c */
[----:B------:R-:W-:Y:S02]  /*10f50*/  HFMA2 R76, -RZ, RZ, 0, 0 ;  /* 0x00000000ff4c7431 */ /* 0x000fe400000001ff */
[----:B------:R-:W-:-:S07]  /*10f60*/  LOP3.LUT R9, R112, UR19, R77, 0x96, !PT ;  /* 0x0000001370097c12 */ /* 0x000fce000f8e964d */
.L_x_33836:
[----:B------:R-:W-:Y:S05]  /*10f70*/  BSYNC.RECONVERGENT B2 ;  /* 0x0000000000027941 */ /* 0x000fea0003800200 */
.L_x_33835:
        /* <DEDUP_REMOVED lines=21> */
.L_x_33842:
        /* <DEDUP_REMOVED lines=13> */
.L_x_33844:
[----:B------:R-:W-:Y:S05]  /*111a0*/  BSYNC.RECONVERGENT B3 ;  /* 0x0000000000037941 */ /* 0x000fea0003800200 */
.L_x_33843:
        /* <DEDUP_REMOVED lines=53> */
[----:B------:R-:W-:-:S07]  /*11500*/  LOP3.LUT R9, R112, UR19, R77, 0x96, !PT ;  /* 0x0000001370097c12 */ /* 0x000fce000f8e964d */
.L_x_33841:
[----:B------:R-:W-:Y:S05]  /*11510*/  BSYNC.RECONVERGENT B2 ;  /* 0x0000000000027941 */ /* 0x000fea0003800200 */
.L_x_33840:
        /* <DEDUP_REMOVED lines=9> */
.L_x_33824:
[----:B------:R-:W-:Y:S01]  /*115b0*/  ISETP.NE.AND P0, PT, R7, 0x1, PT ;  /* 0x000000010700780c */ /* 0x000fe20003f05270 */
[----:B------:R-:W-:Y:S01]  /*115c0*/  BSSY.RECONVERGENT B2, `(.L_x_33846) ;  /* 0x0000054000027945 */ /* 0x000fe20003800200 */
[----:B-1234-:R-:W-:Y:S01]  /*115d0*/  IMAD.MOV.U32 R77, RZ, RZ, 0x2 ;  /* 0x00000002ff4d7424 */ /* 0x01efe200078e00ff */
        /* <DEDUP_REMOVED lines=13> */
.L_x_33848:
        /* <DEDUP_REMOVED lines=13> */
.L_x_33850:
[----:B------:R-:W-:Y:S05]  /*11780*/  BSYNC.RECONVERGENT B3 ;  /* 0x0000000000037941 */ /* 0x000fea0003800200 */
.L_x_33849:
        /* <DEDUP_REMOVED lines=55> */
.L_x_33847:
[----:B------:R-:W-:Y:S05]  /*11b00*/  BSYNC.RECONVERGENT B2 ;  /* 0x0000000000027941 */ /* 0x000fea0003800200 */
.L_x_33846:
[----:B------:R-:W0:Y:S01]  /*11b10*/  LDC R113, c[0x0][0x404] ;  /* 0x00010100ff717b82 */ /* 0x000e220000000800 */
[----:B------:R-:W-:Y:S01]  /*11b20*/  ISETP.NE.AND P1, PT, R77, 0x1, PT ;  /* 0x000000014d00780c */ /* 0x000fe20003f25270 */
[----:B------:R-:W-:Y:S01]  /*11b30*/  IMAD.MOV.U32 R114, RZ, RZ, 0x2f800000 ;  /* 0x2f800000ff727424 */ /* 0x000fe200078e00ff */
[----:B------:R-:W-:Y:S01]  /*11b40*/  I2FP.F32.U32 R5, R76 ;  /* 0x0000004c00057245 */ /* 0x000fe20000201000 */
[----:B------:R-:W-:Y:S01]  /*11b50*/  BSSY.RECONVERGENT B2, `(.L_x_33851) ;  /* 0x0000056000027945 */ /* 0x000fe20003800200 */
[----:B------:R-:W-:-:S03]  /*11b60*/  IMAD.MOV.U32 R7, RZ, RZ, R4 ;  /* 0x000000ffff077224 */ /* 0x000fc600078e0004 */
[----:B------:R-:W1:Y:S01]  /*11b70*/  LDC R112, c[0x0][0x408] ;  /* 0x00010200ff707b82 */ /* 0x000e620000000800 */
[----:B------:R-:W-:Y:S01]  /*11b80*/  FFMA.FTZ R76, R5, R114, 1.1641532182693481445e-10 ;  /* 0x2f000000054c7423 */ /* 0x000fe20000010072 */
[----:B-----5:R-:W-:-:S04]  /*11b90*/  FMUL.FTZ R5, R64, R3 ;  /* 0x0000000340057220 */ /* 0x020fc80000410000 */
        /* <DEDUP_REMOVED lines=12> */
.L_x_33853:
        /* <DEDUP_REMOVED lines=13> */
.L_x_33855:
[----:B------:R-:W-:Y:S05]  /*11d30*/  BSYNC.RECONVERGENT B3 ;  /* 0x0000000000037941 */ /* 0x000fea0003800200 */
.L_x_33854:
        /* <DEDUP_REMOVED lines=50> */
[----:B------:R-:W-:Y:S01]  /*12060*/  UIADD3 UR19, UPT, UPT, UR5, -0x695add53, URZ ;  /* 0x96a522ad05137890 */ /* 0x000fe2000fffe0ff */
[----:B------:R-:W-:Y:S02]  /*12070*/  MOV R7, R15 ;  /* 0x0000000f00077202 */ /* 0x000fe40000000f00 */
[----:B------:R-:W-:Y:S02]  /*12080*/  IMAD.MOV.U32 R15, RZ, RZ, R76 ;  /* 0x000000ffff0f7224 */ /* 0x000fe400078e004c */
[----:B------:R-:W-:Y:S01]  /*12090*/  HFMA2 R76, -RZ, RZ, 0, 0 ;  /* 0x00000000ff4c7431 */ /* 0x000fe200000001ff */
[----:B------:R-:W-:-:S07]  /*120a0*/  LOP3.LUT R9, R78, UR19, R77, 0x96, !PT ;  /* 0x000000134e097c12 */ /* 0x000fce000f8e964d */
.L_x_33852:
[----:B------:R-:W-:Y:S05]  /*120b0*/  BSYNC.RECONVERGENT B2 ;  /* 0x0000000000027941 */ /* 0x000fea0003800200 */
.L_x_33851:
        /* <DEDUP_REMOVED lines=18> */
.L_x_33858:
        /* <DEDUP_REMOVED lines=13> */
.L_x_33860:
[----:B------:R-:W-:Y:S05]  /*122b0*/  BSYNC.RECONVERGENT B3 ;  /* 0x0000000000037941 */ /* 0x000fea0003800200 */
.L_x_33859:
        /* <DEDUP_REMOVED lines=55> */
.L_x_33857:
[----:B------:R-:W-:Y:S05]  /*12630*/  BSYNC.RECONVERGENT B2 ;  /* 0x0000000000027941 */ /* 0x000fea0003800200 */
.L_x_33856:
        /* <DEDUP_REMOVED lines=18> */
.L_x_33863:
        /* <DEDUP_REMOVED lines=13> */
.L_x_33865:
[----:B------:R-:W-:Y:S05]  /*12830*/  BSYNC.RECONVERGENT B3 ;  /* 0x0000000000037941 */ /* 0x000fea0003800200 */
.L_x_33864:
        /* <DEDUP_REMOVED lines=55> */
.L_x_33862:
[----:B------:R-:W-:Y:S05]  /*12bb0*/  BSYNC.RECONVERGENT B2 ;  /* 0x0000000000027941 */ /* 0x000fea0003800200 */
.L_x_33861:
        /* <DEDUP_REMOVED lines=10> */
.L_x_33845:
        /* <DEDUP_REMOVED lines=10> */
[----:B------:R1:W-:Y:S02]  /*12d00*/  STG.E.128 desc[UR6][R76.64], R64 ;  /* 0x000000404c007986 */ /* 0x0003e4000c101d06 */
[----:B-1----:R-:W-:-:S04]  /*12d10*/  IMAD.WIDE.U32 R76, R0, 0x4, R78 ;  /* 0x00000004004c7825 */ /* 0x002fc800078e004e */
[----:B------:R-:W-:Y:S01]  /*12d20*/  VIADD R0, R0, 0x20 ;  /* 0x0000002000007836 */ /* 0x000fe20000000000 */
[----:B------:R0:W-:Y:S06]  /*12d30*/  STG.E desc[UR6][R76.64], R113 ;  /* 0x000000714c007986 */ /* 0x0001ec000c101906 */
.L_x_33823:
[----:B------:R-:W-:Y:S05]  /*12d40*/  BSYNC.RECONVERGENT B1 ;  /* 0x0000000000017941 */ /* 0x000fea0003800200 */
.L_x_33822:
        /* <DEDUP_REMOVED lines=29> */
.L_x_33871:
        /* <DEDUP_REMOVED lines=13> */
.L_x_33873:
[----:B------:R-:W-:Y:S05]  /*12ff0*/  BSYNC.RECONVERGENT B3 ;  /* 0x0000000000037941 */ /* 0x000fea0003800200 */
.L_x_33872:
        /* <DEDUP_REMOVED lines=55> */
.L_x_33870:
[----:B------:R-:W-:Y:S05]  /*13370*/  BSYNC.RECONVERGENT B2 ;  /* 0x0000000000027941 */ /* 0x000fea0003800200 */
.L_x_33869:
        /* <DEDUP_REMOVED lines=9> */
[----:B-1----:R-:W-:Y:S02]  /*13410*/  FSETP.GTU.FTZ.AND P0, PT, R5, R114, PT ;  /* 0x000000720500720b */ /* 0x002fe40003f1c000 */
        /* <DEDUP_REMOVED lines=14> */
.L_x_33876:
        /* <DEDUP_REMOVED lines=13> */
.L_x_33878:
[----:B------:R-:W-:Y:S05]  /*135d0*/  BSYNC.RECONVERGENT B3 ;  /* 0x0000000000037941 */ /* 0x000fea0003800200 */
.L_x_33877:
        /* <DEDUP_REMOVED lines=54> */
.L_x_33875:
[----:B------:R-:W-:Y:S05]  /*13940*/  BSYNC.RECONVERGENT B2 ;  /* 0x0000000000027941 */ /* 0x000fea0003800200 */
.L_x_33874:
[----:B------:R-:W0:Y:S01]  /*13950*/  LDC R114, c[0x0][0x404] ;  /* 0x00010100ff727b82 */ /* 0x000e220000000800 */
[----:B------:R-:W-:Y:S01]  /*13960*/  I2FP.F32.U32 R5, R5 ;  /* 0x0000000500057245 */ /* 0x000fe20000201000 */
[----:B------:R-:W-:Y:S02]  /*13970*/  IMAD.MOV.U32 R115, RZ, RZ, 0x2f800000 ;  /* 0x2f800000ff737424 */ /* 0x000fe400078e00ff */
[----:B------:R-:W-:Y:S01]  /*13980*/  FMUL.FTZ R69, R69, R3 ;  /* 0x0000000345457220 */ /* 0x000fe20000410000 */
[----:B------:R-:W-:Y:S01]  /*13990*/  ISETP.NE.AND P2, PT, R7, 0x1, PT ;  /* 0x000000010700780c */ /* 0x000fe20003f45270 */
[----:B------:R-:W-:Y:S01]  /*139a0*/  BSSY.RECONVERGENT B2, `(.L_x_33879) ;  /* 0x0000056000027945 */ /* 0x000fe20003800200 */
[----:B------:R-:W-:Y:S01]  /*139b0*/  FFMA.FTZ R5, R5, R115, 1.1641532182693481445e-10 ;  /* 0x2f00000005057423 */ /* 0x000fe20000010073 */
[----:B------:R-:W-:-:S04]  /*139c0*/  FMUL.FTZ R69, R69, R116 ;  /* 0x0000007445457220 */ /* 0x000fc80000410000 */
[----:B0-----:R-:W-:Y:S01]  /*139d0*/  FSETP.GTU.FTZ.AND P1, PT, R5, R114, PT ;  /* 0x000000720500720b */ /* 0x001fe20003f3c000 */
        /* <DEDUP_REMOVED lines=14> */
.L_x_33881:
        /* <DEDUP_REMOVED lines=13> */
.L_x_33883:
[----:B------:R-:W-:Y:S05]  /*13b90*/  BSYNC.RECONVERGENT B3 ;  /* 0x0000000000037941 */ /* 0x000fea0003800200 */
.L_x_33882:
        /* <DEDUP_REMOVED lines=54> */
.L_x_33880:
[----:B------:R-:W-:Y:S05]  /*13f00*/  BSYNC.RECONVERGENT B2 ;  /* 0x0000000000027941 */ /* 0x000fea0003800200 */
.L_x_33879:
[----:B------:R-:W-:Y:S01]  /*13f10*/  I2FP.F32.U32 R5, R5 ;  /* 0x0000000500057245 */ /* 0x000fe20000201000 */
[----:B------:R-:W-:Y:S01]  /*13f20*/  FMUL.FTZ R7, R70, R3 ;  /* 0x0000000346077220 */ /* 0x000fe20000410000 */
[----:B------:R-:W-:Y:S01]  /*13f30*/  ISETP.NE.AND P3, PT, R76, 0x1, PT ;  /* 0x000000014c00780c */ /* 0x000fe20003f65270 */
[----:B------:R-:W-:Y:S02]  /*13f40*/  BSSY.RECONVERGENT B2, `(.L_x_33884) ;  /* 0x0000056000027945 */ /* 0x000fe40003800200 */
[----:B------:R-:W-:Y:S01]  /*13f50*/  FFMA.FTZ R5, R5, R115, 1.1641532182693481445e-10 ;  /* 0x2f00000005057423 */ /* 0x000fe20000010073 */
[----:B------:R-:W-:-:S04]  /*13f60*/  FMUL.FTZ R7, R7, R116 ;  /* 0x0000007407077220 */ /* 0x000fc80000410000 */
        /* <DEDUP_REMOVED lines=15> */
.L_x_33886:
        /* <DEDUP_REMOVED lines=13> */
.L_x_33888:
[----:B------:R-:W-:Y:S05]  /*14130*/  BSYNC.RECONVERGENT B3 ;  /* 0x0000000000037941 */ /* 0x000fea0003800200 */
.L_x_33887:
        /* <DEDUP_REMOVED lines=54> */
.L_x_33885:
[----:B------:R-:W-:Y:S05]  /*144a0*/  BSYNC.RECONVERGENT B2 ;  /* 0x0000000000027941 */ /* 0x000fea0003800200 */
.L_x_33884:
        /* <DEDUP_REMOVED lines=9> */
.L_x_33868:
[----:B------:R-:W-:Y:S01]  /*14540*/  ISETP.NE.AND P0, PT, R7, 0x1, PT ;  /* 0x000000010700780c */ /* 0x000fe20003f05270 */
[----:B------:R-:W-:Y:S01]  /*14550*/  BSSY.RECONVERGENT B2, `(.L_x_33890) ;  /* 0x0000054000027945 */ /* 0x000fe20003800200 */
[----:B-1234-:R-:W-:Y:S02]  /*14560*/  HFMA2 R77, -RZ, RZ, 0, 1.1920928955078125e-07 ;  /* 0x00000002ff4d7431 */ /* 0x01efe400000001ff */
        /* <DEDUP_REMOVED lines=13> */
.L_x_33892:
        /* <DEDUP_REMOVED lines=13> */
.L_x_33894:
[----:B------:R-:W-:Y:S05]  /*14710*/  BSYNC.RECONVERGENT B3 ;  /* 0x0000000000037941 */ /* 0x000fea0003800200 */
.L_x_33893:
        /* <DEDUP_REMOVED lines=55> */
.L_x_33891:
[----:B------:R-:W-:Y:S05]  /*14a90*/  BSYNC.RECONVERGENT B2 ;  /* 0x0000000000027941 */ /* 0x000fea0003800200 */
.L_x_33890:
        /* <DEDUP_REMOVED lines=8> */
[----:B------:R-:W-:Y:S01]  /*14b20*/  FFMA.FTZ R68, R5, R114, 1.1641532182693481445e-10 ;  /* 0x2f00000005447423 */ /* 0x000fe20000010072 */
[----:B0-----:R-:W-:Y:S01]  /*14b30*/  FMUL.FTZ R5, R7, R112 ;  /* 0x0000007007057220 */ /* 0x001fe20000410000 */
[----:B------:R-:W-:-:S03]  /*14b40*/  MOV R7, R4 ;  /* 0x0000000400077202 */ /* 0x000fc60000000f00 */
[----:B-1----:R-:W-:Y:S01]  /*14b50*/  FSETP.LE.FTZ.AND P0, PT, R68, R113, PT ;  /* 0x000000714400720b */ /* 0x002fe20003f13000 */
        /* <DEDUP_REMOVED lines=9> */
.L_x_33897:
        /* <DEDUP_REMOVED lines=13> */
.L_x_33899:
[----:B------:R-:W-:Y:S05]  /*14cc0*/  BSYNC.RECONVERGENT B3 ;  /* 0x0000000000037941 */ /* 0x000fea0003800200 */
.L_x_33898:
        /* <DEDUP_REMOVED lines=55> */
.L_x_33896:
[----:B------:R-:W-:Y:S05]  /*15040*/  BSYNC.RECONVERGENT B2 ;  /* 0x0000000000027941 */ /* 0x000fea0003800200 */
.L_x_33895:
        /* <DEDUP_REMOVED lines=18> */
.L_x_33902:
        /* <DEDUP_REMOVED lines=13> */
.L_x_33904:
[----:B------:R-:W-:Y:S05]  /*15240*/  BSYNC.RECONVERGENT B3 ;  /* 0x0000000000037941 */ /* 0x000fea0003800200 */
.L_x_33903:
        /* <DEDUP_REMOVED lines=55> */
.L_x_33901:
[----:B------:R-:W-:Y:S05]  /*155c0*/  BSYNC.RECONVERGENT B2 ;  /* 0x0000000000027941 */ /* 0x000fea0003800200 */
.L_x_33900:
        /* <DEDUP_REMOVED lines=18> */
.L_x_33907:
        /* <DEDUP_REMOVED lines=13> */
.L_x_33909:
[----:B------:R-:W-:Y:S05]  /*157c0*/  BSYNC.RECONVERGENT B3 ;  /* 0x0000000000037941 */ /* 0x000fea0003800200 */
.L_x_33908:
        /* <DEDUP_REMOVED lines=55> */
.L_x_33906:
[----:B------:R-:W-:Y:S05]  /*15b40*/  BSYNC.RECONVERGENT B2 ;  /* 0x0000000000027941 */ /* 0x000fea0003800200 */
.L_x_33905:
        /* <DEDUP_REMOVED lines=10> */
.L_x_33889:
        /* <DEDUP_REMOVED lines=10> */
[----:B------:R1:W-:Y:S02]  /*15c90*/  STG.E.128 desc[UR6][R76.64], R68 ;  /* 0x000000444c007986 */ /* 0x0003e4000c101d06 */
[C---:B-1----:R-:W-:Y:S01]  /*15ca0*/  IMAD.WIDE.U32 R76, R0.reuse, 0x4, R78 ;  /* 0x00000004004c7825 */ /* 0x042fe200078e004e */
[----:B------:R-:W-:-:S04]  /*15cb0*/  IADD3 R0, PT, PT, R0, 0x20, RZ ;  /* 0x0000002000007810 */ /* 0x000fc80007ffe0ff */
[----:B------:R0:W-:Y:S03]  /*15cc0*/  STG.E desc[UR6][R76.64], R113 ;  /* 0x000000714c007986 */ /* 0x0001e6000c101906 */
.L_x_33867:
[----:B------:R-:W-:Y:S05]  /*15cd0*/  BSYNC.RECONVERGENT B1 ;  /* 0x0000000000017941 */ /* 0x000fea0003800200 */
.L_x_33866:
        /* <DEDUP_REMOVED lines=29> */
.L_x_33915:
        /* <DEDUP_REMOVED lines=13> */
.L_x_33917:
[----:B------:R-:W-:Y:S05]  /*15f80*/  BSYNC.RECONVERGENT B3 ;  /* 0x0000000000037941 */ /* 0x000fea0003800200 */
.L_x_33916:
        /* <DEDUP_REMOVED lines=55> */
.L_x_33914:
[----:B------:R-:W-:Y:S05]  /*16300*/  BSYNC.RECONVERGENT B2 ;  /* 0x0000000000027941 */ /* 0x000fea0003800200 */
.L_x_33913:
        /* <DEDUP_REMOVED lines=24> */
.L_x_33920:
        /* <DEDUP_REMOVED lines=13> */
.L_x_33922:
[----:B------:R-:W-:Y:S05]  /*16560*/  BSYNC.RECONVERGENT B3 ;  /* 0x0000000000037941 */ /* 0x000fea0003800200 */
.L_x_33921:
        /* <DEDUP_REMOVED lines=54> */
.L_x_33919:
[----:B------:R-:W-:Y:S05]  /*168d0*/  BSYNC.RECONVERGENT B2 ;  /* 0x0000000000027941 */ /* 0x000fea0003800200 */
.L_x_33918:
[----:B------:R-:W0:Y:S01]  /*168e0*/  LDC R115, c[0x0][0x408] ;  /* 0x00010200ff737b82 */ /* 0x000e220000000800 */
[----:B------:R-:W-:Y:S01]  /*168f0*/  I2FP.F32.U32 R5, R5 ;  /* 0x0000000500057245 */ /* 0x000fe20000201000 */
[----:B------:R-:W-:Y:S02]  /*16900*/  HFMA2 R76, -RZ, RZ, 0.1171875, 0 ;  /* 0x2f800000ff4c7431 */ /* 0x000fe400000001ff */
[----:B------:R-:W-:Y:S01]  /*16910*/  FMUL.FTZ R73, R73, R3 ;  /* 0x0000000349497220 */ /* 0x000fe20000410000 */
[----:B------:R-:W-:Y:S01]  /*16920*/  ISETP.NE.AND P2, PT, R7, 0x1, PT ;  /* 0x000000010700780c */ /* 0x000fe20003f45270 */
        /* <DEDUP_REMOVED lines=19> */
.L_x_33925:
        /* <DEDUP_REMOVED lines=13> */
.L_x_33927:
[----:B------:R-:W-:Y:S05]  /*16b30*/  BSYNC.RECONVERGENT B3 ;  /* 0x0000000000037941 */ /* 0x000fea0003800200 */
.L_x_33926:
        /* <DEDUP_REMOVED lines=50> */
[----:B------:R-:W-:-:S04]  /*16e60*/  HFMA2 R5, -RZ, RZ, 0, 0 ;  /* 0x00000000ff057431 */ /* 0x000fc800000001ff */
[----:B------:R-:W-:Y:S02]  /*16e70*/  LOP3.LUT R9, R112, UR19, R77, 0x96, !PT ;  /* 0x0000001370097c12 */ /* 0x000fe4000f8e964d */
[----:B------:R-:W-:Y:S01]  /*16e80*/  MOV R77, R15 ;  /* 0x0000000f004d7202 */ /* 0x000fe20000000f00 */
[----:B------:R-:W-:-:S07]  /*16e90*/  IMAD.MOV.U32 R15, RZ, RZ, R76 ;  /* 0x000000ffff0f7224 */ /* 0x000fce00078e004c */
.L_x_33924:
[----:B------:R-:W-:Y:S05]  /*16ea0*/  BSYNC.RECONVERGENT B2 ;  /* 0x0000000000027941 */ /* 0x000fea0003800200 */
.L_x_33923:
[----:B------:R-:W-:Y:S01]  /*16eb0*/  I2FP.F32.U32 R7, R77 ;  /* 0x0000004d00077245 */ /* 0x000fe20000201000 */
[----:B------:R-:W-:Y:S02]  /*16ec0*/  IMAD.MOV.U32 R76, RZ, RZ, 0x2f800000 ;  /* 0x2f800000ff4c7424 */ /* 0x000fe400078e00ff */
[----:B------:R-:W-:Y:S01]  /*16ed0*/  FMUL.FTZ R74, R74, R3 ;  /* 0x000000034a4a7220 */ /* 0x000fe20000410000 */
[----:B------:R-:W-:Y:S01]  /*16ee0*/  ISETP.NE.AND P3, PT, R5, 0x1, PT ;  /* 0x000000010500780c */ /* 0x000fe20003f65270 */
[----:B------:R-:W-:Y:S01]  /*16ef0*/  BSSY.RECONVERGENT B2, `(.L_x_33928) ;  /* 0x0000056000027945 */ /* 0x000fe20003800200 */
        /* <DEDUP_REMOVED lines=17> */
.L_x_33930:
        /* <DEDUP_REMOVED lines=13> */
.L_x_33932:
[----:B------:R-:W-:Y:S05]  /*170e0*/  BSYNC.RECONVERGENT B3 ;  /* 0x0000000000037941 */ /* 0x000fea0003800200 */
.L_x_33931:
        /* <DEDUP_REMOVED lines=50> */
[----:B------:R-:W-:-:S06]  /*17410*/  UIADD3 UR19, UPT, UPT, UR5, -0x695add53, URZ ;  /* 0x96a522ad05137890 */ /* 0x000fcc000fffe0ff */
[----:B------:R-:W-:Y:S01]  /*17420*/  LOP3.LUT R9, R112, UR19, R77, 0x96, !PT ;  /* 0x0000001370097c12 */ /* 0x000fe2000f8e964d */
[----:B------:R-:W-:Y:S01]  /*17430*/  IMAD.MOV.U32 R77, RZ, RZ, R15 ;  /* 0x000000ffff4d7224 */ /* 0x000fe200078e000f */
[----:B------:R-:W-:-:S07]  /*17440*/  MOV R15, R76 ;  /* 0x0000004c000f7202 */ /* 0x000fce0000000f00 */
.L_x_33929:
[----:B------:R-:W-:Y:S05]  /*17450*/  BSYNC.RECONVERGENT B2 ;  /* 0x0000000000027941 */ /* 0x000fea0003800200 */
.L_x_33928:
[----:B------:R-:W-:Y:S01]  /*17460*/  HFMA2 R76, -RZ, RZ, 0.1171875, 0 ;  /* 0x2f800000ff4c7431 */ /* 0x000fe200000001ff */
        /* <DEDUP_REMOVED lines=9> */
.L_x_33912:
        /* <DEDUP_REMOVED lines=16> */
.L_x_33936:
        /* <DEDUP_REMOVED lines=13> */
.L_x_33938:
[----:B------:R-:W-:Y:S05]  /*176d0*/  BSYNC.RECONVERGENT B3 ;  /* 0x0000000000037941 */ /* 0x000fea0003800200 */
.L_x_33937:
        /* <DEDUP_REMOVED lines=55> */
.L_x_33935:
[----:B------:R-:W-:Y:S05]  /*17a50*/  BSYNC.RECONVERGENT B2 ;  /* 0x0000000000027941 */ /* 0x000fea0003800200 */
.L_x_33934:
[----:B------:R-:W0:Y:S01]  /*17a60*/  LDC R112, c[0x0][0x408] ;  /* 0x00010200ff707b82 */ /* 0x000e220000000800 */
[----:B------:R-:W-:Y:S01]  /*17a70*/  ISETP.NE.AND P1, PT, R76, 0x1, PT ;  /* 0x000000014c00780c */ /* 0x000fe20003f25270 */
[----:B------:R-:W-:Y:S01]  /*17a80*/  IMAD.MOV.U32 R114, RZ, RZ, 0x2f800000 ;  /* 0x2f800000ff727424 */ /* 0x000fe200078e00ff */
[----:B------:R-:W-:Y:S01]  /*17a90*/  I2FP.F32.U32 R5, R77 ;  /* 0x0000004d00057245 */ /* 0x000fe20000201000 */
[----:B-----5:R-:W-:Y:S01]  /*17aa0*/  FMUL.FTZ R7, R72, R3 ;  /* 0x0000000348077220 */ /* 0x020fe20000410000 */
[----:B------:R-:W-:Y:S01]  /*17ab0*/  BSSY.RECONVERGENT B2, `(.L_x_33939) ;  /* 0x0000055000027945 */ /* 0x000fe20003800200 */
[----:B------:R-:W-:Y:S02]  /*17ac0*/  MOV R72, 0x2 ;  /* 0x0000000200487802 */ /* 0x000fe40000000f00 */
[----:B------:R-:W1:Y:S01]  /*17ad0*/  LDC R113, c[0x0][0x404] ;  /* 0x00010100ff717b82 */ /* 0x000e620000000800 */
[----:B------:R-:W-:Y:S01]  /*17ae0*/  FFMA.FTZ R78, R5, R114, 1.1641532182693481445e-10 ;  /* 0x2f000000054e7423 */ /* 0x000fe20000010072 */
[----:B0-----:R-:W-:Y:S01]  /*17af0*/  FMUL.FTZ R5, R7, R112 ;  /* 0x0000007007057220 */ /* 0x001fe20000410000 */
[----:B------:R-:W-:-:S03]  /*17b00*/  IMAD.MOV.U32 R7, RZ, RZ, R4 ;  /* 0x000000ffff077224 */ /* 0x000fc600078e0004 */
[----:B-1----:R-:W-:Y:S01]  /*17b10*/  FSETP.LE.FTZ.AND P0, PT, R78, R113, PT ;  /* 0x000000714e00720b */ /* 0x002fe20003f13000 */
        /* <DEDUP_REMOVED lines=9> */
.L_x_33941:
        /* <DEDUP_REMOVED lines=13> */
.L_x_33943:
[----:B------:R-:W-:Y:S05]  /*17c80*/  BSYNC.RECONVERGENT B3 ;  /* 0x0000000000037941 */ /* 0x000fea0003800200 */
.L_x_33942:
        /* <DEDUP_REMOVED lines=55> */
.L_x_33940:
[----:B------:R-:W-:Y:S05]  /*18000*/  BSYNC.RECONVERGENT B2 ;  /* 0x0000000000027941 */ /* 0x000fea0003800200 */
.L_x_33939:
        /* <DEDUP_REMOVED lines=18> */
.L_x_33946:
        /* <DEDUP_REMOVED lines=13> */
.L_x_33948:
[----:B------:R-:W-:Y:S05]  /*18200*/  BSYNC.RECONVERGENT B3 ;  /* 0x0000000000037941 */ /* 0x000fea0003800200 */
.L_x_33947:
        /* <DEDUP_REMOVED lines=55> */
.L_x_33945:
[----:B------:R-:W-:Y:S05]  /*18580*/  BSYNC.RECONVERGENT B2 ;  /* 0x0000000000027941 */ /* 0x000fea0003800200 */
.L_x_33944:
        /* <DEDUP_REMOVED lines=18> */
.L_x_33951:
        /* <DEDUP_REMOVED lines=13> */
.L_x_33953:
[----:B------:R-:W-:Y:S05]  /*18780*/  BSYNC.RECONVERGENT B3 ;  /* 0x0000000000037941 */ /* 0x000fea0003800200 */
.L_x_33952:
[----:B------:R-:W-:Y:S01]  /*18790*/  LOP3.LUT R76, R6, UR5, R79, 0x96, !PT ;  /* 0x00000005064c7c12 */ /* 0x000fe2000f8e964f */
        /* <DEDUP_REMOVED lines=54> */
.L_x_33950:
[----:B------:R-:W-:Y:S05]  /*18b00*/  BSYNC.RECONVERGENT B2 ;  /* 0x0000000000027941 */ /* 0x000fea0003800200 */
.L_x_33949:
        /* <DEDUP_REMOVED lines=10> */
.L_x_33933:
        /* <DEDUP_REMOVED lines=13> */
.L_x_33911:
[----:B------:R-:W-:Y:S05]  /*18c80*/  BSYNC.RECONVERGENT B1 ;  /* 0x0000000000017941 */ /* 0x000fea0003800200 */
.L_x_33910:
[----:B------:R-:W-:Y:S01]  /*18c90*/  FADD.FTZ R0, RZ, R16 ;  /* 0x00000010ff007221 */ /* 0x000fe20000010000 */
[C---:B------:R-:W-:Y:S01]  /*18ca0*/  ISETP.GT.U32.AND P4, PT, R12.reuse, 0x3f, PT ;  /* 0x0000003f0c00780c */ /* 0x040fe20003f84070 */
[----:B01234-:R-:W0:Y:S01]  /*18cb0*/  S2R R76, SR_TID.X ;  /* 0x00000000004c7919 */ /* 0x01fe220000002100 */
[C---:B------:R-:W-:Y:S01]  /*18cc0*/  ISETP.GT.U32.AND P3, PT, R12.reuse, 0x5f, PT ;  /* 0x0000005f0c00780c */ /* 0x040fe20003f64070 */
[----:B-----5:R-:W-:Y:S01]  /*18cd0*/  FADD.FTZ R3, R17, R0 ;  /* 0x0000000011037221 */ /* 0x020fe20000010000 */
[C---:B------:R-:W-:Y:S01]  /*18ce0*/  ISETP.GT.U32.AND P2, PT, R12.reuse, 0x7f, PT ;  /* 0x0000007f0c00780c */ /* 0x040fe20003f44070 */
[----:B------:R-:W-:Y:S01]  /*18cf0*/  UMOV UR19, 0xffffffff ;  /* 0xffffffff00137882 */ /* 0x000fe20000000000 */
        /* <DEDUP_REMOVED lines=37> */
[----:B0-----:R-:W-:Y:S01]  /*18f50*/  LOP3.LUT P6, RZ, R76, 0x1f, RZ, 0xc0, !PT ;  /* 0x0000001f4cff7812 */ /* 0x001fe200078cc0ff */
[----:B------:R-:W-:-:S12]  /*18f60*/  BRA.DIV UR19, `(.L_x_33954) ;  /* 0x0000001213347947 */ /* 0x000fd8000b800000 */
        /* <DEDUP_REMOVED lines=88> */
.L_x_33983:
[----:B------:R-:W2:Y:S01]  /*194f0*/  S2R R0, SR_TID.X ;  /* 0x0000000000007919 */ /* 0x000ea20000002100 */
[----:B------:R-:W-:Y:S01]  /*19500*/  FMUL.FTZ R112, R15, R15 ;  /* 0x0000000f0f707220 */ /* 0x000fe20000410000 */
[----:B------:R-:W-:Y:S01]  /*19510*/  ISETP.NE.AND P0, PT, RZ, UR17, PT ;  /* 0x00000011ff007c0c */ /* 0x000fe2000bf05270 */
[----:B-1----:R-:W-:Y:S01]  /*19520*/  FADD.FTZ R114, R79, R114 ;  /* 0x000000724f727221 */ /* 0x002fe20000010000 */
[----:B------:R-:W-:Y:S02]  /*19530*/  BSSY.RECONVERGENT B1, `(.L_x_33955) ;  /* 0x000001e000017945 */ /* 0x000fe40003800200 */
[----:B------:R-:W-:Y:S01]  /*19540*/  FSEL R112, R112, RZ, P0 ;  /* 0x000000ff70707208 */ /* 0x000fe20000000000 */
[----:B------:R-:W-:-:S04]  /*19550*/  FFMA.FTZ R3, R114, R3, UR18 ;  /* 0x0000001272037e23 */ /* 0x000fc80008010003 */
[----:B------:R-:W-:-:S06]  /*19560*/  FADD.FTZ R3, R3, R112 ;  /* 0x0000007003037221 */ /* 0x000fcc0000010000 */
[----:B------:R-:W1:Y:S01]  /*19570*/  MUFU.RSQ R3, R3 ;  /* 0x0000000300037308 */ /* 0x000e620000001400 */
[----:B--2---:R-:W-:Y:S02]  /*19580*/  LOP3.LUT P1, RZ, R0, 0x1f, RZ, 0xc0, !PT ;  /* 0x0000001f00ff7812 */ /* 0x004fe4000782c0ff */
[----:B------:R-:W-:-:S11]  /*19590*/  FSEL R0, R15, RZ, !P0 ;  /* 0x000000ff0f007208 */ /* 0x000fd60004000000 */
[----:B0-----:R-:W0:Y:S08]  /*195a0*/  @!P1 LDC.64 R78, c[0x0][0x3c0] ;  /* 0x0000f000ff4e9b82 */ /* 0x001e300000000a00 */
[----:B------:R-:W2:Y:S01]  /*195b0*/  @!P1 LDC.64 R76, c[0x0][0x3c8] ;  /* 0x0000f200ff4c9b82 */ /* 0x000ea20000000a00 */
[----:B0-----:R-:W-:-:S05]  /*195c0*/  @!P1 IMAD.WIDE R78, R14, 0x4, R78 ;  /* 0x000000040e4e9825 */ /* 0x001fca00078e024e */
[----:B------:R0:W-:Y:S01]  /*195d0*/  @!P1 STG.E desc[UR6][R78.64], R15 ;  /* 0x0000000f4e009986 */ /* 0x0001e2000c101906 */
[----:B--2---:R-:W-:-:S05]  /*195e0*/  @!P1 IMAD.WIDE R76, R14, 0x4, R76 ;  /* 0x000000040e4c9825 */ /* 0x004fca00078e024c */
[----:B-1----:R0:W-:Y:S01]  /*195f0*/  @!P1 STG.E desc[UR6][R76.64], R3 ;  /* 0x000000034c009986 */ /* 0x0021e2000c101906 */
[----:B------:R-:W-:Y:S05]  /*19600*/  @!P5 BRA `(.L_x_33956) ;  /* 0x000000000040d947 */ /* 0x000fea0003800000 */
[----:B------:R-:W1:Y:S01]  /*19610*/  LDC.64 R112, c[0x0][0x428] ;  /* 0x00010a00ff707b82 */ /* 0x000e620000000a00 */
[--C-:B0-----:R-:W-:Y:S01]  /*19620*/  FADD.FTZ R76, R16, -R0.reuse ;  /* 0x80000000104c7221 */ /* 0x101fe20000010000 */
[--C-:B------:R-:W-:Y:S01]  /*19630*/  FADD.FTZ R78, R17, -R0.reuse ;  /* 0x80000000114e7221 */ /* 0x100fe20000010000 */
[--C-:B------:R-:W-:Y:S02]  /*19640*/  FADD.FTZ R114, R19, -R0.reuse ;  /* 0x8000000013727221 */ /* 0x100fe40000010000 */
[C---:B------:R-:W-:Y:S01]  /*19650*/  FMUL.FTZ R77, R3.reuse, R76 ;  /* 0x0000004c034d7220 */ /* 0x040fe20000410000 */
[----:B------:R-:W-:Y:S01]  /*19660*/  FADD.FTZ R76, R18, -R0 ;  /* 0x80000000124c7221 */ /* 0x000fe20000010000 */
[C---:B------:R-:W-:Y:S01]  /*19670*/  FMUL.FTZ R78, R3.reuse, R78 ;  /* 0x0000004e034e7220 */ /* 0x040fe20000410000 */
[C---:B------:R-:W-:Y:S02]  /*19680*/  FMUL.FTZ R114, R3.reuse, R114 ;  /* 0x0000007203727220 */ /* 0x040fe40000410000 */
[----:B------:R-:W-:Y:S01]  /*19690*/  FMUL.FTZ R15, R3, R76 ;  /* 0x0000004c030f7220 */ /* 0x000fe20000410000 */
[----:B------:R-:W-:Y:S01]  /*196a0*/  FFMA.FTZ R76, R77, R120, R48 ;  /* 0x000000784d4c7223 */ /* 0x000fe20000010030 */
[----:B------:R-:W-:Y:S01]  /*196b0*/  FFMA.FTZ R77, R78, R121, R49 ;  /* 0x000000794e4d7223 */ /* 0x000fe20000010031 */
[----:B------:R-:W-:Y:S01]  /*196c0*/  FFMA.FTZ R79, R114, R123, R51 ;  /* 0x0000007b724f7223 */ /* 0x000fe20000010033 */
[----:B------:R-:W-:Y:S01]  /*196d0*/  FFMA.FTZ R78, R15, R122, R50 ;  /* 0x0000007a0f4e7223 */ /* 0x000fe20000010032 */
[----:B-1----:R-:W-:-:S04]  /*196e0*/  IMAD.WIDE.U32 R112, R2, 0x10, R112 ;  /* 0x0000001002707825 */ /* 0x002fc800078e0070 */
[----:B------:R-:W-:Y:S01]  /*196f0*/  VIADD R2, R2, 0x20 ;  /* 0x0000002002027836 */ /* 0x000fe20000000000 */
[----:B------:R1:W-:Y:S06]  /*19700*/  STG.E.128 desc[UR6][R112.64], R76 ;  /* 0x0000004c70007986 */ /* 0x0003ec000c101d06 */
.L_x_33956:
[----:B------:R-:W-:Y:S05]  /*19710*/  BSYNC.RECONVERGENT B1 ;  /* 0x0000000000017941 */ /* 0x000fea0003800200 */
.L_x_33955:
[----:B0-----:R-:W2:Y:S01]  /*19720*/  LDL.LU R15, [R1] ;  /* 0x00000000010f7983 */ /* 0x001ea20000300800 */
[----:B------:R-:W-:Y:S01]  /*19730*/  BSSY.RECONVERGENT B1, `(.L_x_33957) ;  /* 0x0000013000017945 */ /* 0x000fe20003800200 */
[----:B--2---:R-:W-:-:S13]  /*19740*/  ISETP.NE.AND P0, PT, R15, RZ, PT ;  /* 0x000000ff0f00720c */ /* 0x004fda0003f05270 */
[----:B------:R-:W-:Y:S05]  /*19750*/  @!P0 BRA `(.L_x_33958) ;  /* 0x0000000000408947 */ /* 0x000fea0003800000 */
[----:B-1----:R-:W0:Y:S01]  /*19760*/  LDC.64 R112, c[0x0][0x428] ;  /* 0x00010a00ff707b82 */ /* 0x002e220000000a00 */
[--C-:B------:R-:W-:Y:S01]  /*19770*/  FADD.FTZ R76, R80, -R0.reuse ;  /* 0x80000000504c7221 */ /* 0x100fe20000010000 */
        /* <DEDUP_REMOVED lines=14> */
.L_x_33958:
[----:B------:R-:W-:Y:S05]  /*19860*/  BSYNC.RECONVERGENT B1 ;  /* 0x0000000000017941 */ /* 0x000fea0003800200 */
.L_x_33957:
[----:B------:R-:W-:Y:S01]  /*19870*/  ISETP.NE.AND P0, PT, R125, RZ, PT ;  /* 0x000000ff7d00720c */ /* 0x000fe20003f05270 */
[----:B------:R-:W-:-:S12]  /*19880*/  BSSY.RECONVERGENT B1, `(.L_x_33959) ;  /* 0x0000012000017945 */ /* 0x000fd80003800200 */
[----:B------:R-:W-:Y:S05]  /*19890*/  @!P0 BRA `(.L_x_33960) ;  /* 0x0000000000408947 */ /* 0x000fea0003800000 */
[----:B01----:R-:W0:Y:S01]  /*198a0*/  LDC.64 R112, c[0x0][0x428] ;  /* 0x00010a00ff707b82 */ /* 0x003e220000000a00 */
        /* <DEDUP_REMOVED lines=9> */
[----:B------:R-:W-:-:S02]  /*19940*/  FFMA.FTZ R76, R15, R104, R40 ;  /* 0x000000680f4c7223 */ /* 0x000fc40000010028 */
[----:B------:R-:W-:Y:S01]  /*19950*/  FFMA.FTZ R78, R79, R106, R42 ;  /* 0x0000006a4f4e7223 */ /* 0x000fe2000001002a */
[----:B------:R-:W-:Y:S01]  /*19960*/  FFMA.FTZ R79, R114, R107, R43 ;  /* 0x0000006b724f7223 */ /* 0x000fe2000001002b */
[----:B0-----:R-:W-:-:S04]  /*19970*/  IMAD.WIDE.U32 R112, R2, 0x10, R112 ;  /* 0x0000001002707825 */ /* 0x001fc800078e0070 */
[----:B------:R-:W-:Y:S01]  /*19980*/  VIADD R2, R2, 0x20 ;  /* 0x0000002002027836 */ /* 0x000fe20000000000 */
[----:B------:R2:W-:Y:S06]  /*19990*/  STG.E.128 desc[UR6][R112.64], R76 ;  /* 0x0000004c70007986 */ /* 0x0005ec000c101d06 */
.L_x_33960:
[----:B------:R-:W-:Y:S05]  /*199a0*/  BSYNC.RECONVERGENT B1 ;  /* 0x0000000000017941 */ /* 0x000fea0003800200 */
.L_x_33959:
[----:B------:R-:W-:Y:S01]  /*199b0*/  ISETP.NE.AND P0, PT, R124, RZ, PT ;  /* 0x000000ff7c00720c */ /* 0x000fe20003f05270 */
[----:B------:R-:W-:-:S12]  /*199c0*/  BSSY.RECONVERGENT B1, `(.L_x_33961) ;  /* 0x0000012000017945 */ /* 0x000fd80003800200 */
[----:B------:R-:W-:Y:S05]  /*199d0*/  @!P0 BRA `(.L_x_33962) ;  /* 0x0000000000408947 */ /* 0x000fea0003800000 */
[----:B012---:R-:W0:Y:S01]  /*199e0*/  LDC.64 R112, c[0x0][0x428] ;  /* 0x00010a00ff707b82 */ /* 0x007e220000000a00 */
[--C-:B------:R-:W-:Y:S01]  /*199f0*/  FADD.FTZ R76, R56, -R0.reuse ;  /* 0x80000000384c7221 */ /* 0x100fe20000010000 */
[--C-:B------:R-:W-:Y:S01]  /*19a00*/  FADD.FTZ R114, R58, -R0.reuse ;  /* 0x800000003a727221 */ /* 0x100fe20000010000 */
[--C-:B------:R-:W-:Y:S02]  /*19a10*/  FADD.FTZ R124, R59, -R0.reuse ;  /* 0x800000003b7c7221 */ /* 0x100fe40000010000 */
[----:B------:R-:W-:Y:S01]  /*19a20*/  FMUL.FTZ R15, R3, R76 ;  /* 0x0000004c030f7220 */ /* 0x000fe20000410000 */
[----:B------:R-:W-:Y:S01]  /*19a30*/  FADD.FTZ R76, R57, -R0 ;  /* 0x80000000394c7221 */ /* 0x000fe20000010000 */
[C---:B------:R-:W-:Y:S01]  /*19a40*/  FMUL.FTZ R79, R3.reuse, R114 ;  /* 0x00000072034f7220 */ /* 0x040fe20000410000 */
[C---:B------:R-:W-:Y:S02]  /*19a50*/  FMUL.FTZ R124, R3.reuse, R124 ;  /* 0x0000007c037c7220 */ /* 0x040fe40000410000 */
[----:B------:R-:W-:Y:S01]  /*19a60*/  FMUL.FTZ R78, R3, R76 ;  /* 0x0000004c034e7220 */ /* 0x000fe20000410000 */
[----:B------:R-:W-:-:S03]  /*19a70*/  FFMA.FTZ R76, R15, R100, R36 ;  /* 0x000000640f4c7223 */ /* 0x000fc60000010024 */
[----:B------:R-:W-:Y:S01]  /*19a80*/  FFMA.FTZ R77, R78, R101, R37 ;  /* 0x000000654e4d7223 */ /* 0x000fe20000010025 */
[----:B------:R-:W-:Y:S01]  /*19a90*/  FFMA.FTZ R78, R79, R102, R38 ;  /* 0x000000664f4e7223 */ /* 0x000fe20000010026 */
[----:B------:R-:W-:Y:S01]  /*19aa0*/  FFMA.FTZ R79, R124, R103, R39 ;  /* 0x000000677c4f7223 */ /* 0x000fe20000010027 */
[C---:B0-----:R-:W-:Y:S01]  /*19ab0*/  IMAD.WIDE.U32 R112, R2.reuse, 0x10, R112 ;  /* 0x0000001002707825 */ /* 0x041fe200078e0070 */
[----:B------:R-:W-:-:S04]  /*19ac0*/  IADD3 R2, PT, PT, R2, 0x20, RZ ;  /* 0x0000002002027810 */ /* 0x000fc80007ffe0ff */
[----:B------:R3:W-:Y:S03]  /*19ad0*/  STG.E.128 desc[UR6][R112.64], R76 ;  /* 0x0000004c70007986 */ /* 0x0007e6000c101d06 */
.L_x_33962:
[----:B------:R-:W-:Y:S05]  /*19ae0*/  BSYNC.RECONVERGENT B1 ;  /* 0x0000000000017941 */ /* 0x000fea0003800200 */
.L_x_33961:
[----:B------:R-:W-:Y:S01]  /*19af0*/  ISETP.NE.AND P0, PT, R119, RZ, PT ;  /* 0x000000ff7700720c */ /* 0x000fe20003f05270 */
[----:B------:R-:W-:-:S12]  /*19b00*/  BSSY.RECONVERGENT B1, `(.L_x_33963) ;  /* 0x0000012000017945 */ /* 0x000fd80003800200 */
[----:B------:R-:W-:Y:S05]  /*19b10*/  @!P0 BRA `(.L_x_33964) ;  /* 0x0000000000408947 */ /* 0x000fea0003800000 */
[----:B0123--:R-:W0:Y:S01]  /*19b20*/  LDC.64 R112, c[0x0][0x428] ;  /* 0x00010a00ff707b82 */ /* 0x00fe220000000a00 */
        /* <DEDUP_REMOVED lines=12> */
[----:B0-----:R-:W-:-:S04]  /*19bf0*/  IMAD.WIDE.U32 R112, R2, 0x10, R112 ;  /* 0x0000001002707825 */ /* 0x001fc800078e0070 */
[----:B------:R-:W-:Y:S01]  /*19c00*/  VIADD R2, R2, 0x20 ;  /* 0x0000002002027836 */ /* 0x000fe20000000000 */
[----:B------:R4:W-:Y:S06]  /*19c10*/  STG.E.128 desc[UR6][R112.64], R76 ;  /* 0x0000004c70007986 */ /* 0x0009ec000c101d06 */
.L_x_33964:
[----:B------:R-:W-:Y:S05]  /*19c20*/  BSYNC.RECONVERGENT B1 ;  /* 0x0000000000017941 */ /* 0x000fea0003800200 */
.L_x_33963:
[----:B------:R-:W-:Y:S01]  /*19c30*/  ISETP.NE.AND P0, PT, R118, RZ, PT ;  /* 0x000000ff7600720c */ /* 0x000fe20003f05270 */
[----:B------:R-:W-:-:S12]  /*19c40*/  BSSY.RECONVERGENT B1, `(.L_x_33965) ;  /* 0x0000012000017945 */ /* 0x000fd80003800200 */
[----:B------:R-:W-:Y:S05]  /*19c50*/  @!P0 BRA `(.L_x_33966) ;  /* 0x0000000000408947 */ /* 0x000fea0003800000 */
[----:B01234-:R-:W0:Y:S01]  /*19c60*/  LDC.64 R112, c[0x0][0x428] ;  /* 0x00010a00ff707b82 */ /* 0x01fe220000000a00 */
        /* <DEDUP_REMOVED lines=15> */
.L_x_33966:
[----:B------:R-:W-:Y:S05]  /*19d60*/  BSYNC.RECONVERGENT B1 ;  /* 0x0000000000017941 */ /* 0x000fea0003800200 */
.L_x_33965:
        /* <DEDUP_REMOVED lines=19> */
.L_x_33968:
[----:B------:R-:W-:Y:S05]  /*19ea0*/  BSYNC.RECONVERGENT B1 ;  /* 0x0000000000017941 */ /* 0x000fea0003800200 */
.L_x_33967:
        /* <DEDUP_REMOVED lines=13> */
[----:B------:R-:W-:Y:S01]  /*19f80*/  FFMA.FTZ R79, R0, R27, R23 ;  /* 0x0000001b004f7223 */ /* 0x000fe20000010017 */
[----:B0-----:R-:W-:-:S04]  /*19f90*/  IMAD.WIDE.U32 R2, R2, 0x10, R76 ;  /* 0x0000001002027825 */ /* 0x001fc800078e004c */
[----:B------:R-:W-:Y:S01]  /*19fa0*/  FFMA.FTZ R76, R15, R24, R20 ;  /* 0x000000180f4c7223 */ /* 0x000fe20000010014 */
[----:B------:R-:W-:-:S05]  /*19fb0*/  FFMA.FTZ R77, R112, R25, R21 ;  /* 0x00000019704d7223 */ /* 0x000fca0000010015 */
[----:B------:R0:W-:Y:S02]  /*19fc0*/  STG.E.128 desc[UR6][R2.64], R76 ;  /* 0x0000004c02007986 */ /* 0x0001e4000c101d06 */
.L_x_33970:
[----:B------:R-:W-:Y:S05]  /*19fd0*/  BSYNC.RECONVERGENT B1 ;  /* 0x0000000000017941 */ /* 0x000fea0003800200 */
.L_x_33969:
[----:B0-----:R-:W0:Y:S02]  /*19fe0*/  LDC.64 R2, c[0x0][0x380] ;  /* 0x0000e000ff027b82 */ /* 0x001e240000000a00 */
[----:B0-----:R-:W-:-:S04]  /*19ff0*/  LEA R14, R2, R14, 0x2 ;  /* 0x0000000e020e7211 */ /* 0x001fc800078e10ff */
[----:B------:R-:W-:-:S13]  /*1a000*/  ISETP.GE.AND P0, PT, R14, R3, PT ;  /* 0x000000030e00720c */ /* 0x000fda0003f06270 */
[----:B------:R-:W-:Y:S05]  /*1a010*/  @!P0 BRA `(.L_x_33971) ;  /* 0xfffffe6c00e48947 */ /* 0x000fea000383ffff */
[----:B------:R-:W-:Y:S05]  /*1a020*/  BSYNC B0 ;  /* 0x0000000000007941 */ /* 0x000fea0003800000 */
.L_x_33602:
[----:B------:R-:W-:Y:S05]  /*1a030*/  EXIT ;  /* 0x000000000000794d */ /* 0x000fea0003800000 */
.L_x_33954:
        /* <DEDUP_REMOVED lines=8> */
.L_x_33973:
[----:B------:R-:W-:Y:S05]  /*1a0c0*/  BSYNC B1 ;  /* 0x0000000000017941 */ /* 0x000fea0003800000 */
.L_x_33972:
[----:B------:R-:W-:Y:S01]  /*1a0d0*/  FADD.FTZ R112, R15, R0 ;  /* 0x000000000f707221 */ /* 0x000fe20000010000 */
[----:B------:R-:W-:Y:S02]  /*1a0e0*/  IMAD.MOV.U32 R78, RZ, RZ, 0x2 ;  /* 0x00000002ff4e7424 */ /* 0x000fe400078e00ff */
[----:B------:R-:W-:Y:S02]  /*1a0f0*/  HFMA2 R77, -RZ, RZ, 0, 1.847743988037109375e-06 ;  /* 0x0000001fff4d7431 */ /* 0x000fe400000001ff */
[----:B------:R-:W-:-:S07]  /*1a100*/  IMAD.MOV.U32 R76, RZ, RZ, -0x1 ;  /* 0xffffffffff4c7424 */ /* 0x000fce00078e00ff */
[----:B------:R-:W-:Y:S05]  /*1a110*/  WARPSYNC.COLLECTIVE R76, `(.L_x_33974) ;  /* 0x000000004c087348 */ /* 0x000fea0003c00000 */
[----:B------:R0:W1:Y:S02]  /*1a120*/  SHFL.BFLY P6, R0, R112, R78, R77 ;  /* 0x0c00004e70007389 */ /* 0x00006400000c004d */
[----:B01----:R-:W-:Y:S05]  /*1a130*/  ENDCOLLECTIVE ;  /* 0x000000000000791b */ /* 0x003fea0003800000 */
.L_x_33974:
[----:B------:R-:W-:Y:S02]  /*1a140*/  IMAD.MOV.U32 R78, RZ, RZ, 0x4 ;  /* 0x00000004ff4e7424 */ /* 0x000fe400078e00ff */
[----:B------:R-:W-:-:S05]  /*1a150*/  FADD.FTZ R113, R112, R0 ;  /* 0x0000000070717221 */ /* 0x000fca0000010000 */
[----:B------:R-:W-:-:S07]  /*1a160*/  MOV R112, R113 ;  /* 0x0000007100707202 */ /* 0x000fce0000000f00 */
[----:B------:R-:W-:Y:S05]  /*1a170*/  WARPSYNC.COLLECTIVE R76, `(.L_x_33975) ;  /* 0x000000004c087348 */ /* 0x000fea0003c00000 */
[----:B------:R0:W1:Y:S02]  /*1a180*/  SHFL.BFLY P6, R0, R112, R78, R77 ;  /* 0x0c00004e70007389 */ /* 0x00006400000c004d */
[----:B01----:R-:W-:Y:S05]  /*1a190*/  ENDCOLLECTIVE ;  /* 0x000000000000791b */ /* 0x003fea0003800000 */
.L_x_33975:
[----:B------:R-:W-:Y:S02]  /*1a1a0*/  IMAD.MOV.U32 R78, RZ, RZ, 0x8 ;  /* 0x00000008ff4e7424 */ /* 0x000fe400078e00ff */
[----:B------:R-:W-:-:S05]  /*1a1b0*/  FADD.FTZ R114, R113, R0 ;  /* 0x0000000071727221 */ /* 0x000fca0000010000 */
[----:B------:R-:W-:-:S07]  /*1a1c0*/  MOV R112, R114 ;  /* 0x0000007200707202 */ /* 0x000fce0000000f00 */
[----:B------:R-:W-:Y:S05]  /*1a1d0*/  WARPSYNC.COLLECTIVE R76, `(.L_x_33976) ;  /* 0x000000004c087348 */ /* 0x000fea0003c00000 */
[----:B------:R0:W1:Y:S02]  /*1a1e0*/  SHFL.BFLY P6, R0, R112, R78, R77 ;  /* 0x0c00004e70007389 */ /* 0x00006400000c004d */
[----:B01----:R-:W-:Y:S05]  /*1a1f0*/  ENDCOLLECTIVE ;  /* 0x000000000000791b */ /* 0x003fea0003800000 */
.L_x_33976:
[----:B------:R-:W-:Y:S02]  /*1a200*/  IMAD.MOV.U32 R78, RZ, RZ, 0x10 ;  /* 0x00000010ff4e7424 */ /* 0x000fe400078e00ff */
[----:B------:R-:W-:-:S05]  /*1a210*/  FADD.FTZ R115, R114, R0 ;  /* 0x0000000072737221 */ /* 0x000fca0000010000 */
[----:B------:R-:W-:-:S07]  /*1a220*/  MOV R112, R115 ;  /* 0x0000007300707202 */ /* 0x000fce0000000f00 */
[----:B------:R-:W-:Y:S05]  /*1a230*/  WARPSYNC.COLLECTIVE R76, `(.L_x_33977) ;  /* 0x000000004c087348 */ /* 0x000fea0003c00000 */
[----:B------:R0:W1:Y:S02]  /*1a240*/  SHFL.BFLY P6, R0, R112, R78, R77 ;  /* 0x0c00004e70007389 */ /* 0x00006400000c004d */
[----:B01----:R-:W-:Y:S05]  /*1a250*/  ENDCOLLECTIVE ;  /* 0x000000000000791b */ /* 0x003fea0003800000 */
.L_x_33977:
[----:B------:R-:W-:Y:S01]  /*1a260*/  HFMA2 R78, -RZ, RZ, 0, 5.9604644775390625e-08 ;  /* 0x00000001ff4e7431 */ /* 0x000fe200000001ff */
        /* <DEDUP_REMOVED lines=74> */
.L_x_33978:
[----:B------:R-:W-:Y:S02]  /*1a710*/  IMAD.MOV.U32 R78, RZ, RZ, 0x2 ;  /* 0x00000002ff4e7424 */ /* 0x000fe400078e00ff */
[----:B------:R-:W-:-:S05]  /*1a720*/  FADD.FTZ R113, R112, R0 ;  /* 0x0000000070717221 */ /* 0x000fca0000010000 */
[----:B------:R-:W-:-:S07]  /*1a730*/  MOV R112, R113 ;  /* 0x0000007100707202 */ /* 0x000fce0000000f00 */
[----:B------:R-:W-:Y:S05]  /*1a740*/  WARPSYNC.COLLECTIVE R76, `(.L_x_33979) ;  /* 0x000000004c087348 */ /* 0x000fea0003c00000 */
[----:B------:R0:W1:Y:S02]  /*1a750*/  SHFL.BFLY P6, R0, R112, R78, R77 ;  /* 0x0c00004e70007389 */ /* 0x00006400000c004d */
[----:B01----:R-:W-:Y:S05]  /*1a760*/  ENDCOLLECTIVE ;  /* 0x000000000000791b */ /* 0x003fea0003800000 */
.L_x_33979:
[----:B------:R-:W-:Y:S02]  /*1a770*/  IMAD.MOV.U32 R78, RZ, RZ, 0x4 ;  /* 0x00000004ff4e7424 */ /* 0x000fe400078e00ff */
[----:B------:R-:W-:-:S05]  /*1a780*/  FADD.FTZ R114, R113, R0 ;  /* 0x0000000071727221 */ /* 0x000fca0000010000 */
[----:B------:R-:W-:-:S07]  /*1a790*/  MOV R112, R114 ;  /* 0x0000007200707202 */ /* 0x000fce0000000f00 */
[----:B------:R-:W-:Y:S05]  /*1a7a0*/  WARPSYNC.COLLECTIVE R76, `(.L_x_33980) ;  /* 0x000000004c087348 */ /* 0x000fea0003c00000 */
[----:B------:R0:W1:Y:S02]  /*1a7b0*/  SHFL.BFLY P6, R0, R112, R78, R77 ;  /* 0x0c00004e70007389 */ /* 0x00006400000c004d */
[----:B01----:R-:W-:Y:S05]  /*1a7c0*/  ENDCOLLECTIVE ;  /* 0x000000000000791b */ /* 0x003fea0003800000 */
.L_x_33980:
[----:B------:R-:W-:Y:S02]  /*1a7d0*/  IMAD.MOV.U32 R78, RZ, RZ, 0x8 ;  /* 0x00000008ff4e7424 */ /* 0x000fe400078e00ff */
[----:B------:R-:W-:-:S05]  /*1a7e0*/  FADD.FTZ R115, R114, R0 ;  /* 0x0000000072737221 */ /* 0x000fca0000010000 */
[----:B------:R-:W-:-:S07]  /*1a7f0*/  MOV R112, R115 ;  /* 0x0000007300707202 */ /* 0x000fce0000000f00 */
[----:B------:R-:W-:Y:S05]  /*1a800*/  WARPSYNC.COLLECTIVE R76, `(.L_x_33981) ;  /* 0x000000004c087348 */ /* 0x000fea0003c00000 */
[----:B------:R0:W1:Y:S02]  /*1a810*/  SHFL.BFLY P6, R0, R112, R78, R77 ;  /* 0x0c00004e70007389 */ /* 0x00006400000c004d */
[----:B01----:R-:W-:Y:S05]  /*1a820*/  ENDCOLLECTIVE ;  /* 0x000000000000791b */ /* 0x003fea0003800000 */
.L_x_33981:
[----:B------:R-:W-:Y:S02]  /*1a830*/  IMAD.MOV.U32 R78, RZ, RZ, 0x10 ;  /* 0x00000010ff4e7424 */ /* 0x000fe400078e00ff */
[----:B------:R-:W-:-:S05]  /*1a840*/  FADD.FTZ R79, R115, R0 ;  /* 0x00000000734f7221 */ /* 0x000fca0000010000 */
[----:B------:R-:W-:-:S07]  /*1a850*/  MOV R112, R79 ;  /* 0x0000004f00707202 */ /* 0x000fce0000000f00 */
[----:B------:R-:W-:Y:S05]  /*1a860*/  WARPSYNC.COLLECTIVE R76, `(.L_x_33982) ;  /* 0x000000004c087348 */ /* 0x000fea0003c00000 */
[----:B------:R0:W1:Y:S02]  /*1a870*/  SHFL.BFLY P6, R0, R112, R78, R77 ;  /* 0x0c00004e70007389 */ /* 0x00006400000c004d */
[----:B01----:R-:W-:Y:S05]  /*1a880*/  ENDCOLLECTIVE ;  /* 0x000000000000791b */ /* 0x003fea0003800000 */
.L_x_33982:
[----:B------:R-:W-:Y:S01]  /*1a890*/  MOV R114, R0 ;  /* 0x0000000000727202 */ /* 0x000fe20000000f00 */
[----:B------:R-:W-:Y:S06]  /*1a8a0*/  BRA `(.L_x_33983) ;  /* 0xffffffec00107947 */ /* 0x000fec000383ffff */
.L_x_33984:
        /* <DEDUP_REMOVED lines=13> */
.L_x_37380:


//--------------------- .text._ZN10layer_norm13ln_fwd_kernelINS_13Kernel_traitsIfffffjLj1024ELj1ELj4ELj1ELj16ENS_18Kernel_traits_baseILj1024EfffffjLj128EEEEELb1ELb0ELb0ELb1EEEvNS_9FwdParamsE --------------------------
	.section	.text._ZN10layer_norm13ln_fwd_kernelINS_13Kernel_traitsIfffffjLj1024ELj1ELj4ELj1ELj16ENS_18Kernel_traits_baseILj1024EfffffjLj128EEEEELb1ELb0ELb0ELb1EEEvNS_9FwdParamsE,"ax",@progbits
	.align	128
        .global         _ZN10layer_norm13ln_fwd_kernelINS_13Kernel_traitsIfffffjLj1024ELj1ELj4ELj1ELj16ENS_18Kernel_traits_baseILj1024EfffffjLj128EEEEELb1ELb0ELb0ELb1EEEvNS_9FwdParamsE
        .type           _ZN10layer_norm13ln_fwd_kernelINS_13Kernel_traitsIfffffjLj1024ELj1ELj4ELj1ELj16ENS_18Kernel_traits_baseILj1024EfffffjLj128EEEEELb1ELb0ELb0ELb1EEEvNS_9FwdParamsE,@function
        .size           _ZN10layer_norm13ln_fwd_kernelINS_13Kernel_traitsIfffffjLj1024ELj1ELj4ELj1ELj16ENS_18Kernel_traits_baseILj1024EfffffjLj128EEEEELb1ELb0ELb0ELb1EEEvNS_9FwdParamsE,(.L_x_37381 - _ZN10layer_norm13ln_fwd_kernelINS_13Kernel_traitsIfffffjLj1024ELj1ELj4ELj1ELj16ENS_18Kernel_traits_baseILj1024EfffffjLj128EEEEELb1ELb0ELb0ELb1EEEvNS_9FwdParamsE)
        .other          _ZN10layer_norm13ln_fwd_kernelINS_13Kernel_traitsIfffffjLj1024ELj1ELj4ELj1ELj16ENS_18Kernel_traits_baseILj1024EfffffjLj128EEEEELb1ELb0ELb0ELb1EEEvNS_9FwdParamsE,@"STO_CUDA_ENTRY STV_DEFAULT"
_ZN10layer_norm13ln_fwd_kernelINS_13Kernel_traitsIfffffjLj1024ELj1ELj4ELj1ELj16ENS_18Kernel_traits_baseILj1024EfffffjLj128EEEEELb1ELb0ELb0ELb1EEEvNS_9FwdParamsE:
.text._ZN10layer_norm13ln_fwd_kernelINS_13Kernel_traitsIfffffjLj1024ELj1ELj4ELj1ELj16ENS_18Kernel_traits_baseILj1024EfffffjLj128EEEEELb1ELb0ELb0ELb1EEEvNS_9FwdParamsE:
        /* <DEDUP_REMOVED lines=19> */
[----:B------:R-:W4:Y:S01]  /*0130*/  LDC R108, c[0x0][0x360] ;  /* 0x0000d800ff6c7b82 */ /* 0x000f220000000800 */
[----:B-1----:R-:W-:Y:S01]  /*0140*/  USHF.L.U32 UR4, UR5, 0x2, URZ ;  /* 0x0000000205047899 */ /* 0x002fe200080006ff */
[--C-:B---3--:R-:W-:Y:S01]  /*0150*/  SHF.R.U32.HI R115, RZ, 0x5, R109.reuse ;  /* 0x00000005ff737819 */ /* 0x108fe2000001166d */
[----:B----4-:R-:W-:Y:S01]  /*0160*/  IMAD R108, R108, UR5, R109 ;  /* 0x000000056c6c7c24 */ /* 0x010fe2000f8e026d */
[----:B------:R-:W-:-:S03]  /*0170*/  LOP3.LUT R109, R109, 0x1f, RZ, 0xc0, !PT ;  /* 0x0000001f6d6d7812 */ /* 0x000fc600078ec0ff */
[----:B------:R-:W-:Y:S02]  /*0180*/  LOP3.LUT R115, R115, UR4, RZ, 0xfc, !PT ;  /* 0x0000000473737c12 */ /* 0x000fe4000f8efcff */
        /* <DEDUP_REMOVED lines=46> */
.L_x_33985:
        /* <DEDUP_REMOVED lines=26> */
.L_x_33986:
[----:B------:R-:W1:Y:S02]  /*0610*/  LDCU UR4, c[0x0][0x384] ;  /* 0x00007080ff0477ac */ /* 0x000e640008000800 */
[----:B-1----:R-:W-:-:S13]  /*0620*/  ISETP.GE.AND P0, PT, R115, UR4, PT ;  /* 0x0000000473007c0c */ /* 0x002fda000bf06270 */
[----:B------:R-:W-:Y:S05]  /*0630*/  @P0 EXIT ;  /* 0x000000000000094d */ /* 0x000fea0003800000 */
[----:B0-----:R-:W-:Y:S01]  /*0640*/  IMAD.HI.U32 R3, R108, -0x326172a9, RZ ;  /* 0xcd9e8d576c037827 */ /* 0x001fe200078e00ff */
        /* <DEDUP_REMOVED lines=72> */
.L_x_34324:
[----:B------:R-:W0:Y:S01]  /*0ad0*/  LDC.64 R98, c[0x0][0x390] ;  /* 0x0000e400ff627b82 */ /* 0x000e220000000a00 */
[----:B-1----:R-:W1:Y:S01]  /*0ae0*/  @UP0 LDCU.64 UR4, c[0x0][0x3e0] ;  /* 0x00007c00ff0407ac */ /* 0x002e620008000a00 */
[----:B------:R-:W-:Y:S01]  /*0af0*/  IMAD R0, R115, UR14, RZ ;  /* 0x0000000e73007c24 */ /* 0x000fe2000f8e02ff */
[----:B------:R-:W-:Y:S02]  /*0b00*/  PLOP3.LUT P0, PT, PT, PT, UP0, 0x80, 0x8 ;  /* 0x000000000008781c */ /* 0x000fe40003f0f008 */
[----:B------:R-:W-:Y:S02]  /*0b10*/  PLOP3.LUT P1, PT, PT, PT, UP0, 0x80, 0x8 ;  /* 0x000000000008781c */ /* 0x000fe40003f2f008 */
[----:B------:R-:W-:Y:S02]  /*0b20*/  SHF.R.S32.HI R3, RZ, 0x1f, R0 ;  /* 0x0000001fff037819 */ /* 0x000fe40000011400 */
[----:B------:R-:W-:Y:S02]  /*0b30*/  MOV R120, 0x3f800000 ;  /* 0x3f80000000787802 */ /* 0x000fe40000000f00 */
[----:B------:R-:W-:-:S04]  /*0b40*/  LEA.HI R0, R3, R0, RZ, 0x2 ;  /* 0x0000000003007211 */ /* 0x000fc800078f10ff */
[----:B------:R-:W-:Y:S01]  /*0b50*/  LEA.HI.SX32 R119, R0, R109, 0x1e ;  /* 0x0000006d00777211 */ /* 0x000fe200078ff2ff */
[----:B-1----:R-:W-:Y:S02]  /*0b60*/  IMAD.U32 R2, RZ, RZ, UR4 ;  /* 0x00000004ff027e24 */ /* 0x002fe4000f8e00ff */
[----:B------:R-:W-:Y:S02]  /*0b70*/  IMAD.U32 R3, RZ, RZ, UR5 ;  /* 0x00000005ff037e24 */ /* 0x000fe4000f8e00ff */
[----:B0-----:R-:W-:-:S04]  /*0b80*/  IMAD.WIDE.U32 R68, R119, 0x10, R98 ;  /* 0x0000001077447825 */ /* 0x001fc800078e0062 */
[----:B------:R-:W-:Y:S02]  /*0b90*/  @P0 IMAD.WIDE R2, R115, 0x4, R2 ;  /* 0x0000000473020825 */ /* 0x000fe400078e0202 */
[----:B-----5:R-:W5:Y:S04]  /*0ba0*/  LDG.E.128 R68, desc[UR8][R68.64] ;  /* 0x0000000844447981 */ /* 0x020f68000c1e1d00 */
[----:B------:R0:W5:Y:S01]  /*0bb0*/  @P1 LDG.E R120, desc[UR8][R2.64] ;  /* 0x0000000802781981 */ /* 0x000162000c1e1900 */
[----:B------:R-:W-:-:S04]  /*0bc0*/  ISETP.NE.U32.AND P0, PT, RZ, UR12, PT ;  /* 0x0000000cff007c0c */ /* 0x000fc8000bf05070 */
[----:B------:R-:W-:Y:S01]  /*0bd0*/  ISETP.NE.AND.EX P0, PT, RZ, UR13, PT, P0 ;  /* 0x0000000dff007c0c */ /* 0x000fe2000bf05300 */
[----:B------:R-:W-:-:S12]  /*0be0*/  IMAD.MOV.U32 R118, RZ, RZ, 0x2f800000 ;  /* 0x2f800000ff767424 */ /* 0x000fd800078e00ff */
        /* <DEDUP_REMOVED lines=15> */
.L_x_37216:
[----:B------:R-:W-:Y:S05]  /*0ce0*/  BRX R2 -0xcf0                                          (*"BRANCH_TARGETS .L_x_37217,.L_x_37218,.L_x_37219"*) ;  /* 0xfffffff002c47949 */ /* 0x000fea000383ffff */
.L_x_37219:
[----:B------:R-:W-:Y:S01]  /*0cf0*/  VIADD R2, R104, 0x1 ;  /* 0x0000000168027836 */ /* 0x000fe20000000000 */
[----:B------:R-:W-:Y:S01]  /*0d00*/  MOV R0, R112 ;  /* 0x0000007000007202 */ /* 0x000fe20000000f00 */
[----:B------:R-:W-:Y:S01]  /*0d10*/  IMAD.MOV.U32 R76, RZ, RZ, R122 ;  /* 0x000000ffff4c7224 */ /* 0x000fe200078e007a */
[----:B------:R-:W-:Y:S06]  /*0d20*/  BRA `(.L_x_33990) ;  /* 0x0000000000f47947 */ /* 0x000fec0003800000 */
.L_x_37217:
[----:B------:R-:W-:Y:S01]  /*0d30*/  IMAD.MOV.U32 R76, RZ, RZ, R122 ;  /* 0x000000ffff4c7224 */ /* 0x000fe200078e007a */
[----:B------:R-:W-:Y:S01]  /*0d40*/  MOV R0, R111 ;  /* 0x0000006f00007202 */ /* 0x000fe20000000f00 */
[----:B------:R-:W-:Y:S01]  /*0d50*/  IMAD.MOV.U32 R2, RZ, RZ, 0x3 ;  /* 0x00000003ff027424 */ /* 0x000fe200078e00ff */
[----:B------:R-:W-:Y:S06]  /*0d60*/  BRA `(.L_x_33990) ;  /* 0x0000000000e47947 */ /* 0x000fec0003800000 */
.L_x_37218:
        /* <DEDUP_REMOVED lines=13> */
.L_x_33992:
[----:B------:R-:W-:Y:S05]  /*0e40*/  BSYNC.RECONVERGENT B2 ;  /* 0x0000000000027941 */ /* 0x000fea0003800200 */
.L_x_33991:
        /* <DEDUP_REMOVED lines=43> */
.L_x_33990:
[----:B------:R-:W-:Y:S05]  /*1100*/  BSYNC.RECONVERGENT B1 ;  /* 0x0000000000017941 */ /* 0x000fea0003800200 */
.L_x_33989:
        /* <DEDUP_REMOVED lines=23> */
.L_x_33995:
        /* <DEDUP_REMOVED lines=13> */
.L_x_33997:
[----:B------:R-:W-:Y:S05]  /*1350*/  BSYNC.RECONVERGENT B2 ;  /* 0x0000000000027941 */ /* 0x000fea0003800200 */
.L_x_33996:
        /* <DEDUP_REMOVED lines=40> */
[----:B------:R-:W-:Y:S01]  /*15e0*/  MOV R114, R82 ;  /* 0x0000005200727202 */ /* 0x000fe20000000f00 */
[----:B------:R-:W-:Y:S01]  /*15f0*/  IMAD.MOV.U32 R76, RZ, RZ, R80 ;  /* 0x000000ffff4c7224 */ /* 0x000fe200078e0050 */
[----:B------:R-:W-:-:S07]  /*1600*/  LOP3.LUT R111, R2, UR33, R81, 0x96, !PT ;  /* 0x00000021026f7c12 */ /* 0x000fce000f8e9651 */
.L_x_33994:
[----:B------:R-:W-:Y:S05]  /*1610*/  BSYNC.RECONVERGENT B1 ;  /* 0x0000000000017941 */ /* 0x000fea0003800200 */
.L_x_33993:
        /* <DEDUP_REMOVED lines=21> */
.L_x_34000:
        /* <DEDUP_REMOVED lines=13> */
.L_x_34002:
[----:B------:R-:W-:Y:S05]  /*1840*/  BSYNC.RECONVERGENT B2 ;  /* 0x0000000000027941 */ /* 0x000fea0003800200 */
.L_x_34001:
        /* <DEDUP_REMOVED lines=43> */
.L_x_33999:
[----:B------:R-:W-:Y:S05]  /*1b00*/  BSYNC.RECONVERGENT B1 ;  /* 0x0000000000017941 */ /* 0x000fea0003800200 */
.L_x_33998:
        /* <DEDUP_REMOVED lines=21> */
.L_x_34005:
        /* <DEDUP_REMOVED lines=13> */
.L_x_34007:
[----:B------:R-:W-:Y:S05]  /*1d30*/  BSYNC.RECONVERGENT B2 ;  /* 0x0000000000027941 */ /* 0x000fea0003800200 */
.L_x_34006:
        /* <DEDUP_REMOVED lines=43> */
.L_x_34004:
[----:B------:R-:W-:Y:S05]  /*1ff0*/  BSYNC.RECONVERGENT B1 ;  /* 0x0000000000017941 */ /* 0x000fea0003800200 */
.L_x_34003:
        /* <DEDUP_REMOVED lines=9> */
.L_x_33988:
        /* <DEDUP_REMOVED lines=16> */
.L_x_34011:
        /* <DEDUP_REMOVED lines=13> */
.L_x_34013:
[----:B------:R-:W-:Y:S05]  /*2260*/  BSYNC.RECONVERGENT B2 ;  /* 0x0000000000027941 */ /* 0x000fea0003800200 */
.L_x_34012:
        /* <DEDUP_REMOVED lines=42> */
.L_x_34010:
[----:B------:R-:W-:Y:S05]  /*2510*/  BSYNC.RECONVERGENT B1 ;  /* 0x0000000000017941 */ /* 0x000fea0003800200 */
.L_x_34009:
[----:B------:R-:W-:Y:S01]  /*2520*/  I2FP.F32.U32 R3, R0 ;  /* 0x0000000000037245 */ /* 0x000fe20000201000 */
[----:B------:R-:W-:Y:S01]  /*2530*/  IMAD.U32 R116, RZ, RZ, UR35 ;  /* 0x00000023ff747e24 */ /* 0x000fe2000f8e00ff */
[----:B------:R-:W-:Y:S01]  /*2540*/  ISETP.NE.AND P2, PT, R72, 0x1, PT ;  /* 0x000000014800780c */ /* 0x000fe20003f45270 */
[----:B------:R-:W-:Y:S01]  /*2550*/  BSSY.RECONVERGENT B1, `(.L_x_34014) ;  /* 0x000004a000017945 */ /* 0x000fe20003800200 */
[----:B------:R-:W-:Y:S01]  /*2560*/  MOV R0, UR34 ;  /* 0x0000002200007c02 */ /* 0x000fe20008000f00 */
[----:B------:R-:W-:Y:S01]  /*2570*/  FFMA.FTZ R3, R3, R118, 1.1641532182693481445e-10 ;  /* 0x2f00000003037423 */ /* 0x000fe20000010076 */
[----:B------:R-:W-:Y:S01]  /*2580*/  IMAD.MOV.U32 R73, RZ, RZ, 0x2 ;  /* 0x00000002ff497424 */ /* 0x000fe200078e00ff */
[----:B------:R-:W-:-:S03]  /*2590*/  MOV R2, R114 ;  /* 0x0000007200027202 */ /* 0x000fc60000000f00 */
[----:B------:R-:W-:Y:S01]  /*25a0*/  FSETP.LE.FTZ.AND P1, PT, R3, R0, PT ;  /* 0x000000000300720b */ /* 0x000fe20003f33000 */
[----:B-----5:R-:W-:-:S04]  /*25b0*/  FMUL.FTZ R3, R68, R120 ;  /* 0x0000007844037220 */ /* 0x020fc80000410000 */
        /* <DEDUP_REMOVED lines=10> */
.L_x_34016:
        /* <DEDUP_REMOVED lines=13> */
.L_x_34018:
[----:B------:R-:W-:Y:S05]  /*2730*/  BSYNC.RECONVERGENT B2 ;  /* 0x0000000000027941 */ /* 0x000fea0003800200 */
.L_x_34017:
        /* <DEDUP_REMOVED lines=40> */
[----:B------:R-:W-:Y:S01]  /*29c0*/  LOP3.LUT R111, R2, UR33, R75, 0x96, !PT ;  /* 0x00000021026f7c12 */ /* 0x000fe2000f8e964b */
[----:B------:R-:W-:Y:S02]  /*29d0*/  IMAD.MOV.U32 R2, RZ, RZ, R76 ;  /* 0x000000ffff027224 */ /* 0x000fe400078e004c */
[----:B------:R-:W-:-:S07]  /*29e0*/  IMAD.MOV.U32 R76, RZ, RZ, R74 ;  /* 0x000000ffff4c7224 */ /* 0x000fce00078e004a */
.L_x_34015:
[----:B------:R-:W-:Y:S05]  /*29f0*/  BSYNC.RECONVERGENT B1 ;  /* 0x0000000000017941 */ /* 0x000fea0003800200 */
.L_x_34014:
[----:B------:R-:W-:Y:S01]  /*2a00*/  ISETP.NE.AND P3, PT, R73, 0x1, PT ;  /* 0x000000014900780c */ /* 0x000fe20003f65270 */
[----:B------:R-:W-:Y:S01]  /*2a10*/  FMUL.FTZ R69, R69, R120 ;  /* 0x0000007845457220 */ /* 0x000fe20000410000 */
[----:B------:R-:W-:Y:S01]  /*2a20*/  I2FP.F32.U32 R3, R2 ;  /* 0x0000000200037245 */ /* 0x000fe20000201000 */
[----:B------:R-:W-:Y:S01]  /*2a30*/  BSSY.RECONVERGENT B1, `(.L_x_34019) ;  /* 0x0000048000017945 */ /* 0x000fe20003800200 */
[----:B------:R-:W-:Y:S02]  /*2a40*/  IMAD.MOV.U32 R72, RZ, RZ, 0x2 ;  /* 0x00000002ff487424 */ /* 0x000fe400078e00ff */
[----:B------:R-:W-:Y:S01]  /*2a50*/  FMUL.FTZ R69, R69, R116 ;  /* 0x0000007445457220 */ /* 0x000fe20000410000 */
[----:B------:R-:W-:Y:S02]  /*2a60*/  IMAD.MOV.U32 R2, RZ, RZ, R114 ;  /* 0x000000ffff027224 */ /* 0x000fe400078e0072 */
        /* <DEDUP_REMOVED lines=11> */
.L_x_34021:
        /* <DEDUP_REMOVED lines=13> */
.L_x_34023:
[----:B------:R-:W-:Y:S05]  /*2bf0*/  BSYNC.RECONVERGENT B2 ;  /* 0x0000000000027941 */ /* 0x000fea0003800200 */
.L_x_34022:
        /* <DEDUP_REMOVED lines=43> */
.L_x_34020:
[----:B------:R-:W-:Y:S05]  /*2eb0*/  BSYNC.RECONVERGENT B1 ;  /* 0x0000000000017941 */ /* 0x000fea0003800200 */
.L_x_34019:
[----:B------:R-:W-:Y:S01]  /*2ec0*/  I2FP.F32.U32 R3, R2 ;  /* 0x0000000200037245 */ /* 0x000fe20000201000 */
[----:B------:R-:W-:Y:S01]  /*2ed0*/  BSSY.RECONVERGENT B1, `(.L_x_34024) ;  /* 0x000004a000017945 */ /* 0x000fe20003800200 */
[----:B------:R-:W-:Y:S01]  /*2ee0*/  ISETP.NE.AND P4, PT, R72, 0x1, PT ;  /* 0x000000014800780c */ /* 0x000fe20003f85270 */
[----:B------:R-:W-:Y:S02]  /*2ef0*/  HFMA2 R85, -RZ, RZ, 0, 1.1920928955078125e-07 ;  /* 0x00000002ff557431 */ /* 0x000fe400000001ff */
[----:B------:R-:W-:Y:S02]  /*2f00*/  IMAD.MOV.U32 R2, RZ, RZ, R114 ;  /* 0x000000ffff027224 */ /* 0x000fe400078e0072 */
[----:B------:R-:W-:-:S05]  /*2f10*/  FFMA.FTZ R3, R3, R118, 1.1641532182693481445e-10 ;  /* 0x2f00000003037423 */ /* 0x000fca0000010076 */
        /* <DEDUP_REMOVED lines=12> */
.L_x_34026:
        /* <DEDUP_REMOVED lines=13> */
.L_x_34028:
[----:B------:R-:W-:Y:S05]  /*30b0*/  BSYNC.RECONVERGENT B2 ;  /* 0x0000000000027941 */ /* 0x000fea0003800200 */
.L_x_34027:
        /* <DEDUP_REMOVED lines=43> */
.L_x_34025:
[----:B------:R-:W-:Y:S05]  /*3370*/  BSYNC.RECONVERGENT B1 ;  /* 0x0000000000017941 */ /* 0x000fea0003800200 */
.L_x_34024:
        /* <DEDUP_REMOVED lines=10> */
.L_x_34008:
[----:B------:R-:W0:Y:S01]  /*3420*/  LDC.64 R2, c[0x0][0x3a8] ;  /* 0x0000ea00ff027b82 */ /* 0x000e220000000a00 */
[----:B------:R-:W-:Y:S01]  /*3430*/  SEL R72, RZ, 0x1000000, !P4 ;  /* 0x01000000ff487807 */ /* 0x000fe20006000000 */
[----:B------:R-:W-:Y:S01]  /*3440*/  VIADD R117, R119, 0x20 ;  /* 0x0000002077757836 */ /* 0x000fe20000000000 */
[----:B------:R-:W-:Y:S02]  /*3450*/  SEL R73, RZ, 0x10000, !P3 ;  /* 0x00010000ff497807 */ /* 0x000fe40005800000 */
[----:B------:R-:W-:-:S03]  /*3460*/  SEL R74, RZ, 0x100, !P2 ;  /* 0x00000100ff4a7807 */ /* 0x000fc60005000000 */
[----:B------:R-:W1:Y:S01]  /*3470*/  LDC.64 R96, c[0x0][0x3b0] ;  /* 0x0000ec00ff607b82 */ /* 0x000e620000000a00 */
[----:B------:R-:W-:Y:S02]  /*3480*/  IADD3 R72, PT, PT, R74, R72, R73 ;  /* 0x000000484a487210 */ /* 0x000fe40007ffe049 */
[----:B------:R-:W-:-:S04]  /*3490*/  SEL R73, RZ, 0x1, !P1 ;  /* 0x00000001ff497807 */ /* 0x000fc80004800000 */
[----:B------:R-:W-:Y:S01]  /*34a0*/  IADD3 R77, PT, PT, R72, R73, RZ ;  /* 0x00000049484d7210 */ /* 0x000fe20007ffe0ff */
        /* <DEDUP_REMOVED lines=26> */
.L_x_34032:
        /* <DEDUP_REMOVED lines=13> */
.L_x_34034:
[----:B------:R-:W-:Y:S05]  /*3720*/  BSYNC.RECONVERGENT B2 ;  /* 0x0000000000027941 */ /* 0x000fea0003800200 */
.L_x_34033:
        /* <DEDUP_REMOVED lines=43> */
.L_x_34031:
[----:B------:R-:W-:Y:S05]  /*39e0*/  BSYNC.RECONVERGENT B1 ;  /* 0x0000000000017941 */ /* 0x000fea0003800200 */
.L_x_34030:
[----:B------:R-:W-:Y:S01]  /*39f0*/  I2FP.F32.U32 R79, R78 ;  /* 0x0000004e004f7245 */ /* 0x000fe20000201000 */
[----:B-----5:R-:W-:Y:S01]  /*3a00*/  FMUL.FTZ R85, R72, R120 ;  /* 0x0000007848557220 */ /* 0x020fe20000410000 */
        /* <DEDUP_REMOVED lines=19> */
.L_x_34037:
        /* <DEDUP_REMOVED lines=13> */
.L_x_34039:
[----:B------:R-:W-:Y:S05]  /*3c10*/  BSYNC.RECONVERGENT B2 ;  /* 0x0000000000027941 */ /* 0x000fea0003800200 */
.L_x_34038:
        /* <DEDUP_REMOVED lines=43> */
.L_x_34036:
[----:B------:R-:W-:Y:S05]  /*3ed0*/  BSYNC.RECONVERGENT B1 ;  /* 0x0000000000017941 */ /* 0x000fea0003800200 */
.L_x_34035:
        /* <DEDUP_REMOVED lines=21> */
.L_x_34042:
        /* <DEDUP_REMOVED lines=13> */
.L_x_34044:
[----:B------:R-:W-:Y:S05]  /*4100*/  BSYNC.RECONVERGENT B2 ;  /* 0x0000000000027941 */ /* 0x000fea0003800200 */
.L_x_34043:
        /* <DEDUP_REMOVED lines=43> */
.L_x_34041:
[----:B------:R-:W-:Y:S05]  /*43c0*/  BSYNC.RECONVERGENT B1 ;  /* 0x0000000000017941 */ /* 0x000fea0003800200 */
.L_x_34040:
[----:B------:R-:W-:Y:S01]  /*43d0*/  I2FP.F32.U32 R77, R76 ;  /* 0x0000004c004d7245 */ /* 0x000fe20000201000 */
[----:B------:R-:W-:Y:S01]  /*43e0*/  FMUL.FTZ R79, R74, R120 ;  /* 0x000000784a4f7220 */ /* 0x000fe20000410000 */
[----:B------:R-:W-:Y:S01]  /*43f0*/  ISETP.NE.AND P4, PT, R80, 0x1, PT ;  /* 0x000000015000780c */ /* 0x000fe20003f85270 */
[----:B------:R-:W-:Y:S01]  /*4400*/  BSSY.RECONVERGENT B1, `(.L_x_34045) ;  /* 0x000004b000017945 */ /* 0x000fe20003800200 */
[----:B------:R-:W-:Y:S02]  /*4410*/  IMAD.MOV.U32 R87, RZ, RZ, 0x2 ;  /* 0x00000002ff577424 */ /* 0x000fe400078e00ff */
        /* <DEDUP_REMOVED lines=16> */
.L_x_34047:
        /* <DEDUP_REMOVED lines=13> */
.L_x_34049:
[----:B------:R-:W-:Y:S05]  /*45f0*/  BSYNC.RECONVERGENT B2 ;  /* 0x0000000000027941 */ /* 0x000fea0003800200 */
.L_x_34048:
        /* <DEDUP_REMOVED lines=43> */
.L_x_34046:
[----:B------:R-:W-:Y:S05]  /*48b0*/  BSYNC.RECONVERGENT B1 ;  /* 0x0000000000017941 */ /* 0x000fea0003800200 */
.L_x_34045:
        /* <DEDUP_REMOVED lines=9> */
.L_x_34029:
        /* <DEDUP_REMOVED lines=16> */
.L_x_34053:
        /* <DEDUP_REMOVED lines=13> */
.L_x_34055:
[----:B------:R-:W-:Y:S05]  /*4b20*/  BSYNC.RECONVERGENT B2 ;  /* 0x0000000000027941 */ /* 0x000fea0003800200 */
.L_x_34054:
        /* <DEDUP_REMOVED lines=42> */
.L_x_34052:
[----:B------:R-:W-:Y:S05]  /*4dd0*/  BSYNC.RECONVERGENT B1 ;  /* 0x0000000000017941 */ /* 0x000fea0003800200 */
.L_x_34051:
[----:B------:R-:W-:Y:S01]  /*4de0*/  I2FP.F32.U32 R77, R77 ;  /* 0x0000004d004d7245 */ /* 0x000fe20000201000 */
[----:B------:R-:W-:Y:S01]  /*4df0*/  BSSY.RECONVERGENT B1, `(.L_x_34056) ;  /* 0x000004a000017945 */ /* 0x000fe20003800200 */
[----:B------:R-:W-:Y:S01]  /*4e00*/  ISETP.NE.AND P2, PT, R78, 0x1, PT ;  /* 0x000000014e00780c */ /* 0x000fe20003f45270 */
[----:B------:R-:W-:Y:S02]  /*4e10*/  IMAD.MOV.U32 R79, RZ, RZ, 0x2 ;  /* 0x00000002ff4f7424 */ /* 0x000fe400078e00ff */
[----:B------:R-:W-:Y:S01]  /*4e20*/  FFMA.FTZ R77, R77, R118, 1.1641532182693481445e-10 ;  /* 0x2f0000004d4d7423 */ /* 0x000fe20000010076 */
[----:B------:R-:W-:-:S04]  /*4e30*/  IMAD.MOV.U32 R76, RZ, RZ, R114 ;  /* 0x000000ffff4c7224 */ /* 0x000fc800078e0072 */
[----:B------:R-:W-:Y:S01]  /*4e40*/  FSETP.LE.FTZ.AND P1, PT, R77, R0, PT ;  /* 0x000000004d00720b */ /* 0x000fe20003f33000 */
[----:B-----5:R-:W-:-:S04]  /*4e50*/  FMUL.FTZ R77, R72, R120 ;  /* 0x00000078484d7220 */ /* 0x020fc80000410000 */
[----:B------:R-:W-:Y:S01]  /*4e60*/  FMUL.FTZ R72, R77, R116 ;  /* 0x000000744d487220 */ /* 0x000fe20000410000 */
        /* <DEDUP_REMOVED lines=9> */
.L_x_34058:
        /* <DEDUP_REMOVED lines=13> */
.L_x_34060:
[----:B------:R-:W-:Y:S05]  /*4fd0*/  BSYNC.RECONVERGENT B2 ;  /* 0x0000000000027941 */ /* 0x000fea0003800200 */
.L_x_34059:
        /* <DEDUP_REMOVED lines=43> */
.L_x_34057:
[----:B------:R-:W-:Y:S05]  /*5290*/  BSYNC.RECONVERGENT B1 ;  /* 0x0000000000017941 */ /* 0x000fea0003800200 */
.L_x_34056:
        /* <DEDUP_REMOVED lines=18> */
.L_x_34063:
        /* <DEDUP_REMOVED lines=13> */
.L_x_34065:
[----:B------:R-:W-:Y:S05]  /*5490*/  BSYNC.RECONVERGENT B2 ;  /* 0x0000000000027941 */ /* 0x000fea0003800200 */
.L_x_34064:
        /* <DEDUP_REMOVED lines=43> */
.L_x_34062:
[----:B------:R-:W-:Y:S05]  /*5750*/  BSYNC.RECONVERGENT B1 ;  /* 0x0000000000017941 */ /* 0x000fea0003800200 */
.L_x_34061:
[----:B------:R-:W-:Y:S01]  /*5760*/  I2FP.F32.U32 R77, R76 ;  /* 0x0000004c004d7245 */ /* 0x000fe20000201000 */
[----:B------:R-:W-:Y:S01]  /*5770*/  BSSY.RECONVERGENT B1, `(.L_x_34066) ;  /* 0x000004a000017945 */ /* 0x000fe20003800200 */
[----:B------:R-:W-:Y:S01]  /*5780*/  ISETP.NE.AND P4, PT, R78, 0x1, PT ;  /* 0x000000014e00780c */ /* 0x000fe20003f85270 */
[----:B------:R-:W-:Y:S02]  /*5790*/  IMAD.MOV.U32 R87, RZ, RZ, 0x2 ;  /* 0x00000002ff577424 */ /* 0x000fe400078e00ff */
[----:B------:R-:W-:-:S05]  /*57a0*/  FFMA.FTZ R77, R77, R118, 1.1641532182693481445e-10 ;  /* 0x2f0000004d4d7423 */ /* 0x000fca0000010076 */
[----:B------:R-:W-:Y:S01]  /*57b0*/  FSETP.LE.FTZ.AND P3, PT, R77, R0, PT ;  /* 0x000000004d00720b */ /* 0x000fe20003f73000 */
[----:B------:R-:W-:Y:S01]  /*57c0*/  FMUL.FTZ R77, R74, R120 ;  /* 0x000000784a4d7220 */ /* 0x000fe20000410000 */
[----:B------:R-:W-:-:S03]  /*57d0*/  MOV R74, R114 ;  /* 0x00000072004a7202 */ /* 0x000fc60000000f00 */
        /* <DEDUP_REMOVED lines=10> */
.L_x_34068:
        /* <DEDUP_REMOVED lines=13> */
.L_x_34070:
[----:B------:R-:W-:Y:S05]  /*5950*/  BSYNC.RECONVERGENT B2 ;  /* 0x0000000000027941 */ /* 0x000fea0003800200 */
.L_x_34069:
        /* <DEDUP_REMOVED lines=43> */
.L_x_34067:
[----:B------:R-:W-:Y:S05]  /*5c10*/  BSYNC.RECONVERGENT B1 ;  /* 0x0000000000017941 */ /* 0x000fea0003800200 */
.L_x_34066:
        /* <DEDUP_REMOVED lines=10> */
.L_x_34050:
[----:B------:R-:W-:Y:S01]  /*5cc0*/  SEL R76, RZ, 0x1000000, !P4 ;  /* 0x01000000ff4c7807 */ /* 0x000fe20006000000 */
[----:B------:R-:W-:Y:S01]  /*5cd0*/  VIADD R121, R119, 0x40 ;  /* 0x0000004077797836 */ /* 0x000fe20000000000 */
[----:B------:R-:W-:Y:S02]  /*5ce0*/  SEL R77, RZ, 0x10000, !P3 ;  /* 0x00010000ff4d7807 */ /* 0x000fe40005800000 */
[----:B------:R-:W-:Y:S01]  /*5cf0*/  SEL R78, RZ, 0x100, !P2 ;  /* 0x00000100ff4e7807 */ /* 0x000fe20005000000 */
[----:B------:R-:W-:Y:S01]  /*5d00*/  IMAD.WIDE.U32 R80, R121, 0x10, R98 ;  /* 0x0000001079507825 */ /* 0x000fe200078e0062 */
[----:B------:R-:W-:Y:S02]  /*5d10*/  SEL R79, RZ, 0x1, !P1 ;  /* 0x00000001ff4f7807 */ /* 0x000fe40004800000 */
[----:B------:R-:W-:Y:S01]  /*5d20*/  IADD3 R78, PT, PT, R78, R76, R77 ;  /* 0x0000004c4e4e7210 */ /* 0x000fe20007ffe04d */
[----:B------:R-:W-:-:S04]  /*5d30*/  IMAD.WIDE.U32 R76, R117, 0x10, R2 ;  /* 0x00000010754c7825 */ /* 0x000fc800078e0002 */
[----:B------:R-:W-:Y:S01]  /*5d40*/  IMAD.IADD R85, R78, 0x1, R79 ;  /* 0x000000014e557824 */ /* 0x000fe200078e024f */
[----:B------:R0:W-:Y:S01]  /*5d50*/  STG.E.128 desc[UR8][R76.64], R72 ;  /* 0x000000484c007986 */ /* 0x0001e2000c101d08 */
[----:B------:R-:W-:-:S05]  /*5d60*/  IMAD.WIDE.U32 R78, R117, 0x4, R96 ;  /* 0x00000004754e7825 */ /* 0x000fca00078e0060 */
        /* <DEDUP_REMOVED lines=22> */
.L_x_34074:
        /* <DEDUP_REMOVED lines=13> */
.L_x_34076:
[----:B------:R-:W-:Y:S05]  /*5fa0*/  BSYNC.RECONVERGENT B2 ;  /* 0x0000000000027941 */ /* 0x000fea0003800200 */
.L_x_34075:
        /* <DEDUP_REMOVED lines=43> */
.L_x_34073:
[----:B------:R-:W-:Y:S05]  /*6260*/  BSYNC.RECONVERGENT B1 ;  /* 0x0000000000017941 */ /* 0x000fea0003800200 */
.L_x_34072:
        /* <DEDUP_REMOVED lines=21> */
.L_x_34079:
        /* <DEDUP_REMOVED lines=13> */
.L_x_34081:
[----:B------:R-:W-:Y:S05]  /*6490*/  BSYNC.RECONVERGENT B2 ;  /* 0x0000000000027941 */ /* 0x000fea0003800200 */
.L_x_34080:
        /* <DEDUP_REMOVED lines=43> */
.L_x_34078:
[----:B------:R-:W-:Y:S05]  /*6750*/  BSYNC.RECONVERGENT B1 ;  /* 0x0000000000017941 */ /* 0x000fea0003800200 */
.L_x_34077:
        /* <DEDUP_REMOVED lines=21> */
.L_x_34084:
        /* <DEDUP_REMOVED lines=13> */
.L_x_34086:
[----:B------:R-:W-:Y:S05]  /*6980*/  BSYNC.RECONVERGENT B2 ;  /* 0x0000000000027941 */ /* 0x000fea0003800200 */
.L_x_34085:
        /* <DEDUP_REMOVED lines=43> */
.L_x_34083:
[----:B------:R-:W-:Y:S05]  /*6c40*/  BSYNC.RECONVERGENT B1 ;  /* 0x0000000000017941 */ /* 0x000fea0003800200 */
.L_x_34082:
        /* <DEDUP_REMOVED lines=21> */
.L_x_34089:
        /* <DEDUP_REMOVED lines=13> */
.L_x_34091:
[----:B------:R-:W-:Y:S05]  /*6e70*/  BSYNC.RECONVERGENT B2 ;  /* 0x0000000000027941 */ /* 0x000fea0003800200 */
.L_x_34090:
        /* <DEDUP_REMOVED lines=43> */
.L_x_34088:
[----:B------:R-:W-:Y:S05]  /*7130*/  BSYNC.RECONVERGENT B1 ;  /* 0x0000000000017941 */ /* 0x000fea0003800200 */
.L_x_34087:
        /* <DEDUP_REMOVED lines=9> */
.L_x_34071:
        /* <DEDUP_REMOVED lines=16> */
.L_x_34095:
        /* <DEDUP_REMOVED lines=13> */
.L_x_34097:
[----:B------:R-:W-:Y:S05]  /*73a0*/  BSYNC.RECONVERGENT B2 ;  /* 0x0000000000027941 */ /* 0x000fea0003800200 */
.L_x_34096:
        /* <DEDUP_REMOVED lines=42> */
.L_x_34094:
[----:B------:R-:W-:Y:S05]  /*7650*/  BSYNC.RECONVERGENT B1 ;  /* 0x0000000000017941 */ /* 0x000fea0003800200 */
.L_x_34093:
[----:B------:R-:W-:Y:S01]  /*7660*/  ISETP.NE.AND P2, PT, R78, 0x1, PT ;  /* 0x000000014e00780c */ /* 0x000fe20003f45270 */
[----:B-----5:R-:W-:Y:S01]  /*7670*/  FMUL.FTZ R79, R80, R120 ;  /* 0x00000078504f7220 */ /* 0x020fe20000410000 */
        /* <DEDUP_REMOVED lines=16> */
.L_x_34100:
        /* <DEDUP_REMOVED lines=13> */
.L_x_34102:
[----:B------:R-:W-:Y:S05]  /*7850*/  BSYNC.RECONVERGENT B2 ;  /* 0x0000000000027941 */ /* 0x000fea0003800200 */
.L_x_34101:
        /* <DEDUP_REMOVED lines=43> */
.L_x_34099:
[----:B------:R-:W-:Y:S05]  /*7b10*/  BSYNC.RECONVERGENT B1 ;  /* 0x0000000000017941 */ /* 0x000fea0003800200 */
.L_x_34098:
[----:B------:R-:W-:Y:S01]  /*7b20*/  I2FP.F32.U32 R77, R77 ;  /* 0x0000004d004d7245 */ /* 0x000fe20000201000 */
[----:B------:R-:W-:Y:S01]  /*7b30*/  BSSY.RECONVERGENT B1, `(.L_x_34103) ;  /* 0x000004a000017945 */ /* 0x000fe20003800200 */
[----:B------:R-:W-:Y:S01]  /*7b40*/  ISETP.NE.AND P3, PT, R80, 0x1, PT ;  /* 0x000000015000780c */ /* 0x000fe20003f65270 */
[----:B------:R-:W-:Y:S01]  /*7b50*/  IMAD.MOV.U32 R84, RZ, RZ, 0x2 ;  /* 0x00000002ff547424 */ /* 0x000fe200078e00ff */
[----:B------:R-:W-:Y:S01]  /*7b60*/  MOV R78, R114 ;  /* 0x00000072004e7202 */ /* 0x000fe20000000f00 */
        /* <DEDUP_REMOVED lines=13> */
.L_x_34105:
        /* <DEDUP_REMOVED lines=13> */
.L_x_34107:
[----:B------:R-:W-:Y:S05]  /*7d10*/  BSYNC.RECONVERGENT B2 ;  /* 0x0000000000027941 */ /* 0x000fea0003800200 */
.L_x_34106:
        /* <DEDUP_REMOVED lines=43> */
.L_x_34104:
[----:B------:R-:W-:Y:S05]  /*7fd0*/  BSYNC.RECONVERGENT B1 ;  /* 0x0000000000017941 */ /* 0x000fea0003800200 */
.L_x_34103:
        /* <DEDUP_REMOVED lines=18> */
.L_x_34110:
        /* <DEDUP_REMOVED lines=13> */
.L_x_34112:
[----:B------:R-:W-:Y:S05]  /*81d0*/  BSYNC.RECONVERGENT B2 ;  /* 0x0000000000027941 */ /* 0x000fea0003800200 */
.L_x_34111:
        /* <DEDUP_REMOVED lines=43> */
.L_x_34109:
[----:B------:R-:W-:Y:S05]  /*8490*/  BSYNC.RECONVERGENT B1 ;  /* 0x0000000000017941 */ /* 0x000fea0003800200 */
.L_x_34108:
        /* <DEDUP_REMOVED lines=10> */
.L_x_34092:
[----:B------:R-:W-:Y:S01]  /*8540*/  SEL R80, RZ, 0x1000000, !P4 ;  /* 0x01000000ff507807 */ /* 0x000fe20006000000 */
[----:B------:R-:W-:Y:S01]  /*8550*/  VIADD R123, R119, 0x60 ;  /* 0x00000060777b7836 */ /* 0x000fe20000000000 */
[----:B------:R-:W-:Y:S01]  /*8560*/  SEL R81, RZ, 0x10000, !P3 ;  /* 0x00010000ff517807 */ /* 0x000fe20005800000 */
[C---:B------:R-:W-:Y:S01]  /*8570*/  IMAD.WIDE.U32 R84, R121.reuse, 0x10, R2 ;  /* 0x0000001079547825 */ /* 0x040fe200078e0002 */
[----:B------:R-:W-:Y:S02]  /*8580*/  SEL R82, RZ, 0x100, !P2 ;  /* 0x00000100ff527807 */ /* 0x000fe40005000000 */
[----:B------:R-:W-:Y:S01]  /*8590*/  SEL R83, RZ, 0x1, !P1 ;  /* 0x00000001ff537807 */ /* 0x000fe20004800000 */
[----:B------:R-:W-:Y:S01]  /*85a0*/  IMAD.WIDE.U32 R86, R121, 0x4, R96 ;  /* 0x0000000479567825 */ /* 0x000fe200078e0060 */
[----:B------:R-:W-:Y:S01]  /*85b0*/  IADD3 R80, PT, PT, R82, R80, R81 ;  /* 0x0000005052507210 */ /* 0x000fe20007ffe051 */
[----:B------:R0:W-:Y:S03]  /*85c0*/  STG.E.128 desc[UR8][R84.64], R76 ;  /* 0x0000004c54007986 */ /* 0x0001e6000c101d08 */
[----:B------:R-:W-:Y:S01]  /*85d0*/  IADD3 R89, PT, PT, R80, R83, RZ ;  /* 0x0000005350597210 */ /* 0x000fe20007ffe0ff */
[----:B------:R-:W-:-:S04]  /*85e0*/  IMAD.WIDE.U32 R80, R123, 0x10, R98 ;  /* 0x000000107b507825 */ /* 0x000fc800078e0062 */
        /* <DEDUP_REMOVED lines=22> */
.L_x_34116:
        /* <DEDUP_REMOVED lines=13> */
.L_x_34118:
[----:B------:R-:W-:Y:S05]  /*8820*/  BSYNC.RECONVERGENT B2 ;  /* 0x0000000000027941 */ /* 0x000fea0003800200 */
.L_x_34117:
        /* <DEDUP_REMOVED lines=43> */
.L_x_34115:
[----:B------:R-:W-:Y:S05]  /*8ae0*/  BSYNC.RECONVERGENT B1 ;  /* 0x0000000000017941 */ /* 0x000fea0003800200 */
.L_x_34114:
[----:B------:R-:W-:Y:S01]  /*8af0*/  I2FP.F32.U32 R91, R90 ;  /* 0x0000005a005b7245 */ /* 0x000fe20000201000 */
[----:B-----5:R-:W-:Y:S01]  /*8b00*/  FMUL.FTZ R93, R80, R120 ;  /* 0x00000078505d7220 */ /* 0x020fe20000410000 */
        /* <DEDUP_REMOVED lines=19> */
.L_x_34121:
        /* <DEDUP_REMOVED lines=13> */
.L_x_34123:
[----:B------:R-:W-:Y:S05]  /*8d10*/  BSYNC.RECONVERGENT B2 ;  /* 0x0000000000027941 */ /* 0x000fea0003800200 */
.L_x_34122:
        /* <DEDUP_REMOVED lines=43> */
.L_x_34120:
[----:B------:R-:W-:Y:S05]  /*8fd0*/  BSYNC.RECONVERGENT B1 ;  /* 0x0000000000017941 */ /* 0x000fea0003800200 */
.L_x_34119:
        /* <DEDUP_REMOVED lines=21> */
.L_x_34126:
        /* <DEDUP_REMOVED lines=13> */
.L_x_34128:
[----:B------:R-:W-:Y:S05]  /*9200*/  BSYNC.RECONVERGENT B2 ;  /* 0x0000000000027941 */ /* 0x000fea0003800200 */
.L_x_34127:
        /* <DEDUP_REMOVED lines=43> */
.L_x_34125:
[----:B------:R-:W-:Y:S05]  /*94c0*/  BSYNC.RECONVERGENT B1 ;  /* 0x0000000000017941 */ /* 0x000fea0003800200 */
.L_x_34124:
        /* <DEDUP_REMOVED lines=21> */
.L_x_34131:
        /* <DEDUP_REMOVED lines=13> */
.L_x_34133:
[----:B------:R-:W-:Y:S05]  /*96f0*/  BSYNC.RECONVERGENT B2 ;  /* 0x0000000000027941 */ /* 0x000fea0003800200 */
.L_x_34132:
        /* <DEDUP_REMOVED lines=43> */
.L_x_34130:
[----:B------:R-:W-:Y:S05]  /*99b0*/  BSYNC.RECONVERGENT B1 ;  /* 0x0000000000017941 */ /* 0x000fea0003800200 */
.L_x_34129:
        /* <DEDUP_REMOVED lines=9> */
.L_x_34113:
        /* <DEDUP_REMOVED lines=16> */
.L_x_34137:
        /* <DEDUP_REMOVED lines=13> */
.L_x_34139:
[----:B------:R-:W-:Y:S05]  /*9c20*/  BSYNC.RECONVERGENT B2 ;  /* 0x0000000000027941 */ /* 0x000fea0003800200 */
.L_x_34138:
        /* <DEDUP_REMOVED lines=42> */
.L_x_34136:
[----:B------:R-:W-:Y:S05]  /*9ed0*/  BSYNC.RECONVERGENT B1 ;  /* 0x0000000000017941 */ /* 0x000fea0003800200 */
.L_x_34135:
[----:B------:R-:W-:Y:S01]  /*9ee0*/  I2FP.F32.U32 R85, R84 ;  /* 0x0000005400557245 */ /* 0x000fe20000201000 */
[----:B------:R-:W-:Y:S01]  /*9ef0*/  BSSY.RECONVERGENT B1, `(.L_x_34140) ;  /* 0x000004a000017945 */ /* 0x000fe20003800200 */
[----:B------:R-:W-:Y:S01]  /*9f00*/  ISETP.NE.AND P2, PT, R86, 0x1, PT ;  /* 0x000000015600780c */ /* 0x000fe20003f45270 */
[----:B------:R-:W-:Y:S01]  /*9f10*/  IMAD.MOV.U32 R87, RZ, RZ, 0x2 ;  /* 0x00000002ff577424 */ /* 0x000fe200078e00ff */
[----:B------:R-:W-:Y:S01]  /*9f20*/  MOV R84, R114 ;  /* 0x0000007200547202 */ /* 0x000fe20000000f00 */
[----:B------:R-:W-:-:S05]  /*9f30*/  FFMA.FTZ R85, R85, R118, 1.1641532182693481445e-10 ;  /* 0x2f00000055557423 */ /* 0x000fca0000010076 */
        /* <DEDUP_REMOVED lines=12> */
.L_x_34142:
        /* <DEDUP_REMOVED lines=13> */
.L_x_34144:
[----:B------:R-:W-:Y:S05]  /*a0d0*/  BSYNC.RECONVERGENT B2 ;  /* 0x0000000000027941 */ /* 0x000fea0003800200 */
.L_x_34143:
        /* <DEDUP_REMOVED lines=43> */
.L_x_34141:
[----:B------:R-:W-:Y:S05]  /*a390*/  BSYNC.RECONVERGENT B1 ;  /* 0x0000000000017941 */ /* 0x000fea0003800200 */
.L_x_34140:
        /* <DEDUP_REMOVED lines=18> */
.L_x_34147:
        /* <DEDUP_REMOVED lines=13> */
.L_x_34149:
[----:B------:R-:W-:Y:S05]  /*a590*/  BSYNC.RECONVERGENT B2 ;  /* 0x0000000000027941 */ /* 0x000fea0003800200 */
.L_x_34148:
        /* <DEDUP_REMOVED lines=43> */
.L_x_34146:
[----:B------:R-:W-:Y:S05]  /*a850*/  BSYNC.RECONVERGENT B1 ;  /* 0x0000000000017941 */ /* 0x000fea0003800200 */
.L_x_34145:
        /* <DEDUP_REMOVED lines=18> */
.L_x_34152:
        /* <DEDUP_REMOVED lines=13> */
.L_x_34154:
[----:B------:R-:W-:Y:S05]  /*aa50*/  BSYNC.RECONVERGENT B2 ;  /* 0x0000000000027941 */ /* 0x000fea0003800200 */
.L_x_34153:
        /* <DEDUP_REMOVED lines=43> */
.L_x_34151:
[----:B------:R-:W-:Y:S05]  /*ad10*/  BSYNC.RECONVERGENT B1 ;  /* 0x0000000000017941 */ /* 0x000fea0003800200 */
.L_x_34150:
        /* <DEDUP_REMOVED lines=10> */
.L_x_34134:
        /* <DEDUP_REMOVED lines=33> */
.L_x_34158:
        /* <DEDUP_REMOVED lines=13> */
.L_x_34160:
[----:B------:R-:W-:Y:S05]  /*b0a0*/  BSYNC.RECONVERGENT B2 ;  /* 0x0000000000027941 */ /* 0x000fea0003800200 */
.L_x_34159:
        /* <DEDUP_REMOVED lines=43> */
.L_x_34157:
[----:B------:R-:W-:Y:S05]  /*b360*/  BSYNC.RECONVERGENT B1 ;  /* 0x0000000000017941 */ /* 0x000fea0003800200 */
.L_x_34156:
[----:B------:R-:W-:Y:S01]  /*b370*/  I2FP.F32.U32 R95, R94 ;  /* 0x0000005e005f7245 */ /* 0x000fe20000201000 */
[----:B-----5:R-:W-:Y:S01]  /*b380*/  FMUL.FTZ R101, R84, R120 ;  /* 0x0000007854657220 */ /* 0x020fe20000410000 */
        /* <DEDUP_REMOVED lines=19> */
.L_x_34163:
        /* <DEDUP_REMOVED lines=13> */
.L_x_34165:
[----:B------:R-:W-:Y:S05]  /*b590*/  BSYNC.RECONVERGENT B2 ;  /* 0x0000000000027941 */ /* 0x000fea0003800200 */
.L_x_34164:
        /* <DEDUP_REMOVED lines=43> */
.L_x_34162:
[----:B------:R-:W-:Y:S05]  /*b850*/  BSYNC.RECONVERGENT B1 ;  /* 0x0000000000017941 */ /* 0x000fea0003800200 */
.L_x_34161:
        /* <DEDUP_REMOVED lines=21> */
.L_x_34168:
        /* <DEDUP_REMOVED lines=13> */
.L_x_34170:
[----:B------:R-:W-:Y:S05]  /*ba80*/  BSYNC.RECONVERGENT B2 ;  /* 0x0000000000027941 */ /* 0x000fea0003800200 */
.L_x_34169:
        /* <DEDUP_REMOVED lines=43> */
.L_x_34167:
[----:B------:R-:W-:Y:S05]  /*bd40*/  BSYNC.RECONVERGENT B1 ;  /* 0x0000000000017941 */ /* 0x000fea0003800200 */
.L_x_34166:
        /* <DEDUP_REMOVED lines=21> */
.L_x_34173:
        /* <DEDUP_REMOVED lines=13> */
.L_x_34175:
[----:B------:R-:W-:Y:S05]  /*bf70*/  BSYNC.RECONVERGENT B2 ;  /* 0x0000000000027941 */ /* 0x000fea0003800200 */
.L_x_34174:
        /* <DEDUP_REMOVED lines=43> */
.L_x_34172:
[----:B------:R-:W-:Y:S05]  /*c230*/  BSYNC.RECONVERGENT B1 ;  /* 0x0000000000017941 */ /* 0x000fea0003800200 */
.L_x_34171:
        /* <DEDUP_REMOVED lines=9> */
.L_x_34155:
        /* <DEDUP_REMOVED lines=16> */
.L_x_34179:
        /* <DEDUP_REMOVED lines=13> */
.L_x_34181:
[----:B------:R-:W-:Y:S05]  /*c4a0*/  BSYNC.RECONVERGENT B2 ;  /* 0x0000000000027941 */ /* 0x000fea0003800200 */
.L_x_34180:
        /* <DEDUP_REMOVED lines=42> */
.L_x_34178:
[----:B------:R-:W-:Y:S05]  /*c750*/  BSYNC.RECONVERGENT B1 ;  /* 0x0000000000017941 */ /* 0x000fea0003800200 */
.L_x_34177:
[----:B------:R-:W-:Y:S01]  /*c760*/  I2FP.F32.U32 R89, R88 ;  /* 0x0000005800597245 */ /* 0x000fe20000201000 */
[----:B------:R-:W-:Y:S01]  /*c770*/  BSSY.RECONVERGENT B1, `(.L_x_34182) ;  /* 0x000004a000017945 */ /* 0x000fe20003800200 */
[----:B------:R-:W-:Y:S01]  /*c780*/  ISETP.NE.AND P2, PT, R90, 0x1, PT ;  /* 0x000000015a00780c */ /* 0x000fe20003f45270 */
[----:B------:R-:W-:Y:S02]  /*c790*/  HFMA2 R91, -RZ, RZ, 0, 1.1920928955078125e-07 ;  /* 0x00000002ff5b7431 */ /* 0x000fe400000001ff */
[----:B------:R-:W-:Y:S02]  /*c7a0*/  IMAD.MOV.U32 R88, RZ, RZ, R114 ;  /* 0x000000ffff587224 */ /* 0x000fe400078e0072 */
        /* <DEDUP_REMOVED lines=13> */
.L_x_34184:
        /* <DEDUP_REMOVED lines=13> */
.L_x_34186:
[----:B------:R-:W-:Y:S05]  /*c950*/  BSYNC.RECONVERGENT B2 ;  /* 0x0000000000027941 */ /* 0x000fea0003800200 */
.L_x_34185:
        /* <DEDUP_REMOVED lines=43> */
.L_x_34183:
[----:B------:R-:W-:Y:S05]  /*cc10*/  BSYNC.RECONVERGENT B1 ;  /* 0x0000000000017941 */ /* 0x000fea0003800200 */
.L_x_34182:
        /* <DEDUP_REMOVED lines=18> */
.L_x_34189:
        /* <DEDUP_REMOVED lines=13> */
.L_x_34191:
[----:B------:R-:W-:Y:S05]  /*ce10*/  BSYNC.RECONVERGENT B2 ;  /* 0x0000000000027941 */ /* 0x000fea0003800200 */
.L_x_34190:
        /* <DEDUP_REMOVED lines=43> */
.L_x_34188:
[----:B------:R-:W-:Y:S05]  /*d0d0*/  BSYNC.RECONVERGENT B1 ;  /* 0x0000000000017941 */ /* 0x000fea0003800200 */
.L_x_34187:
        /* <DEDUP_REMOVED lines=18> */
.L_x_34194:
        /* <DEDUP_REMOVED lines=13> */
.L_x_34196:
[----:B------:R-:W-:Y:S05]  /*d2d0*/  BSYNC.RECONVERGENT B2 ;  /* 0x0000000000027941 */ /* 0x000fea0003800200 */
.L_x_34195:
        /* <DEDUP_REMOVED lines=43> */
.L_x_34193:
[----:B------:R-:W-:Y:S05]  /*d590*/  BSYNC.RECONVERGENT B1 ;  /* 0x0000000000017941 */ /* 0x000fea0003800200 */
.L_x_34192:
        /* <DEDUP_REMOVED lines=10> */
.L_x_34176:
        /* <DEDUP_REMOVED lines=33> */
.L_x_34200:
        /* <DEDUP_REMOVED lines=13> */
.L_x_34202:
[----:B------:R-:W-:Y:S05]  /*d920*/  BSYNC.RECONVERGENT B2 ;  /* 0x0000000000027941 */ /* 0x000fea0003800200 */
.L_x_34201:
        /* <DEDUP_REMOVED lines=43> */
.L_x_34199:
[----:B------:R-:W-:Y:S05]  /*dbe0*/  BSYNC.RECONVERGENT B1 ;  /* 0x0000000000017941 */ /* 0x000fea0003800200 */
.L_x_34198:
        /* <DEDUP_REMOVED lines=21> */
.L_x_34205:
        /* <DEDUP_REMOVED lines=13> */
.L_x_34207:
[----:B------:R-:W-:Y:S05]  /*de10*/  BSYNC.RECONVERGENT B2 ;  /* 0x0000000000027941 */ /* 0x000fea0003800200 */
.L_x_34206:
        /* <DEDUP_REMOVED lines=43> */
.L_x_34204:
[----:B------:R-:W-:Y:S05]  /*e0d0*/  BSYNC.RECONVERGENT B1 ;  /* 0x0000000000017941 */ /* 0x000fea0003800200 */
.L_x_34203:
        /* <DEDUP_REMOVED lines=21> */
.L_x_34210:
        /* <DEDUP_REMOVED lines=13> */
.L_x_34212:
[----:B------:R-:W-:Y:S05]  /*e300*/  BSYNC.RECONVERGENT B2 ;  /* 0x0000000000027941 */ /* 0x000fea0003800200 */
.L_x_34211:
        /* <DEDUP_REMOVED lines=43> */
.L_x_34209:
[----:B------:R-:W-:Y:S05]  /*e5c0*/  BSYNC.RECONVERGENT B1 ;  /* 0x0000000000017941 */ /* 0x000fea0003800200 */
.L_x_34208:
        /* <DEDUP_REMOVED lines=21> */
.L_x_34215:
        /* <DEDUP_REMOVED lines=13> */
.L_x_34217:
[----:B------:R-:W-:Y:S05]  /*e7f0*/  BSYNC.RECONVERGENT B2 ;  /* 0x0000000000027941 */ /* 0x000fea0003800200 */
.L_x_34216:
        /* <DEDUP_REMOVED lines=43> */
.L_x_34214:
[----:B------:R-:W-:Y:S05]  /*eab0*/  BSYNC.RECONVERGENT B1 ;  /* 0x0000000000017941 */ /* 0x000fea0003800200 */
.L_x_34213:
        /* <DEDUP_REMOVED lines=9> */
.L_x_34197:
        /* <DEDUP_REMOVED lines=16> */
.L_x_34221:
        /* <DEDUP_REMOVED lines=13> */
.L_x_34223:
[----:B------:R-:W-:Y:S05]  /*ed20*/  BSYNC.RECONVERGENT B2 ;  /* 0x0000000000027941 */ /* 0x000fea0003800200 */
.L_x_34222:
        /* <DEDUP_REMOVED lines=42> */
.L_x_34220:
[----:B------:R-:W-:Y:S05]  /*efd0*/  BSYNC.RECONVERGENT B1 ;  /* 0x0000000000017941 */ /* 0x000fea0003800200 */
.L_x_34219:
        /* <DEDUP_REMOVED lines=18> */
.L_x_34226:
        /* <DEDUP_REMOVED lines=13> */
.L_x_34228:
[----:B------:R-:W-:Y:S05]  /*f1d0*/  BSYNC.RECONVERGENT B2 ;  /* 0x0000000000027941 */ /* 0x000fea0003800200 */
.L_x_34227:
        /* <DEDUP_REMOVED lines=43> */
.L_x_34225:
[----:B------:R-:W-:Y:S05]  /*f490*/  BSYNC.RECONVERGENT B1 ;  /* 0x0000000000017941 */ /* 0x000fea0003800200 */
.L_x_34224:
        /* <DEDUP_REMOVED lines=18> */
.L_x_34231:
        /* <DEDUP_REMOVED lines=13> */
.L_x_34233:
[----:B------:R-:W-:Y:S05]  /*f690*/  BSYNC.RECONVERGENT B2 ;  /* 0x0000000000027941 */ /* 0x000fea0003800200 */
.L_x_34232:
        /* <DEDUP_REMOVED lines=43> */
.L_x_34230:
[----:B------:R-:W-:Y:S05]  /*f950*/  BSYNC.RECONVERGENT B1 ;  /* 0x0000000000017941 */ /* 0x000fea0003800200 */
.L_x_34229:
        /* <DEDUP_REMOVED lines=18> */
.L_x_34236:
        /* <DEDUP_REMOVED lines=13> */
.L_x_34238:
[----:B------:R-:W-:Y:S05]  /*fb50*/  BSYNC.RECONVERGENT B2 ;  /* 0x0000000000027941 */ /* 0x000fea0003800200 */
.L_x_34237:
        /* <DEDUP_REMOVED lines=43> */
.L_x_34235:
[----:B------:R-:W-:Y:S05]  /*fe10*/  BSYNC.RECONVERGENT B1 ;  /* 0x0000000000017941 */ /* 0x000fea0003800200 */
.L_x_34234:
        /* <DEDUP_REMOVED lines=10> */
.L_x_34218:
        /* <DEDUP_REMOVED lines=33> */
.L_x_34242:
        /* <DEDUP_REMOVED lines=13> */
.L_x_34244:
[----:B------:R-:W-:Y:S05]  /*101a0*/  BSYNC.RECONVERGENT B2 ;  /* 0x0000000000027941 */ /* 0x000fea0003800200 */
.L_x_34243:
        /* <DEDUP_REMOVED lines=43> */
.L_x_34241:
[----:B------:R-:W-:Y:S05]  /*10460*/  BSYNC.RECONVERGENT B1 ;  /* 0x0000000000017941 */ /* 0x000fea0003800200 */
.L_x_34240:
        /* <DEDUP_REMOVED lines=21> */
.L_x_34247:
        /* <DEDUP_REMOVED lines=13> */
.L_x_34249:
[----:B------:R-:W-:Y:S05]  /*10690*/  BSYNC.RECONVERGENT B2 ;  /* 0x0000000000027941 */ /* 0x000fea0003800200 */
.L_x_34248:
        /* <DEDUP_REMOVED lines=43> */
.L_x_34246:
[----:B------:R-:W-:Y:S05]  /*10950*/  BSYNC.RECONVERGENT B1 ;  /* 0x0000000000017941 */ /* 0x000fea0003800200 */
.L_x_34245:
        /* <DEDUP_REMOVED lines=21> */
.L_x_34252:
        /* <DEDUP_REMOVED lines=13> */
.L_x_34254:
[----:B------:R-:W-:Y:S05]  /*10b80*/  BSYNC.RECONVERGENT B2 ;  /* 0x0000000000027941 */ /* 0x000fea0003800200 */
.L_x_34253:
        /* <DEDUP_REMOVED lines=43> */
.L_x_34251:
[----:B------:R-:W-:Y:S05]  /*10e40*/  BSYNC.RECONVERGENT B1 ;  /* 0x0000000000017941 */ /* 0x000fea0003800200 */
.L_x_34250:
        /* <DEDUP_REMOVED lines=21> */
.L_x_34257:
        /* <DEDUP_REMOVED lines=13> */
.L_x_34259:
[----:B------:R-:W-:Y:S05]  /*11070*/  BSYNC.RECONVERGENT B2 ;  /* 0x0000000000027941 */ /* 0x000fea0003800200 */
.L_x_34258:
        /* <DEDUP_REMOVED lines=43> */
.L_x_34256:
[----:B------:R-:W-:Y:S05]  /*11330*/  BSYNC.RECONVERGENT B1 ;  /* 0x0000000000017941 */ /* 0x000fea0003800200 */
.L_x_34255:
        /* <DEDUP_REMOVED lines=9> */
.L_x_34239:
        /* <DEDUP_REMOVED lines=16> */
.L_x_34263:
        /* <DEDUP_REMOVED lines=13> */
.L_x_34265:
[----:B------:R-:W-:Y:S05]  /*115a0*/  BSYNC.RECONVERGENT B2 ;  /* 0x0000000000027941 */ /* 0x000fea0003800200 */
.L_x_34264:
        /* <DEDUP_REMOVED lines=43> */
.L_x_34262:
[----:B------:R-:W-:Y:S05]  /*11860*/  BSYNC.RECONVERGENT B1 ;  /* 0x0000000000017941 */ /* 0x000fea0003800200 */
.L_x_34261:
        /* <DEDUP_REMOVED lines=18> */
.L_x_34268:
        /* <DEDUP_REMOVED lines=13> */
.L_x_34270:
[----:B------:R-:W-:Y:S05]  /*11a60*/  BSYNC.RECONVERGENT B2 ;  /* 0x0000000000027941 */ /* 0x000fea0003800200 */
.L_x_34269:
        /* <DEDUP_REMOVED lines=43> */
.L_x_34267:
[----:B------:R-:W-:Y:S05]  /*11d20*/  BSYNC.RECONVERGENT B1 ;  /* 0x0000000000017941 */ /* 0x000fea0003800200 */
.L_x_34266:
        /* <DEDUP_REMOVED lines=18> */
.L_x_34273:
        /* <DEDUP_REMOVED lines=13> */
.L_x_34275:
[----:B------:R-:W-:Y:S05]  /*11f20*/  BSYNC.RECONVERGENT B2 ;  /* 0x0000000000027941 */ /* 0x000fea0003800200 */
.L_x_34274:
        /* <DEDUP_REMOVED lines=43> */
.L_x_34272:
[----:B------:R-:W-:Y:S05]  /*121e0*/  BSYNC.RECONVERGENT B1 ;  /* 0x0000000000017941 */ /* 0x000fea0003800200 */
.L_x_34271:
        /* <DEDUP_REMOVED lines=18> */
.L_x_34278:
        /* <DEDUP_REMOVED lines=13> */
.L_x_34280:
[----:B------:R-:W-:Y:S05]  /*123e0*/  BSYNC.RECONVERGENT B2 ;  /* 0x0000000000027941 */ /* 0x000fea0003800200 */
.L_x_34279:
        /* <DEDUP_REMOVED lines=43> */
.L_x_34277:
[----:B------:R-:W-:Y:S05]  /*126a0*/  BSYNC.RECONVERGENT B1 ;  /* 0x0000000000017941 */ /* 0x000fea0003800200 */
.L_x_34276:
        /* <DEDUP_REMOVED lines=10> */
.L_x_34260:
        /* <DEDUP_REMOVED lines=33> */
.L_x_34284:
        /* <DEDUP_REMOVED lines=13> */
.L_x_34286:
[----:B------:R-:W-:Y:S05]  /*12a30*/  BSYNC.RECONVERGENT B2 ;  /* 0x0000000000027941 */ /* 0x000fea0003800200 */
.L_x_34285:
        /* <DEDUP_REMOVED lines=43> */
.L_x_34283:
[----:B------:R-:W-:Y:S05]  /*12cf0*/  BSYNC.RECONVERGENT B1 ;  /* 0x0000000000017941 */ /* 0x000fea0003800200 */
.L_x_34282:
[----:B------:R-:W-:Y:S01]  /*12d00*/  I2FP.F32.U32 R99, R99 ;  /* 0x0000006300637245 */ /* 0x000fe20000201000 */
[----:B-----5:R-:W-:Y:S01]  /*12d10*/  FMUL.FTZ R133, R100, R120 ;  /* 0x0000007864857220 */ /* 0x020fe20000410000 */
        /* <DEDUP_REMOVED lines=19> */
.L_x_34289:
        /* <DEDUP_REMOVED lines=13> */
.L_x_34291:
[----:B------:R-:W-:Y:S05]  /*12f20*/  BSYNC.RECONVERGENT B2 ;  /* 0x0000000000027941 */ /* 0x000fea0003800200 */
.L_x_34290:
        /* <DEDUP_REMOVED lines=42> */
[----:B------:R-:W-:-:S07]  /*131d0*/  IMAD.MOV.U32 R122, RZ, RZ, R134 ;  /* 0x000000ffff7a7224 */ /* 0x000fce00078e0086 */
.L_x_34288:
[----:B------:R-:W-:Y:S05]  /*131e0*/  BSYNC.RECONVERGENT B1 ;  /* 0x0000000000017941 */ /* 0x000fea0003800200 */
.L_x_34287:
        /* <DEDUP_REMOVED lines=21> */
.L_x_34294:
        /* <DEDUP_REMOVED lines=13> */
.L_x_34296:
[----:B------:R-:W-:Y:S05]  /*13410*/  BSYNC.RECONVERGENT B2 ;  /* 0x0000000000027941 */ /* 0x000fea0003800200 */
.L_x_34295:
        /* <DEDUP_REMOVED lines=43> */
.L_x_34293:
[----:B------:R-:W-:Y:S05]  /*136d0*/  BSYNC.RECONVERGENT B1 ;  /* 0x0000000000017941 */ /* 0x000fea0003800200 */
.L_x_34292:
        /* <DEDUP_REMOVED lines=21> */
.L_x_34299:
        /* <DEDUP_REMOVED lines=13> */
.L_x_34301:
[----:B------:R-:W-:Y:S05]  /*13900*/  BSYNC.RECONVERGENT B2 ;  /* 0x0000000000027941 */ /* 0x000fea0003800200 */
.L_x_34300:
        /* <DEDUP_REMOVED lines=43> */
.L_x_34298:
[----:B------:R-:W-:Y:S05]  /*13bc0*/  BSYNC.RECONVERGENT B1 ;  /* 0x0000000000017941 */ /* 0x000fea0003800200 */
.L_x_34297:
        /* <DEDUP_REMOVED lines=9> */
.L_x_34281:
        /* <DEDUP_REMOVED lines=16> */
.L_x_34305:
        /* <DEDUP_REMOVED lines=13> */
.L_x_34307:
[----:B------:R-:W-:Y:S05]  /*13e30*/  BSYNC.RECONVERGENT B2 ;  /* 0x0000000000027941 */ /* 0x000fea0003800200 */
.L_x_34306:
        /* <DEDUP_REMOVED lines=43> */
.L_x_34304:
[----:B------:R-:W-:Y:S05]  /*140f0*/  BSYNC.RECONVERGENT B1 ;  /* 0x0000000000017941 */ /* 0x000fea0003800200 */
.L_x_34303:
        /* <DEDUP_REMOVED lines=18> */
.L_x_34310:
        /* <DEDUP_REMOVED lines=13> */
.L_x_34312:
[----:B------:R-:W-:Y:S05]  /*142f0*/  BSYNC.RECONVERGENT B2 ;  /* 0x0000000000027941 */ /* 0x000fea0003800200 */
.L_x_34311:
        /* <DEDUP_REMOVED lines=43> */
.L_x_34309:
[----:B------:R-:W-:Y:S05]  /*145b0*/  BSYNC.RECONVERGENT B1 ;  /* 0x0000000000017941 */ /* 0x000fea0003800200 */
.L_x_34308:
        /* <DEDUP_REMOVED lines=18> */
.L_x_34315:
        /* <DEDUP_REMOVED lines=13> */
.L_x_34317:
[----:B------:R-:W-:Y:S05]  /*147b0*/  BSYNC.RECONVERGENT B2 ;  /* 0x0000000000027941 */ /* 0x000fea0003800200 */
.L_x_34316:
        /* <DEDUP_REMOVED lines=43> */
.L_x_34314:
[----:B------:R-:W-:Y:S05]  /*14a70*/  BSYNC.RECONVERGENT B1 ;  /* 0x0000000000017941 */ /* 0x000fea0003800200 */
.L_x_34313:
        /* <DEDUP_REMOVED lines=18> */
.L_x_34320:
        /* <DEDUP_REMOVED lines=13> */
.L_x_34322:
[----:B------:R-:W-:Y:S05]  /*14c70*/  BSYNC.RECONVERGENT B2 ;  /* 0x0000000000027941 */ /* 0x000fea0003800200 */
.L_x_34321:
        /* <DEDUP_REMOVED lines=43> */
.L_x_34319:
[----:B------:R-:W-:Y:S05]  /*14f30*/  BSYNC.RECONVERGENT B1 ;  /* 0x0000000000017941 */ /* 0x000fea0003800200 */
.L_x_34318:
        /* <DEDUP_REMOVED lines=10> */
.L_x_34302:
[----:B------:R-:W-:Y:S01]  /*14fe0*/  FADD.FTZ R0, RZ, R68 ;  /* 0x00000044ff007221 */ /* 0x000fe20000010000 */
[----:B------:R-:W-:Y:S01]  /*14ff0*/  SEL R105, RZ, 0x1, !P0 ;  /* 0x00000001ff697807 */ /* 0x000fe20004000000 */
[----:B------:R-:W-:Y:S01]  /*15000*/  IMAD.WIDE.U32 R2, R131, 0x10, R2 ;  /* 0x0000001083027825 */ /* 0x000fe200078e0002 */
[----:B------:R-:W-:-:S03]  /*15010*/  UMOV UR4, 0xffffffff ;  /* 0xffffffff00047882 */ /* 0x000fc60000000000 */
[----:B------:R-:W-:Y:S01]  /*15020*/  FADD.FTZ R99, R0, R69 ;  /* 0x0000004500637221 */ /* 0x000fe20000010000 */
[----:B------:R-:W-:Y:S01]  /*15030*/  ISETP.NE.AND P0, PT, R109, RZ, PT ;  /* 0x000000ff6d00720c */ /* 0x000fe20003f05270 */
        /* <DEDUP_REMOVED lines=26> */
[----:B------:R-:W-:-:S03]  /*151e0*/  SEL R98, RZ, 0x100, !P1 ;  /* 0x00000100ff627807 */ /* 0x000fc60004800000 */
[----:B------:R-:W-:Y:S01]  /*151f0*/  FADD.FTZ R106, R107, R92 ;  /* 0x0000005c6b6a7221 */ /* 0x000fe20000010000 */
[----:B------:R-:W-:-:S03]  /*15200*/  IADD3 R0, PT, PT, R98, R0, R99 ;  /* 0x0000000062007210 */ /* 0x000fc60007ffe063 */
[----:B------:R-:W-:Y:S01]  /*15210*/  FADD.FTZ R99, R106, R93 ;  /* 0x0000005d6a637221 */ /* 0x000fe20000010000 */
[----:B------:R-:W-:-:S03]  /*15220*/  IADD3 R105, PT, PT, R0, R105, RZ ;  /* 0x0000006900697210 */ /* 0x000fc60007ffe0ff */
[----:B------:R-:W-:Y:S02]  /*15230*/  FADD.FTZ R0, R99, R94 ;  /* 0x0000005e63007221 */ /* 0x000fe40000010000 */
[----:B------:R0:W-:Y:S02]  /*15240*/  STG.E desc[UR8][R96.64], R105 ;  /* 0x0000006960007986 */ /* 0x0001e4000c101908 */
        /* <DEDUP_REMOVED lines=91> */
.L_x_34336:
[----:B------:R-:W-:Y:S01]  /*15800*/  PLOP3.LUT P2, PT, PT, PT, UP1, 0x40, 0x4 ;  /* 0x000000000004781c */ /* 0x000fe20003f4e818 */
[----:B------:R-:W-:Y:S01]  /*15810*/  FMUL.FTZ R0, R2, R2 ;  /* 0x0000000202007220 */ /* 0x000fe20000410000 */
[----:B------:R-:W-:Y:S01]  /*15820*/  PLOP3.LUT P1, PT, PT, PT, UP1, 0x40, 0x4 ;  /* 0x000000000004781c */ /* 0x000fe20003f2e818 */
[----:B01----:R-:W-:Y:S01]  /*15830*/  FADD.FTZ R98, R98, R105 ;  /* 0x0000006962627221 */ /* 0x003fe20000010000 */
[----:B------:R-:W-:Y:S02]  /*15840*/  FSEL R96, R2, RZ, P2 ;  /* 0x000000ff02607208 */ /* 0x000fe40001000000 */
[----:B------:R-:W-:Y:S01]  /*15850*/  FSEL R0, R0, RZ, !P1 ;  /* 0x000000ff00007208 */ /* 0x000fe20004800000 */
[----:B------:R-:W-:Y:S02]  /*15860*/  FFMA.FTZ R3, R98, R3, UR15 ;  /* 0x0000000f62037e23 */ /* 0x000fe40008010003 */
[C---:B------:R-:W-:Y:S01]  /*15870*/  FADD.FTZ R138, -R96.reuse, R80 ;  /* 0x00000050608a7221 */ /* 0x040fe20000010100 */
[C---:B------:R-:W-:Y:S01]  /*15880*/  FADD.FTZ R140, -R96.reuse, R81 ;  /* 0x00000051608c7221 */ /* 0x040fe20000010100 */
[----:B------:R-:W-:Y:S01]  /*15890*/  FADD.FTZ R0, R3, R0 ;  /* 0x0000000003007221 */ /* 0x000fe20000010000 */
[----:B------:R-:W0:Y:S01]  /*158a0*/  LDC.64 R80, c[0x0][0x428] ;  /* 0x00010a00ff507b82 */ /* 0x000e220000000a00 */
[C---:B------:R-:W-:Y:S01]  /*158b0*/  FADD.FTZ R98, -R96.reuse, R68 ;  /* 0x0000004460627221 */ /* 0x040fe20000010100 */
[C---:B------:R-:W-:Y:S01]  /*158c0*/  FADD.FTZ R106, -R96.reuse, R69 ;  /* 0x00000045606a7221 */ /* 0x040fe20000010100 */
[C---:B------:R-:W-:Y:S01]  /*158d0*/  FADD.FTZ R120, -R96.reuse, R72 ;  /* 0x0000004860787221 */ /* 0x040fe20000010100 */
[C---:B------:R-:W-:Y:S01]  /*158e0*/  FADD.FTZ R126, -R96.reuse, R73 ;  /* 0x00000049607e7221 */ /* 0x040fe20000010100 */
[C---:B------:R-:W-:Y:S01]  /*158f0*/  FADD.FTZ R130, -R96.reuse, R75 ;  /* 0x0000004b60827221 */ /* 0x040fe20000010100 */
[C---:B------:R-:W-:Y:S01]  /*15900*/  FADD.FTZ R128, -R96.reuse, R74 ;  /* 0x0000004a60807221 */ /* 0x040fe20000010100 */
[----:B------:R-:W1:Y:S01]  /*15910*/  MUFU.RSQ R75, R0 ;  /* 0x00000000004b7308 */ /* 0x000e620000001400 */
[----:B------:R-:W2:Y:S01]  /*15920*/  @!P0 LDC.64 R68, c[0x0][0x3c0] ;  /* 0x0000f000ff448b82 */ /* 0x000ea20000000a00 */
[C---:B------:R-:W-:Y:S01]  /*15930*/  FADD.FTZ R90, -R96.reuse, R90 ;  /* 0x0000005a605a7221 */ /* 0x040fe20000010100 */
[C---:B------:R-:W-:Y:S01]  /*15940*/  FADD.FTZ R156, -R96.reuse, R91 ;  /* 0x0000005b609c7221 */ /* 0x040fe20000010100 */
[C---:B------:R-:W-:Y:S01]  /*15950*/  FADD.FTZ R158, -R96.reuse, R93 ;  /* 0x0000005d609e7221 */ /* 0x040fe20000010100 */
        /* <DEDUP_REMOVED lines=14> */
[----:B------:R-:W-:Y:S01]  /*15a40*/  FMUL.FTZ R93, R75, R128 ;  /* 0x000000804b5d7220 */ /* 0x000fe20000410000 */
[----:B0-----:R-:W-:-:S04]  /*15a50*/  IMAD.WIDE.U32 R90, R129, 0x10, R80 ;  /* 0x00000010815a7825 */ /* 0x001fc800078e0050 */
[----:B------:R-:W-:Y:S01]  /*15a60*/  FMUL.FTZ R71, R75, R98 ;  /* 0x000000624b477220 */ /* 0x000fe20000410000 */
[----:B------:R-:W0:Y:S01]  /*15a70*/  LDC.64 R128, c[0x0][0x380] ;  /* 0x0000e000ff807b82 */ /* 0x000e220000000a00 */
[C---:B------:R-:W-:Y:S01]  /*15a80*/  FADD.FTZ R88, -R96.reuse, R88 ;  /* 0x0000005860587221 */ /* 0x040fe20000010100 */
[----:B------:R-:W-:Y:S01]  /*15a90*/  FADD.FTZ R154, -R96, R89 ;  /* 0x00000059609a7221 */ /* 0x000fe20000010100 */
[----:B--2---:R-:W-:-:S04]  /*15aa0*/  @!P0 IMAD.WIDE R68, R115, 0x4, R68 ;  /* 0x0000000473448825 */ /* 0x004fc800078e0244 */
[C---:B------:R-:W-:Y:S01]  /*15ab0*/  FADD.FTZ R92, -R96.reuse, R92 ;  /* 0x0000005c605c7221 */ /* 0x040fe20000010100 */
[C---:B------:R-:W-:Y:S01]  /*15ac0*/  FADD.FTZ R94, -R96.reuse, R94 ;  /* 0x0000005e605e7221 */ /* 0x040fe20000010100 */
[C---:B------:R-:W-:Y:S01]  /*15ad0*/  FADD.FTZ R160, -R96.reuse, R95 ;  /* 0x0000005f60a07221 */ /* 0x040fe20000010100 */
[C---:B------:R-:W-:Y:S01]  /*15ae0*/  FADD.FTZ R100, -R96.reuse, R100 ;  /* 0x0000006460647221 */ /* 0x040fe20000010100 */
[C---:B------:R-:W-:Y:S01]  /*15af0*/  FADD.FTZ R0, -R96.reuse, R101 ;  /* 0x0000006560007221 */ /* 0x040fe20000010100 */
[----:B------:R-:W-:Y:S01]  /*15b00*/  FADD.FTZ R162, -R96, R102 ;  /* 0x0000006660a27221 */ /* 0x000fe20000010100 */
[----:B------:R-:W-:Y:S01]  /*15b10*/  FMUL.FTZ R70, R75, R106 ;  /* 0x0000006a4b467220 */ /* 0x000fe20000410000 */
[----:B---3--:R-:W-:-:S04]  /*15b20*/  @!P0 IMAD.WIDE R72, R115, 0x4, R72 ;  /* 0x0000000473488825 */ /* 0x008fc800078e0248 */
[C---:B------:R-:W-:Y:S01]  /*15b30*/  FMUL.FTZ R74, R75.reuse, R118 ;  /* 0x000000764b4a7220 */ /* 0x040fe20000410000 */
[C---:B------:R-:W-:Y:S01]  /*15b40*/  FMUL.FTZ R76, R75.reuse, R126 ;  /* 0x0000007e4b4c7220 */ /* 0x040fe20000410000 */
[----:B------:R-:W-:Y:S01]  /*15b50*/  FADD.FTZ R96, -R96, R103 ;  /* 0x0000006760607221 */ /* 0x000fe20000010100 */
[C---:B------:R-:W-:Y:S01]  /*15b60*/  FMUL.FTZ R77, R75.reuse, R116 ;  /* 0x000000744b4d7220 */ /* 0x040fe20000410000 */
        /* <DEDUP_REMOVED lines=9> */
[----:B------:R2:W-:Y:S01]  /*15c00*/  @!P0 STG.E desc[UR8][R72.64], R75 ;  /* 0x0000004b48008986 */ /* 0x0005e2000c101908 */
[C---:B------:R-:W-:Y:S01]  /*15c10*/  FMUL.FTZ R85, R75.reuse, R142 ;  /* 0x0000008e4b557220 */ /* 0x040fe20000410000 */
[C---:B------:R-:W-:Y:S01]  /*15c20*/  FMUL.FTZ R84, R75.reuse, R144 ;  /* 0x000000904b547220 */ /* 0x040fe20000410000 */
[----:B------:R-:W-:Y:S01]  /*15c30*/  FMUL.FTZ R137, R75, R94 ;  /* 0x0000005e4b897220 */ /* 0x000fe20000410000 */
[----:B-1----:R-:W-:Y:S01]  /*15c40*/  FFMA.FTZ R68, R71, R4, R36 ;  /* 0x0000000447447223 */ /* 0x002fe20000010024 */
[C---:B------:R-:W-:Y:S01]  /*15c50*/  FMUL.FTZ R126, R75.reuse, R0 ;  /* 0x000000004b7e7220 */ /* 0x040fe20000410000 */
[----:B------:R-:W-:Y:S01]  /*15c60*/  FFMA.FTZ R69, R70, R5, R37 ;  /* 0x0000000546457223 */ /* 0x000fe20000010025 */
[----:B------:R-:W-:Y:S01]  /*15c70*/  FFMA.FTZ R71, R74, R7, R39 ;  /* 0x000000074a477223 */ /* 0x000fe20000010027 */
[C---:B------:R-:W-:Y:S01]  /*15c80*/  FMUL.FTZ R87, R75.reuse, R146 ;  /* 0x000000924b577220 */ /* 0x040fe20000410000 */
[C---:B------:R-:W-:Y:S01]  /*15c90*/  FMUL.FTZ R86, R75.reuse, R148 ;  /* 0x000000944b567220 */ /* 0x040fe20000410000 */
[C---:B------:R-:W-:Y:S01]  /*15ca0*/  FMUL.FTZ R105, R75.reuse, R150 ;  /* 0x000000964b697220 */ /* 0x040fe20000410000 */
[C---:B------:R-:W-:Y:S01]  /*15cb0*/  FMUL.FTZ R102, R75.reuse, R152 ;  /* 0x000000984b667220 */ /* 0x040fe20000410000 */
[----:B--2---:R-:W-:Y:S01]  /*15cc0*/  FFMA.FTZ R73, R76, R9, R41 ;  /* 0x000000094c497223 */ /* 0x004fe20000010029 */
        /* <DEDUP_REMOVED lines=21> */
[----:B------:R-:W-:-:S03]  /*15e20*/  IMAD.WIDE.U32 R2, R123, 0x10, R80 ;  /* 0x000000107b027825 */ /* 0x000fc600078e0050 */
[----:B------:R2:W-:Y:S01]  /*15e30*/  STG.E.128 desc[UR8][R98.64], R72 ;  /* 0x0000004862007986 */ /* 0x0005e2000c101d08 */
[----:B------:R-:W-:-:S03]  /*15e40*/  IMAD.WIDE.U32 R88, R125, 0x10, R80 ;  /* 0x000000107d587825 */ /* 0x000fc600078e0050 */
[----:B------:R3:W-:Y:S01]  /*15e50*/  STG.E.128 desc[UR8][R100.64], R76 ;  /* 0x0000004c64007986 */ /* 0x0007e2000c101d08 */
[----:B------:R-:W-:-:S04]  /*15e60*/  IMAD.WIDE.U32 R92, R127, 0x10, R80 ;  /* 0x000000107f5c7825 */ /* 0x000fc800078e0050 */
        /* <DEDUP_REMOVED lines=21> */
[----:B------:R1:W-:Y:S01]  /*15fc0*/  STG.E.128 desc[UR8][R2.64], R80 ;  /* 0x0000005002007986 */ /* 0x0003e2000c101d08 */
[----:B0-----:R-:W-:-:S03]  /*15fd0*/  IMAD R115, R128, 0x4, R115 ;  /* 0x0000000480737824 */ /* 0x001fc600078e0273 */
[----:B------:R1:W-:Y:S02]  /*15fe0*/  STG.E.128 desc[UR8][R88.64], R84 ;  /* 0x0000005458007986 */ /* 0x0003e4000c101d08 */
[----:B------:R-:W-:Y:S02]  /*15ff0*/  ISETP.GE.AND P0, PT, R115, R129, PT ;  /* 0x000000817300720c */ /* 0x000fe40003f06270 */
[----:B------:R1:W-:Y:S04]  /*16000*/  STG.E.128 desc[UR8][R90.64], R68 ;  /* 0x000000445a007986 */ /* 0x0003e8000c101d08 */
[----:B------:R1:W-:Y:S04]  /*16010*/  STG.E.128 desc[UR8][R92.64], R72 ;  /* 0x000000485c007986 */ /* 0x0003e8000c101d08 */
[----:B------:R1:W-:Y:S03]  /*16020*/  STG.E.128 desc[UR8][R96.64], R76 ;  /* 0x0000004c60007986 */ /* 0x0003e6000c101d08 */
[----:B------:R-:W-:Y:S05]  /*16030*/  @!P0 BRA `(.L_x_34324) ;  /* 0xfffffea800a48947 */ /* 0x000fea000383ffff */
[----:B------:R-:W-:Y:S05]  /*16040*/  BSYNC B0 ;  /* 0x0000000000007941 */ /* 0x000fea0003800000 */
.L_x_33987:
[----:B------:R-:W-:Y:S05]  /*16050*/  EXIT ;  /* 0x000000000000794d */ /* 0x000fea0003800000 */
.L_x_34323:
        /* <DEDUP_REMOVED lines=8> */
.L_x_34326:
[----:B------:R-:W-:Y:S05]  /*160e0*/  BSYNC B1 ;  /* 0x0000000000017941 */ /* 0x000fea0003800000 */
.L_x_34325:
        /* <DEDUP_REMOVED lines=9> */
.L_x_34327:
[----:B------:R-:W-:Y:S02]  /*16180*/  IMAD.MOV.U32 R116, RZ, RZ, 0x4 ;  /* 0x00000004ff747424 */ /* 0x000fe400078e00ff */
[----:B------:R-:W-:-:S04]  /*16190*/  IMAD.MOV.U32 R3, RZ, RZ, R105 ;  /* 0x000000ffff037224 */ /* 0x000fc800078e0069 */
[----:B------:R-:W-:-:S05]  /*161a0*/  FADD.FTZ R97, R96, R3 ;  /* 0x0000000360617221 */ /* 0x000fca0000010000 */
[----:B------:R-:W-:-:S07]  /*161b0*/  MOV R107, R97 ;  /* 0x00000061006b7202 */ /* 0x000fce0000000f00 */
[----:B------:R-:W-:Y:S05]  /*161c0*/  WARPSYNC.COLLECTIVE R106, `(.L_x_34328) ;  /* 0x000000006a087348 */ /* 0x000fea0003c00000 */
[----:B------:R0:W1:Y:S02]  /*161d0*/  SHFL.BFLY P1, R105, R107, R116, R133 ;  /* 0x0c0000746b697389 */ /* 0x0000640000020085 */
[----:B01----:R-:W-:Y:S05]  /*161e0*/  ENDCOLLECTIVE ;  /* 0x000000000000791b */ /* 0x003fea0003800000 */
.L_x_34328:
[----:B------:R-:W-:Y:S01]  /*161f0*/  HFMA2 R116, -RZ, RZ, 0, 4.76837158203125e-07 ;  /* 0x00000008ff747431 */ /* 0x000fe200000001ff */
[----:B------:R-:W-:-:S05]  /*16200*/  MOV R2, R105 ;  /* 0x0000006900027202 */ /* 0x000fca0000000f00 */
[----:B------:R-:W-:-:S04]  /*16210*/  FADD.FTZ R98, R97, R2 ;  /* 0x0000000261627221 */ /* 0x000fc80000010000 */
[----:B------:R-:W-:-:S07]  /*16220*/  IMAD.MOV.U32 R107, RZ, RZ, R98 ;  /* 0x000000ffff6b7224 */ /* 0x000fce00078e0062 */
[----:B------:R-:W-:Y:S05]  /*16230*/  WARPSYNC.COLLECTIVE R106, `(.L_x_34329) ;  /* 0x000000006a087348 */ /* 0x000fea0003c00000 */
[----:B------:R0:W1:Y:S02]  /*16240*/  SHFL.BFLY P1, R105, R107, R116, R133 ;  /* 0x0c0000746b697389 */ /* 0x0000640000020085 */
[----:B01----:R-:W-:Y:S05]  /*16250*/  ENDCOLLECTIVE ;  /* 0x000000000000791b */ /* 0x003fea0003800000 */
.L_x_34329:
        /* <DEDUP_REMOVED lines=8> */
.L_x_34330:
        /* <DEDUP_REMOVED lines=72> */
.L_x_34331:
[----:B------:R-:W-:Y:S02]  /*16760*/  IMAD.MOV.U32 R116, RZ, RZ, 0x2 ;  /* 0x00000002ff747424 */ /* 0x000fe400078e00ff */
[----:B------:R-:W-:-:S04]  /*16770*/  IMAD.MOV.U32 R97, RZ, RZ, R105 ;  /* 0x000000ffff617224 */ /* 0x000fc800078e0069 */
[----:B------:R-:W-:-:S05]  /*16780*/  FADD.FTZ R97, R0, R97 ;  /* 0x0000006100617221 */ /* 0x000fca0000010000 */
[----:B------:R-:W-:-:S07]  /*16790*/  MOV R107, R97 ;  /* 0x00000061006b7202 */ /* 0x000fce0000000f00 */
[----:B------:R-:W-:Y:S05]  /*167a0*/  WARPSYNC.COLLECTIVE R106, `(.L_x_34332) ;  /* 0x000000006a087348 */ /* 0x000fea0003c00000 */
[----:B------:R0:W1:Y:S02]  /*167b0*/  SHFL.BFLY P1, R105, R107, R116, R133 ;  /* 0x0c0000746b697389 */ /* 0x0000640000020085 */
[----:B01----:R-:W-:Y:S05]  /*167c0*/  ENDCOLLECTIVE ;  /* 0x000000000000791b */ /* 0x003fea0003800000 */
.L_x_34332:
[----:B------:R-:W-:Y:S01]  /*167d0*/  HFMA2 R116, -RZ, RZ, 0, 2.384185791015625e-07 ;  /* 0x00000004ff747431 */ /* 0x000fe200000001ff */
[----:B------:R-:W-:-:S05]  /*167e0*/  MOV R96, R105 ;  /* 0x0000006900607202 */ /* 0x000fca0000000f00 */
[----:B------:R-:W-:-:S04]  /*167f0*/  FADD.FTZ R96, R97, R96 ;  /* 0x0000006061607221 */ /* 0x000fc80000010000 */
[----:B------:R-:W-:-:S07]  /*16800*/  IMAD.MOV.U32 R107, RZ, RZ, R96 ;  /* 0x000000ffff6b7224 */ /* 0x000fce00078e0060 */
[----:B------:R-:W-:Y:S05]  /*16810*/  WARPSYNC.COLLECTIVE R106, `(.L_x_34333) ;  /* 0x000000006a087348 */ /* 0x000fea0003c00000 */
[----:B------:R0:W1:Y:S02]  /*16820*/  SHFL.BFLY P1, R105, R107, R116, R133 ;  /* 0x0c0000746b697389 */ /* 0x0000640000020085 */
[----:B01----:R-:W-:Y:S05]  /*16830*/  ENDCOLLECTIVE ;  /* 0x000000000000791b */ /* 0x003fea0003800000 */
.L_x_34333:
[----:B------:R-:W-:Y:S02]  /*16840*/  IMAD.MOV.U32 R116, RZ, RZ, 0x8 ;  /* 0x00000008ff747424 */ /* 0x000fe400078e00ff */
[----:B------:R-:W-:-:S04]  /*16850*/  IMAD.MOV.U32 R99, RZ, RZ, R105 ;  /* 0x000000ffff637224 */ /* 0x000fc800078e0069 */
[----:B------:R-:W-:-:S05]  /*16860*/  FADD.FTZ R99, R96, R99 ;  /* 0x0000006360637221 */ /* 0x000fca0000010000 */
[----:B------:R-:W-:-:S07]  /*16870*/  MOV R107, R99 ;  /* 0x00000063006b7202 */ /* 0x000fce0000000f00 */
[----:B------:R-:W-:Y:S05]  /*16880*/  WARPSYNC.COLLECTIVE R106, `(.L_x_34334) ;  /* 0x000000006a087348 */ /* 0x000fea0003c00000 */
[----:B------:R0:W1:Y:S02]  /*16890*/  SHFL.BFLY P1, R105, R107, R116, R133 ;  /* 0x0c0000746b697389 */ /* 0x0000640000020085 */
[----:B01----:R-:W-:Y:S05]  /*168a0*/  ENDCOLLECTIVE ;  /* 0x000000000000791b */ /* 0x003fea0003800000 */
.L_x_34334:
[----:B------:R-:W-:Y:S01]  /*168b0*/  HFMA2 R116, -RZ, RZ, 0, 9.5367431640625e-07 ;  /* 0x00000010ff747431 */ /* 0x000fe200000001ff */
[----:B------:R-:W-:-:S05]  /*168c0*/  MOV R98, R105 ;  /* 0x0000006900627202 */ /* 0x000fca0000000f00 */
[----:B------:R-:W-:-:S04]  /*168d0*/  FADD.FTZ R98, R99, R98 ;  /* 0x0000006263627221 */ /* 0x000fc80000010000 */
[----:B------:R-:W-:-:S07]  /*168e0*/  IMAD.MOV.U32 R107, RZ, RZ, R98 ;  /* 0x000000ffff6b7224 */ /* 0x000fce00078e0062 */
[----:B------:R-:W-:Y:S05]  /*168f0*/  WARPSYNC.COLLECTIVE R106, `(.L_x_34335) ;  /* 0x000000006a087348 */ /* 0x000fea0003c00000 */
[----:B------:R0:W1:Y:S02]  /*16900*/  SHFL.BFLY P1, R105, R107, R116, R133 ;  /* 0x0c0000746b697389 */ /* 0x0000640000020085 */
[----:B01----:R-:W-:Y:S05]  /*16910*/  ENDCOLLECTIVE ;  /* 0x000000000000791b */ /* 0x003fea0003800000 */
.L_x_34335:
[----:B------:R-:W-:Y:S05]  /*16920*/  BRA `(.L_x_34336) ;  /* 0xffffffec00b47947 */ /* 0x000fea000383ffff */
.L_x_34337:
        /* <DEDUP_REMOVED lines=13> */
.L_x_37381:


//--------------------- .text._ZN10layer_norm13ln_fwd_kernelINS_13Kernel_traitsIfffffjLj1024ELj1ELj4ELj1ELj16ENS_18Kernel_traits_baseILj1024EfffffjLj128EEEEELb1ELb0ELb1ELb0EEEvNS_9FwdParamsE --------------------------
	.section	.text._ZN10layer_norm13ln_fwd_kernelINS_13Kernel_traitsIfffffjLj1024ELj1ELj4ELj1ELj16ENS_18Kernel_traits_baseILj1024EfffffjLj128EEEEELb1ELb0ELb1ELb0EEEvNS_9FwdParamsE,"ax",@progbits
	.align	128
        .global         _ZN10layer_norm13ln_fwd_kernelINS_13Kernel_traitsIfffffjLj1024ELj1ELj4ELj1ELj16ENS_18Kernel_traits_baseILj1024EfffffjLj128EEEEELb1ELb0ELb1ELb0EEEvNS_9FwdParamsE
        .type           _ZN10layer_norm13ln_fwd_kernelINS_13Kernel_traitsIfffffjLj1024ELj1ELj4ELj1ELj16ENS_18Kernel_traits_baseILj1024EfffffjLj128EEEEELb1ELb0ELb1ELb0EEEvNS_9FwdParamsE,@function
        .size           _ZN10layer_norm13ln_fwd_kernelINS_13Kernel_traitsIfffffjLj1024ELj1ELj4ELj1ELj16ENS_18Kernel_traits_baseILj1024EfffffjLj128EEEEELb1ELb0ELb1ELb0EEEvNS_9FwdParamsE,(.L_x_37382 - _ZN10layer_norm13ln_fwd_kernelINS_13Kernel_traitsIfffffjLj1024ELj1ELj4ELj1ELj16ENS_18Kernel_traits_baseILj1024EfffffjLj128EEEEELb1ELb0ELb1ELb0EEEvNS_9FwdParamsE)
        .other          _ZN10layer_norm13ln_fwd_kernelINS_13Kernel_traitsIfffffjLj1024ELj1ELj4ELj1ELj16ENS_18Kernel_traits_baseILj1024EfffffjLj128EEEEELb1ELb0ELb1ELb0EEEvNS_9FwdParamsE,@"STO_CUDA_ENTRY STV_DEFAULT"
_ZN10layer_norm13ln_fwd_kernelINS_13Kernel_traitsIfffffjLj1024ELj1ELj4ELj1ELj16ENS_18Kernel_traits_baseILj1024EfffffjLj128EEEEELb1ELb0ELb1ELb0EEEvNS_9FwdParamsE:
.text._ZN10layer_norm13ln_fwd_kernelINS_13Kernel_traitsIfffffjLj1024ELj1ELj4ELj1ELj16ENS_18Kernel_traits_baseILj1024EfffffjLj128EEEEELb1ELb0ELb1ELb0EEEvNS_9FwdParamsE:
        /* <DEDUP_REMOVED lines=87> */
[----:B------:R-:W1:Y:S08]  /*0570*/  @P6 LDC.64 R82, c[0x0][0x438] ;  /* 0x00010e00ff526b82 */ /* 0x000e700000000a00 */
[----:B------:R-:W0:Y:S08]  /*0580*/  @P0 LDC.64 R84, c[0x0][0x3d0] ;  /* 0x0000f400ff540b82 */ /* 0x000e300000000a00 */
[----:B------:R-:W0:Y:S01]  /*0590*/  @P0 LDC.64 R86, c[0x0][0x438] ;  /* 0x00010e00ff560b82 */ /* 0x000e220000000a00 */
[----:B--2---:R-:W-:-:S04]  /*05a0*/  @P5 IMAD.WIDE.U32 R76, R0, 0x10, R76 ;  /* 0x00000010004c5825 */ /* 0x004fc800078e004c */
[C---:B---3--:R-:W-:Y:S01]  /*05b0*/  @P5 IMAD.WIDE.U32 R78, R0.reuse, 0x10, R78 ;  /* 0x00000010004e5825 */ /* 0x048fe200078e004e */
[----:B------:R2:W5:Y:S02]  /*05c0*/  @P5 LDG.E.128 R40, desc[UR8][R76.64] ;  /* 0x000000084c285981 */ /* 0x000564000c1e1d00 */
[----:B------:R-:W3:Y:S01]  /*05d0*/  @P1 LDC.64 R2, c[0x0][0x3d0] ;  /* 0x0000f400ff021b82 */ /* 0x000ee20000000a00 */
[----:B------:R-:W-:Y:S01]  /*05e0*/  @P5 VIADD R0, R0, 0x20 ;  /* 0x0000002000005836 */ /* 0x000fe20000000000 */
[----:B------:R2:W5:Y:S03]  /*05f0*/  @P5 LDG.E.128 R44, desc[UR8][R78.64] ;  /* 0x000000084e2c5981 */ /* 0x000566000c1e1d00 */
[----:B----4-:R-:W-:-:S03]  /*0600*/  @P6 IMAD.WIDE.U32 R80, R0, 0x10, R80 ;  /* 0x0000001000506825 */ /* 0x010fc600078e0050 */
[----:B------:R-:W4:Y:S01]  /*0610*/  @P1 LDC.64 R4, c[0x0][0x438] ;  /* 0x00010e00ff041b82 */ /* 0x000f220000000a00 */
[C---:B-1----:R-:W-:Y:S01]  /*0620*/  @P6 IMAD.WIDE.U32 R82, R0.reuse, 0x10, R82 ;  /* 0x0000001000526825 */ /* 0x042fe200078e0052 */
[----:B------:R-:W-:Y:S01]  /*0630*/  @P6 IADD3 R0, PT, PT, R0, 0x20, RZ ;  /* 0x0000002000006810 */ /* 0x000fe20007ffe0ff */
[----:B------:R2:W5:Y:S04]  /*0640*/  @P6 LDG.E.128 R48, desc[UR8][R80.64] ;  /* 0x0000000850306981 */ /* 0x000568000c1e1d00 */
[C---:B0-----:R-:W-:Y:S01]  /*0650*/  @P0 IMAD.WIDE.U32 R84, R0.reuse, 0x10, R84 ;  /* 0x0000001000540825 */ /* 0x041fe200078e0054 */
[----:B------:R2:W5:Y:S03]  /*0660*/  @P6 LDG.E.128 R52, desc[UR8][R82.64] ;  /* 0x0000000852346981 */ /* 0x000566000c1e1d00 */
[----:B------:R-:W-:Y:S01]  /*0670*/  @P0 IMAD.WIDE.U32 R86, R0, 0x10, R86 ;  /* 0x0000001000560825 */ /* 0x000fe200078e0056 */
[----:B------:R2:W5:Y:S04]  /*0680*/  @P0 LDG.E.128 R56, desc[UR8][R84.64] ;  /* 0x0000000854380981 */ /* 0x000568000c1e1d00 */
[----:B------:R2:W5:Y:S01]  /*0690*/  @P0 LDG.E.128 R60, desc[UR8][R86.64] ;  /* 0x00000008563c0981 */ /* 0x000562000c1e1d00 */
[----:B---3--:R-:W-:-:S05]  /*06a0*/  @P1 IMAD.WIDE.U32 R2, R120, 0x10, R2 ;  /* 0x0000001078021825 */ /* 0x008fca00078e0002 */
[----:B------:R2:W5:Y:S01]  /*06b0*/  @P1 LDG.E.128 R8, desc[UR8][R2.64] ;  /* 0x0000000802081981 */ /* 0x000562000c1e1d00 */
[----:B----4-:R-:W-:-:S05]  /*06c0*/  @P1 IMAD.WIDE.U32 R4, R120, 0x10, R4 ;  /* 0x0000001078041825 */ /* 0x010fca00078e0004 */
[----:B------:R2:W5:Y:S01]  /*06d0*/  @P1 LDG.E.128 R12, desc[UR8][R4.64] ;  /* 0x00000008040c1981 */ /* 0x000562000c1e1d00 */
[----:B------:R-:W-:Y:S01]  /*06e0*/  ISETP.GE.U32.AND P1, PT, R118, 0x100, PT ;  /* 0x000001007600780c */ /* 0x000fe20003f26070 */
[----:B------:R-:W-:-:S12]  /*06f0*/  @P0 VIADD R0, R0, 0x20 ;  /* 0x0000002000000836 */ /* 0x000fd80000000000 */
        /* <DEDUP_REMOVED lines=8> */
.L_x_34339:
        /* <DEDUP_REMOVED lines=19> */
[----:B------:R-:W5:Y:S02]  /*08b0*/  @P5 LDG.E.128 R16, desc[UR8][R2.64] ;  /* 0x0000000802105981 */ /* 0x000f64000c1e1d00 */
[----:B------:R-:W1:Y:S01]  /*08c0*/  @P1 LDC.64 R28, c[0x0][0x3d0] ;  /* 0x0000f400ff1c1b82 */ /* 0x000e620000000a00 */
[----:B--2---:R-:W-:-:S04]  /*08d0*/  @P4 IMAD.WIDE.U32 R14, R7, 0x10, R14 ;  /* 0x00000010070e4825 */ /* 0x004fc800078e000e */
[----:B------:R-:W-:Y:S01]  /*08e0*/  @P4 VIADD R7, R7, 0x20 ;  /* 0x0000002007074836 */ /* 0x000fe20000000000 */
[----:B------:R-:W5:Y:S02]  /*08f0*/  @P4 LDG.E.128 R24, desc[UR8][R14.64] ;  /* 0x000000080e184981 */ /* 0x000f64000c1e1d00 */
[----:B------:R-:W2:Y:S01]  /*0900*/  @P0 LDC.64 R12, c[0x0][0x3d0] ;  /* 0x0000f400ff0c0b82 */ /* 0x000ea20000000a00 */
[----:B---3--:R-:W-:-:S04]  /*0910*/  @P3 IMAD.WIDE.U32 R20, R7, 0x10, R20 ;  /* 0x0000001007143825 */ /* 0x008fc800078e0014 */
[----:B------:R-:W-:Y:S01]  /*0920*/  @P3 VIADD R7, R7, 0x20 ;  /* 0x0000002007073836 */ /* 0x000fe20000000000 */
[----:B------:R-:W5:Y:S02]  /*0930*/  @P3 LDG.E.128 R32, desc[UR8][R20.64] ;  /* 0x0000000814203981 */ /* 0x000f64000c1e1d00 */
[----:B------:R-:W0:Y:S01]  /*0940*/  @P6 LDC.64 R30, c[0x0][0x3d0] ;  /* 0x0000f400ff1e6b82 */ /* 0x000e220000000a00 */
[C---:B----4-:R-:W-:Y:S01]  /*0950*/  @P2 IMAD.WIDE.U32 R22, R7.reuse, 0x10, R22 ;  /* 0x0000001007162825 */ /* 0x050fe200078e0016 */
[----:B------:R-:W-:Y:S02]  /*0960*/  @P2 IADD3 R7, PT, PT, R7, 0x20, RZ ;  /* 0x0000002007072810 */ /* 0x000fe40007ffe0ff */
[----:B------:R-:W-:Y:S02]  /*0970*/  CS2R R62, SRZ ;  /* 0x00000000003e7805 */ /* 0x000fe4000001ff00 */
[----:B------:R-:W-:Y:S02]  /*0980*/  CS2R R60, SRZ ;  /* 0x00000000003c7805 */ /* 0x000fe4000001ff00 */
[----:B------:R-:W-:Y:S01]  /*0990*/  CS2R R54, SRZ ;  /* 0x0000000000367805 */ /* 0x000fe2000001ff00 */
[----:B------:R-:W5:Y:S01]  /*09a0*/  @P2 LDG.E.128 R40, desc[UR8][R22.64] ;  /* 0x0000000816282981 */ /* 0x000f62000c1e1d00 */
[----:B-1----:R-:W-:-:S04]  /*09b0*/  @P1 IMAD.WIDE.U32 R28, R7, 0x10, R28 ;  /* 0x00000010071c1825 */ /* 0x002fc800078e001c */
[----:B------:R-:W-:Y:S01]  /*09c0*/  @P1 VIADD R7, R7, 0x20 ;  /* 0x0000002007071836 */ /* 0x000fe20000000000 */
[----:B------:R1:W5:Y:S03]  /*09d0*/  @P1 LDG.E.128 R48, desc[UR8][R28.64] ;  /* 0x000000081c301981 */ /* 0x000366000c1e1d00 */
[----:B--2---:R-:W-:-:S04]  /*09e0*/  @P0 IMAD.WIDE.U32 R12, R7, 0x10, R12 ;  /* 0x00000010070c0825 */ /* 0x004fc800078e000c */
[----:B------:R-:W-:Y:S01]  /*09f0*/  @P0 VIADD R7, R7, 0x20 ;  /* 0x0000002007070836 */ /* 0x000fe20000000000 */
[----:B------:R2:W5:Y:S03]  /*0a00*/  @P0 LDG.E.128 R56, desc[UR8][R12.64] ;  /* 0x000000080c380981 */ /* 0x000566000c1e1d00 */
[----:B0-----:R-:W-:-:S05]  /*0a10*/  @P6 IMAD.WIDE.U32 R4, R7, 0x10, R30 ;  /* 0x0000001007046825 */ /* 0x001fca00078e001e */
[----:B------:R0:W5:Y:S01]  /*0a20*/  @P6 LDG.E.128 R64, desc[UR8][R4.64] ;  /* 0x0000000804406981 */ /* 0x000162000c1e1d00 */
[----:B------:R-:W-:Y:S02]  /*0a30*/  CS2R R52, SRZ ;  /* 0x0000000000347805 */ /* 0x000fe4000001ff00 */
[----:B------:R-:W-:Y:S02]  /*0a40*/  CS2R R46, SRZ ;  /* 0x00000000002e7805 */ /* 0x000fe4000001ff00 */
[----:B------:R-:W-:Y:S02]  /*0a50*/  CS2R R44, SRZ ;  /* 0x00000000002c7805 */ /* 0x000fe4000001ff00 */
[----:B------:R-:W-:Y:S02]  /*0a60*/  CS2R R38, SRZ ;  /* 0x0000000000267805 */ /* 0x000fe4000001ff00 */
[----:B------:R-:W-:Y:S02]  /*0a70*/  CS2R R36, SRZ ;  /* 0x0000000000247805 */ /* 0x000fe4000001ff00 */
[----:B------:R-:W-:-:S02]  /*0a80*/  CS2R R30, SRZ ;  /* 0x00000000001e7805 */ /* 0x000fc4000001ff00 */
[----:B-1----:R-:W-:Y:S02]  /*0a90*/  CS2R R28, SRZ ;  /* 0x00000000001c7805 */ /* 0x002fe4000001ff00 */
[----:B------:R-:W-:Y:S02]  /*0aa0*/  CS2R R22, SRZ ;  /* 0x0000000000167805 */ /* 0x000fe4000001ff00 */
[----:B------:R-:W-:Y:S02]  /*0ab0*/  CS2R R20, SRZ ;  /* 0x0000000000147805 */ /* 0x000fe4000001ff00 */
[----:B------:R-:W-:Y:S02]  /*0ac0*/  CS2R R14, SRZ ;  /* 0x00000000000e7805 */ /* 0x000fe4000001ff00 */
[----:B--2---:R-:W-:Y:S02]  /*0ad0*/  CS2R R12, SRZ ;  /* 0x00000000000c7805 */ /* 0x004fe4000001ff00 */
[----:B------:R-:W-:-:S02]  /*0ae0*/  @P6 CS2R R70, SRZ ;  /* 0x0000000000466805 */ /* 0x000fc4000001ff00 */
[----:B0-----:R-:W-:-:S07]  /*0af0*/  @P6 CS2R R68, SRZ ;  /* 0x0000000000446805 */ /* 0x001fce000001ff00 */
.L_x_34340:
[----:B------:R-:W-:Y:S05]  /*0b00*/  BSYNC.RECONVERGENT B0 ;  /* 0x0000000000007941 */ /* 0x000fea0003800200 */
.L_x_34338:
[----:B------:R-:W0:Y:S02]  /*0b10*/  LDCU UR4, c[0x0][0x384] ;  /* 0x00007080ff0477ac */ /* 0x000e240008000800 */
[----:B0-----:R-:W-:-:S13]  /*0b20*/  ISETP.GE.AND P0, PT, R119, UR4, PT ;  /* 0x0000000477007c0c */ /* 0x001fda000bf06270 */
[----:B------:R-:W-:Y:S05]  /*0b30*/  @P0 EXIT ;  /* 0x000000000000094d */ /* 0x000fea0003800000 */
[----:B------:R-:W-:Y:S01]  /*0b40*/  IMAD.HI.U32 R0, R117, -0x326172a9, RZ ;  /* 0xcd9e8d5775007827 */ /* 0x000fe200078e00ff */
        /* <DEDUP_REMOVED lines=13> */
[----:B------:R-:W-:Y:S01]  /*0c20*/  LOP3.LUT R5, R72, UR16, R5, 0x96, !PT ;  /* 0x0000001048057c12 */ /* 0x000fe2000f8e9605 */
[----:B------:R-:W4:Y:S02]  /*0c30*/  LDCU.64 UR10, c[0x0][0x3a0] ;  /* 0x00007400ff0a77ac */ /* 0x000f240008000a00 */
[----:B------:R-:W-:Y:S01]  /*0c40*/  IMAD R7, R2, -0x326172a9, RZ ;  /* 0xcd9e8d5702077824 */ /* 0x000fe200078e02ff */
[----:B------:R-:W-:Y:S01]  /*0c50*/  LOP3.LUT R3, R4, UR15, R3, 0x96, !PT ;  /* 0x0000000f04037c12 */ /* 0x000fe2000f8e9603 */
[----:B------:R-:W-:Y:S01]  /*0c60*/  IMAD R73, R0, -0x2daee0ad, RZ ;  /* 0xd2511f5300497824 */ /* 0x000fe200078e02ff */
[----:B0-----:R-:W-:Y:S01]  /*0c70*/  UISETP.NE.AND UP1, UPT, UR4, URZ, UPT ;  /* 0x000000ff0400728c */ /* 0x001fe2000bf25270 */
        /* <DEDUP_REMOVED lines=48> */
[----:B-1234-:R-:W-:-:S07]  /*0f80*/  IMAD R112, R2, -0x326172a9, RZ ;  /* 0xcd9e8d5702707824 */ /* 0x01efce00078e02ff */
.L_x_34845:
[----:B------:R-:W0:Y:S02]  /*0f90*/  LDC.64 R108, c[0x0][0x3f0] ;  /* 0x0000fc00ff6c7b82 */ /* 0x000e240000000a00 */
[----:B0-----:R-:W-:-:S05]  /*0fa0*/  IMAD.WIDE R108, R119, 0x4, R108 ;  /* 0x00000004776c7825 */ /* 0x001fca00078e026c */
[----:B-1----:R0:W2:Y:S02]  /*0fb0*/  LDG.E R110, desc[UR8][R108.64] ;  /* 0x000000086c6e7981 */ /* 0x0020a4000c1e1900 */
[----:B0-----:R-:W0:Y:S02]  /*0fc0*/  LDC.64 R108, c[0x0][0x3f8] ;  /* 0x0000fe00ff6c7b82 */ /* 0x001e240000000a00 */
[----:B0-----:R-:W-:-:S06]  /*0fd0*/  IMAD.WIDE R108, R119, 0x4, R108 ;  /* 0x00000004776c7825 */ /* 0x001fcc00078e026c */
[----:B-----5:R0:W5:Y:S01]  /*0fe0*/  LDG.E R109, desc[UR8][R108.64] ;  /* 0x000000086c6d7981 */ /* 0x020162000c1e1900 */
[----:B------:R-:W-:Y:S01]  /*0ff0*/  ISETP.GE.U32.AND P4, PT, R118, 0x20, PT ;  /* 0x000000207600780c */ /* 0x000fe20003f86070 */
[----:B------:R-:W-:Y:S01]  /*1000*/  BSSY.RECONVERGENT B1, `(.L_x_34342) ;  /* 0x00002d5000017945 */ /* 0x000fe20003800200 */
[----:B0-----:R-:W0:Y:S02]  /*1010*/  LDC R108, c[0x0][0x388] ;  /* 0x0000e200ff6c7b82 */ /* 0x001e240000000800 */
        /* <DEDUP_REMOVED lines=17> */
.L_x_34345:
[----:B------:R-:W-:Y:S05]  /*1130*/  BSYNC.RECONVERGENT B2 ;  /* 0x0000000000027941 */ /* 0x000fea0003800200 */
.L_x_34344:
        /* <DEDUP_REMOVED lines=28> */
.L_x_34352:
        /* <DEDUP_REMOVED lines=13> */
.L_x_34354:
[----:B------:R-:W-:Y:S05]  /*13d0*/  BSYNC.RECONVERGENT B5 ;  /* 0x0000000000057941 */ /* 0x000fea0003800200 */
.L_x_34353:
        /* <DEDUP_REMOVED lines=40> */
[----:B------:R-:W-:-:S07]  /*1660*/  LOP3.LUT R113, R124, UR31, R113, 0x96, !PT ;  /* 0x0000001f7c717c12 */ /* 0x000fce000f8e9671 */
.L_x_34351:
[----:B------:R-:W-:Y:S05]  /*1670*/  BSYNC.RECONVERGENT B4 ;  /* 0x0000000000047941 */ /* 0x000fea0003800200 */
.L_x_34350:
[----:B------:R-:W-:Y:S01]  /*1680*/  I2FP.F32.U32 R0, R0 ;  /* 0x0000000000007245 */ /* 0x000fe20000201000 */
[----:B------:R-:W-:-:S04]  /*1690*/  IMAD.MOV.U32 R7, RZ, RZ, 0x2f800000 ;  /* 0x2f800000ff077424 */ /* 0x000fc800078e00ff */
[----:B------:R-:W-:-:S05]  /*16a0*/  FFMA.FTZ R0, R0, R7, 1.1641532182693481445e-10 ;  /* 0x2f00000000007423 */ /* 0x000fca0000010007 */
[----:B------:R-:W-:Y:S01]  /*16b0*/  FSETP.GTU.FTZ.AND P2, PT, R0, UR5, PT ;  /* 0x0000000500007c0b */ /* 0x000fe2000bf5c000 */
[----:B-----5:R-:W-:-:S04]  /*16c0*/  FMUL.FTZ R0, R72, UR13 ;  /* 0x0000000d48007c20 */ /* 0x020fc80008410000 */
[----:B------:R-:W-:-:S05]  /*16d0*/  FMUL.FTZ R0, R0, UR12 ;  /* 0x0000000c00007c20 */ /* 0x000fca0008410000 */
[----:B------:R-:W-:Y:S02]  /*16e0*/  FSEL R7, R0, RZ, !P2 ;  /* 0x000000ff00077208 */ /* 0x000fe40005000000 */
[----:B------:R-:W-:-:S03]  /*16f0*/  SEL R0, RZ, 0x1, P2 ;  /* 0x00000001ff007807 */ /* 0x000fc60001000000 */
[----:B------:R-:W-:-:S07]  /*1700*/  FADD.FTZ R76, R76, R7 ;  /* 0x000000074c4c7221 */ /* 0x000fce0000010000 */
.L_x_34349:
[----:B------:R-:W-:Y:S05]  /*1710*/  BSYNC.RECONVERGENT B3 ;  /* 0x0000000000037941 */ /* 0x000fea0003800200 */
.L_x_34348:
        /* <DEDUP_REMOVED lines=20> */
.L_x_34359:
        /* <DEDUP_REMOVED lines=13> */
.L_x_34361:
[----:B------:R-:W-:Y:S05]  /*1930*/  BSYNC.RECONVERGENT B5 ;  /* 0x0000000000057941 */ /* 0x000fea0003800200 */
.L_x_34360:
        /* <DEDUP_REMOVED lines=41> */
.L_x_34358:
[----:B------:R-:W-:Y:S05]  /*1bd0*/  BSYNC.RECONVERGENT B4 ;  /* 0x0000000000047941 */ /* 0x000fea0003800200 */
.L_x_34357:
[----:B------:R-:W-:Y:S01]  /*1be0*/  I2FP.F32.U32 R2, R2 ;  /* 0x0000000200027245 */ /* 0x000fe20000201000 */
[----:B------:R-:W-:-:S04]  /*1bf0*/  IMAD.MOV.U32 R123, RZ, RZ, 0x2f800000 ;  /* 0x2f800000ff7b7424 */ /* 0x000fc800078e00ff */
[----:B------:R-:W-:-:S05]  /*1c00*/  FFMA.FTZ R2, R2, R123, 1.1641532182693481445e-10 ;  /* 0x2f00000002027423 */ /* 0x000fca000001007b */
[----:B------:R-:W-:Y:S01]  /*1c10*/  FSETP.GTU.FTZ.AND P2, PT, R2, UR5, PT ;  /* 0x0000000502007c0b */ /* 0x000fe2000bf5c000 */
[----:B-----5:R-:W-:-:S04]  /*1c20*/  FMUL.FTZ R2, R73, UR13 ;  /* 0x0000000d49027c20 */ /* 0x020fc80008410000 */
[----:B------:R-:W-:-:S05]  /*1c30*/  FMUL.FTZ R2, R2, UR12 ;  /* 0x0000000c02027c20 */ /* 0x000fca0008410000 */
[----:B------:R-:W-:-:S05]  /*1c40*/  FSEL R2, R2, RZ, !P2 ;  /* 0x000000ff02027208 */ /* 0x000fca0005000000 */
[----:B------:R-:W-:Y:S01]  /*1c50*/  FADD.FTZ R77, R77, R2 ;  /* 0x000000024d4d7221 */ /* 0x000fe20000010000 */
[----:B------:R-:W-:-:S07]  /*1c60*/  SEL R2, RZ, 0x1, P2 ;  /* 0x00000001ff027807 */ /* 0x000fce0001000000 */
.L_x_34356:
[----:B------:R-:W-:Y:S05]  /*1c70*/  BSYNC.RECONVERGENT B3 ;  /* 0x0000000000037941 */ /* 0x000fea0003800200 */
.L_x_34355:
        /* <DEDUP_REMOVED lines=20> */
.L_x_34366:
        /* <DEDUP_REMOVED lines=13> */
.L_x_34368:
[----:B------:R-:W-:Y:S05]  /*1e90*/  BSYNC.RECONVERGENT B5 ;  /* 0x0000000000057941 */ /* 0x000fea0003800200 */
.L_x_34367:
        /* <DEDUP_REMOVED lines=41> */
.L_x_34365:
[----:B------:R-:W-:Y:S05]  /*2130*/  BSYNC.RECONVERGENT B4 ;  /* 0x0000000000047941 */ /* 0x000fea0003800200 */
.L_x_34364:
        /* <DEDUP_REMOVED lines=9> */
.L_x_34363:
[----:B------:R-:W-:Y:S05]  /*21d0*/  BSYNC.RECONVERGENT B3 ;  /* 0x0000000000037941 */ /* 0x000fea0003800200 */
.L_x_34362:
        /* <DEDUP_REMOVED lines=19> */
.L_x_34372:
        /* <DEDUP_REMOVED lines=13> */
.L_x_34374:
[----:B------:R-:W-:Y:S05]  /*23e0*/  BSYNC.RECONVERGENT B4 ;  /* 0x0000000000047941 */ /* 0x000fea0003800200 */
.L_x_34373:
        /* <DEDUP_REMOVED lines=40> */
[----:B------:R-:W-:-:S07]  /*2670*/  IMAD.MOV.U32 R6, RZ, RZ, RZ ;  /* 0x000000ffff067224 */ /* 0x000fce00078e00ff */
.L_x_34371:
[----:B------:R-:W-:Y:S05]  /*2680*/  BSYNC.RECONVERGENT B3 ;  /* 0x0000000000037941 */ /* 0x000fea0003800200 */
.L_x_34370:
        /* <DEDUP_REMOVED lines=8> */
[----:B------:R-:W-:Y:S01]  /*2710*/  SEL R4, RZ, 0x1, P1 ;  /* 0x00000001ff047807 */ /* 0x000fe20000800000 */
[----:B------:R-:W-:Y:S06]  /*2720*/  BRA `(.L_x_34369) ;  /* 0x0000001400347947 */ /* 0x000fec0003800000 */
.L_x_34347:
        /* <DEDUP_REMOVED lines=21> */
.L_x_34379:
        /* <DEDUP_REMOVED lines=13> */
.L_x_34381:
[----:B------:R-:W-:Y:S05]  /*2950*/  BSYNC.RECONVERGENT B5 ;  /* 0x0000000000057941 */ /* 0x000fea0003800200 */
.L_x_34380:
        /* <DEDUP_REMOVED lines=40> */
[----:B------:R-:W-:-:S07]  /*2be0*/  LOP3.LUT R114, R76, UR32, R125, 0x96, !PT ;  /* 0x000000204c727c12 */ /* 0x000fce000f8e967d */
.L_x_34378:
[----:B------:R-:W-:Y:S05]  /*2bf0*/  BSYNC.RECONVERGENT B4 ;  /* 0x0000000000047941 */ /* 0x000fea0003800200 */
.L_x_34377:
[----:B------:R-:W-:Y:S01]  /*2c00*/  I2FP.F32.U32 R0, R0 ;  /* 0x0000000000007245 */ /* 0x000fe20000201000 */
[----:B------:R-:W-:-:S05]  /*2c10*/  HFMA2 R7, -RZ, RZ, 0.1171875, 0 ;  /* 0x2f800000ff077431 */ /* 0x000fca00000001ff */
[----:B------:R-:W-:-:S05]  /*2c20*/  FFMA.FTZ R0, R0, R7, 1.1641532182693481445e-10 ;  /* 0x2f00000000007423 */ /* 0x000fca0000010007 */
[----:B------:R-:W-:Y:S01]  /*2c30*/  FSETP.GTU.FTZ.AND P1, PT, R0, UR5, PT ;  /* 0x0000000500007c0b */ /* 0x000fe2000bf3c000 */
[----:B-----5:R-:W-:-:S04]  /*2c40*/  FMUL.FTZ R0, R72, UR13 ;  /* 0x0000000d48007c20 */ /* 0x020fc80008410000 */
[----:B------:R-:W-:Y:S01]  /*2c50*/  FMUL.FTZ R76, R0, UR12 ;  /* 0x0000000c004c7c20 */ /* 0x000fe20008410000 */
[----:B------:R-:W-:-:S04]  /*2c60*/  SEL R0, RZ, 0x1, P1 ;  /* 0x00000001ff007807 */ /* 0x000fc80000800000 */
[----:B------:R-:W-:-:S07]  /*2c70*/  FSEL R76, R76, RZ, !P1 ;  /* 0x000000ff4c4c7208 */ /* 0x000fce0004800000 */
.L_x_34376:
[----:B------:R-:W-:Y:S05]  /*2c80*/  BSYNC.RECONVERGENT B3 ;  /* 0x0000000000037941 */ /* 0x000fea0003800200 */
.L_x_34375:
        /* <DEDUP_REMOVED lines=17> */
.L_x_34386:
        /* <DEDUP_REMOVED lines=13> */
.L_x_34388:
[----:B------:R-:W-:Y:S05]  /*2e70*/  BSYNC.RECONVERGENT B5 ;  /* 0x0000000000057941 */ /* 0x000fea0003800200 */
.L_x_34387:
        /* <DEDUP_REMOVED lines=41> */
[----:B------:R-:W-:-:S07]  /*3110*/  LOP3.LUT R114, R78, UR32, R7, 0x96, !PT ;  /* 0x000000204e727c12 */ /* 0x000fce000f8e9607 */
.L_x_34385:
[----:B------:R-:W-:Y:S05]  /*3120*/  BSYNC.RECONVERGENT B4 ;  /* 0x0000000000047941 */ /* 0x000fea0003800200 */
.L_x_34384:
[----:B------:R-:W-:Y:S01]  /*3130*/  I2FP.F32.U32 R2, R2 ;  /* 0x0000000200027245 */ /* 0x000fe20000201000 */
[----:B------:R-:W-:-:S04]  /*3140*/  IMAD.MOV.U32 R7, RZ, RZ, 0x2f800000 ;  /* 0x2f800000ff077424 */ /* 0x000fc800078e00ff */
[----:B------:R-:W-:-:S05]  /*3150*/  FFMA.FTZ R2, R2, R7, 1.1641532182693481445e-10 ;  /* 0x2f00000002027423 */ /* 0x000fca0000010007 */
[----:B------:R-:W-:Y:S01]  /*3160*/  FSETP.GTU.FTZ.AND P1, PT, R2, UR5, PT ;  /* 0x0000000502007c0b */ /* 0x000fe2000bf3c000 */
[----:B-----5:R-:W-:-:S04]  /*3170*/  FMUL.FTZ R2, R73, UR13 ;  /* 0x0000000d49027c20 */ /* 0x020fc80008410000 */
[----:B------:R-:W-:Y:S01]  /*3180*/  FMUL.FTZ R77, R2, UR12 ;  /* 0x0000000c024d7c20 */ /* 0x000fe20008410000 */
[----:B------:R-:W-:-:S04]  /*3190*/  SEL R2, RZ, 0x1, P1 ;  /* 0x00000001ff027807 */ /* 0x000fc80000800000 */
[----:B------:R-:W-:-:S07]  /*31a0*/  FSEL R77, R77, RZ, !P1 ;  /* 0x000000ff4d4d7208 */ /* 0x000fce0004800000 */
.L_x_34383:
[----:B------:R-:W-:Y:S05]  /*31b0*/  BSYNC.RECONVERGENT B3 ;  /* 0x0000000000037941 */ /* 0x000fea0003800200 */
.L_x_34382:
        /* <DEDUP_REMOVED lines=17> */
.L_x_34393:
        /* <DEDUP_REMOVED lines=13> */
.L_x_34395:
[----:B------:R-:W-:Y:S05]  /*33a0*/  BSYNC.RECONVERGENT B5 ;  /* 0x0000000000057941 */ /* 0x000fea0003800200 */
.L_x_34394:
        /* <DEDUP_REMOVED lines=41> */
[----:B------:R-:W-:-:S07]  /*3640*/  LOP3.LUT R113, R78, UR31, R113, 0x96, !PT ;  /* 0x0000001f4e717c12 */ /* 0x000fce000f8e9671 */
.L_x_34392:
[----:B------:R-:W-:Y:S05]  /*3650*/  BSYNC.RECONVERGENT B4 ;  /* 0x0000000000047941 */ /* 0x000fea0003800200 */
.L_x_34391:
        /* <DEDUP_REMOVED lines=8> */
.L_x_34390:
[----:B------:R-:W-:Y:S05]  /*36e0*/  BSYNC.RECONVERGENT B3 ;  /* 0x0000000000037941 */ /* 0x000fea0003800200 */
.L_x_34389:
        /* <DEDUP_REMOVED lines=16> */
.L_x_34398:
        /* <DEDUP_REMOVED lines=13> */
.L_x_34400:
[----:B------:R-:W-:Y:S05]  /*38c0*/  BSYNC.RECONVERGENT B4 ;  /* 0x0000000000047941 */ /* 0x000fea0003800200 */
.L_x_34399:
        /* <DEDUP_REMOVED lines=41> */
[----:B------:R-:W-:-:S07]  /*3b60*/  IMAD.MOV.U32 R6, RZ, RZ, RZ ;  /* 0x000000ffff067224 */ /* 0x000fce00078e00ff */
.L_x_34397:
[----:B------:R-:W-:Y:S05]  /*3b70*/  BSYNC.RECONVERGENT B3 ;  /* 0x0000000000037941 */ /* 0x000fea0003800200 */
.L_x_34396:
        /* <DEDUP_REMOVED lines=8> */
.L_x_34369:
[----:B------:R-:W-:Y:S05]  /*3c00*/  BSYNC.RECONVERGENT B2 ;  /* 0x0000000000027941 */ /* 0x000fea0003800200 */
.L_x_34346:
[----:B------:R-:W0:Y:S01]  /*3c10*/  LDC.64 R122, c[0x0][0x3a8] ;  /* 0x0000ea00ff7a7b82 */ /* 0x000e220000000a00 */
[----:B------:R-:W-:Y:S01]  /*3c20*/  BSSY.RECONVERGENT B2, `(.L_x_34401) ;  /* 0x0000010000027945 */ /* 0x000fe20003800200 */
[----:B------:R-:W-:Y:S02]  /*3c30*/  IMAD.MOV.U32 R7, RZ, RZ, R124 ;  /* 0x000000ffff077224 */ /* 0x000fe400078e007c */
[----:B0-----:R-:W-:-:S05]  /*3c40*/  IMAD.WIDE.U32 R122, R121, 0x10, R122 ;  /* 0x00000010797a7825 */ /* 0x001fca00078e007a */
[----:B-----5:R0:W-:Y:S01]  /*3c50*/  STG.E.128 desc[UR8][R122.64], R76 ;  /* 0x0000004c7a007986 */ /* 0x0201e2000c101d08 */
        /* <DEDUP_REMOVED lines=12> */
.L_x_34402:
[----:B------:R-:W-:Y:S05]  /*3d20*/  BSYNC.RECONVERGENT B2 ;  /* 0x0000000000027941 */ /* 0x000fea0003800200 */
.L_x_34401:
[----:B------:R-:W-:Y:S01]  /*3d30*/  IADD3 R121, PT, PT, R121, 0x20, RZ ;  /* 0x0000002079797810 */ /* 0x000fe20007ffe0ff */
[----:B------:R-:W-:-:S07]  /*3d40*/  VIADD R111, R111, 0x20 ;  /* 0x000000206f6f7836 */ /* 0x000fce0000000000 */
.L_x_34343:
[----:B------:R-:W-:Y:S05]  /*3d50*/  BSYNC.RECONVERGENT B1 ;  /* 0x0000000000017941 */ /* 0x000fea0003800200 */
.L_x_34342:
        /* <DEDUP_REMOVED lines=9> */
.L_x_34406:
[----:B------:R-:W-:Y:S05]  /*3df0*/  BSYNC.RECONVERGENT B2 ;  /* 0x0000000000027941 */ /* 0x000fea0003800200 */
.L_x_34405:
        /* <DEDUP_REMOVED lines=28> */
.L_x_34413:
        /* <DEDUP_REMOVED lines=13> */
.L_x_34415:
[----:B------:R-:W-:Y:S05]  /*4090*/  BSYNC.RECONVERGENT B5 ;  /* 0x0000000000057941 */ /* 0x000fea0003800200 */
.L_x_34414:
        /* <DEDUP_REMOVED lines=40> */
[----:B------:R-:W-:-:S07]  /*4320*/  LOP3.LUT R113, R124, UR31, R113, 0x96, !PT ;  /* 0x0000001f7c717c12 */ /* 0x000fce000f8e9671 */
.L_x_34412:
[----:B------:R-:W-:Y:S05]  /*4330*/  BSYNC.RECONVERGENT B4 ;  /* 0x0000000000047941 */ /* 0x000fea0003800200 */
.L_x_34411:
        /* <DEDUP_REMOVED lines=9> */
.L_x_34410:
[----:B------:R-:W-:Y:S05]  /*43d0*/  BSYNC.RECONVERGENT B3 ;  /* 0x0000000000037941 */ /* 0x000fea0003800200 */
.L_x_34409:
        /* <DEDUP_REMOVED lines=20> */
.L_x_34420:
        /* <DEDUP_REMOVED lines=13> */
.L_x_34422:
[----:B------:R-:W-:Y:S05]  /*45f0*/  BSYNC.RECONVERGENT B5 ;  /* 0x0000000000057941 */ /* 0x000fea0003800200 */
.L_x_34421:
        /* <DEDUP_REMOVED lines=41> */
.L_x_34419:
[----:B------:R-:W-:Y:S05]  /*4890*/  BSYNC.RECONVERGENT B4 ;  /* 0x0000000000047941 */ /* 0x000fea0003800200 */
.L_x_34418:
        /* <DEDUP_REMOVED lines=9> */
.L_x_34417:
[----:B------:R-:W-:Y:S05]  /*4930*/  BSYNC.RECONVERGENT B3 ;  /* 0x0000000000037941 */ /* 0x000fea0003800200 */
.L_x_34416:
        /* <DEDUP_REMOVED lines=20> */
.L_x_34427:
        /* <DEDUP_REMOVED lines=13> */
.L_x_34429:
[----:B------:R-:W-:Y:S05]  /*4b50*/  BSYNC.RECONVERGENT B5 ;  /* 0x0000000000057941 */ /* 0x000fea0003800200 */
.L_x_34428:
        /* <DEDUP_REMOVED lines=41> */
.L_x_34426:
[----:B------:R-:W-:Y:S05]  /*4df0*/  BSYNC.RECONVERGENT B4 ;  /* 0x0000000000047941 */ /* 0x000fea0003800200 */
.L_x_34425:
        /* <DEDUP_REMOVED lines=9> */
.L_x_34424:
[----:B------:R-:W-:Y:S05]  /*4e90*/  BSYNC.RECONVERGENT B3 ;  /* 0x0000000000037941 */ /* 0x000fea0003800200 */
.L_x_34423:
        /* <DEDUP_REMOVED lines=19> */
.L_x_34433:
        /* <DEDUP_REMOVED lines=13> */
.L_x_34435:
[----:B------:R-:W-:Y:S05]  /*50a0*/  BSYNC.RECONVERGENT B4 ;  /* 0x0000000000047941 */ /* 0x000fea0003800200 */
.L_x_34434:
        /* <DEDUP_REMOVED lines=40> */
[----:B------:R-:W-:-:S07]  /*5330*/  HFMA2 R6, -RZ, RZ, 0, 0 ;  /* 0x00000000ff067431 */ /* 0x000fce00000001ff */
.L_x_34432:
[----:B------:R-:W-:Y:S05]  /*5340*/  BSYNC.RECONVERGENT B3 ;  /* 0x0000000000037941 */ /* 0x000fea0003800200 */
.L_x_34431:
        /* <DEDUP_REMOVED lines=10> */
.L_x_34408:
        /* <DEDUP_REMOVED lines=21> */
.L_x_34440:
        /* <DEDUP_REMOVED lines=13> */
.L_x_34442:
[----:B------:R-:W-:Y:S05]  /*5610*/  BSYNC.RECONVERGENT B5 ;  /* 0x0000000000057941 */ /* 0x000fea0003800200 */
.L_x_34441:
        /* <DEDUP_REMOVED lines=41> */
.L_x_34439:
[----:B------:R-:W-:Y:S05]  /*58b0*/  BSYNC.RECONVERGENT B4 ;  /* 0x0000000000047941 */ /* 0x000fea0003800200 */
.L_x_34438:
        /* <DEDUP_REMOVED lines=8> */
.L_x_34437:
[----:B------:R-:W-:Y:S05]  /*5940*/  BSYNC.RECONVERGENT B3 ;  /* 0x0000000000037941 */ /* 0x000fea0003800200 */
.L_x_34436:
        /* <DEDUP_REMOVED lines=17> */
.L_x_34447:
        /* <DEDUP_REMOVED lines=13> */
.L_x_34449:
[----:B------:R-:W-:Y:S05]  /*5b30*/  BSYNC.RECONVERGENT B5 ;  /* 0x0000000000057941 */ /* 0x000fea0003800200 */
.L_x_34448:
        /* <DEDUP_REMOVED lines=41> */
[----:B------:R-:W-:-:S07]  /*5dd0*/  IMAD.MOV.U32 R6, RZ, RZ, RZ ;  /* 0x000000ffff067224 */ /* 0x000fce00078e00ff */
.L_x_34446:
[----:B------:R-:W-:Y:S05]  /*5de0*/  BSYNC.RECONVERGENT B4 ;  /* 0x0000000000047941 */ /* 0x000fea0003800200 */
.L_x_34445:
        /* <DEDUP_REMOVED lines=8> */
.L_x_34444:
[----:B------:R-:W-:Y:S05]  /*5e70*/  BSYNC.RECONVERGENT B3 ;  /* 0x0000000000037941 */ /* 0x000fea0003800200 */
.L_x_34443:
        /* <DEDUP_REMOVED lines=17> */
.L_x_34454:
        /* <DEDUP_REMOVED lines=13> */
.L_x_34456:
[----:B------:R-:W-:Y:S05]  /*6060*/  BSYNC.RECONVERGENT B5 ;  /* 0x0000000000057941 */ /* 0x000fea0003800200 */
.L_x_34455:
        /* <DEDUP_REMOVED lines=40> */
[----:B------:R-:W-:Y:S01]  /*62f0*/  HFMA2 R7, -RZ, RZ, 0, 0 ;  /* 0x00000000ff077431 */ /* 0x000fe200000001ff */
[----:B------:R-:W-:-:S07]  /*6300*/  LOP3.LUT R113, R82, UR31, R113, 0x96, !PT ;  /* 0x0000001f52717c12 */ /* 0x000fce000f8e9671 */
.L_x_34453:
[----:B------:R-:W-:Y:S05]  /*6310*/  BSYNC.RECONVERGENT B4 ;  /* 0x0000000000047941 */ /* 0x000fea0003800200 */
.L_x_34452:
        /* <DEDUP_REMOVED lines=8> */
.L_x_34451:
[----:B------:R-:W-:Y:S05]  /*63a0*/  BSYNC.RECONVERGENT B3 ;  /* 0x0000000000037941 */ /* 0x000fea0003800200 */
.L_x_34450:
        /* <DEDUP_REMOVED lines=16> */
.L_x_34459:
        /* <DEDUP_REMOVED lines=13> */
.L_x_34461:
[----:B------:R-:W-:Y:S05]  /*6580*/  BSYNC.RECONVERGENT B4 ;  /* 0x0000000000047941 */ /* 0x000fea0003800200 */
.L_x_34460:
        /* <DEDUP_REMOVED lines=40> */
[----:B------:R-:W-:Y:S01]  /*6810*/  LOP3.LUT R113, R6, UR31, R113, 0x96, !PT ;  /* 0x0000001f06717c12 */ /* 0x000fe2000f8e9671 */
[----:B------:R-:W-:-:S07]  /*6820*/  IMAD.MOV.U32 R6, RZ, RZ, RZ ;  /* 0x000000ffff067224 */ /* 0x000fce00078e00ff */
.L_x_34458:
[----:B------:R-:W-:Y:S05]  /*6830*/  BSYNC.RECONVERGENT B3 ;  /* 0x0000000000037941 */ /* 0x000fea0003800200 */
.L_x_34457:
        /* <DEDUP_REMOVED lines=8> */
.L_x_34430:
[----:B------:R-:W-:Y:S05]  /*68c0*/  BSYNC.RECONVERGENT B2 ;  /* 0x0000000000027941 */ /* 0x000fea0003800200 */
.L_x_34407:
[----:B------:R-:W0:Y:S01]  /*68d0*/  LDC.64 R122, c[0x0][0x3a8] ;  /* 0x0000ea00ff7a7b82 */ /* 0x000e220000000a00 */
[----:B------:R-:W-:Y:S01]  /*68e0*/  BSSY.RECONVERGENT B2, `(.L_x_34462) ;  /* 0x0000010000027945 */ /* 0x000fe20003800200 */
[----:B------:R-:W-:Y:S01]  /*68f0*/  MOV R7, R124 ;  /* 0x0000007c00077202 */ /* 0x000fe20000000f00 */
[----:B0-----:R-:W-:-:S05]  /*6900*/  IMAD.WIDE.U32 R122, R121, 0x10, R122 ;  /* 0x00000010797a7825 */ /* 0x001fca00078e007a */
[----:B-----5:R0:W-:Y:S01]  /*6910*/  STG.E.128 desc[UR8][R122.64], R80 ;  /* 0x000000507a007986 */ /* 0x0201e2000c101d08 */
[----:B------:R-:W-:Y:S05]  /*6920*/  @!P0 BRA `(.L_x_34463) ;  /* 0x00000000002c8947 */ /* 0x000fea0003800000 */
[----:B0-----:R-:W-:-:S05]  /*6930*/  IMAD.U32 R122, R3, 0x10000, RZ ;  /* 0x00010000037a7824 */ /* 0x001fca00078e00ff */
        /* <DEDUP_REMOVED lines=10> */
.L_x_34463:
[----:B------:R-:W-:Y:S05]  /*69e0*/  BSYNC.RECONVERGENT B2 ;  /* 0x0000000000027941 */ /* 0x000fea0003800200 */
.L_x_34462:
[----:B------:R-:W-:Y:S01]  /*69f0*/  VIADD R121, R121, 0x20 ;  /* 0x0000002079797836 */ /* 0x000fe20000000000 */
[----:B------:R-:W-:-:S07]  /*6a00*/  IADD3 R111, PT, PT, R111, 0x20, RZ ;  /* 0x000000206f6f7810 */ /* 0x000fce0007ffe0ff */
.L_x_34404:
[----:B------:R-:W-:Y:S05]  /*6a10*/  BSYNC.RECONVERGENT B1 ;  /* 0x0000000000017941 */ /* 0x000fea0003800200 */
.L_x_34403:
        /* <DEDUP_REMOVED lines=9> */
.L_x_34467:
[----:B------:R-:W-:Y:S05]  /*6ab0*/  BSYNC.RECONVERGENT B2 ;  /* 0x0000000000027941 */ /* 0x000fea0003800200 */
.L_x_34466:
        /* <DEDUP_REMOVED lines=28> */
.L_x_34474:
        /* <DEDUP_REMOVED lines=13> */
.L_x_34476:
[----:B------:R-:W-:Y:S05]  /*6d50*/  BSYNC.RECONVERGENT B5 ;  /* 0x0000000000057941 */ /* 0x000fea0003800200 */
.L_x_34475:
        /* <DEDUP_REMOVED lines=41> */
.L_x_34473:
[----:B------:R-:W-:Y:S05]  /*6ff0*/  BSYNC.RECONVERGENT B4 ;  /* 0x0000000000047941 */ /* 0x000fea0003800200 */
.L_x_34472:
[----:B------:R-:W-:Y:S01]  /*7000*/  I2FP.F32.U32 R0, R0 ;  /* 0x0000000000007245 */ /* 0x000fe20000201000 */
[----:B------:R-:W-:-:S05]  /*7010*/  HFMA2 R7, -RZ, RZ, 0.1171875, 0 ;  /* 0x2f800000ff077431 */ /* 0x000fca00000001ff */
[----:B------:R-:W-:-:S05]  /*7020*/  FFMA.FTZ R0, R0, R7, 1.1641532182693481445e-10 ;  /* 0x2f00000000007423 */ /* 0x000fca0000010007 */
[----:B------:R-:W-:Y:S01]  /*7030*/  FSETP.GTU.FTZ.AND P2, PT, R0, UR5, PT ;  /* 0x0000000500007c0b */ /* 0x000fe2000bf5c000 */
[----:B-----5:R-:W-:-:S04]  /*7040*/  FMUL.FTZ R0, R72, UR13 ;  /* 0x0000000d48007c20 */ /* 0x020fc80008410000 */
[----:B------:R-:W-:-:S05]  /*7050*/  FMUL.FTZ R0, R0, UR12 ;  /* 0x0000000c00007c20 */ /* 0x000fca0008410000 */
[----:B------:R-:W-:Y:S02]  /*7060*/  FSEL R7, R0, RZ, !P2 ;  /* 0x000000ff00077208 */ /* 0x000fe40005000000 */
[----:B------:R-:W-:-:S03]  /*7070*/  SEL R0, RZ, 0x1, P2 ;  /* 0x00000001ff007807 */ /* 0x000fc60001000000 */
[----:B------:R-:W-:-:S07]  /*7080*/  FADD.FTZ R84, R84, R7 ;  /* 0x0000000754547221 */ /* 0x000fce0000010000 */
.L_x_34471:
[----:B------:R-:W-:Y:S05]  /*7090*/  BSYNC.RECONVERGENT B3 ;  /* 0x0000000000037941 */ /* 0x000fea0003800200 */
.L_x_34470:
        /* <DEDUP_REMOVED lines=20> */
.L_x_34481:
        /* <DEDUP_REMOVED lines=13> */
.L_x_34483:
[----:B------:R-:W-:Y:S05]  /*72b0*/  BSYNC.RECONVERGENT B5 ;  /* 0x0000000000057941 */ /* 0x000fea0003800200 */
.L_x_34482:
        /* <DEDUP_REMOVED lines=41> */
.L_x_34480:
[----:B------:R-:W-:Y:S05]  /*7550*/  BSYNC.RECONVERGENT B4 ;  /* 0x0000000000047941 */ /* 0x000fea0003800200 */
.L_x_34479:
[----:B------:R-:W-:Y:S01]  /*7560*/  I2FP.F32.U32 R2, R2 ;  /* 0x0000000200027245 */ /* 0x000fe20000201000 */
[----:B------:R-:W-:-:S05]  /*7570*/  HFMA2 R123, -RZ, RZ, 0.1171875, 0 ;  /* 0x2f800000ff7b7431 */ /* 0x000fca00000001ff */
[----:B------:R-:W-:-:S05]  /*7580*/  FFMA.FTZ R2, R2, R123, 1.1641532182693481445e-10 ;  /* 0x2f00000002027423 */ /* 0x000fca000001007b */
[----:B------:R-:W-:Y:S01]  /*7590*/  FSETP.GTU.FTZ.AND P2, PT, R2, UR5, PT ;  /* 0x0000000502007c0b */ /* 0x000fe2000bf5c000 */
[----:B-----5:R-:W-:-:S04]  /*75a0*/  FMUL.FTZ R2, R73, UR13 ;  /* 0x0000000d49027c20 */ /* 0x020fc80008410000 */
[----:B------:R-:W-:-:S05]  /*75b0*/  FMUL.FTZ R2, R2, UR12 ;  /* 0x0000000c02027c20 */ /* 0x000fca0008410000 */
[----:B------:R-:W-:-:S05]  /*75c0*/  FSEL R2, R2, RZ, !P2 ;  /* 0x000000ff02027208 */ /* 0x000fca0005000000 */
[----:B------:R-:W-:Y:S01]  /*75d0*/  FADD.FTZ R85, R85, R2 ;  /* 0x0000000255557221 */ /* 0x000fe20000010000 */
[----:B------:R-:W-:-:S07]  /*75e0*/  SEL R2, RZ, 0x1, P2 ;  /* 0x00000001ff027807 */ /* 0x000fce0001000000 */
.L_x_34478:
[----:B------:R-:W-:Y:S05]  /*75f0*/  BSYNC.RECONVERGENT B3 ;  /* 0x0000000000037941 */ /* 0x000fea0003800200 */
.L_x_34477:
        /* <DEDUP_REMOVED lines=20> */
.L_x_34488:
        /* <DEDUP_REMOVED lines=13> */
.L_x_34490:
[----:B------:R-:W-:Y:S05]  /*7810*/  BSYNC.RECONVERGENT B5 ;  /* 0x0000000000057941 */ /* 0x000fea0003800200 */
.L_x_34489:
        /* <DEDUP_REMOVED lines=41> */
.L_x_34487:
[----:B------:R-:W-:Y:S05]  /*7ab0*/  BSYNC.RECONVERGENT B4 ;  /* 0x0000000000047941 */ /* 0x000fea0003800200 */
.L_x_34486:
        /* <DEDUP_REMOVED lines=9> */
.L_x_34485:
[----:B------:R-:W-:Y:S05]  /*7b50*/  BSYNC.RECONVERGENT B3 ;  /* 0x0000000000037941 */ /* 0x000fea0003800200 */
.L_x_34484:
        /* <DEDUP_REMOVED lines=19> */
.L_x_34494:
        /* <DEDUP_REMOVED lines=13> */
.L_x_34496:
[----:B------:R-:W-:Y:S05]  /*7d60*/  BSYNC.RECONVERGENT B4 ;  /* 0x0000000000047941 */ /* 0x000fea0003800200 */
.L_x_34495:
        /* <DEDUP_REMOVED lines=41> */
.L_x_34493:
[----:B------:R-:W-:Y:S05]  /*8000*/  BSYNC.RECONVERGENT B3 ;  /* 0x0000000000037941 */ /* 0x000fea0003800200 */
.L_x_34492:
        /* <DEDUP_REMOVED lines=10> */
.L_x_34469:
        /* <DEDUP_REMOVED lines=21> */
.L_x_34501:
        /* <DEDUP_REMOVED lines=13> */
.L_x_34503:
[----:B------:R-:W-:Y:S05]  /*82d0*/  BSYNC.RECONVERGENT B5 ;  /* 0x0000000000057941 */ /* 0x000fea0003800200 */
.L_x_34502:
        /* <DEDUP_REMOVED lines=39> */
[----:B------:R-:W-:Y:S01]  /*8550*/  HFMA2 R86, -RZ, RZ, 0, 0 ;  /* 0x00000000ff567431 */ /* 0x000fe200000001ff */
[----:B------:R-:W-:-:S07]  /*8560*/  LOP3.LUT R114, R84, UR32, R125, 0x96, !PT ;  /* 0x0000002054727c12 */ /* 0x000fce000f8e967d */
.L_x_34500:
[----:B------:R-:W-:Y:S05]  /*8570*/  BSYNC.RECONVERGENT B4 ;  /* 0x0000000000047941 */ /* 0x000fea0003800200 */
.L_x_34499:
        /* <DEDUP_REMOVED lines=8> */
.L_x_34498:
[----:B------:R-:W-:Y:S05]  /*8600*/  BSYNC.RECONVERGENT B3 ;  /* 0x0000000000037941 */ /* 0x000fea0003800200 */
.L_x_34497:
        /* <DEDUP_REMOVED lines=17> */
.L_x_34508:
        /* <DEDUP_REMOVED lines=13> */
.L_x_34510:
[----:B------:R-:W-:Y:S05]  /*87f0*/  BSYNC.RECONVERGENT B5 ;  /* 0x0000000000057941 */ /* 0x000fea0003800200 */
.L_x_34509:
        /* <DEDUP_REMOVED lines=41> */
[----:B------:R-:W-:-:S07]  /*8a90*/  LOP3.LUT R114, R86, UR32, R7, 0x96, !PT ;  /* 0x0000002056727c12 */ /* 0x000fce000f8e9607 */
.L_x_34507:
[----:B------:R-:W-:Y:S05]  /*8aa0*/  BSYNC.RECONVERGENT B4 ;  /* 0x0000000000047941 */ /* 0x000fea0003800200 */
.L_x_34506:
        /* <DEDUP_REMOVED lines=8> */
.L_x_34505:
[----:B------:R-:W-:Y:S05]  /*8b30*/  BSYNC.RECONVERGENT B3 ;  /* 0x0000000000037941 */ /* 0x000fea0003800200 */
.L_x_34504:
        /* <DEDUP_REMOVED lines=17> */
.L_x_34515:
        /* <DEDUP_REMOVED lines=13> */
.L_x_34517:
[----:B------:R-:W-:Y:S05]  /*8d20*/  BSYNC.RECONVERGENT B5 ;  /* 0x0000000000057941 */ /* 0x000fea0003800200 */
.L_x_34516:
        /* <DEDUP_REMOVED lines=41> */
[----:B------:R-:W-:-:S07]  /*8fc0*/  LOP3.LUT R113, R86, UR31, R113, 0x96, !PT ;  /* 0x0000001f56717c12 */ /* 0x000fce000f8e9671 */
.L_x_34514:
[----:B------:R-:W-:Y:S05]  /*8fd0*/  BSYNC.RECONVERGENT B4 ;  /* 0x0000000000047941 */ /* 0x000fea0003800200 */
.L_x_34513:
        /* <DEDUP_REMOVED lines=8> */
.L_x_34512:
[----:B------:R-:W-:Y:S05]  /*9060*/  BSYNC.RECONVERGENT B3 ;  /* 0x0000000000037941 */ /* 0x000fea0003800200 */
.L_x_34511:
        /* <DEDUP_REMOVED lines=16> */
.L_x_34520:
        /* <DEDUP_REMOVED lines=13> */
.L_x_34522:
[----:B------:R-:W-:Y:S05]  /*9240*/  BSYNC.RECONVERGENT B4 ;  /* 0x0000000000047941 */ /* 0x000fea0003800200 */
.L_x_34521:
        /* <DEDUP_REMOVED lines=42> */
.L_x_34519:
[----:B------:R-:W-:Y:S05]  /*94f0*/  BSYNC.RECONVERGENT B3 ;  /* 0x0000000000037941 */ /* 0x000fea0003800200 */
.L_x_34518:
        /* <DEDUP_REMOVED lines=8> */
.L_x_34491:
[----:B------:R-:W-:Y:S05]  /*9580*/  BSYNC.RECONVERGENT B2 ;  /* 0x0000000000027941 */ /* 0x000fea0003800200 */
.L_x_34468:
[----:B------:R-:W0:Y:S01]  /*9590*/  LDC.64 R122, c[0x0][0x3a8] ;  /* 0x0000ea00ff7a7b82 */ /* 0x000e220000000a00 */
[----:B------:R-:W-:Y:S01]  /*95a0*/  BSSY.RECONVERGENT B2, `(.L_x_34523) ;  /* 0x0000010000027945 */ /* 0x000fe20003800200 */
[----:B------:R-:W-:Y:S02]  /*95b0*/  IMAD.MOV.U32 R7, RZ, RZ, R124 ;  /* 0x000000ffff077224 */ /* 0x000fe400078e007c */
[----:B0-----:R-:W-:-:S05]  /*95c0*/  IMAD.WIDE.U32 R122, R121, 0x10, R122 ;  /* 0x00000010797a7825 */ /* 0x001fca00078e007a */
[----:B-----5:R0:W-:Y:S01]  /*95d0*/  STG.E.128 desc[UR8][R122.64], R84 ;  /* 0x000000547a007986 */ /* 0x0201e2000c101d08 */
        /* <DEDUP_REMOVED lines=12> */
.L_x_34524:
[----:B------:R-:W-:Y:S05]  /*96a0*/  BSYNC.RECONVERGENT B2 ;  /* 0x0000000000027941 */ /* 0x000fea0003800200 */
.L_x_34523:
[----:B------:R-:W-:Y:S02]  /*96b0*/  VIADD R121, R121, 0x20 ;  /* 0x0000002079797836 */ /* 0x000fe40000000000 */
[----:B------:R-:W-:-:S07]  /*96c0*/  VIADD R111, R111, 0x20 ;  /* 0x000000206f6f7836 */ /* 0x000fce0000000000 */
.L_x_34465:
[----:B------:R-:W-:Y:S05]  /*96d0*/  BSYNC.RECONVERGENT B1 ;  /* 0x0000000000017941 */ /* 0x000fea0003800200 */
.L_x_34464:
        /* <DEDUP_REMOVED lines=9> */
.L_x_34528:
[----:B------:R-:W-:Y:S05]  /*9770*/  BSYNC.RECONVERGENT B2 ;  /* 0x0000000000027941 */ /* 0x000fea0003800200 */
.L_x_34527:
        /* <DEDUP_REMOVED lines=25> */
[--C-:B------:R-:W-:Y:S02]  /*9910*/  @!P2 IMAD.MOV.U32 R122, RZ, RZ, R7.reuse ;  /* 0x000000ffff7aa224 */ /* 0x100fe400078e0007 */
[----:B------:R-:W-:Y:S01]  /*9920*/  @P2 IMAD.MOV.U32 R122, RZ, RZ, R7 ;  /* 0x000000ffff7a2224 */ /* 0x000fe200078e0007 */
[----:B------:R-:W-:Y:S06]  /*9930*/  BRA `(.L_x_34534) ;  /* 0x0000000000dc7947 */ /* 0x000fec0003800000 */
.L_x_34535:
        /* <DEDUP_REMOVED lines=13> */
.L_x_34537:
[----:B------:R-:W-:Y:S05]  /*9a10*/  BSYNC.RECONVERGENT B5 ;  /* 0x0000000000057941 */ /* 0x000fea0003800200 */
.L_x_34536:
        /* <DEDUP_REMOVED lines=41> */
.L_x_34534:
[----:B------:R-:W-:Y:S05]  /*9cb0*/  BSYNC.RECONVERGENT B4 ;  /* 0x0000000000047941 */ /* 0x000fea0003800200 */
.L_x_34533:
        /* <DEDUP_REMOVED lines=9> */
.L_x_34532:
[----:B------:R-:W-:Y:S05]  /*9d50*/  BSYNC.RECONVERGENT B3 ;  /* 0x0000000000037941 */ /* 0x000fea0003800200 */
.L_x_34531:
        /* <DEDUP_REMOVED lines=20> */
.L_x_34542:
        /* <DEDUP_REMOVED lines=13> */
.L_x_34544:
[----:B------:R-:W-:Y:S05]  /*9f70*/  BSYNC.RECONVERGENT B5 ;  /* 0x0000000000057941 */ /* 0x000fea0003800200 */
.L_x_34543:
        /* <DEDUP_REMOVED lines=41> */
.L_x_34541:
[----:B------:R-:W-:Y:S05]  /*a210*/  BSYNC.RECONVERGENT B4 ;  /* 0x0000000000047941 */ /* 0x000fea0003800200 */
.L_x_34540:
        /* <DEDUP_REMOVED lines=9> */
.L_x_34539:
[----:B------:R-:W-:Y:S05]  /*a2b0*/  BSYNC.RECONVERGENT B3 ;  /* 0x0000000000037941 */ /* 0x000fea0003800200 */
.L_x_34538:
        /* <DEDUP_REMOVED lines=20> */
.L_x_34549:
        /* <DEDUP_REMOVED lines=13> */
.L_x_34551:
[----:B------:R-:W-:Y:S05]  /*a4d0*/  BSYNC.RECONVERGENT B5 ;  /* 0x0000000000057941 */ /* 0x000fea0003800200 */
.L_x_34550:
        /* <DEDUP_REMOVED lines=41> */
.L_x_34548:
[----:B------:R-:W-:Y:S05]  /*a770*/  BSYNC.RECONVERGENT B4 ;  /* 0x0000000000047941 */ /* 0x000fea0003800200 */
.L_x_34547:
        /* <DEDUP_REMOVED lines=9> */
.L_x_34546:
[----:B------:R-:W-:Y:S05]  /*a810*/  BSYNC.RECONVERGENT B3 ;  /* 0x0000000000037941 */ /* 0x000fea0003800200 */
.L_x_34545:
        /* <DEDUP_REMOVED lines=19> */
.L_x_34555:
        /* <DEDUP_REMOVED lines=13> */
.L_x_34557:
[----:B------:R-:W-:Y:S05]  /*aa20*/  BSYNC.RECONVERGENT B4 ;  /* 0x0000000000047941 */ /* 0x000fea0003800200 */
.L_x_34556:
        /* <DEDUP_REMOVED lines=41> */
.L_x_34554:
[----:B------:R-:W-:Y:S05]  /*acc0*/  BSYNC.RECONVERGENT B3 ;  /* 0x0000000000037941 */ /* 0x000fea0003800200 */
.L_x_34553:
        /* <DEDUP_REMOVED lines=10> */
.L_x_34530:
        /* <DEDUP_REMOVED lines=21> */
.L_x_34562:
        /* <DEDUP_REMOVED lines=13> */
.L_x_34564:
[----:B------:R-:W-:Y:S05]  /*af90*/  BSYNC.RECONVERGENT B5 ;  /* 0x0000000000057941 */ /* 0x000fea0003800200 */
.L_x_34563:
        /* <DEDUP_REMOVED lines=41> */
.L_x_34561:
[----:B------:R-:W-:Y:S05]  /*b230*/  BSYNC.RECONVERGENT B4 ;  /* 0x0000000000047941 */ /* 0x000fea0003800200 */
.L_x_34560:
        /* <DEDUP_REMOVED lines=8> */
.L_x_34559:
[----:B------:R-:W-:Y:S05]  /*b2c0*/  BSYNC.RECONVERGENT B3 ;  /* 0x0000000000037941 */ /* 0x000fea0003800200 */
.L_x_34558:
        /* <DEDUP_REMOVED lines=17> */
.L_x_34569:
        /* <DEDUP_REMOVED lines=13> */
.L_x_34571:
[----:B------:R-:W-:Y:S05]  /*b4b0*/  BSYNC.RECONVERGENT B5 ;  /* 0x0000000000057941 */ /* 0x000fea0003800200 */
.L_x_34570:
        /* <DEDUP_REMOVED lines=42> */
.L_x_34568:
[----:B------:R-:W-:Y:S05]  /*b760*/  BSYNC.RECONVERGENT B4 ;  /* 0x0000000000047941 */ /* 0x000fea0003800200 */
.L_x_34567:
        /* <DEDUP_REMOVED lines=8> */
.L_x_34566:
[----:B------:R-:W-:Y:S05]  /*b7f0*/  BSYNC.RECONVERGENT B3 ;  /* 0x0000000000037941 */ /* 0x000fea0003800200 */
.L_x_34565:
        /* <DEDUP_REMOVED lines=17> */
.L_x_34576:
        /* <DEDUP_REMOVED lines=13> */
.L_x_34578:
[----:B------:R-:W-:Y:S05]  /*b9e0*/  BSYNC.RECONVERGENT B5 ;  /* 0x0000000000057941 */ /* 0x000fea0003800200 */
.L_x_34577:
        /* <DEDUP_REMOVED lines=42> */
.L_x_34575:
[----:B------:R-:W-:Y:S05]  /*bc90*/  BSYNC.RECONVERGENT B4 ;  /* 0x0000000000047941 */ /* 0x000fea0003800200 */
.L_x_34574:
        /* <DEDUP_REMOVED lines=8> */
.L_x_34573:
[----:B------:R-:W-:Y:S05]  /*bd20*/  BSYNC.RECONVERGENT B3 ;  /* 0x0000000000037941 */ /* 0x000fea0003800200 */
.L_x_34572:
        /* <DEDUP_REMOVED lines=16> */
.L_x_34581:
        /* <DEDUP_REMOVED lines=13> */
.L_x_34583:
[----:B------:R-:W-:Y:S05]  /*bf00*/  BSYNC.RECONVERGENT B4 ;  /* 0x0000000000047941 */ /* 0x000fea0003800200 */
.L_x_34582:
        /* <DEDUP_REMOVED lines=42> */
.L_x_34580:
[----:B------:R-:W-:Y:S05]  /*c1b0*/  BSYNC.RECONVERGENT B3 ;  /* 0x0000000000037941 */ /* 0x000fea0003800200 */
.L_x_34579:
        /* <DEDUP_REMOVED lines=8> */
.L_x_34552:
[----:B------:R-:W-:Y:S05]  /*c240*/  BSYNC.RECONVERGENT B2 ;  /* 0x0000000000027941 */ /* 0x000fea0003800200 */
.L_x_34529:
        /* <DEDUP_REMOVED lines=17> */
.L_x_34585:
[----:B------:R-:W-:Y:S05]  /*c360*/  BSYNC.RECONVERGENT B2 ;  /* 0x0000000000027941 */ /* 0x000fea0003800200 */
.L_x_34584:
[----:B------:R-:W-:Y:S01]  /*c370*/  VIADD R121, R121, 0x20 ;  /* 0x0000002079797836 */ /* 0x000fe20000000000 */
[----:B------:R-:W-:-:S07]  /*c380*/  IADD3 R111, PT, PT, R111, 0x20, RZ ;  /* 0x000000206f6f7810 */ /* 0x000fce0007ffe0ff */
.L_x_34526:
[----:B------:R-:W-:Y:S05]  /*c390*/  BSYNC.RECONVERGENT B1 ;  /* 0x0000000000017941 */ /* 0x000fea0003800200 */
.L_x_34525:
        /* <DEDUP_REMOVED lines=9> */
.L_x_34589:
[----:B------:R-:W-:Y:S05]  /*c430*/  BSYNC.RECONVERGENT B2 ;  /* 0x0000000000027941 */ /* 0x000fea0003800200 */
.L_x_34588:
        /* <DEDUP_REMOVED lines=28> */
.L_x_34596:
        /* <DEDUP_REMOVED lines=13> */
.L_x_34598:
[----:B------:R-:W-:Y:S05]  /*c6d0*/  BSYNC.RECONVERGENT B5 ;  /* 0x0000000000057941 */ /* 0x000fea0003800200 */
.L_x_34597:
        /* <DEDUP_REMOVED lines=41> */
.L_x_34595:
[----:B------:R-:W-:Y:S05]  /*c970*/  BSYNC.RECONVERGENT B4 ;  /* 0x0000000000047941 */ /* 0x000fea0003800200 */
.L_x_34594:
        /* <DEDUP_REMOVED lines=9> */
.L_x_34593:
[----:B------:R-:W-:Y:S05]  /*ca10*/  BSYNC.RECONVERGENT B3 ;  /* 0x0000000000037941 */ /* 0x000fea0003800200 */
.L_x_34592:
        /* <DEDUP_REMOVED lines=20> */
.L_x_34603:
        /* <DEDUP_REMOVED lines=13> */
.L_x_34605:
[----:B------:R-:W-:Y:S05]  /*cc30*/  BSYNC.RECONVERGENT B5 ;  /* 0x0000000000057941 */ /* 0x000fea0003800200 */
.L_x_34604:
        /* <DEDUP_REMOVED lines=41> */
.L_x_34602:
[----:B------:R-:W-:Y:S05]  /*ced0*/  BSYNC.RECONVERGENT B4 ;  /* 0x0000000000047941 */ /* 0x000fea0003800200 */
.L_x_34601:
        /* <DEDUP_REMOVED lines=9> */
.L_x_34600:
[----:B------:R-:W-:Y:S05]  /*cf70*/  BSYNC.RECONVERGENT B3 ;  /* 0x0000000000037941 */ /* 0x000fea0003800200 */
.L_x_34599:
        /* <DEDUP_REMOVED lines=20> */
.L_x_34610:
        /* <DEDUP_REMOVED lines=13> */
.L_x_34612:
[----:B------:R-:W-:Y:S05]  /*d190*/  BSYNC.RECONVERGENT B5 ;  /* 0x0000000000057941 */ /* 0x000fea0003800200 */
.L_x_34611:
        /* <DEDUP_REMOVED lines=41> */
.L_x_34609:
[----:B------:R-:W-:Y:S05]  /*d430*/  BSYNC.RECONVERGENT B4 ;  /* 0x0000000000047941 */ /* 0x000fea0003800200 */
.L_x_34608:
        /* <DEDUP_REMOVED lines=9> */
.L_x_34607:
[----:B------:R-:W-:Y:S05]  /*d4d0*/  BSYNC.RECONVERGENT B3 ;  /* 0x0000000000037941 */ /* 0x000fea0003800200 */
.L_x_34606:
        /* <DEDUP_REMOVED lines=19> */
.L_x_34616:
        /* <DEDUP_REMOVED lines=13> */
.L_x_34618:
[----:B------:R-:W-:Y:S05]  /*d6e0*/  BSYNC.RECONVERGENT B4 ;  /* 0x0000000000047941 */ /* 0x000fea0003800200 */
.L_x_34617:
        /* <DEDUP_REMOVED lines=41> */
.L_x_34615:
[----:B------:R-:W-:Y:S05]  /*d980*/  BSYNC.RECONVERGENT B3 ;  /* 0x0000000000037941 */ /* 0x000fea0003800200 */
.L_x_34614:
        /* <DEDUP_REMOVED lines=10> */
.L_x_34591:
        /* <DEDUP_REMOVED lines=21> */
.L_x_34623:
        /* <DEDUP_REMOVED lines=13> */
.L_x_34625:
[----:B------:R-:W-:Y:S05]  /*dc50*/  BSYNC.RECONVERGENT B5 ;  /* 0x0000000000057941 */ /* 0x000fea0003800200 */
.L_x_34624:
        /* <DEDUP_REMOVED lines=41> */
.L_x_34622:
[----:B------:R-:W-:Y:S05]  /*def0*/  BSYNC.RECONVERGENT B4 ;  /* 0x0000000000047941 */ /* 0x000fea0003800200 */
.L_x_34621:
[----:B------:R-:W-:Y:S01]  /*df00*/  I2FP.F32.U32 R0, R0 ;  /* 0x0000000000007245 */ /* 0x000fe20000201000 */
[----:B------:R-:W-:-:S05]  /*df10*/  HFMA2 R7, -RZ, RZ, 0.1171875, 0 ;  /* 0x2f800000ff077431 */ /* 0x000fca00000001ff */
[----:B------:R-:W-:-:S05]  /*df20*/  FFMA.FTZ R0, R0, R7, 1.1641532182693481445e-10 ;  /* 0x2f00000000007423 */ /* 0x000fca0000010007 */
[----:B------:R-:W-:Y:S01]  /*df30*/  FSETP.GTU.FTZ.AND P1, PT, R0, UR5, PT ;  /* 0x0000000500007c0b */ /* 0x000fe2000bf3c000 */
[----:B-----5:R-:W-:-:S04]  /*df40*/  FMUL.FTZ R0, R72, UR13 ;  /* 0x0000000d48007c20 */ /* 0x020fc80008410000 */
[----:B------:R-:W-:-:S05]  /*df50*/  FMUL.FTZ R0, R0, UR12 ;  /* 0x0000000c00007c20 */ /* 0x000fca0008410000 */
[----:B------:R-:W-:Y:S02]  /*df60*/  FSEL R92, R0, RZ, !P1 ;  /* 0x000000ff005c7208 */ /* 0x000fe40004800000 */
[----:B------:R-:W-:-:S07]  /*df70*/  SEL R0, RZ, 0x1, P1 ;  /* 0x00000001ff007807 */ /* 0x000fce0000800000 */
.L_x_34620:
[----:B------:R-:W-:Y:S05]  /*df80*/  BSYNC.RECONVERGENT B3 ;  /* 0x0000000000037941 */ /* 0x000fea0003800200 */
.L_x_34619:
        /* <DEDUP_REMOVED lines=17> */
.L_x_34630:
        /* <DEDUP_REMOVED lines=13> */
.L_x_34632:
[----:B------:R-:W-:Y:S05]  /*e170*/  BSYNC.RECONVERGENT B5 ;  /* 0x0000000000057941 */ /* 0x000fea0003800200 */
.L_x_34631:
        /* <DEDUP_REMOVED lines=42> */
.L_x_34629:
[----:B------:R-:W-:Y:S05]  /*e420*/  BSYNC.RECONVERGENT B4 ;  /* 0x0000000000047941 */ /* 0x000fea0003800200 */
.L_x_34628:
[----:B------:R-:W-:Y:S01]  /*e430*/  I2FP.F32.U32 R2, R2 ;  /* 0x0000000200027245 */ /* 0x000fe20000201000 */
[----:B------:R-:W-:-:S04]  /*e440*/  IMAD.MOV.U32 R7, RZ, RZ, 0x2f800000 ;  /* 0x2f800000ff077424 */ /* 0x000fc800078e00ff */
[----:B------:R-:W-:-:S05]  /*e450*/  FFMA.FTZ R2, R2, R7, 1.1641532182693481445e-10 ;  /* 0x2f00000002027423 */ /* 0x000fca0000010007 */
[----:B------:R-:W-:Y:S01]  /*e460*/  FSETP.GTU.FTZ.AND P1, PT, R2, UR5, PT ;  /* 0x0000000502007c0b */ /* 0x000fe2000bf3c000 */
[----:B-----5:R-:W-:-:S04]  /*e470*/  FMUL.FTZ R2, R73, UR13 ;  /* 0x0000000d49027c20 */ /* 0x020fc80008410000 */
[----:B------:R-:W-:-:S05]  /*e480*/  FMUL.FTZ R2, R2, UR12 ;  /* 0x0000000c02027c20 */ /* 0x000fca0008410000 */
[----:B------:R-:W-:Y:S02]  /*e490*/  FSEL R93, R2, RZ, !P1 ;  /* 0x000000ff025d7208 */ /* 0x000fe40004800000 */
[----:B------:R-:W-:-:S07]  /*e4a0*/  SEL R2, RZ, 0x1, P1 ;  /* 0x00000001ff027807 */ /* 0x000fce0000800000 */
.L_x_34627:
[----:B------:R-:W-:Y:S05]  /*e4b0*/  BSYNC.RECONVERGENT B3 ;  /* 0x0000000000037941 */ /* 0x000fea0003800200 */
.L_x_34626:
        /* <DEDUP_REMOVED lines=17> */
.L_x_34637:
        /* <DEDUP_REMOVED lines=13> */
.L_x_34639:
[----:B------:R-:W-:Y:S05]  /*e6a0*/  BSYNC.RECONVERGENT B5 ;  /* 0x0000000000057941 */ /* 0x000fea0003800200 */
.L_x_34638:
        /* <DEDUP_REMOVED lines=42> */
.L_x_34636:
[----:B------:R-:W-:Y:S05]  /*e950*/  BSYNC.RECONVERGENT B4 ;  /* 0x0000000000047941 */ /* 0x000fea0003800200 */
.L_x_34635:
        /* <DEDUP_REMOVED lines=8> */
.L_x_34634:
[----:B------:R-:W-:Y:S05]  /*e9e0*/  BSYNC.RECONVERGENT B3 ;  /* 0x0000000000037941 */ /* 0x000fea0003800200 */
.L_x_34633:
        /* <DEDUP_REMOVED lines=16> */
.L_x_34642:
        /* <DEDUP_REMOVED lines=13> */
.L_x_34644:
[----:B------:R-:W-:Y:S05]  /*ebc0*/  BSYNC.RECONVERGENT B4 ;  /* 0x0000000000047941 */ /* 0x000fea0003800200 */
.L_x_34643:
        /* <DEDUP_REMOVED lines=42> */
.L_x_34641:
[----:B------:R-:W-:Y:S05]  /*ee70*/  BSYNC.RECONVERGENT B3 ;  /* 0x0000000000037941 */ /* 0x000fea0003800200 */
.L_x_34640:
        /* <DEDUP_REMOVED lines=8> */
.L_x_34613:
[----:B------:R-:W-:Y:S05]  /*ef00*/  BSYNC.RECONVERGENT B2 ;  /* 0x0000000000027941 */ /* 0x000fea0003800200 */
.L_x_34590:
        /* <DEDUP_REMOVED lines=17> */
.L_x_34646:
[----:B------:R-:W-:Y:S05]  /*f020*/  BSYNC.RECONVERGENT B2 ;  /* 0x0000000000027941 */ /* 0x000fea0003800200 */
.L_x_34645:
[----:B------:R-:W-:Y:S01]  /*f030*/  VIADD R121, R121, 0x20 ;  /* 0x0000002079797836 */ /* 0x000fe20000000000 */
[----:B------:R-:W-:-:S07]  /*f040*/  IADD3 R111, PT, PT, R111, 0x20, RZ ;  /* 0x000000206f6f7810 */ /* 0x000fce0007ffe0ff */
.L_x_34587:
[----:B------:R-:W-:Y:S05]  /*f050*/  BSYNC.RECONVERGENT B1 ;  /* 0x0000000000017941 */ /* 0x000fea0003800200 */
.L_x_34586:
        /* <DEDUP_REMOVED lines=9> */
.L_x_34650:
[----:B------:R-:W-:Y:S05]  /*f0f0*/  BSYNC.RECONVERGENT B2 ;  /* 0x0000000000027941 */ /* 0x000fea0003800200 */
.L_x_34649:
        /* <DEDUP_REMOVED lines=28> */
.L_x_34657:
        /* <DEDUP_REMOVED lines=13> */
.L_x_34659:
[----:B------:R-:W-:Y:S05]  /*f390*/  BSYNC.RECONVERGENT B5 ;  /* 0x0000000000057941 */ /* 0x000fea0003800200 */
.L_x_34658:
        /* <DEDUP_REMOVED lines=41> */
.L_x_34656:
[----:B------:R-:W-:Y:S05]  /*f630*/  BSYNC.RECONVERGENT B4 ;  /* 0x0000000000047941 */ /* 0x000fea0003800200 */
.L_x_34655:
        /* <DEDUP_REMOVED lines=9> */
.L_x_34654:
[----:B------:R-:W-:Y:S05]  /*f6d0*/  BSYNC.RECONVERGENT B3 ;  /* 0x0000000000037941 */ /* 0x000fea0003800200 */
.L_x_34653:
        /* <DEDUP_REMOVED lines=20> */
.L_x_34664:
        /* <DEDUP_REMOVED lines=13> */
.L_x_34666:
[----:B------:R-:W-:Y:S05]  /*f8f0*/  BSYNC.RECONVERGENT B5 ;  /* 0x0000000000057941 */ /* 0x000fea0003800200 */
.L_x_34665:
        /* <DEDUP_REMOVED lines=41> */
.L_x_34663:
[----:B------:R-:W-:Y:S05]  /*fb90*/  BSYNC.RECONVERGENT B4 ;  /* 0x0000000000047941 */ /* 0x000fea0003800200 */
.L_x_34662:
        /* <DEDUP_REMOVED lines=9> */
.L_x_34661:
[----:B------:R-:W-:Y:S05]  /*fc30*/  BSYNC.RECONVERGENT B3 ;  /* 0x0000000000037941 */ /* 0x000fea0003800200 */
.L_x_34660:
        /* <DEDUP_REMOVED lines=20> */
.L_x_34671:
        /* <DEDUP_REMOVED lines=13> */
.L_x_34673:
[----:B------:R-:W-:Y:S05]  /*fe50*/  BSYNC.RECONVERGENT B5 ;  /* 0x0000000000057941 */ /* 0x000fea0003800200 */
.L_x_34672:
        /* <DEDUP_REMOVED lines=41> */
.L_x_34670:
[----:B------:R-:W-:Y:S05]  /*100f0*/  BSYNC.RECONVERGENT B4 ;  /* 0x0000000000047941 */ /* 0x000fea0003800200 */
.L_x_34669:
        /* <DEDUP_REMOVED lines=9> */
.L_x_34668:
[----:B------:R-:W-:Y:S05]  /*10190*/  BSYNC.RECONVERGENT B3 ;  /* 0x0000000000037941 */ /* 0x000fea0003800200 */
.L_x_34667:
        /* <DEDUP_REMOVED lines=19> */
.L_x_34677:
        /* <DEDUP_REMOVED lines=13> */
.L_x_34679:
[----:B------:R-:W-:Y:S05]  /*103a0*/  BSYNC.RECONVERGENT B4 ;  /* 0x0000000000047941 */ /* 0x000fea0003800200 */
.L_x_34678:
        /* <DEDUP_REMOVED lines=41> */
.L_x_34676:
[----:B------:R-:W-:Y:S05]  /*10640*/  BSYNC.RECONVERGENT B3 ;  /* 0x0000000000037941 */ /* 0x000fea0003800200 */
.L_x_34675:
        /* <DEDUP_REMOVED lines=10> */
.L_x_34652:
        /* <DEDUP_REMOVED lines=21> */
.L_x_34684:
        /* <DEDUP_REMOVED lines=13> */
.L_x_34686:
[----:B------:R-:W-:Y:S05]  /*10910*/  BSYNC.RECONVERGENT B5 ;  /* 0x0000000000057941 */ /* 0x000fea0003800200 */
.L_x_34685:
        /* <DEDUP_REMOVED lines=41> */
.L_x_34683:
[----:B------:R-:W-:Y:S05]  /*10bb0*/  BSYNC.RECONVERGENT B4 ;  /* 0x0000000000047941 */ /* 0x000fea0003800200 */
.L_x_34682:
[----:B------:R-:W-:Y:S01]  /*10bc0*/  I2FP.F32.U32 R0, R0 ;  /* 0x0000000000007245 */ /* 0x000fe20000201000 */
[----:B------:R-:W-:Y:S02]  /*10bd0*/  HFMA2 R7, -RZ, RZ, 0.1171875, 0 ;  /* 0x2f800000ff077431 */ /* 0x000fe400000001ff */
[----:B-----5:R-:W-:-:S03]  /*10be0*/  FMUL.FTZ R6, R72, UR13 ;  /* 0x0000000d48067c20 */ /* 0x020fc60008410000 */
[----:B------:R-:W-:Y:S01]  /*10bf0*/  FFMA.FTZ R0, R0, R7, 1.1641532182693481445e-10 ;  /* 0x2f00000000007423 */ /* 0x000fe20000010007 */
[----:B------:R-:W-:-:S04]  /*10c00*/  FMUL.FTZ R6, R6, UR12 ;  /* 0x0000000c06067c20 */ /* 0x000fc80008410000 */
[----:B------:R-:W-:-:S04]  /*10c10*/  FSETP.GTU.FTZ.AND P1, PT, R0, UR5, PT ;  /* 0x0000000500007c0b */ /* 0x000fc8000bf3c000 */
[----:B------:R-:W-:Y:S02]  /*10c20*/  SEL R0, RZ, 0x1, P1 ;  /* 0x00000001ff007807 */ /* 0x000fe40000800000 */
[----:B------:R-:W-:-:S07]  /*10c30*/  FSEL R96, R6, RZ, !P1 ;  /* 0x000000ff06607208 */ /* 0x000fce0004800000 */
.L_x_34681:
[----:B------:R-:W-:Y:S05]  /*10c40*/  BSYNC.RECONVERGENT B3 ;  /* 0x0000000000037941 */ /* 0x000fea0003800200 */
.L_x_34680:
        /* <DEDUP_REMOVED lines=17> */
.L_x_34691:
        /* <DEDUP_REMOVED lines=13> */
.L_x_34693:
[----:B------:R-:W-:Y:S05]  /*10e30*/  BSYNC.RECONVERGENT B5 ;  /* 0x0000000000057941 */ /* 0x000fea0003800200 */
.L_x_34692:
        /* <DEDUP_REMOVED lines=42> */
.L_x_34690:
[----:B------:R-:W-:Y:S05]  /*110e0*/  BSYNC.RECONVERGENT B4 ;  /* 0x0000000000047941 */ /* 0x000fea0003800200 */
.L_x_34689:
[----:B------:R-:W-:Y:S01]  /*110f0*/  I2FP.F32.U32 R2, R2 ;  /* 0x0000000200027245 */ /* 0x000fe20000201000 */
[----:B------:R-:W-:-:S04]  /*11100*/  IMAD.MOV.U32 R7, RZ, RZ, 0x2f800000 ;  /* 0x2f800000ff077424 */ /* 0x000fc800078e00ff */
[----:B------:R-:W-:Y:S01]  /*11110*/  FFMA.FTZ R2, R2, R7, 1.1641532182693481445e-10 ;  /* 0x2f00000002027423 */ /* 0x000fe20000010007 */
[----:B-----5:R-:W-:-:S04]  /*11120*/  FMUL.FTZ R7, R73, UR13 ;  /* 0x0000000d49077c20 */ /* 0x020fc80008410000 */
[----:B------:R-:W-:Y:S01]  /*11130*/  FMUL.FTZ R7, R7, UR12 ;  /* 0x0000000c07077c20 */ /* 0x000fe20008410000 */
[----:B------:R-:W-:-:S04]  /*11140*/  FSETP.GTU.FTZ.AND P1, PT, R2, UR5, PT ;  /* 0x0000000502007c0b */ /* 0x000fc8000bf3c000 */
[----:B------:R-:W-:Y:S02]  /*11150*/  SEL R2, RZ, 0x1, P1 ;  /* 0x00000001ff027807 */ /* 0x000fe40000800000 */
[----:B------:R-:W-:-:S07]  /*11160*/  FSEL R97, R7, RZ, !P1 ;  /* 0x000000ff07617208 */ /* 0x000fce0004800000 */
.L_x_34688:
[----:B------:R-:W-:Y:S05]  /*11170*/  BSYNC.RECONVERGENT B3 ;  /* 0x0000000000037941 */ /* 0x000fea0003800200 */
.L_x_34687:
        /* <DEDUP_REMOVED lines=17> */
.L_x_34698:
        /* <DEDUP_REMOVED lines=13> */
.L_x_34700:
[----:B------:R-:W-:Y:S05]  /*11360*/  BSYNC.RECONVERGENT B5 ;  /* 0x0000000000057941 */ /* 0x000fea0003800200 */
.L_x_34699:
        /* <DEDUP_REMOVED lines=42> */
.L_x_34697:
[----:B------:R-:W-:Y:S05]  /*11610*/  BSYNC.RECONVERGENT B4 ;  /* 0x0000000000047941 */ /* 0x000fea0003800200 */
.L_x_34696:
[----:B------:R-:W-:Y:S01]  /*11620*/  I2FP.F32.U32 R3, R3 ;  /* 0x0000000300037245 */ /* 0x000fe20000201000 */
[----:B------:R-:W-:-:S05]  /*11630*/  HFMA2 R6, -RZ, RZ, 0.1171875, 0 ;  /* 0x2f800000ff067431 */ /* 0x000fca00000001ff */
[----:B------:R-:W-:Y:S01]  /*11640*/  FFMA.FTZ R3, R3, R6, 1.1641532182693481445e-10 ;  /* 0x2f00000003037423 */ /* 0x000fe20000010006 */
[----:B-----5:R-:W-:-:S04]  /*11650*/  FMUL.FTZ R6, R74, UR13 ;  /* 0x0000000d4a067c20 */ /* 0x020fc80008410000 */
[----:B------:R-:W-:Y:S01]  /*11660*/  FMUL.FTZ R6, R6, UR12 ;  /* 0x0000000c06067c20 */ /* 0x000fe20008410000 */
[----:B------:R-:W-:-:S04]  /*11670*/  FSETP.GTU.FTZ.AND P1, PT, R3, UR5, PT ;  /* 0x0000000503007c0b */ /* 0x000fc8000bf3c000 */
[----:B------:R-:W-:Y:S02]  /*11680*/  SEL R3, RZ, 0x1, P1 ;  /* 0x00000001ff037807 */ /* 0x000fe40000800000 */
[----:B------:R-:W-:-:S07]  /*11690*/  FSEL R98, R6, RZ, !P1 ;  /* 0x000000ff06627208 */ /* 0x000fce0004800000 */
.L_x_34695:
[----:B------:R-:W-:Y:S05]  /*116a0*/  BSYNC.RECONVERGENT B3 ;  /* 0x0000000000037941 */ /* 0x000fea0003800200 */
.L_x_34694:
        /* <DEDUP_REMOVED lines=16> */
.L_x_34703:
        /* <DEDUP_REMOVED lines=13> */
.L_x_34705:
[----:B------:R-:W-:Y:S05]  /*11880*/  BSYNC.RECONVERGENT B4 ;  /* 0x0000000000047941 */ /* 0x000fea0003800200 */
.L_x_34704:
        /* <DEDUP_REMOVED lines=42> */
.L_x_34702:
[----:B------:R-:W-:Y:S05]  /*11b30*/  BSYNC.RECONVERGENT B3 ;  /* 0x0000000000037941 */ /* 0x000fea0003800200 */
.L_x_34701:
        /* <DEDUP_REMOVED lines=8> */
.L_x_34674:
[----:B------:R-:W-:Y:S05]  /*11bc0*/  BSYNC.RECONVERGENT B2 ;  /* 0x0000000000027941 */ /* 0x000fea0003800200 */
.L_x_34651:
        /* <DEDUP_REMOVED lines=17> */
.L_x_34707:
[----:B------:R-:W-:Y:S05]  /*11ce0*/  BSYNC.RECONVERGENT B2 ;  /* 0x0000000000027941 */ /* 0x000fea0003800200 */
.L_x_34706:
[----:B------:R-:W-:Y:S01]  /*11cf0*/  VIADD R121, R121, 0x20 ;  /* 0x0000002079797836 */ /* 0x000fe20000000000 */
[----:B------:R-:W-:-:S07]  /*11d00*/  IADD3 R111, PT, PT, R111, 0x20, RZ ;  /* 0x000000206f6f7810 */ /* 0x000fce0007ffe0ff */
.L_x_34648:
[----:B------:R-:W-:Y:S05]  /*11d10*/  BSYNC.RECONVERGENT B1 ;  /* 0x0000000000017941 */ /* 0x000fea0003800200 */
.L_x_34647:
        /* <DEDUP_REMOVED lines=9> */
.L_x_34711:
[----:B------:R-:W-:Y:S05]  /*11db0*/  BSYNC.RECONVERGENT B2 ;  /* 0x0000000000027941 */ /* 0x000fea0003800200 */
.L_x_34710:
        /* <DEDUP_REMOVED lines=28> */
.L_x_34718:
        /* <DEDUP_REMOVED lines=13> */
.L_x_34720:
[----:B------:R-:W-:Y:S05]  /*12050*/  BSYNC.RECONVERGENT B5 ;  /* 0x0000000000057941 */ /* 0x000fea0003800200 */
.L_x_34719:
        /* <DEDUP_REMOVED lines=41> */
.L_x_34717:
[----:B------:R-:W-:Y:S05]  /*122f0*/  BSYNC.RECONVERGENT B4 ;  /* 0x0000000000047941 */ /* 0x000fea0003800200 */
.L_x_34716:
        /* <DEDUP_REMOVED lines=9> */
.L_x_34715:
[----:B------:R-:W-:Y:S05]  /*12390*/  BSYNC.RECONVERGENT B3 ;  /* 0x0000000000037941 */ /* 0x000fea0003800200 */
.L_x_34714:
        /* <DEDUP_REMOVED lines=20> */
.L_x_34725:
        /* <DEDUP_REMOVED lines=13> */
.L_x_34727:
[----:B------:R-:W-:Y:S05]  /*125b0*/  BSYNC.RECONVERGENT B5 ;  /* 0x0000000000057941 */ /* 0x000fea0003800200 */
.L_x_34726:
        /* <DEDUP_REMOVED lines=41> */
.L_x_34724:
[----:B------:R-:W-:Y:S05]  /*12850*/  BSYNC.RECONVERGENT B4 ;  /* 0x0000000000047941 */ /* 0x000fea0003800200 */
.L_x_34723:
        /* <DEDUP_REMOVED lines=9> */
.L_x_34722:
[----:B------:R-:W-:Y:S05]  /*128f0*/  BSYNC.RECONVERGENT B3 ;  /* 0x0000000000037941 */ /* 0x000fea0003800200 */
.L_x_34721:
        /* <DEDUP_REMOVED lines=20> */
.L_x_34732:
        /* <DEDUP_REMOVED lines=13> */
.L_x_34734:
[----:B------:R-:W-:Y:S05]  /*12b10*/  BSYNC.RECONVERGENT B5 ;  /* 0x0000000000057941 */ /* 0x000fea0003800200 */
.L_x_34733:
        /* <DEDUP_REMOVED lines=41> */
.L_x_34731:
[----:B------:R-:W-:Y:S05]  /*12db0*/  BSYNC.RECONVERGENT B4 ;  /* 0x0000000000047941 */ /* 0x000fea0003800200 */
.L_x_34730:
        /* <DEDUP_REMOVED lines=9> */
.L_x_34729:
[----:B------:R-:W-:Y:S05]  /*12e50*/  BSYNC.RECONVERGENT B3 ;  /* 0x0000000000037941 */ /* 0x000fea0003800200 */
.L_x_34728:
        /* <DEDUP_REMOVED lines=19> */
.L_x_34738:
        /* <DEDUP_REMOVED lines=13> */
.L_x_34740:
[----:B------:R-:W-:Y:S05]  /*13060*/  BSYNC.RECONVERGENT B4 ;  /* 0x0000000000047941 */ /* 0x000fea0003800200 */
.L_x_34739:
        /* <DEDUP_REMOVED lines=41> */
.L_x_34737:
[----:B------:R-:W-:Y:S05]  /*13300*/  BSYNC.RECONVERGENT B3 ;  /* 0x0000000000037941 */ /* 0x000fea0003800200 */
.L_x_34736:
        /* <DEDUP_REMOVED lines=10> */
.L_x_34713:
        /* <DEDUP_REMOVED lines=21> */
.L_x_34745:
        /* <DEDUP_REMOVED lines=13> */
.L_x_34747:
[----:B------:R-:W-:Y:S05]  /*135d0*/  BSYNC.RECONVERGENT B5 ;  /* 0x0000000000057941 */ /* 0x000fea0003800200 */
.L_x_34746:
        /* <DEDUP_REMOVED lines=41> */
.L_x_34744:
[----:B------:R-:W-:Y:S05]  /*13870*/  BSYNC.RECONVERGENT B4 ;  /* 0x0000000000047941 */ /* 0x000fea0003800200 */
.L_x_34743:
        /* <DEDUP_REMOVED lines=8> */
.L_x_34742:
[----:B------:R-:W-:Y:S05]  /*13900*/  BSYNC.RECONVERGENT B3 ;  /* 0x0000000000037941 */ /* 0x000fea0003800200 */
.L_x_34741:
        /* <DEDUP_REMOVED lines=17> */
.L_x_34752:
        /* <DEDUP_REMOVED lines=13> */
.L_x_34754:
[----:B------:R-:W-:Y:S05]  /*13af0*/  BSYNC.RECONVERGENT B5 ;  /* 0x0000000000057941 */ /* 0x000fea0003800200 */
.L_x_34753:
        /* <DEDUP_REMOVED lines=42> */
.L_x_34751:
[----:B------:R-:W-:Y:S05]  /*13da0*/  BSYNC.RECONVERGENT B4 ;  /* 0x0000000000047941 */ /* 0x000fea0003800200 */
.L_x_34750:
        /* <DEDUP_REMOVED lines=8> */
.L_x_34749:
[----:B------:R-:W-:Y:S05]  /*13e30*/  BSYNC.RECONVERGENT B3 ;  /* 0x0000000000037941 */ /* 0x000fea0003800200 */
.L_x_34748:
        /* <DEDUP_REMOVED lines=17> */
.L_x_34759:
        /* <DEDUP_REMOVED lines=13> */
.L_x_34761:
[----:B------:R-:W-:Y:S05]  /*14020*/  BSYNC.RECONVERGENT B5 ;  /* 0x0000000000057941 */ /* 0x000fea0003800200 */
.L_x_34760:
        /* <DEDUP_REMOVED lines=42> */
.L_x_34758:
[----:B------:R-:W-:Y:S05]  /*142d0*/  BSYNC.RECONVERGENT B4 ;  /* 0x0000000000047941 */ /* 0x000fea0003800200 */
.L_x_34757:
        /* <DEDUP_REMOVED lines=8> */
.L_x_34756:
[----:B------:R-:W-:Y:S05]  /*14360*/  BSYNC.RECONVERGENT B3 ;  /* 0x0000000000037941 */ /* 0x000fea0003800200 */
.L_x_34755:
        /* <DEDUP_REMOVED lines=16> */
.L_x_34764:
        /* <DEDUP_REMOVED lines=13> */
.L_x_34766:
[----:B------:R-:W-:Y:S05]  /*14540*/  BSYNC.RECONVERGENT B4 ;  /* 0x0000000000047941 */ /* 0x000fea0003800200 */
.L_x_34765:
        /* <DEDUP_REMOVED lines=42> */
.L_x_34763:
[----:B------:R-:W-:Y:S05]  /*147f0*/  BSYNC.RECONVERGENT B3 ;  /* 0x0000000000037941 */ /* 0x000fea0003800200 */
.L_x_34762:
        /* <DEDUP_REMOVED lines=8> */
.L_x_34735:
[----:B------:R-:W-:Y:S05]  /*14880*/  BSYNC.RECONVERGENT B2 ;  /* 0x0000000000027941 */ /* 0x000fea0003800200 */
.L_x_34712:
        /* <DEDUP_REMOVED lines=17> */
.L_x_34768:
[----:B------:R-:W-:Y:S05]  /*149a0*/  BSYNC.RECONVERGENT B2 ;  /* 0x0000000000027941 */ /* 0x000fea0003800200 */
.L_x_34767:
[----:B------:R-:W-:Y:S01]  /*149b0*/  VIADD R121, R121, 0x20 ;  /* 0x0000002079797836 */ /* 0x000fe20000000000 */
[----:B------:R-:W-:-:S07]  /*149c0*/  IADD3 R111, PT, PT, R111, 0x20, RZ ;  /* 0x000000206f6f7810 */ /* 0x000fce0007ffe0ff */
.L_x_34709:
[----:B------:R-:W-:Y:S05]  /*149d0*/  BSYNC.RECONVERGENT B1 ;  /* 0x0000000000017941 */ /* 0x000fea0003800200 */
.L_x_34708:
        /* <DEDUP_REMOVED lines=9> */
.L_x_34772:
[----:B------:R-:W-:Y:S05]  /*14a70*/  BSYNC.RECONVERGENT B2 ;  /* 0x0000000000027941 */ /* 0x000fea0003800200 */
.L_x_34771:
        /* <DEDUP_REMOVED lines=28> */
.L_x_34779:
        /* <DEDUP_REMOVED lines=13> */
.L_x_34781:
[----:B------:R-:W-:Y:S05]  /*14d10*/  BSYNC.RECONVERGENT B5 ;  /* 0x0000000000057941 */ /* 0x000fea0003800200 */
.L_x_34780:
        /* <DEDUP_REMOVED lines=38> */
[----:B------:R-:W-:Y:S01]  /*14f80*/  IMAD.WIDE.U32 R112, R0, -0x326172a9, RZ ;  /* 0xcd9e8d5700707825 */ /* 0x000fe200078e00ff */
[----:B------:R-:W-:-:S04]  /*14f90*/  MOV R0, R7 ;  /* 0x0000000700007202 */ /* 0x000fc80000000f00 */
[----:B------:R-:W-:Y:S01]  /*14fa0*/  LOP3.LUT R113, R122, UR31, R113, 0x96, !PT ;  /* 0x0000001f7a717c12 */ /* 0x000fe2000f8e9671 */
[----:B------:R-:W-:-:S07]  /*14fb0*/  IMAD.MOV.U32 R122, RZ, RZ, RZ ;  /* 0x000000ffff7a7224 */ /* 0x000fce00078e00ff */
.L_x_34778:
[----:B------:R-:W-:Y:S05]  /*14fc0*/  BSYNC.RECONVERGENT B4 ;  /* 0x0000000000047941 */ /* 0x000fea0003800200 */
.L_x_34777:
        /* <DEDUP_REMOVED lines=8> */
[----:B------:R-:W-:-:S07]  /*15050*/  FADD.FTZ R104, R104, R7 ;  /* 0x0000000768687221 */ /* 0x000fce0000010000 */
.L_x_34776:
[----:B------:R-:W-:Y:S05]  /*15060*/  BSYNC.RECONVERGENT B3 ;  /* 0x0000000000037941 */ /* 0x000fea0003800200 */
.L_x_34775:
        /* <DEDUP_REMOVED lines=20> */
.L_x_34786:
        /* <DEDUP_REMOVED lines=13> */
.L_x_34788:
[----:B------:R-:W-:Y:S05]  /*15280*/  BSYNC.RECONVERGENT B5 ;  /* 0x0000000000057941 */ /* 0x000fea0003800200 */
.L_x_34787:
        /* <DEDUP_REMOVED lines=42> */
.L_x_34785:
[----:B------:R-:W-:Y:S05]  /*15530*/  BSYNC.RECONVERGENT B4 ;  /* 0x0000000000047941 */ /* 0x000fea0003800200 */
.L_x_34784:
        /* <DEDUP_REMOVED lines=9> */
.L_x_34783:
[----:B------:R-:W-:Y:S05]  /*155d0*/  BSYNC.RECONVERGENT B3 ;  /* 0x0000000000037941 */ /* 0x000fea0003800200 */
.L_x_34782:
        /* <DEDUP_REMOVED lines=20> */
.L_x_34793:
        /* <DEDUP_REMOVED lines=13> */
.L_x_34795:
[----:B------:R-:W-:Y:S05]  /*157f0*/  BSYNC.RECONVERGENT B5 ;  /* 0x0000000000057941 */ /* 0x000fea0003800200 */
.L_x_34794:
        /* <DEDUP_REMOVED lines=40> */
[----:B------:R-:W-:-:S07]  /*15a80*/  LOP3.LUT R113, R124, UR31, R113, 0x96, !PT ;  /* 0x0000001f7c717c12 */ /* 0x000fce000f8e9671 */
.L_x_34792:
[----:B------:R-:W-:Y:S05]  /*15a90*/  BSYNC.RECONVERGENT B4 ;  /* 0x0000000000047941 */ /* 0x000fea0003800200 */
.L_x_34791:
[----:B------:R-:W-:Y:S01]  /*15aa0*/  I2FP.F32.U32 R3, R3 ;  /* 0x0000000300037245 */ /* 0x000fe20000201000 */
[----:B------:R-:W-:-:S04]  /*15ab0*/  IMAD.MOV.U32 R6, RZ, RZ, 0x2f800000 ;  /* 0x2f800000ff067424 */ /* 0x000fc800078e00ff */
[----:B------:R-:W-:Y:S01]  /*15ac0*/  FFMA.FTZ R3, R3, R6, 1.1641532182693481445e-10 ;  /* 0x2f00000003037423 */ /* 0x000fe20000010006 */
[----:B-----5:R-:W-:-:S04]  /*15ad0*/  FMUL.FTZ R6, R74, UR13 ;  /* 0x0000000d4a067c20 */ /* 0x020fc80008410000 */
[----:B------:R-:W-:Y:S01]  /*15ae0*/  FMUL.FTZ R6, R6, UR12 ;  /* 0x0000000c06067c20 */ /* 0x000fe20008410000 */
[----:B------:R-:W-:-:S04]  /*15af0*/  FSETP.GTU.FTZ.AND P2, PT, R3, UR5, PT ;  /* 0x0000000503007c0b */ /* 0x000fc8000bf5c000 */
[----:B------:R-:W-:Y:S02]  /*15b00*/  FSEL R7, R6, RZ, !P2 ;  /* 0x000000ff06077208 */ /* 0x000fe40005000000 */
[----:B------:R-:W-:-:S03]  /*15b10*/  SEL R3, RZ, 0x1, P2 ;  /* 0x00000001ff037807 */ /* 0x000fc60001000000 */
[----:B------:R-:W-:-:S07]  /*15b20*/  FADD.FTZ R106, R106, R7 ;  /* 0x000000076a6a7221 */ /* 0x000fce0000010000 */
.L_x_34790:
[----:B------:R-:W-:Y:S05]  /*15b30*/  BSYNC.RECONVERGENT B3 ;  /* 0x0000000000037941 */ /* 0x000fea0003800200 */
.L_x_34789:
        /* <DEDUP_REMOVED lines=19> */
.L_x_34799:
        /* <DEDUP_REMOVED lines=13> */
.L_x_34801:
[----:B------:R-:W-:Y:S05]  /*15d40*/  BSYNC.RECONVERGENT B4 ;  /* 0x0000000000047941 */ /* 0x000fea0003800200 */
.L_x_34800:
        /* <DEDUP_REMOVED lines=39> */
[----:B------:R-:W-:Y:S01]  /*15fc0*/  IMAD.MOV.U32 R4, RZ, RZ, R122 ;  /* 0x000000ffff047224 */ /* 0x000fe200078e007a */
[----:B------:R-:W-:Y:S01]  /*15fd0*/  LOP3.LUT R113, R6, UR31, R113, 0x96, !PT ;  /* 0x0000001f06717c12 */ /* 0x000fe2000f8e9671 */
[----:B------:R-:W-:-:S07]  /*15fe0*/  HFMA2 R6, -RZ, RZ, 0, 0 ;  /* 0x00000000ff067431 */ /* 0x000fce00000001ff */
.L_x_34798:
[----:B------:R-:W-:Y:S05]  /*15ff0*/  BSYNC.RECONVERGENT B3 ;  /* 0x0000000000037941 */ /* 0x000fea0003800200 */
.L_x_34797:
        /* <DEDUP_REMOVED lines=9> */
[----:B------:R-:W-:Y:S06]  /*16090*/  BRA `(.L_x_34796) ;  /* 0x0000001400487947 */ /* 0x000fec0003800000 */
.L_x_34774:
        /* <DEDUP_REMOVED lines=21> */
.L_x_34806:
        /* <DEDUP_REMOVED lines=13> */
.L_x_34808:
[----:B------:R-:W-:Y:S05]  /*162c0*/  BSYNC.RECONVERGENT B5 ;  /* 0x0000000000057941 */ /* 0x000fea0003800200 */
.L_x_34807:
        /* <DEDUP_REMOVED lines=42> */
.L_x_34805:
[----:B------:R-:W-:Y:S05]  /*16570*/  BSYNC.RECONVERGENT B4 ;  /* 0x0000000000047941 */ /* 0x000fea0003800200 */
.L_x_34804:
        /* <DEDUP_REMOVED lines=8> */
.L_x_34803:
[----:B------:R-:W-:Y:S05]  /*16600*/  BSYNC.RECONVERGENT B3 ;  /* 0x0000000000037941 */ /* 0x000fea0003800200 */
.L_x_34802:
        /* <DEDUP_REMOVED lines=17> */
.L_x_34813:
        /* <DEDUP_REMOVED lines=13> */
.L_x_34815:
[----:B------:R-:W-:Y:S05]  /*167f0*/  BSYNC.RECONVERGENT B5 ;  /* 0x0000000000057941 */ /* 0x000fea0003800200 */
.L_x_34814:
        /* <DEDUP_REMOVED lines=42> */
.L_x_34812:
[----:B------:R-:W-:Y:S05]  /*16aa0*/  BSYNC.RECONVERGENT B4 ;  /* 0x0000000000047941 */ /* 0x000fea0003800200 */
.L_x_34811:
        /* <DEDUP_REMOVED lines=8> */
.L_x_34810:
[----:B------:R-:W-:Y:S05]  /*16b30*/  BSYNC.RECONVERGENT B3 ;  /* 0x0000000000037941 */ /* 0x000fea0003800200 */
.L_x_34809:
        /* <DEDUP_REMOVED lines=17> */
.L_x_34820:
        /* <DEDUP_REMOVED lines=13> */
.L_x_34822:
[----:B------:R-:W-:Y:S05]  /*16d20*/  BSYNC.RECONVERGENT B5 ;  /* 0x0000000000057941 */ /* 0x000fea0003800200 */
.L_x_34821:
        /* <DEDUP_REMOVED lines=41> */
[----:B------:R-:W-:-:S07]  /*16fc0*/  MOV R110, R6 ;  /* 0x00000006006e7202 */ /* 0x000fce0000000f00 */
.L_x_34819:
[----:B------:R-:W-:Y:S05]  /*16fd0*/  BSYNC.RECONVERGENT B4 ;  /* 0x0000000000047941 */ /* 0x000fea0003800200 */
.L_x_34818:
        /* <DEDUP_REMOVED lines=8> */
.L_x_34817:
[----:B------:R-:W-:Y:S05]  /*17060*/  BSYNC.RECONVERGENT B3 ;  /* 0x0000000000037941 */ /* 0x000fea0003800200 */
.L_x_34816:
        /* <DEDUP_REMOVED lines=20> */
.L_x_34825:
        /* <DEDUP_REMOVED lines=13> */
.L_x_34827:
[----:B------:R-:W-:Y:S05]  /*17280*/  BSYNC.RECONVERGENT B4 ;  /* 0x0000000000047941 */ /* 0x000fea0003800200 */
.L_x_34826:
        /* <DEDUP_REMOVED lines=40> */
[----:B------:R-:W-:Y:S01]  /*17510*/  HFMA2 R6, -RZ, RZ, 0, 0 ;  /* 0x00000000ff067431 */ /* 0x000fe200000001ff */
[----:B------:R-:W-:-:S07]  /*17520*/  LOP3.LUT R113, R122, UR31, R113, 0x96, !PT ;  /* 0x0000001f7a717c12 */ /* 0x000fce000f8e9671 */
.L_x_34824:
[----:B------:R-:W-:Y:S05]  /*17530*/  BSYNC.RECONVERGENT B3 ;  /* 0x0000000000037941 */ /* 0x000fea0003800200 */
.L_x_34823:
        /* <DEDUP_REMOVED lines=8> */
.L_x_34796:
[----:B------:R-:W-:Y:S05]  /*175c0*/  BSYNC.RECONVERGENT B2 ;  /* 0x0000000000027941 */ /* 0x000fea0003800200 */
.L_x_34773:
[----:B------:R-:W0:Y:S02]  /*175d0*/  LDC.64 R122, c[0x0][0x3a8] ;  /* 0x0000ea00ff7a7b82 */ /* 0x000e240000000a00 */
[----:B0-----:R-:W-:-:S05]  /*175e0*/  IMAD.WIDE.U32 R122, R121, 0x10, R122 ;  /* 0x00000010797a7825 */ /* 0x001fca00078e007a */
[----:B-----5:R0:W-:Y:S01]  /*175f0*/  STG.E.128 desc[UR8][R122.64], R104 ;  /* 0x000000687a007986 */ /* 0x0201e2000c101d08 */
[----:B------:R-:W-:Y:S05]  /*17600*/  @!P0 BRA `(.L_x_34770) ;  /* 0x00000000002c8947 */ /* 0x000fea0003800000 */
[----:B0-----:R-:W0:Y:S01]  /*17610*/  LDC.64 R122, c[0x0][0x3b0] ;  /* 0x0000ec00ff7a7b82 */ /* 0x001e220000000a00 */
[----:B------:R-:W-:-:S04]  /*17620*/  SHF.L.U32 R110, R3, 0x10, RZ ;  /* 0x00000010036e7819 */ /* 0x000fc800000006ff */
[----:B------:R-:W-:Y:S02]  /*17630*/  LOP3.LUT R121, R110, 0xff0000, RZ, 0xc0, !PT ;  /* 0x00ff00006e797812 */ /* 0x000fe400078ec0ff */
[----:B------:R-:W-:-:S05]  /*17640*/  LOP3.LUT R110, R4, 0xffff, RZ, 0xc0, !PT ;  /* 0x0000ffff046e7812 */ /* 0x000fca00078ec0ff */
[----:B------:R-:W-:Y:S01]  /*17650*/  IMAD R110, R110, 0x1000000, R121 ;  /* 0x010000006e6e7824 */ /* 0x000fe200078e0279 */
[----:B------:R-:W-:-:S04]  /*17660*/  LOP3.LUT R121, R2, 0xff, RZ, 0xc0, !PT ;  /* 0x000000ff02797812 */ /* 0x000fc800078ec0ff */
[----:B------:R-:W-:Y:S02]  /*17670*/  LEA R110, R121, R110, 0x8 ;  /* 0x0000006e796e7211 */ /* 0x000fe400078e40ff */
[----:B------:R-:W-:-:S05]  /*17680*/  LOP3.LUT R121, R0, 0xff, RZ, 0xc0, !PT ;  /* 0x000000ff00797812 */ /* 0x000fca00078ec0ff */
[----:B------:R-:W-:Y:S02]  /*17690*/  IMAD.IADD R121, R110, 0x1, R121 ;  /* 0x000000016e797824 */ /* 0x000fe400078e0279 */
[----:B0-----:R-:W-:-:S05]  /*176a0*/  IMAD.WIDE.U32 R122, R111, 0x4, R122 ;  /* 0x000000046f7a7825 */ /* 0x001fca00078e007a */
[----:B------:R1:W-:Y:S02]  /*176b0*/  STG.E desc[UR8][R122.64], R121 ;  /* 0x000000797a007986 */ /* 0x0003e4000c101908 */
.L_x_34770:
[----:B------:R-:W-:Y:S05]  /*176c0*/  BSYNC.RECONVERGENT B1 ;  /* 0x0000000000017941 */ /* 0x000fea0003800200 */
.L_x_34769:
        /* <DEDUP_REMOVED lines=47> */
[----:B------:R-:W-:Y:S01]  /*179c0*/  ISETP.GT.U32.AND P6, PT, R118, 0xbf, PT ;  /* 0x000000bf7600780c */ /* 0x000fe20003fc4070 */
        /* <DEDUP_REMOVED lines=12> */
[----:B0-----:R-:W-:-:S03]  /*17a90*/  FADD.FTZ R123, R77, -R121 ;  /* 0x800000794d7b7221 */ /* 0x001fc60000010000 */
        /* <DEDUP_REMOVED lines=74> */
.L_x_34857:
[----:B-1----:R-:W-:Y:S01]  /*17f40*/  FADD.FTZ R110, R125, R110 ;  /* 0x0000006e7d6e7221 */ /* 0x002fe20000010000 */
[----:B------:R-:W-:Y:S01]  /*17f50*/  FMUL.FTZ R123, R121, R121 ;  /* 0x00000079797b7220 */ /* 0x000fe20000410000 */
[----:B------:R-:W-:Y:S01]  /*17f60*/  PLOP3.LUT P0, PT, PT, PT, UP1, 0x40, 0x4 ;  /* 0x000000000004781c */ /* 0x000fe20003f0e818 */
[----:B------:R-:W-:Y:S01]  /*17f70*/  BSSY.RECONVERGENT B1, `(.L_x_34829) ;  /* 0x00000b0000017945 */ /* 0x000fe20003800200 */
[----:B------:R-:W-:Y:S02]  /*17f80*/  FFMA.FTZ R122, R110, R111, UR14 ;  /* 0x0000000e6e7a7e23 */ /* 0x000fe4000801006f */
[----:B------:R-:W1:Y:S01]  /*17f90*/  @!P5 LDC.64 R110, c[0x0][0x3c0] ;  /* 0x0000f000ff6edb82 */ /* 0x000e620000000a00 */
[----:B------:R-:W-:Y:S02]  /*17fa0*/  FSEL R123, R123, RZ, !P0 ;  /* 0x000000ff7b7b7208 */ /* 0x000fe40004000000 */
[----:B-----5:R-:W-:-:S03]  /*17fb0*/  ISETP.GE.AND P0, PT, R109, 0x1, PT ;  /* 0x000000016d00780c */ /* 0x020fc60003f06270 */
[----:B------:R-:W-:-:S06]  /*17fc0*/  FADD.FTZ R122, R122, R123 ;  /* 0x0000007b7a7a7221 */ /* 0x000fcc0000010000 */
[----:B------:R-:W2:Y:S01]  /*17fd0*/  MUFU.RSQ R122, R122 ;  /* 0x0000007a007a7308 */ /* 0x000ea20000001400 */
[----:B-1----:R-:W-:-:S05]  /*17fe0*/  @!P5 IMAD.WIDE R110, R119, 0x4, R110 ;  /* 0x00000004776ed825 */ /* 0x002fca00078e026e */
[----:B------:R1:W-:Y:S02]  /*17ff0*/  @!P5 STG.E desc[UR8][R110.64], R121 ;  /* 0x000000796e00d986 */ /* 0x0003e4000c101908 */
[----:B-1----:R-:W1:Y:S02]  /*18000*/  @!P5 LDC.64 R110, c[0x0][0x3c8] ;  /* 0x0000f200ff6edb82 */ /* 0x002e640000000a00 */
[----:B-1----:R-:W-:-:S05]  /*18010*/  @!P5 IMAD.WIDE R110, R119, 0x4, R110 ;  /* 0x00000004776ed825 */ /* 0x002fca00078e026e */
[----:B--2---:R1:W-:Y:S01]  /*18020*/  @!P5 STG.E desc[UR8][R110.64], R122 ;  /* 0x0000007a6e00d986 */ /* 0x0043e2000c101908 */
[----:B------:R-:W-:Y:S05]  /*18030*/  @!P0 BRA `(.L_x_34830) ;  /* 0x00000008008c8947 */ /* 0x000fea0003800000 */
[----:B------:R-:W-:Y:S01]  /*18040*/  IADD3 R109, PT, PT, R109, -0x1, RZ ;  /* 0xffffffff6d6d7810 */ /* 0x000fe20007ffe0ff */
        /* <DEDUP_REMOVED lines=9> */
[--C-:B-1----:R-:W-:Y:S01]  /*180e0*/  FADD.FTZ R111, R77, -R121.reuse ;  /* 0x800000794d6f7221 */ /* 0x102fe20000010000 */
[--C-:B0-----:R-:W-:Y:S01]  /*180f0*/  FADD.FTZ R125, R78, -R121.reuse ;  /* 0x800000794e7d7221 */ /* 0x101fe20000010000 */
        /* <DEDUP_REMOVED lines=8> */
[----:B------:R-:W-:-:S02]  /*18180*/  FFMA.FTZ R111, R124, R11, R15 ;  /* 0x0000000b7c6f7223 */ /* 0x000fc4000001000f */
[----:B------:R-:W0:Y:S02]  /*18190*/  LDC.64 R124, c[0x0][0x428] ;  /* 0x00010a00ff7c7b82 */ /* 0x000e240000000a00 */
[----:B0-----:R-:W-:-:S04]  /*181a0*/  IMAD.WIDE.U32 R124, R123, 0x10, R124 ;  /* 0x000000107b7c7825 */ /* 0x001fc800078e007c */
[----:B------:R-:W-:Y:S01]  /*181b0*/  VIADD R123, R123, 0x20 ;  /* 0x000000207b7b7836 */ /* 0x000fe20000000000 */
[----:B------:R2:W-:Y:S06]  /*181c0*/  STG.E.128 desc[UR8][R124.64], R108 ;  /* 0x0000006c7c007986 */ /* 0x0005ec000c101d08 */
.L_x_34832:
[----:B------:R-:W-:Y:S05]  /*181d0*/  BSYNC.RECONVERGENT B2 ;  /* 0x0000000000027941 */ /* 0x000fea0003800200 */
.L_x_34831:
[----:B------:R-:W-:Y:S01]  /*181e0*/  ISETP.GE.U32.AND P0, PT, R118, 0x40, PT ;  /* 0x000000407600780c */ /* 0x000fe20003f06070 */
[----:B------:R-:W-:-:S12]  /*181f0*/  BSSY.RECONVERGENT B2, `(.L_x_34833) ;  /* 0x0000012000027945 */ /* 0x000fd80003800200 */
[----:B------:R-:W-:Y:S05]  /*18200*/  @!P0 BRA `(.L_x_34834) ;  /* 0x0000000000408947 */ /* 0x000fea0003800000 */
[--C-:B--2---:R-:W-:Y:S01]  /*18210*/  FADD.FTZ R109, R80, -R121.reuse ;  /* 0x80000079506d7221 */ /* 0x104fe20000010000 */
        /* <DEDUP_REMOVED lines=12> */
[C---:B0-----:R-:W-:Y:S01]  /*182e0*/  IMAD.WIDE.U32 R124, R123.reuse, 0x10, R124 ;  /* 0x000000107b7c7825 */ /* 0x041fe200078e007c */
[----:B------:R-:W-:-:S04]  /*182f0*/  IADD3 R123, PT, PT, R123, 0x20, RZ ;  /* 0x000000207b7b7810 */ /* 0x000fc80007ffe0ff */
[----:B------:R3:W-:Y:S03]  /*18300*/  STG.E.128 desc[UR8][R124.64], R108 ;  /* 0x0000006c7c007986 */ /* 0x0007e6000c101d08 */
.L_x_34834:
[----:B------:R-:W-:Y:S05]  /*18310*/  BSYNC.RECONVERGENT B2 ;  /* 0x0000000000027941 */ /* 0x000fea0003800200 */
.L_x_34833:
[----:B------:R-:W-:Y:S01]  /*18320*/  ISETP.GE.U32.AND P0, PT, R118, 0x60, PT ;  /* 0x000000607600780c */ /* 0x000fe20003f06070 */
[----:B------:R-:W-:-:S12]  /*18330*/  BSSY.RECONVERGENT B2, `(.L_x_34835) ;  /* 0x0000012000027945 */ /* 0x000fd80003800200 */
[----:B------:R-:W-:Y:S05]  /*18340*/  @!P0 BRA `(.L_x_34836) ;  /* 0x0000000000408947 */ /* 0x000fea0003800000 */
[--C-:B--23--:R-:W-:Y:S01]  /*18350*/  FADD.FTZ R109, R84, -R121.reuse ;  /* 0x80000079546d7221 */ /* 0x10cfe20000010000 */
        /* <DEDUP_REMOVED lines=15> */
.L_x_34836:
[----:B------:R-:W-:Y:S05]  /*18450*/  BSYNC.RECONVERGENT B2 ;  /* 0x0000000000027941 */ /* 0x000fea0003800200 */
.L_x_34835:
[----:B------:R-:W-:Y:S01]  /*18460*/  ISETP.GE.U32.AND P0, PT, R118, 0x80, PT ;  /* 0x000000807600780c */ /* 0x000fe20003f06070 */
[----:B------:R-:W-:-:S12]  /*18470*/  BSSY.RECONVERGENT B2, `(.L_x_34837) ;  /* 0x0000012000027945 */ /* 0x000fd80003800200 */
[----:B------:R-:W-:Y:S05]  /*18480*/  @!P0 BRA `(.L_x_34838) ;  /* 0x0000000000408947 */ /* 0x000fea0003800000 */
[--C-:B--234-:R-:W-:Y:S01]  /*18490*/  FADD.FTZ R109, R88, -R121.reuse ;  /* 0x80000079586d7221 */ /* 0x11cfe20000010000 */
        /* <DEDUP_REMOVED lines=15> */
.L_x_34838:
[----:B------:R-:W-:Y:S05]  /*18590*/  BSYNC.RECONVERGENT B2 ;  /* 0x0000000000027941 */ /* 0x000fea0003800200 */
.L_x_34837:
[----:B------:R-:W-:Y:S01]  /*185a0*/  ISETP.GE.U32.AND P0, PT, R118, 0xa0, PT ;  /* 0x000000a07600780c */ /* 0x000fe20003f06070 */
[----:B------:R-:W-:-:S12]  /*185b0*/  BSSY.RECONVERGENT B2, `(.L_x_34839) ;  /* 0x0000012000027945 */ /* 0x000fd80003800200 */
[----:B------:R-:W-:Y:S05]  /*185c0*/  @!P0 BRA `(.L_x_34840) ;  /* 0x0000000000408947 */ /* 0x000fea0003800000 */
[--C-:B0-234-:R-:W-:Y:S01]  /*185d0*/  FADD.FTZ R109, R92, -R121.reuse ;  /* 0x800000795c6d7221 */ /* 0x11dfe20000010000 */
[--C-:B-1----:R-:W-:Y:S01]  /*185e0*/  FADD.FTZ R111, R93, -R121.reuse ;  /* 0x800000795d6f7221 */ /* 0x102fe20000010000 */
        /* <DEDUP_REMOVED lines=14> */
.L_x_34840:
[----:B------:R-:W-:Y:S05]  /*186d0*/  BSYNC.RECONVERGENT B2 ;  /* 0x0000000000027941 */ /* 0x000fea0003800200 */
.L_x_34839:
        /* <DEDUP_REMOVED lines=19> */
.L_x_34842:
[----:B------:R-:W-:Y:S05]  /*18810*/  BSYNC.RECONVERGENT B2 ;  /* 0x0000000000027941 */ /* 0x000fea0003800200 */
.L_x_34841:
        /* <DEDUP_REMOVED lines=19> */
.L_x_34844:
[----:B------:R-:W-:Y:S05]  /*18950*/  BSYNC.RECONVERGENT B2 ;  /* 0x0000000000027941 */ /* 0x000fea0003800200 */
.L_x_34843:
[----:B------:R-:W-:-:S13]  /*18960*/  ISETP.GE.U32.AND P0, PT, R118, 0x100, PT ;  /* 0x000001007600780c */ /* 0x000fda0003f06070 */
[----:B------:R-:W-:Y:S05]  /*18970*/  @!P0 BRA `(.L_x_34830) ;  /* 0x00000000003c8947 */ /* 0x000fea0003800000 */
[--C-:B0-234-:R-:W-:Y:S01]  /*18980*/  FADD.FTZ R125, R106, -R121.reuse ;  /* 0x800000796a7d7221 */ /* 0x11dfe20000010000 */
[--C-:B------:R-:W-:Y:S01]  /*18990*/  FADD.FTZ R109, R104, -R121.reuse ;  /* 0x80000079686d7221 */ /* 0x100fe20000010000 */
[--C-:B-1----:R-:W-:Y:S01]  /*189a0*/  FADD.FTZ R111, R105, -R121.reuse ;  /* 0x80000079696f7221 */ /* 0x102fe20000010000 */
        /* <DEDUP_REMOVED lines=12> */
.L_x_34830:
[----:B------:R-:W-:Y:S05]  /*18a70*/  BSYNC.RECONVERGENT B1 ;  /* 0x0000000000017941 */ /* 0x000fea0003800200 */
.L_x_34829:
[----:B0-234-:R-:W0:Y:S02]  /*18a80*/  LDC.64 R108, c[0x0][0x380] ;  /* 0x0000e000ff6c7b82 */ /* 0x01de240000000a00 */
[----:B0-----:R-:W-:-:S04]  /*18a90*/  LEA R119, R108, R119, 0x2 ;  /* 0x000000776c777211 */ /* 0x001fc800078e10ff */
[----:B------:R-:W-:-:S13]  /*18aa0*/  ISETP.GE.AND P0, PT, R119, R109, PT ;  /* 0x0000006d7700720c */ /* 0x000fda0003f06270 */
[----:B------:R-:W-:Y:S05]  /*18ab0*/  @!P0 BRA `(.L_x_34845) ;  /* 0xfffffe8400348947 */ /* 0x000fea000383ffff */
[----:B------:R-:W-:Y:S05]  /*18ac0*/  BSYNC B0 ;  /* 0x0000000000007941 */ /* 0x000fea0003800000 */
.L_x_34341:
[----:B------:R-:W-:Y:S05]  /*18ad0*/  EXIT ;  /* 0x000000000000794d */ /* 0x000fea0003800000 */
.L_x_34828:
[----:B------:R-:W-:Y:S01]  /*18ae0*/  HFMA2 R124, -RZ, RZ, 0, 5.9604644775390625e-08 ;  /* 0x00000001ff7c7431 */ /* 0x000fe200000001ff */
[----:B------:R-:W-:Y:S01]  /*18af0*/  BSSY B1, `(.L_x_34846) ;  /* 0x0000007000017945 */ /* 0x000fe20003800000 */
[----:B------:R-:W-:Y:S01]  /*18b00*/  IMAD.MOV.U32 R125, RZ, RZ, R121 ;  /* 0x000000ffff7d7224 */ /* 0x000fe200078e0079 */
[----:B0-----:R-:W-:Y:S01]  /*18b10*/  MOV R122, 0xffffffff ;  /* 0xffffffff007a7802 */ /* 0x001fe20000000f00 */
[----:B------:R-:W-:-:S07]  /*18b20*/  IMAD.MOV.U32 R123, RZ, RZ, 0x1f ;  /* 0x0000001fff7b7424 */ /* 0x000fce00078e00ff */
[----:B-----5:R-:W-:Y:S05]  /*18b30*/  WARPSYNC.COLLECTIVE R122, `(.L_x_34847) ;  /* 0x000000007a087348 */ /* 0x020fea0003c00000 */
[----:B------:R0:W1:Y:S02]  /*18b40*/  SHFL.BFLY P6, R110, R125, R124, R123 ;  /* 0x0c00007c7d6e7389 */ /* 0x00006400000c007b */
[----:B01---5:R-:W-:Y:S05]  /*18b50*/  ENDCOLLECTIVE ;  /* 0x000000000000791b */ /* 0x023fea0003800000 */
.L_x_34847:
[----:B------:R-:W-:Y:S05]  /*18b60*/  BSYNC B1 ;  /* 0x0000000000017941 */ /* 0x000fea0003800000 */
.L_x_34846:
[----:B------:R-:W-:Y:S01]  /*18b70*/  FADD.FTZ R125, R121, R110 ;  /* 0x0000006e797d7221 */ /* 0x000fe20000010000 */
[----:B------:R-:W-:Y:S02]  /*18b80*/  IMAD.MOV.U32 R124, RZ, RZ, 0x2 ;  /* 0x00000002ff7c7424 */ /* 0x000fe400078e00ff */
[----:B------:R-:W-:Y:S02]  /*18b90*/  HFMA2 R123, -RZ, RZ, 0, 1.847743988037109375e-06 ;  /* 0x0000001fff7b7431 */ /* 0x000fe400000001ff */
[----:B------:R-:W-:-:S07]  /*18ba0*/  IMAD.MOV.U32 R122, RZ, RZ, -0x1 ;  /* 0xffffffffff7a7424 */ /* 0x000fce00078e00ff */
[----:B------:R-:W-:Y:S05]  /*18bb0*/  WARPSYNC.COLLECTIVE R122, `(.L_x_34848) ;  /* 0x000000007a087348 */ /* 0x000fea0003c00000 */
[----:B------:R0:W1:Y:S02]  /*18bc0*/  SHFL.BFLY P6, R110, R125, R124, R123 ;  /* 0x0c00007c7d6e7389 */ /* 0x00006400000c007b */
[----:B01----:R-:W-:Y:S05]  /*18bd0*/  ENDCOLLECTIVE ;  /* 0x000000000000791b */ /* 0x003fea0003800000 */
.L_x_34848:
[----:B------:R-:W-:Y:S01]  /*18be0*/  MOV R124, 0x4 ;  /* 0x00000004007c7802 */ /* 0x000fe20000000f00 */
[----:B------:R-:W-:-:S07]  /*18bf0*/  FADD.FTZ R125, R125, R110 ;  /* 0x0000006e7d7d7221 */ /* 0x000fce0000010000 */
[----:B------:R-:W-:Y:S05]  /*18c00*/  WARPSYNC.COLLECTIVE R122, `(.L_x_34849) ;  /* 0x000000007a087348 */ /* 0x000fea0003c00000 */
[----:B------:R0:W1:Y:S02]  /*18c10*/  SHFL.BFLY P6, R110, R125, R124, R123 ;  /* 0x0c00007c7d6e7389 */ /* 0x00006400000c007b */
[----:B01----:R-:W-:Y:S05]  /*18c20*/  ENDCOLLECTIVE ;  /* 0x000000000000791b */ /* 0x003fea0003800000 */
.L_x_34849:
[----:B------:R-:W-:Y:S02]  /*18c30*/  HFMA2 R124, -RZ, RZ, 0, 4.76837158203125e-07 ;  /* 0x00000008ff7c7431 */ /* 0x000fe400000001ff */
[----:B------:R-:W-:-:S04]  /*18c40*/  FADD.FTZ R111, R125, R110 ;  /* 0x0000006e7d6f7221 */ /* 0x000fc80000010000 */
[----:B------:R-:W-:-:S07]  /*18c50*/  IMAD.MOV.U32 R125, RZ, RZ, R111 ;  /* 0x000000ffff7d7224 */ /* 0x000fce00078e006f */
[----:B------:R-:W-:Y:S05]  /*18c60*/  WARPSYNC.COLLECTIVE R122, `(.L_x_34850) ;  /* 0x000000007a087348 */ /* 0x000fea0003c00000 */
[----:B------:R0:W1:Y:S02]  /*18c70*/  SHFL.BFLY P6, R110, R125, R124, R123 ;  /* 0x0c00007c7d6e7389 */ /* 0x00006400000c007b */
[----:B01----:R-:W-:Y:S05]  /*18c80*/  ENDCOLLECTIVE ;  /* 0x000000000000791b */ /* 0x003fea0003800000 */
.L_x_34850:
[----:B------:R-:W-:Y:S01]  /*18c90*/  MOV R124, 0x10 ;  /* 0x00000010007c7802 */ /* 0x000fe20000000f00 */
[----:B------:R-:W-:Y:S02]  /*18ca0*/  FADD.FTZ R121, R111, R110 ;  /* 0x0000006e6f797221 */ /* 0x000fe40000010000 */
[----:B------:R-:W0:Y:S02]  /*18cb0*/  LDC R111, c[0x0][0x400] ;  /* 0x00010000ff6f7b82 */ /* 0x000e240000000800 */
[----:B------:R-:W-:-:S07]  /*18cc0*/  IMAD.MOV.U32 R125, RZ, RZ, R121 ;  /* 0x000000ffff7d7224 */ /* 0x000fce00078e0079 */
[----:B0-----:R-:W-:Y:S05]  /*18cd0*/  WARPSYNC.COLLECTIVE R122, `(.L_x_34851) ;  /* 0x000000007a087348 */ /* 0x001fea0003c00000 */
[----:B------:R1:W2:Y:S02]  /*18ce0*/  SHFL.BFLY P6, R110, R125, R124, R123 ;  /* 0x0c00007c7d6e7389 */ /* 0x0002a400000c007b */
[----:B012---:R-:W-:Y:S05]  /*18cf0*/  ENDCOLLECTIVE ;  /* 0x000000000000791b */ /* 0x007fea0003800000 */
.L_x_34851:
[----:B------:R-:W-:Y:S02]  /*18d00*/  IMAD.MOV.U32 R124, RZ, RZ, 0x1 ;  /* 0x00000001ff7c7424 */ /* 0x000fe400078e00ff */
        /* <DEDUP_REMOVED lines=70> */
[----:B------:R-:W-:-:S07]  /*19170*/  HFMA2 R123, -RZ, RZ, 0, 1.847743988037109375e-06 ;  /* 0x0000001fff7b7431 */ /* 0x000fce00000001ff */
[----:B------:R-:W-:Y:S05]  /*19180*/  WARPSYNC.COLLECTIVE R122, `(.L_x_34852) ;  /* 0x000000007a087348 */ /* 0x000fea0003c00000 */
[----:B------:R0:W1:Y:S02]  /*19190*/  SHFL.BFLY P6, R110, R125, R124, R123 ;  /* 0x0c00007c7d6e7389 */ /* 0x00006400000c007b */
[----:B01----:R-:W-:Y:S05]  /*191a0*/  ENDCOLLECTIVE ;  /* 0x000000000000791b */ /* 0x003fea0003800000 */
.L_x_34852:
[----:B------:R-:W-:Y:S02]  /*191b0*/  IMAD.MOV.U32 R124, RZ, RZ, 0x2 ;  /* 0x00000002ff7c7424 */ /* 0x000fe400078e00ff */
[----:B------:R-:W-:-:S07]  /*191c0*/  FADD.FTZ R125, R125, R110 ;  /* 0x0000006e7d7d7221 */ /* 0x000fce0000010000 */
[----:B------:R-:W-:Y:S05]  /*191d0*/  WARPSYNC.COLLECTIVE R122, `(.L_x_34853) ;  /* 0x000000007a087348 */ /* 0x000fea0003c00000 */
[----:B------:R0:W1:Y:S02]  /*191e0*/  SHFL.BFLY P6, R110, R125, R124, R123 ;  /* 0x0c00007c7d6e7389 */ /* 0x00006400000c007b */
[----:B01----:R-:W-:Y:S05]  /*191f0*/  ENDCOLLECTIVE ;  /* 0x000000000000791b */ /* 0x003fea0003800000 */
.L_x_34853:
[----:B------:R-:W-:Y:S01]  /*19200*/  MOV R124, 0x4 ;  /* 0x00000004007c7802 */ /* 0x000fe20000000f00 */
[----:B------:R-:W-:-:S07]  /*19210*/  FADD.FTZ R125, R125, R110 ;  /* 0x0000006e7d7d7221 */ /* 0x000fce0000010000 */
[----:B------:R-:W-:Y:S05]  /*19220*/  WARPSYNC.COLLECTIVE R122, `(.L_x_34854) ;  /* 0x000000007a087348 */ /* 0x000fea0003c00000 */
[----:B------:R0:W1:Y:S02]  /*19230*/  SHFL.BFLY P6, R110, R125, R124, R123 ;  /* 0x0c00007c7d6e7389 */ /* 0x00006400000c007b */
[----:B01----:R-:W-:Y:S05]  /*19240*/  ENDCOLLECTIVE ;  /* 0x000000000000791b */ /* 0x003fea0003800000 */
.L_x_34854:
[----:B------:R-:W-:Y:S02]  /*19250*/  IMAD.MOV.U32 R124, RZ, RZ, 0x8 ;  /* 0x00000008ff7c7424 */ /* 0x000fe400078e00ff */
[----:B------:R-:W-:-:S07]  /*19260*/  FADD.FTZ R125, R125, R110 ;  /* 0x0000006e7d7d7221 */ /* 0x000fce0000010000 */
[----:B------:R-:W-:Y:S05]  /*19270*/  WARPSYNC.COLLECTIVE R122, `(.L_x_34855) ;  /* 0x000000007a087348 */ /* 0x000fea0003c00000 */
[----:B------:R0:W1:Y:S02]  /*19280*/  SHFL.BFLY P6, R110, R125, R124, R123 ;  /* 0x0c00007c7d6e7389 */ /* 0x00006400000c007b */
[----:B01----:R-:W-:Y:S05]  /*19290*/  ENDCOLLECTIVE ;  /* 0x000000000000791b */ /* 0x003fea0003800000 */
.L_x_34855:
[----:B------:R-:W-:Y:S02]  /*192a0*/  HFMA2 R124, -RZ, RZ, 0, 9.5367431640625e-07 ;  /* 0x00000010ff7c7431 */ /* 0x000fe400000001ff */
[----:B------:R-:W-:-:S07]  /*192b0*/  FADD.FTZ R125, R125, R110 ;  /* 0x0000006e7d7d7221 */ /* 0x000fce0000010000 */
[----:B------:R-:W-:Y:S05]  /*192c0*/  WARPSYNC.COLLECTIVE R122, `(.L_x_34856) ;  /* 0x000000007a087348 */ /* 0x000fea0003c00000 */
[----:B------:R0:W1:Y:S02]  /*192d0*/  SHFL.BFLY P6, R110, R125, R124, R123 ;  /* 0x0c00007c7d6e7389 */ /* 0x00006400000c007b */
[----:B01----:R-:W-:Y:S05]  /*192e0*/  ENDCOLLECTIVE ;  /* 0x000000000000791b */ /* 0x003fea0003800000 */
.L_x_34856:
[----:B------:R-:W-:Y:S05]  /*192f0*/  BRA `(.L_x_34857) ;  /* 0xffffffec00107947 */ /* 0x000fea000383ffff */
.L_x_34858:
        /* <DEDUP_REMOVED lines=16> */
.L_x_37382:


//--------------------- .text._ZN10layer_norm13ln_fwd_kernelINS_13Kernel_traitsIfffffjLj1024ELj1ELj4ELj1ELj16ENS_18Kernel_traits_baseILj1024EfffffjLj128EEEEELb1ELb0ELb1ELb1EEEvNS_9FwdParamsE --------------------------
	.section	.text._ZN10layer_norm13ln_fwd_kernelINS_13Kernel_traitsIfffffjLj1024ELj1ELj4ELj1ELj16ENS_18Kernel_traits_baseILj1024EfffffjLj128EEEEELb1ELb0ELb1ELb1EEEvNS_9FwdParamsE,"ax",@progbits
	.align	128
        .global         _ZN10layer_norm13ln_fwd_kernelINS_13Kernel_traitsIfffffjLj1024ELj1ELj4ELj1ELj16ENS_18Kernel_traits_baseILj1024EfffffjLj128EEEEELb1ELb0ELb1ELb1EEEvNS_9FwdParamsE
        .type           _ZN10layer_norm13ln_fwd_kernelINS_13Kernel_traitsIfffffjLj1024ELj1ELj4ELj1ELj16ENS_18Kernel_traits_baseILj1024EfffffjLj128EEEEELb1ELb0ELb1ELb1EEEvNS_9FwdParamsE,@function
        .size           _ZN10layer_norm13ln_fwd_kernelINS_13Kernel_traitsIfffffjLj1024ELj1ELj4ELj1ELj16ENS_18Kernel_traits_baseILj1024EfffffjLj128EEEEELb1ELb0ELb1ELb1EEEvNS_9FwdParamsE,(.L_x_37383 - _ZN10layer_norm13ln_fwd_kernelINS_13Kernel_traitsIfffffjLj1024ELj1ELj4ELj1ELj16ENS_18Kernel_traits_baseILj1024EfffffjLj128EEEEELb1ELb0ELb1ELb1EEEvNS_9FwdParamsE)
        .other          _ZN10layer_norm13ln_fwd_kernelINS_13Kernel_traitsIfffffjLj1024ELj1ELj4ELj1ELj16ENS_18Kernel_traits_baseILj1024EfffffjLj128EEEEELb1ELb0ELb1ELb1EEEvNS_9FwdParamsE,@"STO_CUDA_ENTRY STV_DEFAULT"
_ZN10layer_norm13ln_fwd_kernelINS_13Kernel_traitsIfffffjLj1024ELj1ELj4ELj1ELj16ENS_18Kernel_traits_baseILj1024EfffffjLj128EEEEELb1ELb0ELb1ELb1EEEvNS_9FwdParamsE:
.text._ZN10layer_norm13ln_fwd_kernelINS_13Kernel_traitsIfffffjLj1024ELj1ELj4ELj1ELj16ENS_18Kernel_traits_baseILj1024EfffffjLj128EEEEELb1ELb0ELb1ELb1EEEvNS_9FwdParamsE:
        /* <DEDUP_REMOVED lines=69> */
.L_x_34859:
        /* <DEDUP_REMOVED lines=26> */
.L_x_34860:
[----:B------:R-:W1:Y:S02]  /*05f0*/  LDCU UR4, c[0x0][0x384] ;  /* 0x00007080ff0477ac */ /* 0x000e640008000800 */
[----:B-1----:R-:W-:-:S13]  /*0600*/  ISETP.GE.AND P0, PT, R112, UR4, PT ;  /* 0x0000000470007c0c */ /* 0x002fda000bf06270 */
[----:B------:R-:W-:Y:S05]  /*0610*/  @P0 EXIT ;  /* 0x000000000000094d */ /* 0x000fea0003800000 */
[----:B------:R-:W-:Y:S01]  /*0620*/  IMAD.HI.U32 R0, R111, -0x326172a9, RZ ;  /* 0xcd9e8d576f007827 */ /* 0x000fe200078e00ff */
[----:B------:R-:W1:Y:S01]  /*0630*/  LDCU.U8 UR4, c[0x0][0x410] ;  /* 0x00008200ff0477ac */ /* 0x000e620008000000 */
[----:B------:R-:W-:Y:S01]  /*0640*/  BSSY B0, `(.L_x_34861) ;  /* 0x0001799000007945 */ /* 0x000fe20003800000 */
[----:B------:R-:W-:Y:S01]  /*0650*/  LOP3.LUT R114, R114, 0x3, RZ, 0xc0, !PT ;  /* 0x0000000372727812 */ /* 0x000fe200078ec0ff */
[----:B0-----:R-:W-:Y:S01]  /*0660*/  IMAD.HI.U32 R2, R110, -0x2daee0ad, RZ ;  /* 0xd2511f536e027827 */ /* 0x001fe200078e00ff */
[----:B------:R-:W-:Y:S01]  /*0670*/  LOP3.LUT R0, R109, UR6, R0, 0x96, !PT ;  /* 0x000000066d007c12 */ /* 0x000fe2000f8e9600 */
[----:B------:R-:W0:Y:S02]  /*0680*/  LDCU UR5, c[0x0][0x404] ;  /* 0x00008080ff0577ac */ /* 0x000e240008000800 */
        /* <DEDUP_REMOVED lines=58> */
[----:B------:R-:W-:Y:S01]  /*0a30*/  IMAD.MOV.U32 R5, RZ, RZ, RZ ;  /* 0x000000ffff057224 */ /* 0x000fe200078e00ff */
[----:B------:R-:W-:Y:S01]  /*0a40*/  LOP3.LUT R7, R4, UR31, R7, 0x96, !PT ;  /* 0x0000001f04077c12 */ /* 0x000fe2000f8e9607 */
[----:B------:R-:W-:Y:S02]  /*0a50*/  IMAD R115, R0, -0x2daee0ad, RZ ;  /* 0xd2511f5300737824 */ /* 0x000fe400078e02ff */
[----:B0123--:R-:W-:-:S07]  /*0a60*/  IMAD R6, R2, -0x326172a9, RZ ;  /* 0xcd9e8d5702067824 */ /* 0x00ffce00078e02ff */
.L_x_35335:
[----:B0-----:R-:W0:Y:S08]  /*0a70*/  LDC.64 R8, c[0x0][0x3f0] ;  /* 0x0000fc00ff087b82 */ /* 0x001e300000000a00 */
[----:B------:R-:W1:Y:S08]  /*0a80*/  LDC R117, c[0x0][0x388] ;  /* 0x0000e200ff757b82 */ /* 0x000e700000000800 */
[----:B------:R-:W2:Y:S01]  /*0a90*/  LDC.64 R10, c[0x0][0x3f8] ;  /* 0x0000fe00ff0a7b82 */ /* 0x000ea20000000a00 */
[----:B0-----:R-:W-:-:S05]  /*0aa0*/  IMAD.WIDE R8, R112, 0x4, R8 ;  /* 0x0000000470087825 */ /* 0x001fca00078e0208 */
[----:B------:R2:W3:Y:S01]  /*0ab0*/  LDG.E R105, desc[UR8][R8.64] ;  /* 0x0000000808697981 */ /* 0x0004e2000c1e1900 */
[----:B------:R-:W-:Y:S02]  /*0ac0*/  HFMA2 R106, -RZ, RZ, 0, 0 ;  /* 0x00000000ff6a7431 */ /* 0x000fe400000001ff */
        /* <DEDUP_REMOVED lines=43> */
.L_x_34868:
        /* <DEDUP_REMOVED lines=13> */
.L_x_34870:
[----:B------:R-:W-:Y:S05]  /*0e50*/  BSYNC.RECONVERGENT B4 ;  /* 0x0000000000047941 */ /* 0x000fea0003800200 */
.L_x_34869:
        /* <DEDUP_REMOVED lines=43> */
.L_x_34867:
[----:B------:R-:W-:Y:S05]  /*1110*/  BSYNC.RECONVERGENT B3 ;  /* 0x0000000000037941 */ /* 0x000fea0003800200 */
.L_x_34866:
        /* <DEDUP_REMOVED lines=8> */
[----:B------:R-:W-:-:S07]  /*11a0*/  FADD.FTZ R32, R32, R11 ;  /* 0x0000000b20207221 */ /* 0x000fce0000010000 */
.L_x_34865:
[----:B------:R-:W-:Y:S05]  /*11b0*/  BSYNC.RECONVERGENT B2 ;  /* 0x0000000000027941 */ /* 0x000fea0003800200 */
.L_x_34864:
        /* <DEDUP_REMOVED lines=20> */
.L_x_34875:
        /* <DEDUP_REMOVED lines=13> */
.L_x_34877:
[----:B------:R-:W-:Y:S05]  /*13d0*/  BSYNC.RECONVERGENT B4 ;  /* 0x0000000000047941 */ /* 0x000fea0003800200 */
.L_x_34876:
        /* <DEDUP_REMOVED lines=42> */
[----:B------:R-:W-:-:S07]  /*1680*/  IMAD.MOV.U32 R10, RZ, RZ, R12 ;  /* 0x000000ffff0a7224 */ /* 0x000fce00078e000c */
.L_x_34874:
[----:B------:R-:W-:Y:S05]  /*1690*/  BSYNC.RECONVERGENT B3 ;  /* 0x0000000000037941 */ /* 0x000fea0003800200 */
.L_x_34873:
        /* <DEDUP_REMOVED lines=9> */
.L_x_34872:
[----:B------:R-:W-:Y:S05]  /*1730*/  BSYNC.RECONVERGENT B2 ;  /* 0x0000000000027941 */ /* 0x000fea0003800200 */
.L_x_34871:
        /* <DEDUP_REMOVED lines=20> */
.L_x_34882:
        /* <DEDUP_REMOVED lines=13> */
.L_x_34884:
[----:B------:R-:W-:Y:S05]  /*1950*/  BSYNC.RECONVERGENT B4 ;  /* 0x0000000000047941 */ /* 0x000fea0003800200 */
.L_x_34883:
        /* <DEDUP_REMOVED lines=43> */
.L_x_34881:
[----:B------:R-:W-:Y:S05]  /*1c10*/  BSYNC.RECONVERGENT B3 ;  /* 0x0000000000037941 */ /* 0x000fea0003800200 */
.L_x_34880:
        /* <DEDUP_REMOVED lines=9> */
.L_x_34879:
[----:B------:R-:W-:Y:S05]  /*1cb0*/  BSYNC.RECONVERGENT B2 ;  /* 0x0000000000027941 */ /* 0x000fea0003800200 */
.L_x_34878:
        /* <DEDUP_REMOVED lines=19> */
.L_x_34888:
        /* <DEDUP_REMOVED lines=13> */
.L_x_34890:
[----:B------:R-:W-:Y:S05]  /*1ec0*/  BSYNC.RECONVERGENT B3 ;  /* 0x0000000000037941 */ /* 0x000fea0003800200 */
.L_x_34889:
        /* <DEDUP_REMOVED lines=43> */
.L_x_34887:
[----:B------:R-:W-:Y:S05]  /*2180*/  BSYNC.RECONVERGENT B2 ;  /* 0x0000000000027941 */ /* 0x000fea0003800200 */
.L_x_34886:
        /* <DEDUP_REMOVED lines=10> */
.L_x_34863:
        /* <DEDUP_REMOVED lines=21> */
.L_x_34895:
        /* <DEDUP_REMOVED lines=13> */
.L_x_34897:
[----:B------:R-:W-:Y:S05]  /*2450*/  BSYNC.RECONVERGENT B4 ;  /* 0x0000000000047941 */ /* 0x000fea0003800200 */
.L_x_34896:
        /* <DEDUP_REMOVED lines=42> */
.L_x_34894:
[----:B------:R-:W-:Y:S05]  /*2700*/  BSYNC.RECONVERGENT B3 ;  /* 0x0000000000037941 */ /* 0x000fea0003800200 */
.L_x_34893:
        /* <DEDUP_REMOVED lines=8> */
.L_x_34892:
[----:B------:R-:W-:Y:S05]  /*2790*/  BSYNC.RECONVERGENT B2 ;  /* 0x0000000000027941 */ /* 0x000fea0003800200 */
.L_x_34891:
        /* <DEDUP_REMOVED lines=17> */
.L_x_34902:
        /* <DEDUP_REMOVED lines=13> */
.L_x_34904:
[----:B------:R-:W-:Y:S05]  /*2980*/  BSYNC.RECONVERGENT B4 ;  /* 0x0000000000047941 */ /* 0x000fea0003800200 */
.L_x_34903:
        /* <DEDUP_REMOVED lines=43> */
.L_x_34901:
[----:B------:R-:W-:Y:S05]  /*2c40*/  BSYNC.RECONVERGENT B3 ;  /* 0x0000000000037941 */ /* 0x000fea0003800200 */
.L_x_34900:
        /* <DEDUP_REMOVED lines=8> */
.L_x_34899:
[----:B------:R-:W-:Y:S05]  /*2cd0*/  BSYNC.RECONVERGENT B2 ;  /* 0x0000000000027941 */ /* 0x000fea0003800200 */
.L_x_34898:
        /* <DEDUP_REMOVED lines=17> */
.L_x_34909:
        /* <DEDUP_REMOVED lines=13> */
.L_x_34911:
[----:B------:R-:W-:Y:S05]  /*2ec0*/  BSYNC.RECONVERGENT B4 ;  /* 0x0000000000047941 */ /* 0x000fea0003800200 */
.L_x_34910:
        /* <DEDUP_REMOVED lines=43> */
.L_x_34908:
[----:B------:R-:W-:Y:S05]  /*3180*/  BSYNC.RECONVERGENT B3 ;  /* 0x0000000000037941 */ /* 0x000fea0003800200 */
.L_x_34907:
        /* <DEDUP_REMOVED lines=8> */
.L_x_34906:
[----:B------:R-:W-:Y:S05]  /*3210*/  BSYNC.RECONVERGENT B2 ;  /* 0x0000000000027941 */ /* 0x000fea0003800200 */
.L_x_34905:
        /* <DEDUP_REMOVED lines=16> */
.L_x_34914:
        /* <DEDUP_REMOVED lines=13> */
.L_x_34916:
[----:B------:R-:W-:Y:S05]  /*33f0*/  BSYNC.RECONVERGENT B3 ;  /* 0x0000000000037941 */ /* 0x000fea0003800200 */
.L_x_34915:
        /* <DEDUP_REMOVED lines=43> */
.L_x_34913:
[----:B------:R-:W-:Y:S05]  /*36b0*/  BSYNC.RECONVERGENT B2 ;  /* 0x0000000000027941 */ /* 0x000fea0003800200 */
.L_x_34912:
[----:B------:R-:W-:Y:S01]  /*36c0*/  I2FP.F32.U32 R0, R0 ;  /* 0x0000000000007245 */ /* 0x000fe20000201000 */
[----:B------:R-:W-:Y:S02]  /*36d0*/  IMAD.MOV.U32 R9, RZ, RZ, 0x2f800000 ;  /* 0x2f800000ff097424 */ /* 0x000fe400078e00ff */
[----:B-----5:R-:W-:Y:S02]  /*36e0*/  FMUL.FTZ R8, R39, UR13 ;  /* 0x0000000d27087c20 */ /* 0x020fe40008410000 */
[----:B------:R-:W-:Y:S02]  /*36f0*/  FFMA.FTZ R0, R0, R9, 1.1641532182693481445e-10 ;  /* 0x2f00000000007423 */ /* 0x000fe40000010009 */
[----:B------:R-:W-:-:S03]  /*3700*/  FMUL.FTZ R8, R8, UR12 ;  /* 0x0000000c08087c20 */ /* 0x000fc60008410000 */
[----:B------:R-:W-:-:S04]  /*3710*/  FSETP.GTU.FTZ.AND P3, PT, R0, UR5, PT ;  /* 0x0000000500007c0b */ /* 0x000fc8000bf7c000 */
[----:B------:R-:W-:Y:S02]  /*3720*/  SEL R0, RZ, 0x1, P3 ;  /* 0x00000001ff007807 */ /* 0x000fe40001800000 */
[----:B------:R-:W-:-:S07]  /*3730*/  FSEL R35, R8, RZ, !P3 ;  /* 0x000000ff08237208 */ /* 0x000fce0005800000 */
.L_x_34885:
[----:B------:R-:W-:Y:S05]  /*3740*/  BSYNC.RECONVERGENT B1 ;  /* 0x0000000000017941 */ /* 0x000fea0003800200 */
.L_x_34862:
[----:B------:R-:W0:Y:S01]  /*3750*/  LDC.64 R124, c[0x0][0x3a8] ;  /* 0x0000ea00ff7c7b82 */ /* 0x000e220000000a00 */
[----:B------:R-:W-:Y:S01]  /*3760*/  BSSY.RECONVERGENT B1, `(.L_x_34917) ;  /* 0x0000010000017945 */ /* 0x000fe20003800200 */
[----:B------:R-:W-:Y:S02]  /*3770*/  VIADD R8, R106, 0x20 ;  /* 0x000000206a087836 */ /* 0x000fe40000000000 */
[----:B0-----:R-:W-:-:S05]  /*3780*/  IMAD.WIDE.U32 R12, R104, 0x10, R124 ;  /* 0x00000010680c7825 */ /* 0x001fca00078e007c */
        /* <DEDUP_REMOVED lines=8> */
[----:B------:R-:W-:-:S03]  /*3810*/  LOP3.LUT R14, R4, 0xff, RZ, 0xc0, !PT ;  /* 0x000000ff040e7812 */ /* 0x000fc600078ec0ff */
[----:B------:R-:W-:-:S05]  /*3820*/  IMAD R9, R16, 0x100, R9 ;  /* 0x0000010010097824 */ /* 0x000fca00078e0209 */
[----:B------:R-:W-:Y:S01]  /*3830*/  IADD3 R9, PT, PT, R9, R14, RZ ;  /* 0x0000000e09097210 */ /* 0x000fe20007ffe0ff */
[----:B0-----:R-:W-:-:S05]  /*3840*/  IMAD.WIDE.U32 R12, R106, 0x4, R12 ;  /* 0x000000046a0c7825 */ /* 0x001fca00078e000c */
[----:B------:R1:W-:Y:S02]  /*3850*/  STG.E desc[UR8][R12.64], R9 ;  /* 0x000000090c007986 */ /* 0x0003e4000c101908 */
.L_x_34918:
[----:B------:R-:W-:Y:S05]  /*3860*/  BSYNC.RECONVERGENT B1 ;  /* 0x0000000000017941 */ /* 0x000fea0003800200 */
.L_x_34917:
[----:B------:R-:W-:Y:S04]  /*3870*/  BSSY.RECONVERGENT B1, `(.L_x_34919) ;  /* 0x0000005000017945 */ /* 0x000fe80003800200 */
[----:B------:R-:W-:Y:S05]  /*3880*/  @!P1 BRA `(.L_x_34920) ;  /* 0x00000000000c9947 */ /* 0x000fea0003800000 */
[----:B------:R-:W2:Y:S02]  /*3890*/  LDC.64 R36, c[0x0][0x390] ;  /* 0x0000e400ff247b82 */ /* 0x000ea40000000a00 */
[----:B--2---:R-:W-:-:S06]  /*38a0*/  IMAD.WIDE.U32 R36, R8, 0x10, R36 ;  /* 0x0000001008247825 */ /* 0x004fcc00078e0024 */
[----:B------:R-:W5:Y:S02]  /*38b0*/  LDG.E.128 R36, desc[UR8][R36.64] ;  /* 0x0000000824247981 */ /* 0x000f64000c1e1d00 */
.L_x_34920:
[----:B------:R-:W-:Y:S05]  /*38c0*/  BSYNC.RECONVERGENT B1 ;  /* 0x0000000000017941 */ /* 0x000fea0003800200 */
.L_x_34919:
[----:B------:R-:W-:Y:S01]  /*38d0*/  BSSY.RECONVERGENT B1, `(.L_x_34921) ;  /* 0x00002ad000017945 */ /* 0x000fe20003800200 */
[----:B-1----:R-:W-:-:S03]  /*38e0*/  VIADD R9, R104, 0x20 ;  /* 0x0000002068097836 */ /* 0x002fc60000000000 */
[----:B------:R-:W-:Y:S05]  /*38f0*/  @!P0 BRA `(.L_x_34922) ;  /* 0x0000001400748947 */ /* 0x000fea0003800000 */
[----:B------:R-:W1:Y:S02]  /*3900*/  LDC.64 R30, c[0x0][0x3a0] ;  /* 0x0000e800ff1e7b82 */ /* 0x000e640000000a00 */
[----:B-1----:R-:W-:-:S06]  /*3910*/  IMAD.WIDE.U32 R30, R9, 0x10, R30 ;  /* 0x00000010091e7825 */ /* 0x002fcc00078e001e */
[----:B------:R-:W5:Y:S01]  /*3920*/  LDG.E.128 R28, desc[UR8][R30.64] ;  /* 0x000000081e1c7981 */ /* 0x000f62000c1e1d00 */
[----:B------:R-:W-:Y:S01]  /*3930*/  ISETP.GT.AND P3, PT, R105, RZ, PT ;  /* 0x000000ff6900720c */ /* 0x000fe20003f64270 */
[----:B------:R-:W-:-:S12]  /*3940*/  BSSY.RECONVERGENT B2, `(.L_x_34923) ;  /* 0x0000055000027945 */ /* 0x000fd80003800200 */
        /* <DEDUP_REMOVED lines=19> */
.L_x_34927:
        /* <DEDUP_REMOVED lines=13> */
.L_x_34929:
[----:B------:R-:W-:Y:S05]  /*3b50*/  BSYNC.RECONVERGENT B4 ;  /* 0x0000000000047941 */ /* 0x000fea0003800200 */
.L_x_34928:
        /* <DEDUP_REMOVED lines=41> */
.L_x_34926:
[----:B------:R-:W-:Y:S05]  /*3df0*/  BSYNC.RECONVERGENT B3 ;  /* 0x0000000000037941 */ /* 0x000fea0003800200 */
.L_x_34925:
        /* <DEDUP_REMOVED lines=9> */
.L_x_34924:
[----:B------:R-:W-:Y:S05]  /*3e90*/  BSYNC.RECONVERGENT B2 ;  /* 0x0000000000027941 */ /* 0x000fea0003800200 */
.L_x_34923:
        /* <DEDUP_REMOVED lines=20> */
.L_x_34934:
        /* <DEDUP_REMOVED lines=13> */
.L_x_34936:
[----:B------:R-:W-:Y:S05]  /*40b0*/  BSYNC.RECONVERGENT B4 ;  /* 0x0000000000047941 */ /* 0x000fea0003800200 */
.L_x_34935:
        /* <DEDUP_REMOVED lines=42> */
.L_x_34933:
[----:B------:R-:W-:Y:S05]  /*4360*/  BSYNC.RECONVERGENT B3 ;  /* 0x0000000000037941 */ /* 0x000fea0003800200 */
.L_x_34932:
        /* <DEDUP_REMOVED lines=9> */
.L_x_34931:
[----:B------:R-:W-:Y:S05]  /*4400*/  BSYNC.RECONVERGENT B2 ;  /* 0x0000000000027941 */ /* 0x000fea0003800200 */
.L_x_34930:
        /* <DEDUP_REMOVED lines=20> */
.L_x_34941:
        /* <DEDUP_REMOVED lines=13> */
.L_x_34943:
[----:B------:R-:W-:Y:S05]  /*4620*/  BSYNC.RECONVERGENT B4 ;  /* 0x0000000000047941 */ /* 0x000fea0003800200 */
.L_x_34942:
        /* <DEDUP_REMOVED lines=41> */
.L_x_34940:
[----:B------:R-:W-:Y:S05]  /*48c0*/  BSYNC.RECONVERGENT B3 ;  /* 0x0000000000037941 */ /* 0x000fea0003800200 */
.L_x_34939:
        /* <DEDUP_REMOVED lines=9> */
.L_x_34938:
[----:B------:R-:W-:Y:S05]  /*4960*/  BSYNC.RECONVERGENT B2 ;  /* 0x0000000000027941 */ /* 0x000fea0003800200 */
.L_x_34937:
        /* <DEDUP_REMOVED lines=19> */
.L_x_34947:
        /* <DEDUP_REMOVED lines=13> */
.L_x_34949:
[----:B------:R-:W-:Y:S05]  /*4b70*/  BSYNC.RECONVERGENT B3 ;  /* 0x0000000000037941 */ /* 0x000fea0003800200 */
.L_x_34948:
        /* <DEDUP_REMOVED lines=42> */
.L_x_34946:
[----:B------:R-:W-:Y:S05]  /*4e20*/  BSYNC.RECONVERGENT B2 ;  /* 0x0000000000027941 */ /* 0x000fea0003800200 */
.L_x_34945:
        /* <DEDUP_REMOVED lines=9> */
[----:B------:R-:W-:Y:S06]  /*4ec0*/  BRA `(.L_x_34944) ;  /* 0x0000001400347947 */ /* 0x000fec0003800000 */
.L_x_34922:
[----:B------:R-:W-:Y:S01]  /*4ed0*/  BSSY.RECONVERGENT B2, `(.L_x_34950) ;  /* 0x0000055000027945 */ /* 0x000fe20003800200 */
[----:B0-----:R-:W-:Y:S01]  /*4ee0*/  IMAD.MOV.U32 R12, RZ, RZ, R11 ;  /* 0x000000ffff0c7224 */ /* 0x001fe200078e000b */
        /* <DEDUP_REMOVED lines=19> */
.L_x_34954:
        /* <DEDUP_REMOVED lines=13> */
.L_x_34956:
[----:B------:R-:W-:Y:S05]  /*50f0*/  BSYNC.RECONVERGENT B4 ;  /* 0x0000000000047941 */ /* 0x000fea0003800200 */
.L_x_34955:
        /* <DEDUP_REMOVED lines=41> */
.L_x_34953:
[----:B------:R-:W-:Y:S05]  /*5390*/  BSYNC.RECONVERGENT B3 ;  /* 0x0000000000037941 */ /* 0x000fea0003800200 */
.L_x_34952:
        /* <DEDUP_REMOVED lines=8> */
.L_x_34951:
[----:B------:R-:W-:Y:S05]  /*5420*/  BSYNC.RECONVERGENT B2 ;  /* 0x0000000000027941 */ /* 0x000fea0003800200 */
.L_x_34950:
        /* <DEDUP_REMOVED lines=17> */
.L_x_34961:
        /* <DEDUP_REMOVED lines=13> */
.L_x_34963:
[----:B------:R-:W-:Y:S05]  /*5610*/  BSYNC.RECONVERGENT B4 ;  /* 0x0000000000047941 */ /* 0x000fea0003800200 */
.L_x_34962:
        /* <DEDUP_REMOVED lines=42> */
.L_x_34960:
[----:B------:R-:W-:Y:S05]  /*58c0*/  BSYNC.RECONVERGENT B3 ;  /* 0x0000000000037941 */ /* 0x000fea0003800200 */
.L_x_34959:
        /* <DEDUP_REMOVED lines=8> */
.L_x_34958:
[----:B------:R-:W-:Y:S05]  /*5950*/  BSYNC.RECONVERGENT B2 ;  /* 0x0000000000027941 */ /* 0x000fea0003800200 */
.L_x_34957:
        /* <DEDUP_REMOVED lines=17> */
.L_x_34968:
        /* <DEDUP_REMOVED lines=13> */
.L_x_34970:
[----:B------:R-:W-:Y:S05]  /*5b40*/  BSYNC.RECONVERGENT B4 ;  /* 0x0000000000047941 */ /* 0x000fea0003800200 */
.L_x_34969:
        /* <DEDUP_REMOVED lines=42> */
.L_x_34967:
[----:B------:R-:W-:Y:S05]  /*5df0*/  BSYNC.RECONVERGENT B3 ;  /* 0x0000000000037941 */ /* 0x000fea0003800200 */
.L_x_34966:
        /* <DEDUP_REMOVED lines=8> */
.L_x_34965:
[----:B------:R-:W-:Y:S05]  /*5e80*/  BSYNC.RECONVERGENT B2 ;  /* 0x0000000000027941 */ /* 0x000fea0003800200 */
.L_x_34964:
        /* <DEDUP_REMOVED lines=16> */
.L_x_34973:
        /* <DEDUP_REMOVED lines=13> */
.L_x_34975:
[----:B------:R-:W-:Y:S05]  /*6060*/  BSYNC.RECONVERGENT B3 ;  /* 0x0000000000037941 */ /* 0x000fea0003800200 */
.L_x_34974:
        /* <DEDUP_REMOVED lines=42> */
.L_x_34972:
[----:B------:R-:W-:Y:S05]  /*6310*/  BSYNC.RECONVERGENT B2 ;  /* 0x0000000000027941 */ /* 0x000fea0003800200 */
.L_x_34971:
        /* <DEDUP_REMOVED lines=8> */
.L_x_34944:
[----:B------:R-:W-:Y:S05]  /*63a0*/  BSYNC.RECONVERGENT B1 ;  /* 0x0000000000017941 */ /* 0x000fea0003800200 */
.L_x_34921:
[----:B------:R-:W-:Y:S01]  /*63b0*/  IMAD.WIDE.U32 R12, R9, 0x10, R124 ;  /* 0x00000010090c7825 */ /* 0x000fe200078e007c */
[----:B------:R-:W-:Y:S03]  /*63c0*/  BSSY.RECONVERGENT B1, `(.L_x_34976) ;  /* 0x000000f000017945 */ /* 0x000fe60003800200 */
[----:B------:R-:W-:Y:S01]  /*63d0*/  VIADD R10, R106, 0x40 ;  /* 0x000000406a0a7836 */ /* 0x000fe20000000000 */
        /* <DEDUP_REMOVED lines=13> */
.L_x_34977:
[----:B------:R-:W-:Y:S05]  /*64b0*/  BSYNC.RECONVERGENT B1 ;  /* 0x0000000000017941 */ /* 0x000fea0003800200 */
.L_x_34976:
[----:B------:R-:W-:Y:S04]  /*64c0*/  BSSY.RECONVERGENT B1, `(.L_x_34978) ;  /* 0x0000005000017945 */ /* 0x000fe80003800200 */
[----:B------:R-:W-:Y:S05]  /*64d0*/  @!P1 BRA `(.L_x_34979) ;  /* 0x00000000000c9947 */ /* 0x000fea0003800000 */
[----:B------:R-:W2:Y:S02]  /*64e0*/  LDC.64 R36, c[0x0][0x390] ;  /* 0x0000e400ff247b82 */ /* 0x000ea40000000a00 */
[----:B--2---:R-:W-:-:S06]  /*64f0*/  IMAD.WIDE.U32 R36, R10, 0x10, R36 ;  /* 0x000000100a247825 */ /* 0x004fcc00078e0024 */
[----:B------:R-:W5:Y:S02]  /*6500*/  LDG.E.128 R36, desc[UR8][R36.64] ;  /* 0x0000000824247981 */ /* 0x000f64000c1e1d00 */
.L_x_34979:
[----:B------:R-:W-:Y:S05]  /*6510*/  BSYNC.RECONVERGENT B1 ;  /* 0x0000000000017941 */ /* 0x000fea0003800200 */
.L_x_34978:
[----:B------:R-:W-:Y:S01]  /*6520*/  BSSY.RECONVERGENT B1, `(.L_x_34980) ;  /* 0x00002b2000017945 */ /* 0x000fe20003800200 */
[----:B------:R-:W-:-:S03]  /*6530*/  VIADD R8, R104, 0x40 ;  /* 0x0000004068087836 */ /* 0x000fc60000000000 */
[----:B------:R-:W-:Y:S05]  /*6540*/  @!P0 BRA `(.L_x_34981) ;  /* 0x0000001400808947 */ /* 0x000fea0003800000 */
[----:B------:R-:W2:Y:S02]  /*6550*/  LDC.64 R26, c[0x0][0x3a0] ;  /* 0x0000e800ff1a7b82 */ /* 0x000ea40000000a00 */
[----:B--2---:R-:W-:-:S06]  /*6560*/  IMAD.WIDE.U32 R26, R8, 0x10, R26 ;  /* 0x00000010081a7825 */ /* 0x004fcc00078e001a */
[----:B------:R-:W5:Y:S01]  /*6570*/  LDG.E.128 R24, desc[UR8][R26.64] ;  /* 0x000000081a187981 */ /* 0x000f62000c1e1d00 */
[----:B------:R-:W-:Y:S01]  /*6580*/  ISETP.GT.AND P3, PT, R105, RZ, PT ;  /* 0x000000ff6900720c */ /* 0x000fe20003f64270 */
[----:B------:R-:W-:-:S12]  /*6590*/  BSSY.RECONVERGENT B2, `(.L_x_34982) ;  /* 0x0000057000027945 */ /* 0x000fd80003800200 */
[----:B01----:R-:W-:Y:S01]  /*65a0*/  @!P3 IMAD.MOV.U32 R12, RZ, RZ, R11 ;  /* 0x000000ffff0cb224 */ /* 0x003fe200078e000b */
        /* <DEDUP_REMOVED lines=18> */
.L_x_34986:
        /* <DEDUP_REMOVED lines=13> */
.L_x_34988:
[----:B------:R-:W-:Y:S05]  /*67a0*/  BSYNC.RECONVERGENT B4 ;  /* 0x0000000000047941 */ /* 0x000fea0003800200 */
.L_x_34987:
        /* <DEDUP_REMOVED lines=43> */
.L_x_34985:
[----:B------:R-:W-:Y:S05]  /*6a60*/  BSYNC.RECONVERGENT B3 ;  /* 0x0000000000037941 */ /* 0x000fea0003800200 */
.L_x_34984:
        /* <DEDUP_REMOVED lines=9> */
.L_x_34983:
[----:B------:R-:W-:Y:S05]  /*6b00*/  BSYNC.RECONVERGENT B2 ;  /* 0x0000000000027941 */ /* 0x000fea0003800200 */
.L_x_34982:
        /* <DEDUP_REMOVED lines=20> */
.L_x_34993:
        /* <DEDUP_REMOVED lines=13> */
.L_x_34995:
[----:B------:R-:W-:Y:S05]  /*6d20*/  BSYNC.RECONVERGENT B4 ;  /* 0x0000000000047941 */ /* 0x000fea0003800200 */
.L_x_34994:
        /* <DEDUP_REMOVED lines=42> */
.L_x_34992:
[----:B------:R-:W-:Y:S05]  /*6fd0*/  BSYNC.RECONVERGENT B3 ;  /* 0x0000000000037941 */ /* 0x000fea0003800200 */
.L_x_34991:
        /* <DEDUP_REMOVED lines=9> */
.L_x_34990:
[----:B------:R-:W-:Y:S05]  /*7070*/  BSYNC.RECONVERGENT B2 ;  /* 0x0000000000027941 */ /* 0x000fea0003800200 */
.L_x_34989:
        /* <DEDUP_REMOVED lines=20> */
.L_x_35000:
        /* <DEDUP_REMOVED lines=13> */
.L_x_35002:
[----:B------:R-:W-:Y:S05]  /*7290*/  BSYNC.RECONVERGENT B4 ;  /* 0x0000000000047941 */ /* 0x000fea0003800200 */
.L_x_35001:
        /* <DEDUP_REMOVED lines=43> */
.L_x_34999:
[----:B------:R-:W-:Y:S05]  /*7550*/  BSYNC.RECONVERGENT B3 ;  /* 0x0000000000037941 */ /* 0x000fea0003800200 */
.L_x_34998:
        /* <DEDUP_REMOVED lines=9> */
.L_x_34997:
[----:B------:R-:W-:Y:S05]  /*75f0*/  BSYNC.RECONVERGENT B2 ;  /* 0x0000000000027941 */ /* 0x000fea0003800200 */
.L_x_34996:
        /* <DEDUP_REMOVED lines=19> */
.L_x_35006:
        /* <DEDUP_REMOVED lines=13> */
.L_x_35008:
[----:B------:R-:W-:Y:S05]  /*7800*/  BSYNC.RECONVERGENT B3 ;  /* 0x0000000000037941 */ /* 0x000fea0003800200 */
.L_x_35007:
        /* <DEDUP_REMOVED lines=41> */
.L_x_35005:
[----:B------:R-:W-:Y:S05]  /*7aa0*/  BSYNC.RECONVERGENT B2 ;  /* 0x0000000000027941 */ /* 0x000fea0003800200 */
.L_x_35004:
        /* <DEDUP_REMOVED lines=10> */
.L_x_34981:
        /* <DEDUP_REMOVED lines=21> */
.L_x_35013:
        /* <DEDUP_REMOVED lines=13> */
.L_x_35015:
[----:B------:R-:W-:Y:S05]  /*7d70*/  BSYNC.RECONVERGENT B4 ;  /* 0x0000000000047941 */ /* 0x000fea0003800200 */
.L_x_35014:
[----:B------:R-:W-:Y:S01]  /*7d80*/  IMAD.WIDE.U32 R16, R111, -0x326172a9, RZ ;  /* 0xcd9e8d576f107825 */ /* 0x000fe200078e00ff */
[----:B------:R-:W-:Y:S02]  /*7d90*/  LOP3.LUT R6, R5, UR7, R15, 0x96, !PT ;  /* 0x0000000705067c12 */ /* 0x000fe4000f8e960f */
[----:B------:R-:W-:Y:S01]  /*7da0*/  MOV R4, R20 ;  /* 0x0000001400047202 */ /* 0x000fe20000000f00 */
        /* <DEDUP_REMOVED lines=38> */
.L_x_35012:
[----:B------:R-:W-:Y:S05]  /*8010*/  BSYNC.RECONVERGENT B3 ;  /* 0x0000000000037941 */ /* 0x000fea0003800200 */
.L_x_35011:
        /* <DEDUP_REMOVED lines=8> */
.L_x_35010:
[----:B------:R-:W-:Y:S05]  /*80a0*/  BSYNC.RECONVERGENT B2 ;  /* 0x0000000000027941 */ /* 0x000fea0003800200 */
.L_x_35009:
        /* <DEDUP_REMOVED lines=17> */
.L_x_35020:
        /* <DEDUP_REMOVED lines=13> */
.L_x_35022:
[----:B------:R-:W-:Y:S05]  /*8290*/  BSYNC.RECONVERGENT B4 ;  /* 0x0000000000047941 */ /* 0x000fea0003800200 */
.L_x_35021:
        /* <DEDUP_REMOVED lines=43> */
.L_x_35019:
[----:B------:R-:W-:Y:S05]  /*8550*/  BSYNC.RECONVERGENT B3 ;  /* 0x0000000000037941 */ /* 0x000fea0003800200 */
.L_x_35018:
[----:B------:R-:W-:Y:S01]  /*8560*/  I2FP.F32.U32 R3, R3 ;  /* 0x0000000300037245 */ /* 0x000fe20000201000 */
[----:B0-----:R-:W-:Y:S02]  /*8570*/  HFMA2 R12, -RZ, RZ, 0.1171875, 0 ;  /* 0x2f800000ff0c7431 */ /* 0x001fe400000001ff */
[----:B-----5:R-:W-:-:S03]  /*8580*/  FMUL.FTZ R9, R37, UR13 ;  /* 0x0000000d25097c20 */ /* 0x020fc60008410000 */
[----:B------:R-:W-:Y:S01]  /*8590*/  FFMA.FTZ R3, R3, R12, 1.1641532182693481445e-10 ;  /* 0x2f00000003037423 */ /* 0x000fe2000001000c */
[----:B------:R-:W-:-:S04]  /*85a0*/  FMUL.FTZ R9, R9, UR12 ;  /* 0x0000000c09097c20 */ /* 0x000fc80008410000 */
[----:B------:R-:W-:-:S04]  /*85b0*/  FSETP.GTU.FTZ.AND P3, PT, R3, UR5, PT ;  /* 0x0000000503007c0b */ /* 0x000fc8000bf7c000 */
[----:B------:R-:W-:Y:S02]  /*85c0*/  SEL R3, RZ, 0x1, P3 ;  /* 0x00000001ff037807 */ /* 0x000fe40001800000 */
[----:B------:R-:W-:-:S07]  /*85d0*/  FSEL R25, R9, RZ, !P3 ;  /* 0x000000ff09197208 */ /* 0x000fce0005800000 */
.L_x_35017:
[----:B------:R-:W-:Y:S05]  /*85e0*/  BSYNC.RECONVERGENT B2 ;  /* 0x0000000000027941 */ /* 0x000fea0003800200 */
.L_x_35016:
        /* <DEDUP_REMOVED lines=17> */
.L_x_35027:
        /* <DEDUP_REMOVED lines=13> */
.L_x_35029:
[----:B------:R-:W-:Y:S05]  /*87d0*/  BSYNC.RECONVERGENT B4 ;  /* 0x0000000000047941 */ /* 0x000fea0003800200 */
.L_x_35028:
        /* <DEDUP_REMOVED lines=43> */
.L_x_35026:
[----:B------:R-:W-:Y:S05]  /*8a90*/  BSYNC.RECONVERGENT B3 ;  /* 0x0000000000037941 */ /* 0x000fea0003800200 */
.L_x_35025:
        /* <DEDUP_REMOVED lines=8> */
.L_x_35024:
[----:B------:R-:W-:Y:S05]  /*8b20*/  BSYNC.RECONVERGENT B2 ;  /* 0x0000000000027941 */ /* 0x000fea0003800200 */
.L_x_35023:
        /* <DEDUP_REMOVED lines=16> */
.L_x_35032:
        /* <DEDUP_REMOVED lines=13> */
.L_x_35034:
[----:B------:R-:W-:Y:S05]  /*8d00*/  BSYNC.RECONVERGENT B3 ;  /* 0x0000000000037941 */ /* 0x000fea0003800200 */
.L_x_35033:
        /* <DEDUP_REMOVED lines=42> */
.L_x_35031:
[----:B------:R-:W-:Y:S05]  /*8fb0*/  BSYNC.RECONVERGENT B2 ;  /* 0x0000000000027941 */ /* 0x000fea0003800200 */
.L_x_35030:
        /* <DEDUP_REMOVED lines=8> */
.L_x_35003:
[----:B------:R-:W-:Y:S05]  /*9040*/  BSYNC.RECONVERGENT B1 ;  /* 0x0000000000017941 */ /* 0x000fea0003800200 */
.L_x_34980:
[----:B------:R-:W-:Y:S01]  /*9050*/  IMAD.WIDE.U32 R8, R8, 0x10, R124 ;  /* 0x0000001008087825 */ /* 0x000fe200078e007c */
[----:B------:R-:W-:Y:S01]  /*9060*/  BSSY.RECONVERGENT B1, `(.L_x_35035) ;  /* 0x000000f000017945 */ /* 0x000fe20003800200 */
[----:B------:R-:W-:-:S03]  /*9070*/  IADD3 R14, PT, PT, R106, 0x60, RZ ;  /* 0x000000606a0e7810 */ /* 0x000fc60007ffe0ff */
[----:B-----5:R1:W-:Y:S01]  /*9080*/  STG.E.128 desc[UR8][R8.64], R24 ;  /* 0x0000001808007986 */ /* 0x0203e2000c101d08 */
[----:B------:R-:W-:Y:S05]  /*9090*/  @!P1 BRA `(.L_x_35036) ;  /* 0x00000000002c9947 */ /* 0x000fea0003800000 */
[----:B-1----:R-:W1:Y:S01]  /*90a0*/  LDC.64 R8, c[0x0][0x3b0] ;  /* 0x0000ec00ff087b82 */ /* 0x002e620000000a00 */
[----:B0-----:R-:W-:Y:S01]  /*90b0*/  IMAD.U32 R13, R2, 0x10000, RZ ;  /* 0x00010000020d7824 */ /* 0x001fe200078e00ff */
[----:B------:R-:W-:Y:S02]  /*90c0*/  LOP3.LUT R12, R0, 0xffff, RZ, 0xc0, !PT ;  /* 0x0000ffff000c7812 */ /* 0x000fe400078ec0ff */
        /* <DEDUP_REMOVED lines=8> */
.L_x_35036:
[----:B------:R-:W-:Y:S05]  /*9150*/  BSYNC.RECONVERGENT B1 ;  /* 0x0000000000017941 */ /* 0x000fea0003800200 */
.L_x_35035:
[----:B------:R-:W-:Y:S04]  /*9160*/  BSSY.RECONVERGENT B1, `(.L_x_35037) ;  /* 0x0000005000017945 */ /* 0x000fe80003800200 */
[----:B------:R-:W-:Y:S05]  /*9170*/  @!P1 BRA `(.L_x_35038) ;  /* 0x00000000000c9947 */ /* 0x000fea0003800000 */
[----:B------:R-:W3:Y:S02]  /*9180*/  LDC.64 R36, c[0x0][0x390] ;  /* 0x0000e400ff247b82 */ /* 0x000ee40000000a00 */
[----:B---3--:R-:W-:-:S06]  /*9190*/  IMAD.WIDE.U32 R36, R14, 0x10, R36 ;  /* 0x000000100e247825 */ /* 0x008fcc00078e0024 */
[----:B------:R-:W5:Y:S02]  /*91a0*/  LDG.E.128 R36, desc[UR8][R36.64] ;  /* 0x0000000824247981 */ /* 0x000f64000c1e1d00 */
.L_x_35038:
[----:B------:R-:W-:Y:S05]  /*91b0*/  BSYNC.RECONVERGENT B1 ;  /* 0x0000000000017941 */ /* 0x000fea0003800200 */
.L_x_35037:
[----:B------:R-:W-:Y:S01]  /*91c0*/  BSSY.RECONVERGENT B1, `(.L_x_35039) ;  /* 0x00002ac000017945 */ /* 0x000fe20003800200 */
[----:B------:R-:W-:-:S03]  /*91d0*/  VIADD R15, R104, 0x60 ;  /* 0x00000060680f7836 */ /* 0x000fc60000000000 */
[----:B------:R-:W-:Y:S05]  /*91e0*/  @!P0 BRA `(.L_x_35040) ;  /* 0x0000001400708947 */ /* 0x000fea0003800000 */
[----:B-12---:R-:W1:Y:S02]  /*91f0*/  LDC.64 R8, c[0x0][0x3a0] ;  /* 0x0000e800ff087b82 */ /* 0x006e640000000a00 */
[----:B-1----:R-:W-:-:S05]  /*9200*/  IMAD.WIDE.U32 R8, R15, 0x10, R8 ;  /* 0x000000100f087825 */ /* 0x002fca00078e0008 */
[----:B------:R1:W5:Y:S01]  /*9210*/  LDG.E.128 R20, desc[UR8][R8.64] ;  /* 0x0000000808147981 */ /* 0x000362000c1e1d00 */
[----:B------:R-:W-:Y:S01]  /*9220*/  ISETP.GT.AND P3, PT, R105, RZ, PT ;  /* 0x000000ff6900720c */ /* 0x000fe20003f64270 */
[----:B------:R-:W-:-:S12]  /*9230*/  BSSY.RECONVERGENT B2, `(.L_x_35041) ;  /* 0x0000055000027945 */ /* 0x000fd80003800200 */
[----:B------:R-:W-:Y:S01]  /*9240*/  @!P3 MOV R10, R11 ;  /* 0x0000000b000ab202 */ /* 0x000fe20000000f00 */
[----:B------:R-:W-:Y:S01]  /*9250*/  @!P3 IMAD.MOV.U32 R16, RZ, RZ, R18 ;  /* 0x000000ffff10b224 */ /* 0x000fe200078e0012 */
[----:B-1----:R-:W-:Y:S06]  /*9260*/  @!P3 BRA `(.L_x_35042) ;  /* 0x000000040044b947 */ /* 0x002fec0003800000 */
        /* <DEDUP_REMOVED lines=16> */
.L_x_35045:
        /* <DEDUP_REMOVED lines=13> */
.L_x_35047:
[----:B------:R-:W-:Y:S05]  /*9440*/  BSYNC.RECONVERGENT B4 ;  /* 0x0000000000047941 */ /* 0x000fea0003800200 */
.L_x_35046:
        /* <DEDUP_REMOVED lines=41> */
.L_x_35044:
[----:B------:R-:W-:Y:S05]  /*96e0*/  BSYNC.RECONVERGENT B3 ;  /* 0x0000000000037941 */ /* 0x000fea0003800200 */
.L_x_35043:
        /* <DEDUP_REMOVED lines=9> */
.L_x_35042:
[----:B------:R-:W-:Y:S05]  /*9780*/  BSYNC.RECONVERGENT B2 ;  /* 0x0000000000027941 */ /* 0x000fea0003800200 */
.L_x_35041:
        /* <DEDUP_REMOVED lines=20> */
.L_x_35052:
        /* <DEDUP_REMOVED lines=13> */
.L_x_35054:
[----:B------:R-:W-:Y:S05]  /*99a0*/  BSYNC.RECONVERGENT B4 ;  /* 0x0000000000047941 */ /* 0x000fea0003800200 */
.L_x_35053:
        /* <DEDUP_REMOVED lines=42> */
.L_x_35051:
[----:B------:R-:W-:Y:S05]  /*9c50*/  BSYNC.RECONVERGENT B3 ;  /* 0x0000000000037941 */ /* 0x000fea0003800200 */
.L_x_35050:
        /* <DEDUP_REMOVED lines=9> */
.L_x_35049:
[----:B------:R-:W-:Y:S05]  /*9cf0*/  BSYNC.RECONVERGENT B2 ;  /* 0x0000000000027941 */ /* 0x000fea0003800200 */
.L_x_35048:
        /* <DEDUP_REMOVED lines=20> */
.L_x_35059:
        /* <DEDUP_REMOVED lines=13> */
.L_x_35061:
[----:B------:R-:W-:Y:S05]  /*9f10*/  BSYNC.RECONVERGENT B4 ;  /* 0x0000000000047941 */ /* 0x000fea0003800200 */
.L_x_35060:
        /* <DEDUP_REMOVED lines=41> */
.L_x_35058:
[----:B------:R-:W-:Y:S05]  /*a1b0*/  BSYNC.RECONVERGENT B3 ;  /* 0x0000000000037941 */ /* 0x000fea0003800200 */
.L_x_35057:
        /* <DEDUP_REMOVED lines=9> */
.L_x_35056:
[----:B------:R-:W-:Y:S05]  /*a250*/  BSYNC.RECONVERGENT B2 ;  /* 0x0000000000027941 */ /* 0x000fea0003800200 */
.L_x_35055:
        /* <DEDUP_REMOVED lines=19> */
.L_x_35065:
        /* <DEDUP_REMOVED lines=13> */
.L_x_35067:
[----:B------:R-:W-:Y:S05]  /*a460*/  BSYNC.RECONVERGENT B3 ;  /* 0x0000000000037941 */ /* 0x000fea0003800200 */
.L_x_35066:
        /* <DEDUP_REMOVED lines=41> */
.L_x_35064:
[----:B------:R-:W-:Y:S05]  /*a700*/  BSYNC.RECONVERGENT B2 ;  /* 0x0000000000027941 */ /* 0x000fea0003800200 */
.L_x_35063:
        /* <DEDUP_REMOVED lines=10> */
.L_x_35040:
[----:B------:R-:W-:Y:S01]  /*a7b0*/  BSSY.RECONVERGENT B2, `(.L_x_35068) ;  /* 0x0000055000027945 */ /* 0x000fe20003800200 */
[----:B-12---:R-:W-:Y:S01]  /*a7c0*/  IMAD.MOV.U32 R8, RZ, RZ, R11 ;  /* 0x000000ffff087224 */ /* 0x006fe200078e000b */
        /* <DEDUP_REMOVED lines=19> */
.L_x_35072:
        /* <DEDUP_REMOVED lines=13> */
.L_x_35074:
[----:B------:R-:W-:Y:S05]  /*a9d0*/  BSYNC.RECONVERGENT B4 ;  /* 0x0000000000047941 */ /* 0x000fea0003800200 */
.L_x_35073:
        /* <DEDUP_REMOVED lines=41> */
.L_x_35071:
[----:B------:R-:W-:Y:S05]  /*ac70*/  BSYNC.RECONVERGENT B3 ;  /* 0x0000000000037941 */ /* 0x000fea0003800200 */
.L_x_35070:
        /* <DEDUP_REMOVED lines=8> */
.L_x_35069:
[----:B------:R-:W-:Y:S05]  /*ad00*/  BSYNC.RECONVERGENT B2 ;  /* 0x0000000000027941 */ /* 0x000fea0003800200 */
.L_x_35068:
        /* <DEDUP_REMOVED lines=17> */
.L_x_35079:
        /* <DEDUP_REMOVED lines=13> */
.L_x_35081:
[----:B------:R-:W-:Y:S05]  /*aef0*/  BSYNC.RECONVERGENT B4 ;  /* 0x0000000000047941 */ /* 0x000fea0003800200 */
.L_x_35080:
        /* <DEDUP_REMOVED lines=42> */
.L_x_35078:
[----:B------:R-:W-:Y:S05]  /*b1a0*/  BSYNC.RECONVERGENT B3 ;  /* 0x0000000000037941 */ /* 0x000fea0003800200 */
.L_x_35077:
        /* <DEDUP_REMOVED lines=8> */
.L_x_35076:
[----:B------:R-:W-:Y:S05]  /*b230*/  BSYNC.RECONVERGENT B2 ;  /* 0x0000000000027941 */ /* 0x000fea0003800200 */
.L_x_35075:
        /* <DEDUP_REMOVED lines=17> */
.L_x_35086:
        /* <DEDUP_REMOVED lines=13> */
.L_x_35088:
[----:B------:R-:W-:Y:S05]  /*b420*/  BSYNC.RECONVERGENT B4 ;  /* 0x0000000000047941 */ /* 0x000fea0003800200 */
.L_x_35087:
        /* <DEDUP_REMOVED lines=42> */
.L_x_35085:
[----:B------:R-:W-:Y:S05]  /*b6d0*/  BSYNC.RECONVERGENT B3 ;  /* 0x0000000000037941 */ /* 0x000fea0003800200 */
.L_x_35084:
        /* <DEDUP_REMOVED lines=8> */
.L_x_35083:
[----:B------:R-:W-:Y:S05]  /*b760*/  BSYNC.RECONVERGENT B2 ;  /* 0x0000000000027941 */ /* 0x000fea0003800200 */
.L_x_35082:
[----:B0-----:R-:W-:Y:S01]  /*b770*/  IMAD.MOV.U32 R12, RZ, RZ, R8 ;  /* 0x000000ffff0c7224 */ /* 0x001fe200078e0008 */
        /* <DEDUP_REMOVED lines=15> */
.L_x_35091:
        /* <DEDUP_REMOVED lines=13> */
.L_x_35093:
[----:B------:R-:W-:Y:S05]  /*b940*/  BSYNC.RECONVERGENT B3 ;  /* 0x0000000000037941 */ /* 0x000fea0003800200 */
.L_x_35092:
        /* <DEDUP_REMOVED lines=42> */
.L_x_35090:
[----:B------:R-:W-:Y:S05]  /*bbf0*/  BSYNC.RECONVERGENT B2 ;  /* 0x0000000000027941 */ /* 0x000fea0003800200 */
.L_x_35089:
        /* <DEDUP_REMOVED lines=8> */
.L_x_35062:
[----:B------:R-:W-:Y:S05]  /*bc80*/  BSYNC.RECONVERGENT B1 ;  /* 0x0000000000017941 */ /* 0x000fea0003800200 */
.L_x_35039:
        /* <DEDUP_REMOVED lines=16> */
.L_x_35095:
[----:B------:R-:W-:Y:S05]  /*bd90*/  BSYNC.RECONVERGENT B1 ;  /* 0x0000000000017941 */ /* 0x000fea0003800200 */
.L_x_35094:
[----:B------:R-:W-:Y:S04]  /*bda0*/  BSSY.RECONVERGENT B1, `(.L_x_35096) ;  /* 0x0000005000017945 */ /* 0x000fe80003800200 */
[----:B------:R-:W-:Y:S05]  /*bdb0*/  @!P1 BRA `(.L_x_35097) ;  /* 0x00000000000c9947 */ /* 0x000fea0003800000 */
[----:B01----:R-:W0:Y:S02]  /*bdc0*/  LDC.64 R8, c[0x0][0x390] ;  /* 0x0000e400ff087b82 */ /* 0x003e240000000a00 */
[----:B0-----:R-:W-:-:S05]  /*bdd0*/  IMAD.WIDE.U32 R8, R11, 0x10, R8 ;  /* 0x000000100b087825 */ /* 0x001fca00078e0008 */
[----:B------:R2:W5:Y:S02]  /*bde0*/  LDG.E.128 R36, desc[UR8][R8.64] ;  /* 0x0000000808247981 */ /* 0x000564000c1e1d00 */
.L_x_35097:
[----:B------:R-:W-:Y:S05]  /*bdf0*/  BSYNC.RECONVERGENT B1 ;  /* 0x0000000000017941 */ /* 0x000fea0003800200 */
.L_x_35096:
[----:B------:R-:W-:Y:S01]  /*be00*/  BSSY.RECONVERGENT B1, `(.L_x_35098) ;  /* 0x00002ad000017945 */ /* 0x000fe20003800200 */
[----:B------:R-:W-:-:S03]  /*be10*/  VIADD R10, R104, 0x80 ;  /* 0x00000080680a7836 */ /* 0x000fc60000000000 */
[----:B------:R-:W-:Y:S05]  /*be20*/  @!P0 BRA `(.L_x_35099) ;  /* 0x0000001400748947 */ /* 0x000fea0003800000 */
[----:B012---:R-:W0:Y:S02]  /*be30*/  LDC.64 R8, c[0x0][0x3a0] ;  /* 0x0000e800ff087b82 */ /* 0x007e240000000a00 */
[----:B0-----:R-:W-:-:S05]  /*be40*/  IMAD.WIDE.U32 R8, R10, 0x10, R8 ;  /* 0x000000100a087825 */ /* 0x001fca00078e0008 */
        /* <DEDUP_REMOVED lines=22> */
.L_x_35104:
        /* <DEDUP_REMOVED lines=13> */
.L_x_35106:
[----:B------:R-:W-:Y:S05]  /*c080*/  BSYNC.RECONVERGENT B4 ;  /* 0x0000000000047941 */ /* 0x000fea0003800200 */
.L_x_35105:
        /* <DEDUP_REMOVED lines=41> */
[----:B------:R-:W-:-:S07]  /*c320*/  MOV R107, R8 ;  /* 0x00000008006b7202 */ /* 0x000fce0000000f00 */
.L_x_35103:
[----:B------:R-:W-:Y:S05]  /*c330*/  BSYNC.RECONVERGENT B3 ;  /* 0x0000000000037941 */ /* 0x000fea0003800200 */
.L_x_35102:
        /* <DEDUP_REMOVED lines=9> */
.L_x_35101:
[----:B------:R-:W-:Y:S05]  /*c3d0*/  BSYNC.RECONVERGENT B2 ;  /* 0x0000000000027941 */ /* 0x000fea0003800200 */
.L_x_35100:
        /* <DEDUP_REMOVED lines=20> */
.L_x_35111:
        /* <DEDUP_REMOVED lines=13> */
.L_x_35113:
[----:B------:R-:W-:Y:S05]  /*c5f0*/  BSYNC.RECONVERGENT B4 ;  /* 0x0000000000047941 */ /* 0x000fea0003800200 */
.L_x_35112:
        /* <DEDUP_REMOVED lines=42> */
.L_x_35110:
[----:B------:R-:W-:Y:S05]  /*c8a0*/  BSYNC.RECONVERGENT B3 ;  /* 0x0000000000037941 */ /* 0x000fea0003800200 */
.L_x_35109:
        /* <DEDUP_REMOVED lines=9> */
.L_x_35108:
[----:B------:R-:W-:Y:S05]  /*c940*/  BSYNC.RECONVERGENT B2 ;  /* 0x0000000000027941 */ /* 0x000fea0003800200 */
.L_x_35107:
        /* <DEDUP_REMOVED lines=20> */
.L_x_35118:
        /* <DEDUP_REMOVED lines=13> */
.L_x_35120:
[----:B------:R-:W-:Y:S05]  /*cb60*/  BSYNC.RECONVERGENT B4 ;  /* 0x0000000000047941 */ /* 0x000fea0003800200 */
.L_x_35119:
        /* <DEDUP_REMOVED lines=41> */
.L_x_35117:
[----:B------:R-:W-:Y:S05]  /*ce00*/  BSYNC.RECONVERGENT B3 ;  /* 0x0000000000037941 */ /* 0x000fea0003800200 */
.L_x_35116:
        /* <DEDUP_REMOVED lines=9> */
.L_x_35115:
[----:B------:R-:W-:Y:S05]  /*cea0*/  BSYNC.RECONVERGENT B2 ;  /* 0x0000000000027941 */ /* 0x000fea0003800200 */
.L_x_35114:
        /* <DEDUP_REMOVED lines=19> */
.L_x_35124:
        /* <DEDUP_REMOVED lines=13> */
.L_x_35126:
[----:B------:R-:W-:Y:S05]  /*d0b0*/  BSYNC.RECONVERGENT B3 ;  /* 0x0000000000037941 */ /* 0x000fea0003800200 */
.L_x_35125:
        /* <DEDUP_REMOVED lines=41> */
.L_x_35123:
[----:B------:R-:W-:Y:S05]  /*d350*/  BSYNC.RECONVERGENT B2 ;  /* 0x0000000000027941 */ /* 0x000fea0003800200 */
.L_x_35122:
        /* <DEDUP_REMOVED lines=10> */
.L_x_35099:
[----:B------:R-:W-:Y:S01]  /*d400*/  BSSY.RECONVERGENT B2, `(.L_x_35127) ;  /* 0x0000055000027945 */ /* 0x000fe20003800200 */
[----:B------:R-:W-:Y:S01]  /*d410*/  HFMA2 R16, -RZ, RZ, 0, 0 ;  /* 0x00000000ff107431 */ /* 0x000fe200000001ff */
[----:B012---:R-:W-:Y:S01]  /*d420*/  MOV R8, R12 ;  /* 0x0000000c00087202 */ /* 0x007fe20000000f00 */
        /* <DEDUP_REMOVED lines=18> */
.L_x_35131:
        /* <DEDUP_REMOVED lines=13> */
.L_x_35133:
[----:B------:R-:W-:Y:S05]  /*d620*/  BSYNC.RECONVERGENT B4 ;  /* 0x0000000000047941 */ /* 0x000fea0003800200 */
.L_x_35132:
        /* <DEDUP_REMOVED lines=41> */
.L_x_35130:
[----:B------:R-:W-:Y:S05]  /*d8c0*/  BSYNC.RECONVERGENT B3 ;  /* 0x0000000000037941 */ /* 0x000fea0003800200 */
.L_x_35129:
        /* <DEDUP_REMOVED lines=8> */
.L_x_35128:
[----:B------:R-:W-:Y:S05]  /*d950*/  BSYNC.RECONVERGENT B2 ;  /* 0x0000000000027941 */ /* 0x000fea0003800200 */
.L_x_35127:
        /* <DEDUP_REMOVED lines=17> */
.L_x_35138:
        /* <DEDUP_REMOVED lines=13> */
.L_x_35140:
[----:B------:R-:W-:Y:S05]  /*db40*/  BSYNC.RECONVERGENT B4 ;  /* 0x0000000000047941 */ /* 0x000fea0003800200 */
.L_x_35139:
        /* <DEDUP_REMOVED lines=42> */
.L_x_35137:
[----:B------:R-:W-:Y:S05]  /*ddf0*/  BSYNC.RECONVERGENT B3 ;  /* 0x0000000000037941 */ /* 0x000fea0003800200 */
.L_x_35136:
        /* <DEDUP_REMOVED lines=8> */
.L_x_35135:
[----:B------:R-:W-:Y:S05]  /*de80*/  BSYNC.RECONVERGENT B2 ;  /* 0x0000000000027941 */ /* 0x000fea0003800200 */
.L_x_35134:
        /* <DEDUP_REMOVED lines=17> */
.L_x_35145:
        /* <DEDUP_REMOVED lines=13> */
.L_x_35147:
[----:B------:R-:W-:Y:S05]  /*e070*/  BSYNC.RECONVERGENT B4 ;  /* 0x0000000000047941 */ /* 0x000fea0003800200 */
.L_x_35146:
        /* <DEDUP_REMOVED lines=42> */
.L_x_35144:
[----:B------:R-:W-:Y:S05]  /*e320*/  BSYNC.RECONVERGENT B3 ;  /* 0x0000000000037941 */ /* 0x000fea0003800200 */
.L_x_35143:
        /* <DEDUP_REMOVED lines=8> */
.L_x_35142:
[----:B------:R-:W-:Y:S05]  /*e3b0*/  BSYNC.RECONVERGENT B2 ;  /* 0x0000000000027941 */ /* 0x000fea0003800200 */
.L_x_35141:
        /* <DEDUP_REMOVED lines=16> */
.L_x_35150:
        /* <DEDUP_REMOVED lines=13> */
.L_x_35152:
[----:B------:R-:W-:Y:S05]  /*e590*/  BSYNC.RECONVERGENT B3 ;  /* 0x0000000000037941 */ /* 0x000fea0003800200 */
.L_x_35151:
        /* <DEDUP_REMOVED lines=42> */
.L_x_35149:
[----:B------:R-:W-:Y:S05]  /*e840*/  BSYNC.RECONVERGENT B2 ;  /* 0x0000000000027941 */ /* 0x000fea0003800200 */
.L_x_35148:
        /* <DEDUP_REMOVED lines=8> */
.L_x_35121:
[----:B------:R-:W-:Y:S05]  /*e8d0*/  BSYNC.RECONVERGENT B1 ;  /* 0x0000000000017941 */ /* 0x000fea0003800200 */
.L_x_35098:
[----:B------:R-:W-:Y:S01]  /*e8e0*/  IMAD.WIDE.U32 R8, R10, 0x10, R124 ;  /* 0x000000100a087825 */ /* 0x000fe200078e007c */
[----:B------:R-:W-:Y:S03]  /*e8f0*/  BSSY.RECONVERGENT B1, `(.L_x_35153) ;  /* 0x000000f000017945 */ /* 0x000fe60003800200 */
[----:B------:R-:W-:Y:S01]  /*e900*/  VIADD R10, R106, 0xa0 ;  /* 0x000000a06a0a7836 */ /* 0x000fe20000000000 */
[----:B-----5:R0:W-:Y:S01]  /*e910*/  STG.E.128 desc[UR8][R8.64], R16 ;  /* 0x0000001008007986 */ /* 0x0201e2000c101d08 */
[----:B------:R-:W-:Y:S05]  /*e920*/  @!P1 BRA `(.L_x_35154) ;  /* 0x00000000002c9947 */ /* 0x000fea0003800000 */
[----:B0-----:R-:W0:Y:S01]  /*e930*/  LDC.64 R8, c[0x0][0x3b0] ;  /* 0x0000ec00ff087b82 */ /* 0x001e220000000a00 */
[----:B------:R-:W-:-:S04]  /*e940*/  SHF.L.U32 R12, R2, 0x10, RZ ;  /* 0x00000010020c7819 */ /* 0x000fc800000006ff */
[----:B------:R-:W-:Y:S01]  /*e950*/  LOP3.LUT R12, R12, 0xff0000, RZ, 0xc0, !PT ;  /* 0x00ff00000c0c7812 */ /* 0x000fe200078ec0ff */
[----:B0-----:R-:W-:Y:S01]  /*e960*/  IMAD.WIDE.U32 R8, R11, 0x4, R8 ;  /* 0x000000040b087825 */ /* 0x001fe200078e0008 */
[----:B------:R-:W-:-:S05]  /*e970*/  LOP3.LUT R11, R0, 0xffff, RZ, 0xc0, !PT ;  /* 0x0000ffff000b7812 */ /* 0x000fca00078ec0ff */
[----:B------:R-:W-:Y:S01]  /*e980*/  IMAD R11, R11, 0x1000000, R12 ;  /* 0x010000000b0b7824 */ /* 0x000fe200078e020c */
[----:B------:R-:W-:-:S04]  /*e990*/  LOP3.LUT R12, R3, 0xff, RZ, 0xc0, !PT ;  /* 0x000000ff030c7812 */ /* 0x000fc800078ec0ff */
[----:B------:R-:W-:Y:S02]  /*e9a0*/  LEA R11, R12, R11, 0x8 ;  /* 0x0000000b0c0b7211 */ /* 0x000fe400078e40ff */
[----:B------:R-:W-:-:S05]  /*e9b0*/  LOP3.LUT R12, R4, 0xff, RZ, 0xc0, !PT ;  /* 0x000000ff040c7812 */ /* 0x000fca00078ec0ff */
[----:B------:R-:W-:-:S05]  /*e9c0*/  IMAD.IADD R11, R11, 0x1, R12 ;  /* 0x000000010b0b7824 */ /* 0x000fca00078e020c */
[----:B------:R1:W-:Y:S02]  /*e9d0*/  STG.E desc[UR8][R8.64], R11 ;  /* 0x0000000b08007986 */ /* 0x0003e4000c101908 */
.L_x_35154:
[----:B------:R-:W-:Y:S05]  /*e9e0*/  BSYNC.RECONVERGENT B1 ;  /* 0x0000000000017941 */ /* 0x000fea0003800200 */
.L_x_35153:
[----:B------:R-:W-:Y:S04]  /*e9f0*/  BSSY.RECONVERGENT B1, `(.L_x_35155) ;  /* 0x0000005000017945 */ /* 0x000fe80003800200 */
[----:B------:R-:W-:Y:S05]  /*ea00*/  @!P1 BRA `(.L_x_35156) ;  /* 0x00000000000c9947 */ /* 0x000fea0003800000 */
[----:B01----:R-:W0:Y:S02]  /*ea10*/  LDC.64 R8, c[0x0][0x390] ;  /* 0x0000e400ff087b82 */ /* 0x003e240000000a00 */
[----:B0-----:R-:W-:-:S05]  /*ea20*/  IMAD.WIDE.U32 R8, R10, 0x10, R8 ;  /* 0x000000100a087825 */ /* 0x001fca00078e0008 */
[----:B------:R2:W5:Y:S02]  /*ea30*/  LDG.E.128 R36, desc[UR8][R8.64] ;  /* 0x0000000808247981 */ /* 0x000564000c1e1d00 */
.L_x_35156:
[----:B------:R-:W-:Y:S05]  /*ea40*/  BSYNC.RECONVERGENT B1 ;  /* 0x0000000000017941 */ /* 0x000fea0003800200 */
.L_x_35155:
[----:B------:R-:W-:Y:S01]  /*ea50*/  BSSY.RECONVERGENT B1, `(.L_x_35157) ;  /* 0x00002ae000017945 */ /* 0x000fe20003800200 */
[----:B-1----:R-:W-:-:S03]  /*ea60*/  IADD3 R11, PT, PT, R104, 0xa0, RZ ;  /* 0x000000a0680b7810 */ /* 0x002fc60007ffe0ff */
[----:B------:R-:W-:Y:S05]  /*ea70*/  @!P0 BRA `(.L_x_35158) ;  /* 0x0000001400788947 */ /* 0x000fea0003800000 */
[----:B0-2---:R-:W0:Y:S02]  /*ea80*/  LDC.64 R8, c[0x0][0x3a0] ;  /* 0x0000e800ff087b82 */ /* 0x005e240000000a00 */
[----:B0-----:R-:W-:-:S05]  /*ea90*/  IMAD.WIDE.U32 R8, R11, 0x10, R8 ;  /* 0x000000100b087825 */ /* 0x001fca00078e0008 */
        /* <DEDUP_REMOVED lines=22> */
.L_x_35163:
        /* <DEDUP_REMOVED lines=13> */
.L_x_35165:
[----:B------:R-:W-:Y:S05]  /*ecd0*/  BSYNC.RECONVERGENT B4 ;  /* 0x0000000000047941 */ /* 0x000fea0003800200 */
.L_x_35164:
        /* <DEDUP_REMOVED lines=41> */
[----:B------:R-:W-:-:S07]  /*ef70*/  LOP3.LUT R108, R114, UR32, R9, 0x96, !PT ;  /* 0x00000020726c7c12 */ /* 0x000fce000f8e9609 */
.L_x_35162:
[----:B------:R-:W-:Y:S05]  /*ef80*/  BSYNC.RECONVERGENT B3 ;  /* 0x0000000000037941 */ /* 0x000fea0003800200 */
.L_x_35161:
        /* <DEDUP_REMOVED lines=9> */
.L_x_35160:
[----:B------:R-:W-:Y:S05]  /*f020*/  BSYNC.RECONVERGENT B2 ;  /* 0x0000000000027941 */ /* 0x000fea0003800200 */
.L_x_35159:
        /* <DEDUP_REMOVED lines=20> */
.L_x_35170:
        /* <DEDUP_REMOVED lines=13> */
.L_x_35172:
[----:B------:R-:W-:Y:S05]  /*f240*/  BSYNC.RECONVERGENT B4 ;  /* 0x0000000000047941 */ /* 0x000fea0003800200 */
.L_x_35171:
        /* <DEDUP_REMOVED lines=42> */
.L_x_35169:
[----:B------:R-:W-:Y:S05]  /*f4f0*/  BSYNC.RECONVERGENT B3 ;  /* 0x0000000000037941 */ /* 0x000fea0003800200 */
.L_x_35168:
        /* <DEDUP_REMOVED lines=9> */
.L_x_35167:
[----:B------:R-:W-:Y:S05]  /*f590*/  BSYNC.RECONVERGENT B2 ;  /* 0x0000000000027941 */ /* 0x000fea0003800200 */
.L_x_35166:
        /* <DEDUP_REMOVED lines=20> */
.L_x_35177:
        /* <DEDUP_REMOVED lines=13> */
.L_x_35179:
[----:B------:R-:W-:Y:S05]  /*f7b0*/  BSYNC.RECONVERGENT B4 ;  /* 0x0000000000047941 */ /* 0x000fea0003800200 */
.L_x_35178:
        /* <DEDUP_REMOVED lines=42> */
.L_x_35176:
[----:B------:R-:W-:Y:S05]  /*fa60*/  BSYNC.RECONVERGENT B3 ;  /* 0x0000000000037941 */ /* 0x000fea0003800200 */
.L_x_35175:
        /* <DEDUP_REMOVED lines=9> */
.L_x_35174:
[----:B------:R-:W-:Y:S05]  /*fb00*/  BSYNC.RECONVERGENT B2 ;  /* 0x0000000000027941 */ /* 0x000fea0003800200 */
.L_x_35173:
        /* <DEDUP_REMOVED lines=19> */
.L_x_35183:
        /* <DEDUP_REMOVED lines=13> */
.L_x_35185:
[----:B------:R-:W-:Y:S05]  /*fd10*/  BSYNC.RECONVERGENT B3 ;  /* 0x0000000000037941 */ /* 0x000fea0003800200 */
.L_x_35184:
        /* <DEDUP_REMOVED lines=38> */
[----:B------:R-:W-:Y:S01]  /*ff80*/  IMAD.WIDE.U32 R120, R120, -0x2daee0ad, RZ ;  /* 0xd2511f5378787825 */ /* 0x000fe200078e00ff */
[----:B------:R-:W-:-:S04]  /*ff90*/  LOP3.LUT R7, R114, UR31, R7, 0x96, !PT ;  /* 0x0000001f72077c12 */ /* 0x000fc8000f8e9607 */
[----:B------:R-:W-:-:S07]  /*ffa0*/  LOP3.LUT R108, R8, UR32, R121, 0x96, !PT ;  /* 0x00000020086c7c12 */ /* 0x000fce000f8e9679 */
.L_x_35182:
[----:B------:R-:W-:Y:S05]  /*ffb0*/  BSYNC.RECONVERGENT B2 ;  /* 0x0000000000027941 */ /* 0x000fea0003800200 */
.L_x_35181:
        /* <DEDUP_REMOVED lines=10> */
.L_x_35158:
[----:B------:R-:W-:Y:S01]  /*10060*/  BSSY.RECONVERGENT B2, `(.L_x_35186) ;  /* 0x0000055000027945 */ /* 0x000fe20003800200 */
[----:B------:R-:W-:Y:S01]  /*10070*/  HFMA2 R12, -RZ, RZ, 0, 0 ;  /* 0x00000000ff0c7431 */ /* 0x000fe200000001ff */
[----:B0-2---:R-:W-:Y:S01]  /*10080*/  MOV R8, R114 ;  /* 0x0000007200087202 */ /* 0x005fe20000000f00 */
        /* <DEDUP_REMOVED lines=18> */
.L_x_35190:
        /* <DEDUP_REMOVED lines=13> */
.L_x_35192:
[----:B------:R-:W-:Y:S05]  /*10280*/  BSYNC.RECONVERGENT B4 ;  /* 0x0000000000047941 */ /* 0x000fea0003800200 */
.L_x_35191:
        /* <DEDUP_REMOVED lines=41> */
.L_x_35189:
[----:B------:R-:W-:Y:S05]  /*10520*/  BSYNC.RECONVERGENT B3 ;  /* 0x0000000000037941 */ /* 0x000fea0003800200 */
.L_x_35188:
        /* <DEDUP_REMOVED lines=8> */
.L_x_35187:
[----:B------:R-:W-:Y:S05]  /*105b0*/  BSYNC.RECONVERGENT B2 ;  /* 0x0000000000027941 */ /* 0x000fea0003800200 */
.L_x_35186:
        /* <DEDUP_REMOVED lines=17> */
.L_x_35197:
        /* <DEDUP_REMOVED lines=13> */
.L_x_35199:
[----:B------:R-:W-:Y:S05]  /*107a0*/  BSYNC.RECONVERGENT B4 ;  /* 0x0000000000047941 */ /* 0x000fea0003800200 */
.L_x_35198:
        /* <DEDUP_REMOVED lines=40> */
[----:B------:R-:W-:Y:S01]  /*10a30*/  IMAD.MOV.U32 R9, RZ, RZ, RZ ;  /* 0x000000ffff097224 */ /* 0x000fe200078e00ff */
[----:B------:R-:W-:-:S07]  /*10a40*/  MOV R120, R8 ;  /* 0x0000000800787202 */ /* 0x000fce0000000f00 */
.L_x_35196:
[----:B------:R-:W-:Y:S05]  /*10a50*/  BSYNC.RECONVERGENT B3 ;  /* 0x0000000000037941 */ /* 0x000fea0003800200 */
.L_x_35195:
        /* <DEDUP_REMOVED lines=8> */
.L_x_35194:
[----:B------:R-:W-:Y:S05]  /*10ae0*/  BSYNC.RECONVERGENT B2 ;  /* 0x0000000000027941 */ /* 0x000fea0003800200 */
.L_x_35193:
        /* <DEDUP_REMOVED lines=17> */
.L_x_35204:
        /* <DEDUP_REMOVED lines=13> */
.L_x_35206:
[----:B------:R-:W-:Y:S05]  /*10cd0*/  BSYNC.RECONVERGENT B4 ;  /* 0x0000000000047941 */ /* 0x000fea0003800200 */
.L_x_35205:
        /* <DEDUP_REMOVED lines=42> */
.L_x_35203:
[----:B------:R-:W-:Y:S05]  /*10f80*/  BSYNC.RECONVERGENT B3 ;  /* 0x0000000000037941 */ /* 0x000fea0003800200 */
.L_x_35202:
        /* <DEDUP_REMOVED lines=8> */
.L_x_35201:
[----:B------:R-:W-:Y:S05]  /*11010*/  BSYNC.RECONVERGENT B2 ;  /* 0x0000000000027941 */ /* 0x000fea0003800200 */
.L_x_35200:
        /* <DEDUP_REMOVED lines=16> */
.L_x_35209:
        /* <DEDUP_REMOVED lines=13> */
.L_x_35211:
[----:B------:R-:W-:Y:S05]  /*111f0*/  BSYNC.RECONVERGENT B3 ;  /* 0x0000000000037941 */ /* 0x000fea0003800200 */
.L_x_35210:
        /* <DEDUP_REMOVED lines=40> */
[----:B------:R-:W-:Y:S02]  /*11480*/  LOP3.LUT R108, R114, UR32, R9, 0x96, !PT ;  /* 0x00000020726c7c12 */ /* 0x000fe4000f8e9609 */
[----:B------:R-:W-:-:S07]  /*11490*/  MOV R120, R8 ;  /* 0x0000000800787202 */ /* 0x000fce0000000f00 */
.L_x_35208:
[----:B------:R-:W-:Y:S05]  /*114a0*/  BSYNC.RECONVERGENT B2 ;  /* 0x0000000000027941 */ /* 0x000fea0003800200 */
.L_x_35207:
        /* <DEDUP_REMOVED lines=8> */
.L_x_35180:
[----:B------:R-:W-:Y:S05]  /*11530*/  BSYNC.RECONVERGENT B1 ;  /* 0x0000000000017941 */ /* 0x000fea0003800200 */
.L_x_35157:
[----:B------:R-:W-:Y:S01]  /*11540*/  IMAD.WIDE.U32 R8, R11, 0x10, R124 ;  /* 0x000000100b087825 */ /* 0x000fe200078e007c */
[----:B------:R-:W-:Y:S04]  /*11550*/  BSSY.RECONVERGENT B1, `(.L_x_35212) ;  /* 0x000000e000017945 */ /* 0x000fe80003800200 */
[----:B-----5:R0:W-:Y:S01]  /*11560*/  STG.E.128 desc[UR8][R8.64], R12 ;  /* 0x0000000c08007986 */ /* 0x0201e2000c101d08 */
[----:B------:R-:W-:Y:S05]  /*11570*/  @!P1 BRA `(.L_x_35213) ;  /* 0x00000000002c9947 */ /* 0x000fea0003800000 */
[----:B0-----:R-:W0:Y:S02]  /*11580*/  LDC.64 R8, c[0x0][0x3b0] ;  /* 0x0000ec00ff087b82 */ /* 0x001e240000000a00 */
[----:B0-----:R-:W-:-:S04]  /*11590*/  IMAD.WIDE.U32 R8, R10, 0x4, R8 ;  /* 0x000000040a087825 */ /* 0x001fc800078e0008 */
[----:B------:R-:W-:-:S05]  /*115a0*/  IMAD.U32 R10, R2, 0x10000, RZ ;  /* 0x00010000020a7824 */ /* 0x000fca00078e00ff */
[----:B------:R-:W-:Y:S02]  /*115b0*/  LOP3.LUT R11, R10, 0xff0000, RZ, 0xc0, !PT ;  /* 0x00ff00000a0b7812 */ /* 0x000fe400078ec0ff */
[----:B------:R-:W-:-:S04]  /*115c0*/  LOP3.LUT R10, R0, 0xffff, RZ, 0xc0, !PT ;  /* 0x0000ffff000a7812 */ /* 0x000fc800078ec0ff */
[----:B------:R-:W-:Y:S02]  /*115d0*/  LEA R10, R10, R11, 0x18 ;  /* 0x0000000b0a0a7211 */ /* 0x000fe400078ec0ff */
[----:B------:R-:W-:-:S05]  /*115e0*/  LOP3.LUT R11, R3, 0xff, RZ, 0xc0, !PT ;  /* 0x000000ff030b7812 */ /* 0x000fca00078ec0ff */
[----:B------:R-:W-:Y:S01]  /*115f0*/  IMAD R10, R11, 0x100, R10 ;  /* 0x000001000b0a7824 */ /* 0x000fe200078e020a */
[----:B------:R-:W-:-:S04]  /*11600*/  LOP3.LUT R11, R4, 0xff, RZ, 0xc0, !PT ;  /* 0x000000ff040b7812 */ /* 0x000fc800078ec0ff */
[----:B------:R-:W-:-:S05]  /*11610*/  IADD3 R11, PT, PT, R10, R11, RZ ;  /* 0x0000000b0a0b7210 */ /* 0x000fca0007ffe0ff */
[----:B------:R1:W-:Y:S02]  /*11620*/  STG.E desc[UR8][R8.64], R11 ;  /* 0x0000000b08007986 */ /* 0x0003e4000c101908 */
.L_x_35213:
[----:B------:R-:W-:Y:S05]  /*11630*/  BSYNC.RECONVERGENT B1 ;  /* 0x0000000000017941 */ /* 0x000fea0003800200 */
.L_x_35212:
[----:B------:R-:W-:Y:S04]  /*11640*/  BSSY.RECONVERGENT B1, `(.L_x_35214) ;  /* 0x0000006000017945 */ /* 0x000fe80003800200 */
[----:B------:R-:W-:Y:S05]  /*11650*/  @!P1 BRA `(.L_x_35215) ;  /* 0x0000000000109947 */ /* 0x000fea0003800000 */
[----:B01----:R-:W0:Y:S01]  /*11660*/  LDC.64 R8, c[0x0][0x390] ;  /* 0x0000e400ff087b82 */ /* 0x003e220000000a00 */
[----:B------:R-:W-:-:S04]  /*11670*/  VIADD R11, R106, 0xc0 ;  /* 0x000000c06a0b7836 */ /* 0x000fc80000000000 */
[----:B0-----:R-:W-:-:S05]  /*11680*/  IMAD.WIDE.U32 R8, R11, 0x10, R8 ;  /* 0x000000100b087825 */ /* 0x001fca00078e0008 */
[----:B------:R2:W5:Y:S02]  /*11690*/  LDG.E.128 R36, desc[UR8][R8.64] ;  /* 0x0000000808247981 */ /* 0x000564000c1e1d00 */
.L_x_35215:
[----:B------:R-:W-:Y:S05]  /*116a0*/  BSYNC.RECONVERGENT B1 ;  /* 0x0000000000017941 */ /* 0x000fea0003800200 */
.L_x_35214:
[----:B------:R-:W-:Y:S04]  /*116b0*/  BSSY.RECONVERGENT B1, `(.L_x_35216) ;  /* 0x00002ae000017945 */ /* 0x000fe80003800200 */
[----:B------:R-:W-:Y:S05]  /*116c0*/  @!P0 BRA `(.L_x_35217) ;  /* 0x00000014007c8947 */ /* 0x000fea0003800000 */
[----:B012---:R-:W0:Y:S01]  /*116d0*/  LDC.64 R8, c[0x0][0x3a0] ;  /* 0x0000e800ff087b82 */ /* 0x007e220000000a00 */
[----:B------:R-:W-:-:S05]  /*116e0*/  IADD3 R11, PT, PT, R104, 0xc0, RZ ;  /* 0x000000c0680b7810 */ /* 0x000fca0007ffe0ff */
        /* <DEDUP_REMOVED lines=23> */
.L_x_35222:
        /* <DEDUP_REMOVED lines=13> */
.L_x_35224:
[----:B------:R-:W-:Y:S05]  /*11930*/  BSYNC.RECONVERGENT B4 ;  /* 0x0000000000047941 */ /* 0x000fea0003800200 */
.L_x_35223:
        /* <DEDUP_REMOVED lines=42> */
.L_x_35221:
[----:B------:R-:W-:Y:S05]  /*11be0*/  BSYNC.RECONVERGENT B3 ;  /* 0x0000000000037941 */ /* 0x000fea0003800200 */
.L_x_35220:
        /* <DEDUP_REMOVED lines=9> */
.L_x_35219:
[----:B------:R-:W-:Y:S05]  /*11c80*/  BSYNC.RECONVERGENT B2 ;  /* 0x0000000000027941 */ /* 0x000fea0003800200 */
.L_x_35218:
        /* <DEDUP_REMOVED lines=20> */
.L_x_35229:
        /* <DEDUP_REMOVED lines=13> */
.L_x_35231:
[----:B------:R-:W-:Y:S05]  /*11ea0*/  BSYNC.RECONVERGENT B4 ;  /* 0x0000000000047941 */ /* 0x000fea0003800200 */
.L_x_35230:
        /* <DEDUP_REMOVED lines=42> */
.L_x_35228:
[----:B------:R-:W-:Y:S05]  /*12150*/  BSYNC.RECONVERGENT B3 ;  /* 0x0000000000037941 */ /* 0x000fea0003800200 */
.L_x_35227:
        /* <DEDUP_REMOVED lines=9> */
.L_x_35226:
[----:B------:R-:W-:Y:S05]  /*121f0*/  BSYNC.RECONVERGENT B2 ;  /* 0x0000000000027941 */ /* 0x000fea0003800200 */
.L_x_35225:
        /* <DEDUP_REMOVED lines=20> */
.L_x_35236:
        /* <DEDUP_REMOVED lines=13> */
.L_x_35238:
[----:B------:R-:W-:Y:S05]  /*12410*/  BSYNC.RECONVERGENT B4 ;  /* 0x0000000000047941 */ /* 0x000fea0003800200 */
.L_x_35237:
        /* <DEDUP_REMOVED lines=42> */
.L_x_35235:
[----:B------:R-:W-:Y:S05]  /*126c0*/  BSYNC.RECONVERGENT B3 ;  /* 0x0000000000037941 */ /* 0x000fea0003800200 */
.L_x_35234:
        /* <DEDUP_REMOVED lines=9> */
.L_x_35233:
[----:B------:R-:W-:Y:S05]  /*12760*/  BSYNC.RECONVERGENT B2 ;  /* 0x0000000000027941 */ /* 0x000fea0003800200 */
.L_x_35232:
        /* <DEDUP_REMOVED lines=19> */
.L_x_35242:
        /* <DEDUP_REMOVED lines=13> */
.L_x_35244:
[----:B------:R-:W-:Y:S05]  /*12970*/  BSYNC.RECONVERGENT B3 ;  /* 0x0000000000037941 */ /* 0x000fea0003800200 */
.L_x_35243:
        /* <DEDUP_REMOVED lines=40> */
[----:B------:R-:W-:-:S07]  /*12c00*/  LOP3.LUT R108, R118, UR32, R115, 0x96, !PT ;  /* 0x00000020766c7c12 */ /* 0x000fce000f8e9673 */
.L_x_35241:
[----:B------:R-:W-:Y:S05]  /*12c10*/  BSYNC.RECONVERGENT B2 ;  /* 0x0000000000027941 */ /* 0x000fea0003800200 */
.L_x_35240:
        /* <DEDUP_REMOVED lines=10> */
.L_x_35217:
[----:B------:R-:W-:Y:S01]  /*12cc0*/  BSSY.RECONVERGENT B2, `(.L_x_35245) ;  /* 0x0000055000027945 */ /* 0x000fe20003800200 */
[----:B012---:R-:W-:Y:S01]  /*12cd0*/  HFMA2 R8, -RZ, RZ, 0, 0 ;  /* 0x00000000ff087431 */ /* 0x007fe200000001ff */
        /* <DEDUP_REMOVED lines=19> */
.L_x_35249:
        /* <DEDUP_REMOVED lines=13> */
.L_x_35251:
[----:B------:R-:W-:Y:S05]  /*12ee0*/  BSYNC.RECONVERGENT B4 ;  /* 0x0000000000047941 */ /* 0x000fea0003800200 */
.L_x_35250:
        /* <DEDUP_REMOVED lines=41> */
.L_x_35248:
[----:B------:R-:W-:Y:S05]  /*13180*/  BSYNC.RECONVERGENT B3 ;  /* 0x0000000000037941 */ /* 0x000fea0003800200 */
.L_x_35247:
        /* <DEDUP_REMOVED lines=8> */
.L_x_35246:
[----:B------:R-:W-:Y:S05]  /*13210*/  BSYNC.RECONVERGENT B2 ;  /* 0x0000000000027941 */ /* 0x000fea0003800200 */
.L_x_35245:
        /* <DEDUP_REMOVED lines=17> */
.L_x_35256:
        /* <DEDUP_REMOVED lines=13> */
.L_x_35258:
[----:B------:R-:W-:Y:S05]  /*13400*/  BSYNC.RECONVERGENT B4 ;  /* 0x0000000000047941 */ /* 0x000fea0003800200 */
.L_x_35257:
        /* <DEDUP_REMOVED lines=42> */
.L_x_35255:
[----:B------:R-:W-:Y:S05]  /*136b0*/  BSYNC.RECONVERGENT B3 ;  /* 0x0000000000037941 */ /* 0x000fea0003800200 */
.L_x_35254:
        /* <DEDUP_REMOVED lines=8> */
.L_x_35253:
[----:B------:R-:W-:Y:S05]  /*13740*/  BSYNC.RECONVERGENT B2 ;  /* 0x0000000000027941 */ /* 0x000fea0003800200 */
.L_x_35252:
        /* <DEDUP_REMOVED lines=17> */
.L_x_35263:
        /* <DEDUP_REMOVED lines=13> */
.L_x_35265:
[----:B------:R-:W-:Y:S05]  /*13930*/  BSYNC.RECONVERGENT B4 ;  /* 0x0000000000047941 */ /* 0x000fea0003800200 */
.L_x_35264:
        /* <DEDUP_REMOVED lines=41> */
[----:B------:R-:W-:-:S07]  /*13bd0*/  LOP3.LUT R108, R118, UR32, R11, 0x96, !PT ;  /* 0x00000020766c7c12 */ /* 0x000fce000f8e960b */
.L_x_35262:
[----:B------:R-:W-:Y:S05]  /*13be0*/  BSYNC.RECONVERGENT B3 ;  /* 0x0000000000037941 */ /* 0x000fea0003800200 */
.L_x_35261:
        /* <DEDUP_REMOVED lines=8> */
.L_x_35260:
[----:B------:R-:W-:Y:S05]  /*13c70*/  BSYNC.RECONVERGENT B2 ;  /* 0x0000000000027941 */ /* 0x000fea0003800200 */
.L_x_35259:
        /* <DEDUP_REMOVED lines=16> */
.L_x_35268:
        /* <DEDUP_REMOVED lines=13> */
.L_x_35270:
[----:B------:R-:W-:Y:S05]  /*13e50*/  BSYNC.RECONVERGENT B3 ;  /* 0x0000000000037941 */ /* 0x000fea0003800200 */
.L_x_35269:
        /* <DEDUP_REMOVED lines=42> */
.L_x_35267:
[----:B------:R-:W-:Y:S05]  /*14100*/  BSYNC.RECONVERGENT B2 ;  /* 0x0000000000027941 */ /* 0x000fea0003800200 */
.L_x_35266:
        /* <DEDUP_REMOVED lines=8> */
.L_x_35239:
[----:B------:R-:W-:Y:S05]  /*14190*/  BSYNC.RECONVERGENT B1 ;  /* 0x0000000000017941 */ /* 0x000fea0003800200 */
.L_x_35216:
[----:B------:R-:W-:Y:S01]  /*141a0*/  VIADD R119, R104, 0xc0 ;  /* 0x000000c068777836 */ /* 0x000fe20000000000 */
[----:B------:R-:W-:Y:S03]  /*141b0*/  BSSY.RECONVERGENT B1, `(.L_x_35271) ;  /* 0x0000010000017945 */ /* 0x000fe60003800200 */
[----:B------:R-:W-:-:S05]  /*141c0*/  IMAD.WIDE.U32 R118, R119, 0x10, R124 ;  /* 0x0000001077767825 */ /* 0x000fca00078e007c */
[----:B-----5:R0:W-:Y:S01]  /*141d0*/  STG.E.128 desc[UR8][R118.64], R8 ;  /* 0x0000000876007986 */ /* 0x0201e2000c101d08 */
[----:B------:R-:W-:Y:S05]  /*141e0*/  @!P1 BRA `(.L_x_35272) ;  /* 0x0000000000309947 */ /* 0x000fea0003800000 */
[----:B------:R-:W-:-:S04]  /*141f0*/  SHF.L.U32 R107, R2, 0x10, RZ ;  /* 0x00000010026b7819 */ /* 0x000fc800000006ff */
[----:B0-----:R-:W-:Y:S02]  /*14200*/  LOP3.LUT R118, R107, 0xff0000, RZ, 0xc0, !PT ;  /* 0x00ff00006b767812 */ /* 0x001fe400078ec0ff */
[----:B------:R-:W-:-:S05]  /*14210*/  LOP3.LUT R107, R0, 0xffff, RZ, 0xc0, !PT ;  /* 0x0000ffff006b7812 */ /* 0x000fca00078ec0ff */
[----:B------:R-:W-:Y:S01]  /*14220*/  IMAD R107, R107, 0x1000000, R118 ;  /* 0x010000006b6b7824 */ /* 0x000fe200078e0276 */
[----:B------:R-:W-:-:S04]  /*14230*/  LOP3.LUT R118, R3, 0xff, RZ, 0xc0, !PT ;  /* 0x000000ff03767812 */ /* 0x000fc800078ec0ff */
[----:B------:R-:W-:Y:S02]  /*14240*/  LEA R107, R118, R107, 0x8 ;  /* 0x0000006b766b7211 */ /* 0x000fe400078e40ff */
[----:B------:R-:W-:-:S05]  /*14250*/  LOP3.LUT R118, R4, 0xff, RZ, 0xc0, !PT ;  /* 0x000000ff04767812 */ /* 0x000fca00078ec0ff */
[----:B------:R-:W-:Y:S01]  /*14260*/  IMAD.IADD R115, R107, 0x1, R118 ;  /* 0x000000016b737824 */ /* 0x000fe200078e0276 */
[----:B------:R-:W-:Y:S01]  /*14270*/  IADD3 R107, PT, PT, R106, 0xc0, RZ ;  /* 0x000000c06a6b7810 */ /* 0x000fe20007ffe0ff */
[----:B------:R-:W0:Y:S04]  /*14280*/  LDC.64 R118, c[0x0][0x3b0] ;  /* 0x0000ec00ff767b82 */ /* 0x000e280000000a00 */
[----:B0-----:R-:W-:-:S05]  /*14290*/  IMAD.WIDE.U32 R118, R107, 0x4, R118 ;  /* 0x000000046b767825 */ /* 0x001fca00078e0076 */
[----:B------:R1:W-:Y:S02]  /*142a0*/  STG.E desc[UR8][R118.64], R115 ;  /* 0x0000007376007986 */ /* 0x0003e4000c101908 */
.L_x_35272:
[----:B------:R-:W-:Y:S05]  /*142b0*/  BSYNC.RECONVERGENT B1 ;  /* 0x0000000000017941 */ /* 0x000fea0003800200 */
.L_x_35271:
[----:B------:R-:W-:Y:S01]  /*142c0*/  BSSY.RECONVERGENT B1, `(.L_x_35273) ;  /* 0x0000006000017945 */ /* 0x000fe20003800200 */
[----:B01----:R-:W-:-:S03]  /*142d0*/  VIADD R118, R106, 0xe0 ;  /* 0x000000e06a767836 */ /* 0x003fc60000000000 */
[----:B------:R-:W-:Y:S05]  /*142e0*/  @!P1 BRA `(.L_x_35274) ;  /* 0x00000000000c9947 */ /* 0x000fea0003800000 */
[----:B------:R-:W0:Y:S02]  /*142f0*/  LDC.64 R36, c[0x0][0x390] ;  /* 0x0000e400ff247b82 */ /* 0x000e240000000a00 */
[----:B0-----:R-:W-:-:S06]  /*14300*/  IMAD.WIDE.U32 R36, R118, 0x10, R36 ;  /* 0x0000001076247825 */ /* 0x001fcc00078e0024 */
[----:B------:R-:W5:Y:S02]  /*14310*/  LDG.E.128 R36, desc[UR8][R36.64] ;  /* 0x0000000824247981 */ /* 0x000f64000c1e1d00 */
.L_x_35274:
[----:B------:R-:W-:Y:S05]  /*14320*/  BSYNC.RECONVERGENT B1 ;  /* 0x0000000000017941 */ /* 0x000fea0003800200 */
.L_x_35273:
[----:B------:R-:W-:Y:S01]  /*14330*/  BSSY.RECONVERGENT B1, `(.L_x_35275) ;  /* 0x00002af000017945 */ /* 0x000fe20003800200 */
[----:B------:R-:W-:-:S03]  /*14340*/  IADD3 R119, PT, PT, R104, 0xe0, RZ ;  /* 0x000000e068777810 */ /* 0x000fc60007ffe0ff */
[----:B------:R-:W-:Y:S05]  /*14350*/  @!P0 BRA `(.L_x_35276) ;  /* 0x0000001400788947 */ /* 0x000fea0003800000 */
[----:B------:R-:W0:Y:S01]  /*14360*/  LDC.64 R106, c[0x0][0x3a0] ;  /* 0x0000e800ff6a7b82 */ /* 0x000e220000000a00 */
[----:B------:R-:W-:Y:S01]  /*14370*/  ISETP.GT.AND P0, PT, R105, RZ, PT ;  /* 0x000000ff6900720c */ /* 0x000fe20003f04270 */
[----:B0-----:R-:W-:-:S06]  /*14380*/  IMAD.WIDE.U32 R106, R119, 0x10, R106 ;  /* 0x00000010776a7825 */ /* 0x001fcc00078e006a */
[----:B------:R-:W5:Y:S01]  /*14390*/  LDG.E.128 R104, desc[UR8][R106.64] ;  /* 0x000000086a687981 */ /* 0x000f62000c1e1d00 */
[----:B------:R-:W-:Y:S05]  /*143a0*/  BSSY.RECONVERGENT B2, `(.L_x_35277) ;  /* 0x0000056000027945 */ /* 0x000fea0003800200 */
        /* <DEDUP_REMOVED lines=19> */
.L_x_35281:
        /* <DEDUP_REMOVED lines=13> */
.L_x_35283:
[----:B------:R-:W-:Y:S05]  /*145b0*/  BSYNC.RECONVERGENT B4 ;  /* 0x0000000000047941 */ /* 0x000fea0003800200 */
.L_x_35282:
        /* <DEDUP_REMOVED lines=41> */
[----:B------:R-:W-:-:S07]  /*14850*/  LOP3.LUT R7, R120, UR31, R7, 0x96, !PT ;  /* 0x0000001f78077c12 */ /* 0x000fce000f8e9607 */
.L_x_35280:
[----:B------:R-:W-:Y:S05]  /*14860*/  BSYNC.RECONVERGENT B3 ;  /* 0x0000000000037941 */ /* 0x000fea0003800200 */
.L_x_35279:
        /* <DEDUP_REMOVED lines=9> */
.L_x_35278:
[----:B------:R-:W-:Y:S05]  /*14900*/  BSYNC.RECONVERGENT B2 ;  /* 0x0000000000027941 */ /* 0x000fea0003800200 */
.L_x_35277:
        /* <DEDUP_REMOVED lines=20> */
.L_x_35288:
        /* <DEDUP_REMOVED lines=13> */
.L_x_35290:
[----:B------:R-:W-:Y:S05]  /*14b20*/  BSYNC.RECONVERGENT B4 ;  /* 0x0000000000047941 */ /* 0x000fea0003800200 */
.L_x_35289:
        /* <DEDUP_REMOVED lines=42> */
.L_x_35287:
[----:B------:R-:W-:Y:S05]  /*14dd0*/  BSYNC.RECONVERGENT B3 ;  /* 0x0000000000037941 */ /* 0x000fea0003800200 */
.L_x_35286:
        /* <DEDUP_REMOVED lines=9> */
.L_x_35285:
[----:B------:R-:W-:Y:S05]  /*14e70*/  BSYNC.RECONVERGENT B2 ;  /* 0x0000000000027941 */ /* 0x000fea0003800200 */
.L_x_35284:
        /* <DEDUP_REMOVED lines=20> */
.L_x_35295:
        /* <DEDUP_REMOVED lines=13> */
.L_x_35297:
[----:B------:R-:W-:Y:S05]  /*15090*/  BSYNC.RECONVERGENT B4 ;  /* 0x0000000000047941 */ /* 0x000fea0003800200 */
.L_x_35296:
        /* <DEDUP_REMOVED lines=41> */
.L_x_35294:
[----:B------:R-:W-:Y:S05]  /*15330*/  BSYNC.RECONVERGENT B3 ;  /* 0x0000000000037941 */ /* 0x000fea0003800200 */
.L_x_35293:
        /* <DEDUP_REMOVED lines=9> */
.L_x_35292:
[----:B------:R-:W-:Y:S05]  /*153d0*/  BSYNC.RECONVERGENT B2 ;  /* 0x0000000000027941 */ /* 0x000fea0003800200 */
.L_x_35291:
        /* <DEDUP_REMOVED lines=19> */
.L_x_35301:
        /* <DEDUP_REMOVED lines=13> */
.L_x_35303:
[----:B------:R-:W-:Y:S05]  /*155e0*/  BSYNC.RECONVERGENT B3 ;  /* 0x0000000000037941 */ /* 0x000fea0003800200 */
.L_x_35302:
        /* <DEDUP_REMOVED lines=42> */
.L_x_35300:
[----:B------:R-:W-:Y:S05]  /*15890*/  BSYNC.RECONVERGENT B2 ;  /* 0x0000000000027941 */ /* 0x000fea0003800200 */
.L_x_35299:
        /* <DEDUP_REMOVED lines=10> */
.L_x_35276:
        /* <DEDUP_REMOVED lines=21> */
.L_x_35308:
        /* <DEDUP_REMOVED lines=13> */
.L_x_35310:
[----:B------:R-:W-:Y:S05]  /*15b60*/  BSYNC.RECONVERGENT B4 ;  /* 0x0000000000047941 */ /* 0x000fea0003800200 */
.L_x_35309:
        /* <DEDUP_REMOVED lines=42> */
.L_x_35307:
[----:B------:R-:W-:Y:S05]  /*15e10*/  BSYNC.RECONVERGENT B3 ;  /* 0x0000000000037941 */ /* 0x000fea0003800200 */
.L_x_35306:
        /* <DEDUP_REMOVED lines=8> */
.L_x_35305:
[----:B------:R-:W-:Y:S05]  /*15ea0*/  BSYNC.RECONVERGENT B2 ;  /* 0x0000000000027941 */ /* 0x000fea0003800200 */
.L_x_35304:
        /* <DEDUP_REMOVED lines=17> */
.L_x_35315:
        /* <DEDUP_REMOVED lines=13> */
.L_x_35317:
[----:B------:R-:W-:Y:S05]  /*16090*/  BSYNC.RECONVERGENT B4 ;  /* 0x0000000000047941 */ /* 0x000fea0003800200 */
.L_x_35316:
        /* <DEDUP_REMOVED lines=41> */
[----:B------:R-:W-:-:S07]  /*16330*/  HFMA2 R107, -RZ, RZ, 0, 0 ;  /* 0x00000000ff6b7431 */ /* 0x000fce00000001ff */
.L_x_35314:
[----:B------:R-:W-:Y:S05]  /*16340*/  BSYNC.RECONVERGENT B3 ;  /* 0x0000000000037941 */ /* 0x000fea0003800200 */
.L_x_35313:
        /* <DEDUP_REMOVED lines=8> */
.L_x_35312:
[----:B------:R-:W-:Y:S05]  /*163d0*/  BSYNC.RECONVERGENT B2 ;  /* 0x0000000000027941 */ /* 0x000fea0003800200 */
.L_x_35311:
        /* <DEDUP_REMOVED lines=17> */
.L_x_35322:
        /* <DEDUP_REMOVED lines=13> */
.L_x_35324:
[----:B------:R-:W-:Y:S05]  /*165c0*/  BSYNC.RECONVERGENT B4 ;  /* 0x0000000000047941 */ /* 0x000fea0003800200 */
.L_x_35323:
        /* <DEDUP_REMOVED lines=41> */
[----:B------:R-:W-:-:S07]  /*16860*/  IMAD.MOV.U32 R120, RZ, RZ, RZ ;  /* 0x000000ffff787224 */ /* 0x000fce00078e00ff */
.L_x_35321:
[----:B------:R-:W-:Y:S05]  /*16870*/  BSYNC.RECONVERGENT B3 ;  /* 0x0000000000037941 */ /* 0x000fea0003800200 */
.L_x_35320:
        /* <DEDUP_REMOVED lines=8> */
.L_x_35319:
[----:B------:R-:W-:Y:S05]  /*16900*/  BSYNC.RECONVERGENT B2 ;  /* 0x0000000000027941 */ /* 0x000fea0003800200 */
.L_x_35318:
        /* <DEDUP_REMOVED lines=16> */
.L_x_35327:
        /* <DEDUP_REMOVED lines=13> */
.L_x_35329:
[----:B------:R-:W-:Y:S05]  /*16ae0*/  BSYNC.RECONVERGENT B3 ;  /* 0x0000000000037941 */ /* 0x000fea0003800200 */
.L_x_35328:
        /* <DEDUP_REMOVED lines=41> */
[----:B------:R-:W-:-:S07]  /*16d80*/  LOP3.LUT R7, R120, UR31, R7, 0x96, !PT ;  /* 0x0000001f78077c12 */ /* 0x000fce000f8e9607 */
.L_x_35326:
[----:B------:R-:W-:Y:S05]  /*16d90*/  BSYNC.RECONVERGENT B2 ;  /* 0x0000000000027941 */ /* 0x000fea0003800200 */
.L_x_35325:
        /* <DEDUP_REMOVED lines=8> */
.L_x_35298:
[----:B------:R-:W-:Y:S05]  /*16e20*/  BSYNC.RECONVERGENT B1 ;  /* 0x0000000000017941 */ /* 0x000fea0003800200 */
.L_x_35275:
[----:B------:R-:W-:Y:S01]  /*16e30*/  IMAD.WIDE.U32 R124, R119, 0x10, R124 ;  /* 0x00000010777c7825 */ /* 0x000fe200078e007c */
[----:B------:R-:W-:Y:S04]  /*16e40*/  BSSY.RECONVERGENT B1, `(.L_x_35330) ;  /* 0x000000e000017945 */ /* 0x000fe80003800200 */
[----:B-----5:R0:W-:Y:S01]  /*16e50*/  STG.E.128 desc[UR8][R124.64], R104 ;  /* 0x000000687c007986 */ /* 0x0201e2000c101d08 */
[----:B------:R-:W-:Y:S05]  /*16e60*/  @!P1 BRA `(.L_x_35331) ;  /* 0x00000000002c9947 */ /* 0x000fea0003800000 */
        /* <DEDUP_REMOVED lines=8> */
[----:B------:R-:W1:Y:S02]  /*16ef0*/  LDC.64 R120, c[0x0][0x3b0] ;  /* 0x0000ec00ff787b82 */ /* 0x000e640000000a00 */
[----:B-1----:R-:W-:-:S05]  /*16f00*/  IMAD.WIDE.U32 R120, R118, 0x4, R120 ;  /* 0x0000000476787825 */ /* 0x002fca00078e0078 */
[----:B------:R1:W-:Y:S02]  /*16f10*/  STG.E desc[UR8][R120.64], R119 ;  /* 0x0000007778007986 */ /* 0x0003e4000c101908 */
.L_x_35331:
[----:B------:R-:W-:Y:S05]  /*16f20*/  BSYNC.RECONVERGENT B1 ;  /* 0x0000000000017941 */ /* 0x000fea0003800200 */
.L_x_35330:
[----:B------:R-:W-:Y:S01]  /*16f30*/  FADD.FTZ R118, RZ, R32 ;  /* 0x00000020ff767221 */ /* 0x000fe20000010000 */
[----:B------:R-:W-:Y:S01]  /*16f40*/  UMOV UR4, 0xffffffff ;  /* 0xffffffff00047882 */ /* 0x000fe20000000000 */
[----:B------:R-:W-:Y:S02]  /*16f50*/  ISETP.NE.AND P0, PT, R113, RZ, PT ;  /* 0x000000ff7100720c */ /* 0x000fe40003f05270 */
        /* <DEDUP_REMOVED lines=117> */
.L_x_35347:
[----:B------:R-:W2:Y:S01]  /*176b0*/  @!P0 LDC.64 R120, c[0x0][0x3c0] ;  /* 0x0000f000ff788b82 */ /* 0x000ea20000000a00 */
[----:B-1----:R-:W-:Y:S01]  /*176c0*/  FADD.FTZ R118, R124, R118 ;  /* 0x000000767c767221 */ /* 0x002fe20000010000 */
[----:B------:R-:W-:Y:S03]  /*176d0*/  BSSY.RECONVERGENT B1, `(.L_x_35333) ;  /* 0x000008b000017945 */ /* 0x000fe60003800200 */
[----:B------:R-:W-:Y:S01]  /*176e0*/  FFMA.FTZ R123, R118, R123, UR14 ;  /* 0x0000000e767b7e23 */ /* 0x000fe2000801007b */
[----:B------:R-:W-:-:S05]  /*176f0*/  FMUL.FTZ R118, R119, R119 ;  /* 0x0000007777767220 */ /* 0x000fca0000410000 */
[----:B------:R-:W-:-:S05]  /*17700*/  FSEL R118, R118, RZ, P2 ;  /* 0x000000ff76767208 */ /* 0x000fca0001000000 */
[----:B------:R-:W-:-:S06]  /*17710*/  FADD.FTZ R118, R123, R118 ;  /* 0x000000767b767221 */ /* 0x000fcc0000010000 */
[----:B------:R-:W1:Y:S01]  /*17720*/  MUFU.RSQ R118, R118 ;  /* 0x0000007600767308 */ /* 0x000e620000001400 */
[----:B--2---:R-:W-:-:S05]  /*17730*/  @!P0 IMAD.WIDE R120, R112, 0x4, R120 ;  /* 0x0000000470788825 */ /* 0x004fca00078e0278 */
[----:B------:R2:W-:Y:S02]  /*17740*/  @!P0 STG.E desc[UR8][R120.64], R119 ;  /* 0x0000007778008986 */ /* 0x0005e4000c101908 */
[----:B--2---:R-:W2:Y:S02]  /*17750*/  @!P0 LDC.64 R120, c[0x0][0x3c8] ;  /* 0x0000f200ff788b82 */ /* 0x004ea40000000a00 */
[----:B--2---:R-:W-:-:S05]  /*17760*/  @!P0 IMAD.WIDE R120, R112, 0x4, R120 ;  /* 0x0000000470788825 */ /* 0x004fca00078e0278 */
[----:B-1----:R1:W-:Y:S01]  /*17770*/  @!P0 STG.E desc[UR8][R120.64], R118 ;  /* 0x0000007678008986 */ /* 0x0023e2000c101908 */
[----:B------:R-:W-:-:S13]  /*17780*/  ISETP.GE.AND P0, PT, R116, 0x1, PT ;  /* 0x000000017400780c */ /* 0x000fda0003f06270 */
[----:B-1----:R-:W-:Y:S05]  /*17790*/  @!P0 BRA `(.L_x_35334) ;  /* 0x0000000400f88947 */ /* 0x002fea0003800000 */
[----:B------:R-:W-:Y:S01]  /*177a0*/  IADD3 R116, PT, PT, R116, -0x1, RZ ;  /* 0xffffffff74747810 */ /* 0x000fe20007ffe0ff */
[----:B------:R-:W1:Y:S04]  /*177b0*/  LDC.64 R120, c[0x0][0x428] ;  /* 0x00010a00ff787b82 */ /* 0x000e680000000a00 */
[----:B------:R-:W-:Y:S01]  /*177c0*/  IMAD R117, R116, R117, RZ ;  /* 0x0000007574757224 */ /* 0x000fe200078e02ff */
[----:B------:R-:W-:-:S04]  /*177d0*/  FSEL R116, R119, RZ, !P2 ;  /* 0x000000ff77747208 */ /* 0x000fc80005000000 */
[----:B------:R-:W-:Y:S01]  /*177e0*/  SHF.R.S32.HI R122, RZ, 0x1f, R117 ;  /* 0x0000001fff7a7819 */ /* 0x000fe20000011475 */
[C---:B------:R-:W-:Y:S01]  /*177f0*/  FADD.FTZ R119, -R116.reuse, R33 ;  /* 0x0000002174777221 */ /* 0x040fe20000010100 */
[C---:B------:R-:W-:Y:S01]  /*17800*/  FADD.FTZ R123, -R116.reuse, R34 ;  /* 0x00000022747b7221 */ /* 0x040fe20000010100 */
[----:B------:R-:W-:Y:S01]  /*17810*/  FADD.FTZ R35, -R116, R35 ;  /* 0x0000002374237221 */ /* 0x000fe20000010100 */
[----:B------:R-:W-:Y:S01]  /*17820*/  LEA.HI R122, R122, R117, RZ, 0x2 ;  /* 0x000000757a7a7211 */ /* 0x000fe200078f10ff */
[----:B------:R-:W-:Y:S01]  /*17830*/  FADD.FTZ R117, -R116, R32 ;  /* 0x0000002074757221 */ /* 0x000fe20000010100 */
[----:B------:R-:W-:Y:S01]  /*17840*/  FMUL.FTZ R34, R118, R119 ;  /* 0x0000007776227220 */ /* 0x000fe20000410000 */
[----:B------:R-:W-:Y:S01]  /*17850*/  FADD.FTZ R119, -R116, R28 ;  /* 0x0000001c74777221 */ /* 0x000fe20000010100 */
[C---:B------:R-:W-:Y:S01]  /*17860*/  FMUL.FTZ R123, R118.reuse, R123 ;  /* 0x0000007b767b7220 */ /* 0x040fe20000410000 */
[----:B------:R-:W-:Y:S01]  /*17870*/  FMUL.FTZ R33, R118, R117 ;  /* 0x0000007576217220 */ /* 0x000fe20000410000 */
[----:B------:R-:W-:Y:S01]  /*17880*/  LEA.HI.SX32 R117, R122, R113, 0x1e ;  /* 0x000000717a757211 */ /* 0x000fe200078ff2ff */
[----:B0-----:R-:W-:Y:S01]  /*17890*/  FMUL.FTZ R124, R118, R35 ;  /* 0x00000023767c7220 */ /* 0x001fe20000410000 */
[----:B------:R-:W-:Y:S01]  /*178a0*/  FADD.FTZ R29, -R116, R29 ;  /* 0x0000001d741d7221 */ /* 0x000fe20000010100 */
[----:B------:R-:W-:Y:S01]  /*178b0*/  FFMA.FTZ R32, R33, R100, R68 ;  /* 0x0000006421207223 */ /* 0x000fe20000010044 */
[----:B------:R-:W-:Y:S01]  /*178c0*/  FMUL.FTZ R119, R118, R119 ;  /* 0x0000007776777220 */ /* 0x000fe20000410000 */
[----:B------:R-:W-:Y:S01]  /*178d0*/  FFMA.FTZ R33, R34, R101, R69 ;  /* 0x0000006522217223 */ /* 0x000fe20000010045 */
[C---:B------:R-:W-:Y:S01]  /*178e0*/  FADD.FTZ R125, -R116.reuse, R30 ;  /* 0x0000001e747d7221 */ /* 0x040fe20000010100 */
[----:B------:R-:W-:Y:S01]  /*178f0*/  FADD.FTZ R31, -R116, R31 ;  /* 0x0000001f741f7221 */ /* 0x000fe20000010100 */
[----:B------:R-:W-:Y:S01]  /*17900*/  FFMA.FTZ R34, R123, R102, R70 ;  /* 0x000000667b227223 */ /* 0x000fe20000010046 */
[----:B------:R-:W-:Y:S01]  /*17910*/  FFMA.FTZ R35, R124, R103, R71 ;  /* 0x000000677c237223 */ /* 0x000fe20000010047 */
[----:B-1----:R-:W-:-:S04]  /*17920*/  IMAD.WIDE.U32 R122, R117, 0x10, R120 ;  /* 0x00000010757a7825 */ /* 0x002fc800078e0078 */
[C---:B------:R-:W-:Y:S01]  /*17930*/  FMUL.FTZ R30, R118.reuse, R29 ;  /* 0x0000001d761e7220 */ /* 0x040fe20000410000 */
[----:B------:R-:W-:Y:S01]  /*17940*/  FFMA.FTZ R28, R119, R96, R64 ;  /* 0x00000060771c7223 */ /* 0x000fe20000010040 */
[C---:B------:R-:W-:Y:S01]  /*17950*/  FMUL.FTZ R125, R118.reuse, R125 ;  /* 0x0000007d767d7220 */ /* 0x040fe20000410000 */
[----:B------:R-:W-:Y:S01]  /*17960*/  FMUL.FTZ R124, R118, R31 ;  /* 0x0000001f767c7220 */ /* 0x000fe20000410000 */
[----:B------:R-:W-:Y:S01]  /*17970*/  VIADD R119, R117, 0x20 ;  /* 0x0000002075777836 */ /* 0x000fe20000000000 */
[----:B------:R0:W-:Y:S01]  /*17980*/  STG.E.128 desc[UR8][R122.64], R32 ;  /* 0x000000207a007986 */ /* 0x0001e2000c101d08 */
        /* <DEDUP_REMOVED lines=14> */
[C---:B------:R-:W-:Y:S01]  /*17a70*/  FADD.FTZ R15, -R116.reuse, R15 ;  /* 0x0000000f740f7221 */ /* 0x040fe20000010100 */
[C---:B------:R-:W-:Y:S01]  /*17a80*/  FADD.FTZ R20, -R116.reuse, R20 ;  /* 0x0000001474147221 */ /* 0x040fe20000010100 */
[----:B------:R-:W-:Y:S01]  /*17a90*/  FADD.FTZ R21, -R116, R21 ;  /* 0x0000001574157221 */ /* 0x000fe20000010100 */
[----:B0-----:R-:W-:-:S04]  /*17aa0*/  IMAD.WIDE.U32 R32, R119, 0x10, R120 ;  /* 0x0000001077207825 */ /* 0x001fc800078e0078 */
[C---:B------:R-:W-:Y:S01]  /*17ab0*/  FMUL.FTZ R34, R118.reuse, R25 ;  /* 0x0000001976227220 */ /* 0x040fe20000410000 */
[C---:B------:R-:W-:Y:S01]  /*17ac0*/  FMUL.FTZ R25, R118.reuse, R13 ;  /* 0x0000000d76197220 */ /* 0x040fe20000410000 */
[----:B------:R-:W-:Y:S01]  /*17ad0*/  IADD3 R13, PT, PT, R117, 0x40, RZ ;  /* 0x00000040750d7810 */ /* 0x000fe20007ffe0ff */
[----:B------:R-:W-:Y:S01]  /*17ae0*/  FMUL.FTZ R35, R118, R24 ;  /* 0x0000001876237220 */ /* 0x000fe20000410000 */
[----:B------:R0:W-:Y:S01]  /*17af0*/  STG.E.128 desc[UR8][R32.64], R28 ;  /* 0x0000001c20007986 */ /* 0x0001e2000c101d08 */
        /* <DEDUP_REMOVED lines=8> */
[----:B------:R-:W-:-:S04]  /*17b80*/  IMAD.WIDE.U32 R12, R13, 0x10, R120 ;  /* 0x000000100d0c7825 */ /* 0x000fc800078e0078 */
        /* <DEDUP_REMOVED lines=17> */
[----:B------:R-:W-:Y:S01]  /*17ca0*/  FMUL.FTZ R28, R118, R15 ;  /* 0x0000000f761c7220 */ /* 0x000fe20000410000 */
[C---:B------:R-:W-:Y:S01]  /*17cb0*/  VIADD R123, R117.reuse, 0x60 ;  /* 0x00000060757b7836 */ /* 0x040fe20000000000 */
[C---:B------:R-:W-:Y:S01]  /*17cc0*/  IADD3 R119, PT, PT, R117.reuse, 0x80, RZ ;  /* 0x0000008075777810 */ /* 0x040fe20007ffe0ff */
[----:B------:R-:W-:-:S02]  /*17cd0*/  VIADD R15, R117, 0xa0 ;  /* 0x000000a0750f7836 */ /* 0x000fc40000000000 */
[C---:B------:R-:W-:Y:S01]  /*17ce0*/  FMUL.FTZ R16, R118.reuse, R16 ;  /* 0x0000001076107220 */ /* 0x040fe20000410000 */
[C---:B------:R-:W-:Y:S01]  /*17cf0*/  FMUL.FTZ R17, R118.reuse, R17 ;  /* 0x0000001176117220 */ /* 0x040fe20000410000 */
[C---:B------:R-:W-:Y:S01]  /*17d00*/  FMUL.FTZ R18, R118.reuse, R18 ;  /* 0x0000001276127220 */ /* 0x040fe20000410000 */
[C---:B------:R-:W-:Y:S01]  /*17d10*/  FMUL.FTZ R19, R118.reuse, R19 ;  /* 0x0000001376137220 */ /* 0x040fe20000410000 */
[C---:B------:R-:W-:Y:S01]  /*17d20*/  FMUL.FTZ R26, R118.reuse, R14 ;  /* 0x0000000e761a7220 */ /* 0x040fe20000410000 */
[C---:B------:R-:W-:Y:S01]  /*17d30*/  IADD3 R35, PT, PT, R117.reuse, 0xc0, RZ ;  /* 0x000000c075237810 */ /* 0x040fe20007ffe0ff */
[----:B------:R0:W-:Y:S01]  /*17d40*/  STG.E.128 desc[UR8][R12.64], R8 ;  /* 0x000000080c007986 */ /* 0x0001e2000c101d08 */
[----:B------:R-:W-:Y:S02]  /*17d50*/  VIADD R33, R117, 0xe0 ;  /* 0x000000e075217836 */ /* 0x000fe40000000000 */
        /* <DEDUP_REMOVED lines=13> */
[----:B0-----:R-:W-:Y:S01]  /*17e30*/  FFMA.FTZ R8, R20, R88, R56 ;  /* 0x0000005814087223 */ /* 0x001fe20000010038 */
        /* <DEDUP_REMOVED lines=15> */
[----:B------:R1:W-:Y:S04]  /*17f30*/  STG.E.128 desc[UR8][R122.64], R8 ;  /* 0x000000087a007986 */ /* 0x0003e8000c101d08 */
[----:B------:R1:W-:Y:S04]  /*17f40*/  STG.E.128 desc[UR8][R118.64], R12 ;  /* 0x0000000c76007986 */ /* 0x0003e8000c101d08 */
[----:B------:R1:W-:Y:S04]  /*17f50*/  STG.E.128 desc[UR8][R116.64], R16 ;  /* 0x0000001074007986 */ /* 0x0003e8000c101d08 */
[----:B------:R1:W-:Y:S04]  /*17f60*/  STG.E.128 desc[UR8][R34.64], R20 ;  /* 0x0000001422007986 */ /* 0x0003e8000c101d08 */
[----:B------:R1:W-:Y:S02]  /*17f70*/  STG.E.128 desc[UR8][R120.64], R24 ;  /* 0x0000001878007986 */ /* 0x0003e4000c101d08 */
.L_x_35334:
[----:B------:R-:W-:Y:S05]  /*17f80*/  BSYNC.RECONVERGENT B1 ;  /* 0x0000000000017941 */ /* 0x000fea0003800200 */
.L_x_35333:
[----:B-1----:R-:W1:Y:S02]  /*17f90*/  LDC.64 R8, c[0x0][0x380] ;  /* 0x0000e000ff087b82 */ /* 0x002e640000000a00 */
[----:B-1----:R-:W-:-:S04]  /*17fa0*/  LEA R112, R8, R112, 0x2 ;  /* 0x0000007008707211 */ /* 0x002fc800078e10ff */
[----:B------:R-:W-:-:S13]  /*17fb0*/  ISETP.GE.AND P0, PT, R112, R9, PT ;  /* 0x000000097000720c */ /* 0x000fda0003f06270 */
[----:B------:R-:W-:Y:S05]  /*17fc0*/  @!P0 BRA `(.L_x_35335) ;  /* 0xfffffe8800a88947 */ /* 0x000fea000383ffff */
[----:B------:R-:W-:Y:S05]  /*17fd0*/  BSYNC B0 ;  /* 0x0000000000007941 */ /* 0x000fea0003800000 */
.L_x_34861:
[----:B------:R-:W-:Y:S05]  /*17fe0*/  EXIT ;  /* 0x000000000000794d */ /* 0x000fea0003800000 */
.L_x_35332:
[----:B------:R-:W-:Y:S01]  /*17ff0*/  HFMA2 R122, -RZ, RZ, 0, 5.9604644775390625e-08 ;  /* 0x00000001ff7a7431 */ /* 0x000fe200000001ff */
[----:B------:R-:W-:Y:S01]  /*18000*/  BSSY B1, `(.L_x_35336) ;  /* 0x0000007000017945 */ /* 0x000fe20003800000 */
[----:B0-----:R-:W-:Y:S01]  /*18010*/  IMAD.MOV.U32 R124, RZ, RZ, R119 ;  /* 0x000000ffff7c7224 */ /* 0x001fe200078e0077 */
[----:B------:R-:W-:Y:S01]  /*18020*/  MOV R120, 0xffffffff ;  /* 0xffffffff00787802 */ /* 0x000fe20000000f00 */
[----:B------:R-:W-:-:S07]  /*18030*/  IMAD.MOV.U32 R121, RZ, RZ, 0x1f ;  /* 0x0000001fff797424 */ /* 0x000fce00078e00ff */
[----:B------:R-:W-:Y:S05]  /*18040*/  WARPSYNC.COLLECTIVE R120, `(.L_x_35337) ;  /* 0x0000000078087348 */ /* 0x000fea0003c00000 */
[----:B------:R0:W1:Y:S02]  /*18050*/  SHFL.BFLY P1, R118, R124, R122, R121 ;  /* 0x0c00007a7c767389 */ /* 0x0000640000020079 */
[----:B01----:R-:W-:Y:S05]  /*18060*/  ENDCOLLECTIVE ;  /* 0x000000000000791b */ /* 0x003fea0003800000 */
.L_x_35337:
[----:B------:R-:W-:Y:S05]  /*18070*/  BSYNC B1 ;  /* 0x0000000000017941 */ /* 0x000fea0003800000 */
.L_x_35336:
[----:B------:R-:W-:Y:S01]  /*18080*/  FADD.FTZ R124, R119, R118 ;  /* 0x00000076777c7221 */ /* 0x000fe20000010000 */
[----:B------:R-:W-:Y:S02]  /*18090*/  IMAD.MOV.U32 R122, RZ, RZ, 0x2 ;  /* 0x00000002ff7a7424 */ /* 0x000fe400078e00ff */
[----:B------:R-:W-:Y:S02]  /*180a0*/  HFMA2 R121, -RZ, RZ, 0, 1.847743988037109375e-06 ;  /* 0x0000001fff797431 */ /* 0x000fe400000001ff */
[----:B------:R-:W-:Y:S01]  /*180b0*/  IMAD.MOV.U32 R120, RZ, RZ, -0x1 ;  /* 0xffffffffff787424 */ /* 0x000fe200078e00ff */
[----:B------:R-:W0:Y:S06]  /*180c0*/  LDC R123, c[0x0][0x400] ;  /* 0x00010000ff7b7b82 */ /* 0x000e2c0000000800 */
[----:B0-----:R-:W-:Y:S05]  /*180d0*/  WARPSYNC.COLLECTIVE R120, `(.L_x_35338) ;  /* 0x0000000078087348 */ /* 0x001fea0003c00000 */
[----:B------:R1:W2:Y:S02]  /*180e0*/  SHFL.BFLY P1, R118, R124, R122, R121 ;  /* 0x0c00007a7c767389 */ /* 0x0002a40000020079 */
[----:B012---:R-:W-:Y:S05]  /*180f0*/  ENDCOLLECTIVE ;  /* 0x000000000000791b */ /* 0x007fea0003800000 */
.L_x_35338:
[----:B------:R-:W-:Y:S02]  /*18100*/  IMAD.MOV.U32 R122, RZ, RZ, 0x4 ;  /* 0x00000004ff7a7424 */ /* 0x000fe400078e00ff */
[----:B------:R-:W-:-:S05]  /*18110*/  FADD.FTZ R125, R124, R118 ;  /* 0x000000767c7d7221 */ /* 0x000fca0000010000 */
[----:B------:R-:W-:-:S07]  /*18120*/  MOV R124, R125 ;  /* 0x0000007d007c7202 */ /* 0x000fce0000000f00 */
[----:B------:R-:W-:Y:S05]  /*18130*/  WARPSYNC.COLLECTIVE R120, `(.L_x_35339) ;  /* 0x0000000078087348 */ /* 0x000fea0003c00000 */
[----:B------:R0:W1:Y:S02]  /*18140*/  SHFL.BFLY P1, R118, R124, R122, R121 ;  /* 0x0c00007a7c767389 */ /* 0x0000640000020079 */
[----:B01----:R-:W-:Y:S05]  /*18150*/  ENDCOLLECTIVE ;  /* 0x000000000000791b */ /* 0x003fea0003800000 */
.L_x_35339:
[----:B------:R-:W-:Y:S02]  /*18160*/  IMAD.MOV.U32 R122, RZ, RZ, 0x8 ;  /* 0x00000008ff7a7424 */ /* 0x000fe400078e00ff */
[----:B------:R-:W-:-:S05]  /*18170*/  FADD.FTZ R125, R125, R118 ;  /* 0x000000767d7d7221 */ /* 0x000fca0000010000 */
[----:B------:R-:W-:-:S07]  /*18180*/  MOV R124, R125 ;  /* 0x0000007d007c7202 */ /* 0x000fce0000000f00 */
[----:B------:R-:W-:Y:S05]  /*18190*/  WARPSYNC.COLLECTIVE R120, `(.L_x_35340) ;  /* 0x0000000078087348 */ /* 0x000fea0003c00000 */
[----:B------:R0:W1:Y:S02]  /*181a0*/  SHFL.BFLY P1, R118, R124, R122, R121 ;  /* 0x0c00007a7c767389 */ /* 0x0000640000020079 */
[----:B01----:R-:W-:Y:S05]  /*181b0*/  ENDCOLLECTIVE ;  /* 0x000000000000791b */ /* 0x003fea0003800000 */
.L_x_35340:
[----:B------:R-:W-:Y:S02]  /*181c0*/  HFMA2 R122, -RZ, RZ, 0, 9.5367431640625e-07 ;  /* 0x00000010ff7a7431 */ /* 0x000fe400000001ff */
[----:B------:R-:W-:-:S07]  /*181d0*/  FADD.FTZ R124, R125, R118 ;  /* 0x000000767d7c7221 */ /* 0x000fce0000010000 */
[----:B------:R-:W-:Y:S05]  /*181e0*/  WARPSYNC.COLLECTIVE R120, `(.L_x_35341) ;  /* 0x0000000078087348 */ /* 0x000fea0003c00000 */
[----:B------:R0:W1:Y:S02]  /*181f0*/  SHFL.BFLY P1, R118, R124, R122, R121 ;  /* 0x0c00007a7c767389 */ /* 0x0000640000020079 */
[----:B01----:R-:W-:Y:S05]  /*18200*/  ENDCOLLECTIVE ;  /* 0x000000000000791b */ /* 0x003fea0003800000 */
.L_x_35341:
        /* <DEDUP_REMOVED lines=71> */
.L_x_35342:
[----:B------:R-:W-:Y:S02]  /*18680*/  HFMA2 R122, -RZ, RZ, 0, 1.1920928955078125e-07 ;  /* 0x00000002ff7a7431 */ /* 0x000fe400000001ff */
[----:B------:R-:W-:-:S04]  /*18690*/  FADD.FTZ R125, R124, R118 ;  /* 0x000000767c7d7221 */ /* 0x000fc80000010000 */
[----:B------:R-:W-:-:S07]  /*186a0*/  IMAD.MOV.U32 R124, RZ, RZ, R125 ;  /* 0x000000ffff7c7224 */ /* 0x000fce00078e007d */
[----:B------:R-:W-:Y:S05]  /*186b0*/  WARPSYNC.COLLECTIVE R120, `(.L_x_35343) ;  /* 0x0000000078087348 */ /* 0x000fea0003c00000 */
[----:B------:R0:W1:Y:S02]  /*186c0*/  SHFL.BFLY P1, R118, R124, R122, R121 ;  /* 0x0c00007a7c767389 */ /* 0x0000640000020079 */
[----:B01----:R-:W-:Y:S05]  /*186d0*/  ENDCOLLECTIVE ;  /* 0x000000000000791b */ /* 0x003fea0003800000 */
.L_x_35343:
[----:B------:R-:W-:Y:S01]  /*186e0*/  MOV R122, 0x4 ;  /* 0x00000004007a7802 */ /* 0x000fe20000000f00 */
[----:B------:R-:W-:-:S04]  /*186f0*/  FADD.FTZ R125, R125, R118 ;  /* 0x000000767d7d7221 */ /* 0x000fc80000010000 */
[----:B------:R-:W-:-:S07]  /*18700*/  IMAD.MOV.U32 R124, RZ, RZ, R125 ;  /* 0x000000ffff7c7224 */ /* 0x000fce00078e007d */
[----:B------:R-:W-:Y:S05]  /*18710*/  WARPSYNC.COLLECTIVE R120, `(.L_x_35344) ;  /* 0x0000000078087348 */ /* 0x000fea0003c00000 */
[----:B------:R0:W1:Y:S02]  /*18720*/  SHFL.BFLY P1, R118, R124, R122, R121 ;  /* 0x0c00007a7c767389 */ /* 0x0000640000020079 */
[----:B01----:R-:W-:Y:S05]  /*18730*/  ENDCOLLECTIVE ;  /* 0x000000000000791b */ /* 0x003fea0003800000 */
.L_x_35344:
[----:B------:R-:W-:Y:S02]  /*18740*/  IMAD.MOV.U32 R122, RZ, RZ, 0x8 ;  /* 0x00000008ff7a7424 */ /* 0x000fe400078e00ff */
[----:B------:R-:W-:-:S07]  /*18750*/  FADD.FTZ R124, R125, R118 ;  /* 0x000000767d7c7221 */ /* 0x000fce0000010000 */
[----:B------:R-:W-:Y:S05]  /*18760*/  WARPSYNC.COLLECTIVE R120, `(.L_x_35345) ;  /* 0x0000000078087348 */ /* 0x000fea0003c00000 */
[----:B------:R0:W1:Y:S02]  /*18770*/  SHFL.BFLY P1, R118, R124, R122, R121 ;  /* 0x0c00007a7c767389 */ /* 0x0000640000020079 */
[----:B01----:R-:W-:Y:S05]  /*18780*/  ENDCOLLECTIVE ;  /* 0x000000000000791b */ /* 0x003fea0003800000 */
.L_x_35345:
[----:B------:R-:W-:Y:S02]  /*18790*/  HFMA2 R122, -RZ, RZ, 0, 9.5367431640625e-07 ;  /* 0x00000010ff7a7431 */ /* 0x000fe400000001ff */
[----:B------:R-:W-:-:S07]  /*187a0*/  FADD.FTZ R124, R124, R118 ;  /* 0x000000767c7c7221 */ /* 0x000fce0000010000 */
[----:B------:R-:W-:Y:S05]  /*187b0*/  WARPSYNC.COLLECTIVE R120, `(.L_x_35346) ;  /* 0x0000000078087348 */ /* 0x000fea0003c00000 */
[----:B------:R0:W1:Y:S02]  /*187c0*/  SHFL.BFLY P1, R118, R124, R122, R121 ;  /* 0x0c00007a7c767389 */ /* 0x0000640000020079 */
[----:B01----:R-:W-:Y:S05]  /*187d0*/  ENDCOLLECTIVE ;  /* 0x000000000000791b */ /* 0x003fea0003800000 */
.L_x_35346:
[----:B------:R-:W-:Y:S05]  /*187e0*/  BRA `(.L_x_35347) ;  /* 0xffffffec00b07947 */ /* 0x000fea000383ffff */
.L_x_35348:
        /* <DEDUP_REMOVED lines=9> */
.L_x_37383:


//--------------------- .text._ZN10layer_norm13ln_fwd_kernelINS_13Kernel_traitsIfffffjLj1024ELj1ELj4ELj1ELj16ENS_18Kernel_traits_baseILj1024EfffffjLj128EEEEELb1ELb1ELb0ELb0EEEvNS_9FwdParamsE --------------------------
	.section	.text._ZN10layer_norm13ln_fwd_kernelINS_13Kernel_traitsIfffffjLj1024ELj1ELj4ELj1ELj16ENS_18Kernel_traits_baseILj1024EfffffjLj128EEEEELb1ELb1ELb0ELb0EEEvNS_9FwdParamsE,"ax",@progbits
	.align	128
        .global         _ZN10layer_norm13ln_fwd_kernelINS_13Kernel_traitsIfffffjLj1024ELj1ELj4ELj1ELj16ENS_18Kernel_traits_baseILj1024EfffffjLj128EEEEELb1ELb1ELb0ELb0EEEvNS_9FwdParamsE
        .type           _ZN10layer_norm13ln_fwd_kernelINS_13Kernel_traitsIfffffjLj1024ELj1ELj4ELj1ELj16ENS_18Kernel_traits_baseILj1024EfffffjLj128EEEEELb1ELb1ELb0ELb0EEEvNS_9FwdParamsE,@function
        .size           _ZN10layer_norm13ln_fwd_kernelINS_13Kernel_traitsIfffffjLj1024ELj1ELj4ELj1ELj16ENS_18Kernel_traits_baseILj1024EfffffjLj128EEEEELb1ELb1ELb0ELb0EEEvNS_9FwdParamsE,(.L_x_37384 - _ZN10layer_norm13ln_fwd_kernelINS_13Kernel_traitsIfffffjLj1024ELj1ELj4ELj1ELj16ENS_18Kernel_traits_baseILj1024EfffffjLj128EEEEELb1ELb1ELb0ELb0EEEvNS_9FwdParamsE)
        .other          _ZN10layer_norm13ln_fwd_kernelINS_13Kernel_traitsIfffffjLj1024ELj1ELj4ELj1ELj16ENS_18Kernel_traits_baseILj1024EfffffjLj128EEEEELb1ELb1ELb0ELb0EEEvNS_9FwdParamsE,@"STO_CUDA_ENTRY STV_DEFAULT"
_ZN10layer_norm13ln_fwd_kernelINS_13Kernel_traitsIfffffjLj1024ELj1ELj4ELj1ELj16ENS_18Kernel_traits_baseILj1024EfffffjLj128EEEEELb1ELb1ELb0ELb0EEEvNS_9FwdParamsE:
.text._ZN10layer_norm13ln_fwd_kernelINS_13Kernel_traitsIfffffjLj1024ELj1ELj4ELj1ELj16ENS_18Kernel_traits_baseILj1024EfffffjLj128EEEEELb1ELb1ELb0ELb0EEEvNS_9FwdParamsE:
        /* <DEDUP_REMOVED lines=22> */
[----:B-1----:R-:W-:Y:S02]  /*0160*/  USHF.L.U32 UR8, UR9, 0x2, URZ ;  /* 0x0000000209087899 */ /* 0x002fe400080006ff */
[----:B---3--:R-:W-:Y:S01]  /*0170*/  IMAD R146, R146, UR9, R147 ;  /* 0x0000000992927c24 */ /* 0x008fe2000f8e0293 */
[----:B--2---:R-:W-:Y:S02]  /*0180*/  @P0 R2UR UR4, R2 ;  /* 0x00000000020402ca */ /* 0x004fe400000e0000 */
[----:B------:R-:W-:Y:S02]  /*0190*/  @P0 R2UR UR5, R3 ;  /* 0x00000000030502ca */ /* 0x000fe400000e0000 */
[----:B0-----:R-:W-:-:S02]  /*01a0*/  @P0 IADD3 R4, P1, PT, R6, R9, RZ ;  /* 0x0000000906040210 */ /* 0x001fc40007f3e0ff */
[----:B------:R-:W-:Y:S02]  /*01b0*/  LOP3.LUT R2, R147, 0x1f, RZ, 0xc0, !PT ;  /* 0x0000001f93027812 */ /* 0x000fe400078ec0ff */
[----:B------:R-:W-:Y:S02]  /*01c0*/  SHF.R.U32.HI R147, RZ, 0x5, R147 ;  /* 0x00000005ff937819 */ /* 0x000fe40000011693 */
[----:B------:R-:W-:Y:S02]  /*01d0*/  LOP3.LUT R3, R2, 0x1f, RZ, 0x3c, !PT ;  /* 0x0000001f02037812 */ /* 0x000fe400078e3cff */
[----:B------:R-:W-:Y:S01]  /*01e0*/  @P0 IADD3.X R5, PT, PT, RZ, R7, RZ, P1, !PT ;  /* 0x00000007ff050210 */ /* 0x000fe20000ffe4ff */
[----:B------:R-:W-:Y:S01]  /*01f0*/  UIADD3 UR10, UPT, UPT, UR4, -0x61c88647, URZ ;  /* 0x9e3779b9040a7890 */ /* 0x000fe2000fffe0ff */
        /* <DEDUP_REMOVED lines=33> */
[----:B------:R-:W-:-:S04]  /*0410*/  ISETP.GE.U32.AND P0, PT, R0, 0xe0, PT ;  /* 0x000000e00000780c */ /* 0x000fc80003f06070 */
[----:B------:R0:W5:Y:S01]  /*0420*/  @P1 LDG.E.128 R8, desc[UR6][R6.64] ;  /* 0x0000000606081981 */ /* 0x000162000c1e1d00 */
[----:B------:R-:W4:Y:S01]  /*0430*/  @P2 LDC.64 R98, c[0x0][0x438] ;  /* 0x00010e00ff622b82 */ /* 0x000f220000000a00 */
[----:B-1----:R-:W-:-:S05]  /*0440*/  @P1 IMAD.WIDE.U32 R92, R2, 0x10, R92 ;  /* 0x00000010025c1825 */ /* 0x002fca00078e005c */
[----:B------:R1:W5:Y:S02]  /*0450*/  @P1 LDG.E.128 R12, desc[UR6][R92.64] ;  /* 0x000000065c0c1981 */ /* 0x000364000c1e1d00 */
[----:B------:R-:W1:Y:S08]  /*0460*/  @P2 LDC.64 R100, c[0x0][0x3e8] ;  /* 0x0000fa00ff642b82 */ /* 0x000e700000000a00 */
[----:B------:R-:W1:Y:S08]  /*0470*/  @P3 LDC.64 R102, c[0x0][0x3d0] ;  /* 0x0000f400ff663b82 */ /* 0x000e700000000a00 */
[----:B------:R-:W1:Y:S08]  /*0480*/  @P3 LDC.64 R104, c[0x0][0x438] ;  /* 0x00010e00ff683b82 */ /* 0x000e700000000a00 */
[----:B------:R-:W1:Y:S08]  /*0490*/  @P3 LDC.64 R106, c[0x0][0x3e8] ;  /* 0x0000fa00ff6a3b82 */ /* 0x000e700000000a00 */
[----:B------:R-:W1:Y:S08]  /*04a0*/  @P4 LDC.64 R108, c[0x0][0x3d0] ;  /* 0x0000f400ff6c4b82 */ /* 0x000e700000000a00 */
[----:B------:R-:W1:Y:S08]  /*04b0*/  @P4 LDC.64 R110, c[0x0][0x438] ;  /* 0x00010e00ff6e4b82 */ /* 0x000e700000000a00 */
[----:B------:R-:W1:Y:S01]  /*04c0*/  @P4 LDC.64 R112, c[0x0][0x3e8] ;  /* 0x0000fa00ff704b82 */ /* 0x000e620000000a00 */
[C---:B--2---:R-:W-:Y:S01]  /*04d0*/  @P1 IMAD.WIDE.U32 R94, R2.reuse, 0x10, R94 ;  /* 0x00000010025e1825 */ /* 0x044fe200078e005e */
[----:B------:R-:W-:-:S04]  /*04e0*/  @P1 LOP3.LUT R2, R2, 0x20, RZ, 0xfc, !PT ;  /* 0x0000002002021812 */ /* 0x000fc800078efcff */
[----:B------:R2:W5:Y:S02]  /*04f0*/  @P1 LDG.E.128 R16, desc[UR6][R94.64] ;  /* 0x000000065e101981 */ /* 0x000564000c1e1d00 */
[----:B------:R-:W2:Y:S08]  /*0500*/  @P5 LDC.64 R114, c[0x0][0x3d0] ;  /* 0x0000f400ff725b82 */ /* 0x000eb00000000a00 */
[----:B------:R-:W2:Y:S08]  /*0510*/  @P5 LDC.64 R116, c[0x0][0x438] ;  /* 0x00010e00ff745b82 */ /* 0x000eb00000000a00 */
[----:B0-----:R-:W0:Y:S01]  /*0520*/  @P5 LDC.64 R6, c[0x0][0x3e8] ;  /* 0x0000fa00ff065b82 */ /* 0x001e220000000a00 */
[----:B---3--:R-:W-:-:S04]  /*0530*/  @P2 IMAD.WIDE.U32 R96, R2, 0x10, R96 ;  /* 0x0000001002602825 */ /* 0x008fc800078e0060 */
[C---:B----4-:R-:W-:Y:S01]  /*0540*/  @P2 IMAD.WIDE.U32 R98, R2.reuse, 0x10, R98 ;  /* 0x0000001002622825 */ /* 0x050fe200078e0062 */
[----:B------:R3:W5:Y:S02]  /*0550*/  @P2 LDG.E.128 R20, desc[UR6][R96.64] ;  /* 0x0000000660142981 */ /* 0x000764000c1e1d00 */
[----:B-1----:R-:W1:Y:S01]  /*0560*/  @P6 LDC.64 R92, c[0x0][0x3d0] ;  /* 0x0000f400ff5c6b82 */ /* 0x002e620000000a00 */
[C---:B------:R-:W-:Y:S01]  /*0570*/  @P2 IMAD.WIDE.U32 R100, R2.reuse, 0x10, R100 ;  /* 0x0000001002642825 */ /* 0x040fe200078e0064 */
[----:B------:R3:W5:Y:S06]  /*0580*/  @P2 LDG.E.128 R24, desc[UR6][R98.64] ;  /* 0x0000000662182981 */ /* 0x00076c000c1e1d00 */
[----:B------:R-:W4:Y:S01]  /*0590*/  @P6 LDC.64 R118, c[0x0][0x438] ;  /* 0x00010e00ff766b82 */ /* 0x000f220000000a00 */
[----:B------:R-:W-:Y:S01]  /*05a0*/  @P2 VIADD R2, R2, 0x20 ;  /* 0x0000002002022836 */ /* 0x000fe20000000000 */
[----:B------:R3:W5:Y:S06]  /*05b0*/  @P2 LDG.E.128 R28, desc[UR6][R100.64] ;  /* 0x00000006641c2981 */ /* 0x00076c000c1e1d00 */
[----:B------:R-:W3:Y:S01]  /*05c0*/  @P6 LDC.64 R120, c[0x0][0x3e8] ;  /* 0x0000fa00ff786b82 */ /* 0x000ee20000000a00 */
[----:B------:R-:W-:-:S04]  /*05d0*/  @P3 IMAD.WIDE.U32 R102, R2, 0x10, R102 ;  /* 0x0000001002663825 */ /* 0x000fc800078e0066 */
[C---:B------:R-:W-:Y:S01]  /*05e0*/  @P3 IMAD.WIDE.U32 R104, R2.reuse, 0x10, R104 ;  /* 0x0000001002683825 */ /* 0x040fe200078e0068 */
[----:B------:R0:W5:Y:S02]  /*05f0*/  @P3 LDG.E.128 R32, desc[UR6][R102.64] ;  /* 0x0000000666203981 */ /* 0x000164000c1e1d00 */
[----:B------:R-:W3:Y:S01]  /*0600*/  @P0 LDC.64 R122, c[0x0][0x3d0] ;  /* 0x0000f400ff7a0b82 */ /* 0x000ee20000000a00 */
[C---:B------:R-:W-:Y:S01]  /*0610*/  @P3 IMAD.WIDE.U32 R106, R2.reuse, 0x10, R106 ;  /* 0x00000010026a3825 */ /* 0x040fe200078e006a */
[----:B------:R0:W5:Y:S06]  /*0620*/  @P3 LDG.E.128 R36, desc[UR6][R104.64] ;  /* 0x0000000668243981 */ /* 0x00016c000c1e1d00 */
[----:B------:R-:W3:Y:S01]  /*0630*/  @P0 LDC.64 R124, c[0x0][0x438] ;  /* 0x00010e00ff7c0b82 */ /* 0x000ee20000000a00 */
[----:B------:R-:W-:Y:S01]  /*0640*/  @P3 VIADD R2, R2, 0x20 ;  /* 0x0000002002023836 */ /* 0x000fe20000000000 */
[----:B------:R0:W5:Y:S06]  /*0650*/  @P3 LDG.E.128 R40, desc[UR6][R106.64] ;  /* 0x000000066a283981 */ /* 0x00016c000c1e1d00 */
[----:B--2---:R-:W2:Y:S01]  /*0660*/  @P0 LDC.64 R94, c[0x0][0x3e8] ;  /* 0x0000fa00ff5e0b82 */ /* 0x004ea20000000a00 */
[----:B------:R-:W-:-:S04]  /*0670*/  @P4 IMAD.WIDE.U32 R108, R2, 0x10, R108 ;  /* 0x00000010026c4825 */ /* 0x000fc800078e006c */
        /* <DEDUP_REMOVED lines=9> */
[C---:B0-----:R-:W-:Y:S01]  /*0710*/  @P5 IMAD.WIDE.U32 R6, R2.reuse, 0x10, R6 ;  /* 0x0000001002065825 */ /* 0x041fe200078e0006 */
[----:B------:R0:W5:Y:S03]  /*0720*/  @P5 LDG.E.128 R60, desc[UR6][R116.64] ;  /* 0x00000006743c5981 */ /* 0x000166000c1e1d00 */
[----:B------:R-:W-:Y:S01]  /*0730*/  @P5 VIADD R2, R2, 0x20 ;  /* 0x0000002002025836 */ /* 0x000fe20000000000 */
[----:B------:R0:W5:Y:S03]  /*0740*/  @P5 LDG.E.128 R64, desc[UR6][R6.64] ;  /* 0x0000000606405981 */ /* 0x000166000c1e1d00 */
[----:B-1----:R-:W-:-:S04]  /*0750*/  @P6 IMAD.WIDE.U32 R92, R2, 0x10, R92 ;  /* 0x00000010025c6825 */ /* 0x002fc800078e005c */
[C---:B----4-:R-:W-:Y:S01]  /*0760*/  @P6 IMAD.WIDE.U32 R118, R2.reuse, 0x10, R118 ;  /* 0x0000001002766825 */ /* 0x050fe200078e0076 */
[----:B------:R0:W5:Y:S03]  /*0770*/  @P6 LDG.E.128 R68, desc[UR6][R92.64] ;  /* 0x000000065c446981 */ /* 0x000166000c1e1d00 */
[C---:B---3--:R-:W-:Y:S01]  /*0780*/  @P6 IMAD.WIDE.U32 R120, R2.reuse, 0x10, R120 ;  /* 0x0000001002786825 */ /* 0x048fe200078e0078 */
[----:B------:R0:W5:Y:S03]  /*0790*/  @P6 LDG.E.128 R72, desc[UR6][R118.64] ;  /* 0x0000000676486981 */ /* 0x000166000c1e1d00 */
[----:B------:R-:W-:Y:S01]  /*07a0*/  @P6 VIADD R2, R2, 0x20 ;  /* 0x0000002002026836 */ /* 0x000fe20000000000 */
[----:B------:R0:W5:Y:S03]  /*07b0*/  @P6 LDG.E.128 R76, desc[UR6][R120.64] ;  /* 0x00000006784c6981 */ /* 0x000166000c1e1d00 */
[----:B------:R-:W-:-:S04]  /*07c0*/  @P0 IMAD.WIDE.U32 R122, R2, 0x10, R122 ;  /* 0x00000010027a0825 */ /* 0x000fc800078e007a */
[C---:B------:R-:W-:Y:S01]  /*07d0*/  @P0 IMAD.WIDE.U32 R124, R2.reuse, 0x10, R124 ;  /* 0x00000010027c0825 */ /* 0x040fe200078e007c */
[----:B------:R0:W5:Y:S03]  /*07e0*/  @P0 LDG.E.128 R80, desc[UR6][R122.64] ;  /* 0x000000067a500981 */ /* 0x000166000c1e1d00 */
[----:B--2---:R-:W-:Y:S01]  /*07f0*/  @P0 IMAD.WIDE.U32 R94, R2, 0x10, R94 ;  /* 0x00000010025e0825 */ /* 0x004fe200078e005e */
        /* <DEDUP_REMOVED lines=11> */
[----:B------:R-:W5:Y:S01]  /*08b0*/  LDG.E.128 R96, desc[UR6][R96.64] ;  /* 0x0000000660607981 */ /* 0x000f62000c1e1d00 */
[----:B--2---:R-:W-:-:S05]  /*08c0*/  IMAD.WIDE.U32 R2, R2, 0x10, R6 ;  /* 0x0000001002027825 */ /* 0x004fca00078e0006 */
[----:B------:R0:W5:Y:S01]  /*08d0*/  LDG.E.128 R100, desc[UR6][R2.64] ;  /* 0x0000000602647981 */ /* 0x000162000c1e1d00 */
[----:B------:R-:W-:Y:S05]  /*08e0*/  BRA `(.L_x_35351) ;  /* 0x00000004003c7947 */ /* 0x000fea0003800000 */
.L_x_35350:
        /* <DEDUP_REMOVED lines=10> */
[----:B0-----:R-:W-:-:S05]  /*0990*/  @P5 IMAD.WIDE.U32 R6, R2, 0x10, R6 ;  /* 0x0000001002065825 */ /* 0x001fca00078e0006 */
[----:B------:R0:W5:Y:S02]  /*09a0*/  @P5 LDG.E.128 R8, desc[UR6][R6.64] ;  /* 0x0000000606085981 */ /* 0x000164000c1e1d00 */
[----:B------:R-:W4:Y:S01]  /*09b0*/  @P3 LDC.64 R26, c[0x0][0x3d0] ;  /* 0x0000f400ff1a3b82 */ /* 0x000f220000000a00 */
[----:B-1----:R-:W-:-:S07]  /*09c0*/  @P5 IMAD.WIDE.U32 R12, R2, 0x10, R12 ;  /* 0x00000010020c5825 */ /* 0x002fce00078e000c */
[----:B------:R-:W1:Y:S01]  /*09d0*/  @P3 LDC.64 R36, c[0x0][0x3e8] ;  /* 0x0000fa00ff243b82 */ /* 0x000e620000000a00 */
[----:B------:R1:W5:Y:S01]  /*09e0*/  @P5 LDG.E.128 R16, desc[UR6][R12.64] ;  /* 0x000000060c105981 */ /* 0x000362000c1e1d00 */
[----:B------:R-:W-:Y:S02]  /*09f0*/  @P5 LOP3.LUT R2, R2, 0x20, RZ, 0xfc, !PT ;  /* 0x0000002002025812 */ /* 0x000fe400078efcff */
[----:B------:R-:W-:-:S04]  /*0a00*/  ISETP.GE.U32.AND P5, PT, R0, 0xe0, PT ;  /* 0x000000e00000780c */ /* 0x000fc80003fa6070 */
[----:B------:R-:W1:Y:S08]  /*0a10*/  @P2 LDC.64 R38, c[0x0][0x3d0] ;  /* 0x0000f400ff262b82 */ /* 0x000e700000000a00 */
[----:B------:R-:W1:Y:S01]  /*0a20*/  @P2 LDC.64 R48, c[0x0][0x3e8] ;  /* 0x0000fa00ff302b82 */ /* 0x000e620000000a00 */
[----:B------:R-:W-:-:S07]  /*0a30*/  ISETP.GE.U32.AND P6, PT, R0, 0x100, PT ;  /* 0x000001000000780c */ /* 0x000fce0003fc6070 */
[----:B------:R-:W1:Y:S08]  /*0a40*/  @P1 LDC.64 R50, c[0x0][0x3d0] ;  /* 0x0000f400ff321b82 */ /* 0x000e700000000a00 */
[----:B------:R-:W1:Y:S01]  /*0a50*/  @P1 LDC.64 R60, c[0x0][0x3e8] ;  /* 0x0000fa00ff3c1b82 */ /* 0x000e620000000a00 */
[----:B--2---:R-:W-:-:S04]  /*0a60*/  @P4 IMAD.WIDE.U32 R14, R2, 0x10, R14 ;  /* 0x00000010020e4825 */ /* 0x004fc800078e000e */
[C---:B---3--:R-:W-:Y:S01]  /*0a70*/  @P4 IMAD.WIDE.U32 R24, R2.reuse, 0x10, R24 ;  /* 0x0000001002184825 */ /* 0x048fe200078e0018 */
[----:B------:R-:W5:Y:S02]  /*0a80*/  @P4 LDG.E.128 R20, desc[UR6][R14.64] ;  /* 0x000000060e144981 */ /* 0x000f64000c1e1d00 */
[----:B------:R-:W2:Y:S01]  /*0a90*/  @P0 LDC.64 R62, c[0x0][0x3d0] ;  /* 0x0000f400ff3e0b82 */ /* 0x000ea20000000a00 */
[----:B------:R-:W-:Y:S01]  /*0aa0*/  @P4 VIADD R2, R2, 0x20 ;  /* 0x0000002002024836 */ /* 0x000fe20000000000 */
[----:B------:R-:W5:Y:S06]  /*0ab0*/  @P4 LDG.E.128 R28, desc[UR6][R24.64] ;  /* 0x00000006181c4981 */ /* 0x000f6c000c1e1d00 */
[----:B0-----:R-:W0:Y:S01]  /*0ac0*/  @P0 LDC.64 R6, c[0x0][0x3e8] ;  /* 0x0000fa00ff060b82 */ /* 0x001e220000000a00 */
[----:B----4-:R-:W-:-:S04]  /*0ad0*/  @P3 IMAD.WIDE.U32 R26, R2, 0x10, R26 ;  /* 0x00000010021a3825 */ /* 0x010fc800078e001a */
[C---:B-1----:R-:W-:Y:S01]  /*0ae0*/  @P3 IMAD.WIDE.U32 R36, R2.reuse, 0x10, R36 ;  /* 0x0000001002243825 */ /* 0x042fe200078e0024 */
[----:B------:R-:W5:Y:S02]  /*0af0*/  @P3 LDG.E.128 R32, desc[UR6][R26.64] ;  /* 0x000000061a203981 */ /* 0x000f64000c1e1d00 */
[----:B------:R-:W1:Y:S01]  /*0b00*/  @P5 LDC.64 R72, c[0x0][0x3d0] ;  /* 0x0000f400ff485b82 */ /* 0x000e620000000a00 */
[----:B------:R-:W-:Y:S01]  /*0b10*/  @P3 VIADD R2, R2, 0x20 ;  /* 0x0000002002023836 */ /* 0x000fe20000000000 */
[----:B------:R-:W5:Y:S06]  /*0b20*/  @P3 LDG.E.128 R40, desc[UR6][R36.64] ;  /* 0x0000000624283981 */ /* 0x000f6c000c1e1d00 */
[----:B------:R-:W3:Y:S01]  /*0b30*/  @P5 LDC.64 R74, c[0x0][0x3e8] ;  /* 0x0000fa00ff4a5b82 */ /* 0x000ee20000000a00 */
[----:B------:R-:W-:-:S04]  /*0b40*/  @P2 IMAD.WIDE.U32 R38, R2, 0x10, R38 ;  /* 0x0000001002262825 */ /* 0x000fc800078e0026 */
[----:B------:R-:W-:-:S03]  /*0b50*/  @P2 IMAD.WIDE.U32 R48, R2, 0x10, R48 ;  /* 0x0000001002302825 */ /* 0x000fc600078e0030 */
[----:B------:R-:W4:Y:S01]  /*0b60*/  @P6 LDC.64 R84, c[0x0][0x3d0] ;  /* 0x0000f400ff546b82 */ /* 0x000f220000000a00 */
[----:B------:R-:W-:Y:S01]  /*0b70*/  @P2 IADD3 R2, PT, PT, R2, 0x20, RZ ;  /* 0x0000002002022810 */ /* 0x000fe20007ffe0ff */
[----:B------:R-:W5:Y:S06]  /*0b80*/  @P2 LDG.E.128 R44, desc[UR6][R38.64] ;  /* 0x00000006262c2981 */ /* 0x000f6c000c1e1d00 */
[----:B------:R-:W4:Y:S01]  /*0b90*/  @P6 LDC.64 R86, c[0x0][0x3e8] ;  /* 0x0000fa00ff566b82 */ /* 0x000f220000000a00 */
[C---:B------:R-:W-:Y:S01]  /*0ba0*/  @P1 IMAD.WIDE.U32 R50, R2.reuse, 0x10, R50 ;  /* 0x0000001002321825 */ /* 0x040fe200078e0032 */
[----:B------:R-:W5:Y:S03]  /*0bb0*/  @P2 LDG.E.128 R52, desc[UR6][R48.64] ;  /* 0x0000000630342981 */ /* 0x000f66000c1e1d00 */
[C---:B------:R-:W-:Y:S01]  /*0bc0*/  @P1 IMAD.WIDE.U32 R60, R2.reuse, 0x10, R60 ;  /* 0x00000010023c1825 */ /* 0x040fe200078e003c */
[----:B------:R-:W5:Y:S03]  /*0bd0*/  @P1 LDG.E.128 R56, desc[UR6][R50.64] ;  /* 0x0000000632381981 */ /* 0x000f66000c1e1d00 */
[----:B------:R-:W-:Y:S01]  /*0be0*/  @P1 VIADD R2, R2, 0x20 ;  /* 0x0000002002021836 */ /* 0x000fe20000000000 */
[----:B------:R-:W5:Y:S03]  /*0bf0*/  @P1 LDG.E.128 R64, desc[UR6][R60.64] ;  /* 0x000000063c401981 */ /* 0x000f66000c1e1d00 */
[----:B--2---:R-:W-:-:S04]  /*0c00*/  @P0 IMAD.WIDE.U32 R62, R2, 0x10, R62 ;  /* 0x00000010023e0825 */ /* 0x004fc800078e003e */
[C---:B0-----:R-:W-:Y:S01]  /*0c10*/  @P0 IMAD.WIDE.U32 R12, R2.reuse, 0x10, R6 ;  /* 0x00000010020c0825 */ /* 0x041fe200078e0006 */
[----:B------:R0:W5:Y:S03]  /*0c20*/  @P0 LDG.E.128 R68, desc[UR6][R62.64] ;  /* 0x000000063e440981 */ /* 0x000166000c1e1d00 */
[----:B------:R-:W-:Y:S01]  /*0c30*/  @P0 VIADD R2, R2, 0x20 ;  /* 0x0000002002020836 */ /* 0x000fe20000000000 */
[----:B------:R2:W5:Y:S03]  /*0c40*/  @P0 LDG.E.128 R76, desc[UR6][R12.64] ;  /* 0x000000060c4c0981 */ /* 0x000566000c1e1d00 */
[----:B-1----:R-:W-:-:S04]  /*0c50*/  @P5 IMAD.WIDE.U32 R104, R2, 0x10, R72 ;  /* 0x0000001002685825 */ /* 0x002fc800078e0048 */
[C---:B---3--:R-:W-:Y:S01]  /*0c60*/  @P5 IMAD.WIDE.U32 R106, R2.reuse, 0x10, R74 ;  /* 0x00000010026a5825 */ /* 0x048fe200078e004a */
[----:B------:R-:W-:Y:S01]  /*0c70*/  @P5 IADD3 R2, PT, PT, R2, 0x20, RZ ;  /* 0x0000002002025810 */ /* 0x000fe20007ffe0ff */
[----:B------:R1:W5:Y:S04]  /*0c80*/  @P5 LDG.E.128 R80, desc[UR6][R104.64] ;  /* 0x0000000668505981 */ /* 0x000368000c1e1d00 */
[C---:B----4-:R-:W-:Y:S01]  /*0c90*/  @P6 IMAD.WIDE.U32 R6, R2.reuse, 0x10, R84 ;  /* 0x0000001002066825 */ /* 0x050fe200078e0054 */
[----:B------:R1:W5:Y:S03]  /*0ca0*/  @P5 LDG.E.128 R88, desc[UR6][R106.64] ;  /* 0x000000066a585981 */ /* 0x000366000c1e1d00 */
[----:B------:R-:W-:Y:S01]  /*0cb0*/  @P6 IMAD.WIDE.U32 R2, R2, 0x10, R86 ;  /* 0x0000001002026825 */ /* 0x000fe200078e0056 */
[----:B------:R1:W5:Y:S04]  /*0cc0*/  @P6 LDG.E.128 R92, desc[UR6][R6.64] ;  /* 0x00000006065c6981 */ /* 0x000368000c1e1d00 */
[----:B------:R1:W5:Y:S01]  /*0cd0*/  @P6 LDG.E.128 R100, desc[UR6][R2.64] ;  /* 0x0000000602646981 */ /* 0x000362000c1e1d00 */
[----:B------:R-:W-:-:S02]  /*0ce0*/  CS2R R86, SRZ ;  /* 0x0000000000567805 */ /* 0x000fc4000001ff00 */
[----:B------:R-:W-:Y:S02]  /*0cf0*/  CS2R R84, SRZ ;  /* 0x0000000000547805 */ /* 0x000fe4000001ff00 */
[----:B------:R-:W-:Y:S02]  /*0d00*/  CS2R R74, SRZ ;  /* 0x00000000004a7805 */ /* 0x000fe4000001ff00 */
[----:B------:R-:W-:Y:S02]  /*0d10*/  CS2R R72, SRZ ;  /* 0x0000000000487805 */ /* 0x000fe4000001ff00 */
[----:B0-----:R-:W-:Y:S02]  /*0d20*/  CS2R R62, SRZ ;  /* 0x00000000003e7805 */ /* 0x001fe4000001ff00 */
        /* <DEDUP_REMOVED lines=8> */
[----:B--2---:R-:W-:Y:S02]  /*0db0*/  CS2R R12, SRZ ;  /* 0x00000000000c7805 */ /* 0x004fe4000001ff00 */
[----:B------:R-:W-:Y:S02]  /*0dc0*/  @P6 CS2R R98, SRZ ;  /* 0x0000000000626805 */ /* 0x000fe4000001ff00 */
[----:B-1----:R-:W-:-:S07]  /*0dd0*/  @P6 CS2R R96, SRZ ;  /* 0x0000000000606805 */ /* 0x002fce000001ff00 */
.L_x_35351:
[----:B------:R-:W-:Y:S05]  /*0de0*/  BSYNC.RECONVERGENT B0 ;  /* 0x0000000000007941 */ /* 0x000fea0003800200 */
.L_x_35349:
        /* <DEDUP_REMOVED lines=70> */
[----:B------:R-:W-:Y:S01]  /*1250*/  IMAD R6, R104, -0x326172a9, RZ ;  /* 0xcd9e8d5768067824 */ /* 0x000fe200078e02ff */
[----:B------:R-:W-:Y:S01]  /*1260*/  LOP3.LUT R3, R4, 0x3, RZ, 0xc0, !PT ;  /* 0x0000000304037812 */ /* 0x000fe200078ec0ff */
[----:B012---:R-:W-:-:S07]  /*1270*/  IMAD.MOV.U32 R4, RZ, RZ, RZ ;  /* 0x000000ffff047224 */ /* 0x007fce00078e00ff */
.L_x_35721:
[----:B0-----:R-:W0:Y:S01]  /*1280*/  @UP0 LDCU.64 UR24, c[0x0][0x3e0] ;  /* 0x00007c00ff1807ac */ /* 0x001e220008000a00 */
[----:B------:R-:W-:Y:S01]  /*1290*/  PLOP3.LUT P0, PT, PT, PT, UP0, 0x80, 0x8 ;  /* 0x000000000008781c */ /* 0x000fe20003f0f008 */
[----:B------:R-:W-:Y:S01]  /*12a0*/  IMAD.MOV.U32 R150, RZ, RZ, 0x4 ;  /* 0x00000004ff967424 */ /* 0x000fe200078e00ff */
        /* <DEDUP_REMOVED lines=34> */
.L_x_37220:
[----:B------:R-:W-:Y:S05]  /*14d0*/  BRX R142 -0x14e0                                       (*"BRANCH_TARGETS .L_x_37221,.L_x_37222,.L_x_37223"*) ;  /* 0xffffffe88ec87949 */ /* 0x000fea000383ffff */
.L_x_37223:
[----:B------:R-:W-:Y:S01]  /*14e0*/  VIADD R150, R3, 0x1 ;  /* 0x0000000103967836 */ /* 0x000fe20000000000 */
[----:B------:R-:W-:Y:S01]  /*14f0*/  MOV R149, R2 ;  /* 0x0000000200957202 */ /* 0x000fe20000000f00 */
[----:B------:R-:W-:Y:S01]  /*1500*/  IMAD.MOV.U32 R142, RZ, RZ, R5 ;  /* 0x000000ffff8e7224 */ /* 0x000fe200078e0005 */
[----:B------:R-:W-:Y:S06]  /*1510*/  BRA `(.L_x_35357) ;  /* 0x0000000400107947 */ /* 0x000fec0003800000 */
.L_x_37221:
[----:B------:R-:W-:Y:S01]  /*1520*/  IMAD.MOV.U32 R142, RZ, RZ, R5 ;  /* 0x000000ffff8e7224 */ /* 0x000fe200078e0005 */
[----:B------:R-:W-:Y:S01]  /*1530*/  MOV R149, R7 ;  /* 0x0000000700957202 */ /* 0x000fe20000000f00 */
[----:B------:R-:W-:Y:S01]  /*1540*/  IMAD.MOV.U32 R150, RZ, RZ, 0x3 ;  /* 0x00000003ff967424 */ /* 0x000fe200078e00ff */
[----:B------:R-:W-:Y:S06]  /*1550*/  BRA `(.L_x_35357) ;  /* 0x0000000400007947 */ /* 0x000fec0003800000 */
.L_x_37222:
        /* <DEDUP_REMOVED lines=13> */
.L_x_35359:
[----:B------:R-:W-:Y:S05]  /*1630*/  BSYNC.RECONVERGENT B3 ;  /* 0x0000000000037941 */ /* 0x000fea0003800200 */
.L_x_35358:
        /* <DEDUP_REMOVED lines=48> */
[----:B------:R-:W-:Y:S02]  /*1940*/  IMAD.MOV.U32 R142, RZ, RZ, R150 ;  /* 0x000000ffff8e7224 */ /* 0x000fe400078e0096 */
[----:B------:R-:W-:-:S07]  /*1950*/  IMAD.MOV.U32 R150, RZ, RZ, RZ ;  /* 0x000000ffff967224 */ /* 0x000fce00078e00ff */
.L_x_35357:
[----:B------:R-:W-:Y:S05]  /*1960*/  BSYNC.RECONVERGENT B2 ;  /* 0x0000000000027941 */ /* 0x000fea0003800200 */
.L_x_35356:
        /* <DEDUP_REMOVED lines=24> */
.L_x_35362:
        /* <DEDUP_REMOVED lines=13> */
.L_x_35364:
[----:B------:R-:W-:Y:S05]  /*1bc0*/  BSYNC.RECONVERGENT B3 ;  /* 0x0000000000037941 */ /* 0x000fea0003800200 */
.L_x_35363:
        /* <DEDUP_REMOVED lines=50> */
.L_x_35361:
[----:B------:R-:W-:Y:S05]  /*1ef0*/  BSYNC.RECONVERGENT B2 ;  /* 0x0000000000027941 */ /* 0x000fea0003800200 */
.L_x_35360:
        /* <DEDUP_REMOVED lines=21> */
.L_x_35367:
        /* <DEDUP_REMOVED lines=13> */
.L_x_35369:
[----:B------:R-:W-:Y:S05]  /*2120*/  BSYNC.RECONVERGENT B3 ;  /* 0x0000000000037941 */ /* 0x000fea0003800200 */
.L_x_35368:
        /* <DEDUP_REMOVED lines=50> */
.L_x_35366:
[----:B------:R-:W-:Y:S05]  /*2450*/  BSYNC.RECONVERGENT B2 ;  /* 0x0000000000027941 */ /* 0x000fea0003800200 */
.L_x_35365:
        /* <DEDUP_REMOVED lines=21> */
.L_x_35372:
        /* <DEDUP_REMOVED lines=13> */
.L_x_35374:
[----:B------:R-:W-:Y:S05]  /*2680*/  BSYNC.RECONVERGENT B3 ;  /* 0x0000000000037941 */ /* 0x000fea0003800200 */
.L_x_35373:
        /* <DEDUP_REMOVED lines=50> */
.L_x_35371:
[----:B------:R-:W-:Y:S05]  /*29b0*/  BSYNC.RECONVERGENT B2 ;  /* 0x0000000000027941 */ /* 0x000fea0003800200 */
.L_x_35370:
[----:B------:R-:W-:Y:S01]  /*29c0*/  I2FP.F32.U32 R150, R151 ;  /* 0x0000009700967245 */ /* 0x000fe20000201000 */
[----:B------:R-:W-:-:S04]  /*29d0*/  FMUL.FTZ R152, R111, R141 ;  /* 0x0000008d6f987220 */ /* 0x000fc80000410000 */
[----:B------:R-:W-:Y:S01]  /*29e0*/  FFMA.FTZ R150, R150, R149, 1.1641532182693481445e-10 ;  /* 0x2f00000096967423 */ /* 0x000fe20000010095 */
[----:B------:R-:W-:-:S04]  /*29f0*/  FMUL.FTZ R152, R152, R5 ;  /* 0x0000000598987220 */ /* 0x000fc80000410000 */
[----:B------:R-:W-:-:S04]  /*2a00*/  FSETP.GTU.FTZ.AND P4, PT, R150, R143, PT ;  /* 0x0000008f9600720b */ /* 0x000fc80003f9c000 */
[----:B------:R-:W-:Y:S02]  /*2a10*/  FSEL R152, R152, RZ, !P4 ;  /* 0x000000ff98987208 */ /* 0x000fe40006000000 */
[----:B------:R-:W-:-:S03]  /*2a20*/  PLOP3.LUT P3, PT, P4, PT, PT, 0x8, 0x80 ;  /* 0x000000000080781c */ /* 0x000fc6000276e170 */
[----:B------:R-:W-:Y:S01]  /*2a30*/  FFMA.FTZ R111, R152, R19, R107 ;  /* 0x00000013986f7223 */ /* 0x000fe2000001006b */
[----:B------:R-:W-:Y:S09]  /*2a40*/  BRA `(.L_x_35375) ;  /* 0x0000001400787947 */ /* 0x000ff20003800000 */
.L_x_35355:
        /* <DEDUP_REMOVED lines=16> */
.L_x_35378:
        /* <DEDUP_REMOVED lines=13> */
.L_x_35380:
[----:B------:R-:W-:Y:S05]  /*2c20*/  BSYNC.RECONVERGENT B3 ;  /* 0x0000000000037941 */ /* 0x000fea0003800200 */
.L_x_35379:
[----:B------:R-:W-:Y:S01]  /*2c30*/  IMAD.WIDE.U32 R150, R146, -0x326172a9, RZ ;  /* 0xcd9e8d5792967825 */ /* 0x000fe200078e00ff */
[----:B------:R-:W-:Y:S01]  /*2c40*/  LOP3.LUT R2, R4, UR5, R143, 0x96, !PT ;  /* 0x0000000504027c12 */ /* 0x000fe2000f8e968f */
[----:B------:R-:W-:Y:S02]  /*2c50*/  UIADD3 UR23, UPT, UPT, UR5, -0x4498517b, URZ ;  /* 0xbb67ae8505177890 */ /* 0x000fe4000fffe0ff */
        /* <DEDUP_REMOVED lines=47> */
.L_x_35377:
[----:B------:R-:W-:Y:S05]  /*2f50*/  BSYNC.RECONVERGENT B2 ;  /* 0x0000000000027941 */ /* 0x000fea0003800200 */
.L_x_35376:
[----:B------:R-:W0:Y:S01]  /*2f60*/  LDC R143, c[0x0][0x408] ;  /* 0x00010200ff8f7b82 */ /* 0x000e220000000800 */
[----:B------:R-:W-:Y:S01]  /*2f70*/  ISETP.NE.AND P2, PT, R151, 0x1, PT ;  /* 0x000000019700780c */ /* 0x000fe20003f45270 */
[----:B------:R-:W-:Y:S01]  /*2f80*/  IMAD.MOV.U32 R5, RZ, RZ, 0x2f800000 ;  /* 0x2f800000ff057424 */ /* 0x000fe200078e00ff */
[----:B------:R-:W-:Y:S01]  /*2f90*/  I2FP.F32.U32 R150, R150 ;  /* 0x0000009600967245 */ /* 0x000fe20000201000 */
[----:B-----5:R-:W-:Y:S01]  /*2fa0*/  FMUL.FTZ R108, R108, R141 ;  /* 0x0000008d6c6c7220 */ /* 0x020fe20000410000 */
[----:B------:R-:W-:Y:S01]  /*2fb0*/  BSSY.RECONVERGENT B2, `(.L_x_35381) ;  /* 0x0000052000027945 */ /* 0x000fe20003800200 */
[----:B------:R-:W-:Y:S02]  /*2fc0*/  MOV R3, R6 ;  /* 0x0000000600037202 */ /* 0x000fe40000000f00 */
[----:B------:R-:W1:Y:S01]  /*2fd0*/  LDC R149, c[0x0][0x404] ;  /* 0x00010100ff957b82 */ /* 0x000e620000000800 */
[----:B------:R-:W-:Y:S01]  /*2fe0*/  FFMA.FTZ R150, R150, R5, 1.1641532182693481445e-10 ;  /* 0x2f00000096967423 */ /* 0x000fe20000010005 */
[----:B0-----:R-:W-:-:S04]  /*2ff0*/  FMUL.FTZ R108, R108, R143 ;  /* 0x0000008f6c6c7220 */ /* 0x001fc80000410000 */
[----:B-1----:R-:W-:Y:S01]  /*3000*/  FSETP.GTU.FTZ.AND P1, PT, R150, R149, PT ;  /* 0x000000959600720b */ /* 0x002fe20003f3c000 */
        /* <DEDUP_REMOVED lines=12> */
.L_x_35383:
        /* <DEDUP_REMOVED lines=13> */
.L_x_35385:
[----:B------:R-:W-:Y:S05]  /*31a0*/  BSYNC.RECONVERGENT B3 ;  /* 0x0000000000037941 */ /* 0x000fea0003800200 */
.L_x_35384:
        /* <DEDUP_REMOVED lines=50> */
.L_x_35382:
[----:B------:R-:W-:Y:S05]  /*34d0*/  BSYNC.RECONVERGENT B2 ;  /* 0x0000000000027941 */ /* 0x000fea0003800200 */
.L_x_35381:
[----:B------:R-:W-:Y:S01]  /*34e0*/  I2FP.F32.U32 R108, R3 ;  /* 0x00000003006c7245 */ /* 0x000fe20000201000 */
[----:B------:R-:W-:Y:S01]  /*34f0*/  BSSY.RECONVERGENT B2, `(.L_x_35386) ;  /* 0x0000053000027945 */ /* 0x000fe20003800200 */
[----:B------:R-:W-:Y:S01]  /*3500*/  ISETP.NE.AND P3, PT, R150, 0x1, PT ;  /* 0x000000019600780c */ /* 0x000fe20003f65270 */
[----:B------:R-:W-:Y:S02]  /*3510*/  HFMA2 R151, -RZ, RZ, 0, 1.1920928955078125e-07 ;  /* 0x00000002ff977431 */ /* 0x000fe400000001ff */
[----:B------:R-:W-:Y:S02]  /*3520*/  IMAD.MOV.U32 R3, RZ, RZ, R6 ;  /* 0x000000ffff037224 */ /* 0x000fe400078e0006 */
[----:B------:R-:W-:-:S05]  /*3530*/  FFMA.FTZ R108, R108, R5, 1.1641532182693481445e-10 ;  /* 0x2f0000006c6c7423 */ /* 0x000fca0000010005 */
[----:B------:R-:W-:Y:S01]  /*3540*/  FSETP.GTU.FTZ.AND P2, PT, R108, R149, PT ;  /* 0x000000956c00720b */ /* 0x000fe20003f5c000 */
[----:B------:R-:W-:-:S03]  /*3550*/  FMUL.FTZ R108, R109, R141 ;  /* 0x0000008d6d6c7220 */ /* 0x000fc60000410000 */
[----:B------:R-:W-:Y:S01]  /*3560*/  PLOP3.LUT P1, PT, P2, PT, PT, 0x8, 0x80 ;  /* 0x000000000080781c */ /* 0x000fe2000172e170 */
[----:B------:R-:W-:-:S05]  /*3570*/  FMUL.FTZ R108, R108, R143 ;  /* 0x0000008f6c6c7220 */ /* 0x000fca0000410000 */
[----:B------:R-:W-:Y:S01]  /*3580*/  FSEL R152, R108, RZ, !P2 ;  /* 0x000000ff6c987208 */ /* 0x000fe20005000000 */
        /* <DEDUP_REMOVED lines=9> */
.L_x_35388:
        /* <DEDUP_REMOVED lines=13> */
.L_x_35390:
[----:B------:R-:W-:Y:S05]  /*36f0*/  BSYNC.RECONVERGENT B3 ;  /* 0x0000000000037941 */ /* 0x000fea0003800200 */
.L_x_35389:
        /* <DEDUP_REMOVED lines=50> */
.L_x_35387:
[----:B------:R-:W-:Y:S05]  /*3a20*/  BSYNC.RECONVERGENT B2 ;  /* 0x0000000000027941 */ /* 0x000fea0003800200 */
.L_x_35386:
        /* <DEDUP_REMOVED lines=20> */
.L_x_35393:
        /* <DEDUP_REMOVED lines=13> */
.L_x_35395:
[----:B------:R-:W-:Y:S05]  /*3c40*/  BSYNC.RECONVERGENT B3 ;  /* 0x0000000000037941 */ /* 0x000fea0003800200 */
.L_x_35394:
        /* <DEDUP_REMOVED lines=50> */
.L_x_35392:
[----:B------:R-:W-:Y:S05]  /*3f70*/  BSYNC.RECONVERGENT B2 ;  /* 0x0000000000027941 */ /* 0x000fea0003800200 */
.L_x_35391:
[----:B------:R-:W-:Y:S01]  /*3f80*/  I2FP.F32.U32 R108, R109 ;  /* 0x0000006d006c7245 */ /* 0x000fe20000201000 */
[----:B------:R-:W-:Y:S01]  /*3f90*/  FMUL.FTZ R110, R111, R141 ;  /* 0x0000008d6f6e7220 */ /* 0x000fe20000410000 */
[----:B------:R-:W-:-:S03]  /*3fa0*/  FMUL.FTZ R109, R152, R17 ;  /* 0x00000011986d7220 */ /* 0x000fc60000410000 */
[----:B------:R-:W-:Y:S01]  /*3fb0*/  FFMA.FTZ R108, R108, R5, 1.1641532182693481445e-10 ;  /* 0x2f0000006c6c7423 */ /* 0x000fe20000010005 */
[----:B------:R-:W-:-:S04]  /*3fc0*/  FMUL.FTZ R110, R110, R143 ;  /* 0x0000008f6e6e7220 */ /* 0x000fc80000410000 */
[----:B------:R-:W-:Y:S01]  /*3fd0*/  FSETP.GTU.FTZ.AND P4, PT, R108, R149, PT ;  /* 0x000000956c00720b */ /* 0x000fe20003f9c000 */
[----:B------:R-:W-:-:S03]  /*3fe0*/  FMUL.FTZ R108, R153, R16 ;  /* 0x00000010996c7220 */ /* 0x000fc60000410000 */
[----:B------:R-:W-:Y:S01]  /*3ff0*/  FSEL R150, R110, RZ, !P4 ;  /* 0x000000ff6e967208 */ /* 0x000fe20006000000 */
[----:B------:R-:W-:Y:S01]  /*4000*/  FMUL.FTZ R110, R155, R18 ;  /* 0x000000129b6e7220 */ /* 0x000fe20000410000 */
[----:B------:R-:W-:-:S03]  /*4010*/  PLOP3.LUT P3, PT, P4, PT, PT, 0x8, 0x80 ;  /* 0x000000000080781c */ /* 0x000fc6000276e170 */
[----:B------:R-:W-:-:S10]  /*4020*/  FMUL.FTZ R111, R150, R19 ;  /* 0x00000013966f7220 */ /* 0x000fd40000410000 */
.L_x_35375:
        /* <DEDUP_REMOVED lines=14> */
.L_x_35354:
[----:B---3--:R-:W-:Y:S05]  /*4110*/  BSYNC.RECONVERGENT B1 ;  /* 0x0000000000017941 */ /* 0x008fea0003800200 */
.L_x_35353:
        /* <DEDUP_REMOVED lines=29> */
.L_x_35401:
        /* <DEDUP_REMOVED lines=13> */
.L_x_35403:
[----:B------:R-:W-:Y:S05]  /*43c0*/  BSYNC.RECONVERGENT B3 ;  /* 0x0000000000037941 */ /* 0x000fea0003800200 */
.L_x_35402:
        /* <DEDUP_REMOVED lines=48> */
[----:B------:R-:W-:-:S07]  /*46d0*/  IMAD.MOV.U32 R151, RZ, RZ, RZ ;  /* 0x000000ffff977224 */ /* 0x000fce00078e00ff */
.L_x_35400:
[----:B------:R-:W-:Y:S05]  /*46e0*/  BSYNC.RECONVERGENT B2 ;  /* 0x0000000000027941 */ /* 0x000fea0003800200 */
.L_x_35399:
        /* <DEDUP_REMOVED lines=24> */
.L_x_35406:
        /* <DEDUP_REMOVED lines=13> */
.L_x_35408:
[----:B------:R-:W-:Y:S05]  /*4940*/  BSYNC.RECONVERGENT B3 ;  /* 0x0000000000037941 */ /* 0x000fea0003800200 */
.L_x_35407:
        /* <DEDUP_REMOVED lines=50> */
.L_x_35405:
[----:B------:R-:W-:Y:S05]  /*4c70*/  BSYNC.RECONVERGENT B2 ;  /* 0x0000000000027941 */ /* 0x000fea0003800200 */
.L_x_35404:
        /* <DEDUP_REMOVED lines=21> */
.L_x_35411:
        /* <DEDUP_REMOVED lines=13> */
.L_x_35413:
[----:B------:R-:W-:Y:S05]  /*4ea0*/  BSYNC.RECONVERGENT B3 ;  /* 0x0000000000037941 */ /* 0x000fea0003800200 */
.L_x_35412:
        /* <DEDUP_REMOVED lines=48> */
[----:B------:R-:W-:Y:S02]  /*51b0*/  LOP3.LUT R7, R156, UR23, R153, 0x96, !PT ;  /* 0x000000179c077c12 */ /* 0x000fe4000f8e9699 */
[----:B------:R-:W-:-:S07]  /*51c0*/  MOV R150, R152 ;  /* 0x0000009800967202 */ /* 0x000fce0000000f00 */
.L_x_35410:
[----:B------:R-:W-:Y:S05]  /*51d0*/  BSYNC.RECONVERGENT B2 ;  /* 0x0000000000027941 */ /* 0x000fea0003800200 */
.L_x_35409:
        /* <DEDUP_REMOVED lines=21> */
.L_x_35416:
        /* <DEDUP_REMOVED lines=13> */
.L_x_35418:
[----:B------:R-:W-:Y:S05]  /*5400*/  BSYNC.RECONVERGENT B3 ;  /* 0x0000000000037941 */ /* 0x000fea0003800200 */
.L_x_35417:
        /* <DEDUP_REMOVED lines=49> */
[----:B------:R-:W-:-:S07]  /*5720*/  IMAD.MOV.U32 R3, RZ, RZ, RZ ;  /* 0x000000ffff037224 */ /* 0x000fce00078e00ff */
.L_x_35415:
[----:B------:R-:W-:Y:S05]  /*5730*/  BSYNC.RECONVERGENT B2 ;  /* 0x0000000000027941 */ /* 0x000fea0003800200 */
.L_x_35414:
        /* <DEDUP_REMOVED lines=9> */
.L_x_35398:
        /* <DEDUP_REMOVED lines=16> */
.L_x_35422:
        /* <DEDUP_REMOVED lines=13> */
.L_x_35424:
[----:B------:R-:W-:Y:S05]  /*59a0*/  BSYNC.RECONVERGENT B3 ;  /* 0x0000000000037941 */ /* 0x000fea0003800200 */
.L_x_35423:
        /* <DEDUP_REMOVED lines=47> */
[----:B------:R-:W-:Y:S01]  /*5ca0*/  LOP3.LUT R7, R152, UR23, R151, 0x96, !PT ;  /* 0x0000001798077c12 */ /* 0x000fe2000f8e9697 */
[----:B------:R-:W-:-:S07]  /*5cb0*/  IMAD.MOV.U32 R151, RZ, RZ, R5 ;  /* 0x000000ffff977224 */ /* 0x000fce00078e0005 */
.L_x_35421:
[----:B------:R-:W-:Y:S05]  /*5cc0*/  BSYNC.RECONVERGENT B2 ;  /* 0x0000000000027941 */ /* 0x000fea0003800200 */
.L_x_35420:
[----:B------:R-:W0:Y:S01]  /*5cd0*/  LDC R143, c[0x0][0x408] ;  /* 0x00010200ff8f7b82 */ /* 0x000e220000000800 */
[----:B------:R-:W-:Y:S01]  /*5ce0*/  ISETP.NE.AND P2, PT, R153, 0x1, PT ;  /* 0x000000019900780c */ /* 0x000fe20003f45270 */
[----:B------:R-:W-:Y:S01]  /*5cf0*/  HFMA2 R5, -RZ, RZ, 0.1171875, 0 ;  /* 0x2f800000ff057431 */ /* 0x000fe200000001ff */
[----:B------:R-:W-:Y:S01]  /*5d00*/  I2FP.F32.U32 R152, R151 ;  /* 0x0000009700987245 */ /* 0x000fe20000201000 */
[----:B-----5:R-:W-:Y:S01]  /*5d10*/  FMUL.FTZ R112, R112, R141 ;  /* 0x0000008d70707220 */ /* 0x020fe20000410000 */
[----:B------:R-:W-:Y:S01]  /*5d20*/  BSSY.RECONVERGENT B2, `(.L_x_35425) ;  /* 0x0000052000027945 */ /* 0x000fe20003800200 */
[----:B------:R-:W-:Y:S02]  /*5d30*/  IMAD.MOV.U32 R3, RZ, RZ, R6 ;  /* 0x000000ffff037224 */ /* 0x000fe400078e0006 */
        /* <DEDUP_REMOVED lines=16> */
.L_x_35427:
        /* <DEDUP_REMOVED lines=13> */
.L_x_35429:
[----:B------:R-:W-:Y:S05]  /*5f10*/  BSYNC.RECONVERGENT B3 ;  /* 0x0000000000037941 */ /* 0x000fea0003800200 */
.L_x_35428:
        /* <DEDUP_REMOVED lines=50> */
.L_x_35426:
[----:B------:R-:W-:Y:S05]  /*6240*/  BSYNC.RECONVERGENT B2 ;  /* 0x0000000000027941 */ /* 0x000fea0003800200 */
.L_x_35425:
[----:B------:R-:W-:Y:S01]  /*6250*/  I2FP.F32.U32 R112, R3 ;  /* 0x0000000300707245 */ /* 0x000fe20000201000 */
[----:B------:R-:W-:Y:S01]  /*6260*/  BSSY.RECONVERGENT B2, `(.L_x_35430) ;  /* 0x0000053000027945 */ /* 0x000fe20003800200 */
[----:B------:R-:W-:Y:S01]  /*6270*/  ISETP.NE.AND P3, PT, R152, 0x1, PT ;  /* 0x000000019800780c */ /* 0x000fe20003f65270 */
[----:B------:R-:W-:Y:S01]  /*6280*/  IMAD.MOV.U32 R153, RZ, RZ, 0x2 ;  /* 0x00000002ff997424 */ /* 0x000fe200078e00ff */
[----:B------:R-:W-:Y:S01]  /*6290*/  MOV R3, R6 ;  /* 0x0000000600037202 */ /* 0x000fe20000000f00 */
        /* <DEDUP_REMOVED lines=15> */
.L_x_35432:
        /* <DEDUP_REMOVED lines=13> */
.L_x_35434:
[----:B------:R-:W-:Y:S05]  /*6460*/  BSYNC.RECONVERGENT B3 ;  /* 0x0000000000037941 */ /* 0x000fea0003800200 */
.L_x_35433:
        /* <DEDUP_REMOVED lines=42> */
[----:B------:R-:W-:Y:S01]  /*6710*/  IMAD.MOV.U32 R153, RZ, RZ, RZ ;  /* 0x000000ffff997224 */ /* 0x000fe200078e00ff */
[----:B------:R-:W-:Y:S01]  /*6720*/  LOP3.LUT R112, R6, UR18, R3, 0x96, !PT ;  /* 0x0000001206707c12 */ /* 0x000fe2000f8e9603 */
[----:B------:R-:W-:Y:S01]  /*6730*/  IMAD.WIDE.U32 R6, R7, -0x326172a9, RZ ;  /* 0xcd9e8d5707067825 */ /* 0x000fe200078e00ff */
[----:B------:R-:W-:-:S03]  /*6740*/  MOV R3, R150 ;  /* 0x0000009600037202 */ /* 0x000fc60000000f00 */
[----:B------:R-:W-:Y:S01]  /*6750*/  IMAD.WIDE.U32 R112, R112, -0x2daee0ad, RZ ;  /* 0xd2511f5370707825 */ /* 0x000fe200078e00ff */
[----:B------:R-:W-:-:S03]  /*6760*/  LOP3.LUT R2, R2, UR19, R7, 0x96, !PT ;  /* 0x0000001302027c12 */ /* 0x000fc6000f8e9607 */
[----:B------:R-:W-:Y:S01]  /*6770*/  IMAD.MOV.U32 R150, RZ, RZ, R112 ;  /* 0x000000ffff967224 */ /* 0x000fe200078e0070 */
[----:B------:R-:W-:-:S07]  /*6780*/  LOP3.LUT R7, R152, UR23, R113, 0x96, !PT ;  /* 0x0000001798077c12 */ /* 0x000fce000f8e9671 */
.L_x_35431:
[----:B------:R-:W-:Y:S05]  /*6790*/  BSYNC.RECONVERGENT B2 ;  /* 0x0000000000027941 */ /* 0x000fea0003800200 */
.L_x_35430:
[----:B------:R-:W-:Y:S01]  /*67a0*/  ISETP.NE.AND P4, PT, R153, 0x1, PT ;  /* 0x000000019900780c */ /* 0x000fe20003f85270 */
[----:B------:R-:W-:Y:S01]  /*67b0*/  FMUL.FTZ R114, R114, R141 ;  /* 0x0000008d72727220 */ /* 0x000fe20000410000 */
[----:B------:R-:W-:Y:S01]  /*67c0*/  I2FP.F32.U32 R112, R3 ;  /* 0x0000000300707245 */ /* 0x000fe20000201000 */
[----:B------:R-:W-:Y:S01]  /*67d0*/  BSSY.RECONVERGENT B2, `(.L_x_35435) ;  /* 0x0000051000027945 */ /* 0x000fe20003800200 */
[----:B------:R-:W-:Y:S02]  /*67e0*/  HFMA2 R3, -RZ, RZ, 0, 1.1920928955078125e-07 ;  /* 0x00000002ff037431 */ /* 0x000fe400000001ff */
        /* <DEDUP_REMOVED lines=15> */
.L_x_35437:
        /* <DEDUP_REMOVED lines=13> */
.L_x_35439:
[----:B------:R-:W-:Y:S05]  /*69b0*/  BSYNC.RECONVERGENT B3 ;  /* 0x0000000000037941 */ /* 0x000fea0003800200 */
.L_x_35438:
        /* <DEDUP_REMOVED lines=50> */
.L_x_35436:
[----:B------:R-:W-:Y:S05]  /*6ce0*/  BSYNC.RECONVERGENT B2 ;  /* 0x0000000000027941 */ /* 0x000fea0003800200 */
.L_x_35435:
        /* <DEDUP_REMOVED lines=11> */
.L_x_35419:
        /* <DEDUP_REMOVED lines=14> */
.L_x_35397:
[----:B------:R-:W-:Y:S05]  /*6e80*/  BSYNC.RECONVERGENT B1 ;  /* 0x0000000000017941 */ /* 0x000fea0003800200 */
.L_x_35396:
        /* <DEDUP_REMOVED lines=29> */
.L_x_35445:
[----:B------:R-:W-:Y:S01]  /*7060*/  VIADD R145, R145, 0x1 ;  /* 0x0000000191917836 */ /* 0x000fe20000000000 */
[----:B------:R-:W-:Y:S03]  /*7070*/  BSSY.RECONVERGENT B3, `(.L_x_35446) ;  /* 0x000000c000037945 */ /* 0x000fe60003800200 */
[C---:B--2---:R-:W-:Y:S01]  /*7080*/  IMAD.WIDE.U32 R152, R145.reuse, -0x2daee0ad, RZ ;  /* 0xd2511f5391987825 */ /* 0x044fe200078e00ff */
        /* <DEDUP_REMOVED lines=10> */
.L_x_35447:
[----:B------:R-:W-:Y:S05]  /*7130*/  BSYNC.RECONVERGENT B3 ;  /* 0x0000000000037941 */ /* 0x000fea0003800200 */
.L_x_35446:
[----:B------:R-:W-:Y:S01]  /*7140*/  IMAD.WIDE.U32 R2, R146, -0x326172a9, RZ ;  /* 0xcd9e8d5792027825 */ /* 0x000fe200078e00ff */
[----:B------:R-:W-:Y:S01]  /*7150*/  LOP3.LUT R6, R4, UR5, R153, 0x96, !PT ;  /* 0x0000000504067c12 */ /* 0x000fe2000f8e9699 */
[----:B------:R-:W-:Y:S02]  /*7160*/  UIADD3 UR23, UPT, UPT, UR5, -0x4498517b, URZ ;  /* 0xbb67ae8505177890 */ /* 0x000fe4000fffe0ff */
[----:B------:R-:W-:Y:S01]  /*7170*/  UIADD3 UR24, UPT, UPT, UR5, -0x126145ec, URZ ;  /* 0xed9eba1405187890 */ /* 0x000fe2000fffe0ff */
        /* <DEDUP_REMOVED lines=44> */
[----:B------:R-:W-:-:S07]  /*7440*/  HFMA2 R151, -RZ, RZ, 0, 0 ;  /* 0x00000000ff977431 */ /* 0x000fce00000001ff */
.L_x_35444:
[----:B------:R-:W-:Y:S05]  /*7450*/  BSYNC.RECONVERGENT B2 ;  /* 0x0000000000027941 */ /* 0x000fea0003800200 */
.L_x_35443:
[----:B--2---:R-:W0:Y:S01]  /*7460*/  LDC R143, c[0x0][0x408] ;  /* 0x00010200ff8f7b82 */ /* 0x004e220000000800 */
        /* <DEDUP_REMOVED lines=23> */
.L_x_35450:
        /* <DEDUP_REMOVED lines=13> */
.L_x_35452:
[----:B------:R-:W-:Y:S05]  /*76b0*/  BSYNC.RECONVERGENT B3 ;  /* 0x0000000000037941 */ /* 0x000fea0003800200 */
.L_x_35451:
        /* <DEDUP_REMOVED lines=50> */
.L_x_35449:
[----:B------:R-:W-:Y:S05]  /*79e0*/  BSYNC.RECONVERGENT B2 ;  /* 0x0000000000027941 */ /* 0x000fea0003800200 */
.L_x_35448:
        /* <DEDUP_REMOVED lines=21> */
.L_x_35455:
        /* <DEDUP_REMOVED lines=13> */
.L_x_35457:
[----:B------:R-:W-:Y:S05]  /*7c10*/  BSYNC.RECONVERGENT B3 ;  /* 0x0000000000037941 */ /* 0x000fea0003800200 */
.L_x_35456:
        /* <DEDUP_REMOVED lines=50> */
.L_x_35454:
[----:B------:R-:W-:Y:S05]  /*7f40*/  BSYNC.RECONVERGENT B2 ;  /* 0x0000000000027941 */ /* 0x000fea0003800200 */
.L_x_35453:
        /* <DEDUP_REMOVED lines=21> */
.L_x_35460:
        /* <DEDUP_REMOVED lines=13> */
.L_x_35462:
[----:B------:R-:W-:Y:S05]  /*8170*/  BSYNC.RECONVERGENT B3 ;  /* 0x0000000000037941 */ /* 0x000fea0003800200 */
.L_x_35461:
        /* <DEDUP_REMOVED lines=49> */
[----:B------:R-:W-:-:S07]  /*8490*/  MOV R150, R152 ;  /* 0x0000009800967202 */ /* 0x000fce0000000f00 */
.L_x_35459:
[----:B------:R-:W-:Y:S05]  /*84a0*/  BSYNC.RECONVERGENT B2 ;  /* 0x0000000000027941 */ /* 0x000fea0003800200 */
.L_x_35458:
        /* <DEDUP_REMOVED lines=9> */
.L_x_35442:
[----:B------:R-:W-:Y:S01]  /*8540*/  ISETP.NE.AND P0, PT, R3, 0x1, PT ;  /* 0x000000010300780c */ /* 0x000fe20003f05270 */
[----:B------:R-:W-:Y:S01]  /*8550*/  BSSY.RECONVERGENT B2, `(.L_x_35464) ;  /* 0x000004e000027945 */ /* 0x000fe20003800200 */
[----:B--2---:R-:W-:Y:S01]  /*8560*/  IMAD.MOV.U32 R153, RZ, RZ, 0x2 ;  /* 0x00000002ff997424 */ /* 0x004fe200078e00ff */
        /* <DEDUP_REMOVED lines=13> */
.L_x_35466:
        /* <DEDUP_REMOVED lines=13> */
.L_x_35468:
[----:B------:R-:W-:Y:S05]  /*8710*/  BSYNC.RECONVERGENT B3 ;  /* 0x0000000000037941 */ /* 0x000fea0003800200 */
.L_x_35467:
        /* <DEDUP_REMOVED lines=49> */
.L_x_35465:
[----:B------:R-:W-:Y:S05]  /*8a30*/  BSYNC.RECONVERGENT B2 ;  /* 0x0000000000027941 */ /* 0x000fea0003800200 */
.L_x_35464:
[----:B------:R-:W0:Y:S01]  /*8a40*/  LDC R143, c[0x0][0x408] ;  /* 0x00010200ff8f7b82 */ /* 0x000e220000000800 */
[----:B------:R-:W-:Y:S01]  /*8a50*/  ISETP.NE.AND P2, PT, R153, 0x1, PT ;  /* 0x000000019900780c */ /* 0x000fe20003f45270 */
[----:B-----5:R-:W-:Y:S01]  /*8a60*/  FMUL.FTZ R116, R116, R141 ;  /* 0x0000008d74747220 */ /* 0x020fe20000410000 */
[----:B------:R-:W-:Y:S01]  /*8a70*/  I2FP.F32.U32 R152, R149 ;  /* 0x0000009500987245 */ /* 0x000fe20000201000 */
[----:B------:R-:W-:Y:S01]  /*8a80*/  IMAD.MOV.U32 R149, RZ, RZ, 0x2f800000 ;  /* 0x2f800000ff957424 */ /* 0x000fe200078e00ff */
[----:B------:R-:W-:Y:S01]  /*8a90*/  BSSY.RECONVERGENT B2, `(.L_x_35469) ;  /* 0x0000052000027945 */ /* 0x000fe20003800200 */
[----:B------:R-:W-:Y:S02]  /*8aa0*/  IMAD.MOV.U32 R3, RZ, RZ, R6 ;  /* 0x000000ffff037224 */ /* 0x000fe400078e0006 */
[----:B------:R-:W1:Y:S01]  /*8ab0*/  LDC R5, c[0x0][0x404] ;  /* 0x00010100ff057b82 */ /* 0x000e620000000800 */
[----:B------:R-:W-:Y:S01]  /*8ac0*/  FFMA.FTZ R152, R152, R149, 1.1641532182693481445e-10 ;  /* 0x2f00000098987423 */ /* 0x000fe20000010095 */
[----:B0-----:R-:W-:-:S04]  /*8ad0*/  FMUL.FTZ R116, R116, R143 ;  /* 0x0000008f74747220 */ /* 0x001fc80000410000 */
[----:B-1----:R-:W-:Y:S01]  /*8ae0*/  FSETP.GTU.FTZ.AND P1, PT, R152, R5, PT ;  /* 0x000000059800720b */ /* 0x002fe20003f3c000 */
        /* <DEDUP_REMOVED lines=12> */
.L_x_35471:
        /* <DEDUP_REMOVED lines=13> */
.L_x_35473:
[----:B------:R-:W-:Y:S05]  /*8c80*/  BSYNC.RECONVERGENT B3 ;  /* 0x0000000000037941 */ /* 0x000fea0003800200 */
.L_x_35472:
        /* <DEDUP_REMOVED lines=50> */
.L_x_35470:
[----:B------:R-:W-:Y:S05]  /*8fb0*/  BSYNC.RECONVERGENT B2 ;  /* 0x0000000000027941 */ /* 0x000fea0003800200 */
.L_x_35469:
[----:B------:R-:W-:Y:S01]  /*8fc0*/  I2FP.F32.U32 R116, R3 ;  /* 0x0000000300747245 */ /* 0x000fe20000201000 */
[----:B------:R-:W-:Y:S01]  /*8fd0*/  BSSY.RECONVERGENT B2, `(.L_x_35474) ;  /* 0x0000053000027945 */ /* 0x000fe20003800200 */
[----:B------:R-:W-:Y:S01]  /*8fe0*/  ISETP.NE.AND P3, PT, R152, 0x1, PT ;  /* 0x000000019800780c */ /* 0x000fe20003f65270 */
[----:B------:R-:W-:Y:S02]  /*8ff0*/  IMAD.MOV.U32 R153, RZ, RZ, 0x2 ;  /* 0x00000002ff997424 */ /* 0x000fe400078e00ff */
[----:B------:R-:W-:Y:S01]  /*9000*/  FFMA.FTZ R116, R116, R149, 1.1641532182693481445e-10 ;  /* 0x2f00000074747423 */ /* 0x000fe20000010095 */
[----:B------:R-:W-:-:S04]  /*9010*/  IMAD.MOV.U32 R3, RZ, RZ, R6 ;  /* 0x000000ffff037224 */ /* 0x000fc800078e0006 */
        /* <DEDUP_REMOVED lines=14> */
.L_x_35476:
        /* <DEDUP_REMOVED lines=13> */
.L_x_35478:
[----:B------:R-:W-:Y:S05]  /*91d0*/  BSYNC.RECONVERGENT B3 ;  /* 0x0000000000037941 */ /* 0x000fea0003800200 */
.L_x_35477:
        /* <DEDUP_REMOVED lines=50> */
.L_x_35475:
[----:B------:R-:W-:Y:S05]  /*9500*/  BSYNC.RECONVERGENT B2 ;  /* 0x0000000000027941 */ /* 0x000fea0003800200 */
.L_x_35474:
        /* <DEDUP_REMOVED lines=20> */
.L_x_35481:
        /* <DEDUP_REMOVED lines=13> */
.L_x_35483:
[----:B------:R-:W-:Y:S05]  /*9720*/  BSYNC.RECONVERGENT B3 ;  /* 0x0000000000037941 */ /* 0x000fea0003800200 */
.L_x_35482:
        /* <DEDUP_REMOVED lines=50> */
.L_x_35480:
[----:B------:R-:W-:Y:S05]  /*9a50*/  BSYNC.RECONVERGENT B2 ;  /* 0x0000000000027941 */ /* 0x000fea0003800200 */
.L_x_35479:
        /* <DEDUP_REMOVED lines=11> */
.L_x_35463:
        /* <DEDUP_REMOVED lines=11> */
[----:B-1----:R-:W-:-:S04]  /*9bc0*/  IMAD.WIDE.U32 R152, R142, 0x4, R152 ;  /* 0x000000048e987825 */ /* 0x002fc800078e0098 */
[----:B------:R-:W-:Y:S01]  /*9bd0*/  VIADD R142, R142, 0x20 ;  /* 0x000000208e8e7836 */ /* 0x000fe20000000000 */
[----:B------:R3:W-:Y:S06]  /*9be0*/  STG.E desc[UR6][R152.64], R143 ;  /* 0x0000008f98007986 */ /* 0x0007ec000c101906 */
.L_x_35441:
[----:B------:R-:W-:Y:S05]  /*9bf0*/  BSYNC.RECONVERGENT B1 ;  /* 0x0000000000017941 */ /* 0x000fea0003800200 */
.L_x_35440:
[----:B------:R-:W-:Y:S01]  /*9c00*/  ISETP.GE.U32.AND P0, PT, R0, 0x80, PT ;  /* 0x000000800000780c */ /* 0x000fe20003f06070 */
[----:B------:R-:W-:Y:S03]  /*9c10*/  BSSY.RECONVERGENT B1, `(.L_x_35484) ;  /* 0x00002d7000017945 */ /* 0x000fe60003800200 */
[----:B0-23--:R-:W-:-:S09]  /*9c20*/  P2R R153, PR, RZ, 0x1 ;  /* 0x00000001ff997803 */ /* 0x00dfd20000000000 */
        /* <DEDUP_REMOVED lines=26> */
.L_x_35489:
        /* <DEDUP_REMOVED lines=13> */
.L_x_35491:
[----:B------:R-:W-:Y:S05]  /*9ea0*/  BSYNC.RECONVERGENT B3 ;  /* 0x0000000000037941 */ /* 0x000fea0003800200 */
.L_x_35490:
        /* <DEDUP_REMOVED lines=49> */
[----:B------:R-:W-:-:S07]  /*a1c0*/  HFMA2 R151, -RZ, RZ, 0, 0 ;  /* 0x00000000ff977431 */ /* 0x000fce00000001ff */
.L_x_35488:
[----:B------:R-:W-:Y:S05]  /*a1d0*/  BSYNC.RECONVERGENT B2 ;  /* 0x0000000000027941 */ /* 0x000fea0003800200 */
.L_x_35487:
        /* <DEDUP_REMOVED lines=24> */
.L_x_35494:
        /* <DEDUP_REMOVED lines=13> */
.L_x_35496:
[----:B------:R-:W-:Y:S05]  /*a430*/  BSYNC.RECONVERGENT B3 ;  /* 0x0000000000037941 */ /* 0x000fea0003800200 */
.L_x_35495:
        /* <DEDUP_REMOVED lines=50> */
.L_x_35493:
[----:B------:R-:W-:Y:S05]  /*a760*/  BSYNC.RECONVERGENT B2 ;  /* 0x0000000000027941 */ /* 0x000fea0003800200 */
.L_x_35492:
        /* <DEDUP_REMOVED lines=21> */
.L_x_35499:
        /* <DEDUP_REMOVED lines=13> */
.L_x_35501:
[----:B------:R-:W-:Y:S05]  /*a990*/  BSYNC.RECONVERGENT B3 ;  /* 0x0000000000037941 */ /* 0x000fea0003800200 */
.L_x_35500:
        /* <DEDUP_REMOVED lines=50> */
.L_x_35498:
[----:B------:R-:W-:Y:S05]  /*acc0*/  BSYNC.RECONVERGENT B2 ;  /* 0x0000000000027941 */ /* 0x000fea0003800200 */
.L_x_35497:
        /* <DEDUP_REMOVED lines=21> */
.L_x_35504:
        /* <DEDUP_REMOVED lines=13> */
.L_x_35506:
[----:B------:R-:W-:Y:S05]  /*aef0*/  BSYNC.RECONVERGENT B3 ;  /* 0x0000000000037941 */ /* 0x000fea0003800200 */
.L_x_35505:
        /* <DEDUP_REMOVED lines=50> */
.L_x_35503:
[----:B------:R-:W-:Y:S05]  /*b220*/  BSYNC.RECONVERGENT B2 ;  /* 0x0000000000027941 */ /* 0x000fea0003800200 */
.L_x_35502:
        /* <DEDUP_REMOVED lines=9> */
.L_x_35486:
        /* <DEDUP_REMOVED lines=16> */
.L_x_35510:
        /* <DEDUP_REMOVED lines=13> */
.L_x_35512:
[----:B------:R-:W-:Y:S05]  /*b490*/  BSYNC.RECONVERGENT B3 ;  /* 0x0000000000037941 */ /* 0x000fea0003800200 */
.L_x_35511:
        /* <DEDUP_REMOVED lines=50> */
.L_x_35509:
[----:B------:R-:W-:Y:S05]  /*b7c0*/  BSYNC.RECONVERGENT B2 ;  /* 0x0000000000027941 */ /* 0x000fea0003800200 */
.L_x_35508:
[----:B------:R-:W0:Y:S01]  /*b7d0*/  LDC R143, c[0x0][0x408] ;  /* 0x00010200ff8f7b82 */ /* 0x000e220000000800 */
[----:B------:R-:W-:Y:S01]  /*b7e0*/  ISETP.NE.AND P2, PT, R151, 0x1, PT ;  /* 0x000000019700780c */ /* 0x000fe20003f45270 */
[----:B------:R-:W-:Y:S01]  /*b7f0*/  IMAD.MOV.U32 R5, RZ, RZ, 0x2f800000 ;  /* 0x2f800000ff057424 */ /* 0x000fe200078e00ff */
[----:B------:R-:W-:Y:S01]  /*b800*/  I2FP.F32.U32 R150, R150 ;  /* 0x0000009600967245 */ /* 0x000fe20000201000 */
[----:B-----5:R-:W-:Y:S01]  /*b810*/  FMUL.FTZ R120, R120, R141 ;  /* 0x0000008d78787220 */ /* 0x020fe20000410000 */
[----:B------:R-:W-:Y:S01]  /*b820*/  BSSY.RECONVERGENT B2, `(.L_x_35513) ;  /* 0x0000052000027945 */ /* 0x000fe20003800200 */
[----:B------:R-:W-:Y:S02]  /*b830*/  HFMA2 R158, -RZ, RZ, 0, 1.1920928955078125e-07 ;  /* 0x00000002ff9e7431 */ /* 0x000fe400000001ff */
[----:B------:R-:W-:Y:S01]  /*b840*/  IMAD.MOV.U32 R3, RZ, RZ, R6 ;  /* 0x000000ffff037224 */ /* 0x000fe200078e0006 */
[----:B------:R-:W1:Y:S01]  /*b850*/  LDC R149, c[0x0][0x404] ;  /* 0x00010100ff957b82 */ /* 0x000e620000000800 */
[----:B------:R-:W-:Y:S01]  /*b860*/  FFMA.FTZ R150, R150, R5, 1.1641532182693481445e-10 ;  /* 0x2f00000096967423 */ /* 0x000fe20000010005 */
[----:B0-----:R-:W-:-:S04]  /*b870*/  FMUL.FTZ R120, R120, R143 ;  /* 0x0000008f78787220 */ /* 0x001fc80000410000 */
[----:B-1----:R-:W-:-:S04]  /*b880*/  FSETP.GTU.FTZ.AND P1, PT, R150, R149, PT ;  /* 0x000000959600720b */ /* 0x002fc80003f3c000 */
        /* <DEDUP_REMOVED lines=11> */
.L_x_35515:
        /* <DEDUP_REMOVED lines=13> */
.L_x_35517:
[----:B------:R-:W-:Y:S05]  /*ba10*/  BSYNC.RECONVERGENT B3 ;  /* 0x0000000000037941 */ /* 0x000fea0003800200 */
.L_x_35516:
        /* <DEDUP_REMOVED lines=50> */
.L_x_35514:
[----:B------:R-:W-:Y:S05]  /*bd40*/  BSYNC.RECONVERGENT B2 ;  /* 0x0000000000027941 */ /* 0x000fea0003800200 */
.L_x_35513:
        /* <DEDUP_REMOVED lines=20> */
.L_x_35520:
        /* <DEDUP_REMOVED lines=13> */
.L_x_35522:
[----:B------:R-:W-:Y:S05]  /*bf60*/  BSYNC.RECONVERGENT B3 ;  /* 0x0000000000037941 */ /* 0x000fea0003800200 */
.L_x_35521:
        /* <DEDUP_REMOVED lines=50> */
.L_x_35519:
[----:B------:R-:W-:Y:S05]  /*c290*/  BSYNC.RECONVERGENT B2 ;  /* 0x0000000000027941 */ /* 0x000fea0003800200 */
.L_x_35518:
        /* <DEDUP_REMOVED lines=20> */
.L_x_35525:
        /* <DEDUP_REMOVED lines=13> */
.L_x_35527:
[----:B------:R-:W-:Y:S05]  /*c4b0*/  BSYNC.RECONVERGENT B3 ;  /* 0x0000000000037941 */ /* 0x000fea0003800200 */
.L_x_35526:
        /* <DEDUP_REMOVED lines=50> */
.L_x_35524:
[----:B------:R-:W-:Y:S05]  /*c7e0*/  BSYNC.RECONVERGENT B2 ;  /* 0x0000000000027941 */ /* 0x000fea0003800200 */
.L_x_35523:
        /* <DEDUP_REMOVED lines=11> */
.L_x_35507:
        /* <DEDUP_REMOVED lines=14> */
.L_x_35485:
[----:B------:R-:W-:Y:S05]  /*c980*/  BSYNC.RECONVERGENT B1 ;  /* 0x0000000000017941 */ /* 0x000fea0003800200 */
.L_x_35484:
        /* <DEDUP_REMOVED lines=29> */
.L_x_35533:
        /* <DEDUP_REMOVED lines=13> */
.L_x_35535:
[----:B------:R-:W-:Y:S05]  /*cc30*/  BSYNC.RECONVERGENT B3 ;  /* 0x0000000000037941 */ /* 0x000fea0003800200 */
.L_x_35534:
        /* <DEDUP_REMOVED lines=49> */
.L_x_35532:
[----:B------:R-:W-:Y:S05]  /*cf50*/  BSYNC.RECONVERGENT B2 ;  /* 0x0000000000027941 */ /* 0x000fea0003800200 */
.L_x_35531:
        /* <DEDUP_REMOVED lines=24> */
.L_x_35538:
        /* <DEDUP_REMOVED lines=13> */
.L_x_35540:
[----:B------:R-:W-:Y:S05]  /*d1b0*/  BSYNC.RECONVERGENT B3 ;  /* 0x0000000000037941 */ /* 0x000fea0003800200 */
.L_x_35539:
        /* <DEDUP_REMOVED lines=50> */
.L_x_35537:
[----:B------:R-:W-:Y:S05]  /*d4e0*/  BSYNC.RECONVERGENT B2 ;  /* 0x0000000000027941 */ /* 0x000fea0003800200 */
.L_x_35536:
        /* <DEDUP_REMOVED lines=21> */
.L_x_35543:
        /* <DEDUP_REMOVED lines=13> */
.L_x_35545:
[----:B------:R-:W-:Y:S05]  /*d710*/  BSYNC.RECONVERGENT B3 ;  /* 0x0000000000037941 */ /* 0x000fea0003800200 */
.L_x_35544:
        /* <DEDUP_REMOVED lines=50> */
.L_x_35542:
[----:B------:R-:W-:Y:S05]  /*da40*/  BSYNC.RECONVERGENT B2 ;  /* 0x0000000000027941 */ /* 0x000fea0003800200 */
.L_x_35541:
        /* <DEDUP_REMOVED lines=21> */
.L_x_35548:
        /* <DEDUP_REMOVED lines=13> */
.L_x_35550:
[----:B------:R-:W-:Y:S05]  /*dc70*/  BSYNC.RECONVERGENT B3 ;  /* 0x0000000000037941 */ /* 0x000fea0003800200 */
.L_x_35549:
        /* <DEDUP_REMOVED lines=50> */
.L_x_35547:
[----:B------:R-:W-:Y:S05]  /*dfa0*/  BSYNC.RECONVERGENT B2 ;  /* 0x0000000000027941 */ /* 0x000fea0003800200 */
.L_x_35546:
        /* <DEDUP_REMOVED lines=9> */
.L_x_35530:
        /* <DEDUP_REMOVED lines=16> */
.L_x_35554:
        /* <DEDUP_REMOVED lines=13> */
.L_x_35556:
[----:B------:R-:W-:Y:S05]  /*e210*/  BSYNC.RECONVERGENT B3 ;  /* 0x0000000000037941 */ /* 0x000fea0003800200 */
.L_x_35555:
        /* <DEDUP_REMOVED lines=49> */
.L_x_35553:
[----:B------:R-:W-:Y:S05]  /*e530*/  BSYNC.RECONVERGENT B2 ;  /* 0x0000000000027941 */ /* 0x000fea0003800200 */
.L_x_35552:
[----:B------:R-:W0:Y:S01]  /*e540*/  LDC R143, c[0x0][0x408] ;  /* 0x00010200ff8f7b82 */ /* 0x000e220000000800 */
[----:B------:R-:W-:Y:S01]  /*e550*/  I2FP.F32.U32 R150, R149 ;  /* 0x0000009500967245 */ /* 0x000fe20000201000 */
[----:B------:R-:W-:Y:S01]  /*e560*/  HFMA2 R149, -RZ, RZ, 0.1171875, 0 ;  /* 0x2f800000ff957431 */ /* 0x000fe200000001ff */
[----:B------:R-:W-:Y:S01]  /*e570*/  ISETP.NE.AND P1, PT, R151, 0x1, PT ;  /* 0x000000019700780c */ /* 0x000fe20003f25270 */
[----:B-----5:R-:W-:Y:S01]  /*e580*/  FMUL.FTZ R124, R124, R141 ;  /* 0x0000008d7c7c7220 */ /* 0x020fe20000410000 */
[----:B------:R-:W-:Y:S01]  /*e590*/  BSSY.RECONVERGENT B2, `(.L_x_35557) ;  /* 0x0000052000027945 */ /* 0x000fe20003800200 */
[----:B------:R-:W-:Y:S02]  /*e5a0*/  IMAD.MOV.U32 R159, RZ, RZ, 0x2 ;  /* 0x00000002ff9f7424 */ /* 0x000fe400078e00ff */
[----:B------:R-:W-:Y:S01]  /*e5b0*/  FFMA.FTZ R150, R150, R149, 1.1641532182693481445e-10 ;  /* 0x2f00000096967423 */ /* 0x000fe20000010095 */
[----:B------:R-:W1:Y:S01]  /*e5c0*/  LDC R5, c[0x0][0x404] ;  /* 0x00010100ff057b82 */ /* 0x000e620000000800 */
[----:B------:R-:W-:Y:S01]  /*e5d0*/  MOV R3, R6 ;  /* 0x0000000600037202 */ /* 0x000fe20000000f00 */
[----:B0-----:R-:W-:-:S02]  /*e5e0*/  FMUL.FTZ R124, R124, R143 ;  /* 0x0000008f7c7c7220 */ /* 0x001fc40000410000 */
[----:B-1----:R-:W-:-:S04]  /*e5f0*/  FSETP.GTU.FTZ.AND P0, PT, R150, R5, PT ;  /* 0x000000059600720b */ /* 0x002fc80003f1c000 */
        /* <DEDUP_REMOVED lines=11> */
.L_x_35559:
        /* <DEDUP_REMOVED lines=13> */
.L_x_35561:
[----:B------:R-:W-:Y:S05]  /*e780*/  BSYNC.RECONVERGENT B3 ;  /* 0x0000000000037941 */ /* 0x000fea0003800200 */
.L_x_35560:
        /* <DEDUP_REMOVED lines=44> */
[----:B------:R-:W-:Y:S01]  /*ea50*/  IMAD.WIDE.U32 R6, R7, -0x326172a9, RZ ;  /* 0xcd9e8d5707067825 */ /* 0x000fe200078e00ff */
[----:B------:R-:W-:-:S03]  /*ea60*/  MOV R3, R156 ;  /* 0x0000009c00037202 */ /* 0x000fc60000000f00 */
[----:B------:R-:W-:Y:S01]  /*ea70*/  IMAD.WIDE.U32 R150, R150, -0x2daee0ad, RZ ;  /* 0xd2511f5396967825 */ /* 0x000fe200078e00ff */
[----:B------:R-:W-:-:S03]  /*ea80*/  LOP3.LUT R2, R2, UR19, R7, 0x96, !PT ;  /* 0x0000001302027c12 */ /* 0x000fc6000f8e9607 */
[----:B------:R-:W-:Y:S01]  /*ea90*/  IMAD.MOV.U32 R156, RZ, RZ, R150 ;  /* 0x000000ffff9c7224 */ /* 0x000fe200078e0096 */
[----:B------:R-:W-:-:S07]  /*eaa0*/  LOP3.LUT R7, R158, UR23, R151, 0x96, !PT ;  /* 0x000000179e077c12 */ /* 0x000fce000f8e9697 */
.L_x_35558:
[----:B------:R-:W-:Y:S05]  /*eab0*/  BSYNC.RECONVERGENT B2 ;  /* 0x0000000000027941 */ /* 0x000fea0003800200 */
.L_x_35557:
        /* <DEDUP_REMOVED lines=20> */
.L_x_35564:
        /* <DEDUP_REMOVED lines=13> */
.L_x_35566:
[----:B------:R-:W-:Y:S05]  /*ecd0*/  BSYNC.RECONVERGENT B3 ;  /* 0x0000000000037941 */ /* 0x000fea0003800200 */
.L_x_35565:
        /* <DEDUP_REMOVED lines=49> */
[----:B------:R-:W-:-:S07]  /*eff0*/  HFMA2 R150, -RZ, RZ, 0, 0 ;  /* 0x00000000ff967431 */ /* 0x000fce00000001ff */
.L_x_35563:
[----:B------:R-:W-:Y:S05]  /*f000*/  BSYNC.RECONVERGENT B2 ;  /* 0x0000000000027941 */ /* 0x000fea0003800200 */
.L_x_35562:
        /* <DEDUP_REMOVED lines=20> */
.L_x_35569:
        /* <DEDUP_REMOVED lines=13> */
.L_x_35571:
[----:B------:R-:W-:Y:S05]  /*f220*/  BSYNC.RECONVERGENT B3 ;  /* 0x0000000000037941 */ /* 0x000fea0003800200 */
.L_x_35570:
        /* <DEDUP_REMOVED lines=50> */
.L_x_35568:
[----:B------:R-:W-:Y:S05]  /*f550*/  BSYNC.RECONVERGENT B2 ;  /* 0x0000000000027941 */ /* 0x000fea0003800200 */
.L_x_35567:
        /* <DEDUP_REMOVED lines=11> */
.L_x_35551:
        /* <DEDUP_REMOVED lines=14> */
.L_x_35529:
[----:B------:R-:W-:Y:S05]  /*f6f0*/  BSYNC.RECONVERGENT B1 ;  /* 0x0000000000017941 */ /* 0x000fea0003800200 */
.L_x_35528:
[----:B------:R-:W-:Y:S01]  /*f700*/  ISETP.GE.U32.AND P0, PT, R0, 0xc0, PT ;  /* 0x000000c00000780c */ /* 0x000fe20003f06070 */
[----:B------:R-:W-:Y:S03]  /*f710*/  BSSY.RECONVERGENT B1, `(.L_x_35572) ;  /* 0x00002d7000017945 */ /* 0x000fe60003800200 */
[----:B0-2---:R-:W-:-:S09]  /*f720*/  P2R R151, PR, RZ, 0x1 ;  /* 0x00000001ff977803 */ /* 0x005fd20000000000 */
        /* <DEDUP_REMOVED lines=26> */
.L_x_35577:
        /* <DEDUP_REMOVED lines=13> */
.L_x_35579:
[----:B------:R-:W-:Y:S05]  /*f9a0*/  BSYNC.RECONVERGENT B3 ;  /* 0x0000000000037941 */ /* 0x000fea0003800200 */
.L_x_35578:
        /* <DEDUP_REMOVED lines=49> */
[----:B------:R-:W-:-:S07]  /*fcc0*/  MOV R150, R156 ;  /* 0x0000009c00967202 */ /* 0x000fce0000000f00 */
.L_x_35576:
[----:B------:R-:W-:Y:S05]  /*fcd0*/  BSYNC.RECONVERGENT B2 ;  /* 0x0000000000027941 */ /* 0x000fea0003800200 */
.L_x_35575:
        /* <DEDUP_REMOVED lines=24> */
.L_x_35582:
        /* <DEDUP_REMOVED lines=13> */
.L_x_35584:
[----:B------:R-:W-:Y:S05]  /*ff30*/  BSYNC.RECONVERGENT B3 ;  /* 0x0000000000037941 */ /* 0x000fea0003800200 */
.L_x_35583:
        /* <DEDUP_REMOVED lines=50> */
.L_x_35581:
[----:B------:R-:W-:Y:S05]  /*10260*/  BSYNC.RECONVERGENT B2 ;  /* 0x0000000000027941 */ /* 0x000fea0003800200 */
.L_x_35580:
        /* <DEDUP_REMOVED lines=21> */
.L_x_35587:
        /* <DEDUP_REMOVED lines=13> */
.L_x_35589:
[----:B------:R-:W-:Y:S05]  /*10490*/  BSYNC.RECONVERGENT B3 ;  /* 0x0000000000037941 */ /* 0x000fea0003800200 */
.L_x_35588:
        /* <DEDUP_REMOVED lines=50> */
.L_x_35586:
[----:B------:R-:W-:Y:S05]  /*107c0*/  BSYNC.RECONVERGENT B2 ;  /* 0x0000000000027941 */ /* 0x000fea0003800200 */
.L_x_35585:
        /* <DEDUP_REMOVED lines=21> */
.L_x_35592:
        /* <DEDUP_REMOVED lines=13> */
.L_x_35594:
[----:B------:R-:W-:Y:S05]  /*109f0*/  BSYNC.RECONVERGENT B3 ;  /* 0x0000000000037941 */ /* 0x000fea0003800200 */
.L_x_35593:
        /* <DEDUP_REMOVED lines=50> */
.L_x_35591:
[----:B------:R-:W-:Y:S05]  /*10d20*/  BSYNC.RECONVERGENT B2 ;  /* 0x0000000000027941 */ /* 0x000fea0003800200 */
.L_x_35590:
        /* <DEDUP_REMOVED lines=9> */
.L_x_35574:
        /* <DEDUP_REMOVED lines=16> */
.L_x_35598:
        /* <DEDUP_REMOVED lines=13> */
.L_x_35600:
[----:B------:R-:W-:Y:S05]  /*10f90*/  BSYNC.RECONVERGENT B3 ;  /* 0x0000000000037941 */ /* 0x000fea0003800200 */
.L_x_35599:
        /* <DEDUP_REMOVED lines=50> */
.L_x_35597:
[----:B------:R-:W-:Y:S05]  /*112c0*/  BSYNC.RECONVERGENT B2 ;  /* 0x0000000000027941 */ /* 0x000fea0003800200 */
.L_x_35596:
[----:B------:R-:W0:Y:S01]  /*112d0*/  LDC R143, c[0x0][0x408] ;  /* 0x00010200ff8f7b82 */ /* 0x000e220000000800 */
[----:B------:R-:W-:Y:S01]  /*112e0*/  I2FP.F32.U32 R156, R156 ;  /* 0x0000009c009c7245 */ /* 0x000fe20000201000 */
[----:B------:R-:W-:Y:S01]  /*112f0*/  IMAD.MOV.U32 R5, RZ, RZ, 0x2f800000 ;  /* 0x2f800000ff057424 */ /* 0x000fe200078e00ff */
[----:B------:R-:W-:Y:S01]  /*11300*/  ISETP.NE.AND P1, PT, R157, 0x1, PT ;  /* 0x000000019d00780c */ /* 0x000fe20003f25270 */
[----:B-----5:R-:W-:Y:S01]  /*11310*/  FMUL.FTZ R128, R128, R141 ;  /* 0x0000008d80807220 */ /* 0x020fe20000410000 */
[----:B------:R-:W-:Y:S01]  /*11320*/  BSSY.RECONVERGENT B2, `(.L_x_35601) ;  /* 0x0000052000027945 */ /* 0x000fe20003800200 */
[----:B------:R-:W-:Y:S01]  /*11330*/  FFMA.FTZ R156, R156, R5, 1.1641532182693481445e-10 ;  /* 0x2f0000009c9c7423 */ /* 0x000fe20000010005 */
[----:B------:R-:W-:Y:S01]  /*11340*/  HFMA2 R160, -RZ, RZ, 0, 1.1920928955078125e-07 ;  /* 0x00000002ffa07431 */ /* 0x000fe200000001ff */
[----:B------:R-:W1:Y:S01]  /*11350*/  LDC R149, c[0x0][0x404] ;  /* 0x00010100ff957b82 */ /* 0x000e620000000800 */
[----:B------:R-:W-:Y:S02]  /*11360*/  IMAD.MOV.U32 R3, RZ, RZ, R6 ;  /* 0x000000ffff037224 */ /* 0x000fe400078e0006 */
[----:B0-----:R-:W-:Y:S01]  /*11370*/  FMUL.FTZ R128, R128, R143 ;  /* 0x0000008f80807220 */ /* 0x001fe20000410000 */
[----:B-1----:R-:W-:-:S04]  /*11380*/  FSETP.GTU.FTZ.AND P0, PT, R156, R149, PT ;  /* 0x000000959c00720b */ /* 0x002fc80003f1c000 */
        /* <DEDUP_REMOVED lines=11> */
.L_x_35603:
        /* <DEDUP_REMOVED lines=13> */
.L_x_35605:
[----:B------:R-:W-:Y:S05]  /*11510*/  BSYNC.RECONVERGENT B3 ;  /* 0x0000000000037941 */ /* 0x000fea0003800200 */
.L_x_35604:
        /* <DEDUP_REMOVED lines=50> */
.L_x_35602:
[----:B------:R-:W-:Y:S05]  /*11840*/  BSYNC.RECONVERGENT B2 ;  /* 0x0000000000027941 */ /* 0x000fea0003800200 */
.L_x_35601:
        /* <DEDUP_REMOVED lines=20> */
.L_x_35608:
        /* <DEDUP_REMOVED lines=13> */
.L_x_35610:
[----:B------:R-:W-:Y:S05]  /*11a60*/  BSYNC.RECONVERGENT B3 ;  /* 0x0000000000037941 */ /* 0x000fea0003800200 */
.L_x_35609:
        /* <DEDUP_REMOVED lines=50> */
.L_x_35607:
[----:B------:R-:W-:Y:S05]  /*11d90*/  BSYNC.RECONVERGENT B2 ;  /* 0x0000000000027941 */ /* 0x000fea0003800200 */
.L_x_35606:
        /* <DEDUP_REMOVED lines=20> */
.L_x_35613:
        /* <DEDUP_REMOVED lines=13> */
.L_x_35615:
[----:B------:R-:W-:Y:S05]  /*11fb0*/  BSYNC.RECONVERGENT B3 ;  /* 0x0000000000037941 */ /* 0x000fea0003800200 */
.L_x_35614:
        /* <DEDUP_REMOVED lines=50> */
.L_x_35612:
[----:B------:R-:W-:Y:S05]  /*122e0*/  BSYNC.RECONVERGENT B2 ;  /* 0x0000000000027941 */ /* 0x000fea0003800200 */
.L_x_35611:
        /* <DEDUP_REMOVED lines=11> */
.L_x_35595:
        /* <DEDUP_REMOVED lines=14> */
.L_x_35573:
[----:B------:R-:W-:Y:S05]  /*12480*/  BSYNC.RECONVERGENT B1 ;  /* 0x0000000000017941 */ /* 0x000fea0003800200 */
.L_x_35572:
        /* <DEDUP_REMOVED lines=29> */
.L_x_35621:
        /* <DEDUP_REMOVED lines=13> */
.L_x_35623:
[----:B------:R-:W-:Y:S05]  /*12730*/  BSYNC.RECONVERGENT B3 ;  /* 0x0000000000037941 */ /* 0x000fea0003800200 */
.L_x_35622:
        /* <DEDUP_REMOVED lines=49> */
.L_x_35620:
[----:B------:R-:W-:Y:S05]  /*12a50*/  BSYNC.RECONVERGENT B2 ;  /* 0x0000000000027941 */ /* 0x000fea0003800200 */
.L_x_35619:
        /* <DEDUP_REMOVED lines=24> */
.L_x_35626:
        /* <DEDUP_REMOVED lines=13> */
.L_x_35628:
[----:B------:R-:W-:Y:S05]  /*12cb0*/  BSYNC.RECONVERGENT B3 ;  /* 0x0000000000037941 */ /* 0x000fea0003800200 */
.L_x_35627:
        /* <DEDUP_REMOVED lines=50> */
.L_x_35625:
[----:B------:R-:W-:Y:S05]  /*12fe0*/  BSYNC.RECONVERGENT B2 ;  /* 0x0000000000027941 */ /* 0x000fea0003800200 */
.L_x_35624:
        /* <DEDUP_REMOVED lines=21> */
.L_x_35631:
        /* <DEDUP_REMOVED lines=13> */
.L_x_35633:
[----:B------:R-:W-:Y:S05]  /*13210*/  BSYNC.RECONVERGENT B3 ;  /* 0x0000000000037941 */ /* 0x000fea0003800200 */
.L_x_35632:
        /* <DEDUP_REMOVED lines=50> */
.L_x_35630:
[----:B------:R-:W-:Y:S05]  /*13540*/  BSYNC.RECONVERGENT B2 ;  /* 0x0000000000027941 */ /* 0x000fea0003800200 */
.L_x_35629:
        /* <DEDUP_REMOVED lines=21> */
.L_x_35636:
        /* <DEDUP_REMOVED lines=13> */
.L_x_35638:
[----:B------:R-:W-:Y:S05]  /*13770*/  BSYNC.RECONVERGENT B3 ;  /* 0x0000000000037941 */ /* 0x000fea0003800200 */
.L_x_35637:
        /* <DEDUP_REMOVED lines=50> */
.L_x_35635:
[----:B------:R-:W-:Y:S05]  /*13aa0*/  BSYNC.RECONVERGENT B2 ;  /* 0x0000000000027941 */ /* 0x000fea0003800200 */
.L_x_35634:
        /* <DEDUP_REMOVED lines=9> */
.L_x_35618:
        /* <DEDUP_REMOVED lines=16> */
.L_x_35642:
        /* <DEDUP_REMOVED lines=13> */
.L_x_35644:
[----:B------:R-:W-:Y:S05]  /*13d10*/  BSYNC.RECONVERGENT B3 ;  /* 0x0000000000037941 */ /* 0x000fea0003800200 */
.L_x_35643:
        /* <DEDUP_REMOVED lines=49> */
.L_x_35641:
[----:B------:R-:W-:Y:S05]  /*14030*/  BSYNC.RECONVERGENT B2 ;  /* 0x0000000000027941 */ /* 0x000fea0003800200 */
.L_x_35640:
        /* <DEDUP_REMOVED lines=23> */
.L_x_35647:
        /* <DEDUP_REMOVED lines=13> */
.L_x_35649:
[----:B------:R-:W-:Y:S05]  /*14280*/  BSYNC.RECONVERGENT B3 ;  /* 0x0000000000037941 */ /* 0x000fea0003800200 */
.L_x_35648:
        /* <DEDUP_REMOVED lines=50> */
.L_x_35646:
[----:B------:R-:W-:Y:S05]  /*145b0*/  BSYNC.RECONVERGENT B2 ;  /* 0x0000000000027941 */ /* 0x000fea0003800200 */
.L_x_35645:
        /* <DEDUP_REMOVED lines=20> */
.L_x_35652:
        /* <DEDUP_REMOVED lines=13> */
.L_x_35654:
[----:B------:R-:W-:Y:S05]  /*147d0*/  BSYNC.RECONVERGENT B3 ;  /* 0x0000000000037941 */ /* 0x000fea0003800200 */
.L_x_35653:
        /* <DEDUP_REMOVED lines=50> */
.L_x_35651:
[----:B------:R-:W-:Y:S05]  /*14b00*/  BSYNC.RECONVERGENT B2 ;  /* 0x0000000000027941 */ /* 0x000fea0003800200 */
.L_x_35650:
        /* <DEDUP_REMOVED lines=20> */
.L_x_35657:
        /* <DEDUP_REMOVED lines=13> */
.L_x_35659:
[----:B------:R-:W-:Y:S05]  /*14d20*/  BSYNC.RECONVERGENT B3 ;  /* 0x0000000000037941 */ /* 0x000fea0003800200 */
.L_x_35658:
        /* <DEDUP_REMOVED lines=50> */
.L_x_35656:
[----:B------:R-:W-:Y:S05]  /*15050*/  BSYNC.RECONVERGENT B2 ;  /* 0x0000000000027941 */ /* 0x000fea0003800200 */
.L_x_35655:
        /* <DEDUP_REMOVED lines=11> */
.L_x_35639:
        /* <DEDUP_REMOVED lines=14> */
.L_x_35617:
[----:B------:R-:W-:Y:S05]  /*151f0*/  BSYNC.RECONVERGENT B1 ;  /* 0x0000000000017941 */ /* 0x000fea0003800200 */
.L_x_35616:
[----:B------:R-:W-:Y:S01]  /*15200*/  ISETP.GE.U32.AND P0, PT, R0, 0x100, PT ;  /* 0x000001000000780c */ /* 0x000fe20003f06070 */
[----:B------:R-:W-:Y:S03]  /*15210*/  BSSY.RECONVERGENT B1, `(.L_x_35660) ;  /* 0x00002d4000017945 */ /* 0x000fe60003800200 */
[----:B------:R-:W-:-:S09]  /*15220*/  P2R R149, PR, RZ, 0x1 ;  /* 0x00000001ff957803 */ /* 0x000fd20000000000 */
[----:B------:R-:W-:Y:S05]  /*15230*/  @!P0 BRA `(.L_x_35661) ;  /* 0x0000002c00448947 */ /* 0x000fea0003800000 */
[----:B------:R-:W-:Y:S01]  /*15240*/  ISETP.NE.U32.AND P0, PT, RZ, UR8, PT ;  /* 0x00000008ff007c0c */ /* 0x000fe2000bf05070 */
[----:B------:R-:W1:Y:S03]  /*15250*/  LDC.64 R136, c[0x0][0x390] ;  /* 0x0000e400ff887b82 */ /* 0x000e660000000a00 */
[----:B------:R-:W-:-:S13]  /*15260*/  ISETP.NE.AND.EX P0, PT, RZ, UR9, PT, P0 ;  /* 0x00000009ff007c0c */ /* 0x000fda000bf05300 */
[----:B0-2---:R-:W0:Y:S01]  /*15270*/  @P0 LDC.64 R156, c[0x0][0x3a0] ;  /* 0x0000e800ff9c0b82 */ /* 0x005e220000000a00 */
        /* <DEDUP_REMOVED lines=21> */
.L_x_35665:
        /* <DEDUP_REMOVED lines=13> */
.L_x_35667:
[----:B------:R-:W-:Y:S05]  /*154a0*/  BSYNC.RECONVERGENT B3 ;  /* 0x0000000000037941 */ /* 0x000fea0003800200 */
.L_x_35666:
        /* <DEDUP_REMOVED lines=47> */
[----:B------:R-:W-:Y:S02]  /*157a0*/  LOP3.LUT R7, R156, UR23, R159, 0x96, !PT ;  /* 0x000000179c077c12 */ /* 0x000fe4000f8e969f */
[----:B------:R-:W-:-:S07]  /*157b0*/  MOV R156, R5 ;  /* 0x00000005009c7202 */ /* 0x000fce0000000f00 */
.L_x_35664:
[----:B------:R-:W-:Y:S05]  /*157c0*/  BSYNC.RECONVERGENT B2 ;  /* 0x0000000000027941 */ /* 0x000fea0003800200 */
.L_x_35663:
        /* <DEDUP_REMOVED lines=24> */
.L_x_35670:
        /* <DEDUP_REMOVED lines=13> */
.L_x_35672:
[----:B------:R-:W-:Y:S05]  /*15a20*/  BSYNC.RECONVERGENT B3 ;  /* 0x0000000000037941 */ /* 0x000fea0003800200 */
.L_x_35671:
        /* <DEDUP_REMOVED lines=50> */
.L_x_35669:
[----:B------:R-:W-:Y:S05]  /*15d50*/  BSYNC.RECONVERGENT B2 ;  /* 0x0000000000027941 */ /* 0x000fea0003800200 */
.L_x_35668:
        /* <DEDUP_REMOVED lines=21> */
.L_x_35675:
        /* <DEDUP_REMOVED lines=13> */
.L_x_35677:
[----:B------:R-:W-:Y:S05]  /*15f80*/  BSYNC.RECONVERGENT B3 ;  /* 0x0000000000037941 */ /* 0x000fea0003800200 */
.L_x_35676:
        /* <DEDUP_REMOVED lines=50> */
.L_x_35674:
[----:B------:R-:W-:Y:S05]  /*162b0*/  BSYNC.RECONVERGENT B2 ;  /* 0x0000000000027941 */ /* 0x000fea0003800200 */
.L_x_35673:
        /* <DEDUP_REMOVED lines=21> */
.L_x_35680:
        /* <DEDUP_REMOVED lines=13> */
.L_x_35682:
[----:B------:R-:W-:Y:S05]  /*164e0*/  BSYNC.RECONVERGENT B3 ;  /* 0x0000000000037941 */ /* 0x000fea0003800200 */
.L_x_35681:
        /* <DEDUP_REMOVED lines=50> */
.L_x_35679:
[----:B------:R-:W-:Y:S05]  /*16810*/  BSYNC.RECONVERGENT B2 ;  /* 0x0000000000027941 */ /* 0x000fea0003800200 */
.L_x_35678:
        /* <DEDUP_REMOVED lines=9> */
.L_x_35662:
        /* <DEDUP_REMOVED lines=16> */
.L_x_35686:
        /* <DEDUP_REMOVED lines=13> */
.L_x_35688:
[----:B------:R-:W-:Y:S05]  /*16a80*/  BSYNC.RECONVERGENT B3 ;  /* 0x0000000000037941 */ /* 0x000fea0003800200 */
.L_x_35687:
        /* <DEDUP_REMOVED lines=47> */
[----:B------:R-:W-:Y:S01]  /*16d80*/  LOP3.LUT R7, R156, UR23, R159, 0x96, !PT ;  /* 0x000000179c077c12 */ /* 0x000fe2000f8e969f */
[----:B------:R-:W-:-:S07]  /*16d90*/  IMAD.MOV.U32 R156, RZ, RZ, R5 ;  /* 0x000000ffff9c7224 */ /* 0x000fce00078e0005 */
.L_x_35685:
[----:B------:R-:W-:Y:S05]  /*16da0*/  BSYNC.RECONVERGENT B2 ;  /* 0x0000000000027941 */ /* 0x000fea0003800200 */
.L_x_35684:
        /* <DEDUP_REMOVED lines=23> */
.L_x_35691:
        /* <DEDUP_REMOVED lines=13> */
.L_x_35693:
[----:B------:R-:W-:Y:S05]  /*16ff0*/  BSYNC.RECONVERGENT B3 ;  /* 0x0000000000037941 */ /* 0x000fea0003800200 */
.L_x_35692:
        /* <DEDUP_REMOVED lines=50> */
.L_x_35690:
[----:B------:R-:W-:Y:S05]  /*17320*/  BSYNC.RECONVERGENT B2 ;  /* 0x0000000000027941 */ /* 0x000fea0003800200 */
.L_x_35689:
        /* <DEDUP_REMOVED lines=20> */
.L_x_35696:
        /* <DEDUP_REMOVED lines=13> */
.L_x_35698:
[----:B------:R-:W-:Y:S05]  /*17540*/  BSYNC.RECONVERGENT B3 ;  /* 0x0000000000037941 */ /* 0x000fea0003800200 */
.L_x_35697:
        /* <DEDUP_REMOVED lines=50> */
.L_x_35695:
[----:B------:R-:W-:Y:S05]  /*17870*/  BSYNC.RECONVERGENT B2 ;  /* 0x0000000000027941 */ /* 0x000fea0003800200 */
.L_x_35694:
        /* <DEDUP_REMOVED lines=20> */
.L_x_35701:
        /* <DEDUP_REMOVED lines=13> */
.L_x_35703:
[----:B------:R-:W-:Y:S05]  /*17a90*/  BSYNC.RECONVERGENT B3 ;  /* 0x0000000000037941 */ /* 0x000fea0003800200 */
.L_x_35702:
        /* <DEDUP_REMOVED lines=50> */
.L_x_35700:
[----:B------:R-:W-:Y:S05]  /*17dc0*/  BSYNC.RECONVERGENT B2 ;  /* 0x0000000000027941 */ /* 0x000fea0003800200 */
.L_x_35699:
        /* <DEDUP_REMOVED lines=11> */
.L_x_35683:
        /* <DEDUP_REMOVED lines=13> */
.L_x_35661:
[----:B------:R-:W-:Y:S05]  /*17f50*/  BSYNC.RECONVERGENT B1 ;  /* 0x0000000000017941 */ /* 0x000fea0003800200 */
.L_x_35660:
[----:B------:R-:W-:Y:S01]  /*17f60*/  FADD.FTZ R142, RZ, R108 ;  /* 0x0000006cff8e7221 */ /* 0x000fe20000010000 */
[C---:B------:R-:W-:Y:S01]  /*17f70*/  ISETP.GT.U32.AND P4, PT, R0.reuse, 0x3f, PT ;  /* 0x0000003f0000780c */ /* 0x040fe20003f84070 */
[----:B------:R-:W-:Y:S01]  /*17f80*/  UMOV UR23, 0xffffffff ;  /* 0xffffffff00177882 */ /* 0x000fe20000000000 */
[C---:B------:R-:W-:Y:S01]  /*17f90*/  ISETP.GT.U32.AND P3, PT, R0.reuse, 0x5f, PT ;  /* 0x0000005f0000780c */ /* 0x040fe20003f64070 */
[----:B---3-5:R-:W-:Y:S01]  /*17fa0*/  FADD.FTZ R141, R109, R142 ;  /* 0x0000008e6d8d7221 */ /* 0x028fe20000010000 */
[C---:B------:R-:W-:Y:S02]  /*17fb0*/  ISETP.GT.U32.AND P2, PT, R0.reuse, 0x7f, PT ;  /* 0x0000007f0000780c */ /* 0x040fe40003f44070 */
[----:B------:R-:W-:Y:S01]  /*17fc0*/  ISETP.GT.U32.AND P1, PT, R0, 0x9f, PT ;  /* 0x0000009f0000780c */ /* 0x000fe20003f24070 */
[----:B------:R-:W-:Y:S01]  /*17fd0*/  FADD.FTZ R142, R110, R141 ;  /* 0x0000008d6e8e7221 */ /* 0x000fe20000010000 */
[C---:B------:R-:W-:Y:S02]  /*17fe0*/  ISETP.GT.U32.AND P0, PT, R0.reuse, 0xbf, PT ;  /* 0x000000bf0000780c */ /* 0x040fe40003f04070 */
[----:B------:R-:W-:Y:S01]  /*17ff0*/  ISETP.GT.U32.AND P6, PT, R0, 0xdf, PT ;  /* 0x000000df0000780c */ /* 0x000fe20003fc4070 */
[----:B------:R-:W-:-:S03]  /*18000*/  FADD.FTZ R142, R111, R142 ;  /* 0x0000008e6f8e7221 */ /* 0x000fc60000010000 */
[----:B--2---:R-:W-:Y:S02]  /*18010*/  P2R R160, PR, RZ, 0x40 ;  /* 0x00000040ffa07803 */ /* 0x004fe40000000000 */
        /* <DEDUP_REMOVED lines=122> */
.L_x_35733:
[----:B------:R-:W-:Y:S01]  /*187c0*/  LOP3.LUT P1, RZ, R140, 0x1f, RZ, 0xc0, !PT ;  /* 0x0000001f8cff7812 */ /* 0x000fe2000782c0ff */
[----:B------:R-:W-:Y:S01]  /*187d0*/  FMUL.FTZ R141, R159, R159 ;  /* 0x0000009f9f8d7220 */ /* 0x000fe20000410000 */
[----:B-1----:R-:W-:Y:S01]  /*187e0*/  FADD.FTZ R157, R163, R158 ;  /* 0x0000009ea39d7221 */ /* 0x002fe20000010000 */
[----:B------:R-:W-:Y:S01]  /*187f0*/  ISETP.NE.AND P0, PT, RZ, UR21, PT ;  /* 0x00000015ff007c0c */ /* 0x000fe2000bf05270 */
[----:B------:R-:W-:Y:S02]  /*18800*/  BSSY.RECONVERGENT B1, `(.L_x_35705) ;  /* 0x000001d000017945 */ /* 0x000fe40003800200 */
[----:B------:R-:W-:Y:S01]  /*18810*/  FFMA.FTZ R157, R157, R142, UR22 ;  /* 0x000000169d9d7e23 */ /* 0x000fe2000801008e */
[----:B------:R-:W-:Y:S02]  /*18820*/  FSEL R160, R141, RZ, P0 ;  /* 0x000000ff8da07208 */ /* 0x000fe40000000000 */
[----:B------:R-:W-:-:S03]  /*18830*/  FSEL R156, R159, RZ, !P0 ;  /* 0x000000ff9f9c7208 */ /* 0x000fc60004000000 */
        /* <DEDUP_REMOVED lines=8> */
[----:B------:R-:W-:Y:S05]  /*188c0*/  @!P5 BRA `(.L_x_35706) ;  /* 0x000000000040d947 */ /* 0x000fea0003800000 */
[----:B-1----:R-:W1:Y:S01]  /*188d0*/  LDC.64 R158, c[0x0][0x428] ;  /* 0x00010a00ff9e7b82 */ /* 0x002e620000000a00 */
        /* <DEDUP_REMOVED lines=12> */
[C---:B-1----:R-:W-:Y:S01]  /*189a0*/  IMAD.WIDE.U32 R158, R148.reuse, 0x10, R158 ;  /* 0x00000010949e7825 */ /* 0x042fe200078e009e */
[----:B------:R-:W-:-:S04]  /*189b0*/  IADD3 R148, PT, PT, R148, 0x20, RZ ;  /* 0x0000002094947810 */ /* 0x000fc80007ffe0ff */
[----:B------:R2:W-:Y:S03]  /*189c0*/  STG.E.128 desc[UR6][R158.64], R140 ;  /* 0x0000008c9e007986 */ /* 0x0005e6000c101d06 */
.L_x_35706:
[----:B------:R-:W-:Y:S05]  /*189d0*/  BSYNC.RECONVERGENT B1 ;  /* 0x0000000000017941 */ /* 0x000fea0003800200 */
.L_x_35705:
[----:B------:R-:W-:Y:S01]  /*189e0*/  ISETP.NE.AND P0, PT, R155, RZ, PT ;  /* 0x000000ff9b00720c */ /* 0x000fe20003f05270 */
[----:B------:R-:W-:-:S12]  /*189f0*/  BSSY.RECONVERGENT B1, `(.L_x_35707) ;  /* 0x0000012000017945 */ /* 0x000fd80003800200 */
[----:B------:R-:W-:Y:S05]  /*18a00*/  @!P0 BRA `(.L_x_35708) ;  /* 0x0000000000408947 */ /* 0x000fea0003800000 */
[----:B-12---:R-:W1:Y:S01]  /*18a10*/  LDC.64 R158, c[0x0][0x428] ;  /* 0x00010a00ff9e7b82 */ /* 0x006e620000000a00 */
        /* <DEDUP_REMOVED lines=12> */
[----:B-1----:R-:W-:-:S04]  /*18ae0*/  IMAD.WIDE.U32 R158, R148, 0x10, R158 ;  /* 0x00000010949e7825 */ /* 0x002fc800078e009e */
[----:B------:R-:W-:Y:S01]  /*18af0*/  VIADD R148, R148, 0x20 ;  /* 0x0000002094947836 */ /* 0x000fe20000000000 */
[----:B------:R3:W-:Y:S06]  /*18b00*/  STG.E.128 desc[UR6][R158.64], R140 ;  /* 0x0000008c9e007986 */ /* 0x0007ec000c101d06 */
.L_x_35708:
[----:B------:R-:W-:Y:S05]  /*18b10*/  BSYNC.RECONVERGENT B1 ;  /* 0x0000000000017941 */ /* 0x000fea0003800200 */
.L_x_35707:
[----:B------:R-:W-:Y:S01]  /*18b20*/  ISETP.NE.AND P0, PT, R154, RZ, PT ;  /* 0x000000ff9a00720c */ /* 0x000fe20003f05270 */
[----:B------:R-:W-:-:S12]  /*18b30*/  BSSY.RECONVERGENT B1, `(.L_x_35709) ;  /* 0x0000012000017945 */ /* 0x000fd80003800200 */
[----:B------:R-:W-:Y:S05]  /*18b40*/  @!P0 BRA `(.L_x_35710) ;  /* 0x0000000000408947 */ /* 0x000fea0003800000 */
[----:B------:R-:W4:Y:S01]  /*18b50*/  LDC.64 R154, c[0x0][0x428] ;  /* 0x00010a00ff9a7b82 */ /* 0x000f220000000a00 */
[--C-:B-123--:R-:W-:Y:S01]  /*18b60*/  FADD.FTZ R140, R116, -R156.reuse ;  /* 0x8000009c748c7221 */ /* 0x10efe20000010000 */
        /* <DEDUP_REMOVED lines=11> */
[C---:B----4-:R-:W-:Y:S01]  /*18c20*/  IMAD.WIDE.U32 R154, R148.reuse, 0x10, R154 ;  /* 0x00000010949a7825 */ /* 0x050fe200078e009a */
[----:B------:R-:W-:-:S04]  /*18c30*/  IADD3 R148, PT, PT, R148, 0x20, RZ ;  /* 0x0000002094947810 */ /* 0x000fc80007ffe0ff */
[----:B------:R4:W-:Y:S03]  /*18c40*/  STG.E.128 desc[UR6][R154.64], R140 ;  /* 0x0000008c9a007986 */ /* 0x0009e6000c101d06 */
.L_x_35710:
[----:B------:R-:W-:Y:S05]  /*18c50*/  BSYNC.RECONVERGENT B1 ;  /* 0x0000000000017941 */ /* 0x000fea0003800200 */
.L_x_35709:
[----:B------:R-:W-:Y:S01]  /*18c60*/  ISETP.NE.AND P0, PT, R153, RZ, PT ;  /* 0x000000ff9900720c */ /* 0x000fe20003f05270 */
[----:B------:R-:W-:-:S12]  /*18c70*/  BSSY.RECONVERGENT B1, `(.L_x_35711) ;  /* 0x0000012000017945 */ /* 0x000fd80003800200 */
[----:B------:R-:W-:Y:S05]  /*18c80*/  @!P0 BRA `(.L_x_35712) ;  /* 0x0000000000408947 */ /* 0x000fea0003800000 */
[----:B----4-:R-:W4:Y:S01]  /*18c90*/  LDC.64 R154, c[0x0][0x428] ;  /* 0x00010a00ff9a7b82 */ /* 0x010f220000000a00 */
        /* <DEDUP_REMOVED lines=12> */
[----:B----4-:R-:W-:-:S04]  /*18d60*/  IMAD.WIDE.U32 R154, R148, 0x10, R154 ;  /* 0x00000010949a7825 */ /* 0x010fc800078e009a */
[----:B------:R-:W-:Y:S01]  /*18d70*/  VIADD R148, R148, 0x20 ;  /* 0x0000002094947836 */ /* 0x000fe20000000000 */
[----:B------:R1:W-:Y:S06]  /*18d80*/  STG.E.128 desc[UR6][R154.64], R140 ;  /* 0x0000008c9a007986 */ /* 0x0003ec000c101d06 */
.L_x_35712:
[----:B------:R-:W-:Y:S05]  /*18d90*/  BSYNC.RECONVERGENT B1 ;  /* 0x0000000000017941 */ /* 0x000fea0003800200 */
.L_x_35711:
[----:B------:R-:W-:Y:S01]  /*18da0*/  ISETP.NE.AND P0, PT, R152, RZ, PT ;  /* 0x000000ff9800720c */ /* 0x000fe20003f05270 */
[----:B------:R-:W-:-:S12]  /*18db0*/  BSSY.RECONVERGENT B1, `(.L_x_35713) ;  /* 0x0000012000017945 */ /* 0x000fd80003800200 */
[----:B------:R-:W-:Y:S05]  /*18dc0*/  @!P0 BRA `(.L_x_35714) ;  /* 0x0000000000408947 */ /* 0x000fea0003800000 */
[----:B------:R-:W5:Y:S01]  /*18dd0*/  LDC.64 R152, c[0x0][0x428] ;  /* 0x00010a00ff987b82 */ /* 0x000f620000000a00 */
[--C-:B-1234-:R-:W-:Y:S01]  /*18de0*/  FADD.FTZ R140, R124, -R156.reuse ;  /* 0x8000009c7c8c7221 */ /* 0x11efe20000010000 */
        /* <DEDUP_REMOVED lines=11> */
[C---:B-----5:R-:W-:Y:S01]  /*18ea0*/  IMAD.WIDE.U32 R152, R148.reuse, 0x10, R152 ;  /* 0x0000001094987825 */ /* 0x060fe200078e0098 */
[----:B------:R-:W-:-:S04]  /*18eb0*/  IADD3 R148, PT, PT, R148, 0x20, RZ ;  /* 0x0000002094947810 */ /* 0x000fc80007ffe0ff */
[----:B------:R1:W-:Y:S03]  /*18ec0*/  STG.E.128 desc[UR6][R152.64], R140 ;  /* 0x0000008c98007986 */ /* 0x0003e6000c101d06 */
.L_x_35714:
[----:B------:R-:W-:Y:S05]  /*18ed0*/  BSYNC.RECONVERGENT B1 ;  /* 0x0000000000017941 */ /* 0x000fea0003800200 */
.L_x_35713:
[----:B------:R-:W-:Y:S01]  /*18ee0*/  ISETP.NE.AND P0, PT, R151, RZ, PT ;  /* 0x000000ff9700720c */ /* 0x000fe20003f05270 */
[----:B------:R-:W-:-:S12]  /*18ef0*/  BSSY.RECONVERGENT B1, `(.L_x_35715) ;  /* 0x0000012000017945 */ /* 0x000fd80003800200 */
[----:B------:R-:W-:Y:S05]  /*18f00*/  @!P0 BRA `(.L_x_35716) ;  /* 0x0000000000408947 */ /* 0x000fea0003800000 */
[----:B-1----:R-:W1:Y:S01]  /*18f10*/  LDC.64 R152, c[0x0][0x428] ;  /* 0x00010a00ff987b82 */ /* 0x002e620000000a00 */
[--C-:B--234-:R-:W-:Y:S01]  /*18f20*/  FADD.FTZ R140, R128, -R156.reuse ;  /* 0x8000009c808c7221 */ /* 0x11cfe20000010000 */
        /* <DEDUP_REMOVED lines=14> */
.L_x_35716:
[----:B------:R-:W-:Y:S05]  /*19010*/  BSYNC.RECONVERGENT B1 ;  /* 0x0000000000017941 */ /* 0x000fea0003800200 */
.L_x_35715:
        /* <DEDUP_REMOVED lines=19> */
.L_x_35718:
[----:B------:R-:W-:Y:S05]  /*19150*/  BSYNC.RECONVERGENT B1 ;  /* 0x0000000000017941 */ /* 0x000fea0003800200 */
.L_x_35717:
[----:B------:R-:W-:Y:S01]  /*19160*/  ISETP.NE.AND P0, PT, R149, RZ, PT ;  /* 0x000000ff9500720c */ /* 0x000fe20003f05270 */
[----:B------:R-:W-:-:S12]  /*19170*/  BSSY.RECONVERGENT B1, `(.L_x_35719) ;  /* 0x0000011000017945 */ /* 0x000fd80003800200 */
[----:B------:R-:W-:Y:S05]  /*19180*/  @!P0 BRA `(.L_x_35720) ;  /* 0x00000000003c8947 */ /* 0x000fea0003800000 */
[----:B-1234-:R-:W1:Y:S01]  /*19190*/  LDC.64 R140, c[0x0][0x428] ;  /* 0x00010a00ff8c7b82 */ /* 0x01ee620000000a00 */
        /* <DEDUP_REMOVED lines=9> */
[----:B-1----:R-:W-:-:S04]  /*19230*/  IMAD.WIDE.U32 R148, R148, 0x10, R140 ;  /* 0x0000001094947825 */ /* 0x002fc800078e008c */
[----:B------:R-:W-:Y:S01]  /*19240*/  FFMA.FTZ R140, R143, R92, R96 ;  /* 0x0000005c8f8c7223 */ /* 0x000fe20000010060 */
[----:B------:R-:W-:Y:S01]  /*19250*/  FFMA.FTZ R141, R150, R93, R97 ;  /* 0x0000005d968d7223 */ /* 0x000fe20000010061 */
[----:B------:R-:W-:-:S05]  /*19260*/  FFMA.FTZ R143, R156, R95, R99 ;  /* 0x0000005f9c8f7223 */ /* 0x000fca0000010063 */
[----:B------:R1:W-:Y:S02]  /*19270*/  STG.E.128 desc[UR6][R148.64], R140 ;  /* 0x0000008c94007986 */ /* 0x0003e4000c101d06 */
.L_x_35720:
[----:B------:R-:W-:Y:S05]  /*19280*/  BSYNC.RECONVERGENT B1 ;  /* 0x0000000000017941 */ /* 0x000fea0003800200 */
.L_x_35719:
[----:B-1234-:R-:W1:Y:S02]  /*19290*/  LDC.64 R140, c[0x0][0x380] ;  /* 0x0000e000ff8c7b82 */ /* 0x01ee640000000a00 */
[----:B-1----:R-:W-:-:S05]  /*192a0*/  IMAD R147, R140, 0x4, R147 ;  /* 0x000000048c937824 */ /* 0x002fca00078e0293 */
[----:B------:R-:W-:-:S13]  /*192b0*/  ISETP.GE.AND P0, PT, R147, R141, PT ;  /* 0x0000008d9300720c */ /* 0x000fda0003f06270 */
[----:B------:R-:W-:Y:S05]  /*192c0*/  @!P0 BRA `(.L_x_35721) ;  /* 0xfffffe7c00ec8947 */ /* 0x000fea000383ffff */
[----:B------:R-:W-:Y:S05]  /*192d0*/  BSYNC B0 ;  /* 0x0000000000007941 */ /* 0x000fea0003800000 */
.L_x_35352:
[----:B------:R-:W-:Y:S05]  /*192e0*/  EXIT ;  /* 0x000000000000794d */ /* 0x000fea0003800000 */
.L_x_35704:
        /* <DEDUP_REMOVED lines=8> */
.L_x_35723:
[----:B------:R-:W-:Y:S05]  /*19370*/  BSYNC B1 ;  /* 0x0000000000017941 */ /* 0x000fea0003800000 */
.L_x_35722:
        /* <DEDUP_REMOVED lines=9> */
.L_x_35724:
[----:B------:R-:W-:Y:S02]  /*19410*/  IMAD.MOV.U32 R157, RZ, RZ, 0x4 ;  /* 0x00000004ff9d7424 */ /* 0x000fe400078e00ff */
[----:B------:R-:W-:-:S05]  /*19420*/  FADD.FTZ R162, R161, R158 ;  /* 0x0000009ea1a27221 */ /* 0x000fca0000010000 */
[----:B------:R-:W-:-:S07]  /*19430*/  MOV R164, R162 ;  /* 0x000000a200a47202 */ /* 0x000fce0000000f00 */
[----:B------:R-:W-:Y:S05]  /*19440*/  WARPSYNC.COLLECTIVE R143, `(.L_x_35725) ;  /* 0x000000008f087348 */ /* 0x000fea0003c00000 */
[----:B------:R0:W1:Y:S02]  /*19450*/  SHFL.BFLY P6, R158, R164, R157, R156 ;  /* 0x0c00009da49e7389 */ /* 0x00006400000c009c */
[----:B01----:R-:W-:Y:S05]  /*19460*/  ENDCOLLECTIVE ;  /* 0x000000000000791b */ /* 0x003fea0003800000 */
.L_x_35725:
[----:B------:R-:W-:Y:S02]  /*19470*/  IMAD.MOV.U32 R157, RZ, RZ, 0x8 ;  /* 0x00000008ff9d7424 */ /* 0x000fe400078e00ff */
[----:B------:R-:W-:-:S05]  /*19480*/  FADD.FTZ R163, R162, R158 ;  /* 0x0000009ea2a37221 */ /* 0x000fca0000010000 */
[----:B------:R-:W-:-:S07]  /*19490*/  MOV R164, R163 ;  /* 0x000000a300a47202 */ /* 0x000fce0000000f00 */
[----:B------:R-:W-:Y:S05]  /*194a0*/  WARPSYNC.COLLECTIVE R143, `(.L_x_35726) ;  /* 0x000000008f087348 */ /* 0x000fea0003c00000 */
[----:B------:R0:W1:Y:S02]  /*194b0*/  SHFL.BFLY P6, R158, R164, R157, R156 ;  /* 0x0c00009da49e7389 */ /* 0x00006400000c009c */
[----:B01----:R-:W-:Y:S05]  /*194c0*/  ENDCOLLECTIVE ;  /* 0x000000000000791b */ /* 0x003fea0003800000 */
.L_x_35726:
[----:B------:R-:W-:Y:S02]  /*194d0*/  HFMA2 R157, -RZ, RZ, 0, 9.5367431640625e-07 ;  /* 0x00000010ff9d7431 */ /* 0x000fe400000001ff */
[----:B------:R-:W-:-:S07]  /*194e0*/  FADD.FTZ R164, R163, R158 ;  /* 0x0000009ea3a47221 */ /* 0x000fce0000010000 */
[----:B------:R-:W-:Y:S05]  /*194f0*/  WARPSYNC.COLLECTIVE R143, `(.L_x_35727) ;  /* 0x000000008f087348 */ /* 0x000fea0003c00000 */
[----:B------:R0:W1:Y:S02]  /*19500*/  SHFL.BFLY P6, R158, R164, R157, R156 ;  /* 0x0c00009da49e7389 */ /* 0x00006400000c009c */
[----:B01----:R-:W-:Y:S05]  /*19510*/  ENDCOLLECTIVE ;  /* 0x000000000000791b */ /* 0x003fea0003800000 */
.L_x_35727:
[----:B------:R-:W-:Y:S02]  /*19520*/  MOV R157, 0x1 ;  /* 0x00000001009d7802 */ /* 0x000fe40000000f00 */
[----:B------:R-:W-:Y:S01]  /*19530*/  ISETP.NE.AND P6, PT, R159, RZ, PT ;  /* 0x000000ff9f00720c */ /* 0x000fe20003fc5270 */
        /* <DEDUP_REMOVED lines=74> */
.L_x_35728:
[----:B------:R-:W-:Y:S02]  /*199e0*/  HFMA2 R157, -RZ, RZ, 0, 1.1920928955078125e-07 ;  /* 0x00000002ff9d7431 */ /* 0x000fe400000001ff */
[----:B------:R-:W-:-:S04]  /*199f0*/  FADD.FTZ R160, R141, R158 ;  /* 0x0000009e8da07221 */ /* 0x000fc80000010000 */
[----:B------:R-:W-:-:S07]  /*19a00*/  IMAD.MOV.U32 R164, RZ, RZ, R160 ;  /* 0x000000ffffa47224 */ /* 0x000fce00078e00a0 */
[----:B------:R-:W-:Y:S05]  /*19a10*/  WARPSYNC.COLLECTIVE R143, `(.L_x_35729) ;  /* 0x000000008f087348 */ /* 0x000fea0003c00000 */
[----:B------:R0:W1:Y:S02]  /*19a20*/  SHFL.BFLY P6, R158, R164, R157, R156 ;  /* 0x0c00009da49e7389 */ /* 0x00006400000c009c */
[----:B01----:R-:W-:Y:S05]  /*19a30*/  ENDCOLLECTIVE ;  /* 0x000000000000791b */ /* 0x003fea0003800000 */
.L_x_35729:
[----:B------:R-:W-:Y:S01]  /*19a40*/  MOV R157, 0x4 ;  /* 0x00000004009d7802 */ /* 0x000fe20000000f00 */
[----:B------:R-:W-:-:S04]  /*19a50*/  FADD.FTZ R161, R160, R158 ;  /* 0x0000009ea0a17221 */ /* 0x000fc80000010000 */
[----:B------:R-:W-:-:S07]  /*19a60*/  IMAD.MOV.U32 R164, RZ, RZ, R161 ;  /* 0x000000ffffa47224 */ /* 0x000fce00078e00a1 */
[----:B------:R-:W-:Y:S05]  /*19a70*/  WARPSYNC.COLLECTIVE R143, `(.L_x_35730) ;  /* 0x000000008f087348 */ /* 0x000fea0003c00000 */
[----:B------:R0:W1:Y:S02]  /*19a80*/  SHFL.BFLY P6, R158, R164, R157, R156 ;  /* 0x0c00009da49e7389 */ /* 0x00006400000c009c */
[----:B01----:R-:W-:Y:S05]  /*19a90*/  ENDCOLLECTIVE ;  /* 0x000000000000791b */ /* 0x003fea0003800000 */
.L_x_35730:
[----:B------:R-:W-:Y:S02]  /*19aa0*/  HFMA2 R157, -RZ, RZ, 0, 4.76837158203125e-07 ;  /* 0x00000008ff9d7431 */ /* 0x000fe400000001ff */
[----:B------:R-:W-:-:S04]  /*19ab0*/  FADD.FTZ R162, R161, R158 ;  /* 0x0000009ea1a27221 */ /* 0x000fc80000010000 */
[----:B------:R-:W-:-:S07]  /*19ac0*/  IMAD.MOV.U32 R164, RZ, RZ, R162 ;  /* 0x000000ffffa47224 */ /* 0x000fce00078e00a2 */
[----:B------:R-:W-:Y:S05]  /*19ad0*/  WARPSYNC.COLLECTIVE R143, `(.L_x_35731) ;  /* 0x000000008f087348 */ /* 0x000fea0003c00000 */
[----:B------:R0:W1:Y:S02]  /*19ae0*/  SHFL.BFLY P6, R158, R164, R157, R156 ;  /* 0x0c00009da49e7389 */ /* 0x00006400000c009c */
[----:B01----:R-:W-:Y:S05]  /*19af0*/  ENDCOLLECTIVE ;  /* 0x000000000000791b */ /* 0x003fea0003800000 */
.L_x_35731:
[----:B------:R-:W-:Y:S01]  /*19b00*/  MOV R157, 0x10 ;  /* 0x00000010009d7802 */ /* 0x000fe20000000f00 */
[----:B------:R-:W-:-:S04]  /*19b10*/  FADD.FTZ R163, R162, R158 ;  /* 0x0000009ea2a37221 */ /* 0x000fc80000010000 */
[----:B------:R-:W-:-:S07]  /*19b20*/  IMAD.MOV.U32 R164, RZ, RZ, R163 ;  /* 0x000000ffffa47224 */ /* 0x000fce00078e00a3 */
[----:B------:R-:W-:Y:S05]  /*19b30*/  WARPSYNC.COLLECTIVE R143, `(.L_x_35732) ;  /* 0x000000008f087348 */ /* 0x000fea0003c00000 */
[----:B------:R0:W1:Y:S02]  /*19b40*/  SHFL.BFLY P6, R158, R164, R157, R156 ;  /* 0x0c00009da49e7389 */ /* 0x00006400000c009c */
[----:B01----:R-:W-:Y:S05]  /*19b50*/  ENDCOLLECTIVE ;  /* 0x000000000000791b */ /* 0x003fea0003800000 */
.L_x_35732:
[----:B------:R-:W-:Y:S05]  /*19b60*/  BRA `(.L_x_35733) ;  /* 0xffffffec00147947 */ /* 0x000fea000383ffff */
.L_x_35734:
        /* <DEDUP_REMOVED lines=9> */
.L_x_37384:


//--------------------- .text._ZN10layer_norm13ln_fwd_kernelINS_13Kernel_traitsIfffffjLj1024ELj1ELj4ELj1ELj16ENS_18Kernel_traits_baseILj1024EfffffjLj128EEEEELb1ELb1ELb0ELb1EEEvNS_9FwdParamsE --------------------------
	.section	.text._ZN10layer_norm13ln_fwd_kernelINS_13Kernel_traitsIfffffjLj1024ELj1ELj4ELj1ELj16ENS_18Kernel_traits_baseILj1024EfffffjLj128EEEEELb1ELb1ELb0ELb1EEEvNS_9FwdParamsE,"ax",@progbits
	.align	128
        .global         _ZN10layer_norm13ln_fwd_kernelINS_13Kernel_traitsIfffffjLj1024ELj1ELj4ELj1ELj16ENS_18Kernel_traits_baseILj1024EfffffjLj128EEEEELb1ELb1ELb0ELb1EEEvNS_9FwdParamsE
        .type           _ZN10layer_norm13ln_fwd_kernelINS_13Kernel_traitsIfffffjLj1024ELj1ELj4ELj1ELj16ENS_18Kernel_traits_baseILj1024EfffffjLj128EEEEELb1ELb1ELb0ELb1EEEvNS_9FwdParamsE,@function
        .size           _ZN10layer_norm13ln_fwd_kernelINS_13Kernel_traitsIfffffjLj1024ELj1ELj4ELj1ELj16ENS_18Kernel_traits_baseILj1024EfffffjLj128EEEEELb1ELb1ELb0ELb1EEEvNS_9FwdParamsE,(.L_x_37385 - _ZN10layer_norm13ln_fwd_kernelINS_13Kernel_traitsIfffffjLj1024ELj1ELj4ELj1ELj16ENS_18Kernel_traits_baseILj1024EfffffjLj128EEEEELb1ELb1ELb0ELb1EEEvNS_9FwdParamsE)
        .other          _ZN10layer_norm13ln_fwd_kernelINS_13Kernel_traitsIfffffjLj1024ELj1ELj4ELj1ELj16ENS_18Kernel_traits_baseILj1024EfffffjLj128EEEEELb1ELb1ELb0ELb1EEEvNS_9FwdParamsE,@"STO_CUDA_ENTRY STV_DEFAULT"
_ZN10layer_norm13ln_fwd_kernelINS_13Kernel_traitsIfffffjLj1024ELj1ELj4ELj1ELj16ENS_18Kernel_traits_baseILj1024EfffffjLj128EEEEELb1ELb1ELb0ELb1EEEvNS_9FwdParamsE:
.text._ZN10layer_norm13ln_fwd_kernelINS_13Kernel_traitsIfffffjLj1024ELj1ELj4ELj1ELj16ENS_18Kernel_traits_baseILj1024EfffffjLj128EEEEELb1ELb1ELb0ELb1EEEvNS_9FwdParamsE:
        /* <DEDUP_REMOVED lines=79> */
.L_x_35735:
        /* <DEDUP_REMOVED lines=36> */
.L_x_35736:
[----:B------:R-:W1:Y:S02]  /*0730*/  LDCU UR4, c[0x0][0x384] ;  /* 0x00007080ff0477ac */ /* 0x000e640008000800 */
[----:B-1----:R-:W-:-:S13]  /*0740*/  ISETP.GE.AND P0, PT, R155, UR4, PT ;  /* 0x000000049b007c0c */ /* 0x002fda000bf06270 */
[----:B------:R-:W-:Y:S05]  /*0750*/  @P0 EXIT ;  /* 0x000000000000094d */ /* 0x000fea0003800000 */
[----:B------:R-:W-:Y:S01]  /*0760*/  IMAD.HI.U32 R0, R140, -0x326172a9, RZ ;  /* 0xcd9e8d578c007827 */ /* 0x000fe200078e00ff */
[----:B------:R-:W1:Y:S03]  /*0770*/  LDCU.64 UR4, c[0x0][0x3e0] ;  /* 0x00007c00ff0477ac */ /* 0x000e660008000a00 */
[----:B------:R-:W-:Y:S01]  /*0780*/  HFMA2 R153, -RZ, RZ, 0, 0 ;  /* 0x00000000ff997431 */ /* 0x000fe200000001ff */
[----:B------:R-:W-:Y:S01]  /*0790*/  LOP3.LUT R172, R172, 0x3, RZ, 0xc0, !PT ;  /* 0x00000003acac7812 */ /* 0x000fe200078ec0ff */
[C---:B0-----:R-:W-:Y:S01]  /*07a0*/  IMAD.HI.U32 R101, R176.reuse, -0x2daee0ad, RZ ;  /* 0xd2511f53b0657827 */ /* 0x041fe200078e00ff */
[----:B------:R-:W-:Y:S01]  /*07b0*/  LOP3.LUT R0, R151, R0, R2, 0x96, !PT ;  /* 0x0000000097007212 */ /* 0x000fe200078e9602 */
[----:B------:R-:W0:Y:S02]  /*07c0*/  LDCU UR13, c[0x0][0x404] ;  /* 0x00008080ff0d77ac */ /* 0x000e240008000800 */
        /* <DEDUP_REMOVED lines=13> */
[C---:B------:R-:W-:Y:S01]  /*08a0*/  IMAD.HI.U32 R0, R103.reuse, -0x326172a9, RZ ;  /* 0xcd9e8d5767007827 */ /* 0x040fe200078e00ff */
        /* <DEDUP_REMOVED lines=34> */
[----:B------:R-:W-:-:S04]  /*0ad0*/  LOP3.LUT R102, R111, R105, R102, 0x96, !PT ;  /* 0x000000696f667212 */ /* 0x000fc800078e9666 */
[----:B------:R-:W-:Y:S01]  /*0ae0*/  LOP3.LUT R100, R147, R103, R100, 0x96, !PT ;  /* 0x0000006793647212 */ /* 0x000fe200078e9664 */
[----:B------:R-:W-:Y:S02]  /*0af0*/  IMAD R103, R0, -0x2daee0ad, RZ ;  /* 0xd2511f5300677824 */ /* 0x000fe400078e02ff */
        /* <DEDUP_REMOVED lines=13> */
.L_x_36073:
[----:B------:R-:W0:Y:S01]  /*0bd0*/  S2R R178, SR_TID.X ;  /* 0x0000000000b27919 */ /* 0x000e220000002100 */
[----:B-1----:R-:W1:Y:S01]  /*0be0*/  LDC.64 R132, c[0x0][0x390] ;  /* 0x0000e400ff847b82 */ /* 0x002e620000000a00 */
[----:B------:R-:W-:-:S05]  /*0bf0*/  IMAD R0, R155, UR10, RZ ;  /* 0x0000000a9b007c24 */ /* 0x000fca000f8e02ff */
[----:B------:R-:W-:Y:S02]  /*0c00*/  SHF.R.S32.HI R105, RZ, 0x1f, R0 ;  /* 0x0000001fff697819 */ /* 0x000fe40000011400 */
[----:B------:R-:W2:Y:S02]  /*0c10*/  @P0 LDC.64 R108, c[0x0][0x3e0] ;  /* 0x0000f800ff6c0b82 */ /* 0x000ea40000000a00 */
[----:B------:R-:W-:Y:S02]  /*0c20*/  LEA.HI R105, R105, R0, RZ, 0x2 ;  /* 0x0000000069697211 */ /* 0x000fe400078f10ff */
[----:B0-----:R-:W-:Y:S01]  /*0c30*/  LOP3.LUT R0, R178, 0x1f, RZ, 0xc0, !PT ;  /* 0x0000001fb2007812 */ /* 0x001fe200078ec0ff */
[----:B--2---:R-:W-:-:S03]  /*0c40*/  @P0 IMAD.WIDE R108, R155, 0x4, R108 ;  /* 0x000000049b6c0825 */ /* 0x004fc600078e026c */
[----:B------:R-:W-:Y:S01]  /*0c50*/  LEA.HI.SX32 R157, R105, R0, 0x1e ;  /* 0x00000000699d7211 */ /* 0x000fe200078ff2ff */
[----:B------:R-:W-:-:S04]  /*0c60*/  IMAD.MOV.U32 R0, RZ, RZ, 0x3f800000 ;  /* 0x3f800000ff007424 */ /* 0x000fc800078e00ff */
[----:B-1----:R-:W-:Y:S02]  /*0c70*/  IMAD.WIDE.U32 R104, R157, 0x10, R132 ;  /* 0x000000109d687825 */ /* 0x002fe400078e0084 */
[----:B-----5:R0:W5:Y:S04]  /*0c80*/  @P0 LDG.E R0, desc[UR6][R108.64] ;  /* 0x000000066c000981 */ /* 0x020168000c1e1900 */
[----:B------:R-:W5:Y:S01]  /*0c90*/  LDG.E.128 R104, desc[UR6][R104.64] ;  /* 0x0000000668687981 */ /* 0x000f62000c1e1d00 */
[----:B------:R-:W-:Y:S01]  /*0ca0*/  ISETP.NE.U32.AND P1, PT, RZ, UR8, PT ;  /* 0x00000008ff007c0c */ /* 0x000fe2000bf25070 */
[C---:B------:R-:W-:Y:S01]  /*0cb0*/  VIADD R156, R3.reuse, 0x32370b8f ;  /* 0x32370b8f039c7836 */ /* 0x040fe20000000000 */
[C---:B------:R-:W-:Y:S01]  /*0cc0*/  IADD3 R158, PT, PT, R3.reuse, -0x695add53, RZ ;  /* 0x96a522ad039e7810 */ /* 0x040fe20007ffe0ff */
[C---:B------:R-:W-:Y:S01]  /*0cd0*/  VIADD R160, R3.reuse, 0xed9eba14 ;  /* 0xed9eba1403a07836 */ /* 0x040fe20000000000 */
[----:B------:R-:W-:Y:S01]  /*0ce0*/  ISETP.NE.AND.EX P1, PT, RZ, UR9, PT, P1 ;  /* 0x00000009ff007c0c */ /* 0x000fe2000bf25310 */
[C---:B------:R-:W-:Y:S01]  /*0cf0*/  VIADD R161, R3.reuse, 0xbb67ae85 ;  /* 0xbb67ae8503a17836 */ /* 0x040fe20000000000 */
[C---:B------:R-:W-:Y:S01]  /*0d00*/  IADD3 R162, PT, PT, R2.reuse, 0x3c6ef372, RZ ;  /* 0x3c6ef37202a27810 */ /* 0x040fe20007ffe0ff */
[C---:B------:R-:W-:Y:S01]  /*0d10*/  VIADD R163, R2.reuse, 0x78dde6e4 ;  /* 0x78dde6e402a37836 */ /* 0x040fe20000000000 */
[----:B------:R-:W-:Y:S01]  /*0d20*/  IADD3 R165, PT, PT, R3, 0x1fd5c5a3, RZ ;  /* 0x1fd5c5a303a57810 */ /* 0x000fe20007ffe0ff */
[----:B------:R-:W-:-:S02]  /*0d30*/  VIADD R164, R2, 0x1715609d ;  /* 0x1715609d02a47836 */ /* 0x000fc40000000000 */
[----:B------:R-:W-:Y:S02]  /*0d40*/  VIADD R166, R2, 0x8ff34781 ;  /* 0x8ff3478102a67836 */ /* 0x000fe40000000000 */
[----:B------:R-:W-:-:S04]  /*0d50*/  IMAD.MOV.U32 R167, RZ, RZ, 0x2f800000 ;  /* 0x2f800000ffa77424 */ /* 0x000fc800078e00ff */
[----:B0-----:R-:W-:Y:S05]  /*0d60*/  @!P1 BRA `(.L_x_35737) ;  /* 0x0000001400209947 */ /* 0x001fea0003800000 */
        /* <DEDUP_REMOVED lines=14> */
.L_x_37224:
[----:B------:R-:W-:Y:S05]  /*0e50*/  BRX R108 -0xe60                                        (*"BRANCH_TARGETS .L_x_37225,.L_x_37226,.L_x_37227"*) ;  /* 0xfffffff06c687949 */ /* 0x000fea000383ffff */
.L_x_37227:
[----:B------:R-:W-:Y:S01]  /*0e60*/  VIADD R108, R172, 0x1 ;  /* 0x00000001ac6c7836 */ /* 0x000fe20000000000 */
[----:B------:R-:W-:Y:S01]  /*0e70*/  MOV R112, R170 ;  /* 0x000000aa00707202 */ /* 0x000fe20000000f00 */
[----:B------:R-:W-:Y:S01]  /*0e80*/  IMAD.MOV.U32 R109, RZ, RZ, R152 ;  /* 0x000000ffff6d7224 */ /* 0x000fe200078e0098 */
[----:B------:R-:W-:Y:S06]  /*0e90*/  BRA `(.L_x_35739) ;  /* 0x0000000000f07947 */ /* 0x000fec0003800000 */
.L_x_37225:
[----:B------:R-:W-:Y:S01]  /*0ea0*/  IMAD.MOV.U32 R112, RZ, RZ, R170 ;  /* 0x000000ffff707224 */ /* 0x000fe200078e00aa */
[----:B------:R-:W-:Y:S01]  /*0eb0*/  MOV R108, 0x3 ;  /* 0x00000003006c7802 */ /* 0x000fe20000000f00 */
[----:B------:R-:W-:Y:S01]  /*0ec0*/  IMAD.MOV.U32 R109, RZ, RZ, R150 ;  /* 0x000000ffff6d7224 */ /* 0x000fe200078e0096 */
[----:B------:R-:W-:Y:S06]  /*0ed0*/  BRA `(.L_x_35739) ;  /* 0x0000000000e07947 */ /* 0x000fec0003800000 */
.L_x_37226:
        /* <DEDUP_REMOVED lines=13> */
.L_x_35741:
[----:B------:R-:W-:Y:S05]  /*0fb0*/  BSYNC.RECONVERGENT B1 ;  /* 0x0000000000017941 */ /* 0x000fea0003800200 */
.L_x_35740:
        /* <DEDUP_REMOVED lines=41> */
[----:B------:R-:W-:-:S07]  /*1250*/  IMAD.MOV.U32 R108, RZ, RZ, RZ ;  /* 0x000000ffff6c7224 */ /* 0x000fce00078e00ff */
.L_x_35739:
[----:B------:R-:W-:Y:S05]  /*1260*/  BSYNC.RECONVERGENT B0 ;  /* 0x0000000000007941 */ /* 0x000fea0003800200 */
.L_x_35738:
[----:B------:R-:W-:Y:S01]  /*1270*/  I2FP.F32.U32 R110, R109 ;  /* 0x0000006d006e7245 */ /* 0x000fe20000201000 */
[----:B-----5:R-:W-:Y:S01]  /*1280*/  FMUL.FTZ R109, R104, R0 ;  /* 0x00000000686d7220 */ /* 0x020fe20000410000 */
[----:B------:R-:W-:Y:S01]  /*1290*/  MOV R168, UR14 ;  /* 0x0000000e00a87c02 */ /* 0x000fe20008000f00 */
[----:B------:R-:W-:Y:S01]  /*12a0*/  IMAD.U32 R169, RZ, RZ, UR13 ;  /* 0x0000000dffa97e24 */ /* 0x000fe2000f8e00ff */
[----:B------:R-:W-:Y:S01]  /*12b0*/  ISETP.NE.AND P4, PT, R108, 0x1, PT ;  /* 0x000000016c00780c */ /* 0x000fe20003f85270 */
[----:B------:R-:W-:Y:S01]  /*12c0*/  FFMA.FTZ R110, R110, R167, 1.1641532182693481445e-10 ;  /* 0x2f0000006e6e7423 */ /* 0x000fe200000100a7 */
[----:B------:R-:W-:Y:S01]  /*12d0*/  BSSY.RECONVERGENT B0, `(.L_x_35742) ;  /* 0x000004a000007945 */ /* 0x000fe20003800200 */
[----:B------:R-:W-:Y:S01]  /*12e0*/  FMUL.FTZ R109, R109, R168 ;  /* 0x000000a86d6d7220 */ /* 0x000fe20000410000 */
[----:B------:R-:W-:Y:S02]  /*12f0*/  IMAD.MOV.U32 R111, RZ, RZ, 0x2 ;  /* 0x00000002ff6f7424 */ /* 0x000fe400078e00ff */
        /* <DEDUP_REMOVED lines=14> */
.L_x_35744:
        /* <DEDUP_REMOVED lines=13> */
.L_x_35746:
[----:B------:R-:W-:Y:S05]  /*14b0*/  BSYNC.RECONVERGENT B1 ;  /* 0x0000000000017941 */ /* 0x000fea0003800200 */
.L_x_35745:
        /* <DEDUP_REMOVED lines=43> */
.L_x_35743:
[----:B------:R-:W-:Y:S05]  /*1770*/  BSYNC.RECONVERGENT B0 ;  /* 0x0000000000007941 */ /* 0x000fea0003800200 */
.L_x_35742:
        /* <DEDUP_REMOVED lines=21> */
.L_x_35749:
        /* <DEDUP_REMOVED lines=13> */
.L_x_35751:
[----:B------:R-:W-:Y:S05]  /*19a0*/  BSYNC.RECONVERGENT B1 ;  /* 0x0000000000017941 */ /* 0x000fea0003800200 */
.L_x_35750:
        /* <DEDUP_REMOVED lines=43> */
.L_x_35748:
[----:B------:R-:W-:Y:S05]  /*1c60*/  BSYNC.RECONVERGENT B0 ;  /* 0x0000000000007941 */ /* 0x000fea0003800200 */
.L_x_35747:
        /* <DEDUP_REMOVED lines=21> */
.L_x_35754:
        /* <DEDUP_REMOVED lines=13> */
.L_x_35756:
[----:B------:R-:W-:Y:S05]  /*1e90*/  BSYNC.RECONVERGENT B1 ;  /* 0x0000000000017941 */ /* 0x000fea0003800200 */
.L_x_35755:
        /* <DEDUP_REMOVED lines=43> */
.L_x_35753:
[----:B------:R-:W-:Y:S05]  /*2150*/  BSYNC.RECONVERGENT B0 ;  /* 0x0000000000007941 */ /* 0x000fea0003800200 */
.L_x_35752:
        /* <DEDUP_REMOVED lines=9> */
.L_x_35737:
        /* <DEDUP_REMOVED lines=16> */
.L_x_35760:
        /* <DEDUP_REMOVED lines=13> */
.L_x_35762:
[----:B------:R-:W-:Y:S05]  /*23c0*/  BSYNC.RECONVERGENT B1 ;  /* 0x0000000000017941 */ /* 0x000fea0003800200 */
.L_x_35761:
        /* <DEDUP_REMOVED lines=41> */
[----:B------:R-:W-:-:S07]  /*2660*/  IMAD.MOV.U32 R108, RZ, RZ, R170 ;  /* 0x000000ffff6c7224 */ /* 0x000fce00078e00aa */
.L_x_35759:
[----:B------:R-:W-:Y:S05]  /*2670*/  BSYNC.RECONVERGENT B0 ;  /* 0x0000000000007941 */ /* 0x000fea0003800200 */
.L_x_35758:
[----:B------:R-:W-:Y:S01]  /*2680*/  ISETP.NE.AND P4, PT, R110, 0x1, PT ;  /* 0x000000016e00780c */ /* 0x000fe20003f85270 */
[----:B------:R-:W-:Y:S01]  /*2690*/  IMAD.U32 R168, RZ, RZ, UR14 ;  /* 0x0000000effa87e24 */ /* 0x000fe2000f8e00ff */
[----:B------:R-:W-:Y:S01]  /*26a0*/  I2FP.F32.U32 R108, R108 ;  /* 0x0000006c006c7245 */ /* 0x000fe20000201000 */
[----:B-----5:R-:W-:Y:S01]  /*26b0*/  FMUL.FTZ R109, R104, R0 ;  /* 0x00000000686d7220 */ /* 0x020fe20000410000 */
[----:B------:R-:W-:Y:S01]  /*26c0*/  MOV R169, UR13 ;  /* 0x0000000d00a97c02 */ /* 0x000fe20008000f00 */
[----:B------:R-:W-:Y:S01]  /*26d0*/  BSSY.RECONVERGENT B0, `(.L_x_35763) ;  /* 0x000004a000007945 */ /* 0x000fe20003800200 */
[----:B------:R-:W-:Y:S02]  /*26e0*/  IMAD.MOV.U32 R111, RZ, RZ, 0x2 ;  /* 0x00000002ff6f7424 */ /* 0x000fe400078e00ff */
[----:B------:R-:W-:Y:S01]  /*26f0*/  FFMA.FTZ R108, R108, R167, 1.1641532182693481445e-10 ;  /* 0x2f0000006c6c7423 */ /* 0x000fe200000100a7 */
[----:B------:R-:W-:Y:S01]  /*2700*/  FMUL.FTZ R109, R109, R168 ;  /* 0x000000a86d6d7220 */ /* 0x000fe20000410000 */
[----:B------:R-:W-:-:S03]  /*2710*/  MOV R104, R154 ;  /* 0x0000009a00687202 */ /* 0x000fc60000000f00 */
        /* <DEDUP_REMOVED lines=12> */
.L_x_35765:
        /* <DEDUP_REMOVED lines=13> */
.L_x_35767:
[----:B------:R-:W-:Y:S05]  /*28b0*/  BSYNC.RECONVERGENT B1 ;  /* 0x0000000000017941 */ /* 0x000fea0003800200 */
.L_x_35766:
        /* <DEDUP_REMOVED lines=43> */
.L_x_35764:
[----:B------:R-:W-:Y:S05]  /*2b70*/  BSYNC.RECONVERGENT B0 ;  /* 0x0000000000007941 */ /* 0x000fea0003800200 */
.L_x_35763:
[----:B------:R-:W-:Y:S01]  /*2b80*/  ISETP.NE.AND P5, PT, R111, 0x1, PT ;  /* 0x000000016f00780c */ /* 0x000fe20003fa5270 */
[----:B------:R-:W-:Y:S01]  /*2b90*/  FMUL.FTZ R105, R105, R0 ;  /* 0x0000000069697220 */ /* 0x000fe20000410000 */
[----:B------:R-:W-:Y:S01]  /*2ba0*/  I2FP.F32.U32 R104, R104 ;  /* 0x0000006800687245 */ /* 0x000fe20000201000 */
[----:B------:R-:W-:Y:S01]  /*2bb0*/  BSSY.RECONVERGENT B0, `(.L_x_35768) ;  /* 0x000004a000007945 */ /* 0x000fe20003800200 */
[----:B------:R-:W-:Y:S02]  /*2bc0*/  IMAD.MOV.U32 R110, RZ, RZ, 0x2 ;  /* 0x00000002ff6e7424 */ /* 0x000fe400078e00ff */
[----:B------:R-:W-:Y:S01]  /*2bd0*/  FMUL.FTZ R105, R105, R168 ;  /* 0x000000a869697220 */ /* 0x000fe20000410000 */
[----:B------:R-:W-:-:S05]  /*2be0*/  FFMA.FTZ R104, R104, R167, 1.1641532182693481445e-10 ;  /* 0x2f00000068687423 */ /* 0x000fca00000100a7 */
        /* <DEDUP_REMOVED lines=13> */
.L_x_35770:
        /* <DEDUP_REMOVED lines=13> */
.L_x_35772:
[----:B------:R-:W-:Y:S05]  /*2d90*/  BSYNC.RECONVERGENT B1 ;  /* 0x0000000000017941 */ /* 0x000fea0003800200 */
.L_x_35771:
        /* <DEDUP_REMOVED lines=43> */
.L_x_35769:
[----:B------:R-:W-:Y:S05]  /*3050*/  BSYNC.RECONVERGENT B0 ;  /* 0x0000000000007941 */ /* 0x000fea0003800200 */
.L_x_35768:
[----:B------:R-:W-:Y:S01]  /*3060*/  ISETP.NE.AND P6, PT, R110, 0x1, PT ;  /* 0x000000016e00780c */ /* 0x000fe20003fc5270 */
[----:B------:R-:W-:Y:S01]  /*3070*/  FMUL.FTZ R105, R106, R0 ;  /* 0x000000006a697220 */ /* 0x000fe20000410000 */
[----:B------:R-:W-:Y:S01]  /*3080*/  I2FP.F32.U32 R104, R104 ;  /* 0x0000006800687245 */ /* 0x000fe20000201000 */
[----:B------:R-:W-:Y:S01]  /*3090*/  BSSY.RECONVERGENT B0, `(.L_x_35773) ;  /* 0x000004a000007945 */ /* 0x000fe20003800200 */
[----:B------:R-:W-:Y:S02]  /*30a0*/  HFMA2 R120, -RZ, RZ, 0, 1.1920928955078125e-07 ;  /* 0x00000002ff787431 */ /* 0x000fe400000001ff */
        /* <DEDUP_REMOVED lines=15> */
.L_x_35775:
        /* <DEDUP_REMOVED lines=13> */
.L_x_35777:
[----:B------:R-:W-:Y:S05]  /*3270*/  BSYNC.RECONVERGENT B1 ;  /* 0x0000000000017941 */ /* 0x000fea0003800200 */
.L_x_35776:
        /* <DEDUP_REMOVED lines=43> */
.L_x_35774:
[----:B------:R-:W-:Y:S05]  /*3530*/  BSYNC.RECONVERGENT B0 ;  /* 0x0000000000007941 */ /* 0x000fea0003800200 */
.L_x_35773:
[----:B------:R-:W-:Y:S01]  /*3540*/  I2FP.F32.U32 R104, R104 ;  /* 0x0000006800687245 */ /* 0x000fe20000201000 */
[----:B------:R-:W-:Y:S01]  /*3550*/  FMUL.FTZ R107, R107, R0 ;  /* 0x000000006b6b7220 */ /* 0x000fe20000410000 */
[----:B------:R-:W-:Y:S01]  /*3560*/  FMUL.FTZ R105, R108, R69 ;  /* 0x000000456c697220 */ /* 0x000fe20000410000 */
[----:B------:R-:W-:Y:S02]  /*3570*/  FMUL.FTZ R106, R113, R70 ;  /* 0x00000046716a7220 */ /* 0x000fe40000410000 */
[----:B------:R-:W-:Y:S01]  /*3580*/  FFMA.FTZ R104, R104, R167, 1.1641532182693481445e-10 ;  /* 0x2f00000068687423 */ /* 0x000fe200000100a7 */
[----:B------:R-:W-:-:S04]  /*3590*/  FMUL.FTZ R107, R107, R168 ;  /* 0x000000a86b6b7220 */ /* 0x000fc80000410000 */
[----:B------:R-:W-:Y:S01]  /*35a0*/  FSETP.GTU.FTZ.AND P6, PT, R104, R169, PT ;  /* 0x000000a96800720b */ /* 0x000fe20003fdc000 */
[----:B------:R-:W-:-:S03]  /*35b0*/  FMUL.FTZ R104, R109, R68 ;  /* 0x000000446d687220 */ /* 0x000fc60000410000 */
[----:B------:R-:W-:Y:S02]  /*35c0*/  FSEL R110, R107, RZ, !P6 ;  /* 0x000000ff6b6e7208 */ /* 0x000fe40007000000 */
[----:B------:R-:W-:-:S03]  /*35d0*/  PLOP3.LUT P5, PT, P6, PT, PT, 0x8, 0x80 ;  /* 0x000000000080781c */ /* 0x000fc600037ae170 */
[----:B------:R-:W-:-:S10]  /*35e0*/  FMUL.FTZ R107, R110, R71 ;  /* 0x000000476e6b7220 */ /* 0x000fd40000410000 */
.L_x_35757:
        /* <DEDUP_REMOVED lines=9> */
[----:B------:R-:W2:Y:S01]  /*3680*/  @P1 LDC.64 R118, c[0x0][0x3a0] ;  /* 0x0000e800ff761b82 */ /* 0x000ea20000000a00 */
[----:B------:R-:W-:-:S04]  /*3690*/  IMAD.WIDE.U32 R108, R159, 0x10, R132 ;  /* 0x000000109f6c7825 */ /* 0x000fc800078e0084 */
[----:B0-----:R-:W-:-:S05]  /*36a0*/  IMAD.WIDE.U32 R114, R157, 0x10, R138 ;  /* 0x000000109d727825 */ /* 0x001fca00078e008a */
[----:B------:R0:W-:Y:S01]  /*36b0*/  STG.E.128 desc[UR6][R114.64], R104 ;  /* 0x0000006872007986 */ /* 0x0001e2000c101d06 */
[----:B-1----:R-:W-:-:S05]  /*36c0*/  IMAD.WIDE.U32 R116, R157, 0x4, R136 ;  /* 0x000000049d747825 */ /* 0x002fca00078e0088 */
[----:B------:R0:W-:Y:S01]  /*36d0*/  STG.E desc[UR6][R116.64], R113 ;  /* 0x0000007174007986 */ /* 0x0001e2000c101906 */
        /* <DEDUP_REMOVED lines=20> */
.L_x_35781:
        /* <DEDUP_REMOVED lines=13> */
.L_x_35783:
[----:B------:R-:W-:Y:S05]  /*38f0*/  BSYNC.RECONVERGENT B1 ;  /* 0x0000000000017941 */ /* 0x000fea0003800200 */
.L_x_35782:
        /* <DEDUP_REMOVED lines=43> */
.L_x_35780:
[----:B------:R-:W-:Y:S05]  /*3bb0*/  BSYNC.RECONVERGENT B0 ;  /* 0x0000000000007941 */ /* 0x000fea0003800200 */
.L_x_35779:
        /* <DEDUP_REMOVED lines=21> */
.L_x_35786:
        /* <DEDUP_REMOVED lines=13> */
.L_x_35788:
[----:B------:R-:W-:Y:S05]  /*3de0*/  BSYNC.RECONVERGENT B1 ;  /* 0x0000000000017941 */ /* 0x000fea0003800200 */
.L_x_35787:
        /* <DEDUP_REMOVED lines=43> */
.L_x_35785:
[----:B------:R-:W-:Y:S05]  /*40a0*/  BSYNC.RECONVERGENT B0 ;  /* 0x0000000000007941 */ /* 0x000fea0003800200 */
.L_x_35784:
        /* <DEDUP_REMOVED lines=21> */
.L_x_35791:
        /* <DEDUP_REMOVED lines=13> */
.L_x_35793:
[----:B------:R-:W-:Y:S05]  /*42d0*/  BSYNC.RECONVERGENT B1 ;  /* 0x0000000000017941 */ /* 0x000fea0003800200 */
.L_x_35792:
        /* <DEDUP_REMOVED lines=43> */
.L_x_35790:
[----:B------:R-:W-:Y:S05]  /*4590*/  BSYNC.RECONVERGENT B0 ;  /* 0x0000000000007941 */ /* 0x000fea0003800200 */
.L_x_35789:
        /* <DEDUP_REMOVED lines=21> */
.L_x_35796:
        /* <DEDUP_REMOVED lines=13> */
.L_x_35798:
[----:B------:R-:W-:Y:S05]  /*47c0*/  BSYNC.RECONVERGENT B1 ;  /* 0x0000000000017941 */ /* 0x000fea0003800200 */
.L_x_35797:
        /* <DEDUP_REMOVED lines=43> */
.L_x_35795:
[----:B------:R-:W-:Y:S05]  /*4a80*/  BSYNC.RECONVERGENT B0 ;  /* 0x0000000000007941 */ /* 0x000fea0003800200 */
.L_x_35794:
        /* <DEDUP_REMOVED lines=9> */
.L_x_35778:
        /* <DEDUP_REMOVED lines=16> */
.L_x_35802:
        /* <DEDUP_REMOVED lines=13> */
.L_x_35804:
[----:B------:R-:W-:Y:S05]  /*4cf0*/  BSYNC.RECONVERGENT B1 ;  /* 0x0000000000017941 */ /* 0x000fea0003800200 */
.L_x_35803:
        /* <DEDUP_REMOVED lines=43> */
.L_x_35801:
[----:B------:R-:W-:Y:S05]  /*4fb0*/  BSYNC.RECONVERGENT B0 ;  /* 0x0000000000007941 */ /* 0x000fea0003800200 */
.L_x_35800:
[----:B------:R-:W-:Y:S01]  /*4fc0*/  ISETP.NE.AND P4, PT, R114, 0x1, PT ;  /* 0x000000017200780c */ /* 0x000fe20003f85270 */
[----:B------:R-:W-:Y:S01]  /*4fd0*/  BSSY.RECONVERGENT B0, `(.L_x_35805) ;  /* 0x000004c000007945 */ /* 0x000fe20003800200 */
[----:B------:R-:W-:Y:S01]  /*4fe0*/  I2FP.F32.U32 R112, R113 ;  /* 0x0000007100707245 */ /* 0x000fe20000201000 */
[----:B-----5:R-:W-:Y:S01]  /*4ff0*/  FMUL.FTZ R113, R108, R0 ;  /* 0x000000006c717220 */ /* 0x020fe20000410000 */
[----:B------:R-:W-:Y:S01]  /*5000*/  IMAD.MOV.U32 R115, RZ, RZ, 0x2 ;  /* 0x00000002ff737424 */ /* 0x000fe200078e00ff */
[----:B------:R-:W-:Y:S02]  /*5010*/  MOV R108, R154 ;  /* 0x0000009a006c7202 */ /* 0x000fe40000000f00 */
[----:B------:R-:W-:Y:S01]  /*5020*/  FFMA.FTZ R112, R112, R167, 1.1641532182693481445e-10 ;  /* 0x2f00000070707423 */ /* 0x000fe200000100a7 */
[----:B------:R-:W-:-:S04]  /*5030*/  FMUL.FTZ R113, R113, R168 ;  /* 0x000000a871717220 */ /* 0x000fc80000410000 */
        /* <DEDUP_REMOVED lines=12> */
.L_x_35807:
        /* <DEDUP_REMOVED lines=13> */
.L_x_35809:
[----:B------:R-:W-:Y:S05]  /*51d0*/  BSYNC.RECONVERGENT B1 ;  /* 0x0000000000017941 */ /* 0x000fea0003800200 */
.L_x_35808:
        /* <DEDUP_REMOVED lines=43> */
.L_x_35806:
[----:B------:R-:W-:Y:S05]  /*5490*/  BSYNC.RECONVERGENT B0 ;  /* 0x0000000000007941 */ /* 0x000fea0003800200 */
.L_x_35805:
        /* <DEDUP_REMOVED lines=20> */
.L_x_35812:
        /* <DEDUP_REMOVED lines=13> */
.L_x_35814:
[----:B------:R-:W-:Y:S05]  /*56b0*/  BSYNC.RECONVERGENT B1 ;  /* 0x0000000000017941 */ /* 0x000fea0003800200 */
.L_x_35813:
        /* <DEDUP_REMOVED lines=43> */
.L_x_35811:
[----:B------:R-:W-:Y:S05]  /*5970*/  BSYNC.RECONVERGENT B0 ;  /* 0x0000000000007941 */ /* 0x000fea0003800200 */
.L_x_35810:
        /* <DEDUP_REMOVED lines=20> */
.L_x_35817:
        /* <DEDUP_REMOVED lines=13> */
.L_x_35819:
[----:B------:R-:W-:Y:S05]  /*5b90*/  BSYNC.RECONVERGENT B1 ;  /* 0x0000000000017941 */ /* 0x000fea0003800200 */
.L_x_35818:
        /* <DEDUP_REMOVED lines=43> */
.L_x_35816:
[----:B------:R-:W-:Y:S05]  /*5e50*/  BSYNC.RECONVERGENT B0 ;  /* 0x0000000000007941 */ /* 0x000fea0003800200 */
.L_x_35815:
        /* <DEDUP_REMOVED lines=11> */
.L_x_35799:
[----:B------:R-:W0:Y:S01]  /*5f10*/  @P1 LDC.64 R122, c[0x0][0x3a0] ;  /* 0x0000e800ff7a1b82 */ /* 0x000e220000000a00 */
        /* <DEDUP_REMOVED lines=13> */
[----:B0-----:R-:W-:-:S05]  /*5ff0*/  @P1 IMAD.WIDE.U32 R122, R171, 0x10, R122 ;  /* 0x00000010ab7a1825 */ /* 0x001fca00078e007a */
[----:B------:R1:W5:Y:S01]  /*6000*/  @P1 LDG.E.128 R100, desc[UR6][R122.64] ;  /* 0x000000067a641981 */ /* 0x000362000c1e1d00 */
        /* <DEDUP_REMOVED lines=17> */
.L_x_35823:
        /* <DEDUP_REMOVED lines=13> */
.L_x_35825:
[----:B------:R-:W-:Y:S05]  /*61f0*/  BSYNC.RECONVERGENT B1 ;  /* 0x0000000000017941 */ /* 0x000fea0003800200 */
.L_x_35824:
        /* <DEDUP_REMOVED lines=43> */
.L_x_35822:
[----:B------:R-:W-:Y:S05]  /*64b0*/  BSYNC.RECONVERGENT B0 ;  /* 0x0000000000007941 */ /* 0x000fea0003800200 */
.L_x_35821:
[----:B------:R-:W-:Y:S01]  /*64c0*/  I2FP.F32.U32 R116, R117 ;  /* 0x0000007500747245 */ /* 0x000fe20000201000 */
[----:B-----5:R-:W-:Y:S01]  /*64d0*/  FMUL.FTZ R117, R112, R0 ;  /* 0x0000000070757220 */ /* 0x020fe20000410000 */
[----:B------:R-:W-:Y:S01]  /*64e0*/  ISETP.NE.AND P4, PT, R118, 0x1, PT ;  /* 0x000000017600780c */ /* 0x000fe20003f85270 */
[----:B------:R-:W-:Y:S01]  /*64f0*/  BSSY.RECONVERGENT B0, `(.L_x_35826) ;  /* 0x000004b000007945 */ /* 0x000fe20003800200 */
[----:B------:R-:W-:Y:S02]  /*6500*/  IMAD.MOV.U32 R119, RZ, RZ, 0x2 ;  /* 0x00000002ff777424 */ /* 0x000fe400078e00ff */
[----:B------:R-:W-:Y:S01]  /*6510*/  FFMA.FTZ R116, R116, R167, 1.1641532182693481445e-10 ;  /* 0x2f00000074747423 */ /* 0x000fe200000100a7 */
[----:B------:R-:W-:-:S04]  /*6520*/  FMUL.FTZ R117, R117, R168 ;  /* 0x000000a875757220 */ /* 0x000fc80000410000 */
        /* <DEDUP_REMOVED lines=14> */
.L_x_35828:
        /* <DEDUP_REMOVED lines=13> */
.L_x_35830:
[----:B------:R-:W-:Y:S05]  /*66e0*/  BSYNC.RECONVERGENT B1 ;  /* 0x0000000000017941 */ /* 0x000fea0003800200 */
.L_x_35829:
        /* <DEDUP_REMOVED lines=43> */
.L_x_35827:
[----:B------:R-:W-:Y:S05]  /*69a0*/  BSYNC.RECONVERGENT B0 ;  /* 0x0000000000007941 */ /* 0x000fea0003800200 */
.L_x_35826:
        /* <DEDUP_REMOVED lines=21> */
.L_x_35833:
        /* <DEDUP_REMOVED lines=13> */
.L_x_35835:
[----:B------:R-:W-:Y:S05]  /*6bd0*/  BSYNC.RECONVERGENT B1 ;  /* 0x0000000000017941 */ /* 0x000fea0003800200 */
.L_x_35834:
        /* <DEDUP_REMOVED lines=43> */
.L_x_35832:
[----:B------:R-:W-:Y:S05]  /*6e90*/  BSYNC.RECONVERGENT B0 ;  /* 0x0000000000007941 */ /* 0x000fea0003800200 */
.L_x_35831:
[----:B------:R-:W-:Y:S01]  /*6ea0*/  I2FP.F32.U32 R116, R117 ;  /* 0x0000007500747245 */ /* 0x000fe20000201000 */
[----:B------:R-:W-:Y:S01]  /*6eb0*/  FMUL.FTZ R117, R114, R0 ;  /* 0x0000000072757220 */ /* 0x000fe20000410000 */
        /* <DEDUP_REMOVED lines=19> */
.L_x_35838:
        /* <DEDUP_REMOVED lines=13> */
.L_x_35840:
[----:B------:R-:W-:Y:S05]  /*70c0*/  BSYNC.RECONVERGENT B1 ;  /* 0x0000000000017941 */ /* 0x000fea0003800200 */
.L_x_35839:
        /* <DEDUP_REMOVED lines=43> */
.L_x_35837:
[----:B------:R-:W-:Y:S05]  /*7380*/  BSYNC.RECONVERGENT B0 ;  /* 0x0000000000007941 */ /* 0x000fea0003800200 */
.L_x_35836:
        /* <DEDUP_REMOVED lines=9> */
.L_x_35820:
        /* <DEDUP_REMOVED lines=16> */
.L_x_35844:
        /* <DEDUP_REMOVED lines=13> */
.L_x_35846:
[----:B------:R-:W-:Y:S05]  /*75f0*/  BSYNC.RECONVERGENT B1 ;  /* 0x0000000000017941 */ /* 0x000fea0003800200 */
.L_x_35845:
        /* <DEDUP_REMOVED lines=43> */
.L_x_35843:
[----:B------:R-:W-:Y:S05]  /*78b0*/  BSYNC.RECONVERGENT B0 ;  /* 0x0000000000007941 */ /* 0x000fea0003800200 */
.L_x_35842:
[----:B------:R-:W-:Y:S01]  /*78c0*/  ISETP.NE.AND P4, PT, R118, 0x1, PT ;  /* 0x000000017600780c */ /* 0x000fe20003f85270 */
[----:B------:R-:W-:Y:S01]  /*78d0*/  BSSY.RECONVERGENT B0, `(.L_x_35847) ;  /* 0x000004c000007945 */ /* 0x000fe20003800200 */
[----:B------:R-:W-:Y:S01]  /*78e0*/  I2FP.F32.U32 R116, R117 ;  /* 0x0000007500747245 */ /* 0x000fe20000201000 */
[----:B-----5:R-:W-:Y:S01]  /*78f0*/  FMUL.FTZ R117, R112, R0 ;  /* 0x0000000070757220 */ /* 0x020fe20000410000 */
[----:B------:R-:W-:Y:S02]  /*7900*/  HFMA2 R119, -RZ, RZ, 0, 1.1920928955078125e-07 ;  /* 0x00000002ff777431 */ /* 0x000fe400000001ff */
[----:B------:R-:W-:Y:S02]  /*7910*/  IMAD.MOV.U32 R112, RZ, RZ, R154 ;  /* 0x000000ffff707224 */ /* 0x000fe400078e009a */
        /* <DEDUP_REMOVED lines=14> */
.L_x_35849:
        /* <DEDUP_REMOVED lines=13> */
.L_x_35851:
[----:B------:R-:W-:Y:S05]  /*7ad0*/  BSYNC.RECONVERGENT B1 ;  /* 0x0000000000017941 */ /* 0x000fea0003800200 */
.L_x_35850:
        /* <DEDUP_REMOVED lines=43> */
.L_x_35848:
[----:B------:R-:W-:Y:S05]  /*7d90*/  BSYNC.RECONVERGENT B0 ;  /* 0x0000000000007941 */ /* 0x000fea0003800200 */
.L_x_35847:
[----:B------:R-:W-:Y:S01]  /*7da0*/  ISETP.NE.AND P5, PT, R119, 0x1, PT ;  /* 0x000000017700780c */ /* 0x000fe20003fa5270 */
[----:B------:R-:W-:Y:S01]  /*7db0*/  FMUL.FTZ R113, R113, R0 ;  /* 0x0000000071717220 */ /* 0x000fe20000410000 */
[----:B------:R-:W-:Y:S01]  /*7dc0*/  I2FP.F32.U32 R112, R112 ;  /* 0x0000007000707245 */ /* 0x000fe20000201000 */
[----:B------:R-:W-:Y:S01]  /*7dd0*/  BSSY.RECONVERGENT B0, `(.L_x_35852) ;  /* 0x000004a000007945 */ /* 0x000fe20003800200 */
[----:B------:R-:W-:Y:S02]  /*7de0*/  IMAD.MOV.U32 R118, RZ, RZ, 0x2 ;  /* 0x00000002ff767424 */ /* 0x000fe400078e00ff */
[----:B------:R-:W-:Y:S01]  /*7df0*/  FMUL.FTZ R113, R113, R168 ;  /* 0x000000a871717220 */ /* 0x000fe20000410000 */
[----:B------:R-:W-:-:S05]  /*7e00*/  FFMA.FTZ R112, R112, R167, 1.1641532182693481445e-10 ;  /* 0x2f00000070707423 */ /* 0x000fca00000100a7 */
        /* <DEDUP_REMOVED lines=13> */
.L_x_35854:
        /* <DEDUP_REMOVED lines=13> */
.L_x_35856:
[----:B------:R-:W-:Y:S05]  /*7fb0*/  BSYNC.RECONVERGENT B1 ;  /* 0x0000000000017941 */ /* 0x000fea0003800200 */
.L_x_35855:
        /* <DEDUP_REMOVED lines=43> */
.L_x_35853:
[----:B------:R-:W-:Y:S05]  /*8270*/  BSYNC.RECONVERGENT B0 ;  /* 0x0000000000007941 */ /* 0x000fea0003800200 */
.L_x_35852:
        /* <DEDUP_REMOVED lines=20> */
.L_x_35859:
        /* <DEDUP_REMOVED lines=13> */
.L_x_35861:
[----:B------:R-:W-:Y:S05]  /*8490*/  BSYNC.RECONVERGENT B1 ;  /* 0x0000000000017941 */ /* 0x000fea0003800200 */
.L_x_35860:
        /* <DEDUP_REMOVED lines=43> */
.L_x_35858:
[----:B------:R-:W-:Y:S05]  /*8750*/  BSYNC.RECONVERGENT B0 ;  /* 0x0000000000007941 */ /* 0x000fea0003800200 */
.L_x_35857:
        /* <DEDUP_REMOVED lines=11> */
.L_x_35841:
        /* <DEDUP_REMOVED lines=33> */
.L_x_35865:
        /* <DEDUP_REMOVED lines=13> */
.L_x_35867:
[----:B------:R-:W-:Y:S05]  /*8af0*/  BSYNC.RECONVERGENT B1 ;  /* 0x0000000000017941 */ /* 0x000fea0003800200 */
.L_x_35866:
        /* <DEDUP_REMOVED lines=43> */
.L_x_35864:
[----:B------:R-:W-:Y:S05]  /*8db0*/  BSYNC.RECONVERGENT B0 ;  /* 0x0000000000007941 */ /* 0x000fea0003800200 */
.L_x_35863:
        /* <DEDUP_REMOVED lines=21> */
.L_x_35870:
        /* <DEDUP_REMOVED lines=13> */
.L_x_35872:
[----:B------:R-:W-:Y:S05]  /*8fe0*/  BSYNC.RECONVERGENT B1 ;  /* 0x0000000000017941 */ /* 0x000fea0003800200 */
.L_x_35871:
        /* <DEDUP_REMOVED lines=43> */
.L_x_35869:
[----:B------:R-:W-:Y:S05]  /*92a0*/  BSYNC.RECONVERGENT B0 ;  /* 0x0000000000007941 */ /* 0x000fea0003800200 */
.L_x_35868:
        /* <DEDUP_REMOVED lines=21> */
.L_x_35875:
        /* <DEDUP_REMOVED lines=13> */
.L_x_35877:
[----:B------:R-:W-:Y:S05]  /*94d0*/  BSYNC.RECONVERGENT B1 ;  /* 0x0000000000017941 */ /* 0x000fea0003800200 */
.L_x_35876:
        /* <DEDUP_REMOVED lines=43> */
.L_x_35874:
[----:B------:R-:W-:Y:S05]  /*9790*/  BSYNC.RECONVERGENT B0 ;  /* 0x0000000000007941 */ /* 0x000fea0003800200 */
.L_x_35873:
        /* <DEDUP_REMOVED lines=21> */
.L_x_35880:
        /* <DEDUP_REMOVED lines=13> */
.L_x_35882:
[----:B------:R-:W-:Y:S05]  /*99c0*/  BSYNC.RECONVERGENT B1 ;  /* 0x0000000000017941 */ /* 0x000fea0003800200 */
.L_x_35881:
        /* <DEDUP_REMOVED lines=43> */
.L_x_35879:
[----:B------:R-:W-:Y:S05]  /*9c80*/  BSYNC.RECONVERGENT B0 ;  /* 0x0000000000007941 */ /* 0x000fea0003800200 */
.L_x_35878:
        /* <DEDUP_REMOVED lines=9> */
.L_x_35862:
        /* <DEDUP_REMOVED lines=16> */
.L_x_35886:
        /* <DEDUP_REMOVED lines=13> */
.L_x_35888:
[----:B------:R-:W-:Y:S05]  /*9ef0*/  BSYNC.RECONVERGENT B1 ;  /* 0x0000000000017941 */ /* 0x000fea0003800200 */
.L_x_35887:
        /* <DEDUP_REMOVED lines=43> */
.L_x_35885:
[----:B------:R-:W-:Y:S05]  /*a1b0*/  BSYNC.RECONVERGENT B0 ;  /* 0x0000000000007941 */ /* 0x000fea0003800200 */
.L_x_35884:
        /* <DEDUP_REMOVED lines=20> */
.L_x_35891:
        /* <DEDUP_REMOVED lines=13> */
.L_x_35893:
[----:B------:R-:W-:Y:S05]  /*a3d0*/  BSYNC.RECONVERGENT B1 ;  /* 0x0000000000017941 */ /* 0x000fea0003800200 */
.L_x_35892:
        /* <DEDUP_REMOVED lines=43> */
.L_x_35890:
[----:B------:R-:W-:Y:S05]  /*a690*/  BSYNC.RECONVERGENT B0 ;  /* 0x0000000000007941 */ /* 0x000fea0003800200 */
.L_x_35889:
        /* <DEDUP_REMOVED lines=20> */
.L_x_35896:
        /* <DEDUP_REMOVED lines=13> */
.L_x_35898:
[----:B------:R-:W-:Y:S05]  /*a8b0*/  BSYNC.RECONVERGENT B1 ;  /* 0x0000000000017941 */ /* 0x000fea0003800200 */
.L_x_35897:
        /* <DEDUP_REMOVED lines=43> */
.L_x_35895:
[----:B------:R-:W-:Y:S05]  /*ab70*/  BSYNC.RECONVERGENT B0 ;  /* 0x0000000000007941 */ /* 0x000fea0003800200 */
.L_x_35894:
        /* <DEDUP_REMOVED lines=20> */
.L_x_35901:
        /* <DEDUP_REMOVED lines=13> */
.L_x_35903:
[----:B------:R-:W-:Y:S05]  /*ad90*/  BSYNC.RECONVERGENT B1 ;  /* 0x0000000000017941 */ /* 0x000fea0003800200 */
.L_x_35902:
        /* <DEDUP_REMOVED lines=43> */
.L_x_35900:
[----:B------:R-:W-:Y:S05]  /*b050*/  BSYNC.RECONVERGENT B0 ;  /* 0x0000000000007941 */ /* 0x000fea0003800200 */
.L_x_35899:
        /* <DEDUP_REMOVED lines=11> */
.L_x_35883:
        /* <DEDUP_REMOVED lines=33> */
.L_x_35907:
        /* <DEDUP_REMOVED lines=13> */
.L_x_35909:
[----:B------:R-:W-:Y:S05]  /*b3f0*/  BSYNC.RECONVERGENT B1 ;  /* 0x0000000000017941 */ /* 0x000fea0003800200 */
.L_x_35908:
        /* <DEDUP_REMOVED lines=43> */
.L_x_35906:
[----:B------:R-:W-:Y:S05]  /*b6b0*/  BSYNC.RECONVERGENT B0 ;  /* 0x0000000000007941 */ /* 0x000fea0003800200 */
.L_x_35905:
        /* <DEDUP_REMOVED lines=21> */
.L_x_35912:
        /* <DEDUP_REMOVED lines=13> */
.L_x_35914:
[----:B------:R-:W-:Y:S05]  /*b8e0*/  BSYNC.RECONVERGENT B1 ;  /* 0x0000000000017941 */ /* 0x000fea0003800200 */
.L_x_35913:
        /* <DEDUP_REMOVED lines=43> */
.L_x_35911:
[----:B------:R-:W-:Y:S05]  /*bba0*/  BSYNC.RECONVERGENT B0 ;  /* 0x0000000000007941 */ /* 0x000fea0003800200 */
.L_x_35910:
        /* <DEDUP_REMOVED lines=21> */
.L_x_35917:
        /* <DEDUP_REMOVED lines=13> */
.L_x_35919:
[----:B------:R-:W-:Y:S05]  /*bdd0*/  BSYNC.RECONVERGENT B1 ;  /* 0x0000000000017941 */ /* 0x000fea0003800200 */
.L_x_35918:
        /* <DEDUP_REMOVED lines=43> */
.L_x_35916:
[----:B------:R-:W-:Y:S05]  /*c090*/  BSYNC.RECONVERGENT B0 ;  /* 0x0000000000007941 */ /* 0x000fea0003800200 */
.L_x_35915:
        /* <DEDUP_REMOVED lines=21> */
.L_x_35922:
        /* <DEDUP_REMOVED lines=13> */
.L_x_35924:
[----:B------:R-:W-:Y:S05]  /*c2c0*/  BSYNC.RECONVERGENT B1 ;  /* 0x0000000000017941 */ /* 0x000fea0003800200 */
.L_x_35923:
        /* <DEDUP_REMOVED lines=43> */
.L_x_35921:
[----:B------:R-:W-:Y:S05]  /*c580*/  BSYNC.RECONVERGENT B0 ;  /* 0x0000000000007941 */ /* 0x000fea0003800200 */
.L_x_35920:
        /* <DEDUP_REMOVED lines=9> */
.L_x_35904:
        /* <DEDUP_REMOVED lines=16> */
.L_x_35928:
        /* <DEDUP_REMOVED lines=13> */
.L_x_35930:
[----:B------:R-:W-:Y:S05]  /*c7f0*/  BSYNC.RECONVERGENT B1 ;  /* 0x0000000000017941 */ /* 0x000fea0003800200 */
.L_x_35929:
        /* <DEDUP_REMOVED lines=43> */
.L_x_35927:
[----:B------:R-:W-:Y:S05]  /*cab0*/  BSYNC.RECONVERGENT B0 ;  /* 0x0000000000007941 */ /* 0x000fea0003800200 */
.L_x_35926:
        /* <DEDUP_REMOVED lines=20> */
.L_x_35933:
        /* <DEDUP_REMOVED lines=13> */
.L_x_35935:
[----:B------:R-:W-:Y:S05]  /*ccd0*/  BSYNC.RECONVERGENT B1 ;  /* 0x0000000000017941 */ /* 0x000fea0003800200 */
.L_x_35934:
        /* <DEDUP_REMOVED lines=43> */
.L_x_35932:
[----:B------:R-:W-:Y:S05]  /*cf90*/  BSYNC.RECONVERGENT B0 ;  /* 0x0000000000007941 */ /* 0x000fea0003800200 */
.L_x_35931:
        /* <DEDUP_REMOVED lines=20> */
.L_x_35938:
        /* <DEDUP_REMOVED lines=13> */
.L_x_35940:
[----:B------:R-:W-:Y:S05]  /*d1b0*/  BSYNC.RECONVERGENT B1 ;  /* 0x0000000000017941 */ /* 0x000fea0003800200 */
.L_x_35939:
        /* <DEDUP_REMOVED lines=43> */
.L_x_35937:
[----:B------:R-:W-:Y:S05]  /*d470*/  BSYNC.RECONVERGENT B0 ;  /* 0x0000000000007941 */ /* 0x000fea0003800200 */
.L_x_35936:
        /* <DEDUP_REMOVED lines=20> */
.L_x_35943:
        /* <DEDUP_REMOVED lines=13> */
.L_x_35945:
[----:B------:R-:W-:Y:S05]  /*d690*/  BSYNC.RECONVERGENT B1 ;  /* 0x0000000000017941 */ /* 0x000fea0003800200 */
.L_x_35944:
        /* <DEDUP_REMOVED lines=43> */
.L_x_35942:
[----:B------:R-:W-:Y:S05]  /*d950*/  BSYNC.RECONVERGENT B0 ;  /* 0x0000000000007941 */ /* 0x000fea0003800200 */
.L_x_35941:
        /* <DEDUP_REMOVED lines=11> */
.L_x_35925:
        /* <DEDUP_REMOVED lines=33> */
.L_x_35949:
        /* <DEDUP_REMOVED lines=13> */
.L_x_35951:
[----:B------:R-:W-:Y:S05]  /*dcf0*/  BSYNC.RECONVERGENT B1 ;  /* 0x0000000000017941 */ /* 0x000fea0003800200 */
.L_x_35950:
        /* <DEDUP_REMOVED lines=42> */
.L_x_35948:
[----:B------:R-:W-:Y:S05]  /*dfa0*/  BSYNC.RECONVERGENT B0 ;  /* 0x0000000000007941 */ /* 0x000fea0003800200 */
.L_x_35947:
        /* <DEDUP_REMOVED lines=21> */
.L_x_35954:
        /* <DEDUP_REMOVED lines=13> */
.L_x_35956:
[----:B------:R-:W-:Y:S05]  /*e1d0*/  BSYNC.RECONVERGENT B1 ;  /* 0x0000000000017941 */ /* 0x000fea0003800200 */
.L_x_35955:
        /* <DEDUP_REMOVED lines=43> */
.L_x_35953:
[----:B------:R-:W-:Y:S05]  /*e490*/  BSYNC.RECONVERGENT B0 ;  /* 0x0000000000007941 */ /* 0x000fea0003800200 */
.L_x_35952:
        /* <DEDUP_REMOVED lines=21> */
.L_x_35959:
        /* <DEDUP_REMOVED lines=13> */
.L_x_35961:
[----:B------:R-:W-:Y:S05]  /*e6c0*/  BSYNC.RECONVERGENT B1 ;  /* 0x0000000000017941 */ /* 0x000fea0003800200 */
.L_x_35960:
        /* <DEDUP_REMOVED lines=43> */
.L_x_35958:
[----:B------:R-:W-:Y:S05]  /*e980*/  BSYNC.RECONVERGENT B0 ;  /* 0x0000000000007941 */ /* 0x000fea0003800200 */
.L_x_35957:
        /* <DEDUP_REMOVED lines=21> */
.L_x_35964:
        /* <DEDUP_REMOVED lines=13> */
.L_x_35966:
[----:B------:R-:W-:Y:S05]  /*ebb0*/  BSYNC.RECONVERGENT B1 ;  /* 0x0000000000017941 */ /* 0x000fea0003800200 */
.L_x_35965:
        /* <DEDUP_REMOVED lines=43> */
.L_x_35963:
[----:B------:R-:W-:Y:S05]  /*ee70*/  BSYNC.RECONVERGENT B0 ;  /* 0x0000000000007941 */ /* 0x000fea0003800200 */
.L_x_35962:
        /* <DEDUP_REMOVED lines=9> */
.L_x_35946:
        /* <DEDUP_REMOVED lines=16> */
.L_x_35970:
        /* <DEDUP_REMOVED lines=13> */
.L_x_35972:
[----:B------:R-:W-:Y:S05]  /*f0e0*/  BSYNC.RECONVERGENT B1 ;  /* 0x0000000000017941 */ /* 0x000fea0003800200 */
.L_x_35971:
        /* <DEDUP_REMOVED lines=43> */
.L_x_35969:
[----:B------:R-:W-:Y:S05]  /*f3a0*/  BSYNC.RECONVERGENT B0 ;  /* 0x0000000000007941 */ /* 0x000fea0003800200 */
.L_x_35968:
        /* <DEDUP_REMOVED lines=20> */
.L_x_35975:
        /* <DEDUP_REMOVED lines=13> */
.L_x_35977:
[----:B------:R-:W-:Y:S05]  /*f5c0*/  BSYNC.RECONVERGENT B1 ;  /* 0x0000000000017941 */ /* 0x000fea0003800200 */
.L_x_35976:
        /* <DEDUP_REMOVED lines=43> */
.L_x_35974:
[----:B------:R-:W-:Y:S05]  /*f880*/  BSYNC.RECONVERGENT B0 ;  /* 0x0000000000007941 */ /* 0x000fea0003800200 */
.L_x_35973:
        /* <DEDUP_REMOVED lines=20> */
.L_x_35980:
        /* <DEDUP_REMOVED lines=13> */
.L_x_35982:
[----:B------:R-:W-:Y:S05]  /*faa0*/  BSYNC.RECONVERGENT B1 ;  /* 0x0000000000017941 */ /* 0x000fea0003800200 */
.L_x_35981:
        /* <DEDUP_REMOVED lines=43> */
.L_x_35979:
[----:B------:R-:W-:Y:S05]  /*fd60*/  BSYNC.RECONVERGENT B0 ;  /* 0x0000000000007941 */ /* 0x000fea0003800200 */
.L_x_35978:
        /* <DEDUP_REMOVED lines=20> */
.L_x_35985:
        /* <DEDUP_REMOVED lines=13> */
.L_x_35987:
[----:B------:R-:W-:Y:S05]  /*ff80*/  BSYNC.RECONVERGENT B1 ;  /* 0x0000000000017941 */ /* 0x000fea0003800200 */
.L_x_35986:
        /* <DEDUP_REMOVED lines=43> */
.L_x_35984:
[----:B------:R-:W-:Y:S05]  /*10240*/  BSYNC.RECONVERGENT B0 ;  /* 0x0000000000007941 */ /* 0x000fea0003800200 */
.L_x_35983:
        /* <DEDUP_REMOVED lines=11> */
.L_x_35967:
[----:B------:R-:W0:Y:S01]  /*10300*/  @P1 LDC.64 R184, c[0x0][0x3a0] ;  /* 0x0000e800ffb81b82 */ /* 0x000e220000000a00 */
        /* <DEDUP_REMOVED lines=13> */
[----:B0-----:R-:W-:-:S05]  /*103e0*/  @P1 IMAD.WIDE.U32 R184, R179, 0x10, R184 ;  /* 0x00000010b3b81825 */ /* 0x001fca00078e00b8 */
        /* <DEDUP_REMOVED lines=18> */
.L_x_35991:
        /* <DEDUP_REMOVED lines=13> */
.L_x_35993:
[----:B------:R-:W-:Y:S05]  /*105e0*/  BSYNC.RECONVERGENT B1 ;  /* 0x0000000000017941 */ /* 0x000fea0003800200 */
.L_x_35992:
        /* <DEDUP_REMOVED lines=43> */
.L_x_35990:
[----:B------:R-:W-:Y:S05]  /*108a0*/  BSYNC.RECONVERGENT B0 ;  /* 0x0000000000007941 */ /* 0x000fea0003800200 */
.L_x_35989:
        /* <DEDUP_REMOVED lines=21> */
.L_x_35996:
        /* <DEDUP_REMOVED lines=13> */
.L_x_35998:
[----:B------:R-:W-:Y:S05]  /*10ad0*/  BSYNC.RECONVERGENT B1 ;  /* 0x0000000000017941 */ /* 0x000fea0003800200 */
.L_x_35997:
        /* <DEDUP_REMOVED lines=43> */
.L_x_35995:
[----:B------:R-:W-:Y:S05]  /*10d90*/  BSYNC.RECONVERGENT B0 ;  /* 0x0000000000007941 */ /* 0x000fea0003800200 */
.L_x_35994:
        /* <DEDUP_REMOVED lines=21> */
.L_x_36001:
        /* <DEDUP_REMOVED lines=13> */
.L_x_36003:
[----:B------:R-:W-:Y:S05]  /*10fc0*/  BSYNC.RECONVERGENT B1 ;  /* 0x0000000000017941 */ /* 0x000fea0003800200 */
.L_x_36002:
        /* <DEDUP_REMOVED lines=41> */
[----:B------:R-:W-:Y:S02]  /*11260*/  LOP3.LUT R150, R158, R134, R183, 0x96, !PT ;  /* 0x000000869e967212 */ /* 0x000fe400078e96b7 */
[----:B------:R-:W-:-:S07]  /*11270*/  MOV R172, R182 ;  /* 0x000000b600ac7202 */ /* 0x000fce0000000f00 */
.L_x_36000:
[----:B------:R-:W-:Y:S05]  /*11280*/  BSYNC.RECONVERGENT B0 ;  /* 0x0000000000007941 */ /* 0x000fea0003800200 */
.L_x_35999:
        /* <DEDUP_REMOVED lines=21> */
.L_x_36006:
        /* <DEDUP_REMOVED lines=13> */
.L_x_36008:
[----:B------:R-:W-:Y:S05]  /*114b0*/  BSYNC.RECONVERGENT B1 ;  /* 0x0000000000017941 */ /* 0x000fea0003800200 */
.L_x_36007:
        /* <DEDUP_REMOVED lines=43> */
.L_x_36005:
[----:B------:R-:W-:Y:S05]  /*11770*/  BSYNC.RECONVERGENT B0 ;  /* 0x0000000000007941 */ /* 0x000fea0003800200 */
.L_x_36004:
        /* <DEDUP_REMOVED lines=9> */
.L_x_35988:
        /* <DEDUP_REMOVED lines=16> */
.L_x_36012:
        /* <DEDUP_REMOVED lines=13> */
.L_x_36014:
[----:B------:R-:W-:Y:S05]  /*119e0*/  BSYNC.RECONVERGENT B1 ;  /* 0x0000000000017941 */ /* 0x000fea0003800200 */
.L_x_36013:
        /* <DEDUP_REMOVED lines=43> */
.L_x_36011:
[----:B------:R-:W-:Y:S05]  /*11ca0*/  BSYNC.RECONVERGENT B0 ;  /* 0x0000000000007941 */ /* 0x000fea0003800200 */
.L_x_36010:
        /* <DEDUP_REMOVED lines=20> */
.L_x_36017:
        /* <DEDUP_REMOVED lines=13> */
.L_x_36019:
[----:B------:R-:W-:Y:S05]  /*11ec0*/  BSYNC.RECONVERGENT B1 ;  /* 0x0000000000017941 */ /* 0x000fea0003800200 */
.L_x_36018:
        /* <DEDUP_REMOVED lines=43> */
.L_x_36016:
[----:B------:R-:W-:Y:S05]  /*12180*/  BSYNC.RECONVERGENT B0 ;  /* 0x0000000000007941 */ /* 0x000fea0003800200 */
.L_x_36015:
        /* <DEDUP_REMOVED lines=20> */
.L_x_36022:
        /* <DEDUP_REMOVED lines=13> */
.L_x_36024:
[----:B------:R-:W-:Y:S05]  /*123a0*/  BSYNC.RECONVERGENT B1 ;  /* 0x0000000000017941 */ /* 0x000fea0003800200 */
.L_x_36023:
        /* <DEDUP_REMOVED lines=43> */
.L_x_36021:
[----:B------:R-:W-:Y:S05]  /*12660*/  BSYNC.RECONVERGENT B0 ;  /* 0x0000000000007941 */ /* 0x000fea0003800200 */
.L_x_36020:
        /* <DEDUP_REMOVED lines=20> */
.L_x_36027:
        /* <DEDUP_REMOVED lines=13> */
.L_x_36029:
[----:B------:R-:W-:Y:S05]  /*12880*/  BSYNC.RECONVERGENT B1 ;  /* 0x0000000000017941 */ /* 0x000fea0003800200 */
.L_x_36028:
        /* <DEDUP_REMOVED lines=43> */
.L_x_36026:
[----:B------:R-:W-:Y:S05]  /*12b40*/  BSYNC.RECONVERGENT B0 ;  /* 0x0000000000007941 */ /* 0x000fea0003800200 */
.L_x_36025:
        /* <DEDUP_REMOVED lines=11> */
.L_x_36009:
[----:B------:R-:W0:Y:S01]  /*12c00*/  @P1 LDC.64 R186, c[0x0][0x3a0] ;  /* 0x0000e800ffba1b82 */ /* 0x000e220000000a00 */
[----:B------:R-:W-:Y:S01]  /*12c10*/  SEL R134, RZ, 0x1000000, !P5 ;  /* 0x01000000ff867807 */ /* 0x000fe20006800000 */
[----:B------:R-:W-:Y:S01]  /*12c20*/  IMAD.WIDE.U32 R184, R179, 0x4, R136 ;  /* 0x00000004b3b87825 */ /* 0x000fe200078e0088 */
[----:B------:R-:W-:Y:S02]  /*12c30*/  SEL R135, RZ, 0x10000, !P4 ;  /* 0x00010000ff877807 */ /* 0x000fe40006000000 */
[----:B------:R-:W-:Y:S02]  /*12c40*/  SEL R170, RZ, 0x100, !P3 ;  /* 0x00000100ffaa7807 */ /* 0x000fe40005800000 */
[----:B------:R-:W-:Y:S02]  /*12c50*/  SEL R183, RZ, 0x1, !P2 ;  /* 0x00000001ffb77807 */ /* 0x000fe40005000000 */
[----:B------:R-:W-:Y:S02]  /*12c60*/  IADD3 R134, PT, PT, R170, R134, R135 ;  /* 0x00000086aa867210 */ /* 0x000fe40007ffe087 */
[----:B------:R-:W-:-:S03]  /*12c70*/  IADD3 R181, PT, PT, R157, 0xe0, RZ ;  /* 0x000000e09db57810 */ /* 0x000fc60007ffe0ff */
[----:B------:R-:W-:Y:S02]  /*12c80*/  IMAD.IADD R189, R134, 0x1, R183 ;  /* 0x0000000186bd7824 */ /* 0x000fe400078e02b7 */
[----:B------:R-:W-:-:S04]  /*12c90*/  IMAD.WIDE.U32 R182, R179, 0x10, R138 ;  /* 0x00000010b3b67825 */ /* 0x000fc800078e008a */
[C---:B------:R-:W-:Y:S01]  /*12ca0*/  IMAD.WIDE.U32 R132, R181.reuse, 0x10, R132 ;  /* 0x00000010b5847825 */ /* 0x040fe200078e0084 */
[----:B------:R1:W-:Y:S03]  /*12cb0*/  STG.E.128 desc[UR6][R182.64], R128 ;  /* 0x00000080b6007986 */ /* 0x0003e6000c101d06 */
[----:B0-----:R-:W-:Y:S01]  /*12cc0*/  @P1 IMAD.WIDE.U32 R186, R181, 0x10, R186 ;  /* 0x00000010b5ba1825 */ /* 0x001fe200078e00ba */
[----:B------:R1:W-:Y:S04]  /*12cd0*/  STG.E desc[UR6][R184.64], R189 ;  /* 0x000000bdb8007986 */ /* 0x0003e8000c101906 */
        /* <DEDUP_REMOVED lines=19> */
.L_x_36033:
        /* <DEDUP_REMOVED lines=13> */
.L_x_36035:
[----:B------:R-:W-:Y:S05]  /*12ee0*/  BSYNC.RECONVERGENT B1 ;  /* 0x0000000000017941 */ /* 0x000fea0003800200 */
.L_x_36034:
        /* <DEDUP_REMOVED lines=43> */
.L_x_36032:
[----:B------:R-:W-:Y:S05]  /*131a0*/  BSYNC.RECONVERGENT B0 ;  /* 0x0000000000007941 */ /* 0x000fea0003800200 */
.L_x_36031:
        /* <DEDUP_REMOVED lines=21> */
.L_x_36038:
        /* <DEDUP_REMOVED lines=13> */
.L_x_36040:
[----:B------:R-:W-:Y:S05]  /*133d0*/  BSYNC.RECONVERGENT B1 ;  /* 0x0000000000017941 */ /* 0x000fea0003800200 */
.L_x_36039:
        /* <DEDUP_REMOVED lines=43> */
.L_x_36037:
[----:B------:R-:W-:Y:S05]  /*13690*/  BSYNC.RECONVERGENT B0 ;  /* 0x0000000000007941 */ /* 0x000fea0003800200 */
.L_x_36036:
        /* <DEDUP_REMOVED lines=21> */
.L_x_36043:
        /* <DEDUP_REMOVED lines=13> */
.L_x_36045:
[----:B------:R-:W-:Y:S05]  /*138c0*/  BSYNC.RECONVERGENT B1 ;  /* 0x0000000000017941 */ /* 0x000fea0003800200 */
.L_x_36044:
        /* <DEDUP_REMOVED lines=43> */
.L_x_36042:
[----:B------:R-:W-:Y:S05]  /*13b80*/  BSYNC.RECONVERGENT B0 ;  /* 0x0000000000007941 */ /* 0x000fea0003800200 */
.L_x_36041:
        /* <DEDUP_REMOVED lines=21> */
.L_x_36048:
        /* <DEDUP_REMOVED lines=13> */
.L_x_36050:
[----:B------:R-:W-:Y:S05]  /*13db0*/  BSYNC.RECONVERGENT B1 ;  /* 0x0000000000017941 */ /* 0x000fea0003800200 */
.L_x_36049:
        /* <DEDUP_REMOVED lines=43> */
.L_x_36047:
[----:B------:R-:W-:Y:S05]  /*14070*/  BSYNC.RECONVERGENT B0 ;  /* 0x0000000000007941 */ /* 0x000fea0003800200 */
.L_x_36046:
        /* <DEDUP_REMOVED lines=9> */
.L_x_36030:
        /* <DEDUP_REMOVED lines=16> */
.L_x_36054:
        /* <DEDUP_REMOVED lines=13> */
.L_x_36056:
[----:B------:R-:W-:Y:S05]  /*142e0*/  BSYNC.RECONVERGENT B1 ;  /* 0x0000000000017941 */ /* 0x000fea0003800200 */
.L_x_36055:
        /* <DEDUP_REMOVED lines=43> */
.L_x_36053:
[----:B------:R-:W-:Y:S05]  /*145a0*/  BSYNC.RECONVERGENT B0 ;  /* 0x0000000000007941 */ /* 0x000fea0003800200 */
.L_x_36052:
[----:B------:R-:W-:Y:S01]  /*145b0*/  ISETP.NE.AND P3, PT, R182, 0x1, PT ;  /* 0x00000001b600780c */ /* 0x000fe20003f65270 */
[----:B-----5:R-:W-:Y:S01]  /*145c0*/  FMUL.FTZ R183, R132, R0 ;  /* 0x0000000084b77220 */ /* 0x020fe20000410000 */
[----:B------:R-:W-:Y:S01]  /*145d0*/  I2FP.F32.U32 R172, R174 ;  /* 0x000000ae00ac7245 */ /* 0x000fe20000201000 */
[----:B------:R-:W-:Y:S01]  /*145e0*/  BSSY.RECONVERGENT B0, `(.L_x_36057) ;  /* 0x000004a000007945 */ /* 0x000fe20003800200 */
[----:B------:R-:W-:Y:S01]  /*145f0*/  MOV R132, R154 ;  /* 0x0000009a00847202 */ /* 0x000fe20000000f00 */
[----:B------:R-:W-:Y:S02]  /*14600*/  FMUL.FTZ R183, R183, R168 ;  /* 0x000000a8b7b77220 */ /* 0x000fe40000410000 */
[----:B------:R-:W-:-:S05]  /*14610*/  FFMA.FTZ R172, R172, R167, 1.1641532182693481445e-10 ;  /* 0x2f000000acac7423 */ /* 0x000fca00000100a7 */
        /* <DEDUP_REMOVED lines=13> */
.L_x_36059:
        /* <DEDUP_REMOVED lines=13> */
.L_x_36061:
[----:B------:R-:W-:Y:S05]  /*147c0*/  BSYNC.RECONVERGENT B1 ;  /* 0x0000000000017941 */ /* 0x000fea0003800200 */
.L_x_36060:
        /* <DEDUP_REMOVED lines=43> */
.L_x_36058:
[----:B------:R-:W-:Y:S05]  /*14a80*/  BSYNC.RECONVERGENT B0 ;  /* 0x0000000000007941 */ /* 0x000fea0003800200 */
.L_x_36057:
        /* <DEDUP_REMOVED lines=20> */
.L_x_36064:
        /* <DEDUP_REMOVED lines=13> */
.L_x_36066:
[----:B------:R-:W-:Y:S05]  /*14ca0*/  BSYNC.RECONVERGENT B1 ;  /* 0x0000000000017941 */ /* 0x000fea0003800200 */
.L_x_36065:
        /* <DEDUP_REMOVED lines=43> */
.L_x_36063:
[----:B------:R-:W-:Y:S05]  /*14f60*/  BSYNC.RECONVERGENT B0 ;  /* 0x0000000000007941 */ /* 0x000fea0003800200 */
.L_x_36062:
        /* <DEDUP_REMOVED lines=20> */
.L_x_36069:
        /* <DEDUP_REMOVED lines=13> */
.L_x_36071:
[----:B------:R-:W-:Y:S05]  /*15180*/  BSYNC.RECONVERGENT B1 ;  /* 0x0000000000017941 */ /* 0x000fea0003800200 */
.L_x_36070:
        /* <DEDUP_REMOVED lines=43> */
.L_x_36068:
[----:B------:R-:W-:Y:S05]  /*15440*/  BSYNC.RECONVERGENT B0 ;  /* 0x0000000000007941 */ /* 0x000fea0003800200 */
.L_x_36067:
        /* <DEDUP_REMOVED lines=11> */
.L_x_36051:
[----:B------:R-:W-:Y:S01]  /*15500*/  FADD.FTZ R0, RZ, R104 ;  /* 0x00000068ff007221 */ /* 0x000fe20000010000 */
[----:B------:R-:W-:Y:S01]  /*15510*/  SEL R163, RZ, 0x1, !P1 ;  /* 0x00000001ffa37807 */ /* 0x000fe20004800000 */
[----:B------:R-:W-:Y:S01]  /*15520*/  IMAD.WIDE.U32 R138, R181, 0x10, R138 ;  /* 0x00000010b58a7825 */ /* 0x000fe200078e008a */
[----:B------:R-:W-:-:S03]  /*15530*/  UMOV UR4, 0xffffffff ;  /* 0xffffffff00047882 */ /* 0x000fc60000000000 */
[----:B------:R-:W-:Y:S01]  /*15540*/  FADD.FTZ R161, R0, R105 ;  /* 0x0000006900a17221 */ /* 0x000fe20000010000 */
[----:B------:R-:W-:Y:S01]  /*15550*/  LOP3.LUT P1, RZ, R178, 0x1f, RZ, 0xc0, !PT ;  /* 0x0000001fb2ff7812 */ /* 0x000fe2000782c0ff */
        /* <DEDUP_REMOVED lines=124> */
.L_x_36085:
        /* <DEDUP_REMOVED lines=9> */
[----:B------:R-:W0:Y:S01]  /*15db0*/  MUFU.RSQ R189, R0 ;  /* 0x0000000000bd7308 */ /* 0x000e220000001400 */
[----:B------:R-:W1:Y:S01]  /*15dc0*/  LDC.64 R116, c[0x0][0x428] ;  /* 0x00010a00ff747b82 */ /* 0x000e620000000a00 */
        /* <DEDUP_REMOVED lines=13> */
[C---:B------:R-:W-:Y:S01]  /*15ea0*/  FADD.FTZ R163, -R138.reuse, R113 ;  /* 0x000000718aa37221 */ /* 0x040fe20000010100 */
[----:B------:R-:W-:Y:S01]  /*15eb0*/  FADD.FTZ R164, -R138, R114 ;  /* 0x000000728aa47221 */ /* 0x000fe20000010100 */
[----:B------:R-:W3:Y:S01]  /*15ec0*/  @!P1 LDC.64 R108, c[0x0][0x3c8] ;  /* 0x0000f200ff6c9b82 */ /* 0x000ee20000000a00 */
[C---:B0-----:R-:W-:Y:S01]  /*15ed0*/  FMUL.FTZ R107, R189.reuse, R106 ;  /* 0x0000006abd6b7220 */ /* 0x041fe20000410000 */
[C---:B------:R-:W-:Y:S01]  /*15ee0*/  FMUL.FTZ R156, R189.reuse, R156 ;  /* 0x0000009cbd9c7220 */ /* 0x040fe20000410000 */
[C---:B------:R-:W-:Y:S01]  /*15ef0*/  FMUL.FTZ R121, R189.reuse, R166 ;  /* 0x000000a6bd797220 */ /* 0x040fe20000410000 */
[C---:B------:R-:W-:Y:S01]  /*15f00*/  FMUL.FTZ R183, R189.reuse, R130 ;  /* 0x00000082bdb77220 */ /* 0x040fe20000410000 */
[----:B------:R-:W-:Y:S01]  /*15f10*/  FMUL.FTZ R166, R189, R131 ;  /* 0x00000083bda67220 */ /* 0x000fe20000410000 */
[----:B------:R-:W-:Y:S01]  /*15f20*/  FFMA.FTZ R106, R107, R6, R38 ;  /* 0x000000066b6a7223 */ /* 0x000fe20000010026 */
[----:B------:R-:W-:Y:S01]  /*15f30*/  FFMA.FTZ R107, R156, R7, R39 ;  /* 0x000000079c6b7223 */ /* 0x000fe20000010027 */
[----:B-1----:R-:W-:-:S04]  /*15f40*/  IMAD.WIDE.U32 R130, R157, 0x10, R116 ;  /* 0x000000109d827825 */ /* 0x002fc800078e0074 */
[C---:B------:R-:W-:Y:S01]  /*15f50*/  FADD.FTZ R165, -R138.reuse, R115 ;  /* 0x000000738aa57221 */ /* 0x040fe20000010100 */
[----:B------:R-:W0:Y:S01]  /*15f60*/  LDC.64 R156, c[0x0][0x380] ;  /* 0x0000e000ff9c7b82 */ /* 0x000e220000000a00 */
[C---:B------:R-:W-:Y:S01]  /*15f70*/  FADD.FTZ R168, -R138.reuse, R118 ;  /* 0x000000768aa87221 */ /* 0x040fe20000010100 */
[----:B------:R-:W-:Y:S01]  /*15f80*/  FMUL.FTZ R111, R189, R158 ;  /* 0x0000009ebd6f7220 */ /* 0x000fe20000410000 */
[C---:B------:R-:W-:Y:S01]  /*15f90*/  FADD.FTZ R169, -R138.reuse, R119 ;  /* 0x000000778aa97221 */ /* 0x040fe20000010100 */
[C---:B------:R-:W-:Y:S01]  /*15fa0*/  FADD.FTZ R174, -R138.reuse, R120 ;  /* 0x000000788aae7221 */ /* 0x040fe20000010100 */
[----:B------:R-:W-:Y:S01]  /*15fb0*/  FADD.FTZ R132, -R138, R132 ;  /* 0x000000848a847221 */ /* 0x000fe20000010100 */
[----:B--2---:R-:W-:-:S04]  /*15fc0*/  @!P1 IMAD.WIDE R104, R155, 0x4, R104 ;  /* 0x000000049b689825 */ /* 0x004fc800078e0268 */
[C---:B------:R-:W-:Y:S01]  /*15fd0*/  FADD.FTZ R133, -R138.reuse, R133 ;  /* 0x000000858a857221 */ /* 0x040fe20000010100 */
[C---:B------:R-:W-:Y:S01]  /*15fe0*/  FMUL.FTZ R137, R189.reuse, R137 ;  /* 0x00000089bd897220 */ /* 0x040fe20000410000 */
[C---:B------:R-:W-:Y:S01]  /*15ff0*/  FMUL.FTZ R0, R189.reuse, R139 ;  /* 0x0000008bbd007220 */ /* 0x040fe20000410000 */
[C---:B------:R-:W-:Y:S01]  /*16000*/  FMUL.FTZ R113, R189.reuse, R110 ;  /* 0x0000006ebd717220 */ /* 0x040fe20000410000 */
[----:B------:R-:W-:Y:S01]  /*16010*/  FMUL.FTZ R112, R189, R161 ;  /* 0x000000a1bd707220 */ /* 0x000fe20000410000 */
[C---:B------:R-:W-:Y:S01]  /*16020*/  FADD.FTZ R180, -R138.reuse, R122 ;  /* 0x0000007a8ab47221 */ /* 0x040fe20000010100 */
[----:B------:R-:W-:Y:S01]  /*16030*/  FADD.FTZ R182, -R138, R123 ;  /* 0x0000007b8ab67221 */ /* 0x000fe20000010100 */
[----:B---3--:R-:W-:-:S04]  /*16040*/  @!P1 IMAD.WIDE R108, R155, 0x4, R108 ;  /* 0x000000049b6c9825 */ /* 0x008fc800078e026c */
[C---:B------:R-:W-:Y:S01]  /*16050*/  FADD.FTZ R134, -R138.reuse, R134 ;  /* 0x000000868a867221 */ /* 0x040fe20000010100 */
[C---:B------:R-:W-:Y:S01]  /*16060*/  FADD.FTZ R135, -R138.reuse, R135 ;  /* 0x000000878a877221 */ /* 0x040fe20000010100 */
[----:B------:R1:W-:Y:S01]  /*16070*/  @!P1 STG.E desc[UR6][R104.64], R136 ;  /* 0x0000008868009986 */ /* 0x0003e2000c101906 */
[C---:B------:R-:W-:Y:S01]  /*16080*/  FMUL.FTZ R160, R189.reuse, R160 ;  /* 0x000000a0bda07220 */ /* 0x040fe20000410000 */
[C---:B------:R-:W-:Y:S01]  /*16090*/  FMUL.FTZ R115, R189.reuse, R162 ;  /* 0x000000a2bd737220 */ /* 0x040fe20000410000 */
[C---:B------:R-:W-:Y:S01]  /*160a0*/  FMUL.FTZ R114, R189.reuse, R163 ;  /* 0x000000a3bd727220 */ /* 0x040fe20000410000 */
        /* <DEDUP_REMOVED lines=14> */
[----:B------:R-:W-:Y:S01]  /*16190*/  FMUL.FTZ R168, R189, R133 ;  /* 0x00000085bda87220 */ /* 0x000fe20000410000 */
[----:B-1----:R-:W-:Y:S01]  /*161a0*/  FFMA.FTZ R104, R137, R4, R36 ;  /* 0x0000000489687223 */ /* 0x002fe20000010024 */
[----:B------:R-:W-:Y:S01]  /*161b0*/  FFMA.FTZ R105, R0, R5, R37 ;  /* 0x0000000500697223 */ /* 0x000fe20000010025 */
[----:B------:R-:W-:Y:S01]  /*161c0*/  FFMA.FTZ R110, R113, R10, R42 ;  /* 0x0000000a716e7223 */ /* 0x000fe2000001002a */
[C---:B------:R-:W-:Y:S01]  /*161d0*/  FMUL.FTZ R178, R189.reuse, R178 ;  /* 0x000000b2bdb27220 */ /* 0x040fe20000410000 */
[----:B------:R-:W-:Y:S01]  /*161e0*/  FMUL.FTZ R163, R189, R180 ;  /* 0x000000b4bda37220 */ /* 0x000fe20000410000 */
[----:B--2---:R-:W-:Y:S01]  /*161f0*/  FFMA.FTZ R108, R111, R8, R40 ;  /* 0x000000086f6c7223 */ /* 0x004fe20000010028 */
        /* <DEDUP_REMOVED lines=20> */
[----:B------:R1:W-:Y:S01]  /*16340*/  STG.E.128 desc[UR6][R130.64], R104 ;  /* 0x0000006882007986 */ /* 0x0003e2000c101d06 */
[----:B------:R-:W-:Y:S01]  /*16350*/  FFMA.FTZ R122, R163, R22, R54 ;  /* 0x00000016a37a7223 */ /* 0x000fe20000010036 */
[----:B------:R-:W-:-:S04]  /*16360*/  IMAD.WIDE.U32 R126, R175, 0x10, R116 ;  /* 0x00000010af7e7825 */ /* 0x000fc800078e0074 */
[----:B------:R-:W-:Y:S01]  /*16370*/  FFMA.FTZ R123, R182, R23, R55 ;  /* 0x00000017b67b7223 */ /* 0x000fe20000010037 */
        /* <DEDUP_REMOVED lines=29> */
[----:B------:R-:W-:Y:S05]  /*16550*/  EXIT ;  /* 0x000000000000794d */ /* 0x000fea0003800000 */
.L_x_36072:
        /* <DEDUP_REMOVED lines=8> */
.L_x_36075:
[----:B------:R-:W-:Y:S05]  /*165e0*/  BSYNC B0 ;  /* 0x0000000000007941 */ /* 0x000fea0003800000 */
.L_x_36074:
        /* <DEDUP_REMOVED lines=9> */
.L_x_36076:
[----:B------:R-:W-:Y:S02]  /*16680*/  IMAD.MOV.U32 R162, RZ, RZ, 0x4 ;  /* 0x00000004ffa27424 */ /* 0x000fe400078e00ff */
[----:B------:R-:W-:-:S04]  /*16690*/  IMAD.MOV.U32 R137, RZ, RZ, R163 ;  /* 0x000000ffff897224 */ /* 0x000fc800078e00a3 */
[----:B------:R-:W-:-:S05]  /*166a0*/  FADD.FTZ R139, R138, R137 ;  /* 0x000000898a8b7221 */ /* 0x000fca0000010000 */
[----:B------:R-:W-:-:S07]  /*166b0*/  MOV R165, R139 ;  /* 0x0000008b00a57202 */ /* 0x000fce0000000f00 */
[----:B------:R-:W-:Y:S05]  /*166c0*/  WARPSYNC.COLLECTIVE R160, `(.L_x_36077) ;  /* 0x00000000a0087348 */ /* 0x000fea0003c00000 */
[----:B------:R0:W1:Y:S02]  /*166d0*/  SHFL.BFLY P2, R163, R165, R162, R167 ;  /* 0x0c0000a2a5a37389 */ /* 0x00006400000400a7 */
[----:B01----:R-:W-:Y:S05]  /*166e0*/  ENDCOLLECTIVE ;  /* 0x000000000000791b */ /* 0x003fea0003800000 */
.L_x_36077:
[----:B------:R-:W-:Y:S01]  /*166f0*/  HFMA2 R162, -RZ, RZ, 0, 4.76837158203125e-07 ;  /* 0x00000008ffa27431 */ /* 0x000fe200000001ff */
[----:B------:R-:W-:-:S05]  /*16700*/  MOV R136, R163 ;  /* 0x000000a300887202 */ /* 0x000fca0000000f00 */
[----:B------:R-:W-:-:S04]  /*16710*/  FADD.FTZ R156, R139, R136 ;  /* 0x000000888b9c7221 */ /* 0x000fc80000010000 */
[----:B------:R-:W-:-:S07]  /*16720*/  IMAD.MOV.U32 R165, RZ, RZ, R156 ;  /* 0x000000ffffa57224 */ /* 0x000fce00078e009c */
[----:B------:R-:W-:Y:S05]  /*16730*/  WARPSYNC.COLLECTIVE R160, `(.L_x_36078) ;  /* 0x00000000a0087348 */ /* 0x000fea0003c00000 */
[----:B------:R0:W1:Y:S02]  /*16740*/  SHFL.BFLY P2, R163, R165, R162, R167 ;  /* 0x0c0000a2a5a37389 */ /* 0x00006400000400a7 */
[----:B01----:R-:W-:Y:S05]  /*16750*/  ENDCOLLECTIVE ;  /* 0x000000000000791b */ /* 0x003fea0003800000 */
.L_x_36078:
        /* <DEDUP_REMOVED lines=8> */
.L_x_36079:
        /* <DEDUP_REMOVED lines=72> */
.L_x_36080:
[----:B------:R-:W-:Y:S02]  /*16c60*/  IMAD.MOV.U32 R162, RZ, RZ, 0x2 ;  /* 0x00000002ffa27424 */ /* 0x000fe400078e00ff */
[----:B------:R-:W-:-:S04]  /*16c70*/  IMAD.MOV.U32 R139, RZ, RZ, R163 ;  /* 0x000000ffff8b7224 */ /* 0x000fc800078e00a3 */
[----:B------:R-:W-:-:S05]  /*16c80*/  FADD.FTZ R139, R0, R139 ;  /* 0x0000008b008b7221 */ /* 0x000fca0000010000 */
[----:B------:R-:W-:-:S07]  /*16c90*/  MOV R165, R139 ;  /* 0x0000008b00a57202 */ /* 0x000fce0000000f00 */
[----:B------:R-:W-:Y:S05]  /*16ca0*/  WARPSYNC.COLLECTIVE R160, `(.L_x_36081) ;  /* 0x00000000a0087348 */ /* 0x000fea0003c00000 */
[----:B------:R0:W1:Y:S02]  /*16cb0*/  SHFL.BFLY P2, R163, R165, R162, R167 ;  /* 0x0c0000a2a5a37389 */ /* 0x00006400000400a7 */
[----:B01----:R-:W-:Y:S05]  /*16cc0*/  ENDCOLLECTIVE ;  /* 0x000000000000791b */ /* 0x003fea0003800000 */
.L_x_36081:
[----:B------:R-:W-:Y:S01]  /*16cd0*/  HFMA2 R162, -RZ, RZ, 0, 2.384185791015625e-07 ;  /* 0x00000004ffa27431 */ /* 0x000fe200000001ff */
[----:B------:R-:W-:-:S05]  /*16ce0*/  MOV R138, R163 ;  /* 0x000000a3008a7202 */ /* 0x000fca0000000f00 */
[----:B------:R-:W-:-:S04]  /*16cf0*/  FADD.FTZ R138, R139, R138 ;  /* 0x0000008a8b8a7221 */ /* 0x000fc80000010000 */
[----:B------:R-:W-:-:S07]  /*16d00*/  IMAD.MOV.U32 R165, RZ, RZ, R138 ;  /* 0x000000ffffa57224 */ /* 0x000fce00078e008a */
[----:B------:R-:W-:Y:S05]  /*16d10*/  WARPSYNC.COLLECTIVE R160, `(.L_x_36082) ;  /* 0x00000000a0087348 */ /* 0x000fea0003c00000 */
[----:B------:R0:W1:Y:S02]  /*16d20*/  SHFL.BFLY P2, R163, R165, R162, R167 ;  /* 0x0c0000a2a5a37389 */ /* 0x00006400000400a7 */
[----:B01----:R-:W-:Y:S05]  /*16d30*/  ENDCOLLECTIVE ;  /* 0x000000000000791b */ /* 0x003fea0003800000 */
.L_x_36082:
[----:B------:R-:W-:Y:S02]  /*16d40*/  IMAD.MOV.U32 R162, RZ, RZ, 0x8 ;  /* 0x00000008ffa27424 */ /* 0x000fe400078e00ff */
[----:B------:R-:W-:-:S04]  /*16d50*/  IMAD.MOV.U32 R161, RZ, RZ, R163 ;  /* 0x000000ffffa17224 */ /* 0x000fc800078e00a3 */
[----:B------:R-:W-:-:S05]  /*16d60*/  FADD.FTZ R161, R138, R161 ;  /* 0x000000a18aa17221 */ /* 0x000fca0000010000 */
[----:B------:R-:W-:-:S07]  /*16d70*/  MOV R165, R161 ;  /* 0x000000a100a57202 */ /* 0x000fce0000000f00 */
[----:B------:R-:W-:Y:S05]  /*16d80*/  WARPSYNC.COLLECTIVE R160, `(.L_x_36083) ;  /* 0x00000000a0087348 */ /* 0x000fea0003c00000 */
[----:B------:R0:W1:Y:S02]  /*16d90*/  SHFL.BFLY P2, R163, R165, R162, R167 ;  /* 0x0c0000a2a5a37389 */ /* 0x00006400000400a7 */
[----:B01----:R-:W-:Y:S05]  /*16da0*/  ENDCOLLECTIVE ;  /* 0x000000000000791b */ /* 0x003fea0003800000 */
.L_x_36083:
[----:B------:R-:W-:Y:S01]  /*16db0*/  HFMA2 R162, -RZ, RZ, 0, 9.5367431640625e-07 ;  /* 0x00000010ffa27431 */ /* 0x000fe200000001ff */
[----:B------:R-:W-:-:S05]  /*16dc0*/  MOV R156, R163 ;  /* 0x000000a3009c7202 */ /* 0x000fca0000000f00 */
[----:B------:R-:W-:-:S04]  /*16dd0*/  FADD.FTZ R156, R161, R156 ;  /* 0x0000009ca19c7221 */ /* 0x000fc80000010000 */
[----:B------:R-:W-:-:S07]  /*16de0*/  IMAD.MOV.U32 R165, RZ, RZ, R156 ;  /* 0x000000ffffa57224 */ /* 0x000fce00078e009c */
[----:B------:R-:W-:Y:S05]  /*16df0*/  WARPSYNC.COLLECTIVE R160, `(.L_x_36084) ;  /* 0x00000000a0087348 */ /* 0x000fea0003c00000 */
[----:B------:R0:W1:Y:S02]  /*16e00*/  SHFL.BFLY P2, R163, R165, R162, R167 ;  /* 0x0c0000a2a5a37389 */ /* 0x00006400000400a7 */
[----:B01----:R-:W-:Y:S05]  /*16e10*/  ENDCOLLECTIVE ;  /* 0x000000000000791b */ /* 0x003fea0003800000 */
.L_x_36084:
[----:B------:R-:W-:Y:S05]  /*16e20*/  BRA `(.L_x_36085) ;  /* 0xffffffec00bc7947 */ /* 0x000fea000383ffff */
.L_x_36086:
        /* <DEDUP_REMOVED lines=13> */
.L_x_37385:


//--------------------- .text._ZN10layer_norm13ln_fwd_kernelINS_13Kernel_traitsIfffffjLj1024ELj1ELj4ELj1ELj16ENS_18Kernel_traits_baseILj1024EfffffjLj128EEEEELb1ELb1ELb1ELb0EEEvNS_9FwdParamsE --------------------------
	.section	.text._ZN10layer_norm13ln_fwd_kernelINS_13Kernel_traitsIfffffjLj1024ELj1ELj4ELj1ELj16ENS_18Kernel_traits_baseILj1024EfffffjLj128EEEEELb1ELb1ELb1ELb0EEEvNS_9FwdParamsE,"ax",@progbits
	.align	128
        .global         _ZN10layer_norm13ln_fwd_kernelINS_13Kernel_traitsIfffffjLj1024ELj1ELj4ELj1ELj16ENS_18Kernel_traits_baseILj1024EfffffjLj128EEEEELb1ELb1ELb1ELb0EEEvNS_9FwdParamsE
        .type           _ZN10layer_norm13ln_fwd_kernelINS_13Kernel_traitsIfffffjLj1024ELj1ELj4ELj1ELj16ENS_18Kernel_traits_baseILj1024EfffffjLj128EEEEELb1ELb1ELb1ELb0EEEvNS_9FwdParamsE,@function
        .size           _ZN10layer_norm13ln_fwd_kernelINS_13Kernel_traitsIfffffjLj1024ELj1ELj4ELj1ELj16ENS_18Kernel_traits_baseILj1024EfffffjLj128EEEEELb1ELb1ELb1ELb0EEEvNS_9FwdParamsE,(.L_x_37386 - _ZN10layer_norm13ln_fwd_kernelINS_13Kernel_traitsIfffffjLj1024ELj1ELj4ELj1ELj16ENS_18Kernel_traits_baseILj1024EfffffjLj128EEEEELb1ELb1ELb1ELb0EEEvNS_9FwdParamsE)
        .other          _ZN10layer_norm13ln_fwd_kernelINS_13Kernel_traitsIfffffjLj1024ELj1ELj4ELj1ELj16ENS_18Kernel_traits_baseILj1024EfffffjLj128EEEEELb1ELb1ELb1ELb0EEEvNS_9FwdParamsE,@"STO_CUDA_ENTRY STV_DEFAULT"
_ZN10layer_norm13ln_fwd_kernelINS_13Kernel_traitsIfffffjLj1024ELj1ELj4ELj1ELj16ENS_18Kernel_traits_baseILj1024EfffffjLj128EEEEELb1ELb1ELb1ELb0EEEvNS_9FwdParamsE:
.text._ZN10layer_norm13ln_fwd_kernelINS_13Kernel_traitsIfffffjLj1024ELj1ELj4ELj1ELj16ENS_18Kernel_traits_baseILj1024EfffffjLj128EEEEELb1ELb1ELb1ELb0EEEvNS_9FwdParamsE:
        /* <DEDUP_REMOVED lines=12> */
[----:B---3--:R-:W2:Y:S01]  /*00c0*/  @P0 LDG.E.64 R2, desc[UR6][R2.64] ;  /* 0x0000000602020981 */ /* 0x008ea2000c1e1b00 */
[----:B-1----:R-:W-:Y:S01]  /*00d0*/  @P0 MOV R4, R0 ;  /* 0x0000000000040202 */ /* 0x002fe20000000f00 */
[----:B----4-:R-:W-:Y:S01]  /*00e0*/  @P0 IMAD.MOV.U32 R5, RZ, RZ, R9 ;  /* 0x000000ffff050224 */ /* 0x010fe200078e0009 */
[----:B------:R-:W0:Y:S05]  /*00f0*/  @P0 LDC R7, c[0x0][0x460] ;  /* 0x00011800ff070b82 */ /* 0x000e2a0000000800 */
[----:B------:R-:W0:Y:S01]  /*0100*/  @P0 LDG.E.64 R4, desc[UR6][R4.64] ;  /* 0x0000000604040981 */ /* 0x000e22000c1e1b00 */
[----:B------:R-:W-:Y:S01]  /*0110*/  UISETP.NE.U32.AND UP0, UPT, UR10, URZ, UPT ;  /* 0x000000ff0a00728c */ /* 0x000fe2000bf05070 */
[----:B------:R-:W-:Y:S01]  /*0120*/  BSSY.RECONVERGENT B0, `(.L_x_36087) ;  /* 0x00000cf000007945 */ /* 0x000fe20003800200 */
[----:B------:R-:W1:Y:S02]  /*0130*/  S2UR UR9, SR_CTAID.X ;  /* 0x00000000000979c3 */ /* 0x000e640000002500 */
[----:B------:R-:W-:-:S06]  /*0140*/  UISETP.NE.AND.EX UP0, UPT, UR11, URZ, UPT, UP0 ;  /* 0x000000ff0b00728c */ /* 0x000fcc000bf05300 */
[----:B------:R-:W3:Y:S01]  /*0150*/  LDC R6, c[0x0][0x360] ;  /* 0x0000d800ff067b82 */ /* 0x000ee20000000800 */
[----:B-1----:R-:W-:Y:S01]  /*0160*/  USHF.L.U32 UR8, UR9, 0x2, URZ ;  /* 0x0000000209087899 */ /* 0x002fe200080006ff */
[----:B--2---:R-:W-:Y:S02]  /*0170*/  @P0 R2UR UR5, R3 ;  /* 0x00000000030502ca */ /* 0x004fe400000e0000 */
[----:B-----5:R-:W-:Y:S02]  /*0180*/  LOP3.LUT R3, R141, 0x1f, RZ, 0xc0, !PT ;  /* 0x0000001f8d037812 */ /* 0x020fe400078ec0ff */
[----:B------:R-:W-:Y:S02]  /*0190*/  @P0 R2UR UR4, R2 ;  /* 0x00000000020402ca */ /* 0x000fe400000e0000 */
[----:B------:R-:W-:Y:S01]  /*01a0*/  SHF.R.S32.HI R2, RZ, 0x1f, R11 ;  /* 0x0000001fff027819 */ /* 0x000fe2000001140b */
[----:B------:R-:W-:Y:S01]  /*01b0*/  IMAD.MOV.U32 R100, RZ, RZ, R3 ;  /* 0x000000ffff647224 */ /* 0x000fe200078e0003 */
[----:B0-----:R-:W-:-:S02]  /*01c0*/  @P0 IADD3 R0, P1, PT, R4, R7, RZ ;  /* 0x0000000704000210 */ /* 0x001fc40007f3e0ff */
[----:B------:R-:W-:Y:S01]  /*01d0*/  LEA.HI R140, R2, R11, RZ, 0x2 ;  /* 0x0000000b028c7211 */ /* 0x000fe200078f10ff */
[--C-:B---3--:R-:W-:Y:S01]  /*01e0*/  IMAD R2, R6, UR9, R141.reuse ;  /* 0x0000000906027c24 */ /* 0x108fe2000f8e028d */
[----:B------:R-:W-:Y:S01]  /*01f0*/  SHF.R.U32.HI R141, RZ, 0x5, R141 ;  /* 0x00000005ff8d7819 */ /* 0x000fe2000001168d */
[----:B------:R-:W-:Y:S01]  /*0200*/  UIADD3 UR13, UPT, UPT, UR5, -0x4498517b, URZ ;  /* 0xbb67ae85050d7890 */ /* 0x000fe2000fffe0ff */
[----:B------:R-:W-:Y:S01]  /*0210*/  LOP3.LUT R7, R100, 0x1f, RZ, 0x3c, !PT ;  /* 0x0000001f64077812 */ /* 0x000fe200078e3cff */
[----:B------:R-:W-:Y:S01]  /*0220*/  UIADD3 UR15, UPT, UPT, UR5, 0x76cf5d0a, URZ ;  /* 0x76cf5d0a050f7890 */ /* 0x000fe2000fffe0ff */
[----:B------:R-:W-:Y:S01]  /*0230*/  @P0 IADD3.X R9, PT, PT, RZ, R5, RZ, P1, !PT ;  /* 0x00000005ff090210 */ /* 0x000fe20000ffe4ff */
[----:B------:R-:W-:Y:S01]  /*0240*/  UIADD3 UR10, UPT, UPT, UR4, -0x61c88647, URZ ;  /* 0x9e3779b9040a7890 */ /* 0x000fe2000fffe0ff */
[----:B------:R-:W-:Y:S01]  /*0250*/  LEA.HI.SX32 R140, R140, R7, 0x1e ;  /* 0x000000078c8c7211 */ /* 0x000fe200078ff2ff */
[----:B------:R-:W-:Y:S01]  /*0260*/  UIADD3 UR14, UPT, UPT, UR4, 0x3c6ef372, URZ ;  /* 0x3c6ef372040e7890 */ /* 0x000fe2000fffe0ff */
[----:B------:R-:W-:Y:S01]  /*0270*/  LOP3.LUT R141, R141, UR8, RZ, 0xfc, !PT ;  /* 0x000000088d8d7c12 */ /* 0x000fe2000f8efcff */
[----:B------:R-:W-:Y:S01]  /*0280*/  UIADD3 UR16, UPT, UPT, UR4, -0x255992d5, URZ ;  /* 0xdaa66d2b04107890 */ /* 0x000fe2000fffe0ff */
[--C-:B------:R-:W-:Y:S01]  /*0290*/  SHF.R.U64 R164, R0, 0x2, R9.reuse ;  /* 0x0000000200a47819 */ /* 0x100fe20000001209 */
[----:B------:R-:W-:Y:S01]  /*02a0*/  UIADD3 UR12, UPT, UPT, UR5, 0x32370b8f, URZ ;  /* 0x32370b8f050c7890 */ /* 0x000fe2000fffe0ff */
        /* <DEDUP_REMOVED lines=103> */
.L_x_36088:
        /* <DEDUP_REMOVED lines=12> */
[----:B------:R-:W0:Y:S01]  /*09e0*/  @P3 LDC.64 R44, c[0x0][0x3d0] ;  /* 0x0000f400ff2c3b82 */ /* 0x000e220000000a00 */
[----:B-1----:R-:W-:-:S07]  /*09f0*/  @P5 IMAD.WIDE.U32 R22, R100, 0x10, R22 ;  /* 0x0000001064165825 */ /* 0x002fce00078e0016 */
[----:B------:R-:W1:Y:S01]  /*0a00*/  @P3 LDC.64 R46, c[0x0][0x3e8] ;  /* 0x0000fa00ff2e3b82 */ /* 0x000e620000000a00 */
[----:B------:R4:W5:Y:S01]  /*0a10*/  @P5 LDG.E.128 R88, desc[UR6][R22.64] ;  /* 0x0000000616585981 */ /* 0x000962000c1e1d00 */
[----:B------:R-:W-:Y:S02]  /*0a20*/  @P5 LOP3.LUT R100, R100, 0x20, RZ, 0xfc, !PT ;  /* 0x0000002064645812 */ /* 0x000fe400078efcff */
[----:B------:R-:W-:-:S04]  /*0a30*/  ISETP.GE.U32.AND P5, PT, R140, 0xe0, PT ;  /* 0x000000e08c00780c */ /* 0x000fc80003fa6070 */
[----:B------:R-:W4:Y:S08]  /*0a40*/  @P2 LDC.64 R56, c[0x0][0x3d0] ;  /* 0x0000f400ff382b82 */ /* 0x000f300000000a00 */
[----:B------:R-:W4:Y:S01]  /*0a50*/  @P2 LDC.64 R68, c[0x0][0x3e8] ;  /* 0x0000fa00ff442b82 */ /* 0x000f220000000a00 */
[----:B--2---:R-:W-:-:S07]  /*0a60*/  @P4 IMAD.WIDE.U32 R32, R100, 0x10, R32 ;  /* 0x0000001064204825 */ /* 0x004fce00078e0020 */
[----:B------:R-:W2:Y:S01]  /*0a70*/  @P1 LDC.64 R70, c[0x0][0x3d0] ;  /* 0x0000f400ff461b82 */ /* 0x000ea20000000a00 */
[----:B---3--:R-:W-:Y:S01]  /*0a80*/  @P4 IMAD.WIDE.U32 R34, R100, 0x10, R34 ;  /* 0x0000001064224825 */ /* 0x008fe200078e0022 */
[----:B------:R-:W-:Y:S01]  /*0a90*/  ISETP.GE.U32.AND P6, PT, R140, 0x100, PT ;  /* 0x000001008c00780c */ /* 0x000fe20003fc6070 */
[----:B------:R-:W5:Y:S05]  /*0aa0*/  @P4 LDG.E.128 R84, desc[UR6][R32.64] ;  /* 0x0000000620544981 */ /* 0x000f6a000c1e1d00 */
[----:B------:R-:W3:Y:S01]  /*0ab0*/  @P1 LDC.64 R80, c[0x0][0x3e8] ;  /* 0x0000fa00ff501b82 */ /* 0x000ee20000000a00 */
[----:B------:R-:W-:Y:S01]  /*0ac0*/  @P4 VIADD R100, R100, 0x20 ;  /* 0x0000002064644836 */ /* 0x000fe20000000000 */
[----:B------:R-:W5:Y:S06]  /*0ad0*/  @P4 LDG.E.128 R76, desc[UR6][R34.64] ;  /* 0x00000006224c4981 */ /* 0x000f6c000c1e1d00 */
[----:B------:R-:W3:Y:S01]  /*0ae0*/  @P0 LDC.64 R82, c[0x0][0x3d0] ;  /* 0x0000f400ff520b82 */ /* 0x000ee20000000a00 */
[----:B0-----:R-:W-:-:S07]  /*0af0*/  @P3 IMAD.WIDE.U32 R20, R100, 0x10, R44 ;  /* 0x0000001064143825 */ /* 0x001fce00078e002c */
[----:B------:R-:W0:Y:S01]  /*0b00*/  @P0 LDC.64 R92, c[0x0][0x3e8] ;  /* 0x0000fa00ff5c0b82 */ /* 0x000e220000000a00 */
[C---:B-1----:R-:W-:Y:S01]  /*0b10*/  @P3 IMAD.WIDE.U32 R46, R100.reuse, 0x10, R46 ;  /* 0x00000010642e3825 */ /* 0x042fe200078e002e */
[----:B------:R1:W5:Y:S06]  /*0b20*/  @P3 LDG.E.128 R72, desc[UR6][R20.64] ;  /* 0x0000000614483981 */ /* 0x00036c000c1e1d00 */
[----:B------:R-:W1:Y:S01]  /*0b30*/  @P5 LDC.64 R44, c[0x0][0x3e8] ;  /* 0x0000fa00ff2c5b82 */ /* 0x000e620000000a00 */
[----:B------:R-:W-:Y:S01]  /*0b40*/  @P3 VIADD R100, R100, 0x20 ;  /* 0x0000002064643836 */ /* 0x000fe20000000000 */
[----:B------:R1:W5:Y:S03]  /*0b50*/  @P3 LDG.E.128 R64, desc[UR6][R46.64] ;  /* 0x000000062e403981 */ /* 0x000366000c1e1d00 */
[----:B----4-:R-:W-:-:S03]  /*0b60*/  @P2 IMAD.WIDE.U32 R58, R100, 0x10, R56 ;  /* 0x00000010643a2825 */ /* 0x010fc600078e0038 */
[----:B------:R-:W4:Y:S01]  /*0b70*/  @P5 LDC.64 R22, c[0x0][0x3d0] ;  /* 0x0000f400ff165b82 */ /* 0x000f220000000a00 */
[C---:B------:R-:W-:Y:S01]  /*0b80*/  @P2 IMAD.WIDE.U32 R68, R100.reuse, 0x10, R68 ;  /* 0x0000001064442825 */ /* 0x040fe200078e0044 */
[----:B------:R-:W-:Y:S01]  /*0b90*/  @P2 IADD3 R100, PT, PT, R100, 0x20, RZ ;  /* 0x0000002064642810 */ /* 0x000fe20007ffe0ff */
[----:B------:R4:W5:Y:S04]  /*0ba0*/  @P2 LDG.E.128 R60, desc[UR6][R58.64] ;  /* 0x000000063a3c2981 */ /* 0x000968000c1e1d00 */
[C---:B--2---:R-:W-:Y:S01]  /*0bb0*/  @P1 IMAD.WIDE.U32 R70, R100.reuse, 0x10, R70 ;  /* 0x0000001064461825 */ /* 0x044fe200078e0046 */
[----:B------:R-:W2:Y:S01]  /*0bc0*/  @P6 LDC.64 R56, c[0x0][0x3d0] ;  /* 0x0000f400ff386b82 */ /* 0x000ea20000000a00 */
[----:B------:R-:W5:Y:S02]  /*0bd0*/  @P2 LDG.E.128 R52, desc[UR6][R68.64] ;  /* 0x0000000644342981 */ /* 0x000f64000c1e1d00 */
[----:B---3--:R-:W-:-:S05]  /*0be0*/  @P1 IMAD.WIDE.U32 R80, R100, 0x10, R80 ;  /* 0x0000001064501825 */ /* 0x008fca00078e0050 */
[----:B------:R-:W3:Y:S01]  /*0bf0*/  @P6 LDC.64 R104, c[0x0][0x3e8] ;  /* 0x0000fa00ff686b82 */ /* 0x000ee20000000a00 */
[----:B------:R-:W-:Y:S01]  /*0c00*/  @P1 VIADD R100, R100, 0x20 ;  /* 0x0000002064641836 */ /* 0x000fe20000000000 */
[----:B------:R3:W5:Y:S03]  /*0c10*/  @P1 LDG.E.128 R48, desc[UR6][R70.64] ;  /* 0x0000000646301981 */ /* 0x000766000c1e1d00 */
[C---:B------:R-:W-:Y:S01]  /*0c20*/  @P0 IMAD.WIDE.U32 R82, R100.reuse, 0x10, R82 ;  /* 0x0000001064520825 */ /* 0x040fe200078e0052 */
[----:B------:R-:W5:Y:S03]  /*0c30*/  @P1 LDG.E.128 R40, desc[UR6][R80.64] ;  /* 0x0000000650281981 */ /* 0x000f66000c1e1d00 */
[C---:B0-----:R-:W-:Y:S01]  /*0c40*/  @P0 IMAD.WIDE.U32 R92, R100.reuse, 0x10, R92 ;  /* 0x00000010645c0825 */ /* 0x041fe200078e005c */
[----:B------:R0:W5:Y:S03]  /*0c50*/  @P0 LDG.E.128 R36, desc[UR6][R82.64] ;  /* 0x0000000652240981 */ /* 0x000166000c1e1d00 */
[----:B------:R-:W-:Y:S01]  /*0c60*/  @P0 VIADD R100, R100, 0x20 ;  /* 0x0000002064640836 */ /* 0x000fe20000000000 */
[----:B------:R-:W5:Y:S03]  /*0c70*/  @P0 LDG.E.128 R28, desc[UR6][R92.64] ;  /* 0x000000065c1c0981 */ /* 0x000f66000c1e1d00 */
[----:B-1----:R-:W-:-:S05]  /*0c80*/  @P5 IMAD.WIDE.U32 R102, R100, 0x10, R44 ;  /* 0x0000001064665825 */ /* 0x002fca00078e002c */
[----:B------:R-:W5:Y:S01]  /*0c90*/  @P5 LDG.E.128 R16, desc[UR6][R102.64] ;  /* 0x0000000666105981 */ /* 0x000f62000c1e1d00 */
[C---:B----4-:R-:W-:Y:S01]  /*0ca0*/  @P5 IMAD.WIDE.U32 R94, R100.reuse, 0x10, R22 ;  /* 0x00000010645e5825 */ /* 0x050fe200078e0016 */
[----:B------:R-:W-:Y:S02]  /*0cb0*/  @P5 IADD3 R100, PT, PT, R100, 0x20, RZ ;  /* 0x0000002064645810 */ /* 0x000fe40007ffe0ff */
[----:B------:R-:W-:Y:S02]  /*0cc0*/  CS2R R22, SRZ ;  /* 0x0000000000167805 */ /* 0x000fe4000001ff00 */
[----:B------:R-:W-:Y:S02]  /*0cd0*/  CS2R R20, SRZ ;  /* 0x0000000000147805 */ /* 0x000fe4000001ff00 */
[----:B------:R-:W-:Y:S01]  /*0ce0*/  CS2R R34, SRZ ;  /* 0x0000000000227805 */ /* 0x000fe2000001ff00 */
[----:B------:R1:W5:Y:S01]  /*0cf0*/  @P5 LDG.E.128 R24, desc[UR6][R94.64] ;  /* 0x000000065e185981 */ /* 0x000362000c1e1d00 */
[----:B--2---:R-:W-:-:S04]  /*0d00*/  @P6 IMAD.WIDE.U32 R44, R100, 0x10, R56 ;  /* 0x00000010642c6825 */ /* 0x004fc800078e0038 */
[----:B---3--:R-:W-:Y:S01]  /*0d10*/  @P6 IMAD.WIDE.U32 R56, R100, 0x10, R104 ;  /* 0x0000001064386825 */ /* 0x008fe200078e0068 */
[----:B------:R2:W5:Y:S01]  /*0d20*/  @P6 LDG.E.128 R12, desc[UR6][R44.64] ;  /* 0x000000062c0c6981 */ /* 0x000562000c1e1d00 */
[----:B------:R-:W-:Y:S02]  /*0d30*/  CS2R R32, SRZ ;  /* 0x0000000000207805 */ /* 0x000fe4000001ff00 */
[----:B------:R-:W-:Y:S02]  /*0d40*/  CS2R R46, SRZ ;  /* 0x00000000002e7805 */ /* 0x000fe4000001ff00 */
[----:B------:R-:W-:Y:S01]  /*0d50*/  CS2R R58, SRZ ;  /* 0x00000000003a7805 */ /* 0x000fe2000001ff00 */
[----:B------:R3:W5:Y:S01]  /*0d60*/  @P6 LDG.E.128 R4, desc[UR6][R56.64] ;  /* 0x0000000638046981 */ /* 0x000762000c1e1d00 */
[----:B------:R-:W-:Y:S02]  /*0d70*/  CS2R R70, SRZ ;  /* 0x0000000000467805 */ /* 0x000fe4000001ff00 */
[----:B------:R-:W-:-:S02]  /*0d80*/  CS2R R68, SRZ ;  /* 0x0000000000447805 */ /* 0x000fc4000001ff00 */
[----:B0-----:R-:W-:Y:S02]  /*0d90*/  CS2R R82, SRZ ;  /* 0x0000000000527805 */ /* 0x001fe4000001ff00 */
[----:B------:R-:W-:Y:S02]  /*0da0*/  CS2R R80, SRZ ;  /* 0x0000000000507805 */ /* 0x000fe4000001ff00 */
[----:B-1----:R-:W-:Y:S02]  /*0db0*/  CS2R R94, SRZ ;  /* 0x00000000005e7805 */ /* 0x002fe4000001ff00 */
[----:B--2---:R-:W-:Y:S02]  /*0dc0*/  CS2R R44, SRZ ;  /* 0x00000000002c7805 */ /* 0x004fe4000001ff00 */
[----:B------:R-:W-:Y:S02]  /*0dd0*/  CS2R R92, SRZ ;  /* 0x00000000005c7805 */ /* 0x000fe4000001ff00 */
[----:B------:R-:W-:-:S02]  /*0de0*/  @P6 CS2R R10, SRZ ;  /* 0x00000000000a6805 */ /* 0x000fc4000001ff00 */
[----:B------:R-:W-:Y:S02]  /*0df0*/  @P6 CS2R R8, SRZ ;  /* 0x0000000000086805 */ /* 0x000fe4000001ff00 */
[----:B---3--:R-:W-:-:S07]  /*0e00*/  CS2R R56, SRZ ;  /* 0x0000000000387805 */ /* 0x008fce000001ff00 */
.L_x_36089:
[----:B------:R-:W-:Y:S05]  /*0e10*/  BSYNC.RECONVERGENT B0 ;  /* 0x0000000000007941 */ /* 0x000fea0003800200 */
.L_x_36087:
        /* <DEDUP_REMOVED lines=10> */
[----:B------:R-:W-:Y:S02]  /*0ec0*/  IMAD R105, R164, -0x2daee0ad, RZ ;  /* 0xd2511f53a4697824 */ /* 0x000fe400078e02ff */
[----:B------:R-:W-:-:S04]  /*0ed0*/  IMAD.HI.U32 R104, R101, -0x2daee0ad, RZ ;  /* 0xd2511f5365687827 */ /* 0x000fc800078e00ff */
[C---:B------:R-:W-:Y:S01]  /*0ee0*/  IMAD.HI.U32 R102, R100.reuse, -0x326172a9, RZ ;  /* 0xcd9e8d5764667827 */ /* 0x040fe200078e00ff */
[----:B------:R-:W-:Y:S01]  /*0ef0*/  LOP3.LUT R104, R105, UR13, R104, 0x96, !PT ;  /* 0x0000000d69687c12 */ /* 0x000fe2000f8e9668 */
[----:B------:R-:W1:Y:S02]  /*0f00*/  LDCU UR13, c[0x0][0x404] ;  /* 0x00008080ff0d77ac */ /* 0x000e640008000800 */
        /* <DEDUP_REMOVED lines=10> */
[----:B------:R-:W-:Y:S01]  /*0fb0*/  IMAD R105, R102, -0x2daee0ad, RZ ;  /* 0xd2511f5366697824 */ /* 0x000fe200078e02ff */
[----:B------:R-:W4:Y:S01]  /*0fc0*/  LDCU UR15, c[0x0][0x448] ;  /* 0x00008900ff0f77ac */ /* 0x000f220008000800 */
        /* <DEDUP_REMOVED lines=42> */
[----:B01234-:R-:W-:-:S07]  /*1270*/  IMAD R156, R102, -0x326172a9, RZ ;  /* 0xcd9e8d57669c7824 */ /* 0x01ffce00078e02ff */
.L_x_36579:
        /* <DEDUP_REMOVED lines=11> */
[----:B------:R-:W-:Y:S01]  /*1330*/  LEA.HI R152, R152, R151, RZ, 0x2 ;  /* 0x0000009798987211 */ /* 0x000fe200078f10ff */
[----:B------:R-:W-:-:S03]  /*1340*/  HFMA2 R151, -RZ, RZ, 0, 0 ;  /* 0x00000000ff977431 */ /* 0x000fc600000001ff */
[----:B------:R-:W-:Y:S02]  /*1350*/  LEA.HI.SX32 R152, R152, R3, 0x1e ;  /* 0x0000000398987211 */ /* 0x000fe400078ff2ff */
[----:B---3--:R-:W-:-:S13]  /*1360*/  ISETP.GE.AND P0, PT, R0, 0x1, PT ;  /* 0x000000010000780c */ /* 0x008fda0003f06270 */
        /* <DEDUP_REMOVED lines=11> */
.L_x_36093:
[----:B------:R-:W-:Y:S05]  /*1420*/  BSYNC.RECONVERGENT B1 ;  /* 0x0000000000017941 */ /* 0x000fea0003800200 */
.L_x_36092:
[----:B------:R-:W-:Y:S01]  /*1430*/  UISETP.NE.U32.AND UP0, UPT, UR10, URZ, UPT ;  /* 0x000000ff0a00728c */ /* 0x000fe2000bf05070 */
[----:B------:R-:W-:Y:S03]  /*1440*/  BSSY.RECONVERGENT B1, `(.L_x_36094) ;  /* 0x0000338000017945 */ /* 0x000fe60003800200 */
        /* <DEDUP_REMOVED lines=27> */
.L_x_36100:
        /* <DEDUP_REMOVED lines=13> */
.L_x_36102:
[----:B------:R-:W-:Y:S05]  /*16d0*/  BSYNC.RECONVERGENT B4 ;  /* 0x0000000000047941 */ /* 0x000fea0003800200 */
.L_x_36101:
        /* <DEDUP_REMOVED lines=51> */
[----:B------:R-:W-:-:S04]  /*1a10*/  UIADD3 UR16, UPT, UPT, UR4, -0x700cb87f, URZ ;  /* 0x8ff3478104107890 */ /* 0x000fc8000fffe0ff */
[----:B------:R-:W-:Y:S02]  /*1a20*/  IMAD.WIDE.U32 R154, R154, -0x2daee0ad, RZ ;  /* 0xd2511f539a9a7825 */ /* 0x000fe400078e00ff */
[----:B------:R-:W-:Y:S01]  /*1a30*/  LOP3.LUT R153, R122, UR16, R157, 0x96, !PT ;  /* 0x000000107a997c12 */ /* 0x000fe2000f8e969d */
[----:B------:R-:W-:Y:S01]  /*1a40*/  UIADD3 UR16, UPT, UPT, UR5, -0x695add53, URZ ;  /* 0x96a522ad05107890 */ /* 0x000fe2000fffe0ff */
[----:B------:R-:W-:-:S05]  /*1a50*/  HFMA2 R122, -RZ, RZ, 0, 0 ;  /* 0x00000000ff7a7431 */ /* 0x000fca00000001ff */
[----:B------:R-:W-:Y:S01]  /*1a60*/  LOP3.LUT R155, R120, UR16, R155, 0x96, !PT ;  /* 0x00000010789b7c12 */ /* 0x000fe2000f8e969b */
[----:B------:R-:W-:-:S07]  /*1a70*/  IMAD.MOV.U32 R120, RZ, RZ, R148 ;  /* 0x000000ffff787224 */ /* 0x000fce00078e0094 */
.L_x_36099:
[----:B------:R-:W-:Y:S05]  /*1a80*/  BSYNC.RECONVERGENT B3 ;  /* 0x0000000000037941 */ /* 0x000fea0003800200 */
.L_x_36098:
[----:B------:R-:W-:Y:S01]  /*1a90*/  I2FP.F32.U32 R120, R120 ;  /* 0x0000007800787245 */ /* 0x000fe20000201000 */
[----:B------:R-:W-:-:S04]  /*1aa0*/  IMAD.MOV.U32 R121, RZ, RZ, 0x2f800000 ;  /* 0x2f800000ff797424 */ /* 0x000fc800078e00ff */
[----:B------:R-:W-:-:S05]  /*1ab0*/  FFMA.FTZ R120, R120, R121, 1.1641532182693481445e-10 ;  /* 0x2f00000078787423 */ /* 0x000fca0000010079 */
[----:B------:R-:W-:Y:S01]  /*1ac0*/  FSETP.GTU.FTZ.AND P2, PT, R120, UR13, PT ;  /* 0x0000000d78007c0b */ /* 0x000fe2000bf5c000 */
[----:B-----5:R-:W-:-:S03]  /*1ad0*/  FMUL.FTZ R120, R128, UR9 ;  /* 0x0000000980787c20 */ /* 0x020fc60008410000 */
[----:B------:R-:W-:Y:S01]  /*1ae0*/  SEL R149, RZ, 0x1, P2 ;  /* 0x00000001ff957807 */ /* 0x000fe20001000000 */
[----:B------:R-:W-:-:S05]  /*1af0*/  FMUL.FTZ R120, R120, UR8 ;  /* 0x0000000878787c20 */ /* 0x000fca0008410000 */
[----:B------:R-:W-:-:S05]  /*1b00*/  FSEL R121, R120, RZ, !P2 ;  /* 0x000000ff78797208 */ /* 0x000fca0005000000 */
[----:B------:R-:W-:-:S07]  /*1b10*/  FFMA.FTZ R120, R121, R88, R124 ;  /* 0x0000005879787223 */ /* 0x000fce000001007c */
.L_x_36097:
[----:B------:R-:W-:Y:S05]  /*1b20*/  BSYNC.RECONVERGENT B2 ;  /* 0x0000000000027941 */ /* 0x000fea0003800200 */
.L_x_36096:
        /* <DEDUP_REMOVED lines=17> */
.L_x_36107:
        /* <DEDUP_REMOVED lines=13> */
.L_x_36109:
[----:B------:R-:W-:Y:S05]  /*1d10*/  BSYNC.RECONVERGENT B4 ;  /* 0x0000000000047941 */ /* 0x000fea0003800200 */
.L_x_36108:
        /* <DEDUP_REMOVED lines=53> */
[----:B------:R-:W-:Y:S01]  /*2070*/  LOP3.LUT R153, R156, UR16, R159, 0x96, !PT ;  /* 0x000000109c997c12 */ /* 0x000fe2000f8e969f */
[----:B------:R-:W-:Y:S01]  /*2080*/  IMAD.MOV.U32 R156, RZ, RZ, R158 ;  /* 0x000000ffff9c7224 */ /* 0x000fe200078e009e */
[----:B------:R-:W-:Y:S01]  /*2090*/  UIADD3 UR16, UPT, UPT, UR5, -0x695add53, URZ ;  /* 0x96a522ad05107890 */ /* 0x000fe2000fffe0ff */
[----:B------:R-:W-:Y:S01]  /*20a0*/  IMAD.WIDE.U32 R158, R121, -0x2daee0ad, RZ ;  /* 0xd2511f53799e7825 */ /* 0x000fe200078e00ff */
[----:B------:R-:W-:-:S03]  /*20b0*/  MOV R121, R154 ;  /* 0x0000009a00797202 */ /* 0x000fc60000000f00 */
[----:B------:R-:W-:Y:S01]  /*20c0*/  IMAD.MOV.U32 R154, RZ, RZ, R158 ;  /* 0x000000ffff9a7224 */ /* 0x000fe200078e009e */
[----:B------:R-:W-:-:S07]  /*20d0*/  LOP3.LUT R155, R122, UR16, R159, 0x96, !PT ;  /* 0x000000107a9b7c12 */ /* 0x000fce000f8e969f */
.L_x_36106:
[----:B------:R-:W-:Y:S05]  /*20e0*/  BSYNC.RECONVERGENT B3 ;  /* 0x0000000000037941 */ /* 0x000fea0003800200 */
.L_x_36105:
[----:B------:R-:W-:Y:S01]  /*20f0*/  I2FP.F32.U32 R121, R121 ;  /* 0x0000007900797245 */ /* 0x000fe20000201000 */
[----:B------:R-:W-:-:S05]  /*2100*/  HFMA2 R122, -RZ, RZ, 0.1171875, 0 ;  /* 0x2f800000ff7a7431 */ /* 0x000fca00000001ff */
[----:B------:R-:W-:-:S05]  /*2110*/  FFMA.FTZ R121, R121, R122, 1.1641532182693481445e-10 ;  /* 0x2f00000079797423 */ /* 0x000fca000001007a */
[----:B------:R-:W-:Y:S01]  /*2120*/  FSETP.GTU.FTZ.AND P2, PT, R121, UR13, PT ;  /* 0x0000000d79007c0b */ /* 0x000fe2000bf5c000 */
[----:B-----5:R-:W-:-:S03]  /*2130*/  FMUL.FTZ R121, R129, UR9 ;  /* 0x0000000981797c20 */ /* 0x020fc60008410000 */
[----:B------:R-:W-:Y:S01]  /*2140*/  SEL R144, RZ, 0x1, P2 ;  /* 0x00000001ff907807 */ /* 0x000fe20001000000 */
[----:B------:R-:W-:-:S05]  /*2150*/  FMUL.FTZ R121, R121, UR8 ;  /* 0x0000000879797c20 */ /* 0x000fca0008410000 */
[----:B------:R-:W-:-:S05]  /*2160*/  FSEL R122, R121, RZ, !P2 ;  /* 0x000000ff797a7208 */ /* 0x000fca0005000000 */
[----:B------:R-:W-:-:S07]  /*2170*/  FFMA.FTZ R121, R122, R89, R125 ;  /* 0x000000597a797223 */ /* 0x000fce000001007d */
.L_x_36104:
[----:B------:R-:W-:Y:S05]  /*2180*/  BSYNC.RECONVERGENT B2 ;  /* 0x0000000000027941 */ /* 0x000fea0003800200 */
.L_x_36103:
        /* <DEDUP_REMOVED lines=17> */
.L_x_36114:
        /* <DEDUP_REMOVED lines=12> */
.L_x_36116:
[----:B------:R-:W-:Y:S05]  /*2360*/  BSYNC.RECONVERGENT B4 ;  /* 0x0000000000047941 */ /* 0x000fea0003800200 */
.L_x_36115:
        /* <DEDUP_REMOVED lines=55> */
[----:B------:R-:W-:Y:S01]  /*26e0*/  IMAD.MOV.U32 R156, RZ, RZ, R158 ;  /* 0x000000ffff9c7224 */ /* 0x000fe200078e009e */
[----:B------:R-:W-:Y:S01]  /*26f0*/  UIADD3 UR16, UPT, UPT, UR5, -0x695add53, URZ ;  /* 0x96a522ad05107890 */ /* 0x000fe2000fffe0ff */
[----:B------:R-:W-:-:S05]  /*2700*/  IMAD.WIDE.U32 R158, R123, -0x2daee0ad, RZ ;  /* 0xd2511f537b9e7825 */ /* 0x000fca00078e00ff */
[----:B------:R-:W-:Y:S01]  /*2710*/  LOP3.LUT R155, R122, UR16, R159, 0x96, !PT ;  /* 0x000000107a9b7c12 */ /* 0x000fe2000f8e969f */
[----:B------:R-:W-:Y:S01]  /*2720*/  IMAD.MOV.U32 R122, RZ, RZ, R154 ;  /* 0x000000ffff7a7224 */ /* 0x000fe200078e009a */
[----:B------:R-:W-:-:S07]  /*2730*/  MOV R154, R158 ;  /* 0x0000009e009a7202 */ /* 0x000fce0000000f00 */
.L_x_36113:
[----:B------:R-:W-:Y:S05]  /*2740*/  BSYNC.RECONVERGENT B3 ;  /* 0x0000000000037941 */ /* 0x000fea0003800200 */
.L_x_36112:
        /* <DEDUP_REMOVED lines=9> */
.L_x_36111:
[----:B------:R-:W-:Y:S05]  /*27e0*/  BSYNC.RECONVERGENT B2 ;  /* 0x0000000000027941 */ /* 0x000fea0003800200 */
.L_x_36110:
        /* <DEDUP_REMOVED lines=16> */
.L_x_36120:
        /* <DEDUP_REMOVED lines=12> */
.L_x_36122:
[----:B------:R-:W-:Y:S05]  /*29b0*/  BSYNC.RECONVERGENT B3 ;  /* 0x0000000000037941 */ /* 0x000fea0003800200 */
.L_x_36121:
        /* <DEDUP_REMOVED lines=47> */
[----:B------:R-:W-:-:S04]  /*2cb0*/  UIADD3 UR16, UPT, UPT, UR5, -0x24c28bd8, URZ ;  /* 0xdb3d742805107890 */ /* 0x000fc8000fffe0ff */
[----:B------:R-:W-:Y:S02]  /*2cc0*/  IMAD.WIDE.U32 R156, R156, -0x326172a9, RZ ;  /* 0xcd9e8d579c9c7825 */ /* 0x000fe400078e00ff */
[----:B------:R-:W-:Y:S01]  /*2cd0*/  LOP3.LUT R158, R158, UR16, R163, 0x96, !PT ;  /* 0x000000109e9e7c12 */ /* 0x000fe2000f8e96a3 */
[----:B------:R-:W-:-:S04]  /*2ce0*/  UIADD3 UR16, UPT, UPT, UR4, -0xe443238, URZ ;  /* 0xf1bbcdc804107890 */ /* 0x000fc8000fffe0ff */
[----:B------:R-:W-:Y:S02]  /*2cf0*/  IMAD.WIDE.U32 R158, R158, -0x326172a9, RZ ;  /* 0xcd9e8d579e9e7825 */ /* 0x000fe400078e00ff */
[----:B------:R-:W-:Y:S01]  /*2d00*/  LOP3.LUT R160, R160, UR16, R157, 0x96, !PT ;  /* 0x00000010a0a07c12 */ /* 0x000fe2000f8e969d */
[----:B------:R-:W-:Y:S01]  /*2d10*/  UIADD3 UR16, UPT, UPT, UR4, -0x700cb87f, URZ ;  /* 0x8ff3478104107890 */ /* 0x000fe2000fffe0ff */
[----:B------:R-:W-:-:S05]  /*2d20*/  HFMA2 R157, -RZ, RZ, 0, 0 ;  /* 0x00000000ff9d7431 */ /* 0x000fca00000001ff */
[----:B------:R-:W-:Y:S01]  /*2d30*/  LOP3.LUT R153, R156, UR16, R159, 0x96, !PT ;  /* 0x000000109c997c12 */ /* 0x000fe2000f8e969f */
[----:B------:R-:W-:Y:S01]  /*2d40*/  UIADD3 UR16, UPT, UPT, UR5, -0x695add53, URZ ;  /* 0x96a522ad05107890 */ /* 0x000fe2000fffe0ff */
[----:B------:R-:W-:Y:S01]  /*2d50*/  MOV R156, R158 ;  /* 0x0000009e009c7202 */ /* 0x000fe20000000f00 */
[----:B------:R-:W-:-:S04]  /*2d60*/  IMAD.WIDE.U32 R158, R160, -0x2daee0ad, RZ ;  /* 0xd2511f53a09e7825 */ /* 0x000fc800078e00ff */
[----:B------:R-:W-:Y:S01]  /*2d70*/  IMAD.MOV.U32 R154, RZ, RZ, R158 ;  /* 0x000000ffff9a7224 */ /* 0x000fe200078e009e */
[----:B------:R-:W-:-:S07]  /*2d80*/  LOP3.LUT R155, R162, UR16, R159, 0x96, !PT ;  /* 0x00000010a29b7c12 */ /* 0x000fce000f8e969f */
.L_x_36119:
[----:B------:R-:W-:Y:S05]  /*2d90*/  BSYNC.RECONVERGENT B2 ;  /* 0x0000000000027941 */ /* 0x000fea0003800200 */
.L_x_36118:
        /* <DEDUP_REMOVED lines=8> */
[----:B------:R-:W-:Y:S01]  /*2e20*/  FFMA.FTZ R123, R148, R91, R127 ;  /* 0x0000005b947b7223 */ /* 0x000fe2000001007f */
[----:B------:R-:W-:Y:S06]  /*2e30*/  BRA `(.L_x_36117) ;  /* 0x0000001800607947 */ /* 0x000fec0003800000 */
.L_x_36095:
        /* <DEDUP_REMOVED lines=21> */
.L_x_36127:
        /* <DEDUP_REMOVED lines=13> */
.L_x_36129:
[----:B------:R-:W-:Y:S05]  /*3060*/  BSYNC.RECONVERGENT B4 ;  /* 0x0000000000047941 */ /* 0x000fea0003800200 */
.L_x_36128:
        /* <DEDUP_REMOVED lines=55> */
[----:B------:R-:W-:-:S05]  /*33e0*/  IMAD.MOV.U32 R122, RZ, RZ, RZ ;  /* 0x000000ffff7a7224 */ /* 0x000fca00078e00ff */
[----:B------:R-:W-:Y:S02]  /*33f0*/  LOP3.LUT R155, R120, UR16, R155, 0x96, !PT ;  /* 0x00000010789b7c12 */ /* 0x000fe4000f8e969b */
[----:B------:R-:W-:-:S07]  /*3400*/  MOV R120, R148 ;  /* 0x0000009400787202 */ /* 0x000fce0000000f00 */
.L_x_36126:
[----:B------:R-:W-:Y:S05]  /*3410*/  BSYNC.RECONVERGENT B3 ;  /* 0x0000000000037941 */ /* 0x000fea0003800200 */
.L_x_36125:
        /* <DEDUP_REMOVED lines=8> */
[----:B------:R-:W-:-:S07]  /*34a0*/  FMUL.FTZ R120, R121, R88 ;  /* 0x0000005879787220 */ /* 0x000fce0000410000 */
.L_x_36124:
[----:B------:R-:W-:Y:S05]  /*34b0*/  BSYNC.RECONVERGENT B2 ;  /* 0x0000000000027941 */ /* 0x000fea0003800200 */
.L_x_36123:
        /* <DEDUP_REMOVED lines=17> */
.L_x_36134:
        /* <DEDUP_REMOVED lines=13> */
.L_x_36136:
[----:B------:R-:W-:Y:S05]  /*36a0*/  BSYNC.RECONVERGENT B4 ;  /* 0x0000000000047941 */ /* 0x000fea0003800200 */
.L_x_36135:
        /* <DEDUP_REMOVED lines=59> */
[----:B------:R-:W-:-:S07]  /*3a60*/  IMAD.MOV.U32 R154, RZ, RZ, R158 ;  /* 0x000000ffff9a7224 */ /* 0x000fce00078e009e */
.L_x_36133:
[----:B------:R-:W-:Y:S05]  /*3a70*/  BSYNC.RECONVERGENT B3 ;  /* 0x0000000000037941 */ /* 0x000fea0003800200 */
.L_x_36132:
        /* <DEDUP_REMOVED lines=9> */
.L_x_36131:
[----:B------:R-:W-:Y:S05]  /*3b10*/  BSYNC.RECONVERGENT B2 ;  /* 0x0000000000027941 */ /* 0x000fea0003800200 */
.L_x_36130:
        /* <DEDUP_REMOVED lines=17> */
.L_x_36141:
        /* <DEDUP_REMOVED lines=12> */
.L_x_36143:
[----:B------:R-:W-:Y:S05]  /*3cf0*/  BSYNC.RECONVERGENT B4 ;  /* 0x0000000000047941 */ /* 0x000fea0003800200 */
.L_x_36142:
        /* <DEDUP_REMOVED lines=58> */
[----:B------:R-:W-:Y:S02]  /*40a0*/  LOP3.LUT R155, R122, UR16, R159, 0x96, !PT ;  /* 0x000000107a9b7c12 */ /* 0x000fe4000f8e969f */
[----:B------:R-:W-:Y:S01]  /*40b0*/  MOV R122, R154 ;  /* 0x0000009a007a7202 */ /* 0x000fe20000000f00 */
[----:B------:R-:W-:-:S07]  /*40c0*/  IMAD.MOV.U32 R154, RZ, RZ, R158 ;  /* 0x000000ffff9a7224 */ /* 0x000fce00078e009e */
.L_x_36140:
[----:B------:R-:W-:Y:S05]  /*40d0*/  BSYNC.RECONVERGENT B3 ;  /* 0x0000000000037941 */ /* 0x000fea0003800200 */
.L_x_36139:
        /* <DEDUP_REMOVED lines=8> */
[----:B------:R-:W-:-:S07]  /*4160*/  FMUL.FTZ R122, R123, R90 ;  /* 0x0000005a7b7a7220 */ /* 0x000fce0000410000 */
.L_x_36138:
[----:B------:R-:W-:Y:S05]  /*4170*/  BSYNC.RECONVERGENT B2 ;  /* 0x0000000000027941 */ /* 0x000fea0003800200 */
.L_x_36137:
        /* <DEDUP_REMOVED lines=16> */
.L_x_36146:
        /* <DEDUP_REMOVED lines=12> */
.L_x_36148:
[----:B------:R-:W-:Y:S05]  /*4340*/  BSYNC.RECONVERGENT B3 ;  /* 0x0000000000037941 */ /* 0x000fea0003800200 */
.L_x_36147:
        /* <DEDUP_REMOVED lines=54> */
[----:B------:R-:W-:-:S05]  /*46b0*/  IMAD.MOV.U32 R157, RZ, RZ, RZ ;  /* 0x000000ffff9d7224 */ /* 0x000fca00078e00ff */
[----:B------:R-:W-:Y:S01]  /*46c0*/  LOP3.LUT R153, R156, UR16, R159, 0x96, !PT ;  /* 0x000000109c997c12 */ /* 0x000fe2000f8e969f */
[----:B------:R-:W-:Y:S01]  /*46d0*/  IMAD.MOV.U32 R156, RZ, RZ, R158 ;  /* 0x000000ffff9c7224 */ /* 0x000fe200078e009e */
[----:B------:R-:W-:Y:S01]  /*46e0*/  UIADD3 UR16, UPT, UPT, UR5, -0x695add53, URZ ;  /* 0x96a522ad05107890 */ /* 0x000fe2000fffe0ff */
[----:B------:R-:W-:-:S05]  /*46f0*/  IMAD.WIDE.U32 R158, R160, -0x2daee0ad, RZ ;  /* 0xd2511f53a09e7825 */ /* 0x000fca00078e00ff */
[----:B------:R-:W-:Y:S02]  /*4700*/  LOP3.LUT R155, R162, UR16, R159, 0x96, !PT ;  /* 0x00000010a29b7c12 */ /* 0x000fe4000f8e969f */
[----:B------:R-:W-:-:S07]  /*4710*/  MOV R154, R158 ;  /* 0x0000009e009a7202 */ /* 0x000fce0000000f00 */
.L_x_36145:
[----:B------:R-:W-:Y:S05]  /*4720*/  BSYNC.RECONVERGENT B2 ;  /* 0x0000000000027941 */ /* 0x000fea0003800200 */
.L_x_36144:
        /* <DEDUP_REMOVED lines=9> */
.L_x_36117:
[----:B------:R-:W-:Y:S05]  /*47c0*/  BSYNC.RECONVERGENT B1 ;  /* 0x0000000000017941 */ /* 0x000fea0003800200 */
.L_x_36094:
[----:B------:R-:W0:Y:S01]  /*47d0*/  LDC.64 R158, c[0x0][0x3a8] ;  /* 0x0000ea00ff9e7b82 */ /* 0x000e220000000a00 */
[----:B------:R-:W-:Y:S01]  /*47e0*/  BSSY.RECONVERGENT B1, `(.L_x_36149) ;  /* 0x0000010000017945 */ /* 0x000fe20003800200 */
[----:B------:R-:W-:Y:S01]  /*47f0*/  MOV R148, R154 ;  /* 0x0000009a00947202 */ /* 0x000fe20000000f00 */
[----:B0-----:R-:W-:-:S05]  /*4800*/  IMAD.WIDE.U32 R158, R152, 0x10, R158 ;  /* 0x00000010989e7825 */ /* 0x001fca00078e009e */
[----:B------:R0:W-:Y:S01]  /*4810*/  STG.E.128 desc[UR6][R158.64], R120 ;  /* 0x000000789e007986 */ /* 0x0001e2000c101d06 */
[----:B------:R-:W-:Y:S05]  /*4820*/  @!P0 BRA `(.L_x_36150) ;  /* 0x00000000002c8947 */ /* 0x000fea0003800000 */
[----:B------:R-:W-:-:S05]  /*4830*/  IMAD.U32 R154, R145, 0x10000, RZ ;  /* 0x00010000919a7824 */ /* 0x000fca00078e00ff */
[----:B0-----:R-:W-:Y:S02]  /*4840*/  LOP3.LUT R159, R154, 0xff0000, RZ, 0xc0, !PT ;  /* 0x00ff00009a9f7812 */ /* 0x001fe400078ec0ff */
        /* <DEDUP_REMOVED lines=9> */
.L_x_36150:
[----:B------:R-:W-:Y:S05]  /*48e0*/  BSYNC.RECONVERGENT B1 ;  /* 0x0000000000017941 */ /* 0x000fea0003800200 */
.L_x_36149:
[----:B------:R-:W-:Y:S01]  /*48f0*/  VIADD R152, R152, 0x20 ;  /* 0x0000002098987836 */ /* 0x000fe20000000000 */
[----:B------:R-:W-:-:S07]  /*4900*/  IADD3 R151, PT, PT, R151, 0x20, RZ ;  /* 0x0000002097977810 */ /* 0x000fce0007ffe0ff */
.L_x_36091:
[----:B------:R-:W-:Y:S05]  /*4910*/  BSYNC.RECONVERGENT B0 ;  /* 0x0000000000007941 */ /* 0x000fea0003800200 */
.L_x_36090:
        /* <DEDUP_REMOVED lines=17> */
[----:B-----5:R-:W-:Y:S01]  /*4a30*/  MOV R116, R124 ;  /* 0x0000007c00747202 */ /* 0x020fe20000000f00 */
[----:B------:R-:W-:-:S09]  /*4a40*/  IMAD.MOV.U32 R154, RZ, RZ, R148 ;  /* 0x000000ffff9a7224 */ /* 0x000fd200078e0094 */
        /* <DEDUP_REMOVED lines=17> */
.L_x_36159:
        /* <DEDUP_REMOVED lines=13> */
.L_x_36161:
[----:B------:R-:W-:Y:S05]  /*4c30*/  BSYNC.RECONVERGENT B4 ;  /* 0x0000000000047941 */ /* 0x000fea0003800200 */
.L_x_36160:
        /* <DEDUP_REMOVED lines=58> */
.L_x_36158:
[----:B------:R-:W-:Y:S05]  /*4fe0*/  BSYNC.RECONVERGENT B3 ;  /* 0x0000000000037941 */ /* 0x000fea0003800200 */
.L_x_36157:
[----:B------:R-:W-:Y:S01]  /*4ff0*/  I2FP.F32.U32 R116, R116 ;  /* 0x0000007400747245 */ /* 0x000fe20000201000 */
[----:B------:R-:W-:-:S04]  /*5000*/  IMAD.MOV.U32 R117, RZ, RZ, 0x2f800000 ;  /* 0x2f800000ff757424 */ /* 0x000fc800078e00ff */
[----:B------:R-:W-:-:S05]  /*5010*/  FFMA.FTZ R116, R116, R117, 1.1641532182693481445e-10 ;  /* 0x2f00000074747423 */ /* 0x000fca0000010075 */
[----:B------:R-:W-:Y:S01]  /*5020*/  FSETP.GTU.FTZ.AND P2, PT, R116, UR13, PT ;  /* 0x0000000d74007c0b */ /* 0x000fe2000bf5c000 */
[----:B------:R-:W-:-:S03]  /*5030*/  FMUL.FTZ R116, R128, UR9 ;  /* 0x0000000980747c20 */ /* 0x000fc60008410000 */
[----:B------:R-:W-:Y:S01]  /*5040*/  SEL R149, RZ, 0x1, P2 ;  /* 0x00000001ff957807 */ /* 0x000fe20001000000 */
[----:B------:R-:W-:-:S05]  /*5050*/  FMUL.FTZ R116, R116, UR8 ;  /* 0x0000000874747c20 */ /* 0x000fca0008410000 */
[----:B------:R-:W-:-:S05]  /*5060*/  FSEL R117, R116, RZ, !P2 ;  /* 0x000000ff74757208 */ /* 0x000fca0005000000 */
[----:B------:R-:W-:-:S07]  /*5070*/  FFMA.FTZ R116, R117, R76, R124 ;  /* 0x0000004c75747223 */ /* 0x000fce000001007c */
.L_x_36156:
[----:B------:R-:W-:Y:S05]  /*5080*/  BSYNC.RECONVERGENT B2 ;  /* 0x0000000000027941 */ /* 0x000fea0003800200 */
.L_x_36155:
        /* <DEDUP_REMOVED lines=17> */
.L_x_36166:
        /* <DEDUP_REMOVED lines=13> */
.L_x_36168:
[----:B------:R-:W-:Y:S05]  /*5270*/  BSYNC.RECONVERGENT B4 ;  /* 0x0000000000047941 */ /* 0x000fea0003800200 */
.L_x_36167:
[----:B01----:R-:W-:Y:S01]  /*5280*/  LOP3.LUT R158, R143, UR5, R119, 0x96, !PT ;  /* 0x000000058f9e7c12 */ /* 0x003fe2000f8e9677 */
        /* <DEDUP_REMOVED lines=59> */
.L_x_36165:
[----:B------:R-:W-:Y:S05]  /*5640*/  BSYNC.RECONVERGENT B3 ;  /* 0x0000000000037941 */ /* 0x000fea0003800200 */
.L_x_36164:
[----:B------:R-:W-:Y:S01]  /*5650*/  I2FP.F32.U32 R117, R117 ;  /* 0x0000007500757245 */ /* 0x000fe20000201000 */
[----:B------:R-:W-:-:S05]  /*5660*/  HFMA2 R118, -RZ, RZ, 0.1171875, 0 ;  /* 0x2f800000ff767431 */ /* 0x000fca00000001ff */
[----:B------:R-:W-:-:S05]  /*5670*/  FFMA.FTZ R117, R117, R118, 1.1641532182693481445e-10 ;  /* 0x2f00000075757423 */ /* 0x000fca0000010076 */
[----:B------:R-:W-:Y:S01]  /*5680*/  FSETP.GTU.FTZ.AND P2, PT, R117, UR13, PT ;  /* 0x0000000d75007c0b */ /* 0x000fe2000bf5c000 */
[----:B------:R-:W-:-:S03]  /*5690*/  FMUL.FTZ R117, R129, UR9 ;  /* 0x0000000981757c20 */ /* 0x000fc60008410000 */
[----:B------:R-:W-:Y:S01]  /*56a0*/  SEL R144, RZ, 0x1, P2 ;  /* 0x00000001ff907807 */ /* 0x000fe20001000000 */
[----:B------:R-:W-:-:S05]  /*56b0*/  FMUL.FTZ R117, R117, UR8 ;  /* 0x0000000875757c20 */ /* 0x000fca0008410000 */
[----:B------:R-:W-:-:S05]  /*56c0*/  FSEL R118, R117, RZ, !P2 ;  /* 0x000000ff75767208 */ /* 0x000fca0005000000 */
[----:B------:R-:W-:-:S07]  /*56d0*/  FFMA.FTZ R117, R118, R77, R125 ;  /* 0x0000004d76757223 */ /* 0x000fce000001007d */
.L_x_36163:
[----:B------:R-:W-:Y:S05]  /*56e0*/  BSYNC.RECONVERGENT B2 ;  /* 0x0000000000027941 */ /* 0x000fea0003800200 */
.L_x_36162:
        /* <DEDUP_REMOVED lines=17> */
.L_x_36173:
        /* <DEDUP_REMOVED lines=12> */
.L_x_36175:
[----:B------:R-:W-:Y:S05]  /*58c0*/  BSYNC.RECONVERGENT B4 ;  /* 0x0000000000047941 */ /* 0x000fea0003800200 */
.L_x_36174:
[----:B------:R-:W-:Y:S01]  /*58d0*/  IMAD.WIDE.U32 R118, R164, -0x2daee0ad, RZ ;  /* 0xd2511f53a4767825 */ /* 0x000fe200078e00ff */
[----:B------:R-:W-:-:S03]  /*58e0*/  UIADD3 UR16, UPT, UPT, UR4, -0x61c88647, URZ ;  /* 0x9e3779b904107890 */ /* 0x000fc6000fffe0ff */
[----:B------:R-:W-:Y:S01]  /*58f0*/  IMAD.WIDE.U32 R156, R2, -0x326172a9, RZ ;  /* 0xcd9e8d57029c7825 */ /* 0x000fe200078e00ff */
[----:B01----:R-:W-:-:S03]  /*5900*/  LOP3.LUT R158, R143, UR5, R119, 0x96, !PT ;  /* 0x000000058f9e7c12 */ /* 0x003fc6000f8e9677 */
        /* <DEDUP_REMOVED lines=57> */
.L_x_36172:
[----:B------:R-:W-:Y:S05]  /*5ca0*/  BSYNC.RECONVERGENT B3 ;  /* 0x0000000000037941 */ /* 0x000fea0003800200 */
.L_x_36171:
        /* <DEDUP_REMOVED lines=9> */
.L_x_36170:
[----:B------:R-:W-:Y:S05]  /*5d40*/  BSYNC.RECONVERGENT B2 ;  /* 0x0000000000027941 */ /* 0x000fea0003800200 */
.L_x_36169:
        /* <DEDUP_REMOVED lines=16> */
.L_x_36179:
        /* <DEDUP_REMOVED lines=12> */
.L_x_36181:
[----:B------:R-:W-:Y:S05]  /*5f10*/  BSYNC.RECONVERGENT B3 ;  /* 0x0000000000037941 */ /* 0x000fea0003800200 */
.L_x_36180:
[----:B------:R-:W-:Y:S01]  /*5f20*/  IMAD.WIDE.U32 R156, R164, -0x2daee0ad, RZ ;  /* 0xd2511f53a49c7825 */ /* 0x000fe200078e00ff */
[----:B------:R-:W-:-:S03]  /*5f30*/  UIADD3 UR16, UPT, UPT, UR4, -0x61c88647, URZ ;  /* 0x9e3779b904107890 */ /* 0x000fc6000fffe0ff */
[----:B01----:R-:W-:Y:S01]  /*5f40*/  IMAD.WIDE.U32 R158, R2, -0x326172a9, RZ ;  /* 0xcd9e8d57029e7825 */ /* 0x003fe200078e00ff */
        /* <DEDUP_REMOVED lines=58> */
.L_x_36178:
[----:B------:R-:W-:Y:S05]  /*62f0*/  BSYNC.RECONVERGENT B2 ;  /* 0x0000000000027941 */ /* 0x000fea0003800200 */
.L_x_36177:
        /* <DEDUP_REMOVED lines=8> */
[----:B------:R-:W-:Y:S01]  /*6380*/  FFMA.FTZ R119, R148, R79, R127 ;  /* 0x0000004f94777223 */ /* 0x000fe2000001007f */
[----:B------:R-:W-:Y:S06]  /*6390*/  BRA `(.L_x_36176) ;  /* 0x0000001800607947 */ /* 0x000fec0003800000 */
.L_x_36154:
        /* <DEDUP_REMOVED lines=21> */
.L_x_36186:
        /* <DEDUP_REMOVED lines=13> */
.L_x_36188:
[----:B------:R-:W-:Y:S05]  /*65c0*/  BSYNC.RECONVERGENT B4 ;  /* 0x0000000000047941 */ /* 0x000fea0003800200 */
.L_x_36187:
        /* <DEDUP_REMOVED lines=58> */
.L_x_36185:
[----:B------:R-:W-:Y:S05]  /*6970*/  BSYNC.RECONVERGENT B3 ;  /* 0x0000000000037941 */ /* 0x000fea0003800200 */
.L_x_36184:
        /* <DEDUP_REMOVED lines=9> */
.L_x_36183:
[----:B------:R-:W-:Y:S05]  /*6a10*/  BSYNC.RECONVERGENT B2 ;  /* 0x0000000000027941 */ /* 0x000fea0003800200 */
.L_x_36182:
        /* <DEDUP_REMOVED lines=17> */
.L_x_36193:
        /* <DEDUP_REMOVED lines=13> */
.L_x_36195:
[----:B------:R-:W-:Y:S05]  /*6c00*/  BSYNC.RECONVERGENT B4 ;  /* 0x0000000000047941 */ /* 0x000fea0003800200 */
.L_x_36194:
        /* <DEDUP_REMOVED lines=60> */
.L_x_36192:
[----:B------:R-:W-:Y:S05]  /*6fd0*/  BSYNC.RECONVERGENT B3 ;  /* 0x0000000000037941 */ /* 0x000fea0003800200 */
.L_x_36191:
        /* <DEDUP_REMOVED lines=9> */
.L_x_36190:
[----:B------:R-:W-:Y:S05]  /*7070*/  BSYNC.RECONVERGENT B2 ;  /* 0x0000000000027941 */ /* 0x000fea0003800200 */
.L_x_36189:
        /* <DEDUP_REMOVED lines=17> */
.L_x_36200:
        /* <DEDUP_REMOVED lines=12> */
.L_x_36202:
[----:B------:R-:W-:Y:S05]  /*7250*/  BSYNC.RECONVERGENT B4 ;  /* 0x0000000000047941 */ /* 0x000fea0003800200 */
.L_x_36201:
        /* <DEDUP_REMOVED lines=61> */
.L_x_36199:
[----:B------:R-:W-:Y:S05]  /*7630*/  BSYNC.RECONVERGENT B3 ;  /* 0x0000000000037941 */ /* 0x000fea0003800200 */
.L_x_36198:
        /* <DEDUP_REMOVED lines=9> */
.L_x_36197:
[----:B------:R-:W-:Y:S05]  /*76d0*/  BSYNC.RECONVERGENT B2 ;  /* 0x0000000000027941 */ /* 0x000fea0003800200 */
.L_x_36196:
        /* <DEDUP_REMOVED lines=16> */
.L_x_36205:
        /* <DEDUP_REMOVED lines=12> */
.L_x_36207:
[----:B------:R-:W-:Y:S05]  /*78a0*/  BSYNC.RECONVERGENT B3 ;  /* 0x0000000000037941 */ /* 0x000fea0003800200 */
.L_x_36206:
        /* <DEDUP_REMOVED lines=61> */
.L_x_36204:
[----:B------:R-:W-:Y:S05]  /*7c80*/  BSYNC.RECONVERGENT B2 ;  /* 0x0000000000027941 */ /* 0x000fea0003800200 */
.L_x_36203:
        /* <DEDUP_REMOVED lines=9> */
.L_x_36176:
[----:B------:R-:W-:Y:S05]  /*7d20*/  BSYNC.RECONVERGENT B0 ;  /* 0x0000000000007941 */ /* 0x000fea0003800200 */
.L_x_36153:
[----:B01----:R-:W0:Y:S01]  /*7d30*/  LDC.64 R158, c[0x0][0x3a8] ;  /* 0x0000ea00ff9e7b82 */ /* 0x003e220000000a00 */
        /* <DEDUP_REMOVED lines=16> */
.L_x_36209:
[----:B------:R-:W-:Y:S05]  /*7e40*/  BSYNC.RECONVERGENT B0 ;  /* 0x0000000000007941 */ /* 0x000fea0003800200 */
.L_x_36208:
[----:B------:R-:W-:Y:S01]  /*7e50*/  VIADD R152, R152, 0x20 ;  /* 0x0000002098987836 */ /* 0x000fe20000000000 */
[----:B------:R-:W-:-:S07]  /*7e60*/  IADD3 R151, PT, PT, R151, 0x20, RZ ;  /* 0x0000002097977810 */ /* 0x000fce0007ffe0ff */
.L_x_36152:
[----:B------:R-:W-:Y:S05]  /*7e70*/  BSYNC.RECONVERGENT B1 ;  /* 0x0000000000017941 */ /* 0x000fea0003800200 */
.L_x_36151:
        /* <DEDUP_REMOVED lines=36> */
.L_x_36218:
        /* <DEDUP_REMOVED lines=13> */
.L_x_36220:
[----:B------:R-:W-:Y:S05]  /*8190*/  BSYNC.RECONVERGENT B4 ;  /* 0x0000000000047941 */ /* 0x000fea0003800200 */
.L_x_36219:
        /* <DEDUP_REMOVED lines=58> */
.L_x_36217:
[----:B------:R-:W-:Y:S05]  /*8540*/  BSYNC.RECONVERGENT B3 ;  /* 0x0000000000037941 */ /* 0x000fea0003800200 */
.L_x_36216:
        /* <DEDUP_REMOVED lines=9> */
.L_x_36215:
[----:B------:R-:W-:Y:S05]  /*85e0*/  BSYNC.RECONVERGENT B2 ;  /* 0x0000000000027941 */ /* 0x000fea0003800200 */
.L_x_36214:
        /* <DEDUP_REMOVED lines=17> */
.L_x_36225:
        /* <DEDUP_REMOVED lines=13> */
.L_x_36227:
[----:B------:R-:W-:Y:S05]  /*87d0*/  BSYNC.RECONVERGENT B4 ;  /* 0x0000000000047941 */ /* 0x000fea0003800200 */
.L_x_36226:
        /* <DEDUP_REMOVED lines=60> */
.L_x_36224:
[----:B------:R-:W-:Y:S05]  /*8ba0*/  BSYNC.RECONVERGENT B3 ;  /* 0x0000000000037941 */ /* 0x000fea0003800200 */
.L_x_36223:
        /* <DEDUP_REMOVED lines=9> */
.L_x_36222:
[----:B------:R-:W-:Y:S05]  /*8c40*/  BSYNC.RECONVERGENT B2 ;  /* 0x0000000000027941 */ /* 0x000fea0003800200 */
.L_x_36221:
        /* <DEDUP_REMOVED lines=17> */
.L_x_36232:
        /* <DEDUP_REMOVED lines=12> */
.L_x_36234:
[----:B------:R-:W-:Y:S05]  /*8e20*/  BSYNC.RECONVERGENT B4 ;  /* 0x0000000000047941 */ /* 0x000fea0003800200 */
.L_x_36233:
        /* <DEDUP_REMOVED lines=61> */
.L_x_36231:
[----:B------:R-:W-:Y:S05]  /*9200*/  BSYNC.RECONVERGENT B3 ;  /* 0x0000000000037941 */ /* 0x000fea0003800200 */
.L_x_36230:
        /* <DEDUP_REMOVED lines=9> */
.L_x_36229:
[----:B------:R-:W-:Y:S05]  /*92a0*/  BSYNC.RECONVERGENT B2 ;  /* 0x0000000000027941 */ /* 0x000fea0003800200 */
.L_x_36228:
        /* <DEDUP_REMOVED lines=16> */
.L_x_36238:
        /* <DEDUP_REMOVED lines=12> */
.L_x_36240:
[----:B------:R-:W-:Y:S05]  /*9470*/  BSYNC.RECONVERGENT B3 ;  /* 0x0000000000037941 */ /* 0x000fea0003800200 */
.L_x_36239:
        /* <DEDUP_REMOVED lines=61> */
.L_x_36237:
[----:B------:R-:W-:Y:S05]  /*9850*/  BSYNC.RECONVERGENT B2 ;  /* 0x0000000000027941 */ /* 0x000fea0003800200 */
.L_x_36236:
        /* <DEDUP_REMOVED lines=10> */
.L_x_36213:
        /* <DEDUP_REMOVED lines=21> */
.L_x_36245:
        /* <DEDUP_REMOVED lines=13> */
.L_x_36247:
[----:B------:R-:W-:Y:S05]  /*9b20*/  BSYNC.RECONVERGENT B4 ;  /* 0x0000000000047941 */ /* 0x000fea0003800200 */
.L_x_36246:
        /* <DEDUP_REMOVED lines=58> */
.L_x_36244:
[----:B------:R-:W-:Y:S05]  /*9ed0*/  BSYNC.RECONVERGENT B3 ;  /* 0x0000000000037941 */ /* 0x000fea0003800200 */
.L_x_36243:
        /* <DEDUP_REMOVED lines=9> */
.L_x_36242:
[----:B------:R-:W-:Y:S05]  /*9f70*/  BSYNC.RECONVERGENT B2 ;  /* 0x0000000000027941 */ /* 0x000fea0003800200 */
.L_x_36241:
        /* <DEDUP_REMOVED lines=17> */
.L_x_36252:
        /* <DEDUP_REMOVED lines=13> */
.L_x_36254:
[----:B------:R-:W-:Y:S05]  /*a160*/  BSYNC.RECONVERGENT B4 ;  /* 0x0000000000047941 */ /* 0x000fea0003800200 */
.L_x_36253:
        /* <DEDUP_REMOVED lines=60> */
.L_x_36251:
[----:B------:R-:W-:Y:S05]  /*a530*/  BSYNC.RECONVERGENT B3 ;  /* 0x0000000000037941 */ /* 0x000fea0003800200 */
.L_x_36250:
        /* <DEDUP_REMOVED lines=9> */
.L_x_36249:
[----:B------:R-:W-:Y:S05]  /*a5d0*/  BSYNC.RECONVERGENT B2 ;  /* 0x0000000000027941 */ /* 0x000fea0003800200 */
.L_x_36248:
        /* <DEDUP_REMOVED lines=17> */
.L_x_36259:
        /* <DEDUP_REMOVED lines=12> */
.L_x_36261:
[----:B------:R-:W-:Y:S05]  /*a7b0*/  BSYNC.RECONVERGENT B4 ;  /* 0x0000000000047941 */ /* 0x000fea0003800200 */
.L_x_36260:
[----:B------:R-:W-:Y:S01]  /*a7c0*/  IMAD.WIDE.U32 R114, R164, -0x2daee0ad, RZ ;  /* 0xd2511f53a4727825 */ /* 0x000fe200078e00ff */
[----:B------:R-:W-:-:S03]  /*a7d0*/  UIADD3 UR16, UPT, UPT, UR4, -0x61c88647, URZ ;  /* 0x9e3779b904107890 */ /* 0x000fc6000fffe0ff */
[----:B------:R-:W-:Y:S02]  /*a7e0*/  HFMA2 R148, -RZ, RZ, 0, 0 ;  /* 0x00000000ff947431 */ /* 0x000fe400000001ff */
[----:B------:R-:W-:Y:S01]  /*a7f0*/  IMAD.WIDE.U32 R156, R2, -0x326172a9, RZ ;  /* 0xcd9e8d57029c7825 */ /* 0x000fe200078e00ff */
[----:B01----:R-:W-:-:S04]  /*a800*/  LOP3.LUT R158, R143, UR5, R115, 0x96, !PT ;  /* 0x000000058f9e7c12 */ /* 0x003fc8000f8e9673 */
        /* <DEDUP_REMOVED lines=56> */
.L_x_36258:
[----:B------:R-:W-:Y:S05]  /*ab90*/  BSYNC.RECONVERGENT B3 ;  /* 0x0000000000037941 */ /* 0x000fea0003800200 */
.L_x_36257:
        /* <DEDUP_REMOVED lines=9> */
.L_x_36256:
[----:B------:R-:W-:Y:S05]  /*ac30*/  BSYNC.RECONVERGENT B2 ;  /* 0x0000000000027941 */ /* 0x000fea0003800200 */
.L_x_36255:
        /* <DEDUP_REMOVED lines=16> */
.L_x_36264:
        /* <DEDUP_REMOVED lines=12> */
.L_x_36266:
[----:B------:R-:W-:Y:S05]  /*ae00*/  BSYNC.RECONVERGENT B3 ;  /* 0x0000000000037941 */ /* 0x000fea0003800200 */
.L_x_36265:
[----:B------:R-:W-:Y:S01]  /*ae10*/  IMAD.WIDE.U32 R156, R164, -0x2daee0ad, RZ ;  /* 0xd2511f53a49c7825 */ /* 0x000fe200078e00ff */
[----:B------:R-:W-:Y:S01]  /*ae20*/  UIADD3 UR16, UPT, UPT, UR4, -0x61c88647, URZ ;  /* 0x9e3779b904107890 */ /* 0x000fe2000fffe0ff */
[----:B------:R-:W-:Y:S02]  /*ae30*/  MOV R115, R154 ;  /* 0x0000009a00737202 */ /* 0x000fe40000000f00 */
[----:B01----:R-:W-:Y:S01]  /*ae40*/  IMAD.WIDE.U32 R158, R2, -0x326172a9, RZ ;  /* 0xcd9e8d57029e7825 */ /* 0x003fe200078e00ff */
        /* <DEDUP_REMOVED lines=52> */
[----:B------:R-:W-:Y:S01]  /*b190*/  IMAD.MOV.U32 R156, RZ, RZ, R158 ;  /* 0x000000ffff9c7224 */ /* 0x000fe200078e009e */
[----:B------:R-:W-:Y:S01]  /*b1a0*/  UIADD3 UR16, UPT, UPT, UR5, -0x695add53, URZ ;  /* 0x96a522ad05107890 */ /* 0x000fe2000fffe0ff */
[----:B------:R-:W-:-:S04]  /*b1b0*/  IMAD.WIDE.U32 R158, R160, -0x2daee0ad, RZ ;  /* 0xd2511f53a09e7825 */ /* 0x000fc800078e00ff */
[----:B------:R-:W-:Y:S01]  /*b1c0*/  IMAD.MOV.U32 R154, RZ, RZ, R158 ;  /* 0x000000ffff9a7224 */ /* 0x000fe200078e009e */
[----:B------:R-:W-:-:S07]  /*b1d0*/  LOP3.LUT R155, R162, UR16, R159, 0x96, !PT ;  /* 0x00000010a29b7c12 */ /* 0x000fce000f8e969f */
.L_x_36263:
[----:B------:R-:W-:Y:S05]  /*b1e0*/  BSYNC.RECONVERGENT B2 ;  /* 0x0000000000027941 */ /* 0x000fea0003800200 */
.L_x_36262:
        /* <DEDUP_REMOVED lines=9> */
.L_x_36235:
[----:B------:R-:W-:Y:S05]  /*b280*/  BSYNC.RECONVERGENT B0 ;  /* 0x0000000000007941 */ /* 0x000fea0003800200 */
.L_x_36212:
        /* <DEDUP_REMOVED lines=17> */
.L_x_36268:
[----:B------:R-:W-:Y:S05]  /*b3a0*/  BSYNC.RECONVERGENT B0 ;  /* 0x0000000000007941 */ /* 0x000fea0003800200 */
.L_x_36267:
[----:B------:R-:W-:Y:S01]  /*b3b0*/  VIADD R152, R152, 0x20 ;  /* 0x0000002098987836 */ /* 0x000fe20000000000 */
[----:B------:R-:W-:-:S07]  /*b3c0*/  IADD3 R151, PT, PT, R151, 0x20, RZ ;  /* 0x0000002097977810 */ /* 0x000fce0007ffe0ff */
.L_x_36211:
[----:B------:R-:W-:Y:S05]  /*b3d0*/  BSYNC.RECONVERGENT B1 ;  /* 0x0000000000017941 */ /* 0x000fea0003800200 */
.L_x_36210:
        /* <DEDUP_REMOVED lines=36> */
.L_x_36277:
        /* <DEDUP_REMOVED lines=13> */
.L_x_36279:
[----:B------:R-:W-:Y:S05]  /*b6f0*/  BSYNC.RECONVERGENT B4 ;  /* 0x0000000000047941 */ /* 0x000fea0003800200 */
.L_x_36278:
        /* <DEDUP_REMOVED lines=58> */
.L_x_36276:
[----:B------:R-:W-:Y:S05]  /*baa0*/  BSYNC.RECONVERGENT B3 ;  /* 0x0000000000037941 */ /* 0x000fea0003800200 */
.L_x_36275:
        /* <DEDUP_REMOVED lines=9> */
.L_x_36274:
[----:B------:R-:W-:Y:S05]  /*bb40*/  BSYNC.RECONVERGENT B2 ;  /* 0x0000000000027941 */ /* 0x000fea0003800200 */
.L_x_36273:
        /* <DEDUP_REMOVED lines=17> */
.L_x_36284:
        /* <DEDUP_REMOVED lines=13> */
.L_x_36286:
[----:B------:R-:W-:Y:S05]  /*bd30*/  BSYNC.RECONVERGENT B4 ;  /* 0x0000000000047941 */ /* 0x000fea0003800200 */
.L_x_36285:
        /* <DEDUP_REMOVED lines=60> */
.L_x_36283:
[----:B------:R-:W-:Y:S05]  /*c100*/  BSYNC.RECONVERGENT B3 ;  /* 0x0000000000037941 */ /* 0x000fea0003800200 */
.L_x_36282:
        /* <DEDUP_REMOVED lines=9> */
.L_x_36281:
[----:B------:R-:W-:Y:S05]  /*c1a0*/  BSYNC.RECONVERGENT B2 ;  /* 0x0000000000027941 */ /* 0x000fea0003800200 */
.L_x_36280:
        /* <DEDUP_REMOVED lines=17> */
.L_x_36291:
        /* <DEDUP_REMOVED lines=12> */
.L_x_36293:
[----:B------:R-:W-:Y:S05]  /*c380*/  BSYNC.RECONVERGENT B4 ;  /* 0x0000000000047941 */ /* 0x000fea0003800200 */
.L_x_36292:
        /* <DEDUP_REMOVED lines=61> */
.L_x_36290:
[----:B------:R-:W-:Y:S05]  /*c760*/  BSYNC.RECONVERGENT B3 ;  /* 0x0000000000037941 */ /* 0x000fea0003800200 */
.L_x_36289:
        /* <DEDUP_REMOVED lines=9> */
.L_x_36288:
[----:B------:R-:W-:Y:S05]  /*c800*/  BSYNC.RECONVERGENT B2 ;  /* 0x0000000000027941 */ /* 0x000fea0003800200 */
.L_x_36287:
        /* <DEDUP_REMOVED lines=16> */
.L_x_36297:
        /* <DEDUP_REMOVED lines=12> */
.L_x_36299:
[----:B------:R-:W-:Y:S05]  /*c9d0*/  BSYNC.RECONVERGENT B3 ;  /* 0x0000000000037941 */ /* 0x000fea0003800200 */
.L_x_36298:
        /* <DEDUP_REMOVED lines=56> */
[----:B------:R-:W-:Y:S01]  /*cd60*/  UIADD3 UR16, UPT, UPT, UR5, -0x695add53, URZ ;  /* 0x96a522ad05107890 */ /* 0x000fe2000fffe0ff */
[----:B------:R-:W-:Y:S01]  /*cd70*/  MOV R156, R158 ;  /* 0x0000009e009c7202 */ /* 0x000fe20000000f00 */
[----:B------:R-:W-:-:S05]  /*cd80*/  IMAD.WIDE.U32 R158, R160, -0x2daee0ad, RZ ;  /* 0xd2511f53a09e7825 */ /* 0x000fca00078e00ff */
[----:B------:R-:W-:Y:S02]  /*cd90*/  LOP3.LUT R155, R162, UR16, R159, 0x96, !PT ;  /* 0x00000010a29b7c12 */ /* 0x000fe4000f8e969f */
[----:B------:R-:W-:-:S07]  /*cda0*/  MOV R154, R158 ;  /* 0x0000009e009a7202 */ /* 0x000fce0000000f00 */
.L_x_36296:
[----:B------:R-:W-:Y:S05]  /*cdb0*/  BSYNC.RECONVERGENT B2 ;  /* 0x0000000000027941 */ /* 0x000fea0003800200 */
.L_x_36295:
        /* <DEDUP_REMOVED lines=10> */
.L_x_36272:
        /* <DEDUP_REMOVED lines=21> */
.L_x_36304:
        /* <DEDUP_REMOVED lines=13> */
.L_x_36306:
[----:B------:R-:W-:Y:S05]  /*d080*/  BSYNC.RECONVERGENT B4 ;  /* 0x0000000000047941 */ /* 0x000fea0003800200 */
.L_x_36305:
        /* <DEDUP_REMOVED lines=58> */
.L_x_36303:
[----:B------:R-:W-:Y:S05]  /*d430*/  BSYNC.RECONVERGENT B3 ;  /* 0x0000000000037941 */ /* 0x000fea0003800200 */
.L_x_36302:
        /* <DEDUP_REMOVED lines=9> */
.L_x_36301:
[----:B------:R-:W-:Y:S05]  /*d4d0*/  BSYNC.RECONVERGENT B2 ;  /* 0x0000000000027941 */ /* 0x000fea0003800200 */
.L_x_36300:
        /* <DEDUP_REMOVED lines=17> */
.L_x_36311:
        /* <DEDUP_REMOVED lines=13> */
.L_x_36313:
[----:B------:R-:W-:Y:S05]  /*d6c0*/  BSYNC.RECONVERGENT B4 ;  /* 0x0000000000047941 */ /* 0x000fea0003800200 */
.L_x_36312:
        /* <DEDUP_REMOVED lines=60> */
.L_x_36310:
[----:B------:R-:W-:Y:S05]  /*da90*/  BSYNC.RECONVERGENT B3 ;  /* 0x0000000000037941 */ /* 0x000fea0003800200 */
.L_x_36309:
        /* <DEDUP_REMOVED lines=9> */
.L_x_36308:
[----:B------:R-:W-:Y:S05]  /*db30*/  BSYNC.RECONVERGENT B2 ;  /* 0x0000000000027941 */ /* 0x000fea0003800200 */
.L_x_36307:
        /* <DEDUP_REMOVED lines=17> */
.L_x_36318:
        /* <DEDUP_REMOVED lines=12> */
.L_x_36320:
[----:B------:R-:W-:Y:S05]  /*dd10*/  BSYNC.RECONVERGENT B4 ;  /* 0x0000000000047941 */ /* 0x000fea0003800200 */
.L_x_36319:
        /* <DEDUP_REMOVED lines=61> */
.L_x_36317:
[----:B------:R-:W-:Y:S05]  /*e0f0*/  BSYNC.RECONVERGENT B3 ;  /* 0x0000000000037941 */ /* 0x000fea0003800200 */
.L_x_36316:
        /* <DEDUP_REMOVED lines=9> */
.L_x_36315:
[----:B------:R-:W-:Y:S05]  /*e190*/  BSYNC.RECONVERGENT B2 ;  /* 0x0000000000027941 */ /* 0x000fea0003800200 */
.L_x_36314:
        /* <DEDUP_REMOVED lines=16> */
.L_x_36323:
        /* <DEDUP_REMOVED lines=12> */
.L_x_36325:
[----:B------:R-:W-:Y:S05]  /*e360*/  BSYNC.RECONVERGENT B3 ;  /* 0x0000000000037941 */ /* 0x000fea0003800200 */
.L_x_36324:
        /* <DEDUP_REMOVED lines=61> */
.L_x_36322:
[----:B------:R-:W-:Y:S05]  /*e740*/  BSYNC.RECONVERGENT B2 ;  /* 0x0000000000027941 */ /* 0x000fea0003800200 */
.L_x_36321:
        /* <DEDUP_REMOVED lines=9> */
.L_x_36294:
[----:B------:R-:W-:Y:S05]  /*e7e0*/  BSYNC.RECONVERGENT B0 ;  /* 0x0000000000007941 */ /* 0x000fea0003800200 */
.L_x_36271:
[----:B01----:R-:W0:Y:S01]  /*e7f0*/  LDC.64 R158, c[0x0][0x3a8] ;  /* 0x0000ea00ff9e7b82 */ /* 0x003e220000000a00 */
[----:B------:R-:W-:Y:S01]  /*e800*/  BSSY.RECONVERGENT B0, `(.L_x_36326) ;  /* 0x0000010000007945 */ /* 0x000fe20003800200 */
[----:B------:R-:W-:Y:S02]  /*e810*/  IMAD.MOV.U32 R148, RZ, RZ, R154 ;  /* 0x000000ffff947224 */ /* 0x000fe400078e009a */
[----:B0-----:R-:W-:-:S05]  /*e820*/  IMAD.WIDE.U32 R158, R152, 0x10, R158 ;  /* 0x00000010989e7825 */ /* 0x001fca00078e009e */
[----:B------:R0:W-:Y:S01]  /*e830*/  STG.E.128 desc[UR6][R158.64], R108 ;  /* 0x0000006c9e007986 */ /* 0x0001e2000c101d06 */
        /* <DEDUP_REMOVED lines=12> */
.L_x_36327:
[----:B------:R-:W-:Y:S05]  /*e900*/  BSYNC.RECONVERGENT B0 ;  /* 0x0000000000007941 */ /* 0x000fea0003800200 */
.L_x_36326:
[----:B------:R-:W-:Y:S01]  /*e910*/  IADD3 R152, PT, PT, R152, 0x20, RZ ;  /* 0x0000002098987810 */ /* 0x000fe20007ffe0ff */
[----:B------:R-:W-:-:S07]  /*e920*/  VIADD R151, R151, 0x20 ;  /* 0x0000002097977836 */ /* 0x000fce0000000000 */
.L_x_36270:
[----:B------:R-:W-:Y:S05]  /*e930*/  BSYNC.RECONVERGENT B1 ;  /* 0x0000000000017941 */ /* 0x000fea0003800200 */
.L_x_36269:
        /* <DEDUP_REMOVED lines=36> */
.L_x_36336:
        /* <DEDUP_REMOVED lines=13> */
.L_x_36338:
[----:B------:R-:W-:Y:S05]  /*ec50*/  BSYNC.RECONVERGENT B4 ;  /* 0x0000000000047941 */ /* 0x000fea0003800200 */
.L_x_36337:
        /* <DEDUP_REMOVED lines=58> */
.L_x_36335:
[----:B------:R-:W-:Y:S05]  /*f000*/  BSYNC.RECONVERGENT B3 ;  /* 0x0000000000037941 */ /* 0x000fea0003800200 */
.L_x_36334:
[----:B------:R-:W-:Y:S01]  /*f010*/  I2FP.F32.U32 R104, R104 ;  /* 0x0000006800687245 */ /* 0x000fe20000201000 */
[----:B------:R-:W-:-:S04]  /*f020*/  IMAD.MOV.U32 R105, RZ, RZ, 0x2f800000 ;  /* 0x2f800000ff697424 */ /* 0x000fc800078e00ff */
[----:B------:R-:W-:Y:S01]  /*f030*/  FFMA.FTZ R104, R104, R105, 1.1641532182693481445e-10 ;  /* 0x2f00000068687423 */ /* 0x000fe20000010069 */
[----:B------:R-:W-:-:S04]  /*f040*/  FMUL.FTZ R105, R128, UR9 ;  /* 0x0000000980697c20 */ /* 0x000fc80008410000 */
[----:B------:R-:W-:Y:S01]  /*f050*/  FMUL.FTZ R105, R105, UR8 ;  /* 0x0000000869697c20 */ /* 0x000fe20008410000 */
[----:B------:R-:W-:-:S04]  /*f060*/  FSETP.GTU.FTZ.AND P2, PT, R104, UR13, PT ;  /* 0x0000000d68007c0b */ /* 0x000fc8000bf5c000 */
[----:B------:R-:W-:Y:S02]  /*f070*/  FSEL R105, R105, RZ, !P2 ;  /* 0x000000ff69697208 */ /* 0x000fe40005000000 */
[----:B------:R-:W-:-:S03]  /*f080*/  SEL R149, RZ, 0x1, P2 ;  /* 0x00000001ff957807 */ /* 0x000fc60001000000 */
[----:B------:R-:W-:-:S07]  /*f090*/  FFMA.FTZ R104, R105, R40, R124 ;  /* 0x0000002869687223 */ /* 0x000fce000001007c */
.L_x_36333:
[----:B------:R-:W-:Y:S05]  /*f0a0*/  BSYNC.RECONVERGENT B2 ;  /* 0x0000000000027941 */ /* 0x000fea0003800200 */
.L_x_36332:
        /* <DEDUP_REMOVED lines=17> */
.L_x_36343:
        /* <DEDUP_REMOVED lines=13> */
.L_x_36345:
[----:B------:R-:W-:Y:S05]  /*f290*/  BSYNC.RECONVERGENT B4 ;  /* 0x0000000000047941 */ /* 0x000fea0003800200 */
.L_x_36344:
        /* <DEDUP_REMOVED lines=60> */
.L_x_36342:
[----:B------:R-:W-:Y:S05]  /*f660*/  BSYNC.RECONVERGENT B3 ;  /* 0x0000000000037941 */ /* 0x000fea0003800200 */
.L_x_36341:
        /* <DEDUP_REMOVED lines=9> */
.L_x_36340:
[----:B------:R-:W-:Y:S05]  /*f700*/  BSYNC.RECONVERGENT B2 ;  /* 0x0000000000027941 */ /* 0x000fea0003800200 */
.L_x_36339:
        /* <DEDUP_REMOVED lines=17> */
.L_x_36350:
        /* <DEDUP_REMOVED lines=12> */
.L_x_36352:
[----:B------:R-:W-:Y:S05]  /*f8e0*/  BSYNC.RECONVERGENT B4 ;  /* 0x0000000000047941 */ /* 0x000fea0003800200 */
.L_x_36351:
        /* <DEDUP_REMOVED lines=61> */
.L_x_36349:
[----:B------:R-:W-:Y:S05]  /*fcc0*/  BSYNC.RECONVERGENT B3 ;  /* 0x0000000000037941 */ /* 0x000fea0003800200 */
.L_x_36348:
        /* <DEDUP_REMOVED lines=9> */
.L_x_36347:
[----:B------:R-:W-:Y:S05]  /*fd60*/  BSYNC.RECONVERGENT B2 ;  /* 0x0000000000027941 */ /* 0x000fea0003800200 */
.L_x_36346:
        /* <DEDUP_REMOVED lines=16> */
.L_x_36356:
        /* <DEDUP_REMOVED lines=12> */
.L_x_36358:
[----:B------:R-:W-:Y:S05]  /*ff30*/  BSYNC.RECONVERGENT B3 ;  /* 0x0000000000037941 */ /* 0x000fea0003800200 */
.L_x_36357:
        /* <DEDUP_REMOVED lines=61> */
.L_x_36355:
[----:B------:R-:W-:Y:S05]  /*10310*/  BSYNC.RECONVERGENT B2 ;  /* 0x0000000000027941 */ /* 0x000fea0003800200 */
.L_x_36354:
        /* <DEDUP_REMOVED lines=10> */
.L_x_36331:
        /* <DEDUP_REMOVED lines=21> */
.L_x_36363:
        /* <DEDUP_REMOVED lines=13> */
.L_x_36365:
[----:B------:R-:W-:Y:S05]  /*105e0*/  BSYNC.RECONVERGENT B4 ;  /* 0x0000000000047941 */ /* 0x000fea0003800200 */
.L_x_36364:
        /* <DEDUP_REMOVED lines=58> */
.L_x_36362:
[----:B------:R-:W-:Y:S05]  /*10990*/  BSYNC.RECONVERGENT B3 ;  /* 0x0000000000037941 */ /* 0x000fea0003800200 */
.L_x_36361:
        /* <DEDUP_REMOVED lines=9> */
.L_x_36360:
[----:B------:R-:W-:Y:S05]  /*10a30*/  BSYNC.RECONVERGENT B2 ;  /* 0x0000000000027941 */ /* 0x000fea0003800200 */
.L_x_36359:
        /* <DEDUP_REMOVED lines=17> */
.L_x_36370:
        /* <DEDUP_REMOVED lines=13> */
.L_x_36372:
[----:B------:R-:W-:Y:S05]  /*10c20*/  BSYNC.RECONVERGENT B4 ;  /* 0x0000000000047941 */ /* 0x000fea0003800200 */
.L_x_36371:
        /* <DEDUP_REMOVED lines=60> */
.L_x_36369:
[----:B------:R-:W-:Y:S05]  /*10ff0*/  BSYNC.RECONVERGENT B3 ;  /* 0x0000000000037941 */ /* 0x000fea0003800200 */
.L_x_36368:
        /* <DEDUP_REMOVED lines=9> */
.L_x_36367:
[----:B------:R-:W-:Y:S05]  /*11090*/  BSYNC.RECONVERGENT B2 ;  /* 0x0000000000027941 */ /* 0x000fea0003800200 */
.L_x_36366:
        /* <DEDUP_REMOVED lines=17> */
.L_x_36377:
        /* <DEDUP_REMOVED lines=12> */
.L_x_36379:
[----:B------:R-:W-:Y:S05]  /*11270*/  BSYNC.RECONVERGENT B4 ;  /* 0x0000000000047941 */ /* 0x000fea0003800200 */
.L_x_36378:
        /* <DEDUP_REMOVED lines=61> */
.L_x_36376:
[----:B------:R-:W-:Y:S05]  /*11650*/  BSYNC.RECONVERGENT B3 ;  /* 0x0000000000037941 */ /* 0x000fea0003800200 */
.L_x_36375:
        /* <DEDUP_REMOVED lines=9> */
.L_x_36374:
[----:B------:R-:W-:Y:S05]  /*116f0*/  BSYNC.RECONVERGENT B2 ;  /* 0x0000000000027941 */ /* 0x000fea0003800200 */
.L_x_36373:
        /* <DEDUP_REMOVED lines=16> */
.L_x_36382:
        /* <DEDUP_REMOVED lines=12> */
.L_x_36384:
[----:B------:R-:W-:Y:S05]  /*118c0*/  BSYNC.RECONVERGENT B3 ;  /* 0x0000000000037941 */ /* 0x000fea0003800200 */
.L_x_36383:
        /* <DEDUP_REMOVED lines=61> */
.L_x_36381:
[----:B------:R-:W-:Y:S05]  /*11ca0*/  BSYNC.RECONVERGENT B2 ;  /* 0x0000000000027941 */ /* 0x000fea0003800200 */
.L_x_36380:
        /* <DEDUP_REMOVED lines=9> */
.L_x_36353:
[----:B------:R-:W-:Y:S05]  /*11d40*/  BSYNC.RECONVERGENT B0 ;  /* 0x0000000000007941 */ /* 0x000fea0003800200 */
.L_x_36330:
        /* <DEDUP_REMOVED lines=17> */
.L_x_36386:
[----:B------:R-:W-:Y:S05]  /*11e60*/  BSYNC.RECONVERGENT B0 ;  /* 0x0000000000007941 */ /* 0x000fea0003800200 */
.L_x_36385:
[----:B------:R-:W-:Y:S01]  /*11e70*/  VIADD R152, R152, 0x20 ;  /* 0x0000002098987836 */ /* 0x000fe20000000000 */
[----:B------:R-:W-:-:S07]  /*11e80*/  IADD3 R151, PT, PT, R151, 0x20, RZ ;  /* 0x0000002097977810 */ /* 0x000fce0007ffe0ff */
.L_x_36329:
[----:B------:R-:W-:Y:S05]  /*11e90*/  BSYNC.RECONVERGENT B1 ;  /* 0x0000000000017941 */ /* 0x000fea0003800200 */
.L_x_36328:
        /* <DEDUP_REMOVED lines=36> */
.L_x_36395:
        /* <DEDUP_REMOVED lines=13> */
.L_x_36397:
[----:B------:R-:W-:Y:S05]  /*121b0*/  BSYNC.RECONVERGENT B4 ;  /* 0x0000000000047941 */ /* 0x000fea0003800200 */
.L_x_36396:
        /* <DEDUP_REMOVED lines=58> */
.L_x_36394:
[----:B------:R-:W-:Y:S05]  /*12560*/  BSYNC.RECONVERGENT B3 ;  /* 0x0000000000037941 */ /* 0x000fea0003800200 */
.L_x_36393:
[----:B------:R-:W-:Y:S01]  /*12570*/  I2FP.F32.U32 R100, R100 ;  /* 0x0000006400647245 */ /* 0x000fe20000201000 */
[----:B------:R-:W-:-:S05]  /*12580*/  HFMA2 R101, -RZ, RZ, 0.1171875, 0 ;  /* 0x2f800000ff657431 */ /* 0x000fca00000001ff */
[----:B------:R-:W-:Y:S01]  /*12590*/  FFMA.FTZ R100, R100, R101, 1.1641532182693481445e-10 ;  /* 0x2f00000064647423 */ /* 0x000fe20000010065 */
[----:B------:R-:W-:-:S04]  /*125a0*/  FMUL.FTZ R101, R128, UR9 ;  /* 0x0000000980657c20 */ /* 0x000fc80008410000 */
[----:B------:R-:W-:Y:S01]  /*125b0*/  FMUL.FTZ R101, R101, UR8 ;  /* 0x0000000865657c20 */ /* 0x000fe20008410000 */
[----:B------:R-:W-:-:S04]  /*125c0*/  FSETP.GTU.FTZ.AND P2, PT, R100, UR13, PT ;  /* 0x0000000d64007c0b */ /* 0x000fc8000bf5c000 */
[----:B------:R-:W-:Y:S02]  /*125d0*/  FSEL R101, R101, RZ, !P2 ;  /* 0x000000ff65657208 */ /* 0x000fe40005000000 */
[----:B------:R-:W-:-:S03]  /*125e0*/  SEL R149, RZ, 0x1, P2 ;  /* 0x00000001ff957807 */ /* 0x000fc60001000000 */
[----:B------:R-:W-:-:S07]  /*125f0*/  FFMA.FTZ R100, R101, R28, R124 ;  /* 0x0000001c65647223 */ /* 0x000fce000001007c */
.L_x_36392:
[----:B------:R-:W-:Y:S05]  /*12600*/  BSYNC.RECONVERGENT B2 ;  /* 0x0000000000027941 */ /* 0x000fea0003800200 */
.L_x_36391:
        /* <DEDUP_REMOVED lines=17> */
.L_x_36402:
        /* <DEDUP_REMOVED lines=13> */
.L_x_36404:
[----:B------:R-:W-:Y:S05]  /*127f0*/  BSYNC.RECONVERGENT B4 ;  /* 0x0000000000047941 */ /* 0x000fea0003800200 */
.L_x_36403:
        /* <DEDUP_REMOVED lines=60> */
.L_x_36401:
[----:B------:R-:W-:Y:S05]  /*12bc0*/  BSYNC.RECONVERGENT B3 ;  /* 0x0000000000037941 */ /* 0x000fea0003800200 */
.L_x_36400:
        /* <DEDUP_REMOVED lines=9> */
.L_x_36399:
[----:B------:R-:W-:Y:S05]  /*12c60*/  BSYNC.RECONVERGENT B2 ;  /* 0x0000000000027941 */ /* 0x000fea0003800200 */
.L_x_36398:
        /* <DEDUP_REMOVED lines=17> */
.L_x_36409:
        /* <DEDUP_REMOVED lines=12> */
.L_x_36411:
[----:B------:R-:W-:Y:S05]  /*12e40*/  BSYNC.RECONVERGENT B4 ;  /* 0x0000000000047941 */ /* 0x000fea0003800200 */
.L_x_36410:
        /* <DEDUP_REMOVED lines=61> */
.L_x_36408:
[----:B------:R-:W-:Y:S05]  /*13220*/  BSYNC.RECONVERGENT B3 ;  /* 0x0000000000037941 */ /* 0x000fea0003800200 */
.L_x_36407:
        /* <DEDUP_REMOVED lines=9> */
.L_x_36406:
[----:B------:R-:W-:Y:S05]  /*132c0*/  BSYNC.RECONVERGENT B2 ;  /* 0x0000000000027941 */ /* 0x000fea0003800200 */
.L_x_36405:
        /* <DEDUP_REMOVED lines=16> */
.L_x_36415:
        /* <DEDUP_REMOVED lines=12> */
.L_x_36417:
[----:B------:R-:W-:Y:S05]  /*13490*/  BSYNC.RECONVERGENT B3 ;  /* 0x0000000000037941 */ /* 0x000fea0003800200 */
.L_x_36416:
        /* <DEDUP_REMOVED lines=61> */
.L_x_36414:
[----:B------:R-:W-:Y:S05]  /*13870*/  BSYNC.RECONVERGENT B2 ;  /* 0x0000000000027941 */ /* 0x000fea0003800200 */
.L_x_36413:
        /* <DEDUP_REMOVED lines=10> */
.L_x_36390:
        /* <DEDUP_REMOVED lines=21> */
.L_x_36422:
        /* <DEDUP_REMOVED lines=13> */
.L_x_36424:
[----:B------:R-:W-:Y:S05]  /*13b40*/  BSYNC.RECONVERGENT B4 ;  /* 0x0000000000047941 */ /* 0x000fea0003800200 */
.L_x_36423:
        /* <DEDUP_REMOVED lines=58> */
.L_x_36421:
[----:B------:R-:W-:Y:S05]  /*13ef0*/  BSYNC.RECONVERGENT B3 ;  /* 0x0000000000037941 */ /* 0x000fea0003800200 */
.L_x_36420:
[----:B------:R-:W-:Y:S01]  /*13f00*/  I2FP.F32.U32 R100, R100 ;  /* 0x0000006400647245 */ /* 0x000fe20000201000 */
[----:B------:R-:W-:-:S05]  /*13f10*/  HFMA2 R101, -RZ, RZ, 0.1171875, 0 ;  /* 0x2f800000ff657431 */ /* 0x000fca00000001ff */
[----:B------:R-:W-:Y:S01]  /*13f20*/  FFMA.FTZ R100, R100, R101, 1.1641532182693481445e-10 ;  /* 0x2f00000064647423 */ /* 0x000fe20000010065 */
[----:B-----5:R-:W-:-:S04]  /*13f30*/  FMUL.FTZ R101, R128, UR9 ;  /* 0x0000000980657c20 */ /* 0x020fc80008410000 */
[----:B------:R-:W-:Y:S01]  /*13f40*/  FMUL.FTZ R101, R101, UR8 ;  /* 0x0000000865657c20 */ /* 0x000fe20008410000 */
[----:B------:R-:W-:-:S04]  /*13f50*/  FSETP.GTU.FTZ.AND P1, PT, R100, UR13, PT ;  /* 0x0000000d64007c0b */ /* 0x000fc8000bf3c000 */
[----:B------:R-:W-:Y:S02]  /*13f60*/  FSEL R101, R101, RZ, !P1 ;  /* 0x000000ff65657208 */ /* 0x000fe40004800000 */
[----:B------:R-:W-:-:S03]  /*13f70*/  SEL R149, RZ, 0x1, P1 ;  /* 0x00000001ff957807 */ /* 0x000fc60000800000 */
[----:B------:R-:W-:-:S07]  /*13f80*/  FMUL.FTZ R100, R101, R28 ;  /* 0x0000001c65647220 */ /* 0x000fce0000410000 */
.L_x_36419:
[----:B------:R-:W-:Y:S05]  /*13f90*/  BSYNC.RECONVERGENT B2 ;  /* 0x0000000000027941 */ /* 0x000fea0003800200 */
.L_x_36418:
        /* <DEDUP_REMOVED lines=17> */
.L_x_36429:
        /* <DEDUP_REMOVED lines=13> */
.L_x_36431:
[----:B------:R-:W-:Y:S05]  /*14180*/  BSYNC.RECONVERGENT B4 ;  /* 0x0000000000047941 */ /* 0x000fea0003800200 */
.L_x_36430:
        /* <DEDUP_REMOVED lines=60> */
.L_x_36428:
[----:B------:R-:W-:Y:S05]  /*14550*/  BSYNC.RECONVERGENT B3 ;  /* 0x0000000000037941 */ /* 0x000fea0003800200 */
.L_x_36427:
        /* <DEDUP_REMOVED lines=9> */
.L_x_36426:
[----:B------:R-:W-:Y:S05]  /*145f0*/  BSYNC.RECONVERGENT B2 ;  /* 0x0000000000027941 */ /* 0x000fea0003800200 */
.L_x_36425:
        /* <DEDUP_REMOVED lines=17> */
.L_x_36436:
        /* <DEDUP_REMOVED lines=12> */
.L_x_36438:
[----:B------:R-:W-:Y:S05]  /*147d0*/  BSYNC.RECONVERGENT B4 ;  /* 0x0000000000047941 */ /* 0x000fea0003800200 */
.L_x_36437:
        /* <DEDUP_REMOVED lines=61> */
.L_x_36435:
[----:B------:R-:W-:Y:S05]  /*14bb0*/  BSYNC.RECONVERGENT B3 ;  /* 0x0000000000037941 */ /* 0x000fea0003800200 */
.L_x_36434:
        /* <DEDUP_REMOVED lines=9> */
.L_x_36433:
[----:B------:R-:W-:Y:S05]  /*14c50*/  BSYNC.RECONVERGENT B2 ;  /* 0x0000000000027941 */ /* 0x000fea0003800200 */
.L_x_36432:
        /* <DEDUP_REMOVED lines=16> */
.L_x_36441:
        /* <DEDUP_REMOVED lines=12> */
.L_x_36443:
[----:B------:R-:W-:Y:S05]  /*14e20*/  BSYNC.RECONVERGENT B3 ;  /* 0x0000000000037941 */ /* 0x000fea0003800200 */
.L_x_36442:
        /* <DEDUP_REMOVED lines=61> */
.L_x_36440:
[----:B------:R-:W-:Y:S05]  /*15200*/  BSYNC.RECONVERGENT B2 ;  /* 0x0000000000027941 */ /* 0x000fea0003800200 */
.L_x_36439:
        /* <DEDUP_REMOVED lines=9> */
.L_x_36412:
[----:B------:R-:W-:Y:S05]  /*152a0*/  BSYNC.RECONVERGENT B0 ;  /* 0x0000000000007941 */ /* 0x000fea0003800200 */
.L_x_36389:
        /* <DEDUP_REMOVED lines=17> */
.L_x_36445:
[----:B------:R-:W-:Y:S05]  /*153c0*/  BSYNC.RECONVERGENT B0 ;  /* 0x0000000000007941 */ /* 0x000fea0003800200 */
.L_x_36444:
[----:B------:R-:W-:Y:S01]  /*153d0*/  IADD3 R152, PT, PT, R152, 0x20, RZ ;  /* 0x0000002098987810 */ /* 0x000fe20007ffe0ff */
[----:B------:R-:W-:-:S07]  /*153e0*/  VIADD R151, R151, 0x20 ;  /* 0x0000002097977836 */ /* 0x000fce0000000000 */
.L_x_36388:
[----:B------:R-:W-:Y:S05]  /*153f0*/  BSYNC.RECONVERGENT B1 ;  /* 0x0000000000017941 */ /* 0x000fea0003800200 */
.L_x_36387:
        /* <DEDUP_REMOVED lines=36> */
.L_x_36454:
        /* <DEDUP_REMOVED lines=13> */
.L_x_36456:
[----:B------:R-:W-:Y:S05]  /*15710*/  BSYNC.RECONVERGENT B4 ;  /* 0x0000000000047941 */ /* 0x000fea0003800200 */
.L_x_36455:
        /* <DEDUP_REMOVED lines=58> */
.L_x_36453:
[----:B------:R-:W-:Y:S05]  /*15ac0*/  BSYNC.RECONVERGENT B3 ;  /* 0x0000000000037941 */ /* 0x000fea0003800200 */
.L_x_36452:
        /* <DEDUP_REMOVED lines=9> */
.L_x_36451:
[----:B------:R-:W-:Y:S05]  /*15b60*/  BSYNC.RECONVERGENT B2 ;  /* 0x0000000000027941 */ /* 0x000fea0003800200 */
.L_x_36450:
        /* <DEDUP_REMOVED lines=17> */
.L_x_36461:
        /* <DEDUP_REMOVED lines=13> */
.L_x_36463:
[----:B------:R-:W-:Y:S05]  /*15d50*/  BSYNC.RECONVERGENT B4 ;  /* 0x0000000000047941 */ /* 0x000fea0003800200 */
.L_x_36462:
        /* <DEDUP_REMOVED lines=60> */
.L_x_36460:
[----:B------:R-:W-:Y:S05]  /*16120*/  BSYNC.RECONVERGENT B3 ;  /* 0x0000000000037941 */ /* 0x000fea0003800200 */
.L_x_36459:
        /* <DEDUP_REMOVED lines=9> */
.L_x_36458:
[----:B------:R-:W-:Y:S05]  /*161c0*/  BSYNC.RECONVERGENT B2 ;  /* 0x0000000000027941 */ /* 0x000fea0003800200 */
.L_x_36457:
        /* <DEDUP_REMOVED lines=17> */
.L_x_36468:
        /* <DEDUP_REMOVED lines=12> */
.L_x_36470:
[----:B------:R-:W-:Y:S05]  /*163a0*/  BSYNC.RECONVERGENT B4 ;  /* 0x0000000000047941 */ /* 0x000fea0003800200 */
.L_x_36469:
        /* <DEDUP_REMOVED lines=61> */
.L_x_36467:
[----:B------:R-:W-:Y:S05]  /*16780*/  BSYNC.RECONVERGENT B3 ;  /* 0x0000000000037941 */ /* 0x000fea0003800200 */
.L_x_36466:
        /* <DEDUP_REMOVED lines=9> */
.L_x_36465:
[----:B------:R-:W-:Y:S05]  /*16820*/  BSYNC.RECONVERGENT B2 ;  /* 0x0000000000027941 */ /* 0x000fea0003800200 */
.L_x_36464:
        /* <DEDUP_REMOVED lines=16> */
.L_x_36474:
        /* <DEDUP_REMOVED lines=12> */
.L_x_36476:
[----:B------:R-:W-:Y:S05]  /*169f0*/  BSYNC.RECONVERGENT B3 ;  /* 0x0000000000037941 */ /* 0x000fea0003800200 */
.L_x_36475:
        /* <DEDUP_REMOVED lines=61> */
.L_x_36473:
[----:B------:R-:W-:Y:S05]  /*16dd0*/  BSYNC.RECONVERGENT B2 ;  /* 0x0000000000027941 */ /* 0x000fea0003800200 */
.L_x_36472:
        /* <DEDUP_REMOVED lines=10> */
.L_x_36449:
        /* <DEDUP_REMOVED lines=21> */
.L_x_36481:
        /* <DEDUP_REMOVED lines=13> */
.L_x_36483:
[----:B------:R-:W-:Y:S05]  /*170a0*/  BSYNC.RECONVERGENT B4 ;  /* 0x0000000000047941 */ /* 0x000fea0003800200 */
.L_x_36482:
        /* <DEDUP_REMOVED lines=58> */
.L_x_36480:
[----:B------:R-:W-:Y:S05]  /*17450*/  BSYNC.RECONVERGENT B3 ;  /* 0x0000000000037941 */ /* 0x000fea0003800200 */
.L_x_36479:
        /* <DEDUP_REMOVED lines=8> */
[----:B------:R-:W-:-:S07]  /*174e0*/  FMUL.FTZ R132, R133, R16 ;  /* 0x0000001085847220 */ /* 0x000fce0000410000 */
.L_x_36478:
[----:B------:R-:W-:Y:S05]  /*174f0*/  BSYNC.RECONVERGENT B2 ;  /* 0x0000000000027941 */ /* 0x000fea0003800200 */
.L_x_36477:
        /* <DEDUP_REMOVED lines=17> */
.L_x_36488:
        /* <DEDUP_REMOVED lines=13> */
.L_x_36490:
[----:B------:R-:W-:Y:S05]  /*176e0*/  BSYNC.RECONVERGENT B4 ;  /* 0x0000000000047941 */ /* 0x000fea0003800200 */
.L_x_36489:
        /* <DEDUP_REMOVED lines=60> */
.L_x_36487:
[----:B------:R-:W-:Y:S05]  /*17ab0*/  BSYNC.RECONVERGENT B3 ;  /* 0x0000000000037941 */ /* 0x000fea0003800200 */
.L_x_36486:
        /* <DEDUP_REMOVED lines=9> */
.L_x_36485:
[----:B------:R-:W-:Y:S05]  /*17b50*/  BSYNC.RECONVERGENT B2 ;  /* 0x0000000000027941 */ /* 0x000fea0003800200 */
.L_x_36484:
        /* <DEDUP_REMOVED lines=17> */
.L_x_36495:
        /* <DEDUP_REMOVED lines=12> */
.L_x_36497:
[----:B------:R-:W-:Y:S05]  /*17d30*/  BSYNC.RECONVERGENT B4 ;  /* 0x0000000000047941 */ /* 0x000fea0003800200 */
.L_x_36496:
        /* <DEDUP_REMOVED lines=61> */
.L_x_36494:
[----:B------:R-:W-:Y:S05]  /*18110*/  BSYNC.RECONVERGENT B3 ;  /* 0x0000000000037941 */ /* 0x000fea0003800200 */
.L_x_36493:
        /* <DEDUP_REMOVED lines=9> */
.L_x_36492:
[----:B------:R-:W-:Y:S05]  /*181b0*/  BSYNC.RECONVERGENT B2 ;  /* 0x0000000000027941 */ /* 0x000fea0003800200 */
.L_x_36491:
        /* <DEDUP_REMOVED lines=16> */
.L_x_36500:
        /* <DEDUP_REMOVED lines=12> */
.L_x_36502:
[----:B------:R-:W-:Y:S05]  /*18380*/  BSYNC.RECONVERGENT B3 ;  /* 0x0000000000037941 */ /* 0x000fea0003800200 */
.L_x_36501:
        /* <DEDUP_REMOVED lines=61> */
.L_x_36499:
[----:B------:R-:W-:Y:S05]  /*18760*/  BSYNC.RECONVERGENT B2 ;  /* 0x0000000000027941 */ /* 0x000fea0003800200 */
.L_x_36498:
        /* <DEDUP_REMOVED lines=9> */
.L_x_36471:
[----:B------:R-:W-:Y:S05]  /*18800*/  BSYNC.RECONVERGENT B0 ;  /* 0x0000000000007941 */ /* 0x000fea0003800200 */
.L_x_36448:
        /* <DEDUP_REMOVED lines=17> */
.L_x_36504:
[----:B------:R-:W-:Y:S05]  /*18920*/  BSYNC.RECONVERGENT B0 ;  /* 0x0000000000007941 */ /* 0x000fea0003800200 */
.L_x_36503:
[----:B------:R-:W-:Y:S01]  /*18930*/  VIADD R152, R152, 0x20 ;  /* 0x0000002098987836 */ /* 0x000fe20000000000 */
[----:B------:R-:W-:-:S07]  /*18940*/  IADD3 R151, PT, PT, R151, 0x20, RZ ;  /* 0x0000002097977810 */ /* 0x000fce0007ffe0ff */
.L_x_36447:
[----:B------:R-:W-:Y:S05]  /*18950*/  BSYNC.RECONVERGENT B1 ;  /* 0x0000000000017941 */ /* 0x000fea0003800200 */
.L_x_36446:
        /* <DEDUP_REMOVED lines=36> */
.L_x_36513:
        /* <DEDUP_REMOVED lines=13> */
.L_x_36515:
[----:B------:R-:W-:Y:S05]  /*18c70*/  BSYNC.RECONVERGENT B4 ;  /* 0x0000000000047941 */ /* 0x000fea0003800200 */
.L_x_36514:
        /* <DEDUP_REMOVED lines=57> */
[----:B------:R-:W-:-:S07]  /*19010*/  LOP3.LUT R155, R136, UR16, R155, 0x96, !PT ;  /* 0x00000010889b7c12 */ /* 0x000fce000f8e969b */
.L_x_36512:
[----:B------:R-:W-:Y:S05]  /*19020*/  BSYNC.RECONVERGENT B3 ;  /* 0x0000000000037941 */ /* 0x000fea0003800200 */
.L_x_36511:
[----:B------:R-:W-:Y:S01]  /*19030*/  I2FP.F32.U32 R0, R0 ;  /* 0x0000000000007245 */ /* 0x000fe20000201000 */
[----:B------:R-:W-:Y:S02]  /*19040*/  HFMA2 R137, -RZ, RZ, 0.1171875, 0 ;  /* 0x2f800000ff897431 */ /* 0x000fe400000001ff */
[----:B------:R-:W-:-:S03]  /*19050*/  FMUL.FTZ R136, R128, UR9 ;  /* 0x0000000980887c20 */ /* 0x000fc60008410000 */
[----:B------:R-:W-:Y:S01]  /*19060*/  FFMA.FTZ R0, R0, R137, 1.1641532182693481445e-10 ;  /* 0x2f00000000007423 */ /* 0x000fe20000010089 */
[----:B------:R-:W-:-:S04]  /*19070*/  FMUL.FTZ R136, R136, UR8 ;  /* 0x0000000888887c20 */ /* 0x000fc80008410000 */
[----:B------:R-:W-:-:S04]  /*19080*/  FSETP.GTU.FTZ.AND P2, PT, R0, UR13, PT ;  /* 0x0000000d00007c0b */ /* 0x000fc8000bf5c000 */
[----:B------:R-:W-:Y:S02]  /*19090*/  FSEL R137, R136, RZ, !P2 ;  /* 0x000000ff88897208 */ /* 0x000fe40005000000 */
[----:B------:R-:W-:-:S03]  /*190a0*/  SEL R149, RZ, 0x1, P2 ;  /* 0x00000001ff957807 */ /* 0x000fc60001000000 */
[----:B------:R-:W-:-:S07]  /*190b0*/  FFMA.FTZ R136, R137, R4, R124 ;  /* 0x0000000489887223 */ /* 0x000fce000001007c */
.L_x_36510:
[----:B------:R-:W-:Y:S05]  /*190c0*/  BSYNC.RECONVERGENT B2 ;  /* 0x0000000000027941 */ /* 0x000fea0003800200 */
.L_x_36509:
        /* <DEDUP_REMOVED lines=17> */
.L_x_36520:
        /* <DEDUP_REMOVED lines=13> */
.L_x_36522:
[----:B------:R-:W-:Y:S05]  /*192b0*/  BSYNC.RECONVERGENT B4 ;  /* 0x0000000000047941 */ /* 0x000fea0003800200 */
.L_x_36521:
[----:B01----:R-:W-:Y:S01]  /*192c0*/  LOP3.LUT R158, R143, UR5, R139, 0x96, !PT ;  /* 0x000000058f9e7c12 */ /* 0x003fe2000f8e968b */
        /* <DEDUP_REMOVED lines=59> */
.L_x_36519:
[----:B------:R-:W-:Y:S05]  /*19680*/  BSYNC.RECONVERGENT B3 ;  /* 0x0000000000037941 */ /* 0x000fea0003800200 */
.L_x_36518:
        /* <DEDUP_REMOVED lines=9> */
.L_x_36517:
[----:B------:R-:W-:Y:S05]  /*19720*/  BSYNC.RECONVERGENT B2 ;  /* 0x0000000000027941 */ /* 0x000fea0003800200 */
.L_x_36516:
        /* <DEDUP_REMOVED lines=17> */
.L_x_36527:
        /* <DEDUP_REMOVED lines=13> */
.L_x_36529:
[----:B------:R-:W-:Y:S05]  /*19910*/  BSYNC.RECONVERGENT B4 ;  /* 0x0000000000047941 */ /* 0x000fea0003800200 */
.L_x_36528:
        /* <DEDUP_REMOVED lines=60> */
.L_x_36526:
[----:B------:R-:W-:Y:S05]  /*19ce0*/  BSYNC.RECONVERGENT B3 ;  /* 0x0000000000037941 */ /* 0x000fea0003800200 */
.L_x_36525:
        /* <DEDUP_REMOVED lines=9> */
.L_x_36524:
[----:B------:R-:W-:Y:S05]  /*19d80*/  BSYNC.RECONVERGENT B2 ;  /* 0x0000000000027941 */ /* 0x000fea0003800200 */
.L_x_36523:
        /* <DEDUP_REMOVED lines=20> */
.L_x_36533:
        /* <DEDUP_REMOVED lines=12> */
.L_x_36535:
[----:B------:R-:W-:Y:S05]  /*19f90*/  BSYNC.RECONVERGENT B3 ;  /* 0x0000000000037941 */ /* 0x000fea0003800200 */
.L_x_36534:
        /* <DEDUP_REMOVED lines=58> */
[----:B------:R-:W-:-:S04]  /*1a340*/  IMAD.WIDE.U32 R158, R160, -0x2daee0ad, RZ ;  /* 0xd2511f53a09e7825 */ /* 0x000fc800078e00ff */
[----:B------:R-:W-:Y:S01]  /*1a350*/  IMAD.MOV.U32 R148, RZ, RZ, R158 ;  /* 0x000000ffff947224 */ /* 0x000fe200078e009e */
[----:B------:R-:W-:-:S07]  /*1a360*/  LOP3.LUT R155, R162, UR16, R159, 0x96, !PT ;  /* 0x00000010a29b7c12 */ /* 0x000fce000f8e969f */
.L_x_36532:
[----:B------:R-:W-:Y:S05]  /*1a370*/  BSYNC.RECONVERGENT B2 ;  /* 0x0000000000027941 */ /* 0x000fea0003800200 */
.L_x_36531:
        /* <DEDUP_REMOVED lines=10> */
.L_x_36508:
        /* <DEDUP_REMOVED lines=21> */
.L_x_36540:
        /* <DEDUP_REMOVED lines=13> */
.L_x_36542:
[----:B------:R-:W-:Y:S05]  /*1a640*/  BSYNC.RECONVERGENT B4 ;  /* 0x0000000000047941 */ /* 0x000fea0003800200 */
.L_x_36541:
        /* <DEDUP_REMOVED lines=51> */
[----:B------:R-:W-:-:S06]  /*1a980*/  UIADD3 UR16, UPT, UPT, UR4, -0x700cb87f, URZ ;  /* 0x8ff3478104107890 */ /* 0x000fcc000fffe0ff */
[----:B------:R-:W-:Y:S01]  /*1a990*/  LOP3.LUT R153, R138, UR16, R157, 0x96, !PT ;  /* 0x000000108a997c12 */ /* 0x000fe2000f8e969d */
[----:B------:R-:W-:Y:S01]  /*1a9a0*/  IMAD.WIDE.U32 R138, R139, -0x2daee0ad, RZ ;  /* 0xd2511f538b8a7825 */ /* 0x000fe200078e00ff */
[----:B------:R-:W-:Y:S02]  /*1a9b0*/  UIADD3 UR16, UPT, UPT, UR5, -0x695add53, URZ ;  /* 0x96a522ad05107890 */ /* 0x000fe4000fffe0ff */
[----:B------:R-:W-:Y:S01]  /*1a9c0*/  MOV R0, R138 ;  /* 0x0000008a00007202 */ /* 0x000fe20000000f00 */
[----:B------:R-:W-:-:S03]  /*1a9d0*/  HFMA2 R138, -RZ, RZ, 0, 0 ;  /* 0x00000000ff8a7431 */ /* 0x000fc600000001ff */
[----:B------:R-:W-:Y:S01]  /*1a9e0*/  LOP3.LUT R155, R136, UR16, R139, 0x96, !PT ;  /* 0x00000010889b7c12 */ /* 0x000fe2000f8e968b */
[----:B------:R-:W-:-:S07]  /*1a9f0*/  IMAD.MOV.U32 R136, RZ, RZ, R148 ;  /* 0x000000ffff887224 */ /* 0x000fce00078e0094 */
.L_x_36539:
[----:B------:R-:W-:Y:S05]  /*1aa00*/  BSYNC.RECONVERGENT B3 ;  /* 0x0000000000037941 */ /* 0x000fea0003800200 */
.L_x_36538:
        /* <DEDUP_REMOVED lines=9> */
.L_x_36537:
[----:B------:R-:W-:Y:S05]  /*1aaa0*/  BSYNC.RECONVERGENT B2 ;  /* 0x0000000000027941 */ /* 0x000fea0003800200 */
.L_x_36536:
        /* <DEDUP_REMOVED lines=17> */
.L_x_36547:
        /* <DEDUP_REMOVED lines=13> */
.L_x_36549:
[----:B------:R-:W-:Y:S05]  /*1ac90*/  BSYNC.RECONVERGENT B4 ;  /* 0x0000000000047941 */ /* 0x000fea0003800200 */
.L_x_36548:
        /* <DEDUP_REMOVED lines=56> */
[----:B------:R-:W-:-:S05]  /*1b020*/  IMAD.WIDE.U32 R154, R155, -0x2daee0ad, RZ ;  /* 0xd2511f539b9a7825 */ /* 0x000fca00078e00ff */
[----:B------:R-:W-:Y:S02]  /*1b030*/  LOP3.LUT R155, R138, UR16, R155, 0x96, !PT ;  /* 0x000000108a9b7c12 */ /* 0x000fe4000f8e969b */
[----:B------:R-:W-:-:S07]  /*1b040*/  MOV R0, R154 ;  /* 0x0000009a00007202 */ /* 0x000fce0000000f00 */
.L_x_36546:
[----:B------:R-:W-:Y:S05]  /*1b050*/  BSYNC.RECONVERGENT B3 ;  /* 0x0000000000037941 */ /* 0x000fea0003800200 */
.L_x_36545:
        /* <DEDUP_REMOVED lines=9> */
.L_x_36544:
[----:B------:R-:W-:Y:S05]  /*1b0f0*/  BSYNC.RECONVERGENT B2 ;  /* 0x0000000000027941 */ /* 0x000fea0003800200 */
.L_x_36543:
        /* <DEDUP_REMOVED lines=17> */
.L_x_36554:
        /* <DEDUP_REMOVED lines=13> */
.L_x_36556:
[----:B------:R-:W-:Y:S05]  /*1b2e0*/  BSYNC.RECONVERGENT B4 ;  /* 0x0000000000047941 */ /* 0x000fea0003800200 */
.L_x_36555:
        /* <DEDUP_REMOVED lines=57> */
[----:B------:R-:W-:Y:S02]  /*1b680*/  IMAD.MOV.U32 R0, RZ, RZ, R154 ;  /* 0x000000ffff007224 */ /* 0x000fe400078e009a */
[----:B------:R-:W-:-:S07]  /*1b690*/  HFMA2 R154, -RZ, RZ, 0, 0 ;  /* 0x00000000ff9a7431 */ /* 0x000fce00000001ff */
.L_x_36553:
[----:B------:R-:W-:Y:S05]  /*1b6a0*/  BSYNC.RECONVERGENT B3 ;  /* 0x0000000000037941 */ /* 0x000fea0003800200 */
.L_x_36552:
        /* <DEDUP_REMOVED lines=9> */
.L_x_36551:
[----:B------:R-:W-:Y:S05]  /*1b740*/  BSYNC.RECONVERGENT B2 ;  /* 0x0000000000027941 */ /* 0x000fea0003800200 */
.L_x_36550:
        /* <DEDUP_REMOVED lines=20> */
.L_x_36559:
        /* <DEDUP_REMOVED lines=12> */
.L_x_36561:
[----:B------:R-:W-:Y:S05]  /*1b950*/  BSYNC.RECONVERGENT B3 ;  /* 0x0000000000037941 */ /* 0x000fea0003800200 */
.L_x_36560:
[----:B------:R-:W-:Y:S01]  /*1b960*/  IMAD.WIDE.U32 R154, R164, -0x2daee0ad, RZ ;  /* 0xd2511f53a49a7825 */ /* 0x000fe200078e00ff */
[----:B------:R-:W-:-:S03]  /*1b970*/  UIADD3 UR16, UPT, UPT, UR4, -0x61c88647, URZ ;  /* 0x9e3779b904107890 */ /* 0x000fc6000fffe0ff */
        /* <DEDUP_REMOVED lines=53> */
[----:B------:R-:W-:Y:S01]  /*1bcd0*/  IMAD.MOV.U32 R156, RZ, RZ, R158 ;  /* 0x000000ffff9c7224 */ /* 0x000fe200078e009e */
[----:B------:R-:W-:Y:S01]  /*1bce0*/  UIADD3 UR16, UPT, UPT, UR5, -0x695add53, URZ ;  /* 0x96a522ad05107890 */ /* 0x000fe2000fffe0ff */
[----:B------:R-:W-:-:S04]  /*1bcf0*/  IMAD.WIDE.U32 R158, R139, -0x2daee0ad, RZ ;  /* 0xd2511f538b9e7825 */ /* 0x000fc800078e00ff */
[----:B------:R-:W-:Y:S01]  /*1bd00*/  IMAD.MOV.U32 R139, RZ, RZ, R0 ;  /* 0x000000ffff8b7224 */ /* 0x000fe200078e0000 */
[----:B------:R-:W-:Y:S02]  /*1bd10*/  LOP3.LUT R155, R154, UR16, R159, 0x96, !PT ;  /* 0x000000109a9b7c12 */ /* 0x000fe4000f8e969f */
[----:B------:R-:W-:-:S07]  /*1bd20*/  MOV R148, R158 ;  /* 0x0000009e00947202 */ /* 0x000fce0000000f00 */
.L_x_36558:
[----:B------:R-:W-:Y:S05]  /*1bd30*/  BSYNC.RECONVERGENT B2 ;  /* 0x0000000000027941 */ /* 0x000fea0003800200 */
.L_x_36557:
        /* <DEDUP_REMOVED lines=9> */
.L_x_36530:
[----:B------:R-:W-:Y:S05]  /*1bdd0*/  BSYNC.RECONVERGENT B0 ;  /* 0x0000000000007941 */ /* 0x000fea0003800200 */
.L_x_36507:
[----:B01----:R-:W0:Y:S02]  /*1bde0*/  LDC.64 R158, c[0x0][0x3a8] ;  /* 0x0000ea00ff9e7b82 */ /* 0x003e240000000a00 */
[----:B0-----:R-:W-:-:S05]  /*1bdf0*/  IMAD.WIDE.U32 R158, R152, 0x10, R158 ;  /* 0x00000010989e7825 */ /* 0x001fca00078e009e */
[----:B------:R2:W-:Y:S01]  /*1be00*/  STG.E.128 desc[UR6][R158.64], R136 ;  /* 0x000000889e007986 */ /* 0x0005e2000c101d06 */
[----:B------:R-:W-:Y:S05]  /*1be10*/  @!P0 BRA `(.L_x_36506) ;  /* 0x00000000002c8947 */ /* 0x000fea0003800000 */
[----:B--2---:R-:W0:Y:S01]  /*1be20*/  LDC.64 R158, c[0x0][0x3b0] ;  /* 0x0000ec00ff9e7b82 */ /* 0x004e220000000a00 */
[----:B------:R-:W-:Y:S01]  /*1be30*/  SHF.L.U32 R0, R145, 0x10, RZ ;  /* 0x0000001091007819 */ /* 0x000fe200000006ff */
[----:B0-----:R-:W-:-:S03]  /*1be40*/  IMAD.WIDE.U32 R158, R151, 0x4, R158 ;  /* 0x00000004979e7825 */ /* 0x001fc600078e009e */
[----:B------:R-:W-:Y:S02]  /*1be50*/  LOP3.LUT R151, R0, 0xff0000, RZ, 0xc0, !PT ;  /* 0x00ff000000977812 */ /* 0x000fe400078ec0ff */
[----:B------:R-:W-:-:S05]  /*1be60*/  LOP3.LUT R0, R146, 0xffff, RZ, 0xc0, !PT ;  /* 0x0000ffff92007812 */ /* 0x000fca00078ec0ff */
[----:B------:R-:W-:Y:S01]  /*1be70*/  IMAD R0, R0, 0x1000000, R151 ;  /* 0x0100000000007824 */ /* 0x000fe200078e0297 */
[----:B------:R-:W-:-:S04]  /*1be80*/  LOP3.LUT R151, R144, 0xff, RZ, 0xc0, !PT ;  /* 0x000000ff90977812 */ /* 0x000fc800078ec0ff */
[----:B------:R-:W-:Y:S02]  /*1be90*/  LEA R0, R151, R0, 0x8 ;  /* 0x0000000097007211 */ /* 0x000fe400078e40ff */
[----:B------:R-:W-:-:S05]  /*1bea0*/  LOP3.LUT R151, R149, 0xff, RZ, 0xc0, !PT ;  /* 0x000000ff95977812 */ /* 0x000fca00078ec0ff */
[----:B------:R-:W-:-:S05]  /*1beb0*/  IMAD.IADD R151, R0, 0x1, R151 ;  /* 0x0000000100977824 */ /* 0x000fca00078e0297 */
[----:B------:R3:W-:Y:S02]  /*1bec0*/  STG.E desc[UR6][R158.64], R151 ;  /* 0x000000979e007986 */ /* 0x0007e4000c101906 */
.L_x_36506:
[----:B------:R-:W-:Y:S05]  /*1bed0*/  BSYNC.RECONVERGENT B1 ;  /* 0x0000000000017941 */ /* 0x000fea0003800200 */
.L_x_36505:
[----:B------:R-:W-:Y:S01]  /*1bee0*/  FADD.FTZ R0, RZ, R120 ;  /* 0x00000078ff007221 */ /* 0x000fe20000010000 */
[C---:B------:R-:W-:Y:S01]  /*1bef0*/  ISETP.GT.U32.AND P4, PT, R140.reuse, 0x3f, PT ;  /* 0x0000003f8c00780c */ /* 0x040fe20003f84070 */
[----:B------:R-:W-:Y:S01]  /*1bf00*/  UMOV UR16, 0xffffffff ;  /* 0xffffffff00107882 */ /* 0x000fe20000000000 */
[C---:B------:R-:W-:Y:S01]  /*1bf10*/  ISETP.GT.U32.AND P3, PT, R140.reuse, 0x5f, PT ;  /* 0x0000005f8c00780c */ /* 0x040fe20003f64070 */
[----:B---3--:R-:W-:Y:S01]  /*1bf20*/  FADD.FTZ R151, R121, R0 ;  /* 0x0000000079977221 */ /* 0x008fe20000010000 */
[C---:B------:R-:W-:Y:S02]  /*1bf30*/  ISETP.GT.U32.AND P2, PT, R140.reuse, 0x7f, PT ;  /* 0x0000007f8c00780c */ /* 0x040fe40003f44070 */
[----:B------:R-:W-:Y:S01]  /*1bf40*/  ISETP.GT.U32.AND P1, PT, R140, 0x9f, PT ;  /* 0x0000009f8c00780c */ /* 0x000fe20003f24070 */
[----:B------:R-:W-:Y:S01]  /*1bf50*/  FADD.FTZ R0, R122, R151 ;  /* 0x000000977a007221 */ /* 0x000fe20000010000 */
[C---:B------:R-:W-:Y:S02]  /*1bf60*/  ISETP.GT.U32.AND P0, PT, R140.reuse, 0xbf, PT ;  /* 0x000000bf8c00780c */ /* 0x040fe40003f04070 */
[----:B------:R-:W-:Y:S01]  /*1bf70*/  ISETP.GT.U32.AND P6, PT, R140, 0xdf, PT ;  /* 0x000000df8c00780c */ /* 0x000fe20003fc4070 */
[----:B------:R-:W-:-:S03]  /*1bf80*/  FADD.FTZ R0, R123, R0 ;  /* 0x000000007b007221 */ /* 0x000fc60000010000 */
[----:B------:R-:W-:Y:S02]  /*1bf90*/  P2R R176, PR, RZ, 0x40 ;  /* 0x00000040ffb07803 */ /* 0x000fe40000000000 */
[----:B012---:R-:W-:-:S05]  /*1bfa0*/  FSEL R159, R0, RZ, P5 ;  /* 0x000000ff009f7208 */ /* 0x007fca0002800000 */
        /* <DEDUP_REMOVED lines=22> */
[----:B------:R-:W-:Y:S02]  /*1c110*/  FADD.FTZ R0, R134, R151 ;  /* 0x0000009786007221 */ /* 0x000fe40000010000 */
[----:B------:R-:W0:Y:S02]  /*1c120*/  S2R R151, SR_TID.X ;  /* 0x0000000000977919 */ /* 0x000e240000002100 */
[----:B------:R-:W-:Y:S01]  /*1c130*/  @P6 FADD.FTZ R159, R135, R0 ;  /* 0x00000000879f6221 */ /* 0x000fe20000010000 */
[----:B------:R-:W-:-:S03]  /*1c140*/  ISETP.GT.U32.AND P6, PT, R140, 0xff, PT ;  /* 0x000000ff8c00780c */ /* 0x000fc60003fc4070 */
[----:B------:R-:W-:Y:S01]  /*1c150*/  FADD.FTZ R0, R136, R159 ;  /* 0x0000009f88007221 */ /* 0x000fe20000010000 */
[----:B------:R-:W-:-:S03]  /*1c160*/  P2R R152, PR, RZ, 0x40 ;  /* 0x00000040ff987803 */ /* 0x000fc60000000000 */
[----:B------:R-:W-:-:S04]  /*1c170*/  FADD.FTZ R161, R137, R0 ;  /* 0x0000000089a17221 */ /* 0x000fc80000010000 */
[----:B------:R-:W-:-:S04]  /*1c180*/  FADD.FTZ R0, R138, R161 ;  /* 0x000000a18a007221 */ /* 0x000fc80000010000 */
[----:B------:R-:W-:Y:S01]  /*1c190*/  @P6 FADD.FTZ R159, R139, R0 ;  /* 0x000000008b9f6221 */ /* 0x000fe20000010000 */
[----:B0-----:R-:W-:-:S04]  /*1c1a0*/  LOP3.LUT P6, RZ, R151, 0x1f, RZ, 0xc0, !PT ;  /* 0x0000001f97ff7812 */ /* 0x001fc800078cc0ff */
        /* <DEDUP_REMOVED lines=90> */
.L_x_36591:
        /* <DEDUP_REMOVED lines=10> */
[----:B0-----:R-:W0:Y:S01]  /*1c7f0*/  @!P1 LDC.64 R160, c[0x0][0x3c8] ;  /* 0x0000f200ffa09b82 */ /* 0x001e220000000a00 */
[----:B-1----:R-:W-:-:S05]  /*1c800*/  @!P1 IMAD.WIDE R158, R141, 0x4, R158 ;  /* 0x000000048d9e9825 */ /* 0x002fca00078e029e */
[----:B------:R1:W-:Y:S01]  /*1c810*/  @!P1 STG.E desc[UR6][R158.64], R152 ;  /* 0x000000989e009986 */ /* 0x0003e2000c101906 */
[----:B0-----:R-:W-:-:S05]  /*1c820*/  @!P1 IMAD.WIDE R160, R141, 0x4, R160 ;  /* 0x000000048da09825 */ /* 0x001fca00078e02a0 */
        /* <DEDUP_REMOVED lines=25> */
[----:B0-----:R-:W-:-:S04]  /*1c9c0*/  IMAD.WIDE.U32 R150, R147, 0x10, R150 ;  /* 0x0000001093967825 */ /* 0x001fc800078e0096 */
[----:B------:R-:W-:Y:S01]  /*1c9d0*/  VIADD R147, R147, 0x20 ;  /* 0x0000002093937836 */ /* 0x000fe20000000000 */
[----:B------:R0:W-:Y:S06]  /*1c9e0*/  STG.E.128 desc[UR6][R150.64], R160 ;  /* 0x000000a096007986 */ /* 0x0001ec000c101d06 */
.L_x_36566:
[----:B------:R-:W-:Y:S05]  /*1c9f0*/  BSYNC.RECONVERGENT B1 ;  /* 0x0000000000017941 */ /* 0x000fea0003800200 */
.L_x_36565:
[----:B------:R-:W-:Y:S01]  /*1ca00*/  ISETP.NE.AND P0, PT, R165, RZ, PT ;  /* 0x000000ffa500720c */ /* 0x000fe20003f05270 */
        /* <DEDUP_REMOVED lines=18> */
.L_x_36568:
[----:B------:R-:W-:Y:S05]  /*1cb30*/  BSYNC.RECONVERGENT B1 ;  /* 0x0000000000017941 */ /* 0x000fea0003800200 */
.L_x_36567:
[----:B------:R-:W-:Y:S01]  /*1cb40*/  ISETP.NE.AND P0, PT, R166, RZ, PT ;  /* 0x000000ffa600720c */ /* 0x000fe20003f05270 */
        /* <DEDUP_REMOVED lines=18> */
.L_x_36570:
[----:B------:R-:W-:Y:S05]  /*1cc70*/  BSYNC.RECONVERGENT B1 ;  /* 0x0000000000017941 */ /* 0x000fea0003800200 */
.L_x_36569:
[----:B------:R-:W-:Y:S01]  /*1cc80*/  ISETP.NE.AND P0, PT, R167, RZ, PT ;  /* 0x000000ffa700720c */ /* 0x000fe20003f05270 */
        /* <DEDUP_REMOVED lines=18> */
.L_x_36572:
[----:B------:R-:W-:Y:S05]  /*1cdb0*/  BSYNC.RECONVERGENT B1 ;  /* 0x0000000000017941 */ /* 0x000fea0003800200 */
.L_x_36571:
[----:B------:R-:W-:Y:S01]  /*1cdc0*/  ISETP.NE.AND P0, PT, R168, RZ, PT ;  /* 0x000000ffa800720c */ /* 0x000fe20003f05270 */
        /* <DEDUP_REMOVED lines=18> */
.L_x_36574:
[----:B------:R-:W-:Y:S05]  /*1cef0*/  BSYNC.RECONVERGENT B1 ;  /* 0x0000000000017941 */ /* 0x000fea0003800200 */
.L_x_36573:
        /* <DEDUP_REMOVED lines=19> */
.L_x_36576:
[----:B------:R-:W-:Y:S05]  /*1d030*/  BSYNC.RECONVERGENT B1 ;  /* 0x0000000000017941 */ /* 0x000fea0003800200 */
.L_x_36575:
        /* <DEDUP_REMOVED lines=19> */
.L_x_36578:
[----:B------:R-:W-:Y:S05]  /*1d170*/  BSYNC.RECONVERGENT B1 ;  /* 0x0000000000017941 */ /* 0x000fea0003800200 */
.L_x_36577:
[----:B------:R-:W-:-:S13]  /*1d180*/  ISETP.NE.AND P0, PT, R171, RZ, PT ;  /* 0x000000ffab00720c */ /* 0x000fda0003f05270 */
        /* <DEDUP_REMOVED lines=16> */
.L_x_36564:
[----:B------:R-:W-:Y:S05]  /*1d290*/  BSYNC.RECONVERGENT B0 ;  /* 0x0000000000007941 */ /* 0x000fea0003800200 */
.L_x_36563:
[----:B01234-:R-:W0:Y:S02]  /*1d2a0*/  LDC.64 R150, c[0x0][0x380] ;  /* 0x0000e000ff967b82 */ /* 0x01fe240000000a00 */
[----:B0-----:R-:W-:-:S04]  /*1d2b0*/  LEA R141, R150, R141, 0x2 ;  /* 0x0000008d968d7211 */ /* 0x001fc800078e10ff */
[----:B------:R-:W-:-:S13]  /*1d2c0*/  ISETP.GE.AND P0, PT, R141, R151, PT ;  /* 0x000000978d00720c */ /* 0x000fda0003f06270 */
[----:B------:R-:W-:Y:S05]  /*1d2d0*/  @!P0 BRA `(.L_x_36579) ;  /* 0xfffffe3c00e88947 */ /* 0x000fea000383ffff */
[----:B------:R-:W-:Y:S05]  /*1d2e0*/  EXIT ;  /* 0x000000000000794d */ /* 0x000fea0003800000 */
.L_x_36562:
        /* <DEDUP_REMOVED lines=8> */
.L_x_36581:
[----:B------:R-:W-:Y:S05]  /*1d370*/  BSYNC B0 ;  /* 0x0000000000007941 */ /* 0x000fea0003800000 */
.L_x_36580:
        /* <DEDUP_REMOVED lines=10> */
.L_x_36582:
[----:B------:R-:W-:Y:S01]  /*1d420*/  HFMA2 R174, -RZ, RZ, 0, 2.384185791015625e-07 ;  /* 0x00000004ffae7431 */ /* 0x000fe200000001ff */
[----:B------:R-:W-:-:S05]  /*1d430*/  MOV R161, R172 ;  /* 0x000000ac00a17202 */ /* 0x000fca0000000f00 */
[----:B------:R-:W-:-:S04]  /*1d440*/  FADD.FTZ R161, R158, R161 ;  /* 0x000000a19ea17221 */ /* 0x000fc80000010000 */
[----:B------:R-:W-:-:S07]  /*1d450*/  IMAD.MOV.U32 R173, RZ, RZ, R161 ;  /* 0x000000ffffad7224 */ /* 0x000fce00078e00a1 */
[----:B------:R-:W-:Y:S05]  /*1d460*/  WARPSYNC.COLLECTIVE R162, `(.L_x_36583) ;  /* 0x00000000a2087348 */ /* 0x000fea0003c00000 */
[----:B------:R0:W1:Y:S02]  /*1d470*/  SHFL.BFLY P6, R172, R173, R174, R175 ;  /* 0x0c0000aeadac7389 */ /* 0x00006400000c00af */
[----:B01----:R-:W-:Y:S05]  /*1d480*/  ENDCOLLECTIVE ;  /* 0x000000000000791b */ /* 0x003fea0003800000 */
.L_x_36583:
[----:B------:R-:W-:Y:S02]  /*1d490*/  IMAD.MOV.U32 R174, RZ, RZ, 0x8 ;  /* 0x00000008ffae7424 */ /* 0x000fe400078e00ff */
[----:B------:R-:W-:-:S04]  /*1d4a0*/  IMAD.MOV.U32 R0, RZ, RZ, R172 ;  /* 0x000000ffff007224 */ /* 0x000fc800078e00ac */
[----:B------:R-:W-:-:S05]  /*1d4b0*/  FADD.FTZ R160, R161, R0 ;  /* 0x00000000a1a07221 */ /* 0x000fca0000010000 */
[----:B------:R-:W-:-:S07]  /*1d4c0*/  MOV R173, R160 ;  /* 0x000000a000ad7202 */ /* 0x000fce0000000f00 */
[----:B------:R-:W-:Y:S05]  /*1d4d0*/  WARPSYNC.COLLECTIVE R162, `(.L_x_36584) ;  /* 0x00000000a2087348 */ /* 0x000fea0003c00000 */
[----:B------:R0:W1:Y:S02]  /*1d4e0*/  SHFL.BFLY P6, R172, R173, R174, R175 ;  /* 0x0c0000aeadac7389 */ /* 0x00006400000c00af */
[----:B01----:R-:W-:Y:S05]  /*1d4f0*/  ENDCOLLECTIVE ;  /* 0x000000000000791b */ /* 0x003fea0003800000 */
.L_x_36584:
[----:B------:R-:W-:Y:S01]  /*1d500*/  HFMA2 R174, -RZ, RZ, 0, 9.5367431640625e-07 ;  /* 0x00000010ffae7431 */ /* 0x000fe200000001ff */
[----:B------:R-:W-:-:S05]  /*1d510*/  MOV R163, R172 ;  /* 0x000000ac00a37202 */ /* 0x000fca0000000f00 */
[----:B------:R-:W-:-:S04]  /*1d520*/  FADD.FTZ R163, R160, R163 ;  /* 0x000000a3a0a37221 */ /* 0x000fc80000010000 */
[----:B------:R-:W-:-:S07]  /*1d530*/  IMAD.MOV.U32 R173, RZ, RZ, R163 ;  /* 0x000000ffffad7224 */ /* 0x000fce00078e00a3 */
[----:B------:R-:W-:Y:S05]  /*1d540*/  WARPSYNC.COLLECTIVE R162, `(.L_x_36585) ;  /* 0x00000000a2087348 */ /* 0x000fea0003c00000 */
[----:B------:R0:W1:Y:S02]  /*1d550*/  SHFL.BFLY P6, R172, R173, R174, R175 ;  /* 0x0c0000aeadac7389 */ /* 0x00006400000c00af */
[----:B01----:R-:W-:Y:S05]  /*1d560*/  ENDCOLLECTIVE ;  /* 0x000000000000791b */ /* 0x003fea0003800000 */
.L_x_36585:
[----:B------:R-:W-:Y:S02]  /*1d570*/  IMAD.MOV.U32 R174, RZ, RZ, 0x1 ;  /* 0x00000001ffae7424 */ /* 0x000fe400078e00ff */
[----:B------:R-:W-:Y:S01]  /*1d580*/  IMAD.MOV.U32 R0, RZ, RZ, R172 ;  /* 0x000000ffff007224 */ /* 0x000fe200078e00ac */
[----:B------:R-:W-:-:S03]  /*1d590*/  ISETP.NE.AND P6, PT, R152, RZ, PT ;  /* 0x000000ff9800720c */ /* 0x000fc60003fc5270 */
        /* <DEDUP_REMOVED lines=72> */
.L_x_36586:
[----:B------:R-:W-:Y:S01]  /*1da20*/  HFMA2 R174, -RZ, RZ, 0, 1.1920928955078125e-07 ;  /* 0x00000002ffae7431 */ /* 0x000fe200000001ff */
[----:B------:R-:W-:-:S05]  /*1da30*/  MOV R159, R172 ;  /* 0x000000ac009f7202 */ /* 0x000fca0000000f00 */
[----:B------:R-:W-:-:S04]  /*1da40*/  FADD.FTZ R159, R0, R159 ;  /* 0x0000009f009f7221 */ /* 0x000fc80000010000 */
[----:B------:R-:W-:-:S07]  /*1da50*/  IMAD.MOV.U32 R173, RZ, RZ, R159 ;  /* 0x000000ffffad7224 */ /* 0x000fce00078e009f */
[----:B------:R-:W-:Y:S05]  /*1da60*/  WARPSYNC.COLLECTIVE R162, `(.L_x_36587) ;  /* 0x00000000a2087348 */ /* 0x000fea0003c00000 */
[----:B------:R0:W1:Y:S02]  /*1da70*/  SHFL.BFLY P6, R172, R173, R174, R175 ;  /* 0x0c0000aeadac7389 */ /* 0x00006400000c00af */
[----:B01----:R-:W-:Y:S05]  /*1da80*/  ENDCOLLECTIVE ;  /* 0x000000000000791b */ /* 0x003fea0003800000 */
.L_x_36587:
[----:B------:R-:W-:Y:S02]  /*1da90*/  IMAD.MOV.U32 R174, RZ, RZ, 0x4 ;  /* 0x00000004ffae7424 */ /* 0x000fe400078e00ff */
[----:B------:R-:W-:-:S04]  /*1daa0*/  IMAD.MOV.U32 R158, RZ, RZ, R172 ;  /* 0x000000ffff9e7224 */ /* 0x000fc800078e00ac */
[----:B------:R-:W-:-:S05]  /*1dab0*/  FADD.FTZ R158, R159, R158 ;  /* 0x0000009e9f9e7221 */ /* 0x000fca0000010000 */
[----:B------:R-:W-:-:S07]  /*1dac0*/  MOV R173, R158 ;  /* 0x0000009e00ad7202 */ /* 0x000fce0000000f00 */
[----:B------:R-:W-:Y:S05]  /*1dad0*/  WARPSYNC.COLLECTIVE R162, `(.L_x_36588) ;  /* 0x00000000a2087348 */ /* 0x000fea0003c00000 */
[----:B------:R0:W1:Y:S02]  /*1dae0*/  SHFL.BFLY P6, R172, R173, R174, R175 ;  /* 0x0c0000aeadac7389 */ /* 0x00006400000c00af */
[----:B01----:R-:W-:Y:S05]  /*1daf0*/  ENDCOLLECTIVE ;  /* 0x000000000000791b */ /* 0x003fea0003800000 */
.L_x_36588:
[----:B------:R-:W-:Y:S01]  /*1db00*/  HFMA2 R174, -RZ, RZ, 0, 4.76837158203125e-07 ;  /* 0x00000008ffae7431 */ /* 0x000fe200000001ff */
[----:B------:R-:W-:-:S05]  /*1db10*/  MOV R161, R172 ;  /* 0x000000ac00a17202 */ /* 0x000fca0000000f00 */
[----:B------:R-:W-:-:S04]  /*1db20*/  FADD.FTZ R161, R158, R161 ;  /* 0x000000a19ea17221 */ /* 0x000fc80000010000 */
[----:B------:R-:W-:-:S07]  /*1db30*/  IMAD.MOV.U32 R173, RZ, RZ, R161 ;  /* 0x000000ffffad7224 */ /* 0x000fce00078e00a1 */
[----:B------:R-:W-:Y:S05]  /*1db40*/  WARPSYNC.COLLECTIVE R162, `(.L_x_36589) ;  /* 0x00000000a2087348 */ /* 0x000fea0003c00000 */
[----:B------:R0:W1:Y:S02]  /*1db50*/  SHFL.BFLY P6, R172, R173, R174, R175 ;  /* 0x0c0000aeadac7389 */ /* 0x00006400000c00af */
[----:B01----:R-:W-:Y:S05]  /*1db60*/  ENDCOLLECTIVE ;  /* 0x000000000000791b */ /* 0x003fea0003800000 */
.L_x_36589:
[----:B------:R-:W-:Y:S02]  /*1db70*/  IMAD.MOV.U32 R174, RZ, RZ, 0x10 ;  /* 0x00000010ffae7424 */ /* 0x000fe400078e00ff */
[----:B------:R-:W-:-:S04]  /*1db80*/  IMAD.MOV.U32 R160, RZ, RZ, R172 ;  /* 0x000000ffffa07224 */ /* 0x000fc800078e00ac */
[----:B------:R-:W-:-:S05]  /*1db90*/  FADD.FTZ R160, R161, R160 ;  /* 0x000000a0a1a07221 */ /* 0x000fca0000010000 */
[----:B------:R-:W-:-:S07]  /*1dba0*/  MOV R173, R160 ;  /* 0x000000a000ad7202 */ /* 0x000fce0000000f00 */
[----:B------:R-:W-:Y:S05]  /*1dbb0*/  WARPSYNC.COLLECTIVE R162, `(.L_x_36590) ;  /* 0x00000000a2087348 */ /* 0x000fea0003c00000 */
[----:B------:R0:W1:Y:S02]  /*1dbc0*/  SHFL.BFLY P6, R172, R173, R174, R175 ;  /* 0x0c0000aeadac7389 */ /* 0x00006400000c00af */
[----:B01----:R-:W-:Y:S05]  /*1dbd0*/  ENDCOLLECTIVE ;  /* 0x000000000000791b */ /* 0x003fea0003800000 */
.L_x_36590:
[----:B------:R-:W-:Y:S01]  /*1dbe0*/  MOV R163, R172 ;  /* 0x000000ac00a37202 */ /* 0x000fe20000000f00 */
[----:B------:R-:W-:Y:S06]  /*1dbf0*/  BRA `(.L_x_36591) ;  /* 0xffffffe800d47947 */ /* 0x000fec000383ffff */
.L_x_36592:
        /* <DEDUP_REMOVED lines=16> */
.L_x_37386:


//--------------------- .text._ZN10layer_norm13ln_fwd_kernelINS_13Kernel_traitsIfffffjLj1024ELj1ELj4ELj1ELj16ENS_18Kernel_traits_baseILj1024EfffffjLj128EEEEELb1ELb1ELb1ELb1EEEvNS_9FwdParamsE --------------------------
	.section	.text._ZN10layer_norm13ln_fwd_kernelINS_13Kernel_traitsIfffffjLj1024ELj1ELj4ELj1ELj16ENS_18Kernel_traits_baseILj1024EfffffjLj128EEEEELb1ELb1ELb1ELb1EEEvNS_9FwdParamsE,"ax",@progbits
	.align	128
        .global         _ZN10layer_norm13ln_fwd_kernelINS_13Kernel_traitsIfffffjLj1024ELj1ELj4ELj1ELj16ENS_18Kernel_traits_baseILj1024EfffffjLj128EEEEELb1ELb1ELb1ELb1EEEvNS_9FwdParamsE
        .type           _ZN10layer_norm13ln_fwd_kernelINS_13Kernel_traitsIfffffjLj1024ELj1ELj4ELj1ELj16ENS_18Kernel_traits_baseILj1024EfffffjLj128EEEEELb1ELb1ELb1ELb1EEEvNS_9FwdParamsE,@function
        .size           _ZN10layer_norm13ln_fwd_kernelINS_13Kernel_traitsIfffffjLj1024ELj1ELj4ELj1ELj16ENS_18Kernel_traits_baseILj1024EfffffjLj128EEEEELb1ELb1ELb1ELb1EEEvNS_9FwdParamsE,(.L_x_37387 - _ZN10layer_norm13ln_fwd_kernelINS_13Kernel_traitsIfffffjLj1024ELj1ELj4ELj1ELj16ENS_18Kernel_traits_baseILj1024EfffffjLj128EEEEELb1ELb1ELb1ELb1EEEvNS_9FwdParamsE)
        .other          _ZN10layer_norm13ln_fwd_kernelINS_13Kernel_traitsIfffffjLj1024ELj1ELj4ELj1ELj16ENS_18Kernel_traits_baseILj1024EfffffjLj128EEEEELb1ELb1ELb1ELb1EEEvNS_9FwdParamsE,@"STO_CUDA_ENTRY STV_DEFAULT"
_ZN10layer_norm13ln_fwd_kernelINS_13Kernel_traitsIfffffjLj1024ELj1ELj4ELj1ELj16ENS_18Kernel_traits_baseILj1024EfffffjLj128EEEEELb1ELb1ELb1ELb1EEEvNS_9FwdParamsE:
.text._ZN10layer_norm13ln_fwd_kernelINS_13Kernel_traitsIfffffjLj1024ELj1ELj4ELj1ELj16ENS_18Kernel_traits_baseILj1024EfffffjLj128EEEEELb1ELb1ELb1ELb1EEEvNS_9FwdParamsE:
        /* <DEDUP_REMOVED lines=37> */
[----:B------:R-:W-:Y:S01]  /*0250*/  IADD3 R117, PT, PT, R3, -0x24c28bd8, RZ ;  /* 0xdb3d742803757810 */ /* 0x000fe20007ffe0ff */
[C---:B------:R-:W-:Y:S01]  /*0260*/  VIADD R110, R2.reuse, 0x1715609d ;  /* 0x1715609d026e7836 */ /* 0x040fe20000000000 */
        /* <DEDUP_REMOVED lines=40> */
.L_x_36593:
        /* <DEDUP_REMOVED lines=36> */
.L_x_36594:
        /* <DEDUP_REMOVED lines=70> */
.L_x_37054:
        /* <DEDUP_REMOVED lines=26> */
[C---:B------:R-:W-:Y:S01]  /*0d30*/  IADD3 R166, PT, PT, R3.reuse, 0x1fd5c5a3, RZ ;  /* 0x1fd5c5a303a67810 */ /* 0x040fe20007ffe0ff */
        /* <DEDUP_REMOVED lines=35> */
.L_x_36601:
        /* <DEDUP_REMOVED lines=13> */
.L_x_36603:
[----:B------:R-:W-:Y:S05]  /*1040*/  BSYNC.RECONVERGENT B3 ;  /* 0x0000000000037941 */ /* 0x000fea0003800200 */
.L_x_36602:
        /* <DEDUP_REMOVED lines=42> */
.L_x_36600:
[----:B------:R-:W-:Y:S05]  /*12f0*/  BSYNC.RECONVERGENT B2 ;  /* 0x0000000000027941 */ /* 0x000fea0003800200 */
.L_x_36599:
        /* <DEDUP_REMOVED lines=8> */
[----:B------:R-:W-:-:S07]  /*1380*/  FFMA.FTZ R108, R109, R36, R104 ;  /* 0x000000246d6c7223 */ /* 0x000fce0000010068 */
.L_x_36598:
[----:B------:R-:W-:Y:S05]  /*1390*/  BSYNC.RECONVERGENT B1 ;  /* 0x0000000000017941 */ /* 0x000fea0003800200 */
.L_x_36597:
        /* <DEDUP_REMOVED lines=17> */
.L_x_36608:
        /* <DEDUP_REMOVED lines=13> */
.L_x_36610:
[----:B------:R-:W-:Y:S05]  /*1580*/  BSYNC.RECONVERGENT B3 ;  /* 0x0000000000037941 */ /* 0x000fea0003800200 */
.L_x_36609:
        /* <DEDUP_REMOVED lines=43> */
.L_x_36607:
[----:B------:R-:W-:Y:S05]  /*1840*/  BSYNC.RECONVERGENT B2 ;  /* 0x0000000000027941 */ /* 0x000fea0003800200 */
.L_x_36606:
        /* <DEDUP_REMOVED lines=8> */
[----:B------:R-:W-:-:S07]  /*18d0*/  FFMA.FTZ R109, R110, R37, R105 ;  /* 0x000000256e6d7223 */ /* 0x000fce0000010069 */
.L_x_36605:
[----:B------:R-:W-:Y:S05]  /*18e0*/  BSYNC.RECONVERGENT B1 ;  /* 0x0000000000017941 */ /* 0x000fea0003800200 */
.L_x_36604:
        /* <DEDUP_REMOVED lines=17> */
.L_x_36615:
        /* <DEDUP_REMOVED lines=13> */
.L_x_36617:
[----:B------:R-:W-:Y:S05]  /*1ad0*/  BSYNC.RECONVERGENT B3 ;  /* 0x0000000000037941 */ /* 0x000fea0003800200 */
.L_x_36616:
        /* <DEDUP_REMOVED lines=43> */
.L_x_36614:
[----:B------:R-:W-:Y:S05]  /*1d90*/  BSYNC.RECONVERGENT B2 ;  /* 0x0000000000027941 */ /* 0x000fea0003800200 */
.L_x_36613:
        /* <DEDUP_REMOVED lines=9> */
.L_x_36612:
[----:B------:R-:W-:Y:S05]  /*1e30*/  BSYNC.RECONVERGENT B1 ;  /* 0x0000000000017941 */ /* 0x000fea0003800200 */
.L_x_36611:
        /* <DEDUP_REMOVED lines=16> */
.L_x_36621:
        /* <DEDUP_REMOVED lines=13> */
.L_x_36623:
[----:B------:R-:W-:Y:S05]  /*2010*/  BSYNC.RECONVERGENT B2 ;  /* 0x0000000000027941 */ /* 0x000fea0003800200 */
.L_x_36622:
        /* <DEDUP_REMOVED lines=43> */
.L_x_36620:
[----:B------:R-:W-:Y:S05]  /*22d0*/  BSYNC.RECONVERGENT B1 ;  /* 0x0000000000017941 */ /* 0x000fea0003800200 */
.L_x_36619:
        /* <DEDUP_REMOVED lines=8> */
[----:B------:R-:W-:Y:S01]  /*2360*/  FFMA.FTZ R111, R112, R39, R107 ;  /* 0x00000027706f7223 */ /* 0x000fe2000001006b */
[----:B------:R-:W-:Y:S06]  /*2370*/  BRA `(.L_x_36618) ;  /* 0x0000001400547947 */ /* 0x000fec0003800000 */
.L_x_36596:
        /* <DEDUP_REMOVED lines=21> */
.L_x_36628:
        /* <DEDUP_REMOVED lines=13> */
.L_x_36630:
[----:B------:R-:W-:Y:S05]  /*25a0*/  BSYNC.RECONVERGENT B3 ;  /* 0x0000000000037941 */ /* 0x000fea0003800200 */
.L_x_36629:
        /* <DEDUP_REMOVED lines=41> */
[----:B------:R-:W-:-:S07]  /*2840*/  IMAD.MOV.U32 R108, RZ, RZ, R162 ;  /* 0x000000ffff6c7224 */ /* 0x000fce00078e00a2 */
.L_x_36627:
[----:B------:R-:W-:Y:S05]  /*2850*/  BSYNC.RECONVERGENT B2 ;  /* 0x0000000000027941 */ /* 0x000fea0003800200 */
.L_x_36626:
        /* <DEDUP_REMOVED lines=8> */
[----:B------:R-:W-:-:S07]  /*28e0*/  FMUL.FTZ R108, R109, R36 ;  /* 0x000000246d6c7220 */ /* 0x000fce0000410000 */
.L_x_36625:
[----:B------:R-:W-:Y:S05]  /*28f0*/  BSYNC.RECONVERGENT B1 ;  /* 0x0000000000017941 */ /* 0x000fea0003800200 */
.L_x_36624:
        /* <DEDUP_REMOVED lines=17> */
.L_x_36635:
        /* <DEDUP_REMOVED lines=13> */
.L_x_36637:
[----:B------:R-:W-:Y:S05]  /*2ae0*/  BSYNC.RECONVERGENT B3 ;  /* 0x0000000000037941 */ /* 0x000fea0003800200 */
.L_x_36636:
        /* <DEDUP_REMOVED lines=43> */
.L_x_36634:
[----:B------:R-:W-:Y:S05]  /*2da0*/  BSYNC.RECONVERGENT B2 ;  /* 0x0000000000027941 */ /* 0x000fea0003800200 */
.L_x_36633:
        /* <DEDUP_REMOVED lines=8> */
[----:B------:R-:W-:-:S07]  /*2e30*/  FMUL.FTZ R109, R110, R37 ;  /* 0x000000256e6d7220 */ /* 0x000fce0000410000 */
.L_x_36632:
[----:B------:R-:W-:Y:S05]  /*2e40*/  BSYNC.RECONVERGENT B1 ;  /* 0x0000000000017941 */ /* 0x000fea0003800200 */
.L_x_36631:
        /* <DEDUP_REMOVED lines=17> */
.L_x_36642:
        /* <DEDUP_REMOVED lines=13> */
.L_x_36644:
[----:B------:R-:W-:Y:S05]  /*3030*/  BSYNC.RECONVERGENT B3 ;  /* 0x0000000000037941 */ /* 0x000fea0003800200 */
.L_x_36643:
        /* <DEDUP_REMOVED lines=40> */
[----:B------:R-:W-:Y:S02]  /*32c0*/  IMAD.MOV.U32 R110, RZ, RZ, R114 ;  /* 0x000000ffff6e7224 */ /* 0x000fe400078e0072 */
[----:B------:R-:W-:Y:S02]  /*32d0*/  IMAD.MOV.U32 R114, RZ, RZ, R112 ;  /* 0x000000ffff727224 */ /* 0x000fe400078e0070 */
[----:B------:R-:W-:-:S07]  /*32e0*/  HFMA2 R112, -RZ, RZ, 0, 0 ;  /* 0x00000000ff707431 */ /* 0x000fce00000001ff */
.L_x_36641:
[----:B------:R-:W-:Y:S05]  /*32f0*/  BSYNC.RECONVERGENT B2 ;  /* 0x0000000000027941 */ /* 0x000fea0003800200 */
.L_x_36640:
        /* <DEDUP_REMOVED lines=9> */
.L_x_36639:
[----:B------:R-:W-:Y:S05]  /*3390*/  BSYNC.RECONVERGENT B1 ;  /* 0x0000000000017941 */ /* 0x000fea0003800200 */
.L_x_36638:
        /* <DEDUP_REMOVED lines=16> */
.L_x_36647:
        /* <DEDUP_REMOVED lines=13> */
.L_x_36649:
[----:B------:R-:W-:Y:S05]  /*3570*/  BSYNC.RECONVERGENT B2 ;  /* 0x0000000000027941 */ /* 0x000fea0003800200 */
.L_x_36648:
        /* <DEDUP_REMOVED lines=43> */
.L_x_36646:
[----:B------:R-:W-:Y:S05]  /*3830*/  BSYNC.RECONVERGENT B1 ;  /* 0x0000000000017941 */ /* 0x000fea0003800200 */
.L_x_36645:
        /* <DEDUP_REMOVED lines=9> */
.L_x_36618:
[----:B------:R-:W-:Y:S05]  /*38d0*/  BSYNC.RECONVERGENT B0 ;  /* 0x0000000000007941 */ /* 0x000fea0003800200 */
.L_x_36595:
        /* <DEDUP_REMOVED lines=22> */
.L_x_36651:
[----:B------:R-:W-:Y:S05]  /*3a40*/  BSYNC.RECONVERGENT B0 ;  /* 0x0000000000007941 */ /* 0x000fea0003800200 */
.L_x_36650:
[----:B-----5:R2:W5:Y:S04]  /*3a50*/  @P1 LDG.E.128 R4, desc[UR6][R116.64] ;  /* 0x0000000674041981 */ /* 0x020568000c1e1d00 */
[----:B------:R2:W5:Y:S01]  /*3a60*/  @P0 LDG.E.128 R104, desc[UR6][R118.64] ;  /* 0x0000000676680981 */ /* 0x000562000c1e1d00 */
[----:B------:R-:W-:Y:S04]  /*3a70*/  BSSY.RECONVERGENT B0, `(.L_x_36652) ;  /* 0x00002ae000007945 */ /* 0x000fe80003800200 */
[----:B------:R-:W-:Y:S05]  /*3a80*/  @!P0 BRA `(.L_x_36653) ;  /* 0x00000014005c8947 */ /* 0x000fea0003800000 */
[----:B------:R-:W-:Y:S01]  /*3a90*/  ISETP.GT.AND P2, PT, R0, RZ, PT ;  /* 0x000000ff0000720c */ /* 0x000fe20003f44270 */
[----:B------:R-:W-:Y:S01]  /*3aa0*/  BSSY.RECONVERGENT B1, `(.L_x_36654) ;  /* 0x0000057000017945 */ /* 0x000fe20003800200 */
[----:B--2---:R-:W-:Y:S01]  /*3ab0*/  IMAD.MOV.U32 R116, RZ, RZ, R115 ;  /* 0x000000ffff747224 */ /* 0x004fe200078e0073 */
[----:B01---5:R-:W-:Y:S01]  /*3ac0*/  MOV R112, R104 ;  /* 0x0000006800707202 */ /* 0x023fe20000000f00 */
        /* <DEDUP_REMOVED lines=18> */
.L_x_36658:
        /* <DEDUP_REMOVED lines=13> */
.L_x_36660:
[----:B------:R-:W-:Y:S05]  /*3cc0*/  BSYNC.RECONVERGENT B3 ;  /* 0x0000000000037941 */ /* 0x000fea0003800200 */
.L_x_36659:
        /* <DEDUP_REMOVED lines=42> */
.L_x_36657:
[----:B------:R-:W-:Y:S05]  /*3f70*/  BSYNC.RECONVERGENT B2 ;  /* 0x0000000000027941 */ /* 0x000fea0003800200 */
.L_x_36656:
[----:B------:R-:W-:Y:S01]  /*3f80*/  I2FP.F32.U32 R112, R112 ;  /* 0x0000007000707245 */ /* 0x000fe20000201000 */
[----:B------:R-:W-:Y:S02]  /*3f90*/  IMAD.MOV.U32 R113, RZ, RZ, 0x2f800000 ;  /* 0x2f800000ff717424 */ /* 0x000fe400078e00ff */
[----:B------:R-:W-:Y:S02]  /*3fa0*/  FMUL.FTZ R114, R4, UR11 ;  /* 0x0000000b04727c20 */ /* 0x000fe40008410000 */
[----:B------:R-:W-:Y:S02]  /*3fb0*/  FFMA.FTZ R112, R112, R113, 1.1641532182693481445e-10 ;  /* 0x2f00000070707423 */ /* 0x000fe40000010071 */
[----:B------:R-:W-:-:S03]  /*3fc0*/  FMUL.FTZ R113, R114, UR10 ;  /* 0x0000000a72717c20 */ /* 0x000fc60008410000 */
[----:B------:R-:W-:-:S04]  /*3fd0*/  FSETP.GTU.FTZ.AND P3, PT, R112, UR8, PT ;  /* 0x0000000870007c0b */ /* 0x000fc8000bf7c000 */
[----:B------:R-:W-:Y:S02]  /*3fe0*/  FSEL R113, R113, RZ, !P3 ;  /* 0x000000ff71717208 */ /* 0x000fe40005800000 */
[----:B------:R-:W-:-:S03]  /*3ff0*/  SEL R145, RZ, 0x1, P3 ;  /* 0x00000001ff917807 */ /* 0x000fc60001800000 */
[----:B------:R-:W-:-:S07]  /*4000*/  FFMA.FTZ R112, R113, R32, R104 ;  /* 0x0000002071707223 */ /* 0x000fce0000010068 */
.L_x_36655:
[----:B------:R-:W-:Y:S05]  /*4010*/  BSYNC.RECONVERGENT B1 ;  /* 0x0000000000017941 */ /* 0x000fea0003800200 */
.L_x_36654:
        /* <DEDUP_REMOVED lines=17> */
.L_x_36665:
        /* <DEDUP_REMOVED lines=13> */
.L_x_36667:
[----:B------:R-:W-:Y:S05]  /*4200*/  BSYNC.RECONVERGENT B3 ;  /* 0x0000000000037941 */ /* 0x000fea0003800200 */
.L_x_36666:
        /* <DEDUP_REMOVED lines=43> */
.L_x_36664:
[----:B------:R-:W-:Y:S05]  /*44c0*/  BSYNC.RECONVERGENT B2 ;  /* 0x0000000000027941 */ /* 0x000fea0003800200 */
.L_x_36663:
        /* <DEDUP_REMOVED lines=9> */
.L_x_36662:
[----:B------:R-:W-:Y:S05]  /*4560*/  BSYNC.RECONVERGENT B1 ;  /* 0x0000000000017941 */ /* 0x000fea0003800200 */
.L_x_36661:
        /* <DEDUP_REMOVED lines=17> */
.L_x_36672:
        /* <DEDUP_REMOVED lines=13> */
.L_x_36674:
[----:B------:R-:W-:Y:S05]  /*4750*/  BSYNC.RECONVERGENT B3 ;  /* 0x0000000000037941 */ /* 0x000fea0003800200 */
.L_x_36673:
        /* <DEDUP_REMOVED lines=43> */
.L_x_36671:
[----:B------:R-:W-:Y:S05]  /*4a10*/  BSYNC.RECONVERGENT B2 ;  /* 0x0000000000027941 */ /* 0x000fea0003800200 */
.L_x_36670:
        /* <DEDUP_REMOVED lines=9> */
.L_x_36669:
[----:B------:R-:W-:Y:S05]  /*4ab0*/  BSYNC.RECONVERGENT B1 ;  /* 0x0000000000017941 */ /* 0x000fea0003800200 */
.L_x_36668:
        /* <DEDUP_REMOVED lines=16> */
.L_x_36678:
        /* <DEDUP_REMOVED lines=13> */
.L_x_36680:
[----:B------:R-:W-:Y:S05]  /*4c90*/  BSYNC.RECONVERGENT B2 ;  /* 0x0000000000027941 */ /* 0x000fea0003800200 */
.L_x_36679:
        /* <DEDUP_REMOVED lines=43> */
.L_x_36677:
[----:B------:R-:W-:Y:S05]  /*4f50*/  BSYNC.RECONVERGENT B1 ;  /* 0x0000000000017941 */ /* 0x000fea0003800200 */
.L_x_36676:
        /* <DEDUP_REMOVED lines=8> */
[----:B------:R-:W-:Y:S01]  /*4fe0*/  FFMA.FTZ R115, R116, R35, R107 ;  /* 0x0000002374737223 */ /* 0x000fe2000001006b */
[----:B------:R-:W-:Y:S06]  /*4ff0*/  BRA `(.L_x_36675) ;  /* 0x0000001400547947 */ /* 0x000fec0003800000 */
.L_x_36653:
[----:B------:R-:W-:Y:S01]  /*5000*/  BSSY.RECONVERGENT B1, `(.L_x_36681) ;  /* 0x0000057000017945 */ /* 0x000fe20003800200 */
[----:B--2---:R-:W-:Y:S01]  /*5010*/  MOV R116, R115 ;  /* 0x0000007300747202 */ /* 0x004fe20000000f00 */
[----:B------:R-:W-:Y:S02]  /*5020*/  IMAD.MOV.U32 R118, RZ, RZ, R114 ;  /* 0x000000ffff767224 */ /* 0x000fe400078e0072 */
[----:B01----:R-:W-:Y:S01]  /*5030*/  IMAD.MOV.U32 R112, RZ, RZ, RZ ;  /* 0x000000ffff707224 */ /* 0x003fe200078e00ff */
        /* <DEDUP_REMOVED lines=17> */
.L_x_36685:
        /* <DEDUP_REMOVED lines=13> */
.L_x_36687:
[----:B------:R-:W-:Y:S05]  /*5220*/  BSYNC.RECONVERGENT B3 ;  /* 0x0000000000037941 */ /* 0x000fea0003800200 */
.L_x_36686:
        /* <DEDUP_REMOVED lines=42> */
.L_x_36684:
[----:B------:R-:W-:Y:S05]  /*54d0*/  BSYNC.RECONVERGENT B2 ;  /* 0x0000000000027941 */ /* 0x000fea0003800200 */
.L_x_36683:
        /* <DEDUP_REMOVED lines=9> */
.L_x_36682:
[----:B------:R-:W-:Y:S05]  /*5570*/  BSYNC.RECONVERGENT B1 ;  /* 0x0000000000017941 */ /* 0x000fea0003800200 */
.L_x_36681:
        /* <DEDUP_REMOVED lines=17> */
.L_x_36692:
        /* <DEDUP_REMOVED lines=13> */
.L_x_36694:
[----:B------:R-:W-:Y:S05]  /*5760*/  BSYNC.RECONVERGENT B3 ;  /* 0x0000000000037941 */ /* 0x000fea0003800200 */
.L_x_36693:
        /* <DEDUP_REMOVED lines=43> */
.L_x_36691:
[----:B------:R-:W-:Y:S05]  /*5a20*/  BSYNC.RECONVERGENT B2 ;  /* 0x0000000000027941 */ /* 0x000fea0003800200 */
.L_x_36690:
        /* <DEDUP_REMOVED lines=9> */
.L_x_36689:
[----:B------:R-:W-:Y:S05]  /*5ac0*/  BSYNC.RECONVERGENT B1 ;  /* 0x0000000000017941 */ /* 0x000fea0003800200 */
.L_x_36688:
        /* <DEDUP_REMOVED lines=17> */
.L_x_36699:
        /* <DEDUP_REMOVED lines=13> */
.L_x_36701:
[----:B------:R-:W-:Y:S05]  /*5cb0*/  BSYNC.RECONVERGENT B3 ;  /* 0x0000000000037941 */ /* 0x000fea0003800200 */
.L_x_36700:
        /* <DEDUP_REMOVED lines=43> */
.L_x_36698:
[----:B------:R-:W-:Y:S05]  /*5f70*/  BSYNC.RECONVERGENT B2 ;  /* 0x0000000000027941 */ /* 0x000fea0003800200 */
.L_x_36697:
        /* <DEDUP_REMOVED lines=9> */
.L_x_36696:
[----:B------:R-:W-:Y:S05]  /*6010*/  BSYNC.RECONVERGENT B1 ;  /* 0x0000000000017941 */ /* 0x000fea0003800200 */
.L_x_36695:
        /* <DEDUP_REMOVED lines=16> */
.L_x_36704:
        /* <DEDUP_REMOVED lines=13> */
.L_x_36706:
[----:B------:R-:W-:Y:S05]  /*61f0*/  BSYNC.RECONVERGENT B2 ;  /* 0x0000000000027941 */ /* 0x000fea0003800200 */
.L_x_36705:
        /* <DEDUP_REMOVED lines=43> */
.L_x_36703:
[----:B------:R-:W-:Y:S05]  /*64b0*/  BSYNC.RECONVERGENT B1 ;  /* 0x0000000000017941 */ /* 0x000fea0003800200 */
.L_x_36702:
        /* <DEDUP_REMOVED lines=9> */
.L_x_36675:
[----:B------:R-:W-:Y:S05]  /*6550*/  BSYNC.RECONVERGENT B0 ;  /* 0x0000000000007941 */ /* 0x000fea0003800200 */
.L_x_36652:
        /* <DEDUP_REMOVED lines=12> */
[----:B------:R-:W-:Y:S01]  /*6620*/  IMAD.U32 R125, R143, 0x10000, RZ ;  /* 0x000100008f7d7824 */ /* 0x000fe200078e00ff */
[----:B------:R-:W-:Y:S02]  /*6630*/  LOP3.LUT R124, R142, 0xffff, RZ, 0xc0, !PT ;  /* 0x0000ffff8e7c7812 */ /* 0x000fe400078ec0ff */
[----:B------:R-:W-:Y:S02]  /*6640*/  LOP3.LUT R127, R144, 0xff, RZ, 0xc0, !PT ;  /* 0x000000ff907f7812 */ /* 0x000fe400078ec0ff */
[----:B------:R-:W-:-:S04]  /*6650*/  LOP3.LUT R125, R125, 0xff0000, RZ, 0xc0, !PT ;  /* 0x00ff00007d7d7812 */ /* 0x000fc800078ec0ff */
[----:B------:R-:W-:Y:S01]  /*6660*/  LEA R124, R124, R125, 0x18 ;  /* 0x0000007d7c7c7211 */ /* 0x000fe200078ec0ff */
[----:B------:R-:W-:-:S03]  /*6670*/  VIADD R125, R136, 0x20 ;  /* 0x00000020887d7836 */ /* 0x000fc60000000000 */
[----:B------:R-:W-:Y:S02]  /*6680*/  LEA R124, R127, R124, 0x8 ;  /* 0x0000007c7f7c7211 */ /* 0x000fe400078e40ff */
[----:B------:R-:W-:-:S05]  /*6690*/  LOP3.LUT R127, R145, 0xff, RZ, 0xc0, !PT ;  /* 0x000000ff917f7812 */ /* 0x000fca00078ec0ff */
[----:B------:R-:W-:Y:S02]  /*66a0*/  IMAD.IADD R127, R124, 0x1, R127 ;  /* 0x000000017c7f7824 */ /* 0x000fe400078e027f */
[----:B0-----:R-:W-:-:S05]  /*66b0*/  IMAD.WIDE.U32 R116, R125, 0x4, R116 ;  /* 0x000000047d747825 */ /* 0x001fca00078e0074 */
[----:B------:R0:W-:Y:S02]  /*66c0*/  STG.E desc[UR6][R116.64], R127 ;  /* 0x0000007f74007986 */ /* 0x0001e4000c101906 */
.L_x_36708:
[----:B------:R-:W-:Y:S05]  /*66d0*/  BSYNC.RECONVERGENT B0 ;  /* 0x0000000000007941 */ /* 0x000fea0003800200 */
.L_x_36707:
[----:B-----5:R1:W5:Y:S04]  /*66e0*/  @P1 LDG.E.128 R4, desc[UR6][R120.64] ;  /* 0x0000000678041981 */ /* 0x020368000c1e1d00 */
[----:B------:R1:W5:Y:S01]  /*66f0*/  @P0 LDG.E.128 R104, desc[UR6][R122.64] ;  /* 0x000000067a680981 */ /* 0x000362000c1e1d00 */
[----:B------:R-:W-:Y:S04]  /*6700*/  BSSY.RECONVERGENT B0, `(.L_x_36709) ;  /* 0x00002ae000007945 */ /* 0x000fe80003800200 */
[----:B------:R-:W-:Y:S05]  /*6710*/  @!P0 BRA `(.L_x_36710) ;  /* 0x00000014005c8947 */ /* 0x000fea0003800000 */
[----:B------:R-:W-:Y:S01]  /*6720*/  ISETP.GT.AND P2, PT, R0, RZ, PT ;  /* 0x000000ff0000720c */ /* 0x000fe20003f44270 */
[----:B------:R-:W-:Y:S01]  /*6730*/  BSSY.RECONVERGENT B1, `(.L_x_36711) ;  /* 0x0000057000017945 */ /* 0x000fe20003800200 */
[----:B-1----:R-:W-:Y:S01]  /*6740*/  MOV R120, R119 ;  /* 0x0000007700787202 */ /* 0x002fe20000000f00 */
[----:B------:R-:W-:Y:S01]  /*6750*/  IMAD.MOV.U32 R122, RZ, RZ, R118 ;  /* 0x000000ffff7a7224 */ /* 0x000fe200078e0076 */
        /* <DEDUP_REMOVED lines=18> */
.L_x_36715:
        /* <DEDUP_REMOVED lines=13> */
.L_x_36717:
[----:B------:R-:W-:Y:S05]  /*6950*/  BSYNC.RECONVERGENT B3 ;  /* 0x0000000000037941 */ /* 0x000fea0003800200 */
.L_x_36716:
        /* <DEDUP_REMOVED lines=42> */
.L_x_36714:
[----:B------:R-:W-:Y:S05]  /*6c00*/  BSYNC.RECONVERGENT B2 ;  /* 0x0000000000027941 */ /* 0x000fea0003800200 */
.L_x_36713:
        /* <DEDUP_REMOVED lines=9> */
.L_x_36712:
[----:B------:R-:W-:Y:S05]  /*6ca0*/  BSYNC.RECONVERGENT B1 ;  /* 0x0000000000017941 */ /* 0x000fea0003800200 */
.L_x_36711:
        /* <DEDUP_REMOVED lines=17> */
.L_x_36722:
        /* <DEDUP_REMOVED lines=13> */
.L_x_36724:
[----:B------:R-:W-:Y:S05]  /*6e90*/  BSYNC.RECONVERGENT B3 ;  /* 0x0000000000037941 */ /* 0x000fea0003800200 */
.L_x_36723:
        /* <DEDUP_REMOVED lines=43> */
.L_x_36721:
[----:B------:R-:W-:Y:S05]  /*7150*/  BSYNC.RECONVERGENT B2 ;  /* 0x0000000000027941 */ /* 0x000fea0003800200 */
.L_x_36720:
        /* <DEDUP_REMOVED lines=9> */
.L_x_36719:
[----:B------:R-:W-:Y:S05]  /*71f0*/  BSYNC.RECONVERGENT B1 ;  /* 0x0000000000017941 */ /* 0x000fea0003800200 */
.L_x_36718:
        /* <DEDUP_REMOVED lines=17> */
.L_x_36729:
        /* <DEDUP_REMOVED lines=13> */
.L_x_36731:
[----:B------:R-:W-:Y:S05]  /*73e0*/  BSYNC.RECONVERGENT B3 ;  /* 0x0000000000037941 */ /* 0x000fea0003800200 */
.L_x_36730:
        /* <DEDUP_REMOVED lines=43> */
.L_x_36728:
[----:B------:R-:W-:Y:S05]  /*76a0*/  BSYNC.RECONVERGENT B2 ;  /* 0x0000000000027941 */ /* 0x000fea0003800200 */
.L_x_36727:
        /* <DEDUP_REMOVED lines=9> */
.L_x_36726:
[----:B------:R-:W-:Y:S05]  /*7740*/  BSYNC.RECONVERGENT B1 ;  /* 0x0000000000017941 */ /* 0x000fea0003800200 */
.L_x_36725:
        /* <DEDUP_REMOVED lines=16> */
.L_x_36735:
        /* <DEDUP_REMOVED lines=13> */
.L_x_36737:
[----:B------:R-:W-:Y:S05]  /*7920*/  BSYNC.RECONVERGENT B2 ;  /* 0x0000000000027941 */ /* 0x000fea0003800200 */
.L_x_36736:
        /* <DEDUP_REMOVED lines=43> */
.L_x_36734:
[----:B------:R-:W-:Y:S05]  /*7be0*/  BSYNC.RECONVERGENT B1 ;  /* 0x0000000000017941 */ /* 0x000fea0003800200 */
.L_x_36733:
        /* <DEDUP_REMOVED lines=8> */
[----:B------:R-:W-:Y:S01]  /*7c70*/  FFMA.FTZ R119, R120, R31, R107 ;  /* 0x0000001f78777223 */ /* 0x000fe2000001006b */
[----:B------:R-:W-:Y:S06]  /*7c80*/  BRA `(.L_x_36732) ;  /* 0x0000001400547947 */ /* 0x000fec0003800000 */
.L_x_36710:
[----:B------:R-:W-:Y:S01]  /*7c90*/  BSSY.RECONVERGENT B1, `(.L_x_36738) ;  /* 0x0000057000017945 */ /* 0x000fe20003800200 */
[----:B-1----:R-:W-:Y:S01]  /*7ca0*/  IMAD.MOV.U32 R120, RZ, RZ, R119 ;  /* 0x000000ffff787224 */ /* 0x002fe200078e0077 */
[----:B------:R-:W-:Y:S01]  /*7cb0*/  MOV R122, R118 ;  /* 0x00000076007a7202 */ /* 0x000fe20000000f00 */
        /* <DEDUP_REMOVED lines=18> */
.L_x_36742:
        /* <DEDUP_REMOVED lines=13> */
.L_x_36744:
[----:B------:R-:W-:Y:S05]  /*7eb0*/  BSYNC.RECONVERGENT B3 ;  /* 0x0000000000037941 */ /* 0x000fea0003800200 */
.L_x_36743:
        /* <DEDUP_REMOVED lines=42> */
.L_x_36741:
[----:B------:R-:W-:Y:S05]  /*8160*/  BSYNC.RECONVERGENT B2 ;  /* 0x0000000000027941 */ /* 0x000fea0003800200 */
.L_x_36740:
        /* <DEDUP_REMOVED lines=9> */
.L_x_36739:
[----:B------:R-:W-:Y:S05]  /*8200*/  BSYNC.RECONVERGENT B1 ;  /* 0x0000000000017941 */ /* 0x000fea0003800200 */
.L_x_36738:
        /* <DEDUP_REMOVED lines=17> */
.L_x_36749:
        /* <DEDUP_REMOVED lines=13> */
.L_x_36751:
[----:B------:R-:W-:Y:S05]  /*83f0*/  BSYNC.RECONVERGENT B3 ;  /* 0x0000000000037941 */ /* 0x000fea0003800200 */
.L_x_36750:
        /* <DEDUP_REMOVED lines=43> */
.L_x_36748:
[----:B------:R-:W-:Y:S05]  /*86b0*/  BSYNC.RECONVERGENT B2 ;  /* 0x0000000000027941 */ /* 0x000fea0003800200 */
.L_x_36747:
        /* <DEDUP_REMOVED lines=9> */
.L_x_36746:
[----:B------:R-:W-:Y:S05]  /*8750*/  BSYNC.RECONVERGENT B1 ;  /* 0x0000000000017941 */ /* 0x000fea0003800200 */
.L_x_36745:
        /* <DEDUP_REMOVED lines=17> */
.L_x_36756:
        /* <DEDUP_REMOVED lines=13> */
.L_x_36758:
[----:B------:R-:W-:Y:S05]  /*8940*/  BSYNC.RECONVERGENT B3 ;  /* 0x0000000000037941 */ /* 0x000fea0003800200 */
.L_x_36757:
        /* <DEDUP_REMOVED lines=43> */
.L_x_36755:
[----:B------:R-:W-:Y:S05]  /*8c00*/  BSYNC.RECONVERGENT B2 ;  /* 0x0000000000027941 */ /* 0x000fea0003800200 */
.L_x_36754:
        /* <DEDUP_REMOVED lines=9> */
.L_x_36753:
[----:B------:R-:W-:Y:S05]  /*8ca0*/  BSYNC.RECONVERGENT B1 ;  /* 0x0000000000017941 */ /* 0x000fea0003800200 */
.L_x_36752:
        /* <DEDUP_REMOVED lines=16> */
.L_x_36761:
        /* <DEDUP_REMOVED lines=13> */
.L_x_36763:
[----:B------:R-:W-:Y:S05]  /*8e80*/  BSYNC.RECONVERGENT B2 ;  /* 0x0000000000027941 */ /* 0x000fea0003800200 */
.L_x_36762:
        /* <DEDUP_REMOVED lines=43> */
.L_x_36760:
[----:B------:R-:W-:Y:S05]  /*9140*/  BSYNC.RECONVERGENT B1 ;  /* 0x0000000000017941 */ /* 0x000fea0003800200 */
.L_x_36759:
        /* <DEDUP_REMOVED lines=9> */
.L_x_36732:
[----:B------:R-:W-:Y:S05]  /*91e0*/  BSYNC.RECONVERGENT B0 ;  /* 0x0000000000007941 */ /* 0x000fea0003800200 */
.L_x_36709:
        /* <DEDUP_REMOVED lines=23> */
.L_x_36765:
[----:B------:R-:W-:Y:S05]  /*9360*/  BSYNC.RECONVERGENT B0 ;  /* 0x0000000000007941 */ /* 0x000fea0003800200 */
.L_x_36764:
        /* <DEDUP_REMOVED lines=26> */
.L_x_36772:
        /* <DEDUP_REMOVED lines=13> */
.L_x_36774:
[----:B------:R-:W-:Y:S05]  /*95e0*/  BSYNC.RECONVERGENT B3 ;  /* 0x0000000000037941 */ /* 0x000fea0003800200 */
.L_x_36773:
        /* <DEDUP_REMOVED lines=42> */
.L_x_36771:
[----:B------:R-:W-:Y:S05]  /*9890*/  BSYNC.RECONVERGENT B2 ;  /* 0x0000000000027941 */ /* 0x000fea0003800200 */
.L_x_36770:
        /* <DEDUP_REMOVED lines=9> */
.L_x_36769:
[----:B------:R-:W-:Y:S05]  /*9930*/  BSYNC.RECONVERGENT B1 ;  /* 0x0000000000017941 */ /* 0x000fea0003800200 */
.L_x_36768:
        /* <DEDUP_REMOVED lines=17> */
.L_x_36779:
        /* <DEDUP_REMOVED lines=13> */
.L_x_36781:
[----:B------:R-:W-:Y:S05]  /*9b20*/  BSYNC.RECONVERGENT B3 ;  /* 0x0000000000037941 */ /* 0x000fea0003800200 */
.L_x_36780:
        /* <DEDUP_REMOVED lines=43> */
.L_x_36778:
[----:B------:R-:W-:Y:S05]  /*9de0*/  BSYNC.RECONVERGENT B2 ;  /* 0x0000000000027941 */ /* 0x000fea0003800200 */
.L_x_36777:
        /* <DEDUP_REMOVED lines=9> */
.L_x_36776:
[----:B------:R-:W-:Y:S05]  /*9e80*/  BSYNC.RECONVERGENT B1 ;  /* 0x0000000000017941 */ /* 0x000fea0003800200 */
.L_x_36775:
        /* <DEDUP_REMOVED lines=17> */
.L_x_36786:
        /* <DEDUP_REMOVED lines=13> */
.L_x_36788:
[----:B------:R-:W-:Y:S05]  /*a070*/  BSYNC.RECONVERGENT B3 ;  /* 0x0000000000037941 */ /* 0x000fea0003800200 */
.L_x_36787:
        /* <DEDUP_REMOVED lines=43> */
.L_x_36785:
[----:B------:R-:W-:Y:S05]  /*a330*/  BSYNC.RECONVERGENT B2 ;  /* 0x0000000000027941 */ /* 0x000fea0003800200 */
.L_x_36784:
        /* <DEDUP_REMOVED lines=9> */
.L_x_36783:
[----:B------:R-:W-:Y:S05]  /*a3d0*/  BSYNC.RECONVERGENT B1 ;  /* 0x0000000000017941 */ /* 0x000fea0003800200 */
.L_x_36782:
        /* <DEDUP_REMOVED lines=16> */
.L_x_36792:
        /* <DEDUP_REMOVED lines=13> */
.L_x_36794:
[----:B------:R-:W-:Y:S05]  /*a5b0*/  BSYNC.RECONVERGENT B2 ;  /* 0x0000000000027941 */ /* 0x000fea0003800200 */
.L_x_36793:
        /* <DEDUP_REMOVED lines=43> */
.L_x_36791:
[----:B------:R-:W-:Y:S05]  /*a870*/  BSYNC.RECONVERGENT B1 ;  /* 0x0000000000017941 */ /* 0x000fea0003800200 */
.L_x_36790:
        /* <DEDUP_REMOVED lines=10> */
.L_x_36767:
        /* <DEDUP_REMOVED lines=21> */
.L_x_36799:
        /* <DEDUP_REMOVED lines=13> */
.L_x_36801:
[----:B------:R-:W-:Y:S05]  /*ab40*/  BSYNC.RECONVERGENT B3 ;  /* 0x0000000000037941 */ /* 0x000fea0003800200 */
.L_x_36800:
        /* <DEDUP_REMOVED lines=42> */
.L_x_36798:
[----:B------:R-:W-:Y:S05]  /*adf0*/  BSYNC.RECONVERGENT B2 ;  /* 0x0000000000027941 */ /* 0x000fea0003800200 */
.L_x_36797:
        /* <DEDUP_REMOVED lines=9> */
.L_x_36796:
[----:B------:R-:W-:Y:S05]  /*ae90*/  BSYNC.RECONVERGENT B1 ;  /* 0x0000000000017941 */ /* 0x000fea0003800200 */
.L_x_36795:
        /* <DEDUP_REMOVED lines=17> */
.L_x_36806:
        /* <DEDUP_REMOVED lines=13> */
.L_x_36808:
[----:B------:R-:W-:Y:S05]  /*b080*/  BSYNC.RECONVERGENT B3 ;  /* 0x0000000000037941 */ /* 0x000fea0003800200 */
.L_x_36807:
        /* <DEDUP_REMOVED lines=43> */
.L_x_36805:
[----:B------:R-:W-:Y:S05]  /*b340*/  BSYNC.RECONVERGENT B2 ;  /* 0x0000000000027941 */ /* 0x000fea0003800200 */
.L_x_36804:
        /* <DEDUP_REMOVED lines=9> */
.L_x_36803:
[----:B------:R-:W-:Y:S05]  /*b3e0*/  BSYNC.RECONVERGENT B1 ;  /* 0x0000000000017941 */ /* 0x000fea0003800200 */
.L_x_36802:
        /* <DEDUP_REMOVED lines=17> */
.L_x_36813:
        /* <DEDUP_REMOVED lines=13> */
.L_x_36815:
[----:B------:R-:W-:Y:S05]  /*b5d0*/  BSYNC.RECONVERGENT B3 ;  /* 0x0000000000037941 */ /* 0x000fea0003800200 */
.L_x_36814:
        /* <DEDUP_REMOVED lines=43> */
.L_x_36812:
[----:B------:R-:W-:Y:S05]  /*b890*/  BSYNC.RECONVERGENT B2 ;  /* 0x0000000000027941 */ /* 0x000fea0003800200 */
.L_x_36811:
        /* <DEDUP_REMOVED lines=9> */
.L_x_36810:
[----:B------:R-:W-:Y:S05]  /*b930*/  BSYNC.RECONVERGENT B1 ;  /* 0x0000000000017941 */ /* 0x000fea0003800200 */
.L_x_36809:
        /* <DEDUP_REMOVED lines=16> */
.L_x_36818:
        /* <DEDUP_REMOVED lines=13> */
.L_x_36820:
[----:B------:R-:W-:Y:S05]  /*bb10*/  BSYNC.RECONVERGENT B2 ;  /* 0x0000000000027941 */ /* 0x000fea0003800200 */
.L_x_36819:
        /* <DEDUP_REMOVED lines=43> */
.L_x_36817:
[----:B------:R-:W-:Y:S05]  /*bdd0*/  BSYNC.RECONVERGENT B1 ;  /* 0x0000000000017941 */ /* 0x000fea0003800200 */
.L_x_36816:
        /* <DEDUP_REMOVED lines=9> */
.L_x_36789:
[----:B------:R-:W-:Y:S05]  /*be70*/  BSYNC.RECONVERGENT B0 ;  /* 0x0000000000007941 */ /* 0x000fea0003800200 */
.L_x_36766:
        /* <DEDUP_REMOVED lines=23> */
.L_x_36822:
[----:B------:R-:W-:Y:S05]  /*bff0*/  BSYNC.RECONVERGENT B0 ;  /* 0x0000000000007941 */ /* 0x000fea0003800200 */
.L_x_36821:
        /* <DEDUP_REMOVED lines=26> */
.L_x_36829:
        /* <DEDUP_REMOVED lines=13> */
.L_x_36831:
[----:B------:R-:W-:Y:S05]  /*c270*/  BSYNC.RECONVERGENT B3 ;  /* 0x0000000000037941 */ /* 0x000fea0003800200 */
.L_x_36830:
        /* <DEDUP_REMOVED lines=42> */
.L_x_36828:
[----:B------:R-:W-:Y:S05]  /*c520*/  BSYNC.RECONVERGENT B2 ;  /* 0x0000000000027941 */ /* 0x000fea0003800200 */
.L_x_36827:
        /* <DEDUP_REMOVED lines=9> */
.L_x_36826:
[----:B------:R-:W-:Y:S05]  /*c5c0*/  BSYNC.RECONVERGENT B1 ;  /* 0x0000000000017941 */ /* 0x000fea0003800200 */
.L_x_36825:
        /* <DEDUP_REMOVED lines=17> */
.L_x_36836:
        /* <DEDUP_REMOVED lines=13> */
.L_x_36838:
[----:B------:R-:W-:Y:S05]  /*c7b0*/  BSYNC.RECONVERGENT B3 ;  /* 0x0000000000037941 */ /* 0x000fea0003800200 */
.L_x_36837:
        /* <DEDUP_REMOVED lines=43> */
.L_x_36835:
[----:B------:R-:W-:Y:S05]  /*ca70*/  BSYNC.RECONVERGENT B2 ;  /* 0x0000000000027941 */ /* 0x000fea0003800200 */
.L_x_36834:
        /* <DEDUP_REMOVED lines=9> */
.L_x_36833:
[----:B------:R-:W-:Y:S05]  /*cb10*/  BSYNC.RECONVERGENT B1 ;  /* 0x0000000000017941 */ /* 0x000fea0003800200 */
.L_x_36832:
        /* <DEDUP_REMOVED lines=17> */
.L_x_36843:
        /* <DEDUP_REMOVED lines=13> */
.L_x_36845:
[----:B------:R-:W-:Y:S05]  /*cd00*/  BSYNC.RECONVERGENT B3 ;  /* 0x0000000000037941 */ /* 0x000fea0003800200 */
.L_x_36844:
        /* <DEDUP_REMOVED lines=43> */
.L_x_36842:
[----:B------:R-:W-:Y:S05]  /*cfc0*/  BSYNC.RECONVERGENT B2 ;  /* 0x0000000000027941 */ /* 0x000fea0003800200 */
.L_x_36841:
        /* <DEDUP_REMOVED lines=9> */
.L_x_36840:
[----:B------:R-:W-:Y:S05]  /*d060*/  BSYNC.RECONVERGENT B1 ;  /* 0x0000000000017941 */ /* 0x000fea0003800200 */
.L_x_36839:
        /* <DEDUP_REMOVED lines=16> */
.L_x_36849:
        /* <DEDUP_REMOVED lines=13> */
.L_x_36851:
[----:B------:R-:W-:Y:S05]  /*d240*/  BSYNC.RECONVERGENT B2 ;  /* 0x0000000000027941 */ /* 0x000fea0003800200 */
.L_x_36850:
        /* <DEDUP_REMOVED lines=43> */
.L_x_36848:
[----:B------:R-:W-:Y:S05]  /*d500*/  BSYNC.RECONVERGENT B1 ;  /* 0x0000000000017941 */ /* 0x000fea0003800200 */
.L_x_36847:
        /* <DEDUP_REMOVED lines=10> */
.L_x_36824:
        /* <DEDUP_REMOVED lines=21> */
.L_x_36856:
        /* <DEDUP_REMOVED lines=13> */
.L_x_36858:
[----:B------:R-:W-:Y:S05]  /*d7d0*/  BSYNC.RECONVERGENT B3 ;  /* 0x0000000000037941 */ /* 0x000fea0003800200 */
.L_x_36857:
        /* <DEDUP_REMOVED lines=42> */
.L_x_36855:
[----:B------:R-:W-:Y:S05]  /*da80*/  BSYNC.RECONVERGENT B2 ;  /* 0x0000000000027941 */ /* 0x000fea0003800200 */
.L_x_36854:
        /* <DEDUP_REMOVED lines=9> */
.L_x_36853:
[----:B------:R-:W-:Y:S05]  /*db20*/  BSYNC.RECONVERGENT B1 ;  /* 0x0000000000017941 */ /* 0x000fea0003800200 */
.L_x_36852:
        /* <DEDUP_REMOVED lines=17> */
.L_x_36863:
        /* <DEDUP_REMOVED lines=13> */
.L_x_36865:
[----:B------:R-:W-:Y:S05]  /*dd10*/  BSYNC.RECONVERGENT B3 ;  /* 0x0000000000037941 */ /* 0x000fea0003800200 */
.L_x_36864:
        /* <DEDUP_REMOVED lines=43> */
.L_x_36862:
[----:B------:R-:W-:Y:S05]  /*dfd0*/  BSYNC.RECONVERGENT B2 ;  /* 0x0000000000027941 */ /* 0x000fea0003800200 */
.L_x_36861:
        /* <DEDUP_REMOVED lines=9> */
.L_x_36860:
[----:B------:R-:W-:Y:S05]  /*e070*/  BSYNC.RECONVERGENT B1 ;  /* 0x0000000000017941 */ /* 0x000fea0003800200 */
.L_x_36859:
        /* <DEDUP_REMOVED lines=17> */
.L_x_36870:
        /* <DEDUP_REMOVED lines=13> */
.L_x_36872:
[----:B------:R-:W-:Y:S05]  /*e260*/  BSYNC.RECONVERGENT B3 ;  /* 0x0000000000037941 */ /* 0x000fea0003800200 */
.L_x_36871:
        /* <DEDUP_REMOVED lines=43> */
.L_x_36869:
[----:B------:R-:W-:Y:S05]  /*e520*/  BSYNC.RECONVERGENT B2 ;  /* 0x0000000000027941 */ /* 0x000fea0003800200 */
.L_x_36868:
        /* <DEDUP_REMOVED lines=9> */
.L_x_36867:
[----:B------:R-:W-:Y:S05]  /*e5c0*/  BSYNC.RECONVERGENT B1 ;  /* 0x0000000000017941 */ /* 0x000fea0003800200 */
.L_x_36866:
        /* <DEDUP_REMOVED lines=16> */
.L_x_36875:
        /* <DEDUP_REMOVED lines=13> */
.L_x_36877:
[----:B------:R-:W-:Y:S05]  /*e7a0*/  BSYNC.RECONVERGENT B2 ;  /* 0x0000000000027941 */ /* 0x000fea0003800200 */
.L_x_36876:
        /* <DEDUP_REMOVED lines=43> */
.L_x_36874:
[----:B------:R-:W-:Y:S05]  /*ea60*/  BSYNC.RECONVERGENT B1 ;  /* 0x0000000000017941 */ /* 0x000fea0003800200 */
.L_x_36873:
        /* <DEDUP_REMOVED lines=9> */
.L_x_36846:
[----:B------:R-:W-:Y:S05]  /*eb00*/  BSYNC.RECONVERGENT B0 ;  /* 0x0000000000007941 */ /* 0x000fea0003800200 */
.L_x_36823:
        /* <DEDUP_REMOVED lines=23> */
.L_x_36879:
[----:B------:R-:W-:Y:S05]  /*ec80*/  BSYNC.RECONVERGENT B0 ;  /* 0x0000000000007941 */ /* 0x000fea0003800200 */
.L_x_36878:
        /* <DEDUP_REMOVED lines=26> */
.L_x_36886:
        /* <DEDUP_REMOVED lines=13> */
.L_x_36888:
[----:B------:R-:W-:Y:S05]  /*ef00*/  BSYNC.RECONVERGENT B3 ;  /* 0x0000000000037941 */ /* 0x000fea0003800200 */
.L_x_36887:
        /* <DEDUP_REMOVED lines=42> */
.L_x_36885:
[----:B------:R-:W-:Y:S05]  /*f1b0*/  BSYNC.RECONVERGENT B2 ;  /* 0x0000000000027941 */ /* 0x000fea0003800200 */
.L_x_36884:
        /* <DEDUP_REMOVED lines=9> */
.L_x_36883:
[----:B------:R-:W-:Y:S05]  /*f250*/  BSYNC.RECONVERGENT B1 ;  /* 0x0000000000017941 */ /* 0x000fea0003800200 */
.L_x_36882:
        /* <DEDUP_REMOVED lines=17> */
.L_x_36893:
        /* <DEDUP_REMOVED lines=13> */
.L_x_36895:
[----:B------:R-:W-:Y:S05]  /*f440*/  BSYNC.RECONVERGENT B3 ;  /* 0x0000000000037941 */ /* 0x000fea0003800200 */
.L_x_36894:
        /* <DEDUP_REMOVED lines=43> */
.L_x_36892:
[----:B------:R-:W-:Y:S05]  /*f700*/  BSYNC.RECONVERGENT B2 ;  /* 0x0000000000027941 */ /* 0x000fea0003800200 */
.L_x_36891:
        /* <DEDUP_REMOVED lines=9> */
.L_x_36890:
[----:B------:R-:W-:Y:S05]  /*f7a0*/  BSYNC.RECONVERGENT B1 ;  /* 0x0000000000017941 */ /* 0x000fea0003800200 */
.L_x_36889:
        /* <DEDUP_REMOVED lines=17> */
.L_x_36900:
        /* <DEDUP_REMOVED lines=13> */
.L_x_36902:
[----:B------:R-:W-:Y:S05]  /*f990*/  BSYNC.RECONVERGENT B3 ;  /* 0x0000000000037941 */ /* 0x000fea0003800200 */
.L_x_36901:
        /* <DEDUP_REMOVED lines=43> */
.L_x_36899:
[----:B------:R-:W-:Y:S05]  /*fc50*/  BSYNC.RECONVERGENT B2 ;  /* 0x0000000000027941 */ /* 0x000fea0003800200 */
.L_x_36898:
        /* <DEDUP_REMOVED lines=9> */
.L_x_36897:
[----:B------:R-:W-:Y:S05]  /*fcf0*/  BSYNC.RECONVERGENT B1 ;  /* 0x0000000000017941 */ /* 0x000fea0003800200 */
.L_x_36896:
        /* <DEDUP_REMOVED lines=16> */
.L_x_36906:
        /* <DEDUP_REMOVED lines=13> */
.L_x_36908:
[----:B------:R-:W-:Y:S05]  /*fed0*/  BSYNC.RECONVERGENT B2 ;  /* 0x0000000000027941 */ /* 0x000fea0003800200 */
.L_x_36907:
        /* <DEDUP_REMOVED lines=43> */
.L_x_36905:
[----:B------:R-:W-:Y:S05]  /*10190*/  BSYNC.RECONVERGENT B1 ;  /* 0x0000000000017941 */ /* 0x000fea0003800200 */
.L_x_36904:
        /* <DEDUP_REMOVED lines=10> */
.L_x_36881:
        /* <DEDUP_REMOVED lines=21> */
.L_x_36913:
        /* <DEDUP_REMOVED lines=13> */
.L_x_36915:
[----:B------:R-:W-:Y:S05]  /*10460*/  BSYNC.RECONVERGENT B3 ;  /* 0x0000000000037941 */ /* 0x000fea0003800200 */
.L_x_36914:
        /* <DEDUP_REMOVED lines=42> */
.L_x_36912:
[----:B------:R-:W-:Y:S05]  /*10710*/  BSYNC.RECONVERGENT B2 ;  /* 0x0000000000027941 */ /* 0x000fea0003800200 */
.L_x_36911:
        /* <DEDUP_REMOVED lines=9> */
.L_x_36910:
[----:B------:R-:W-:Y:S05]  /*107b0*/  BSYNC.RECONVERGENT B1 ;  /* 0x0000000000017941 */ /* 0x000fea0003800200 */
.L_x_36909:
        /* <DEDUP_REMOVED lines=17> */
.L_x_36920:
        /* <DEDUP_REMOVED lines=13> */
.L_x_36922:
[----:B------:R-:W-:Y:S05]  /*109a0*/  BSYNC.RECONVERGENT B3 ;  /* 0x0000000000037941 */ /* 0x000fea0003800200 */
.L_x_36921:
        /* <DEDUP_REMOVED lines=43> */
.L_x_36919:
[----:B------:R-:W-:Y:S05]  /*10c60*/  BSYNC.RECONVERGENT B2 ;  /* 0x0000000000027941 */ /* 0x000fea0003800200 */
.L_x_36918:
        /* <DEDUP_REMOVED lines=9> */
.L_x_36917:
[----:B------:R-:W-:Y:S05]  /*10d00*/  BSYNC.RECONVERGENT B1 ;  /* 0x0000000000017941 */ /* 0x000fea0003800200 */
.L_x_36916:
        /* <DEDUP_REMOVED lines=17> */
.L_x_36927:
        /* <DEDUP_REMOVED lines=13> */
.L_x_36929:
[----:B------:R-:W-:Y:S05]  /*10ef0*/  BSYNC.RECONVERGENT B3 ;  /* 0x0000000000037941 */ /* 0x000fea0003800200 */
.L_x_36928:
        /* <DEDUP_REMOVED lines=43> */
.L_x_36926:
[----:B------:R-:W-:Y:S05]  /*111b0*/  BSYNC.RECONVERGENT B2 ;  /* 0x0000000000027941 */ /* 0x000fea0003800200 */
.L_x_36925:
        /* <DEDUP_REMOVED lines=9> */
.L_x_36924:
[----:B------:R-:W-:Y:S05]  /*11250*/  BSYNC.RECONVERGENT B1 ;  /* 0x0000000000017941 */ /* 0x000fea0003800200 */
.L_x_36923:
        /* <DEDUP_REMOVED lines=16> */
.L_x_36932:
        /* <DEDUP_REMOVED lines=13> */
.L_x_36934:
[----:B------:R-:W-:Y:S05]  /*11430*/  BSYNC.RECONVERGENT B2 ;  /* 0x0000000000027941 */ /* 0x000fea0003800200 */
.L_x_36933:
        /* <DEDUP_REMOVED lines=43> */
.L_x_36931:
[----:B------:R-:W-:Y:S05]  /*116f0*/  BSYNC.RECONVERGENT B1 ;  /* 0x0000000000017941 */ /* 0x000fea0003800200 */
.L_x_36930:
        /* <DEDUP_REMOVED lines=9> */
.L_x_36903:
[----:B------:R-:W-:Y:S05]  /*11790*/  BSYNC.RECONVERGENT B0 ;  /* 0x0000000000007941 */ /* 0x000fea0003800200 */
.L_x_36880:
        /* <DEDUP_REMOVED lines=23> */
.L_x_36936:
[----:B------:R-:W-:Y:S05]  /*11910*/  BSYNC.RECONVERGENT B0 ;  /* 0x0000000000007941 */ /* 0x000fea0003800200 */
.L_x_36935:
        /* <DEDUP_REMOVED lines=26> */
.L_x_36943:
        /* <DEDUP_REMOVED lines=13> */
.L_x_36945:
[----:B------:R-:W-:Y:S05]  /*11b90*/  BSYNC.RECONVERGENT B3 ;  /* 0x0000000000037941 */ /* 0x000fea0003800200 */
.L_x_36944:
        /* <DEDUP_REMOVED lines=42> */
.L_x_36942:
[----:B------:R-:W-:Y:S05]  /*11e40*/  BSYNC.RECONVERGENT B2 ;  /* 0x0000000000027941 */ /* 0x000fea0003800200 */
.L_x_36941:
        /* <DEDUP_REMOVED lines=9> */
.L_x_36940:
[----:B------:R-:W-:Y:S05]  /*11ee0*/  BSYNC.RECONVERGENT B1 ;  /* 0x0000000000017941 */ /* 0x000fea0003800200 */
.L_x_36939:
        /* <DEDUP_REMOVED lines=17> */
.L_x_36950:
        /* <DEDUP_REMOVED lines=13> */
.L_x_36952:
[----:B------:R-:W-:Y:S05]  /*120d0*/  BSYNC.RECONVERGENT B3 ;  /* 0x0000000000037941 */ /* 0x000fea0003800200 */
.L_x_36951:
        /* <DEDUP_REMOVED lines=43> */
.L_x_36949:
[----:B------:R-:W-:Y:S05]  /*12390*/  BSYNC.RECONVERGENT B2 ;  /* 0x0000000000027941 */ /* 0x000fea0003800200 */
.L_x_36948:
        /* <DEDUP_REMOVED lines=9> */
.L_x_36947:
[----:B------:R-:W-:Y:S05]  /*12430*/  BSYNC.RECONVERGENT B1 ;  /* 0x0000000000017941 */ /* 0x000fea0003800200 */
.L_x_36946:
        /* <DEDUP_REMOVED lines=17> */
.L_x_36957:
        /* <DEDUP_REMOVED lines=13> */
.L_x_36959:
[----:B------:R-:W-:Y:S05]  /*12620*/  BSYNC.RECONVERGENT B3 ;  /* 0x0000000000037941 */ /* 0x000fea0003800200 */
.L_x_36958:
        /* <DEDUP_REMOVED lines=43> */
.L_x_36956:
[----:B------:R-:W-:Y:S05]  /*128e0*/  BSYNC.RECONVERGENT B2 ;  /* 0x0000000000027941 */ /* 0x000fea0003800200 */
.L_x_36955:
        /* <DEDUP_REMOVED lines=9> */
.L_x_36954:
[----:B------:R-:W-:Y:S05]  /*12980*/  BSYNC.RECONVERGENT B1 ;  /* 0x0000000000017941 */ /* 0x000fea0003800200 */
.L_x_36953:
        /* <DEDUP_REMOVED lines=16> */
.L_x_36963:
        /* <DEDUP_REMOVED lines=13> */
.L_x_36965:
[----:B------:R-:W-:Y:S05]  /*12b60*/  BSYNC.RECONVERGENT B2 ;  /* 0x0000000000027941 */ /* 0x000fea0003800200 */
.L_x_36964:
        /* <DEDUP_REMOVED lines=43> */
.L_x_36962:
[----:B------:R-:W-:Y:S05]  /*12e20*/  BSYNC.RECONVERGENT B1 ;  /* 0x0000000000017941 */ /* 0x000fea0003800200 */
.L_x_36961:
        /* <DEDUP_REMOVED lines=10> */
.L_x_36938:
        /* <DEDUP_REMOVED lines=21> */
.L_x_36970:
        /* <DEDUP_REMOVED lines=13> */
.L_x_36972:
[----:B------:R-:W-:Y:S05]  /*130f0*/  BSYNC.RECONVERGENT B3 ;  /* 0x0000000000037941 */ /* 0x000fea0003800200 */
.L_x_36971:
        /* <DEDUP_REMOVED lines=43> */
.L_x_36969:
[----:B------:R-:W-:Y:S05]  /*133b0*/  BSYNC.RECONVERGENT B2 ;  /* 0x0000000000027941 */ /* 0x000fea0003800200 */
.L_x_36968:
        /* <DEDUP_REMOVED lines=9> */
.L_x_36967:
[----:B------:R-:W-:Y:S05]  /*13450*/  BSYNC.RECONVERGENT B1 ;  /* 0x0000000000017941 */ /* 0x000fea0003800200 */
.L_x_36966:
        /* <DEDUP_REMOVED lines=17> */
.L_x_36977:
        /* <DEDUP_REMOVED lines=13> */
.L_x_36979:
[----:B------:R-:W-:Y:S05]  /*13640*/  BSYNC.RECONVERGENT B3 ;  /* 0x0000000000037941 */ /* 0x000fea0003800200 */
.L_x_36978:
        /* <DEDUP_REMOVED lines=43> */
.L_x_36976:
[----:B------:R-:W-:Y:S05]  /*13900*/  BSYNC.RECONVERGENT B2 ;  /* 0x0000000000027941 */ /* 0x000fea0003800200 */
.L_x_36975:
        /* <DEDUP_REMOVED lines=9> */
.L_x_36974:
[----:B------:R-:W-:Y:S05]  /*139a0*/  BSYNC.RECONVERGENT B1 ;  /* 0x0000000000017941 */ /* 0x000fea0003800200 */
.L_x_36973:
        /* <DEDUP_REMOVED lines=17> */
.L_x_36984:
        /* <DEDUP_REMOVED lines=13> */
.L_x_36986:
[----:B------:R-:W-:Y:S05]  /*13b90*/  BSYNC.RECONVERGENT B3 ;  /* 0x0000000000037941 */ /* 0x000fea0003800200 */
.L_x_36985:
        /* <DEDUP_REMOVED lines=43> */
.L_x_36983:
[----:B------:R-:W-:Y:S05]  /*13e50*/  BSYNC.RECONVERGENT B2 ;  /* 0x0000000000027941 */ /* 0x000fea0003800200 */
.L_x_36982:
        /* <DEDUP_REMOVED lines=9> */
.L_x_36981:
[----:B------:R-:W-:Y:S05]  /*13ef0*/  BSYNC.RECONVERGENT B1 ;  /* 0x0000000000017941 */ /* 0x000fea0003800200 */
.L_x_36980:
        /* <DEDUP_REMOVED lines=16> */
.L_x_36989:
        /* <DEDUP_REMOVED lines=13> */
.L_x_36991:
[----:B------:R-:W-:Y:S05]  /*140d0*/  BSYNC.RECONVERGENT B2 ;  /* 0x0000000000027941 */ /* 0x000fea0003800200 */
.L_x_36990:
        /* <DEDUP_REMOVED lines=43> */
.L_x_36988:
[----:B------:R-:W-:Y:S05]  /*14390*/  BSYNC.RECONVERGENT B1 ;  /* 0x0000000000017941 */ /* 0x000fea0003800200 */
.L_x_36987:
        /* <DEDUP_REMOVED lines=9> */
.L_x_36960:
[----:B------:R-:W-:Y:S05]  /*14430*/  BSYNC.RECONVERGENT B0 ;  /* 0x0000000000007941 */ /* 0x000fea0003800200 */
.L_x_36937:
[C---:B------:R-:W-:Y:S01]  /*14440*/  VIADD R181, R137.reuse, 0xc0 ;  /* 0x000000c089b57836 */ /* 0x040fe20000000000 */
        /* <DEDUP_REMOVED lines=22> */
.L_x_36993:
[----:B------:R-:W-:Y:S05]  /*145b0*/  BSYNC.RECONVERGENT B0 ;  /* 0x0000000000007941 */ /* 0x000fea0003800200 */
.L_x_36992:
[----:B-----5:R1:W5:Y:S04]  /*145c0*/  @P1 LDG.E.128 R4, desc[UR6][R182.64] ;  /* 0x00000006b6041981 */ /* 0x020368000c1e1d00 */
[----:B------:R1:W5:Y:S01]  /*145d0*/  @P0 LDG.E.128 R104, desc[UR6][R184.64] ;  /* 0x00000006b8680981 */ /* 0x000362000c1e1d00 */
[----:B------:R-:W-:Y:S04]  /*145e0*/  BSSY.RECONVERGENT B0, `(.L_x_36994) ;  /* 0x00002b0000007945 */ /* 0x000fe80003800200 */
[----:B------:R-:W-:Y:S05]  /*145f0*/  @!P0 BRA `(.L_x_36995) ;  /* 0x0000001400608947 */ /* 0x000fea0003800000 */
[----:B------:R-:W-:Y:S01]  /*14600*/  ISETP.GT.AND P0, PT, R0, RZ, PT ;  /* 0x000000ff0000720c */ /* 0x000fe20003f04270 */
[----:B------:R-:W-:Y:S01]  /*14610*/  BSSY.RECONVERGENT B1, `(.L_x_36996) ;  /* 0x0000058000017945 */ /* 0x000fe20003800200 */
[----:B------:R-:W-:Y:S01]  /*14620*/  IMAD.MOV.U32 R0, RZ, RZ, R175 ;  /* 0x000000ffff007224 */ /* 0x000fe200078e00af */
        /* <DEDUP_REMOVED lines=19> */
.L_x_37000:
        /* <DEDUP_REMOVED lines=13> */
.L_x_37002:
[----:B------:R-:W-:Y:S05]  /*14830*/  BSYNC.RECONVERGENT B3 ;  /* 0x0000000000037941 */ /* 0x000fea0003800200 */
.L_x_37001:
        /* <DEDUP_REMOVED lines=43> */
.L_x_36999:
[----:B------:R-:W-:Y:S05]  /*14af0*/  BSYNC.RECONVERGENT B2 ;  /* 0x0000000000027941 */ /* 0x000fea0003800200 */
.L_x_36998:
        /* <DEDUP_REMOVED lines=9> */
.L_x_36997:
[----:B------:R-:W-:Y:S05]  /*14b90*/  BSYNC.RECONVERGENT B1 ;  /* 0x0000000000017941 */ /* 0x000fea0003800200 */
.L_x_36996:
        /* <DEDUP_REMOVED lines=17> */
.L_x_37007:
        /* <DEDUP_REMOVED lines=13> */
.L_x_37009:
[----:B------:R-:W-:Y:S05]  /*14d80*/  BSYNC.RECONVERGENT B3 ;  /* 0x0000000000037941 */ /* 0x000fea0003800200 */
.L_x_37008:
        /* <DEDUP_REMOVED lines=43> */
.L_x_37006:
[----:B------:R-:W-:Y:S05]  /*15040*/  BSYNC.RECONVERGENT B2 ;  /* 0x0000000000027941 */ /* 0x000fea0003800200 */
.L_x_37005:
        /* <DEDUP_REMOVED lines=9> */
.L_x_37004:
[----:B------:R-:W-:Y:S05]  /*150e0*/  BSYNC.RECONVERGENT B1 ;  /* 0x0000000000017941 */ /* 0x000fea0003800200 */
.L_x_37003:
        /* <DEDUP_REMOVED lines=17> */
.L_x_37014:
        /* <DEDUP_REMOVED lines=13> */
.L_x_37016:
[----:B------:R-:W-:Y:S05]  /*152d0*/  BSYNC.RECONVERGENT B3 ;  /* 0x0000000000037941 */ /* 0x000fea0003800200 */
.L_x_37015:
        /* <DEDUP_REMOVED lines=43> */
.L_x_37013:
[----:B------:R-:W-:Y:S05]  /*15590*/  BSYNC.RECONVERGENT B2 ;  /* 0x0000000000027941 */ /* 0x000fea0003800200 */
.L_x_37012:
        /* <DEDUP_REMOVED lines=9> */
.L_x_37011:
[----:B------:R-:W-:Y:S05]  /*15630*/  BSYNC.RECONVERGENT B1 ;  /* 0x0000000000017941 */ /* 0x000fea0003800200 */
.L_x_37010:
        /* <DEDUP_REMOVED lines=16> */
.L_x_37020:
        /* <DEDUP_REMOVED lines=13> */
.L_x_37022:
[----:B------:R-:W-:Y:S05]  /*15810*/  BSYNC.RECONVERGENT B2 ;  /* 0x0000000000027941 */ /* 0x000fea0003800200 */
.L_x_37021:
        /* <DEDUP_REMOVED lines=43> */
.L_x_37019:
[----:B------:R-:W-:Y:S05]  /*15ad0*/  BSYNC.RECONVERGENT B1 ;  /* 0x0000000000017941 */ /* 0x000fea0003800200 */
.L_x_37018:
        /* <DEDUP_REMOVED lines=10> */
.L_x_36995:
[----:B------:R-:W-:Y:S01]  /*15b80*/  BSSY.RECONVERGENT B1, `(.L_x_37023) ;  /* 0x0000058000017945 */ /* 0x000fe20003800200 */
[----:B------:R-:W-:Y:S01]  /*15b90*/  IMAD.MOV.U32 R0, RZ, RZ, R175 ;  /* 0x000000ffff007224 */ /* 0x000fe200078e00af */
        /* <DEDUP_REMOVED lines=19> */
.L_x_37027:
        /* <DEDUP_REMOVED lines=13> */
.L_x_37029:
[----:B------:R-:W-:Y:S05]  /*15da0*/  BSYNC.RECONVERGENT B3 ;  /* 0x0000000000037941 */ /* 0x000fea0003800200 */
.L_x_37028:
        /* <DEDUP_REMOVED lines=43> */
.L_x_37026:
[----:B------:R-:W-:Y:S05]  /*16060*/  BSYNC.RECONVERGENT B2 ;  /* 0x0000000000027941 */ /* 0x000fea0003800200 */
.L_x_37025:
        /* <DEDUP_REMOVED lines=9> */
.L_x_37024:
[----:B------:R-:W-:Y:S05]  /*16100*/  BSYNC.RECONVERGENT B1 ;  /* 0x0000000000017941 */ /* 0x000fea0003800200 */
.L_x_37023:
        /* <DEDUP_REMOVED lines=17> */
.L_x_37034:
        /* <DEDUP_REMOVED lines=13> */
.L_x_37036:
[----:B------:R-:W-:Y:S05]  /*162f0*/  BSYNC.RECONVERGENT B3 ;  /* 0x0000000000037941 */ /* 0x000fea0003800200 */
.L_x_37035:
        /* <DEDUP_REMOVED lines=43> */
.L_x_37033:
[----:B------:R-:W-:Y:S05]  /*165b0*/  BSYNC.RECONVERGENT B2 ;  /* 0x0000000000027941 */ /* 0x000fea0003800200 */
.L_x_37032:
        /* <DEDUP_REMOVED lines=9> */
.L_x_37031:
[----:B------:R-:W-:Y:S05]  /*16650*/  BSYNC.RECONVERGENT B1 ;  /* 0x0000000000017941 */ /* 0x000fea0003800200 */
.L_x_37030:
        /* <DEDUP_REMOVED lines=17> */
.L_x_37041:
        /* <DEDUP_REMOVED lines=13> */
.L_x_37043:
[----:B------:R-:W-:Y:S05]  /*16840*/  BSYNC.RECONVERGENT B3 ;  /* 0x0000000000037941 */ /* 0x000fea0003800200 */
.L_x_37042:
        /* <DEDUP_REMOVED lines=43> */
.L_x_37040:
[----:B------:R-:W-:Y:S05]  /*16b00*/  BSYNC.RECONVERGENT B2 ;  /* 0x0000000000027941 */ /* 0x000fea0003800200 */
.L_x_37039:
        /* <DEDUP_REMOVED lines=9> */
.L_x_37038:
[----:B------:R-:W-:Y:S05]  /*16ba0*/  BSYNC.RECONVERGENT B1 ;  /* 0x0000000000017941 */ /* 0x000fea0003800200 */
.L_x_37037:
        /* <DEDUP_REMOVED lines=16> */
.L_x_37046:
        /* <DEDUP_REMOVED lines=13> */
.L_x_37048:
[----:B------:R-:W-:Y:S05]  /*16d80*/  BSYNC.RECONVERGENT B2 ;  /* 0x0000000000027941 */ /* 0x000fea0003800200 */
.L_x_37047:
        /* <DEDUP_REMOVED lines=43> */
.L_x_37045:
[----:B------:R-:W-:Y:S05]  /*17040*/  BSYNC.RECONVERGENT B1 ;  /* 0x0000000000017941 */ /* 0x000fea0003800200 */
.L_x_37044:
        /* <DEDUP_REMOVED lines=9> */
.L_x_37017:
[----:B------:R-:W-:Y:S05]  /*170e0*/  BSYNC.RECONVERGENT B0 ;  /* 0x0000000000007941 */ /* 0x000fea0003800200 */
.L_x_36994:
        /* <DEDUP_REMOVED lines=35> */
[----:B------:R-:W-:Y:S01]  /*17320*/  FADD.FTZ R0, R165, R138 ;  /* 0x0000008aa5007221 */ /* 0x000fe20000010000 */
[----:B0-----:R-:W-:Y:S06]  /*17330*/  @!P1 BRA `(.L_x_37050) ;  /* 0x00000000002c9947 */ /* 0x001fec0003800000 */
[----:B------:R-:W0:Y:S01]  /*17340*/  LDC.64 R140, c[0x0][0x3b0] ;  /* 0x0000ec00ff8c7b82 */ /* 0x000e220000000a00 */
        /* <DEDUP_REMOVED lines=10> */
.L_x_37050:
[----:B------:R-:W-:Y:S05]  /*173f0*/  BSYNC.RECONVERGENT B0 ;  /* 0x0000000000007941 */ /* 0x000fea0003800200 */
.L_x_37049:
[----:B------:R-:W-:Y:S01]  /*17400*/  UMOV UR13, 0xffffffff ;  /* 0xffffffff000d7882 */ /* 0x000fe20000000000 */
[----:B------:R-:W-:Y:S02]  /*17410*/  FADD.FTZ R0, R0, R139 ;  /* 0x0000008b00007221 */ /* 0x000fe40000010000 */
[----:B------:R-:W-:Y:S05]  /*17420*/  BRA.DIV UR13, `(.L_x_37051) ;  /* 0x0000000e0da87947 */ /* 0x000fea000b800000 */
[----:B------:R-:W2:Y:S02]  /*17430*/  SHFL.BFLY PT, R141, R0, 0x1, 0x1f ;  /* 0x0c201f00008d7f89 */ /* 0x000ea400000e0000 */
[----:B--2---:R-:W-:-:S05]  /*17440*/  FADD.FTZ R164, R0, R141 ;  /* 0x0000008d00a47221 */ /* 0x004fca0000010000 */
[----:B------:R-:W0:Y:S02]  /*17450*/  SHFL.BFLY PT, R141, R164, 0x2, 0x1f ;  /* 0x0c401f00a48d7f89 */ /* 0x000e2400000e0000 */
[----:B0-----:R-:W-:-:S05]  /*17460*/  FADD.FTZ R165, R164, R141 ;  /* 0x0000008da4a57221 */ /* 0x001fca0000010000 */
[----:B------:R-:W0:Y:S02]  /*17470*/  SHFL.BFLY PT, R140, R165, 0x4, 0x1f ;  /* 0x0c801f00a58c7f89 */ /* 0x000e2400000e0000 */
[----:B0-----:R-:W-:-:S05]  /*17480*/  FADD.FTZ R166, R165, R140 ;  /* 0x0000008ca5a67221 */ /* 0x001fca0000010000 */
[----:B------:R-:W0:Y:S02]  /*17490*/  SHFL.BFLY PT, R141, R166, 0x8, 0x1f ;  /* 0x0d001f00a68d7f89 */ /* 0x000e2400000e0000 */
[----:B0-----:R-:W-:Y:S02]  /*174a0*/  FADD.FTZ R167, R166, R141 ;  /* 0x0000008da6a77221 */ /* 0x001fe40000010000 */
[----:B------:R-:W0:Y:S03]  /*174b0*/  LDC R141, c[0x0][0x400] ;  /* 0x00010000ff8d7b82 */ /* 0x000e260000000800 */
[----:B------:R-:W2:Y:S02]  /*174c0*/  SHFL.BFLY PT, R140, R167, 0x10, 0x1f ;  /* 0x0e001f00a78c7f89 */ /* 0x000ea400000e0000 */
[----:B--2---:R-:W-:-:S04]  /*174d0*/  FADD.FTZ R140, R167, R140 ;  /* 0x0000008ca78c7221 */ /* 0x004fc80000010000 */
        /* <DEDUP_REMOVED lines=74> */
.L_x_37066:
[----:B------:R-:W-:Y:S01]  /*17980*/  FMUL.FTZ R0, R140, R140 ;  /* 0x0000008c8c007220 */ /* 0x000fe20000410000 */
[----:B------:R-:W-:Y:S01]  /*17990*/  ISETP.NE.AND P1, PT, RZ, UR9, PT ;  /* 0x00000009ff007c0c */ /* 0x000fe2000bf25270 */
[----:B--2---:R-:W-:Y:S01]  /*179a0*/  FADD.FTZ R168, R166, R169 ;  /* 0x000000a9a6a87221 */ /* 0x004fe20000010000 */
[----:B------:R-:W2:Y:S01]  /*179b0*/  @!P0 LDC.64 R164, c[0x0][0x3c0] ;  /* 0x0000f000ffa48b82 */ /* 0x000ea20000000a00 */
[----:B------:R-:W-:Y:S01]  /*179c0*/  BSSY.RECONVERGENT B0, `(.L_x_37052) ;  /* 0x000008b000007945 */ /* 0x000fe20003800200 */
[----:B------:R-:W-:Y:S01]  /*179d0*/  FSEL R0, R0, RZ, P1 ;  /* 0x000000ff00007208 */ /* 0x000fe20000800000 */
[----:B------:R-:W-:-:S04]  /*179e0*/  FFMA.FTZ R141, R168, R141, UR12 ;  /* 0x0000000ca88d7e23 */ /* 0x000fc8000801008d */
[----:B------:R-:W-:Y:S01]  /*179f0*/  FADD.FTZ R0, R141, R0 ;  /* 0x000000008d007221 */ /* 0x000fe20000010000 */
[----:B0-----:R-:W0:Y:S03]  /*17a00*/  @!P0 LDC.64 R166, c[0x0][0x3c8] ;  /* 0x0000f200ffa68b82 */ /* 0x001e260000000a00 */
[----:B-1----:R-:W1:Y:S01]  /*17a10*/  MUFU.RSQ R183, R0 ;  /* 0x0000000000b77308 */ /* 0x002e620000001400 */
[----:B--2---:R-:W-:-:S05]  /*17a20*/  @!P0 IMAD.WIDE R164, R157, 0x4, R164 ;  /* 0x000000049da48825 */ /* 0x004fca00078e02a4 */
[----:B------:R2:W-:Y:S01]  /*17a30*/  @!P0 STG.E desc[UR6][R164.64], R140 ;  /* 0x0000008ca4008986 */ /* 0x0005e2000c101906 */
[----:B0-----:R-:W-:-:S05]  /*17a40*/  @!P0 IMAD.WIDE R166, R157, 0x4, R166 ;  /* 0x000000049da68825 */ /* 0x001fca00078e02a6 */
[----:B-1----:R2:W-:Y:S01]  /*17a50*/  @!P0 STG.E desc[UR6][R166.64], R183 ;  /* 0x000000b7a6008986 */ /* 0x0025e2000c101906 */
[----:B------:R-:W-:-:S13]  /*17a60*/  ISETP.GE.AND P0, PT, R161, 0x1, PT ;  /* 0x00000001a100780c */ /* 0x000fda0003f06270 */
[----:B--2---:R-:W-:Y:S05]  /*17a70*/  @!P0 BRA `(.L_x_37053) ;  /* 0x0000000400fc8947 */ /* 0x004fea0003800000 */
[----:B------:R-:W-:Y:S01]  /*17a80*/  FSEL R140, R140, RZ, !P1 ;  /* 0x000000ff8c8c7208 */ /* 0x000fe20004800000 */
[----:B------:R-:W-:Y:S01]  /*17a90*/  VIADD R161, R161, 0xffffffff ;  /* 0xffffffffa1a17836 */ /* 0x000fe20000000000 */
[----:B------:R-:W-:-:S03]  /*17aa0*/  LOP3.LUT R158, R163, 0x1f, RZ, 0xc0, !PT ;  /* 0x0000001fa39e7812 */ /* 0x000fc600078ec0ff */
[C---:B------:R-:W-:Y:S01]  /*17ab0*/  FADD.FTZ R166, -R140.reuse, R120 ;  /* 0x000000788ca67221 */ /* 0x040fe20000010100 */
[C---:B------:R-:W-:Y:S01]  /*17ac0*/  FADD.FTZ R167, -R140.reuse, R121 ;  /* 0x000000798ca77221 */ /* 0x040fe20000010100 */
        /* <DEDUP_REMOVED lines=8> */
[C---:B------:R-:W-:Y:S01]  /*17b50*/  FADD.FTZ R164, -R140.reuse, R113 ;  /* 0x000000718ca47221 */ /* 0x040fe20000010100 */
[----:B------:R-:W-:Y:S01]  /*17b60*/  FADD.FTZ R165, -R140, R115 ;  /* 0x000000738ca57221 */ /* 0x000fe20000010100 */
[----:B------:R-:W-:Y:S01]  /*17b70*/  LEA.HI R161, R0, R161, RZ, 0x2 ;  /* 0x000000a100a17211 */ /* 0x000fe200078f10ff */
[C---:B------:R-:W-:Y:S01]  /*17b80*/  FMUL.FTZ R113, R183.reuse, R112 ;  /* 0x00000070b7717220 */ /* 0x040fe20000410000 */
[C---:B------:R-:W-:Y:S01]  /*17b90*/  FMUL.FTZ R115, R183.reuse, R114 ;  /* 0x00000072b7737220 */ /* 0x040fe20000410000 */
[C---:B------:R-:W-:Y:S01]  /*17ba0*/  FADD.FTZ R160, -R140.reuse, R111 ;  /* 0x0000006f8ca07221 */ /* 0x040fe20000010100 */
[C---:B------:R-:W-:Y:S01]  /*17bb0*/  FADD.FTZ R170, -R140.reuse, R127 ;  /* 0x0000007f8caa7221 */ /* 0x040fe20000010100 */
[C---:B------:R-:W-:Y:S01]  /*17bc0*/  FMUL.FTZ R114, R183.reuse, R117 ;  /* 0x00000075b7727220 */ /* 0x040fe20000410000 */
[C---:B------:R-:W-:Y:S01]  /*17bd0*/  FADD.FTZ R141, -R140.reuse, R109 ;  /* 0x0000006d8c8d7221 */ /* 0x040fe20000010100 */
[C---:B------:R-:W-:Y:S01]  /*17be0*/  FADD.FTZ R110, -R140.reuse, R110 ;  /* 0x0000006e8c6e7221 */ /* 0x040fe20000010100 */
[C---:B------:R-:W-:Y:S01]  /*17bf0*/  FMUL.FTZ R127, R183.reuse, R118 ;  /* 0x00000076b77f7220 */ /* 0x040fe20000410000 */
[----:B------:R-:W-:Y:S01]  /*17c00*/  FMUL.FTZ R109, R183, R108 ;  /* 0x0000006cb76d7220 */ /* 0x000fe20000410000 */
[----:B------:R-:W-:Y:S01]  /*17c10*/  LEA.HI.SX32 R161, R161, R158, 0x1e ;  /* 0x0000009ea1a17211 */ /* 0x000fe200078ff2ff */
[C---:B------:R-:W-:Y:S01]  /*17c20*/  FADD.FTZ R119, -R140.reuse, R119 ;  /* 0x000000778c777221 */ /* 0x040fe20000010100 */
[----:B------:R-:W-:Y:S01]  /*17c30*/  FFMA.FTZ R108, R113, R96, R64 ;  /* 0x00000060716c7223 */ /* 0x000fe20000010040 */
[C---:B------:R-:W-:Y:S01]  /*17c40*/  FADD.FTZ R116, -R140.reuse, R116 ;  /* 0x000000748c747221 */ /* 0x040fe20000010100 */
[C---:B------:R-:W-:Y:S01]  /*17c50*/  FADD.FTZ R122, -R140.reuse, R122 ;  /* 0x0000007a8c7a7221 */ /* 0x040fe20000010100 */
[C---:B------:R-:W-:Y:S01]  /*17c60*/  FADD.FTZ R123, -R140.reuse, R123 ;  /* 0x0000007b8c7b7221 */ /* 0x040fe20000010100 */
[----:B------:R-:W-:Y:S01]  /*17c70*/  FADD.FTZ R129, -R140, R129 ;  /* 0x000000818c817221 */ /* 0x000fe20000010100 */
[C---:B------:R-:W-:Y:S01]  /*17c80*/  FMUL.FTZ R160, R183.reuse, R160 ;  /* 0x000000a0b7a07220 */ /* 0x040fe20000410000 */
[----:B------:R-:W-:Y:S01]  /*17c90*/  FFMA.FTZ R113, R114, R93, R61 ;  /* 0x0000005d72717223 */ /* 0x000fe2000001003d */
[C---:B------:R-:W-:Y:S01]  /*17ca0*/  FADD.FTZ R131, -R140.reuse, R131 ;  /* 0x000000838c837221 */ /* 0x040fe20000010100 */
[C---:B------:R-:W-:Y:S01]  /*17cb0*/  FADD.FTZ R135, -R140.reuse, R135 ;  /* 0x000000878c877221 */ /* 0x040fe20000010100 */
[C---:B------:R-:W-:Y:S01]  /*17cc0*/  FADD.FTZ R139, -R140.reuse, R139 ;  /* 0x0000008b8c8b7221 */ /* 0x040fe20000010100 */
[C---:B------:R-:W-:Y:S01]  /*17cd0*/  FMUL.FTZ R0, R183.reuse, R141 ;  /* 0x0000008db7007220 */ /* 0x040fe20000410000 */
[----:B------:R-:W-:Y:S01]  /*17ce0*/  FMUL.FTZ R111, R183, R110 ;  /* 0x0000006eb76f7220 */ /* 0x000fe20000410000 */
[----:B------:R-:W-:Y:S01]  /*17cf0*/  FFMA.FTZ R114, R127, R94, R62 ;  /* 0x0000005e7f727223 */ /* 0x000fe2000001003e */
[C---:B------:R-:W-:Y:S01]  /*17d00*/  FADD.FTZ R168, -R140.reuse, R124 ;  /* 0x0000007c8ca87221 */ /* 0x040fe20000010100 */
[C---:B------:R-:W-:Y:S01]  /*17d10*/  FADD.FTZ R126, -R140.reuse, R126 ;  /* 0x0000007e8c7e7221 */ /* 0x040fe20000010100 */
[C---:B------:R-:W-:Y:S01]  /*17d20*/  FADD.FTZ R133, -R140.reuse, R133 ;  /* 0x000000858c857221 */ /* 0x040fe20000010100 */
[C---:B------:R-:W-:Y:S01]  /*17d30*/  FADD.FTZ R137, -R140.reuse, R137 ;  /* 0x000000898c897221 */ /* 0x040fe20000010100 */
[----:B------:R-:W-:Y:S01]  /*17d40*/  IADD3 R127, PT, PT, R161, 0x20, RZ ;  /* 0x00000020a17f7810 */ /* 0x000fe20007ffe0ff */
        /* <DEDUP_REMOVED lines=15> */
[----:B------:R-:W-:Y:S01]  /*17e40*/  FFMA.FTZ R119, R160, R103, R71 ;  /* 0x00000067a0777223 */ /* 0x000fe20000010047 */
[C---:B------:R-:W-:Y:S01]  /*17e50*/  FMUL.FTZ R140, R183.reuse, R167 ;  /* 0x000000a7b78c7220 */ /* 0x040fe20000410000 */
[C---:B------:R-:W-:Y:S01]  /*17e60*/  FMUL.FTZ R174, R183.reuse, R131 ;  /* 0x00000083b7ae7220 */ /* 0x040fe20000410000 */
[----:B------:R-:W-:Y:S01]  /*17e70*/  FMUL.FTZ R180, R183, R135 ;  /* 0x00000087b7b47220 */ /* 0x000fe20000410000 */
[----:B------:R-:W-:Y:S01]  /*17e80*/  FFMA.FTZ R116, R109, R100, R68 ;  /* 0x000000646d747223 */ /* 0x000fe20000010044 */
[----:B------:R-:W-:Y:S01]  /*17e90*/  FFMA.FTZ R117, R0, R101, R69 ;  /* 0x0000006500757223 */ /* 0x000fe20000010045 */
[----:B------:R-:W-:Y:S01]  /*17ea0*/  FFMA.FTZ R118, R111, R102, R70 ;  /* 0x000000666f767223 */ /* 0x000fe20000010046 */
[----:B0-----:R-:W-:-:S04]  /*17eb0*/  IMAD.WIDE.U32 R122, R161, 0x10, R120 ;  /* 0x00000010a17a7825 */ /* 0x001fc800078e0078 */
[C---:B------:R-:W-:Y:S01]  /*17ec0*/  FMUL.FTZ R160, R183.reuse, R139 ;  /* 0x0000008bb7a07220 */ /* 0x040fe20000410000 */
[C---:B------:R-:W-:Y:S01]  /*17ed0*/  FMUL.FTZ R165, R183.reuse, R168 ;  /* 0x000000a8b7a57220 */ /* 0x040fe20000410000 */
[----:B------:R-:W-:Y:S01]  /*17ee0*/  FMUL.FTZ R167, R183, R126 ;  /* 0x0000007eb7a77220 */ /* 0x000fe20000410000 */
[----:B------:R-:W-:Y:S02]  /*17ef0*/  VIADD R129, R161, 0x40 ;  /* 0x00000040a1817836 */ /* 0x000fe40000000000 */
[C---:B------:R-:W-:Y:S01]  /*17f00*/  FMUL.FTZ R176, R183.reuse, R133 ;  /* 0x00000085b7b07220 */ /* 0x040fe20000410000 */
[----:B------:R-:W-:Y:S01]  /*17f10*/  FMUL.FTZ R0, R183, R137 ;  /* 0x00000089b7007220 */ /* 0x000fe20000410000 */
[----:B------:R-:W-:Y:S01]  /*17f20*/  IADD3 R131, PT, PT, R161, 0x60, RZ ;  /* 0x00000060a1837810 */ /* 0x000fe20007ffe0ff */
[----:B------:R-:W-:Y:S01]  /*17f30*/  FMUL.FTZ R168, R183, R169 ;  /* 0x000000a9b7a87220 */ /* 0x000fe20000410000 */
[C---:B------:R-:W-:Y:S01]  /*17f40*/  IADD3 R135, PT, PT, R161.reuse, 0xa0, RZ ;  /* 0x000000a0a1877810 */ /* 0x040fe20007ffe0ff */
[----:B------:R-:W-:Y:S01]  /*17f50*/  FFMA.FTZ R109, R164, R97, R65 ;  /* 0x00000061a46d7223 */ /* 0x000fe20000010041 */
[----:B------:R-:W-:Y:S01]  /*17f60*/  IADD3 R139, PT, PT, R161, 0xe0, RZ ;  /* 0x000000e0a18b7810 */ /* 0x000fe20007ffe0ff */
[----:B------:R-:W-:Y:S01]  /*17f70*/  FFMA.FTZ R110, R115, R98, R66 ;  /* 0x00000062736e7223 */ /* 0x000fe20000010042 */
[----:B------:R-:W-:Y:S01]  /*17f80*/  FFMA.FTZ R111, R112, R99, R67 ;  /* 0x00000063706f7223 */ /* 0x000fe20000010043 */
[----:B------:R-:W-:-:S02]  /*17f90*/  VIADD R133, R161, 0x80 ;  /* 0x00000080a1857836 */ /* 0x000fc40000000000 */
[----:B------:R-:W-:Y:S01]  /*17fa0*/  FMUL.FTZ R170, R183, R170 ;  /* 0x000000aab7aa7220 */ /* 0x000fe20000410000 */
[----:B------:R-:W-:Y:S02]  /*17fb0*/  VIADD R137, R161, 0xc0 ;  /* 0x000000c0a1897836 */ /* 0x000fe40000000000 */
[----:B------:R-:W-:Y:S01]  /*17fc0*/  FMUL.FTZ R169, R183, R128 ;  /* 0x00000080b7a97220 */ /* 0x000fe20000410000 */
[----:B------:R-:W-:-:S04]  /*17fd0*/  IMAD.WIDE.U32 R126, R127, 0x10, R120 ;  /* 0x000000107f7e7825 */ /* 0x000fc800078e0078 */
[----:B------:R-:W-:Y:S01]  /*17fe0*/  FMUL.FTZ R171, R183, R130 ;  /* 0x00000082b7ab7220 */ /* 0x000fe20000410000 */
[----:B------:R-:W-:Y:S01]  /*17ff0*/  FFMA.FTZ R112, R125, R92, R60 ;  /* 0x0000005c7d707223 */ /* 0x000fe2000001003c */
[----:B------:R-:W-:Y:S01]  /*18000*/  FFMA.FTZ R115, R124, R95, R63 ;  /* 0x0000005f7c737223 */ /* 0x000fe2000001003f */
[----:B------:R-:W-:-:S04]  /*18010*/  IMAD.WIDE.U32 R128, R129, 0x10, R120 ;  /* 0x0000001081807825 */ /* 0x000fc800078e0078 */
        /* <DEDUP_REMOVED lines=8> */
[----:B------:R1:W-:Y:S01]  /*180a0*/  STG.E.128 desc[UR6][R126.64], R108 ;  /* 0x0000006c7e007986 */ /* 0x0003e2000c101d06 */
[----:B------:R-:W-:-:S03]  /*180b0*/  IMAD.WIDE.U32 R132, R133, 0x10, R120 ;  /* 0x0000001085847825 */ /* 0x000fc600078e0078 */
[----:B------:R2:W-:Y:S01]  /*180c0*/  STG.E.128 desc[UR6][R128.64], R112 ;  /* 0x0000007080007986 */ /* 0x0005e2000c101d06 */
[----:B------:R-:W-:-:S04]  /*180d0*/  IMAD.WIDE.U32 R134, R135, 0x10, R120 ;  /* 0x0000001087867825 */ /* 0x000fc800078e0078 */
[----:B------:R-:W-:-:S04]  /*180e0*/  IMAD.WIDE.U32 R136, R137, 0x10, R120 ;  /* 0x0000001089887825 */ /* 0x000fc800078e0078 */
        /* <DEDUP_REMOVED lines=24> */
.L_x_37053:
[----:B------:R-:W-:Y:S05]  /*18270*/  BSYNC.RECONVERGENT B0 ;  /* 0x0000000000007941 */ /* 0x000fea0003800200 */
.L_x_37052:
[----:B0-----:R-:W0:Y:S02]  /*18280*/  LDC.64 R108, c[0x0][0x380] ;  /* 0x0000e000ff6c7b82 */ /* 0x001e240000000a00 */
[----:B0-----:R-:W-:-:S05]  /*18290*/  IMAD R157, R108, 0x4, R157 ;  /* 0x000000046c9d7824 */ /* 0x001fca00078e029d */
[----:B------:R-:W-:-:S13]  /*182a0*/  ISETP.GE.AND P0, PT, R157, R109, PT ;  /* 0x0000006d9d00720c */ /* 0x000fda0003f06270 */
[----:B------:R-:W-:Y:S05]  /*182b0*/  @!P0 BRA `(.L_x_37054) ;  /* 0xfffffe8800348947 */ /* 0x000fea000383ffff */
[----:B------:R-:W-:Y:S05]  /*182c0*/  EXIT ;  /* 0x000000000000794d */ /* 0x000fea0003800000 */
.L_x_37051:
[----:B------:R-:W-:Y:S01]  /*182d0*/  HFMA2 R173, -RZ, RZ, 0, 1.847743988037109375e-06 ;  /* 0x0000001fffad7431 */ /* 0x000fe200000001ff */
[----:B------:R-:W-:Y:S01]  /*182e0*/  BSSY B0, `(.L_x_37055) ;  /* 0x0000007000007945 */ /* 0x000fe20003800000 */
[----:B------:R-:W-:Y:S01]  /*182f0*/  MOV R171, R0 ;  /* 0x0000000000ab7202 */ /* 0x000fe20000000f00 */
[----:B------:R-:W-:Y:S02]  /*18300*/  IMAD.MOV.U32 R170, RZ, RZ, 0x1 ;  /* 0x00000001ffaa7424 */ /* 0x000fe400078e00ff */
[----:B------:R-:W-:-:S07]  /*18310*/  IMAD.MOV.U32 R168, RZ, RZ, -0x1 ;  /* 0xffffffffffa87424 */ /* 0x000fce00078e00ff */
[----:B01---5:R-:W-:Y:S05]  /*18320*/  WARPSYNC.COLLECTIVE R168, `(.L_x_37056) ;  /* 0x00000000a8087348 */ /* 0x023fea0003c00000 */
[----:B------:R2:W3:Y:S02]  /*18330*/  SHFL.BFLY P1, R169, R171, R170, R173 ;  /* 0x0c0000aaaba97389 */ /* 0x0004e400000200ad */
[----:B0123-5:R-:W-:Y:S05]  /*18340*/  ENDCOLLECTIVE ;  /* 0x000000000000791b */ /* 0x02ffea0003800000 */
.L_x_37056:
[----:B------:R-:W-:Y:S05]  /*18350*/  BSYNC B0 ;  /* 0x0000000000007941 */ /* 0x000fea0003800000 */
.L_x_37055:
        /* <DEDUP_REMOVED lines=9> */
.L_x_37057:
[----:B------:R-:W-:Y:S02]  /*183f0*/  IMAD.MOV.U32 R170, RZ, RZ, 0x4 ;  /* 0x00000004ffaa7424 */ /* 0x000fe400078e00ff */
[----:B------:R-:W-:-:S04]  /*18400*/  IMAD.MOV.U32 R141, RZ, RZ, R169 ;  /* 0x000000ffff8d7224 */ /* 0x000fc800078e00a9 */
[----:B------:R-:W-:-:S05]  /*18410*/  FADD.FTZ R165, R164, R141 ;  /* 0x0000008da4a57221 */ /* 0x000fca0000010000 */
[----:B------:R-:W-:-:S07]  /*18420*/  MOV R171, R165 ;  /* 0x000000a500ab7202 */ /* 0x000fce0000000f00 */
[----:B------:R-:W-:Y:S05]  /*18430*/  WARPSYNC.COLLECTIVE R168, `(.L_x_37058) ;  /* 0x00000000a8087348 */ /* 0x000fea0003c00000 */
[----:B------:R0:W1:Y:S02]  /*18440*/  SHFL.BFLY P1, R169, R171, R170, R173 ;  /* 0x0c0000aaaba97389 */ /* 0x00006400000200ad */
[----:B01----:R-:W-:Y:S05]  /*18450*/  ENDCOLLECTIVE ;  /* 0x000000000000791b */ /* 0x003fea0003800000 */
.L_x_37058:
[----:B------:R-:W-:Y:S01]  /*18460*/  HFMA2 R170, -RZ, RZ, 0, 4.76837158203125e-07 ;  /* 0x00000008ffaa7431 */ /* 0x000fe200000001ff */
[----:B------:R-:W-:-:S05]  /*18470*/  MOV R140, R169 ;  /* 0x000000a9008c7202 */ /* 0x000fca0000000f00 */
[----:B------:R-:W-:-:S04]  /*18480*/  FADD.FTZ R166, R165, R140 ;  /* 0x0000008ca5a67221 */ /* 0x000fc80000010000 */
[----:B------:R-:W-:-:S07]  /*18490*/  IMAD.MOV.U32 R171, RZ, RZ, R166 ;  /* 0x000000ffffab7224 */ /* 0x000fce00078e00a6 */
[----:B------:R-:W-:Y:S05]  /*184a0*/  WARPSYNC.COLLECTIVE R168, `(.L_x_37059) ;  /* 0x00000000a8087348 */ /* 0x000fea0003c00000 */
[----:B------:R0:W1:Y:S02]  /*184b0*/  SHFL.BFLY P1, R169, R171, R170, R173 ;  /* 0x0c0000aaaba97389 */ /* 0x00006400000200ad */
[----:B01----:R-:W-:Y:S05]  /*184c0*/  ENDCOLLECTIVE ;  /* 0x000000000000791b */ /* 0x003fea0003800000 */
.L_x_37059:
        /* <DEDUP_REMOVED lines=8> */
.L_x_37060:
        /* <DEDUP_REMOVED lines=72> */
.L_x_37061:
[----:B------:R-:W-:Y:S02]  /*189d0*/  IMAD.MOV.U32 R170, RZ, RZ, 0x2 ;  /* 0x00000002ffaa7424 */ /* 0x000fe400078e00ff */
[----:B------:R-:W-:-:S04]  /*189e0*/  IMAD.MOV.U32 R165, RZ, RZ, R169 ;  /* 0x000000ffffa57224 */ /* 0x000fc800078e00a9 */
[----:B------:R-:W-:-:S05]  /*189f0*/  FADD.FTZ R165, R0, R165 ;  /* 0x000000a500a57221 */ /* 0x000fca0000010000 */
[----:B------:R-:W-:-:S07]  /*18a00*/  MOV R171, R165 ;  /* 0x000000a500ab7202 */ /* 0x000fce0000000f00 */
[----:B------:R-:W-:Y:S05]  /*18a10*/  WARPSYNC.COLLECTIVE R168, `(.L_x_37062) ;  /* 0x00000000a8087348 */ /* 0x000fea0003c00000 */
[----:B------:R0:W1:Y:S02]  /*18a20*/  SHFL.BFLY P1, R169, R171, R170, R173 ;  /* 0x0c0000aaaba97389 */ /* 0x00006400000200ad */
[----:B01----:R-:W-:Y:S05]  /*18a30*/  ENDCOLLECTIVE ;  /* 0x000000000000791b */ /* 0x003fea0003800000 */
.L_x_37062:
[----:B------:R-:W-:Y:S01]  /*18a40*/  HFMA2 R170, -RZ, RZ, 0, 2.384185791015625e-07 ;  /* 0x00000004ffaa7431 */ /* 0x000fe200000001ff */
[----:B------:R-:W-:-:S05]  /*18a50*/  MOV R164, R169 ;  /* 0x000000a900a47202 */ /* 0x000fca0000000f00 */
[----:B------:R-:W-:-:S04]  /*18a60*/  FADD.FTZ R164, R165, R164 ;  /* 0x000000a4a5a47221 */ /* 0x000fc80000010000 */
[----:B------:R-:W-:-:S07]  /*18a70*/  IMAD.MOV.U32 R171, RZ, RZ, R164 ;  /* 0x000000ffffab7224 */ /* 0x000fce00078e00a4 */
[----:B------:R-:W-:Y:S05]  /*18a80*/  WARPSYNC.COLLECTIVE R168, `(.L_x_37063) ;  /* 0x00000000a8087348 */ /* 0x000fea0003c00000 */
[----:B------:R0:W1:Y:S02]  /*18a90*/  SHFL.BFLY P1, R169, R171, R170, R173 ;  /* 0x0c0000aaaba97389 */ /* 0x00006400000200ad */
[----:B01----:R-:W-:Y:S05]  /*18aa0*/  ENDCOLLECTIVE ;  /* 0x000000000000791b */ /* 0x003fea0003800000 */
.L_x_37063:
[----:B------:R-:W-:Y:S02]  /*18ab0*/  IMAD.MOV.U32 R170, RZ, RZ, 0x8 ;  /* 0x00000008ffaa7424 */ /* 0x000fe400078e00ff */
[----:B------:R-:W-:-:S04]  /*18ac0*/  IMAD.MOV.U32 R167, RZ, RZ, R169 ;  /* 0x000000ffffa77224 */ /* 0x000fc800078e00a9 */
[----:B------:R-:W-:-:S05]  /*18ad0*/  FADD.FTZ R167, R164, R167 ;  /* 0x000000a7a4a77221 */ /* 0x000fca0000010000 */
[----:B------:R-:W-:-:S07]  /*18ae0*/  MOV R171, R167 ;  /* 0x000000a700ab7202 */ /* 0x000fce0000000f00 */
[----:B------:R-:W-:Y:S05]  /*18af0*/  WARPSYNC.COLLECTIVE R168, `(.L_x_37064) ;  /* 0x00000000a8087348 */ /* 0x000fea0003c00000 */
[----:B------:R0:W1:Y:S02]  /*18b00*/  SHFL.BFLY P1, R169, R171, R170, R173 ;  /* 0x0c0000aaaba97389 */ /* 0x00006400000200ad */
[----:B01----:R-:W-:Y:S05]  /*18b10*/  ENDCOLLECTIVE ;  /* 0x000000000000791b */ /* 0x003fea0003800000 */
.L_x_37064:
[----:B------:R-:W-:Y:S01]  /*18b20*/  HFMA2 R170, -RZ, RZ, 0, 9.5367431640625e-07 ;  /* 0x00000010ffaa7431 */ /* 0x000fe200000001ff */
[----:B------:R-:W-:-:S05]  /*18b30*/  MOV R166, R169 ;  /* 0x000000a900a67202 */ /* 0x000fca0000000f00 */
[----:B------:R-:W-:-:S04]  /*18b40*/  FADD.FTZ R166, R167, R166 ;  /* 0x000000a6a7a67221 */ /* 0x000fc80000010000 */
[----:B------:R-:W-:-:S07]  /*18b50*/  IMAD.MOV.U32 R171, RZ, RZ, R166 ;  /* 0x000000ffffab7224 */ /* 0x000fce00078e00a6 */
[----:B------:R-:W-:Y:S05]  /*18b60*/  WARPSYNC.COLLECTIVE R168, `(.L_x_37065) ;  /* 0x00000000a8087348 */ /* 0x000fea0003c00000 */
[----:B------:R0:W1:Y:S02]  /*18b70*/  SHFL.BFLY P1, R169, R171, R170, R173 ;  /* 0x0c0000aaaba97389 */ /* 0x00006400000200ad */
[----:B01----:R-:W-:Y:S05]  /*18b80*/  ENDCOLLECTIVE ;  /* 0x000000000000791b */ /* 0x003fea0003800000 */
.L_x_37065:
[----:B------:R-:W-:Y:S05]  /*18b90*/  BRA `(.L_x_37066) ;  /* 0xffffffec00787947 */ /* 0x000fea000383ffff */
.L_x_37067:
        /* <DEDUP_REMOVED lines=14> */
.L_x_37387:


//--------------------- .nv.global.init           --------------------------
	.section	.nv.global.init,"aw",@progbits
	.align	4
.nv.global.init:
	.type		mrg32k3aM1SubSeq,@object
	.size		mrg32k3aM1SubSeq,(mrg32k3aM2SubSeq - mrg32k3aM1SubSeq)
mrg32k3aM1SubSeq:
        /*0000*/ 	.byte	0x0b, 0xcc, 0xee, 0x04, 0x73, 0x29, 0x8b, 0x6f, 0xf6, 0x53, 0x03, 0xf6, 0x23, 0xf6, 0xea, 0xda
        /* <DEDUP_REMOVED lines=125> */
	.type		mrg32k3aM2SubSeq,@object
	.size		mrg32k3aM2SubSeq,(mrg32k3aM1 - mrg32k3aM2SubSeq)
mrg32k3aM2SubSeq:
        /* <DEDUP_REMOVED lines=126> */
	.type		mrg32k3aM1,@object
	.size		mrg32k3aM1,(mrg32k3aM1Seq - mrg32k3aM1)
mrg32k3aM1:
        /* <DEDUP_REMOVED lines=144> */
	.type		mrg32k3aM1Seq,@object
	.size		mrg32k3aM1Seq,(mrg32k3aM2 - mrg32k3aM1Seq)
mrg32k3aM1Seq:
        /* <DEDUP_REMOVED lines=144> */
	.type		mrg32k3aM2,@object
	.size		mrg32k3aM2,(mrg32k3aM2Seq - mrg32k3aM2)
mrg32k3aM2:
        /* <DEDUP_REMOVED lines=144> */
	.type		mrg32k3aM2Seq,@object
	.size		mrg32k3aM2Seq,(precalc_xorwow_matrix - mrg32k3aM2Seq)
mrg32k3aM2Seq:
        /* <DEDUP_REMOVED lines=144> */
	.type		precalc_xorwow_matrix,@object
	.size		precalc_xorwow_matrix,(precalc_xorwow_offset_matrix - precalc_xorwow_matrix)
precalc_xorwow_matrix:
        /* <DEDUP_REMOVED lines=6400> */
	.type		precalc_xorwow_offset_matrix,@object
	.size		precalc_xorwow_offset_matrix,(.L_1 - precalc_xorwow_offset_matrix)
precalc_xorwow_offset_matrix:
        /* <DEDUP_REMOVED lines=6400> */
.L_1:


//--------------------- .nv.shared.reserved.0     --------------------------
	.section	.nv.shared.reserved.0,"aw",@nobits
	.weak		__nv_reservedSMEM_offset_0_alias
	.size		__nv_reservedSMEM_offset_0_alias, 0, 64
	.other		__nv_reservedSMEM_offset_0_alias,@"STO_CUDA_RESERVED_SHARED STV_DEFAULT"
__nv_reservedSMEM_offset_0_alias:
	.zero		0
	.zero		64


//--------------------- .nv.constant0._ZN10layer_norm13ln_fwd_kernelINS_13Kernel_traitsI13__nv_bfloat16S2_S2_S2_fjLj1024ELj1ELj4ELj1ELj16ENS_18Kernel_traits_baseILj1024ES2_S2_S2_S2_fjLj128EEEEELb0ELb0ELb0ELb0EEEvNS_9FwdParamsE --------------------------
	.section	.nv.constant0._ZN10layer_norm13ln_fwd_kernelINS_13Kernel_traitsI13__nv_bfloat16S2_S2_S2_fjLj1024ELj1ELj4ELj1ELj16ENS_18Kernel_traits_baseILj1024ES2_S2_S2_S2_fjLj128EEEEELb0ELb0ELb0ELb0EEEvNS_9FwdParamsE,"a",@progbits
	.sectionflags	@""
	.align	4
.nv.constant0._ZN10layer_norm13ln_fwd_kernelINS_13Kernel_traitsI13__nv_bfloat16S2_S2_S2_fjLj1024ELj1ELj4ELj1ELj16ENS_18Kernel_traits_baseILj1024ES2_S2_S2_S2_fjLj128EEEEELb0ELb0ELb0ELb0EEEvNS_9FwdParamsE:
	.zero		1128


//--------------------- .nv.constant0._ZN10layer_norm13ln_fwd_kernelINS_13Kernel_traitsI13__nv_bfloat16S2_S2_S2_fjLj1024ELj1ELj4ELj1ELj16ENS_18Kernel_traits_baseILj1024ES2_S2_S2_S2_fjLj128EEEEELb0ELb0ELb0ELb1EEEvNS_9FwdParamsE --------------------------
	.section	.nv.constant0._ZN10layer_norm13ln_fwd_kernelINS_13Kernel_traitsI13__nv_bfloat16S2_S2_S2_fjLj1024ELj1ELj4ELj1ELj16ENS_18Kernel_traits_baseILj1024ES2_S2_S2_S2_fjLj128EEEEELb0ELb0ELb0ELb1EEEvNS_9FwdParamsE,"a",@progbits
	.sectionflags	@""
	.align	4
.nv.constant0._ZN10layer_norm13ln_fwd_kernelINS_13Kernel_traitsI13__nv_bfloat16S2_S2_S2_fjLj1024ELj1ELj4ELj1ELj16ENS_18Kernel_traits_baseILj1024ES2_S2_S2_S2_fjLj128EEEEELb0ELb0ELb0ELb1EEEvNS_9FwdParamsE:
	.zero		1128


//--------------------- .nv.constant0._ZN10layer_norm13ln_fwd_kernelINS_13Kernel_traitsI13__nv_bfloat16S2_S2_S2_fjLj1024ELj1ELj4ELj1ELj16ENS_18Kernel_traits_baseILj1024ES2_S2_S2_S2_fjLj128EEEEELb0ELb0ELb1ELb0EEEvNS_9FwdParamsE --------------------------
	.section	.nv.constant0._ZN10layer_norm13ln_fwd_kernelINS_13Kernel_traitsI13__nv_bfloat16S2_S2_S2_fjLj1024ELj1ELj4ELj1ELj16ENS_18Kernel_traits_baseILj1024ES2_S2_S2_S2_fjLj128EEEEELb0ELb0ELb1ELb0EEEvNS_9FwdParamsE,"a",@progbits
	.sectionflags	@""
	.align	4
.nv.constant0._ZN10layer_norm13ln_fwd_kernelINS_13Kernel_traitsI13__nv_bfloat16S2_S2_S2_fjLj1024ELj1ELj4ELj1ELj16ENS_18Kernel_traits_baseILj1024ES2_S2_S2_S2_fjLj128EEEEELb0ELb0ELb1ELb0EEEvNS_9FwdParamsE:
	.zero		1128


//--------------------- .nv.constant0._ZN10layer_norm13ln_fwd_kernelINS_13Kernel_traitsI13__nv_bfloat16S2_S2_S2_fjLj1024ELj1ELj4ELj1ELj16ENS_18Kernel_traits_baseILj1024ES2_S2_S2_S2_fjLj128EEEEELb0ELb0ELb1ELb1EEEvNS_9FwdParamsE --------------------------
	.section	.nv.constant0._ZN10layer_norm13ln_fwd_kernelINS_13Kernel_traitsI13__nv_bfloat16S2_S2_S2_fjLj1024ELj1ELj4ELj1ELj16ENS_18Kernel_traits_baseILj1024ES2_S2_S2_S2_fjLj128EEEEELb0ELb0ELb1ELb1EEEvNS_9FwdParamsE,"a",@progbits
	.sectionflags	@""
	.align	4
.nv.constant0._ZN10layer_norm13ln_fwd_kernelINS_13Kernel_traitsI13__nv_bfloat16S2_S2_S2_fjLj1024ELj1ELj4ELj1ELj16ENS_18Kernel_traits_baseILj1024ES2_S2_S2_S2_fjLj128EEEEELb0ELb0ELb1ELb1EEEvNS_9FwdParamsE:
	.zero		1128


//--------------------- .nv.constant0._ZN10layer_norm13ln_fwd_kernelINS_13Kernel_traitsI13__nv_bfloat16S2_S2_S2_fjLj1024ELj1ELj4ELj1ELj16ENS_18Kernel_traits_baseILj1024ES2_S2_S2_S2_fjLj128EEEEELb0ELb1ELb0ELb0EEEvNS_9FwdParamsE --------------------------
	.section	.nv.constant0._ZN10layer_norm13ln_fwd_kernelINS_13Kernel_traitsI13__nv_bfloat16S2_S2_S2_fjLj1024ELj1ELj4ELj1ELj16ENS_18Kernel_traits_baseILj1024ES2_S2_S2_S2_fjLj128EEEEELb0ELb1ELb0ELb0EEEvNS_9FwdParamsE,"a",@progbits
	.sectionflags	@""
	.align	4
.nv.constant0._ZN10layer_norm13ln_fwd_kernelINS_13Kernel_traitsI13__nv_bfloat16S2_S2_S2_fjLj1024ELj1ELj4ELj1ELj16ENS_18Kernel_traits_baseILj1024ES2_S2_S2_S2_fjLj128EEEEELb0ELb1ELb0ELb0EEEvNS_9FwdParamsE:
	.zero		1128


//--------------------- .nv.constant0._ZN10layer_norm13ln_fwd_kernelINS_13Kernel_traitsI13__nv_bfloat16S2_S2_S2_fjLj1024ELj1ELj4ELj1ELj16ENS_18Kernel_traits_baseILj1024ES2_S2_S2_S2_fjLj128EEEEELb0ELb1ELb0ELb1EEEvNS_9FwdParamsE --------------------------
	.section	.nv.constant0._ZN10layer_norm13ln_fwd_kernelINS_13Kernel_traitsI13__nv_bfloat16S2_S2_S2_fjLj1024ELj1ELj4ELj1ELj16ENS_18Kernel_traits_baseILj1024ES2_S2_S2_S2_fjLj128EEEEELb0ELb1ELb0ELb1EEEvNS_9FwdParamsE,"a",@progbits
	.sectionflags	@""
	.align	4
.nv.constant0._ZN10layer_norm13ln_fwd_kernelINS_13Kernel_traitsI13__nv_bfloat16S2_S2_S2_fjLj1024ELj1ELj4ELj1ELj16ENS_18Kernel_traits_baseILj1024ES2_S2_S2_S2_fjLj128EEEEELb0ELb1ELb0ELb1EEEvNS_9FwdParamsE:
	.zero		1128


//--------------------- .nv.constant0._ZN10layer_norm13ln_fwd_kernelINS_13Kernel_traitsI13__nv_bfloat16S2_S2_S2_fjLj1024ELj1ELj4ELj1ELj16ENS_18Kernel_traits_baseILj1024ES2_S2_S2_S2_fjLj128EEEEELb0ELb1ELb1ELb0EEEvNS_9FwdParamsE --------------------------
	.section	.nv.constant0._ZN10layer_norm13ln_fwd_kernelINS_13Kernel_traitsI13__nv_bfloat16S2_S2_S2_fjLj1024ELj1ELj4ELj1ELj16ENS_18Kernel_traits_baseILj1024ES2_S2_S2_S2_fjLj128EEEEELb0ELb1ELb1ELb0EEEvNS_9FwdParamsE,"a",@progbits
	.sectionflags	@""
	.align	4
.nv.constant0._ZN10layer_norm13ln_fwd_kernelINS_13Kernel_traitsI13__nv_bfloat16S2_S2_S2_fjLj1024ELj1ELj4ELj1ELj16ENS_18Kernel_traits_baseILj1024ES2_S2_S2_S2_fjLj128EEEEELb0ELb1ELb1ELb0EEEvNS_9FwdParamsE:
	.zero		1128


//--------------------- .nv.constant0._ZN10layer_norm13ln_fwd_kernelINS_13Kernel_traitsI13__nv_bfloat16S2_S2_S2_fjLj1024ELj1ELj4ELj1ELj16ENS_18Kernel_traits_baseILj1024ES2_S2_S2_S2_fjLj128EEEEELb0ELb1ELb1ELb1EEEvNS_9FwdParamsE --------------------------
	.section	.nv.constant0._ZN10layer_norm13ln_fwd_kernelINS_13Kernel_traitsI13__nv_bfloat16S2_S2_S2_fjLj1024ELj1ELj4ELj1ELj16ENS_18Kernel_traits_baseILj1024ES2_S2_S2_S2_fjLj128EEEEELb0ELb1ELb1ELb1EEEvNS_9FwdParamsE,"a",@progbits
	.sectionflags	@""
	.align	4
.nv.constant0._ZN10layer_norm13ln_fwd_kernelINS_13Kernel_traitsI13__nv_bfloat16S2_S2_S2_fjLj1024ELj1ELj4ELj1ELj16ENS_18Kernel_traits_baseILj1024ES2_S2_S2_S2_fjLj128EEEEELb0ELb1ELb1ELb1EEEvNS_9FwdParamsE:
	.zero		1128


//--------------------- .nv.constant0._ZN10layer_norm13ln_fwd_kernelINS_13Kernel_traitsI13__nv_bfloat16S2_S2_S2_fjLj1024ELj1ELj4ELj1ELj16ENS_18Kernel_traits_baseILj1024ES2_S2_S2_S2_fjLj128EEEEELb1ELb0ELb0ELb0EEEvNS_9FwdParamsE --------------------------
	.section	.nv.constant0._ZN10layer_norm13ln_fwd_kernelINS_13Kernel_traitsI13__nv_bfloat16S2_S2_S2_fjLj1024ELj1ELj4ELj1ELj16ENS_18Kernel_traits_baseILj1024ES2_S2_S2_S2_fjLj128EEEEELb1ELb0ELb0ELb0EEEvNS_9FwdParamsE,"a",@progbits
	.sectionflags	@""
	.align	4
.nv.constant0._ZN10layer_norm13ln_fwd_kernelINS_13Kernel_traitsI13__nv_bfloat16S2_S2_S2_fjLj1024ELj1ELj4ELj1ELj16ENS_18Kernel_traits_baseILj1024ES2_S2_S2_S2_fjLj128EEEEELb1ELb0ELb0ELb0EEEvNS_9FwdParamsE:
	.zero		1128


//--------------------- .nv.constant0._ZN10layer_norm13ln_fwd_kernelINS_13Kernel_traitsI13__nv_bfloat16S2_S2_S2_fjLj1024ELj1ELj4ELj1ELj16ENS_18Kernel_traits_baseILj1024ES2_S2_S2_S2_fjLj128EEEEELb1ELb0ELb0ELb1EEEvNS_9FwdParamsE --------------------------
	.section	.nv.constant0._ZN10layer_norm13ln_fwd_kernelINS_13Kernel_traitsI13__nv_bfloat16S2_S2_S2_fjLj1024ELj1ELj4ELj1ELj16ENS_18Kernel_traits_baseILj1024ES2_S2_S2_S2_fjLj128EEEEELb1ELb0ELb0ELb1EEEvNS_9FwdParamsE,"a",@progbits
	.sectionflags	@""
	.align	4
.nv.constant0._ZN10layer_norm13ln_fwd_kernelINS_13Kernel_traitsI13__nv_bfloat16S2_S2_S2_fjLj1024ELj1ELj4ELj1ELj16ENS_18Kernel_traits_baseILj1024ES2_S2_S2_S2_fjLj128EEEEELb1ELb0ELb0ELb1EEEvNS_9FwdParamsE:
	.zero		1128


//--------------------- .nv.constant0._ZN10layer_norm13ln_fwd_kernelINS_13Kernel_traitsI13__nv_bfloat16S2_S2_S2_fjLj1024ELj1ELj4ELj1ELj16ENS_18Kernel_traits_baseILj1024ES2_S2_S2_S2_fjLj128EEEEELb1ELb0ELb1ELb0EEEvNS_9FwdParamsE --------------------------
	.section	.nv.constant0._ZN10layer_norm13ln_fwd_kernelINS_13Kernel_traitsI13__nv_bfloat16S2_S2_S2_fjLj1024ELj1ELj4ELj1ELj16ENS_18Kernel_traits_baseILj1024ES2_S2_S2_S2_fjLj128EEEEELb1ELb0ELb1ELb0EEEvNS_9FwdParamsE,"a",@progbits
	.sectionflags	@""
	.align	4
.nv.constant0._ZN10layer_norm13ln_fwd_kernelINS_13Kernel_traitsI13__nv_bfloat16S2_S2_S2_fjLj1024ELj1ELj4ELj1ELj16ENS_18Kernel_traits_baseILj1024ES2_S2_S2_S2_fjLj128EEEEELb1ELb0ELb1ELb0EEEvNS_9FwdParamsE:
	.zero		1128


//--------------------- .nv.constant0._ZN10layer_norm13ln_fwd_kernelINS_13Kernel_traitsI13__nv_bfloat16S2_S2_S2_fjLj1024ELj1ELj4ELj1ELj16ENS_18Kernel_traits_baseILj1024ES2_S2_S2_S2_fjLj128EEEEELb1ELb0ELb1ELb1EEEvNS_9FwdParamsE --------------------------
	.section	.nv.constant0._ZN10layer_norm13ln_fwd_kernelINS_13Kernel_traitsI13__nv_bfloat16S2_S2_S2_fjLj1024ELj1ELj4ELj1ELj16ENS_18Kernel_traits_baseILj1024ES2_S2_S2_S2_fjLj128EEEEELb1ELb0ELb1ELb1EEEvNS_9FwdParamsE,"a",@progbits
	.sectionflags	@""
	.align	4
.nv.constant0._ZN10layer_norm13ln_fwd_kernelINS_13Kernel_traitsI13__nv_bfloat16S2_S2_S2_fjLj1024ELj1ELj4ELj1ELj16ENS_18Kernel_traits_baseILj1024ES2_S2_S2_S2_fjLj128EEEEELb1ELb0ELb1ELb1EEEvNS_9FwdParamsE:
	.zero		1128


//--------------------- .nv.constant0._ZN10layer_norm13ln_fwd_kernelINS_13Kernel_traitsI13__nv_bfloat16S2_S2_S2_fjLj1024ELj1ELj4ELj1ELj16ENS_18Kernel_traits_baseILj1024ES2_S2_S2_S2_fjLj128EEEEELb1ELb1ELb0ELb0EEEvNS_9FwdParamsE --------------------------
	.section	.nv.constant0._ZN10layer_norm13ln_fwd_kernelINS_13Kernel_traitsI13__nv_bfloat16S2_S2_S2_fjLj1024ELj1ELj4ELj1ELj16ENS_18Kernel_traits_baseILj1024ES2_S2_S2_S2_fjLj128EEEEELb1ELb1ELb0ELb0EEEvNS_9FwdParamsE,"a",@progbits
	.sectionflags	@""
	.align	4
.nv.constant0._ZN10layer_norm13ln_fwd_kernelINS_13Kernel_traitsI13__nv_bfloat16S2_S2_S2_fjLj1024ELj1ELj4ELj1ELj16ENS_18Kernel_traits_baseILj1024ES2_S2_S2_S2_fjLj128EEEEELb1ELb1ELb0ELb0EEEvNS_9FwdParamsE:
	.zero		1128


//--------------------- .nv.constant0._ZN10layer_norm13ln_fwd_kernelINS_13Kernel_traitsI13__nv_bfloat16S2_S2_S2_fjLj1024ELj1ELj4ELj1ELj16ENS_18Kernel_traits_baseILj1024ES2_S2_S2_S2_fjLj128EEEEELb1ELb1ELb0ELb1EEEvNS_9FwdParamsE --------------------------
	.section	.nv.constant0._ZN10layer_norm13ln_fwd_kernelINS_13Kernel_traitsI13__nv_bfloat16S2_S2_S2_fjLj1024ELj1ELj4ELj1ELj16ENS_18Kernel_traits_baseILj1024ES2_S2_S2_S2_fjLj128EEEEELb1ELb1ELb0ELb1EEEvNS_9FwdParamsE,"a",@progbits
	.sectionflags	@""
	.align	4
.nv.constant0._ZN10layer_norm13ln_fwd_kernelINS_13Kernel_traitsI13__nv_bfloat16S2_S2_S2_fjLj1024ELj1ELj4ELj1ELj16ENS_18Kernel_traits_baseILj1024ES2_S2_S2_S2_fjLj128EEEEELb1ELb1ELb0ELb1EEEvNS_9FwdParamsE:
	.zero		1128


//--------------------- .nv.constant0._ZN10layer_norm13ln_fwd_kernelINS_13Kernel_traitsI13__nv_bfloat16S2_S2_S2_fjLj1024ELj1ELj4ELj1ELj16ENS_18Kernel_traits_baseILj1024ES2_S2_S2_S2_fjLj128EEEEELb1ELb1ELb1ELb0EEEvNS_9FwdParamsE --------------------------
	.section	.nv.constant0._ZN10layer_norm13ln_fwd_kernelINS_13Kernel_traitsI13__nv_bfloat16S2_S2_S2_fjLj1024ELj1ELj4ELj1ELj16ENS_18Kernel_traits_baseILj1024ES2_S2_S2_S2_fjLj128EEEEELb1ELb1ELb1ELb0EEEvNS_9FwdParamsE,"a",@progbits
	.sectionflags	@""
	.align	4
.nv.constant0._ZN10layer_norm13ln_fwd_kernelINS_13Kernel_traitsI13__nv_bfloat16S2_S2_S2_fjLj1024ELj1ELj4ELj1ELj16ENS_18Kernel_traits_baseILj1024ES2_S2_S2_S2_fjLj128EEEEELb1ELb1ELb1ELb0EEEvNS_9FwdParamsE:
	.zero		1128


//--------------------- .nv.constant0._ZN10layer_norm13ln_fwd_kernelINS_13Kernel_traitsI13__nv_bfloat16S2_S2_S2_fjLj1024ELj1ELj4ELj1ELj16ENS_18Kernel_traits_baseILj1024ES2_S2_S2_S2_fjLj128EEEEELb1ELb1ELb1ELb1EEEvNS_9FwdParamsE --------------------------
	.section	.nv.constant0._ZN10layer_norm13ln_fwd_kernelINS_13Kernel_traitsI13__nv_bfloat16S2_S2_S2_fjLj1024ELj1ELj4ELj1ELj16ENS_18Kernel_traits_baseILj1024ES2_S2_S2_S2_fjLj128EEEEELb1ELb1ELb1ELb1EEEvNS_9FwdParamsE,"a",@progbits
	.sectionflags	@""
	.align	4
.nv.constant0._ZN10layer_norm13ln_fwd_kernelINS_13Kernel_traitsI13__nv_bfloat16S2_S2_S2_fjLj1024ELj1ELj4ELj1ELj16ENS_18Kernel_traits_baseILj1024ES2_S2_S2_S2_fjLj128EEEEELb1ELb1ELb1ELb1EEEvNS_9FwdParamsE:
	.zero		1128


//--------------------- .nv.constant0._ZN10layer_norm13ln_fwd_kernelINS_13Kernel_traitsI6__halfS2_S2_S2_fjLj1024ELj1ELj4ELj1ELj16ENS_18Kernel_traits_baseILj1024ES2_S2_S2_S2_fjLj128EEEEELb0ELb0ELb0ELb0EEEvNS_9FwdParamsE --------------------------
	.section	.nv.constant0._ZN10layer_norm13ln_fwd_kernelINS_13Kernel_traitsI6__halfS2_S2_S2_fjLj1024ELj1ELj4ELj1ELj16ENS_18Kernel_traits_baseILj1024ES2_S2_S2_S2_fjLj128EEEEELb0ELb0ELb0ELb0EEEvNS_9FwdParamsE,"a",@progbits
	.sectionflags	@""
	.align	4
.nv.constant0._ZN10layer_norm13ln_fwd_kernelINS_13Kernel_traitsI6__halfS2_S2_S2_fjLj1024ELj1ELj4ELj1ELj16ENS_18Kernel_traits_baseILj1024ES2_S2_S2_S2_fjLj128EEEEELb0ELb0ELb0ELb0EEEvNS_9FwdParamsE:
	.zero		1128


//--------------------- .nv.constant0._ZN10layer_norm13ln_fwd_kernelINS_13Kernel_traitsI6__halfS2_S2_S2_fjLj1024ELj1ELj4ELj1ELj16ENS_18Kernel_traits_baseILj1024ES2_S2_S2_S2_fjLj128EEEEELb0ELb0ELb0ELb1EEEvNS_9FwdParamsE --------------------------
	.section	.nv.constant0._ZN10layer_norm13ln_fwd_kernelINS_13Kernel_traitsI6__halfS2_S2_S2_fjLj1024ELj1ELj4ELj1ELj16ENS_18Kernel_traits_baseILj1024ES2_S2_S2_S2_fjLj128EEEEELb0ELb0ELb0ELb1EEEvNS_9FwdParamsE,"a",@progbits
	.sectionflags	@""
	.align	4
.nv.constant0._ZN10layer_norm13ln_fwd_kernelINS_13Kernel_traitsI6__halfS2_S2_S2_fjLj1024ELj1ELj4ELj1ELj16ENS_18Kernel_traits_baseILj1024ES2_S2_S2_S2_fjLj128EEEEELb0ELb0ELb0ELb1EEEvNS_9FwdParamsE:
	.zero		1128


//--------------------- .nv.constant0._ZN10layer_norm13ln_fwd_kernelINS_13Kernel_traitsI6__halfS2_S2_S2_fjLj1024ELj1ELj4ELj1ELj16ENS_18Kernel_traits_baseILj1024ES2_S2_S2_S2_fjLj128EEEEELb0ELb0ELb1ELb0EEEvNS_9FwdParamsE --------------------------
	.section	.nv.constant0._ZN10layer_norm13ln_fwd_kernelINS_13Kernel_traitsI6__halfS2_S2_S2_fjLj1024ELj1ELj4ELj1ELj16ENS_18Kernel_traits_baseILj1024ES2_S2_S2_S2_fjLj128EEEEELb0ELb0ELb1ELb0EEEvNS_9FwdParamsE,"a",@progbits
	.sectionflags	@""
	.align	4
.nv.constant0._ZN10layer_norm13ln_fwd_kernelINS_13Kernel_traitsI6__halfS2_S2_S2_fjLj1024ELj1ELj4ELj1ELj16ENS_18Kernel_traits_baseILj1024ES2_S2_S2_S2_fjLj128EEEEELb0ELb0ELb1ELb0EEEvNS_9FwdParamsE:
	.zero		1128


//--------------------- .nv.constant0._ZN10layer_norm13ln_fwd_kernelINS_13Kernel_traitsI6__halfS2_S2_S2_fjLj1024ELj1ELj4ELj1ELj16ENS_18Kernel_traits_baseILj1024ES2_S2_S2_S2_fjLj128EEEEELb0ELb0ELb1ELb1EEEvNS_9FwdParamsE --------------------------
	.section	.nv.constant0._ZN10layer_norm13ln_fwd_kernelINS_13Kernel_traitsI6__halfS2_S2_S2_fjLj1024ELj1ELj4ELj1ELj16ENS_18Kernel_traits_baseILj1024ES2_S2_S2_S2_fjLj128EEEEELb0ELb0ELb1ELb1EEEvNS_9FwdParamsE,"a",@progbits
	.sectionflags	@""
	.align	4
.nv.constant0._ZN10layer_norm13ln_fwd_kernelINS_13Kernel_traitsI6__halfS2_S2_S2_fjLj1024ELj1ELj4ELj1ELj16ENS_18Kernel_traits_baseILj1024ES2_S2_S2_S2_fjLj128EEEEELb0ELb0ELb1ELb1EEEvNS_9FwdParamsE:
	.zero		1128


//--------------------- .nv.constant0._ZN10layer_norm13ln_fwd_kernelINS_13Kernel_traitsI6__halfS2_S2_S2_fjLj1024ELj1ELj4ELj1ELj16ENS_18Kernel_traits_baseILj1024ES2_S2_S2_S2_fjLj128EEEEELb0ELb1ELb0ELb0EEEvNS_9FwdParamsE --------------------------
	.section	.nv.constant0._ZN10layer_norm13ln_fwd_kernelINS_13Kernel_traitsI6__halfS2_S2_S2_fjLj1024ELj1ELj4ELj1ELj16ENS_18Kernel_traits_baseILj1024ES2_S2_S2_S2_fjLj128EEEEELb0ELb1ELb0ELb0EEEvNS_9FwdParamsE,"a",@progbits
	.sectionflags	@""
	.align	4
.nv.constant0._ZN10layer_norm13ln_fwd_kernelINS_13Kernel_traitsI6__halfS2_S2_S2_fjLj1024ELj1ELj4ELj1ELj16ENS_18Kernel_traits_baseILj1024ES2_S2_S2_S2_fjLj128EEEEELb0ELb1ELb0ELb0EEEvNS_9FwdParamsE:
	.zero		1128


//--------------------- .nv.constant0._ZN10layer_norm13ln_fwd_kernelINS_13Kernel_traitsI6__halfS2_S2_S2_fjLj1024ELj1ELj4ELj1ELj16ENS_18Kernel_traits_baseILj1024ES2_S2_S2_S2_fjLj128EEEEELb0ELb1ELb0ELb1EEEvNS_9FwdParamsE --------------------------
	.section	.nv.constant0._ZN10layer_norm13ln_fwd_kernelINS_13Kernel_traitsI6__halfS2_S2_S2_fjLj1024ELj1ELj4ELj1ELj16ENS_18Kernel_traits_baseILj1024ES2_S2_S2_S2_fjLj128EEEEELb0ELb1ELb0ELb1EEEvNS_9FwdParamsE,"a",@progbits
	.sectionflags	@""
	.align	4
.nv.constant0._ZN10layer_norm13ln_fwd_kernelINS_13Kernel_traitsI6__halfS2_S2_S2_fjLj1024ELj1ELj4ELj1ELj16ENS_18Kernel_traits_baseILj1024ES2_S2_S2_S2_fjLj128EEEEELb0ELb1ELb0ELb1EEEvNS_9FwdParamsE:
	.zero		1128


//--------------------- .nv.constant0._ZN10layer_norm13ln_fwd_kernelINS_13Kernel_traitsI6__halfS2_S2_S2_fjLj1024ELj1ELj4ELj1ELj16ENS_18Kernel_traits_baseILj1024ES2_S2_S2_S2_fjLj128EEEEELb0ELb1ELb1ELb0EEEvNS_9FwdParamsE --------------------------
	.section	.nv.constant0._ZN10layer_norm13ln_fwd_kernelINS_13Kernel_traitsI6__halfS2_S2_S2_fjLj1024ELj1ELj4ELj1ELj16ENS_18Kernel_traits_baseILj1024ES2_S2_S2_S2_fjLj128EEEEELb0ELb1ELb1ELb0EEEvNS_9FwdParamsE,"a",@progbits
	.sectionflags	@""
	.align	4
.nv.constant0._ZN10layer_norm13ln_fwd_kernelINS_13Kernel_traitsI6__halfS2_S2_S2_fjLj1024ELj1ELj4ELj1ELj16ENS_18Kernel_traits_baseILj1024ES2_S2_S2_S2_fjLj128EEEEELb0ELb1ELb1ELb0EEEvNS_9FwdParamsE:
	.zero		1128


//--------------------- .nv.constant0._ZN10layer_norm13ln_fwd_kernelINS_13Kernel_traitsI6__halfS2_S2_S2_fjLj1024ELj1ELj4ELj1ELj16ENS_18Kernel_traits_baseILj1024ES2_S2_S2_S2_fjLj128EEEEELb0ELb1ELb1ELb1EEEvNS_9FwdParamsE --------------------------
	.section	.nv.constant0._ZN10layer_norm13ln_fwd_kernelINS_13Kernel_traitsI6__halfS2_S2_S2_fjLj1024ELj1ELj4ELj1ELj16ENS_18Kernel_traits_baseILj1024ES2_S2_S2_S2_fjLj128EEEEELb0ELb1ELb1ELb1EEEvNS_9FwdParamsE,"a",@progbits
	.sectionflags	@""
	.align	4
.nv.constant0._ZN10layer_norm13ln_fwd_kernelINS_13Kernel_traitsI6__halfS2_S2_S2_fjLj1024ELj1ELj4ELj1ELj16ENS_18Kernel_traits_baseILj1024ES2_S2_S2_S2_fjLj128EEEEELb0ELb1ELb1ELb1EEEvNS_9FwdParamsE:
	.zero		1128


//--------------------- .nv.constant0._ZN10layer_norm13ln_fwd_kernelINS_13Kernel_traitsI6__halfS2_S2_S2_fjLj1024ELj1ELj4ELj1ELj16ENS_18Kernel_traits_baseILj1024ES2_S2_S2_S2_fjLj128EEEEELb1ELb0ELb0ELb0EEEvNS_9FwdParamsE --------------------------
	.section	.nv.constant0._ZN10layer_norm13ln_fwd_kernelINS_13Kernel_traitsI6__halfS2_S2_S2_fjLj1024ELj1ELj4ELj1ELj16ENS_18Kernel_traits_baseILj1024ES2_S2_S2_S2_fjLj128EEEEELb1ELb0ELb0ELb0EEEvNS_9FwdParamsE,"a",@progbits
	.sectionflags	@""
	.align	4
.nv.constant0._ZN10layer_norm13ln_fwd_kernelINS_13Kernel_traitsI6__halfS2_S2_S2_fjLj1024ELj1ELj4ELj1ELj16ENS_18Kernel_traits_baseILj1024ES2_S2_S2_S2_fjLj128EEEEELb1ELb0ELb0ELb0EEEvNS_9FwdParamsE:
	.zero		1128


//--------------------- .nv.constant0._ZN10layer_norm13ln_fwd_kernelINS_13Kernel_traitsI6__halfS2_S2_S2_fjLj1024ELj1ELj4ELj1ELj16ENS_18Kernel_traits_baseILj1024ES2_S2_S2_S2_fjLj128EEEEELb1ELb0ELb0ELb1EEEvNS_9FwdParamsE --------------------------
	.section	.nv.constant0._ZN10layer_norm13ln_fwd_kernelINS_13Kernel_traitsI6__halfS2_S2_S2_fjLj1024ELj1ELj4ELj1ELj16ENS_18Kernel_traits_baseILj1024ES2_S2_S2_S2_fjLj128EEEEELb1ELb0ELb0ELb1EEEvNS_9FwdParamsE,"a",@progbits
	.sectionflags	@""
	.align	4
.nv.constant0._ZN10layer_norm13ln_fwd_kernelINS_13Kernel_traitsI6__halfS2_S2_S2_fjLj1024ELj1ELj4ELj1ELj16ENS_18Kernel_traits_baseILj1024ES2_S2_S2_S2_fjLj128EEEEELb1ELb0ELb0ELb1EEEvNS_9FwdParamsE:
	.zero		1128


//--------------------- .nv.constant0._ZN10layer_norm13ln_fwd_kernelINS_13Kernel_traitsI6__halfS2_S2_S2_fjLj1024ELj1ELj4ELj1ELj16ENS_18Kernel_traits_baseILj1024ES2_S2_S2_S2_fjLj128EEEEELb1ELb0ELb1ELb0EEEvNS_9FwdParamsE --------------------------
	.section	.nv.constant0._ZN10layer_norm13ln_fwd_kernelINS_13Kernel_traitsI6__halfS2_S2_S2_fjLj1024ELj1ELj4ELj1ELj16ENS_18Kernel_traits_baseILj1024ES2_S2_S2_S2_fjLj128EEEEELb1ELb0ELb1ELb0EEEvNS_9FwdParamsE,"a",@progbits
	.sectionflags	@""
	.align	4
.nv.constant0._ZN10layer_norm13ln_fwd_kernelINS_13Kernel_traitsI6__halfS2_S2_S2_fjLj1024ELj1ELj4ELj1ELj16ENS_18Kernel_traits_baseILj1024ES2_S2_S2_S2_fjLj128EEEEELb1ELb0ELb1ELb0EEEvNS_9FwdParamsE:
	.zero		1128


//--------------------- .nv.constant0._ZN10layer_norm13ln_fwd_kernelINS_13Kernel_traitsI6__halfS2_S2_S2_fjLj1024ELj1ELj4ELj1ELj16ENS_18Kernel_traits_baseILj1024ES2_S2_S2_S2_fjLj128EEEEELb1ELb0ELb1ELb1EEEvNS_9FwdParamsE --------------------------
	.section	.nv.constant0._ZN10layer_norm13ln_fwd_kernelINS_13Kernel_traitsI6__halfS2_S2_S2_fjLj1024ELj1ELj4ELj1ELj16ENS_18Kernel_traits_baseILj1024ES2_S2_S2_S2_fjLj128EEEEELb1ELb0ELb1ELb1EEEvNS_9FwdParamsE,"a",@progbits
	.sectionflags	@""
	.align	4
.nv.constant0._ZN10layer_norm13ln_fwd_kernelINS_13Kernel_traitsI6__halfS2_S2_S2_fjLj1024ELj1ELj4ELj1ELj16ENS_18Kernel_traits_baseILj1024ES2_S2_S2_S2_fjLj128EEEEELb1ELb0ELb1ELb1EEEvNS_9FwdParamsE:
	.zero		1128


//--------------------- .nv.constant0._ZN10layer_norm13ln_fwd_kernelINS_13Kernel_traitsI6__halfS2_S2_S2_fjLj1024ELj1ELj4ELj1ELj16ENS_18Kernel_traits_baseILj1024ES2_S2_S2_S2_fjLj128EEEEELb1ELb1ELb0ELb0EEEvNS_9FwdParamsE --------------------------
	.section	.nv.constant0._ZN10layer_norm13ln_fwd_kernelINS_13Kernel_traitsI6__halfS2_S2_S2_fjLj1024ELj1ELj4ELj1ELj16ENS_18Kernel_traits_baseILj1024ES2_S2_S2_S2_fjLj128EEEEELb1ELb1ELb0ELb0EEEvNS_9FwdParamsE,"a",@progbits
	.sectionflags	@""
	.align	4
.nv.constant0._ZN10layer_norm13ln_fwd_kernelINS_13Kernel_traitsI6__halfS2_S2_S2_fjLj1024ELj1ELj4ELj1ELj16ENS_18Kernel_traits_baseILj1024ES2_S2_S2_S2_fjLj128EEEEELb1ELb1ELb0ELb0EEEvNS_9FwdParamsE:
	.zero		1128


//--------------------- .nv.constant0._ZN10layer_norm13ln_fwd_kernelINS_13Kernel_traitsI6__halfS2_S2_S2_fjLj1024ELj1ELj4ELj1ELj16ENS_18Kernel_traits_baseILj1024ES2_S2_S2_S2_fjLj128EEEEELb1ELb1ELb0ELb1EEEvNS_9FwdParamsE --------------------------
	.section	.nv.constant0._ZN10layer_norm13ln_fwd_kernelINS_13Kernel_traitsI6__halfS2_S2_S2_fjLj1024ELj1ELj4ELj1ELj16ENS_18Kernel_traits_baseILj1024ES2_S2_S2_S2_fjLj128EEEEELb1ELb1ELb0ELb1EEEvNS_9FwdParamsE,"a",@progbits
	.sectionflags	@""
	.align	4
.nv.constant0._ZN10layer_norm13ln_fwd_kernelINS_13Kernel_traitsI6__halfS2_S2_S2_fjLj1024ELj1ELj4ELj1ELj16ENS_18Kernel_traits_baseILj1024ES2_S2_S2_S2_fjLj128EEEEELb1ELb1ELb0ELb1EEEvNS_9FwdParamsE:
	.zero		1128


//--------------------- .nv.constant0._ZN10layer_norm13ln_fwd_kernelINS_13Kernel_traitsI6__halfS2_S2_S2_fjLj1024ELj1ELj4ELj1ELj16ENS_18Kernel_traits_baseILj1024ES2_S2_S2_S2_fjLj128EEEEELb1ELb1ELb1ELb0EEEvNS_9FwdParamsE --------------------------
	.section	.nv.constant0._ZN10layer_norm13ln_fwd_kernelINS_13Kernel_traitsI6__halfS2_S2_S2_fjLj1024ELj1ELj4ELj1ELj16ENS_18Kernel_traits_baseILj1024ES2_S2_S2_S2_fjLj128EEEEELb1ELb1ELb1ELb0EEEvNS_9FwdParamsE,"a",@progbits
	.sectionflags	@""
	.align	4
.nv.constant0._ZN10layer_norm13ln_fwd_kernelINS_13Kernel_traitsI6__halfS2_S2_S2_fjLj1024ELj1ELj4ELj1ELj16ENS_18Kernel_traits_baseILj1024ES2_S2_S2_S2_fjLj128EEEEELb1ELb1ELb1ELb0EEEvNS_9FwdParamsE:
	.zero		1128


//--------------------- .nv.constant0._ZN10layer_norm13ln_fwd_kernelINS_13Kernel_traitsI6__halfS2_S2_S2_fjLj1024ELj1ELj4ELj1ELj16ENS_18Kernel_traits_baseILj1024ES2_S2_S2_S2_fjLj128EEEEELb1ELb1ELb1ELb1EEEvNS_9FwdParamsE --------------------------
	.section	.nv.constant0._ZN10layer_norm13ln_fwd_kernelINS_13Kernel_traitsI6__halfS2_S2_S2_fjLj1024ELj1ELj4ELj1ELj16ENS_18Kernel_traits_baseILj1024ES2_S2_S2_S2_fjLj128EEEEELb1ELb1ELb1ELb1EEEvNS_9FwdParamsE,"a",@progbits
	.sectionflags	@""
	.align	4
.nv.constant0._ZN10layer_norm13ln_fwd_kernelINS_13Kernel_traitsI6__halfS2_S2_S2_fjLj1024ELj1ELj4ELj1ELj16ENS_18Kernel_traits_baseILj1024ES2_S2_S2_S2_fjLj128EEEEELb1ELb1ELb1ELb1EEEvNS_9FwdParamsE:
	.zero		1128


//--------------------- .nv.constant0._ZN10layer_norm13ln_fwd_kernelINS_13Kernel_traitsIf13__nv_bfloat16S2_S2_fjLj1024ELj1ELj4ELj1ELj16ENS_18Kernel_traits_baseILj1024EfS2_S2_S2_fjLj128EEEEELb0ELb0ELb0ELb0EEEvNS_9FwdParamsE --------------------------
	.section	.nv.constant0._ZN10layer_norm13ln_fwd_kernelINS_13Kernel_traitsIf13__nv_bfloat16S2_S2_fjLj1024ELj1ELj4ELj1ELj16ENS_18Kernel_traits_baseILj1024EfS2_S2_S2_fjLj128EEEEELb0ELb0ELb0ELb0EEEvNS_9FwdParamsE,"a",@progbits
	.sectionflags	@""
	.align	4
.nv.constant0._ZN10layer_norm13ln_fwd_kernelINS_13Kernel_traitsIf13__nv_bfloat16S2_S2_fjLj1024ELj1ELj4ELj1ELj16ENS_18Kernel_traits_baseILj1024EfS2_S2_S2_fjLj128EEEEELb0ELb0ELb0ELb0EEEvNS_9FwdParamsE:
	.zero		1128


//--------------------- .nv.constant0._ZN10layer_norm13ln_fwd_kernelINS_13Kernel_traitsIf13__nv_bfloat16S2_S2_fjLj1024ELj1ELj4ELj1ELj16ENS_18Kernel_traits_baseILj1024EfS2_S2_S2_fjLj128EEEEELb0ELb0ELb0ELb1EEEvNS_9FwdParamsE --------------------------
	.section	.nv.constant0._ZN10layer_norm13ln_fwd_kernelINS_13Kernel_traitsIf13__nv_bfloat16S2_S2_fjLj1024ELj1ELj4ELj1ELj16ENS_18Kernel_traits_baseILj1024EfS2_S2_S2_fjLj128EEEEELb0ELb0ELb0ELb1EEEvNS_9FwdParamsE,"a",@progbits
	.sectionflags	@""
	.align	4
.nv.constant0._ZN10layer_norm13ln_fwd_kernelINS_13Kernel_traitsIf13__nv_bfloat16S2_S2_fjLj1024ELj1ELj4ELj1ELj16ENS_18Kernel_traits_baseILj1024EfS2_S2_S2_fjLj128EEEEELb0ELb0ELb0ELb1EEEvNS_9FwdParamsE:
	.zero		1128


//--------------------- .nv.constant0._ZN10layer_norm13ln_fwd_kernelINS_13Kernel_traitsIf13__nv_bfloat16S2_S2_fjLj1024ELj1ELj4ELj1ELj16ENS_18Kernel_traits_baseILj1024EfS2_S2_S2_fjLj128EEEEELb0ELb0ELb1ELb0EEEvNS_9FwdParamsE --------------------------
	.section	.nv.constant0._ZN10layer_norm13ln_fwd_kernelINS_13Kernel_traitsIf13__nv_bfloat16S2_S2_fjLj1024ELj1ELj4ELj1ELj16ENS_18Kernel_traits_baseILj1024EfS2_S2_S2_fjLj128EEEEELb0ELb0ELb1ELb0EEEvNS_9FwdParamsE,"a",@progbits
	.sectionflags	@""
	.align	4
.nv.constant0._ZN10layer_norm13ln_fwd_kernelINS_13Kernel_traitsIf13__nv_bfloat16S2_S2_fjLj1024ELj1ELj4ELj1ELj16ENS_18Kernel_traits_baseILj1024EfS2_S2_S2_fjLj128EEEEELb0ELb0ELb1ELb0EEEvNS_9FwdParamsE:
	.zero		1128


//--------------------- .nv.constant0._ZN10layer_norm13ln_fwd_kernelINS_13Kernel_traitsIf13__nv_bfloat16S2_S2_fjLj1024ELj1ELj4ELj1ELj16ENS_18Kernel_traits_baseILj1024EfS2_S2_S2_fjLj128EEEEELb0ELb0ELb1ELb1EEEvNS_9FwdParamsE --------------------------
	.section	.nv.constant0._ZN10layer_norm13ln_fwd_kernelINS_13Kernel_traitsIf13__nv_bfloat16S2_S2_fjLj1024ELj1ELj4ELj1ELj16ENS_18Kernel_traits_baseILj1024EfS2_S2_S2_fjLj128EEEEELb0ELb0ELb1ELb1EEEvNS_9FwdParamsE,"a",@progbits
	.sectionflags	@""
	.align	4
.nv.constant0._ZN10layer_norm13ln_fwd_kernelINS_13Kernel_traitsIf13__nv_bfloat16S2_S2_fjLj1024ELj1ELj4ELj1ELj16ENS_18Kernel_traits_baseILj1024EfS2_S2_S2_fjLj128EEEEELb0ELb0ELb1ELb1EEEvNS_9FwdParamsE:
	.zero		1128


//--------------------- .nv.constant0._ZN10layer_norm13ln_fwd_kernelINS_13Kernel_traitsIf13__nv_bfloat16S2_S2_fjLj1024ELj1ELj4ELj1ELj16ENS_18Kernel_traits_baseILj1024EfS2_S2_S2_fjLj128EEEEELb0ELb1ELb0ELb0EEEvNS_9FwdParamsE --------------------------
	.section	.nv.constant0._ZN10layer_norm13ln_fwd_kernelINS_13Kernel_traitsIf13__nv_bfloat16S2_S2_fjLj1024ELj1ELj4ELj1ELj16ENS_18Kernel_traits_baseILj1024EfS2_S2_S2_fjLj128EEEEELb0ELb1ELb0ELb0EEEvNS_9FwdParamsE,"a",@progbits
	.sectionflags	@""
	.align	4
.nv.constant0._ZN10layer_norm13ln_fwd_kernelINS_13Kernel_traitsIf13__nv_bfloat16S2_S2_fjLj1024ELj1ELj4ELj1ELj16ENS_18Kernel_traits_baseILj1024EfS2_S2_S2_fjLj128EEEEELb0ELb1ELb0ELb0EEEvNS_9FwdParamsE:
	.zero		1128


//--------------------- .nv.constant0._ZN10layer_norm13ln_fwd_kernelINS_13Kernel_traitsIf13__nv_bfloat16S2_S2_fjLj1024ELj1ELj4ELj1ELj16ENS_18Kernel_traits_baseILj1024EfS2_S2_S2_fjLj128EEEEELb0ELb1ELb0ELb1EEEvNS_9FwdParamsE --------------------------
	.section	.nv.constant0._ZN10layer_norm13ln_fwd_kernelINS_13Kernel_traitsIf13__nv_bfloat16S2_S2_fjLj1024ELj1ELj4ELj1ELj16ENS_18Kernel_traits_baseILj1024EfS2_S2_S2_fjLj128EEEEELb0ELb1ELb0ELb1EEEvNS_9FwdParamsE,"a",@progbits
	.sectionflags	@""
	.align	4
.nv.constant0._ZN10layer_norm13ln_fwd_kernelINS_13Kernel_traitsIf13__nv_bfloat16S2_S2_fjLj1024ELj1ELj4ELj1ELj16ENS_18Kernel_traits_baseILj1024EfS2_S2_S2_fjLj128EEEEELb0ELb1ELb0ELb1EEEvNS_9FwdParamsE:
	.zero		1128


//--------------------- .nv.constant0._ZN10layer_norm13ln_fwd_kernelINS_13Kernel_traitsIf13__nv_bfloat16S2_S2_fjLj1024ELj1ELj4ELj1ELj16ENS_18Kernel_traits_baseILj1024EfS2_S2_S2_fjLj128EEEEELb0ELb1ELb1ELb0EEEvNS_9FwdParamsE --------------------------
	.section	.nv.constant0._ZN10layer_norm13ln_fwd_kernelINS_13Kernel_traitsIf13__nv_bfloat16S2_S2_fjLj1024ELj1ELj4ELj1ELj16ENS_18Kernel_traits_baseILj1024EfS2_S2_S2_fjLj128EEEEELb0ELb1ELb1ELb0EEEvNS_9FwdParamsE,"a",@progbits
	.sectionflags	@""
	.align	4
.nv.constant0._ZN10layer_norm13ln_fwd_kernelINS_13Kernel_traitsIf13__nv_bfloat16S2_S2_fjLj1024ELj1ELj4ELj1ELj16ENS_18Kernel_traits_baseILj1024EfS2_S2_S2_fjLj128EEEEELb0ELb1ELb1ELb0EEEvNS_9FwdParamsE:
	.zero		1128


//--------------------- .nv.constant0._ZN10layer_norm13ln_fwd_kernelINS_13Kernel_traitsIf13__nv_bfloat16S2_S2_fjLj1024ELj1ELj4ELj1ELj16ENS_18Kernel_traits_baseILj1024EfS2_S2_S2_fjLj128EEEEELb0ELb1ELb1ELb1EEEvNS_9FwdParamsE --------------------------
	.section	.nv.constant0._ZN10layer_norm13ln_fwd_kernelINS_13Kernel_traitsIf13__nv_bfloat16S2_S2_fjLj1024ELj1ELj4ELj1ELj16ENS_18Kernel_traits_baseILj1024EfS2_S2_S2_fjLj128EEEEELb0ELb1ELb1ELb1EEEvNS_9FwdParamsE,"a",@progbits
	.sectionflags	@""
	.align	4
.nv.constant0._ZN10layer_norm13ln_fwd_kernelINS_13Kernel_traitsIf13__nv_bfloat16S2_S2_fjLj1024ELj1ELj4ELj1ELj16ENS_18Kernel_traits_baseILj1024EfS2_S2_S2_fjLj128EEEEELb0ELb1ELb1ELb1EEEvNS_9FwdParamsE:
	.zero		1128


//--------------------- .nv.constant0._ZN10layer_norm13ln_fwd_kernelINS_13Kernel_traitsIf13__nv_bfloat16S2_S2_fjLj1024ELj1ELj4ELj1ELj16ENS_18Kernel_traits_baseILj1024EfS2_S2_S2_fjLj128EEEEELb1ELb0ELb0ELb0EEEvNS_9FwdParamsE --------------------------
	.section	.nv.constant0._ZN10layer_norm13ln_fwd_kernelINS_13Kernel_traitsIf13__nv_bfloat16S2_S2_fjLj1024ELj1ELj4ELj1ELj16ENS_18Kernel_traits_baseILj1024EfS2_S2_S2_fjLj128EEEEELb1ELb0ELb0ELb0EEEvNS_9FwdParamsE,"a",@progbits
	.sectionflags	@""
	.align	4
.nv.constant0._ZN10layer_norm13ln_fwd_kernelINS_13Kernel_traitsIf13__nv_bfloat16S2_S2_fjLj1024ELj1ELj4ELj1ELj16ENS_18Kernel_traits_baseILj1024EfS2_S2_S2_fjLj128EEEEELb1ELb0ELb0ELb0EEEvNS_9FwdParamsE:
	.zero		1128


//--------------------- .nv.constant0._ZN10layer_norm13ln_fwd_kernelINS_13Kernel_traitsIf13__nv_bfloat16S2_S2_fjLj1024ELj1ELj4ELj1ELj16ENS_18Kernel_traits_baseILj1024EfS2_S2_S2_fjLj128EEEEELb1ELb0ELb0ELb1EEEvNS_9FwdParamsE --------------------------
	.section	.nv.constant0._ZN10layer_norm13ln_fwd_kernelINS_13Kernel_traitsIf13__nv_bfloat16S2_S2_fjLj1024ELj1ELj4ELj1ELj16ENS_18Kernel_traits_baseILj1024EfS2_S2_S2_fjLj128EEEEELb1ELb0ELb0ELb1EEEvNS_9FwdParamsE,"a",@progbits
	.sectionflags	@""
	.align	4
.nv.constant0._ZN10layer_norm13ln_fwd_kernelINS_13Kernel_traitsIf13__nv_bfloat16S2_S2_fjLj1024ELj1ELj4ELj1ELj16ENS_18Kernel_traits_baseILj1024EfS2_S2_S2_fjLj128EEEEELb1ELb0ELb0ELb1EEEvNS_9FwdParamsE:
	.zero		1128


//--------------------- .nv.constant0._ZN10layer_norm13ln_fwd_kernelINS_13Kernel_traitsIf13__nv_bfloat16S2_S2_fjLj1024ELj1ELj4ELj1ELj16ENS_18Kernel_traits_baseILj1024EfS2_S2_S2_fjLj128EEEEELb1ELb0ELb1ELb0EEEvNS_9FwdParamsE --------------------------
	.section	.nv.constant0._ZN10layer_norm13ln_fwd_kernelINS_13Kernel_traitsIf13__nv_bfloat16S2_S2_fjLj1024ELj1ELj4ELj1ELj16ENS_18Kernel_traits_baseILj1024EfS2_S2_S2_fjLj128EEEEELb1ELb0ELb1ELb0EEEvNS_9FwdParamsE,"a",@progbits
	.sectionflags	@""
	.align	4
.nv.constant0._ZN10layer_norm13ln_fwd_kernelINS_13Kernel_traitsIf13__nv_bfloat16S2_S2_fjLj1024ELj1ELj4ELj1ELj16ENS_18Kernel_traits_baseILj1024EfS2_S2_S2_fjLj128EEEEELb1ELb0ELb1ELb0EEEvNS_9FwdParamsE:
	.zero		1128


//--------------------- .nv.constant0._ZN10layer_norm13ln_fwd_kernelINS_13Kernel_traitsIf13__nv_bfloat16S2_S2_fjLj1024ELj1ELj4ELj1ELj16ENS_18Kernel_traits_baseILj1024EfS2_S2_S2_fjLj128EEEEELb1ELb0ELb1ELb1EEEvNS_9FwdParamsE --------------------------
	.section	.nv.constant0._ZN10layer_norm13ln_fwd_kernelINS_13Kernel_traitsIf13__nv_bfloat16S2_S2_fjLj1024ELj1ELj4ELj1ELj16ENS_18Kernel_traits_baseILj1024EfS2_S2_S2_fjLj128EEEEELb1ELb0ELb1ELb1EEEvNS_9FwdParamsE,"a",@progbits
	.sectionflags	@""
	.align	4
.nv.constant0._ZN10layer_norm13ln_fwd_kernelINS_13Kernel_traitsIf13__nv_bfloat16S2_S2_fjLj1024ELj1ELj4ELj1ELj16ENS_18Kernel_traits_baseILj1024EfS2_S2_S2_fjLj128EEEEELb1ELb0ELb1ELb1EEEvNS_9FwdParamsE:
	.zero		1128


//--------------------- .nv.constant0._ZN10layer_norm13ln_fwd_kernelINS_13Kernel_traitsIf13__nv_bfloat16S2_S2_fjLj1024ELj1ELj4ELj1ELj16ENS_18Kernel_traits_baseILj1024EfS2_S2_S2_fjLj128EEEEELb1ELb1ELb0ELb0EEEvNS_9FwdParamsE --------------------------
	.section	.nv.constant0._ZN10layer_norm13ln_fwd_kernelINS_13Kernel_traitsIf13__nv_bfloat16S2_S2_fjLj1024ELj1ELj4ELj1ELj16ENS_18Kernel_traits_baseILj1024EfS2_S2_S2_fjLj128EEEEELb1ELb1ELb0ELb0EEEvNS_9FwdParamsE,"a",@progbits
	.sectionflags	@""
	.align	4
.nv.constant0._ZN10layer_norm13ln_fwd_kernelINS_13Kernel_traitsIf13__nv_bfloat16S2_S2_fjLj1024ELj1ELj4ELj1ELj16ENS_18Kernel_traits_baseILj1024EfS2_S2_S2_fjLj128EEEEELb1ELb1ELb0ELb0EEEvNS_9FwdParamsE:
	.zero		1128


//--------------------- .nv.constant0._ZN10layer_norm13ln_fwd_kernelINS_13Kernel_traitsIf13__nv_bfloat16S2_S2_fjLj1024ELj1ELj4ELj1ELj16ENS_18Kernel_traits_baseILj1024EfS2_S2_S2_fjLj128EEEEELb1ELb1ELb0ELb1EEEvNS_9FwdParamsE --------------------------
	.section	.nv.constant0._ZN10layer_norm13ln_fwd_kernelINS_13Kernel_traitsIf13__nv_bfloat16S2_S2_fjLj1024ELj1ELj4ELj1ELj16ENS_18Kernel_traits_baseILj1024EfS2_S2_S2_fjLj128EEEEELb1ELb1ELb0ELb1EEEvNS_9FwdParamsE,"a",@progbits
	.sectionflags	@""
	.align	4
.nv.constant0._ZN10layer_norm13ln_fwd_kernelINS_13Kernel_traitsIf13__nv_bfloat16S2_S2_fjLj1024ELj1ELj4ELj1ELj16ENS_18Kernel_traits_baseILj1024EfS2_S2_S2_fjLj128EEEEELb1ELb1ELb0ELb1EEEvNS_9FwdParamsE:
	.zero		1128


//--------------------- .nv.constant0._ZN10layer_norm13ln_fwd_kernelINS_13Kernel_traitsIf13__nv_bfloat16S2_S2_fjLj1024ELj1ELj4ELj1ELj16ENS_18Kernel_traits_baseILj1024EfS2_S2_S2_fjLj128EEEEELb1ELb1ELb1ELb0EEEvNS_9FwdParamsE --------------------------
	.section	.nv.constant0._ZN10layer_norm13ln_fwd_kernelINS_13Kernel_traitsIf13__nv_bfloat16S2_S2_fjLj1024ELj1ELj4ELj1ELj16ENS_18Kernel_traits_baseILj1024EfS2_S2_S2_fjLj128EEEEELb1ELb1ELb1ELb0EEEvNS_9FwdParamsE,"a",@progbits
	.sectionflags	@""
	.align	4
.nv.constant0._ZN10layer_norm13ln_fwd_kernelINS_13Kernel_traitsIf13__nv_bfloat16S2_S2_fjLj1024ELj1ELj4ELj1ELj16ENS_18Kernel_traits_baseILj1024EfS2_S2_S2_fjLj128EEEEELb1ELb1ELb1ELb0EEEvNS_9FwdParamsE:
	.zero		1128


//--------------------- .nv.constant0._ZN10layer_norm13ln_fwd_kernelINS_13Kernel_traitsIf13__nv_bfloat16S2_S2_fjLj1024ELj1ELj4ELj1ELj16ENS_18Kernel_traits_baseILj1024EfS2_S2_S2_fjLj128EEEEELb1ELb1ELb1ELb1EEEvNS_9FwdParamsE --------------------------
	.section	.nv.constant0._ZN10layer_norm13ln_fwd_kernelINS_13Kernel_traitsIf13__nv_bfloat16S2_S2_fjLj1024ELj1ELj4ELj1ELj16ENS_18Kernel_traits_baseILj1024EfS2_S2_S2_fjLj128EEEEELb1ELb1ELb1ELb1EEEvNS_9FwdParamsE,"a",@progbits
	.sectionflags	@""
	.align	4
.nv.constant0._ZN10layer_norm13ln_fwd_kernelINS_13Kernel_traitsIf13__nv_bfloat16S2_S2_fjLj1024ELj1ELj4ELj1ELj16ENS_18Kernel_traits_baseILj1024EfS2_S2_S2_fjLj128EEEEELb1ELb1ELb1ELb1EEEvNS_9FwdParamsE:
	.zero		1128


//--------------------- .nv.constant0._ZN10layer_norm13ln_fwd_kernelINS_13Kernel_traitsI13__nv_bfloat16S2_fS2_fjLj1024ELj1ELj4ELj1ELj16ENS_18Kernel_traits_baseILj1024ES2_S2_fS2_fjLj128EEEEELb0ELb0ELb0ELb0EEEvNS_9FwdParamsE --------------------------
	.section	.nv.constant0._ZN10layer_norm13ln_fwd_kernelINS_13Kernel_traitsI13__nv_bfloat16S2_fS2_fjLj1024ELj1ELj4ELj1ELj16ENS_18Kernel_traits_baseILj1024ES2_S2_fS2_fjLj128EEEEELb0ELb0ELb0ELb0EEEvNS_9FwdParamsE,"a",@progbits
	.sectionflags	@""
	.align	4
.nv.constant0._ZN10layer_norm13ln_fwd_kernelINS_13Kernel_traitsI13__nv_bfloat16S2_fS2_fjLj1024ELj1ELj4ELj1ELj16ENS_18Kernel_traits_baseILj1024ES2_S2_fS2_fjLj128EEEEELb0ELb0ELb0ELb0EEEvNS_9FwdParamsE:
	.zero		1128


//--------------------- .nv.constant0._ZN10layer_norm13ln_fwd_kernelINS_13Kernel_traitsI13__nv_bfloat16S2_fS2_fjLj1024ELj1ELj4ELj1ELj16ENS_18Kernel_traits_baseILj1024ES2_S2_fS2_fjLj128EEEEELb0ELb0ELb0ELb1EEEvNS_9FwdParamsE --------------------------
	.section	.nv.constant0._ZN10layer_norm13ln_fwd_kernelINS_13Kernel_traitsI13__nv_bfloat16S2_fS2_fjLj1024ELj1ELj4ELj1ELj16ENS_18Kernel_traits_baseILj1024ES2_S2_fS2_fjLj128EEEEELb0ELb0ELb0ELb1EEEvNS_9FwdParamsE,"a",@progbits
	.sectionflags	@""
	.align	4
.nv.constant0._ZN10layer_norm13ln_fwd_kernelINS_13Kernel_traitsI13__nv_bfloat16S2_fS2_fjLj1024ELj1ELj4ELj1ELj16ENS_18Kernel_traits_baseILj1024ES2_S2_fS2_fjLj128EEEEELb0ELb0ELb0ELb1EEEvNS_9FwdParamsE:
	.zero		1128


//--------------------- .nv.constant0._ZN10layer_norm13ln_fwd_kernelINS_13Kernel_traitsI13__nv_bfloat16S2_fS2_fjLj1024ELj1ELj4ELj1ELj16ENS_18Kernel_traits_baseILj1024ES2_S2_fS2_fjLj128EEEEELb0ELb0ELb1ELb0EEEvNS_9FwdParamsE --------------------------
	.section	.nv.constant0._ZN10layer_norm13ln_fwd_kernelINS_13Kernel_traitsI13__nv_bfloat16S2_fS2_fjLj1024ELj1ELj4ELj1ELj16ENS_18Kernel_traits_baseILj1024ES2_S2_fS2_fjLj128EEEEELb0ELb0ELb1ELb0EEEvNS_9FwdParamsE,"a",@progbits
	.sectionflags	@""
	.align	4
.nv.constant0._ZN10layer_norm13ln_fwd_kernelINS_13Kernel_traitsI13__nv_bfloat16S2_fS2_fjLj1024ELj1ELj4ELj1ELj16ENS_18Kernel_traits_baseILj1024ES2_S2_fS2_fjLj128EEEEELb0ELb0ELb1ELb0EEEvNS_9FwdParamsE:
	.zero		1128


//--------------------- .nv.constant0._ZN10layer_norm13ln_fwd_kernelINS_13Kernel_traitsI13__nv_bfloat16S2_fS2_fjLj1024ELj1ELj4ELj1ELj16ENS_18Kernel_traits_baseILj1024ES2_S2_fS2_fjLj128EEEEELb0ELb0ELb1ELb1EEEvNS_9FwdParamsE --------------------------
	.section	.nv.constant0._ZN10layer_norm13ln_fwd_kernelINS_13Kernel_traitsI13__nv_bfloat16S2_fS2_fjLj1024ELj1ELj4ELj1ELj16ENS_18Kernel_traits_baseILj1024ES2_S2_fS2_fjLj128EEEEELb0ELb0ELb1ELb1EEEvNS_9FwdParamsE,"a",@progbits
	.sectionflags	@""
	.align	4
.nv.constant0._ZN10layer_norm13ln_fwd_kernelINS_13Kernel_traitsI13__nv_bfloat16S2_fS2_fjLj1024ELj1ELj4ELj1ELj16ENS_18Kernel_traits_baseILj1024ES2_S2_fS2_fjLj128EEEEELb0ELb0ELb1ELb1EEEvNS_9FwdParamsE:
	.zero		1128


//--------------------- .nv.constant0._ZN10layer_norm13ln_fwd_kernelINS_13Kernel_traitsI13__nv_bfloat16S2_fS2_fjLj1024ELj1ELj4ELj1ELj16ENS_18Kernel_traits_baseILj1024ES2_S2_fS2_fjLj128EEEEELb0ELb1ELb0ELb0EEEvNS_9FwdParamsE --------------------------
	.section	.nv.constant0._ZN10layer_norm13ln_fwd_kernelINS_13Kernel_traitsI13__nv_bfloat16S2_fS2_fjLj1024ELj1ELj4ELj1ELj16ENS_18Kernel_traits_baseILj1024ES2_S2_fS2_fjLj128EEEEELb0ELb1ELb0ELb0EEEvNS_9FwdParamsE,"a",@progbits
	.sectionflags	@""
	.align	4
.nv.constant0._ZN10layer_norm13ln_fwd_kernelINS_13Kernel_traitsI13__nv_bfloat16S2_fS2_fjLj1024ELj1ELj4ELj1ELj16ENS_18Kernel_traits_baseILj1024ES2_S2_fS2_fjLj128EEEEELb0ELb1ELb0ELb0EEEvNS_9FwdParamsE:
	.zero		1128


//--------------------- .nv.constant0._ZN10layer_norm13ln_fwd_kernelINS_13Kernel_traitsI13__nv_bfloat16S2_fS2_fjLj1024ELj1ELj4ELj1ELj16ENS_18Kernel_traits_baseILj1024ES2_S2_fS2_fjLj128EEEEELb0ELb1ELb0ELb1EEEvNS_9FwdParamsE --------------------------
	.section	.nv.constant0._ZN10layer_norm13ln_fwd_kernelINS_13Kernel_traitsI13__nv_bfloat16S2_fS2_fjLj1024ELj1ELj4ELj1ELj16ENS_18Kernel_traits_baseILj1024ES2_S2_fS2_fjLj128EEEEELb0ELb1ELb0ELb1EEEvNS_9FwdParamsE,"a",@progbits
	.sectionflags	@""
	.align	4
.nv.constant0._ZN10layer_norm13ln_fwd_kernelINS_13Kernel_traitsI13__nv_bfloat16S2_fS2_fjLj1024ELj1ELj4ELj1ELj16ENS_18Kernel_traits_baseILj1024ES2_S2_fS2_fjLj128EEEEELb0ELb1ELb0ELb1EEEvNS_9FwdParamsE:
	.zero		1128


//--------------------- .nv.constant0._ZN10layer_norm13ln_fwd_kernelINS_13Kernel_traitsI13__nv_bfloat16S2_fS2_fjLj1024ELj1ELj4ELj1ELj16ENS_18Kernel_traits_baseILj1024ES2_S2_fS2_fjLj128EEEEELb0ELb1ELb1ELb0EEEvNS_9FwdParamsE --------------------------
	.section	.nv.constant0._ZN10layer_norm13ln_fwd_kernelINS_13Kernel_traitsI13__nv_bfloat16S2_fS2_fjLj1024ELj1ELj4ELj1ELj16ENS_18Kernel_traits_baseILj1024ES2_S2_fS2_fjLj128EEEEELb0ELb1ELb1ELb0EEEvNS_9FwdParamsE,"a",@progbits
	.sectionflags	@""
	.align	4
.nv.constant0._ZN10layer_norm13ln_fwd_kernelINS_13Kernel_traitsI13__nv_bfloat16S2_fS2_fjLj1024ELj1ELj4ELj1ELj16ENS_18Kernel_traits_baseILj1024ES2_S2_fS2_fjLj128EEEEELb0ELb1ELb1ELb0EEEvNS_9FwdParamsE:
	.zero		1128


//--------------------- .nv.constant0._ZN10layer_norm13ln_fwd_kernelINS_13Kernel_traitsI13__nv_bfloat16S2_fS2_fjLj1024ELj1ELj4ELj1ELj16ENS_18Kernel_traits_baseILj1024ES2_S2_fS2_fjLj128EEEEELb0ELb1ELb1ELb1EEEvNS_9FwdParamsE --------------------------
	.section	.nv.constant0._ZN10layer_norm13ln_fwd_kernelINS_13Kernel_traitsI13__nv_bfloat16S2_fS2_fjLj1024ELj1ELj4ELj1ELj16ENS_18Kernel_traits_baseILj1024ES2_S2_fS2_fjLj128EEEEELb0ELb1ELb1ELb1EEEvNS_9FwdParamsE,"a",@progbits
	.sectionflags	@""
	.align	4
.nv.constant0._ZN10layer_norm13ln_fwd_kernelINS_13Kernel_traitsI13__nv_bfloat16S2_fS2_fjLj1024ELj1ELj4ELj1ELj16ENS_18Kernel_traits_baseILj1024ES2_S2_fS2_fjLj128EEEEELb0ELb1ELb1ELb1EEEvNS_9FwdParamsE:
	.zero		1128


//--------------------- .nv.constant0._ZN10layer_norm13ln_fwd_kernelINS_13Kernel_traitsI13__nv_bfloat16S2_fS2_fjLj1024ELj1ELj4ELj1ELj16ENS_18Kernel_traits_baseILj1024ES2_S2_fS2_fjLj128EEEEELb1ELb0ELb0ELb0EEEvNS_9FwdParamsE --------------------------
	.section	.nv.constant0._ZN10layer_norm13ln_fwd_kernelINS_13Kernel_traitsI13__nv_bfloat16S2_fS2_fjLj1024ELj1ELj4ELj1ELj16ENS_18Kernel_traits_baseILj1024ES2_S2_fS2_fjLj128EEEEELb1ELb0ELb0ELb0EEEvNS_9FwdParamsE,"a",@progbits
	.sectionflags	@""
	.align	4
.nv.constant0._ZN10layer_norm13ln_fwd_kernelINS_13Kernel_traitsI13__nv_bfloat16S2_fS2_fjLj1024ELj1ELj4ELj1ELj16ENS_18Kernel_traits_baseILj1024ES2_S2_fS2_fjLj128EEEEELb1ELb0ELb0ELb0EEEvNS_9FwdParamsE:
	.zero		1128


//--------------------- .nv.constant0._ZN10layer_norm13ln_fwd_kernelINS_13Kernel_traitsI13__nv_bfloat16S2_fS2_fjLj1024ELj1ELj4ELj1ELj16ENS_18Kernel_traits_baseILj1024ES2_S2_fS2_fjLj128EEEEELb1ELb0ELb0ELb1EEEvNS_9FwdParamsE --------------------------
	.section	.nv.constant0._ZN10layer_norm13ln_fwd_kernelINS_13Kernel_traitsI13__nv_bfloat16S2_fS2_fjLj1024ELj1ELj4ELj1ELj16ENS_18Kernel_traits_baseILj1024ES2_S2_fS2_fjLj128EEEEELb1ELb0ELb0ELb1EEEvNS_9FwdParamsE,"a",@progbits
	.sectionflags	@""
	.align	4
.nv.constant0._ZN10layer_norm13ln_fwd_kernelINS_13Kernel_traitsI13__nv_bfloat16S2_fS2_fjLj1024ELj1ELj4ELj1ELj16ENS_18Kernel_traits_baseILj1024ES2_S2_fS2_fjLj128EEEEELb1ELb0ELb0ELb1EEEvNS_9FwdParamsE:
	.zero		1128


//--------------------- .nv.constant0._ZN10layer_norm13ln_fwd_kernelINS_13Kernel_traitsI13__nv_bfloat16S2_fS2_fjLj1024ELj1ELj4ELj1ELj16ENS_18Kernel_traits_baseILj1024ES2_S2_fS2_fjLj128EEEEELb1ELb0ELb1ELb0EEEvNS_9FwdParamsE --------------------------
	.section	.nv.constant0._ZN10layer_norm13ln_fwd_kernelINS_13Kernel_traitsI13__nv_bfloat16S2_fS2_fjLj1024ELj1ELj4ELj1ELj16ENS_18Kernel_traits_baseILj1024ES2_S2_fS2_fjLj128EEEEELb1ELb0ELb1ELb0EEEvNS_9FwdParamsE,"a",@progbits
	.sectionflags	@""
	.align	4
.nv.constant0._ZN10layer_norm13ln_fwd_kernelINS_13Kernel_traitsI13__nv_bfloat16S2_fS2_fjLj1024ELj1ELj4ELj1ELj16ENS_18Kernel_traits_baseILj1024ES2_S2_fS2_fjLj128EEEEELb1ELb0ELb1ELb0EEEvNS_9FwdParamsE:
	.zero		1128


//--------------------- .nv.constant0._ZN10layer_norm13ln_fwd_kernelINS_13Kernel_traitsI13__nv_bfloat16S2_fS2_fjLj1024ELj1ELj4ELj1ELj16ENS_18Kernel_traits_baseILj1024ES2_S2_fS2_fjLj128EEEEELb1ELb0ELb1ELb1EEEvNS_9FwdParamsE --------------------------
	.section	.nv.constant0._ZN10layer_norm13ln_fwd_kernelINS_13Kernel_traitsI13__nv_bfloat16S2_fS2_fjLj1024ELj1ELj4ELj1ELj16ENS_18Kernel_traits_baseILj1024ES2_S2_fS2_fjLj128EEEEELb1ELb0ELb1ELb1EEEvNS_9FwdParamsE,"a",@progbits
	.sectionflags	@""
	.align	4
.nv.constant0._ZN10layer_norm13ln_fwd_kernelINS_13Kernel_traitsI13__nv_bfloat16S2_fS2_fjLj1024ELj1ELj4ELj1ELj16ENS_18Kernel_traits_baseILj1024ES2_S2_fS2_fjLj128EEEEELb1ELb0ELb1ELb1EEEvNS_9FwdParamsE:
	.zero		1128


//--------------------- .nv.constant0._ZN10layer_norm13ln_fwd_kernelINS_13Kernel_traitsI13__nv_bfloat16S2_fS2_fjLj1024ELj1ELj4ELj1ELj16ENS_18Kernel_traits_baseILj1024ES2_S2_fS2_fjLj128EEEEELb1ELb1ELb0ELb0EEEvNS_9FwdParamsE --------------------------
	.section	.nv.constant0._ZN10layer_norm13ln_fwd_kernelINS_13Kernel_traitsI13__nv_bfloat16S2_fS2_fjLj1024ELj1ELj4ELj1ELj16ENS_18Kernel_traits_baseILj1024ES2_S2_fS2_fjLj128EEEEELb1ELb1ELb0ELb0EEEvNS_9FwdParamsE,"a",@progbits
	.sectionflags	@""
	.align	4
.nv.constant0._ZN10layer_norm13ln_fwd_kernelINS_13Kernel_traitsI13__nv_bfloat16S2_fS2_fjLj1024ELj1ELj4ELj1ELj16ENS_18Kernel_traits_baseILj1024ES2_S2_fS2_fjLj128EEEEELb1ELb1ELb0ELb0EEEvNS_9FwdParamsE:
	.zero		1128


//--------------------- .nv.constant0._ZN10layer_norm13ln_fwd_kernelINS_13Kernel_traitsI13__nv_bfloat16S2_fS2_fjLj1024ELj1ELj4ELj1ELj16ENS_18Kernel_traits_baseILj1024ES2_S2_fS2_fjLj128EEEEELb1ELb1ELb0ELb1EEEvNS_9FwdParamsE --------------------------
	.section	.nv.constant0._ZN10layer_norm13ln_fwd_kernelINS_13Kernel_traitsI13__nv_bfloat16S2_fS2_fjLj1024ELj1ELj4ELj1ELj16ENS_18Kernel_traits_baseILj1024ES2_S2_fS2_fjLj128EEEEELb1ELb1ELb0ELb1EEEvNS_9FwdParamsE,"a",@progbits
	.sectionflags	@""
	.align	4
.nv.constant0._ZN10layer_norm13ln_fwd_kernelINS_13Kernel_traitsI13__nv_bfloat16S2_fS2_fjLj1024ELj1ELj4ELj1ELj16ENS_18Kernel_traits_baseILj1024ES2_S2_fS2_fjLj128EEEEELb1ELb1ELb0ELb1EEEvNS_9FwdParamsE:
	.zero		1128


//--------------------- .nv.constant0._ZN10layer_norm13ln_fwd_kernelINS_13Kernel_traitsI13__nv_bfloat16S2_fS2_fjLj1024ELj1ELj4ELj1ELj16ENS_18Kernel_traits_baseILj1024ES2_S2_fS2_fjLj128EEEEELb1ELb1ELb1ELb0EEEvNS_9FwdParamsE --------------------------
	.section	.nv.constant0._ZN10layer_norm13ln_fwd_kernelINS_13Kernel_traitsI13__nv_bfloat16S2_fS2_fjLj1024ELj1ELj4ELj1ELj16ENS_18Kernel_traits_baseILj1024ES2_S2_fS2_fjLj128EEEEELb1ELb1ELb1ELb0EEEvNS_9FwdParamsE,"a",@progbits
	.sectionflags	@""
	.align	4
.nv.constant0._ZN10layer_norm13ln_fwd_kernelINS_13Kernel_traitsI13__nv_bfloat16S2_fS2_fjLj1024ELj1ELj4ELj1ELj16ENS_18Kernel_traits_baseILj1024ES2_S2_fS2_fjLj128EEEEELb1ELb1ELb1ELb0EEEvNS_9FwdParamsE:
	.zero		1128


//--------------------- .nv.constant0._ZN10layer_norm13ln_fwd_kernelINS_13Kernel_traitsI13__nv_bfloat16S2_fS2_fjLj1024ELj1ELj4ELj1ELj16ENS_18Kernel_traits_baseILj1024ES2_S2_fS2_fjLj128EEEEELb1ELb1ELb1ELb1EEEvNS_9FwdParamsE --------------------------
	.section	.nv.constant0._ZN10layer_norm13ln_fwd_kernelINS_13Kernel_traitsI13__nv_bfloat16S2_fS2_fjLj1024ELj1ELj4ELj1ELj16ENS_18Kernel_traits_baseILj1024ES2_S2_fS2_fjLj128EEEEELb1ELb1ELb1ELb1EEEvNS_9FwdParamsE,"a",@progbits
	.sectionflags	@""
	.align	4
.nv.constant0._ZN10layer_norm13ln_fwd_kernelINS_13Kernel_traitsI13__nv_bfloat16S2_fS2_fjLj1024ELj1ELj4ELj1ELj16ENS_18Kernel_traits_baseILj1024ES2_S2_fS2_fjLj128EEEEELb1ELb1ELb1ELb1EEEvNS_9FwdParamsE:
	.zero		1128


//--------------------- .nv.constant0._ZN10layer_norm13ln_fwd_kernelINS_13Kernel_traitsIf13__nv_bfloat16fS2_fjLj1024ELj1ELj4ELj1ELj16ENS_18Kernel_traits_baseILj1024EfS2_fS2_fjLj128EEEEELb0ELb0ELb0ELb0EEEvNS_9FwdParamsE --------------------------
	.section	.nv.constant0._ZN10layer_norm13ln_fwd_kernelINS_13Kernel_traitsIf13__nv_bfloat16fS2_fjLj1024ELj1ELj4ELj1ELj16ENS_18Kernel_traits_baseILj1024EfS2_fS2_fjLj128EEEEELb0ELb0ELb0ELb0EEEvNS_9FwdParamsE,"a",@progbits
	.sectionflags	@""
	.align	4
.nv.constant0._ZN10layer_norm13ln_fwd_kernelINS_13Kernel_traitsIf13__nv_bfloat16fS2_fjLj1024ELj1ELj4ELj1ELj16ENS_18Kernel_traits_baseILj1024EfS2_fS2_fjLj128EEEEELb0ELb0ELb0ELb0EEEvNS_9FwdParamsE:
	.zero		1128


//--------------------- .nv.constant0._ZN10layer_norm13ln_fwd_kernelINS_13Kernel_traitsIf13__nv_bfloat16fS2_fjLj1024ELj1ELj4ELj1ELj16ENS_18Kernel_traits_baseILj1024EfS2_fS2_fjLj128EEEEELb0ELb0ELb0ELb1EEEvNS_9FwdParamsE --------------------------
	.section	.nv.constant0._ZN10layer_norm13ln_fwd_kernelINS_13Kernel_traitsIf13__nv_bfloat16fS2_fjLj1024ELj1ELj4ELj1ELj16ENS_18Kernel_traits_baseILj1024EfS2_fS2_fjLj128EEEEELb0ELb0ELb0ELb1EEEvNS_9FwdParamsE,"a",@progbits
	.sectionflags	@""
	.align	4
.nv.constant0._ZN10layer_norm13ln_fwd_kernelINS_13Kernel_traitsIf13__nv_bfloat16fS2_fjLj1024ELj1ELj4ELj1ELj16ENS_18Kernel_traits_baseILj1024EfS2_fS2_fjLj128EEEEELb0ELb0ELb0ELb1EEEvNS_9FwdParamsE:
	.zero		1128


//--------------------- .nv.constant0._ZN10layer_norm13ln_fwd_kernelINS_13Kernel_traitsIf13__nv_bfloat16fS2_fjLj1024ELj1ELj4ELj1ELj16ENS_18Kernel_traits_baseILj1024EfS2_fS2_fjLj128EEEEELb0ELb0ELb1ELb0EEEvNS_9FwdParamsE --------------------------
	.section	.nv.constant0._ZN10layer_norm13ln_fwd_kernelINS_13Kernel_traitsIf13__nv_bfloat16fS2_fjLj1024ELj1ELj4ELj1ELj16ENS_18Kernel_traits_baseILj1024EfS2_fS2_fjLj128EEEEELb0ELb0ELb1ELb0EEEvNS_9FwdParamsE,"a",@progbits
	.sectionflags	@""
	.align	4
.nv.constant0._ZN10layer_norm13ln_fwd_kernelINS_13Kernel_traitsIf13__nv_bfloat16fS2_fjLj1024ELj1ELj4ELj1ELj16ENS_18Kernel_traits_baseILj1024EfS2_fS2_fjLj128EEEEELb0ELb0ELb1ELb0EEEvNS_9FwdParamsE:
	.zero		1128


//--------------------- .nv.constant0._ZN10layer_norm13ln_fwd_kernelINS_13Kernel_traitsIf13__nv_bfloat16fS2_fjLj1024ELj1ELj4ELj1ELj16ENS_18Kernel_traits_baseILj1024EfS2_fS2_fjLj128EEEEELb0ELb0ELb1ELb1EEEvNS_9FwdParamsE --------------------------
	.section	.nv.constant0._ZN10layer_norm13ln_fwd_kernelINS_13Kernel_traitsIf13__nv_bfloat16fS2_fjLj1024ELj1ELj4ELj1ELj16ENS_18Kernel_traits_baseILj1024EfS2_fS2_fjLj128EEEEELb0ELb0ELb1ELb1EEEvNS_9FwdParamsE,"a",@progbits
	.sectionflags	@""
	.align	4
.nv.constant0._ZN10layer_norm13ln_fwd_kernelINS_13Kernel_traitsIf13__nv_bfloat16fS2_fjLj1024ELj1ELj4ELj1ELj16ENS_18Kernel_traits_baseILj1024EfS2_fS2_fjLj128EEEEELb0ELb0ELb1ELb1EEEvNS_9FwdParamsE:
	.zero		1128


//--------------------- .nv.constant0._ZN10layer_norm13ln_fwd_kernelINS_13Kernel_traitsIf13__nv_bfloat16fS2_fjLj1024ELj1ELj4ELj1ELj16ENS_18Kernel_traits_baseILj1024EfS2_fS2_fjLj128EEEEELb0ELb1ELb0ELb0EEEvNS_9FwdParamsE --------------------------
	.section	.nv.constant0._ZN10layer_norm13ln_fwd_kernelINS_13Kernel_traitsIf13__nv_bfloat16fS2_fjLj1024ELj1ELj4ELj1ELj16ENS_18Kernel_traits_baseILj1024EfS2_fS2_fjLj128EEEEELb0ELb1ELb0ELb0EEEvNS_9FwdParamsE,"a",@progbits
	.sectionflags	@""
	.align	4
.nv.constant0._ZN10layer_norm13ln_fwd_kernelINS_13Kernel_traitsIf13__nv_bfloat16fS2_fjLj1024ELj1ELj4ELj1ELj16ENS_18Kernel_traits_baseILj1024EfS2_fS2_fjLj128EEEEELb0ELb1ELb0ELb0EEEvNS_9FwdParamsE:
	.zero		1128


//--------------------- .nv.constant0._ZN10layer_norm13ln_fwd_kernelINS_13Kernel_traitsIf13__nv_bfloat16fS2_fjLj1024ELj1ELj4ELj1ELj16ENS_18Kernel_traits_baseILj1024EfS2_fS2_fjLj128EEEEELb0ELb1ELb0ELb1EEEvNS_9FwdParamsE --------------------------
	.section	.nv.constant0._ZN10layer_norm13ln_fwd_kernelINS_13Kernel_traitsIf13__nv_bfloat16fS2_fjLj1024ELj1ELj4ELj1ELj16ENS_18Kernel_traits_baseILj1024EfS2_fS2_fjLj128EEEEELb0ELb1ELb0ELb1EEEvNS_9FwdParamsE,"a",@progbits
	.sectionflags	@""
	.align	4
.nv.constant0._ZN10layer_norm13ln_fwd_kernelINS_13Kernel_traitsIf13__nv_bfloat16fS2_fjLj1024ELj1ELj4ELj1ELj16ENS_18Kernel_traits_baseILj1024EfS2_fS2_fjLj128EEEEELb0ELb1ELb0ELb1EEEvNS_9FwdParamsE:
	.zero		1128


//--------------------- .nv.constant0._ZN10layer_norm13ln_fwd_kernelINS_13Kernel_traitsIf13__nv_bfloat16fS2_fjLj1024ELj1ELj4ELj1ELj16ENS_18Kernel_traits_baseILj1024EfS2_fS2_fjLj128EEEEELb0ELb1ELb1ELb0EEEvNS_9FwdParamsE --------------------------
	.section	.nv.constant0._ZN10layer_norm13ln_fwd_kernelINS_13Kernel_traitsIf13__nv_bfloat16fS2_fjLj1024ELj1ELj4ELj1ELj16ENS_18Kernel_traits_baseILj1024EfS2_fS2_fjLj128EEEEELb0ELb1ELb1ELb0EEEvNS_9FwdParamsE,"a",@progbits
	.sectionflags	@""
	.align	4
.nv.constant0._ZN10layer_norm13ln_fwd_kernelINS_13Kernel_traitsIf13__nv_bfloat16fS2_fjLj1024ELj1ELj4ELj1ELj16ENS_18Kernel_traits_baseILj1024EfS2_fS2_fjLj128EEEEELb0ELb1ELb1ELb0EEEvNS_9FwdParamsE:
	.zero		1128


//--------------------- .nv.constant0._ZN10layer_norm13ln_fwd_kernelINS_13Kernel_traitsIf13__nv_bfloat16fS2_fjLj1024ELj1ELj4ELj1ELj16ENS_18Kernel_traits_baseILj1024EfS2_fS2_fjLj128EEEEELb0ELb1ELb1ELb1EEEvNS_9FwdParamsE --------------------------
	.section	.nv.constant0._ZN10layer_norm13ln_fwd_kernelINS_13Kernel_traitsIf13__nv_bfloat16fS2_fjLj1024ELj1ELj4ELj1ELj16ENS_18Kernel_traits_baseILj1024EfS2_fS2_fjLj128EEEEELb0ELb1ELb1ELb1EEEvNS_9FwdParamsE,"a",@progbits
	.sectionflags	@""
	.align	4
.nv.constant0._ZN10layer_norm13ln_fwd_kernelINS_13Kernel_traitsIf13__nv_bfloat16fS2_fjLj1024ELj1ELj4ELj1ELj16ENS_18Kernel_traits_baseILj1024EfS2_fS2_fjLj128EEEEELb0ELb1ELb1ELb1EEEvNS_9FwdParamsE:
	.zero		1128


//--------------------- .nv.constant0._ZN10layer_norm13ln_fwd_kernelINS_13Kernel_traitsIf13__nv_bfloat16fS2_fjLj1024ELj1ELj4ELj1ELj16ENS_18Kernel_traits_baseILj1024EfS2_fS2_fjLj128EEEEELb1ELb0ELb0ELb0EEEvNS_9FwdParamsE --------------------------
	.section	.nv.constant0._ZN10layer_norm13ln_fwd_kernelINS_13Kernel_traitsIf13__nv_bfloat16fS2_fjLj1024ELj1ELj4ELj1ELj16ENS_18Kernel_traits_baseILj1024EfS2_fS2_fjLj128EEEEELb1ELb0ELb0ELb0EEEvNS_9FwdParamsE,"a",@progbits
	.sectionflags	@""
	.align	4
.nv.constant0._ZN10layer_norm13ln_fwd_kernelINS_13Kernel_traitsIf13__nv_bfloat16fS2_fjLj1024ELj1ELj4ELj1ELj16ENS_18Kernel_traits_baseILj1024EfS2_fS2_fjLj128EEEEELb1ELb0ELb0ELb0EEEvNS_9FwdParamsE:
	.zero		1128


//--------------------- .nv.constant0._ZN10layer_norm13ln_fwd_kernelINS_13Kernel_traitsIf13__nv_bfloat16fS2_fjLj1024ELj1ELj4ELj1ELj16ENS_18Kernel_traits_baseILj1024EfS2_fS2_fjLj128EEEEELb1ELb0ELb0ELb1EEEvNS_9FwdParamsE --------------------------
	.section	.nv.constant0._ZN10layer_norm13ln_fwd_kernelINS_13Kernel_traitsIf13__nv_bfloat16fS2_fjLj1024ELj1ELj4ELj1ELj16ENS_18Kernel_traits_baseILj1024EfS2_fS2_fjLj128EEEEELb1ELb0ELb0ELb1EEEvNS_9FwdParamsE,"a",@progbits
	.sectionflags	@""
	.align	4
.nv.constant0._ZN10layer_norm13ln_fwd_kernelINS_13Kernel_traitsIf13__nv_bfloat16fS2_fjLj1024ELj1ELj4ELj1ELj16ENS_18Kernel_traits_baseILj1024EfS2_fS2_fjLj128EEEEELb1ELb0ELb0ELb1EEEvNS_9FwdParamsE:
	.zero		1128


//--------------------- .nv.constant0._ZN10layer_norm13ln_fwd_kernelINS_13Kernel_traitsIf13__nv_bfloat16fS2_fjLj1024ELj1ELj4ELj1ELj16ENS_18Kernel_traits_baseILj1024EfS2_fS2_fjLj128EEEEELb1ELb0ELb1ELb0EEEvNS_9FwdParamsE --------------------------
	.section	.nv.constant0._ZN10layer_norm13ln_fwd_kernelINS_13Kernel_traitsIf13__nv_bfloat16fS2_fjLj1024ELj1ELj4ELj1ELj16ENS_18Kernel_traits_baseILj1024EfS2_fS2_fjLj128EEEEELb1ELb0ELb1ELb0EEEvNS_9FwdParamsE,"a",@progbits
	.sectionflags	@""
	.align	4
.nv.constant0._ZN10layer_norm13ln_fwd_kernelINS_13Kernel_traitsIf13__nv_bfloat16fS2_fjLj1024ELj1ELj4ELj1ELj16ENS_18Kernel_traits_baseILj1024EfS2_fS2_fjLj128EEEEELb1ELb0ELb1ELb0EEEvNS_9FwdParamsE:
	.zero		1128


//--------------------- .nv.constant0._ZN10layer_norm13ln_fwd_kernelINS_13Kernel_traitsIf13__nv_bfloat16fS2_fjLj1024ELj1ELj4ELj1ELj16ENS_18Kernel_traits_baseILj1024EfS2_fS2_fjLj128EEEEELb1ELb0ELb1ELb1EEEvNS_9FwdParamsE --------------------------
	.section	.nv.constant0._ZN10layer_norm13ln_fwd_kernelINS_13Kernel_traitsIf13__nv_bfloat16fS2_fjLj1024ELj1ELj4ELj1ELj16ENS_18Kernel_traits_baseILj1024EfS2_fS2_fjLj128EEEEELb1ELb0ELb1ELb1EEEvNS_9FwdParamsE,"a",@progbits
	.sectionflags	@""
	.align	4
.nv.constant0._ZN10layer_norm13ln_fwd_kernelINS_13Kernel_traitsIf13__nv_bfloat16fS2_fjLj1024ELj1ELj4ELj1ELj16ENS_18Kernel_traits_baseILj1024EfS2_fS2_fjLj128EEEEELb1ELb0ELb1ELb1EEEvNS_9FwdParamsE:
	.zero		1128


//--------------------- .nv.constant0._ZN10layer_norm13ln_fwd_kernelINS_13Kernel_traitsIf13__nv_bfloat16fS2_fjLj1024ELj1ELj4ELj1ELj16ENS_18Kernel_traits_baseILj1024EfS2_fS2_fjLj128EEEEELb1ELb1ELb0ELb0EEEvNS_9FwdParamsE --------------------------
	.section	.nv.constant0._ZN10layer_norm13ln_fwd_kernelINS_13Kernel_traitsIf13__nv_bfloat16fS2_fjLj1024ELj1ELj4ELj1ELj16ENS_18Kernel_traits_baseILj1024EfS2_fS2_fjLj128EEEEELb1ELb1ELb0ELb0EEEvNS_9FwdParamsE,"a",@progbits
	.sectionflags	@""
	.align	4
.nv.constant0._ZN10layer_norm13ln_fwd_kernelINS_13Kernel_traitsIf13__nv_bfloat16fS2_fjLj1024ELj1ELj4ELj1ELj16ENS_18Kernel_traits_baseILj1024EfS2_fS2_fjLj128EEEEELb1ELb1ELb0ELb0EEEvNS_9FwdParamsE:
	.zero		1128


//--------------------- .nv.constant0._ZN10layer_norm13ln_fwd_kernelINS_13Kernel_traitsIf13__nv_bfloat16fS2_fjLj1024ELj1ELj4ELj1ELj16ENS_18Kernel_traits_baseILj1024EfS2_fS2_fjLj128EEEEELb1ELb1ELb0ELb1EEEvNS_9FwdParamsE --------------------------
	.section	.nv.constant0._ZN10layer_norm13ln_fwd_kernelINS_13Kernel_traitsIf13__nv_bfloat16fS2_fjLj1024ELj1ELj4ELj1ELj16ENS_18Kernel_traits_baseILj1024EfS2_fS2_fjLj128EEEEELb1ELb1ELb0ELb1EEEvNS_9FwdParamsE,"a",@progbits
	.sectionflags	@""
	.align	4
.nv.constant0._ZN10layer_norm13ln_fwd_kernelINS_13Kernel_traitsIf13__nv_bfloat16fS2_fjLj1024ELj1ELj4ELj1ELj16ENS_18Kernel_traits_baseILj1024EfS2_fS2_fjLj128EEEEELb1ELb1ELb0ELb1EEEvNS_9FwdParamsE:
	.zero		1128


//--------------------- .nv.constant0._ZN10layer_norm13ln_fwd_kernelINS_13Kernel_traitsIf13__nv_bfloat16fS2_fjLj1024ELj1ELj4ELj1ELj16ENS_18Kernel_traits_baseILj1024EfS2_fS2_fjLj128EEEEELb1ELb1ELb1ELb0EEEvNS_9FwdParamsE --------------------------
	.section	.nv.constant0._ZN10layer_norm13ln_fwd_kernelINS_13Kernel_traitsIf13__nv_bfloat16fS2_fjLj1024ELj1ELj4ELj1ELj16ENS_18Kernel_traits_baseILj1024EfS2_fS2_fjLj128EEEEELb1ELb1ELb1ELb0EEEvNS_9FwdParamsE,"a",@progbits
	.sectionflags	@""
	.align	4
.nv.constant0._ZN10layer_norm13ln_fwd_kernelINS_13Kernel_traitsIf13__nv_bfloat16fS2_fjLj1024ELj1ELj4ELj1ELj16ENS_18Kernel_traits_baseILj1024EfS2_fS2_fjLj128EEEEELb1ELb1ELb1ELb0EEEvNS_9FwdParamsE:
	.zero		1128


//--------------------- .nv.constant0._ZN10layer_norm13ln_fwd_kernelINS_13Kernel_traitsIf13__nv_bfloat16fS2_fjLj1024ELj1ELj4ELj1ELj16ENS_18Kernel_traits_baseILj1024EfS2_fS2_fjLj128EEEEELb1ELb1ELb1ELb1EEEvNS_9FwdParamsE --------------------------
	.section	.nv.constant0._ZN10layer_norm13ln_fwd_kernelINS_13Kernel_traitsIf13__nv_bfloat16fS2_fjLj1024ELj1ELj4ELj1ELj16ENS_18Kernel_traits_baseILj1024EfS2_fS2_fjLj128EEEEELb1ELb1ELb1ELb1EEEvNS_9FwdParamsE,"a",@progbits
	.sectionflags	@""
	.align	4
.nv.constant0._ZN10layer_norm13ln_fwd_kernelINS_13Kernel_traitsIf13__nv_bfloat16fS2_fjLj1024ELj1ELj4ELj1ELj16ENS_18Kernel_traits_baseILj1024EfS2_fS2_fjLj128EEEEELb1ELb1ELb1ELb1EEEvNS_9FwdParamsE:
	.zero		1128


//--------------------- .nv.constant0._ZN10layer_norm13ln_fwd_kernelINS_13Kernel_traitsIf6__halfS2_S2_fjLj1024ELj1ELj4ELj1ELj16ENS_18Kernel_traits_baseILj1024EfS2_S2_S2_fjLj128EEEEELb0ELb0ELb0ELb0EEEvNS_9FwdParamsE --------------------------
	.section	.nv.constant0._ZN10layer_norm13ln_fwd_kernelINS_13Kernel_traitsIf6__halfS2_S2_fjLj1024ELj1ELj4ELj1ELj16ENS_18Kernel_traits_baseILj1024EfS2_S2_S2_fjLj128EEEEELb0ELb0ELb0ELb0EEEvNS_9FwdParamsE,"a",@progbits
	.sectionflags	@""
	.align	4
.nv.constant0._ZN10layer_norm13ln_fwd_kernelINS_13Kernel_traitsIf6__halfS2_S2_fjLj1024ELj1ELj4ELj1ELj16ENS_18Kernel_traits_baseILj1024EfS2_S2_S2_fjLj128EEEEELb0ELb0ELb0ELb0EEEvNS_9FwdParamsE:
	.zero		1128


//--------------------- .nv.constant0._ZN10layer_norm13ln_fwd_kernelINS_13Kernel_traitsIf6__halfS2_S2_fjLj1024ELj1ELj4ELj1ELj16ENS_18Kernel_traits_baseILj1024EfS2_S2_S2_fjLj128EEEEELb0ELb0ELb0ELb1EEEvNS_9FwdParamsE --------------------------
	.section	.nv.constant0._ZN10layer_norm13ln_fwd_kernelINS_13Kernel_traitsIf6__halfS2_S2_fjLj1024ELj1ELj4ELj1ELj16ENS_18Kernel_traits_baseILj1024EfS2_S2_S2_fjLj128EEEEELb0ELb0ELb0ELb1EEEvNS_9FwdParamsE,"a",@progbits
	.sectionflags	@""
	.align	4
.nv.constant0._ZN10layer_norm13ln_fwd_kernelINS_13Kernel_traitsIf6__halfS2_S2_fjLj1024ELj1ELj4ELj1ELj16ENS_18Kernel_traits_baseILj1024EfS2_S2_S2_fjLj128EEEEELb0ELb0ELb0ELb1EEEvNS_9FwdParamsE:
	.zero		1128


//--------------------- .nv.constant0._ZN10layer_norm13ln_fwd_kernelINS_13Kernel_traitsIf6__halfS2_S2_fjLj1024ELj1ELj4ELj1ELj16ENS_18Kernel_traits_baseILj1024EfS2_S2_S2_fjLj128EEEEELb0ELb0ELb1ELb0EEEvNS_9FwdParamsE --------------------------
	.section	.nv.constant0._ZN10layer_norm13ln_fwd_kernelINS_13Kernel_traitsIf6__halfS2_S2_fjLj1024ELj1ELj4ELj1ELj16ENS_18Kernel_traits_baseILj1024EfS2_S2_S2_fjLj128EEEEELb0ELb0ELb1ELb0EEEvNS_9FwdParamsE,"a",@progbits
	.sectionflags	@""
	.align	4
.nv.constant0._ZN10layer_norm13ln_fwd_kernelINS_13Kernel_traitsIf6__halfS2_S2_fjLj1024ELj1ELj4ELj1ELj16ENS_18Kernel_traits_baseILj1024EfS2_S2_S2_fjLj128EEEEELb0ELb0ELb1ELb0EEEvNS_9FwdParamsE:
	.zero		1128


//--------------------- .nv.constant0._ZN10layer_norm13ln_fwd_kernelINS_13Kernel_traitsIf6__halfS2_S2_fjLj1024ELj1ELj4ELj1ELj16ENS_18Kernel_traits_baseILj1024EfS2_S2_S2_fjLj128EEEEELb0ELb0ELb1ELb1EEEvNS_9FwdParamsE --------------------------
	.section	.nv.constant0._ZN10layer_norm13ln_fwd_kernelINS_13Kernel_traitsIf6__halfS2_S2_fjLj1024ELj1ELj4ELj1ELj16ENS_18Kernel_traits_baseILj1024EfS2_S2_S2_fjLj128EEEEELb0ELb0ELb1ELb1EEEvNS_9FwdParamsE,"a",@progbits
	.sectionflags	@""
	.align	4
.nv.constant0._ZN10layer_norm13ln_fwd_kernelINS_13Kernel_traitsIf6__halfS2_S2_fjLj1024ELj1ELj4ELj1ELj16ENS_18Kernel_traits_baseILj1024EfS2_S2_S2_fjLj128EEEEELb0ELb0ELb1ELb1EEEvNS_9FwdParamsE:
	.zero		1128


//--------------------- .nv.constant0._ZN10layer_norm13ln_fwd_kernelINS_13Kernel_traitsIf6__halfS2_S2_fjLj1024ELj1ELj4ELj1ELj16ENS_18Kernel_traits_baseILj1024EfS2_S2_S2_fjLj128EEEEELb0ELb1ELb0ELb0EEEvNS_9FwdParamsE --------------------------
	.section	.nv.constant0._ZN10layer_norm13ln_fwd_kernelINS_13Kernel_traitsIf6__halfS2_S2_fjLj1024ELj1ELj4ELj1ELj16ENS_18Kernel_traits_baseILj1024EfS2_S2_S2_fjLj128EEEEELb0ELb1ELb0ELb0EEEvNS_9FwdParamsE,"a",@progbits
	.sectionflags	@""
	.align	4
.nv.constant0._ZN10layer_norm13ln_fwd_kernelINS_13Kernel_traitsIf6__halfS2_S2_fjLj1024ELj1ELj4ELj1ELj16ENS_18Kernel_traits_baseILj1024EfS2_S2_S2_fjLj128EEEEELb0ELb1ELb0ELb0EEEvNS_9FwdParamsE:
	.zero		1128


//--------------------- .nv.constant0._ZN10layer_norm13ln_fwd_kernelINS_13Kernel_traitsIf6__halfS2_S2_fjLj1024ELj1ELj4ELj1ELj16ENS_18Kernel_traits_baseILj1024EfS2_S2_S2_fjLj128EEEEELb0ELb1ELb0ELb1EEEvNS_9FwdParamsE --------------------------
	.section	.nv.constant0._ZN10layer_norm13ln_fwd_kernelINS_13Kernel_traitsIf6__halfS2_S2_fjLj1024ELj1ELj4ELj1ELj16ENS_18Kernel_traits_baseILj1024EfS2_S2_S2_fjLj128EEEEELb0ELb1ELb0ELb1EEEvNS_9FwdParamsE,"a",@progbits
	.sectionflags	@""
	.align	4
.nv.constant0._ZN10layer_norm13ln_fwd_kernelINS_13Kernel_traitsIf6__halfS2_S2_fjLj1024ELj1ELj4ELj1ELj16ENS_18Kernel_traits_baseILj1024EfS2_S2_S2_fjLj128EEEEELb0ELb1ELb0ELb1EEEvNS_9FwdParamsE:
	.zero		1128


//--------------------- .nv.constant0._ZN10layer_norm13ln_fwd_kernelINS_13Kernel_traitsIf6__halfS2_S2_fjLj1024ELj1ELj4ELj1ELj16ENS_18Kernel_traits_baseILj1024EfS2_S2_S2_fjLj128EEEEELb0ELb1ELb1ELb0EEEvNS_9FwdParamsE --------------------------
	.section	.nv.constant0._ZN10layer_norm13ln_fwd_kernelINS_13Kernel_traitsIf6__halfS2_S2_fjLj1024ELj1ELj4ELj1ELj16ENS_18Kernel_traits_baseILj1024EfS2_S2_S2_fjLj128EEEEELb0ELb1ELb1ELb0EEEvNS_9FwdParamsE,"a",@progbits
	.sectionflags	@""
	.align	4
.nv.constant0._ZN10layer_norm13ln_fwd_kernelINS_13Kernel_traitsIf6__halfS2_S2_fjLj1024ELj1ELj4ELj1ELj16ENS_18Kernel_traits_baseILj1024EfS2_S2_S2_fjLj128EEEEELb0ELb1ELb1ELb0EEEvNS_9FwdParamsE:
	.zero		1128


//--------------------- .nv.constant0._ZN10layer_norm13ln_fwd_kernelINS_13Kernel_traitsIf6__halfS2_S2_fjLj1024ELj1ELj4ELj1ELj16ENS_18Kernel_traits_baseILj1024EfS2_S2_S2_fjLj128EEEEELb0ELb1ELb1ELb1EEEvNS_9FwdParamsE --------------------------
	.section	.nv.constant0._ZN10layer_norm13ln_fwd_kernelINS_13Kernel_traitsIf6__halfS2_S2_fjLj1024ELj1ELj4ELj1ELj16ENS_18Kernel_traits_baseILj1024EfS2_S2_S2_fjLj128EEEEELb0ELb1ELb1ELb1EEEvNS_9FwdParamsE,"a",@progbits
	.sectionflags	@""
	.align	4
.nv.constant0._ZN10layer_norm13ln_fwd_kernelINS_13Kernel_traitsIf6__halfS2_S2_fjLj1024ELj1ELj4ELj1ELj16ENS_18Kernel_traits_baseILj1024EfS2_S2_S2_fjLj128EEEEELb0ELb1ELb1ELb1EEEvNS_9FwdParamsE:
	.zero		1128


//--------------------- .nv.constant0._ZN10layer_norm13ln_fwd_kernelINS_13Kernel_traitsIf6__halfS2_S2_fjLj1024ELj1ELj4ELj1ELj16ENS_18Kernel_traits_baseILj1024EfS2_S2_S2_fjLj128EEEEELb1ELb0ELb0ELb0EEEvNS_9FwdParamsE --------------------------
	.section	.nv.constant0._ZN10layer_norm13ln_fwd_kernelINS_13Kernel_traitsIf6__halfS2_S2_fjLj1024ELj1ELj4ELj1ELj16ENS_18Kernel_traits_baseILj1024EfS2_S2_S2_fjLj128EEEEELb1ELb0ELb0ELb0EEEvNS_9FwdParamsE,"a",@progbits
	.sectionflags	@""
	.align	4
.nv.constant0._ZN10layer_norm13ln_fwd_kernelINS_13Kernel_traitsIf6__halfS2_S2_fjLj1024ELj1ELj4ELj1ELj16ENS_18Kernel_traits_baseILj1024EfS2_S2_S2_fjLj128EEEEELb1ELb0ELb0ELb0EEEvNS_9FwdParamsE:
	.zero		1128


//--------------------- .nv.constant0._ZN10layer_norm13ln_fwd_kernelINS_13Kernel_traitsIf6__halfS2_S2_fjLj1024ELj1ELj4ELj1ELj16ENS_18Kernel_traits_baseILj1024EfS2_S2_S2_fjLj128EEEEELb1ELb0ELb0ELb1EEEvNS_9FwdParamsE --------------------------
	.section	.nv.constant0._ZN10layer_norm13ln_fwd_kernelINS_13Kernel_traitsIf6__halfS2_S2_fjLj1024ELj1ELj4ELj1ELj16ENS_18Kernel_traits_baseILj1024EfS2_S2_S2_fjLj128EEEEELb1ELb0ELb0ELb1EEEvNS_9FwdParamsE,"a",@progbits
	.sectionflags	@""
	.align	4
.nv.constant0._ZN10layer_norm13ln_fwd_kernelINS_13Kernel_traitsIf6__halfS2_S2_fjLj1024ELj1ELj4ELj1ELj16ENS_18Kernel_traits_baseILj1024EfS2_S2_S2_fjLj128EEEEELb1ELb0ELb0ELb1EEEvNS_9FwdParamsE:
	.zero		1128


//--------------------- .nv.constant0._ZN10layer_norm13ln_fwd_kernelINS_13Kernel_traitsIf6__halfS2_S2_fjLj1024ELj1ELj4ELj1ELj16ENS_18Kernel_traits_baseILj1024EfS2_S2_S2_fjLj128EEEEELb1ELb0ELb1ELb0EEEvNS_9FwdParamsE --------------------------
	.section	.nv.constant0._ZN10layer_norm13ln_fwd_kernelINS_13Kernel_traitsIf6__halfS2_S2_fjLj1024ELj1ELj4ELj1ELj16ENS_18Kernel_traits_baseILj1024EfS2_S2_S2_fjLj128EEEEELb1ELb0ELb1ELb0EEEvNS_9FwdParamsE,"a",@progbits
	.sectionflags	@""
	.align	4
.nv.constant0._ZN10layer_norm13ln_fwd_kernelINS_13Kernel_traitsIf6__halfS2_S2_fjLj1024ELj1ELj4ELj1ELj16ENS_18Kernel_traits_baseILj1024EfS2_S2_S2_fjLj128EEEEELb1ELb0ELb1ELb0EEEvNS_9FwdParamsE:
	.zero		1128


//--------------------- .nv.constant0._ZN10layer_norm13ln_fwd_kernelINS_13Kernel_traitsIf6__halfS2_S2_fjLj1024ELj1ELj4ELj1ELj16ENS_18Kernel_traits_baseILj1024EfS2_S2_S2_fjLj128EEEEELb1ELb0ELb1ELb1EEEvNS_9FwdParamsE --------------------------
	.section	.nv.constant0._ZN10layer_norm13ln_fwd_kernelINS_13Kernel_traitsIf6__halfS2_S2_fjLj1024ELj1ELj4ELj1ELj16ENS_18Kernel_traits_baseILj1024EfS2_S2_S2_fjLj128EEEEELb1ELb0ELb1ELb1EEEvNS_9FwdParamsE,"a",@progbits
	.sectionflags	@""
	.align	4
.nv.constant0._ZN10layer_norm13ln_fwd_kernelINS_13Kernel_traitsIf6__halfS2_S2_fjLj1024ELj1ELj4ELj1ELj16ENS_18Kernel_traits_baseILj1024EfS2_S2_S2_fjLj128EEEEELb1ELb0ELb1ELb1EEEvNS_9FwdParamsE:
	.zero		1128


//--------------------- .nv.constant0._ZN10layer_norm13ln_fwd_kernelINS_13Kernel_traitsIf6__halfS2_S2_fjLj1024ELj1ELj4ELj1ELj16ENS_18Kernel_traits_baseILj1024EfS2_S2_S2_fjLj128EEEEELb1ELb1ELb0ELb0EEEvNS_9FwdParamsE --------------------------
	.section	.nv.constant0._ZN10layer_norm13ln_fwd_kernelINS_13Kernel_traitsIf6__halfS2_S2_fjLj1024ELj1ELj4ELj1ELj16ENS_18Kernel_traits_baseILj1024EfS2_S2_S2_fjLj128EEEEELb1ELb1ELb0ELb0EEEvNS_9FwdParamsE,"a",@progbits
	.sectionflags	@""
	.align	4
.nv.constant0._ZN10layer_norm13ln_fwd_kernelINS_13Kernel_traitsIf6__halfS2_S2_fjLj1024ELj1ELj4ELj1ELj16ENS_18Kernel_traits_baseILj1024EfS2_S2_S2_fjLj128EEEEELb1ELb1ELb0ELb0EEEvNS_9FwdParamsE:
	.zero		1128


//--------------------- .nv.constant0._ZN10layer_norm13ln_fwd_kernelINS_13Kernel_traitsIf6__halfS2_S2_fjLj1024ELj1ELj4ELj1ELj16ENS_18Kernel_traits_baseILj1024EfS2_S2_S2_fjLj128EEEEELb1ELb1ELb0ELb1EEEvNS_9FwdParamsE --------------------------
	.section	.nv.constant0._ZN10layer_norm13ln_fwd_kernelINS_13Kernel_traitsIf6__halfS2_S2_fjLj1024ELj1ELj4ELj1ELj16ENS_18Kernel_traits_baseILj1024EfS2_S2_S2_fjLj128EEEEELb1ELb1ELb0ELb1EEEvNS_9FwdParamsE,"a",@progbits
	.sectionflags	@""
	.align	4
.nv.constant0._ZN10layer_norm13ln_fwd_kernelINS_13Kernel_traitsIf6__halfS2_S2_fjLj1024ELj1ELj4ELj1ELj16ENS_18Kernel_traits_baseILj1024EfS2_S2_S2_fjLj128EEEEELb1ELb1ELb0ELb1EEEvNS_9FwdParamsE:
	.zero		1128


//--------------------- .nv.constant0._ZN10layer_norm13ln_fwd_kernelINS_13Kernel_traitsIf6__halfS2_S2_fjLj1024ELj1ELj4ELj1ELj16ENS_18Kernel_traits_baseILj1024EfS2_S2_S2_fjLj128EEEEELb1ELb1ELb1ELb0EEEvNS_9FwdParamsE --------------------------
	.section	.nv.constant0._ZN10layer_norm13ln_fwd_kernelINS_13Kernel_traitsIf6__halfS2_S2_fjLj1024ELj1ELj4ELj1ELj16ENS_18Kernel_traits_baseILj1024EfS2_S2_S2_fjLj128EEEEELb1ELb1ELb1ELb0EEEvNS_9FwdParamsE,"a",@progbits
	.sectionflags	@""
	.align	4
.nv.constant0._ZN10layer_norm13ln_fwd_kernelINS_13Kernel_traitsIf6__halfS2_S2_fjLj1024ELj1ELj4ELj1ELj16ENS_18Kernel_traits_baseILj1024EfS2_S2_S2_fjLj128EEEEELb1ELb1ELb1ELb0EEEvNS_9FwdParamsE:
	.zero		1128


//--------------------- .nv.constant0._ZN10layer_norm13ln_fwd_kernelINS_13Kernel_traitsIf6__halfS2_S2_fjLj1024ELj1ELj4ELj1ELj16ENS_18Kernel_traits_baseILj1024EfS2_S2_S2_fjLj128EEEEELb1ELb1ELb1ELb1EEEvNS_9FwdParamsE --------------------------
	.section	.nv.constant0._ZN10layer_norm13ln_fwd_kernelINS_13Kernel_traitsIf6__halfS2_S2_fjLj1024ELj1ELj4ELj1ELj16ENS_18Kernel_traits_baseILj1024EfS2_S2_S2_fjLj128EEEEELb1ELb1ELb1ELb1EEEvNS_9FwdParamsE,"a",@progbits
	.sectionflags	@""
	.align	4
.nv.constant0._ZN10layer_norm13ln_fwd_kernelINS_13Kernel_traitsIf6__halfS2_S2_fjLj1024ELj1ELj4ELj1ELj16ENS_18Kernel_traits_baseILj1024EfS2_S2_S2_fjLj128EEEEELb1ELb1ELb1ELb1EEEvNS_9FwdParamsE:
	.zero		1128


//--------------------- .nv.constant0._ZN10layer_norm13ln_fwd_kernelINS_13Kernel_traitsI6__halfS2_fS2_fjLj1024ELj1ELj4ELj1ELj16ENS_18Kernel_traits_baseILj1024ES2_S2_fS2_fjLj128EEEEELb0ELb0ELb0ELb0EEEvNS_9FwdParamsE --------------------------
	.section	.nv.constant0._ZN10layer_norm13ln_fwd_kernelINS_13Kernel_traitsI6__halfS2_fS2_fjLj1024ELj1ELj4ELj1ELj16ENS_18Kernel_traits_baseILj1024ES2_S2_fS2_fjLj128EEEEELb0ELb0ELb0ELb0EEEvNS_9FwdParamsE,"a",@progbits
	.sectionflags	@""
	.align	4
.nv.constant0._ZN10layer_norm13ln_fwd_kernelINS_13Kernel_traitsI6__halfS2_fS2_fjLj1024ELj1ELj4ELj1ELj16ENS_18Kernel_traits_baseILj1024ES2_S2_fS2_fjLj128EEEEELb0ELb0ELb0ELb0EEEvNS_9FwdParamsE:
	.zero		1128


//--------------------- .nv.constant0._ZN10layer_norm13ln_fwd_kernelINS_13Kernel_traitsI6__halfS2_fS2_fjLj1024ELj1ELj4ELj1ELj16ENS_18Kernel_traits_baseILj1024ES2_S2_fS2_fjLj128EEEEELb0ELb0ELb0ELb1EEEvNS_9FwdParamsE --------------------------
	.section	.nv.constant0._ZN10layer_norm13ln_fwd_kernelINS_13Kernel_traitsI6__halfS2_fS2_fjLj1024ELj1ELj4ELj1ELj16ENS_18Kernel_traits_baseILj1024ES2_S2_fS2_fjLj128EEEEELb0ELb0ELb0ELb1EEEvNS_9FwdParamsE,"a",@progbits
	.sectionflags	@""
	.align	4
.nv.constant0._ZN10layer_norm13ln_fwd_kernelINS_13Kernel_traitsI6__halfS2_fS2_fjLj1024ELj1ELj4ELj1ELj16ENS_18Kernel_traits_baseILj1024ES2_S2_fS2_fjLj128EEEEELb0ELb0ELb0ELb1EEEvNS_9FwdParamsE:
	.zero		1128


//--------------------- .nv.constant0._ZN10layer_norm13ln_fwd_kernelINS_13Kernel_traitsI6__halfS2_fS2_fjLj1024ELj1ELj4ELj1ELj16ENS_18Kernel_traits_baseILj1024ES2_S2_fS2_fjLj128EEEEELb0ELb0ELb1ELb0EEEvNS_9FwdParamsE --------------------------
	.section	.nv.constant0._ZN10layer_norm13ln_fwd_kernelINS_13Kernel_traitsI6__halfS2_fS2_fjLj1024ELj1ELj4ELj1ELj16ENS_18Kernel_traits_baseILj1024ES2_S2_fS2_fjLj128EEEEELb0ELb0ELb1ELb0EEEvNS_9FwdParamsE,"a",@progbits
	.sectionflags	@""
	.align	4
.nv.constant0._ZN10layer_norm13ln_fwd_kernelINS_13Kernel_traitsI6__halfS2_fS2_fjLj1024ELj1ELj4ELj1ELj16ENS_18Kernel_traits_baseILj1024ES2_S2_fS2_fjLj128EEEEELb0ELb0ELb1ELb0EEEvNS_9FwdParamsE:
	.zero		1128


//--------------------- .nv.constant0._ZN10layer_norm13ln_fwd_kernelINS_13Kernel_traitsI6__halfS2_fS2_fjLj1024ELj1ELj4ELj1ELj16ENS_18Kernel_traits_baseILj1024ES2_S2_fS2_fjLj128EEEEELb0ELb0ELb1ELb1EEEvNS_9FwdParamsE --------------------------
	.section	.nv.constant0._ZN10layer_norm13ln_fwd_kernelINS_13Kernel_traitsI6__halfS2_fS2_fjLj1024ELj1ELj4ELj1ELj16ENS_18Kernel_traits_baseILj1024ES2_S2_fS2_fjLj128EEEEELb0ELb0ELb1ELb1EEEvNS_9FwdParamsE,"a",@progbits
	.sectionflags	@""
	.align	4
.nv.constant0._ZN10layer_norm13ln_fwd_kernelINS_13Kernel_traitsI6__halfS2_fS2_fjLj1024ELj1ELj4ELj1ELj16ENS_18Kernel_traits_baseILj1024ES2_S2_fS2_fjLj128EEEEELb0ELb0ELb1ELb1EEEvNS_9FwdParamsE:
	.zero		1128


//--------------------- .nv.constant0._ZN10layer_norm13ln_fwd_kernelINS_13Kernel_traitsI6__halfS2_fS2_fjLj1024ELj1ELj4ELj1ELj16ENS_18Kernel_traits_baseILj1024ES2_S2_fS2_fjLj128EEEEELb0ELb1ELb0ELb0EEEvNS_9FwdParamsE --------------------------
	.section	.nv.constant0._ZN10layer_norm13ln_fwd_kernelINS_13Kernel_traitsI6__halfS2_fS2_fjLj1024ELj1ELj4ELj1ELj16ENS_18Kernel_traits_baseILj1024ES2_S2_fS2_fjLj128EEEEELb0ELb1ELb0ELb0EEEvNS_9FwdParamsE,"a",@progbits
	.sectionflags	@""
	.align	4
.nv.constant0._ZN10layer_norm13ln_fwd_kernelINS_13Kernel_traitsI6__halfS2_fS2_fjLj1024ELj1ELj4ELj1ELj16ENS_18Kernel_traits_baseILj1024ES2_S2_fS2_fjLj128EEEEELb0ELb1ELb0ELb0EEEvNS_9FwdParamsE:
	.zero		1128


//--------------------- .nv.constant0._ZN10layer_norm13ln_fwd_kernelINS_13Kernel_traitsI6__halfS2_fS2_fjLj1024ELj1ELj4ELj1ELj16ENS_18Kernel_traits_baseILj1024ES2_S2_fS2_fjLj128EEEEELb0ELb1ELb0ELb1EEEvNS_9FwdParamsE --------------------------
	.section	.nv.constant0._ZN10layer_norm13ln_fwd_kernelINS_13Kernel_traitsI6__halfS2_fS2_fjLj1024ELj1ELj4ELj1ELj16ENS_18Kernel_traits_baseILj1024ES2_S2_fS2_fjLj128EEEEELb0ELb1ELb0ELb1EEEvNS_9FwdParamsE,"a",@progbits
	.sectionflags	@""
	.align	4
.nv.constant0._ZN10layer_norm13ln_fwd_kernelINS_13Kernel_traitsI6__halfS2_fS2_fjLj1024ELj1ELj4ELj1ELj16ENS_18Kernel_traits_baseILj1024ES2_S2_fS2_fjLj128EEEEELb0ELb1ELb0ELb1EEEvNS_9FwdParamsE:
	.zero		1128


//--------------------- .nv.constant0._ZN10layer_norm13ln_fwd_kernelINS_13Kernel_traitsI6__halfS2_fS2_fjLj1024ELj1ELj4ELj1ELj16ENS_18Kernel_traits_baseILj1024ES2_S2_fS2_fjLj128EEEEELb0ELb1ELb1ELb0EEEvNS_9FwdParamsE --------------------------
	.section	.nv.constant0._ZN10layer_norm13ln_fwd_kernelINS_13Kernel_traitsI6__halfS2_fS2_fjLj1024ELj1ELj4ELj1ELj16ENS_18Kernel_traits_baseILj1024ES2_S2_fS2_fjLj128EEEEELb0ELb1ELb1ELb0EEEvNS_9FwdParamsE,"a",@progbits
	.sectionflags	@""
	.align	4
.nv.constant0._ZN10layer_norm13ln_fwd_kernelINS_13Kernel_traitsI6__halfS2_fS2_fjLj1024ELj1ELj4ELj1ELj16ENS_18Kernel_traits_baseILj1024ES2_S2_fS2_fjLj128EEEEELb0ELb1ELb1ELb0EEEvNS_9FwdParamsE:
	.zero		1128


//--------------------- .nv.constant0._ZN10layer_norm13ln_fwd_kernelINS_13Kernel_traitsI6__halfS2_fS2_fjLj1024ELj1ELj4ELj1ELj16ENS_18Kernel_traits_baseILj1024ES2_S2_fS2_fjLj128EEEEELb0ELb1ELb1ELb1EEEvNS_9FwdParamsE --------------------------
	.section	.nv.constant0._ZN10layer_norm13ln_fwd_kernelINS_13Kernel_traitsI6__halfS2_fS2_fjLj1024ELj1ELj4ELj1ELj16ENS_18Kernel_traits_baseILj1024ES2_S2_fS2_fjLj128EEEEELb0ELb1ELb1ELb1EEEvNS_9FwdParamsE,"a",@progbits
	.sectionflags	@""
	.align	4
.nv.constant0._ZN10layer_norm13ln_fwd_kernelINS_13Kernel_traitsI6__halfS2_fS2_fjLj1024ELj1ELj4ELj1ELj16ENS_18Kernel_traits_baseILj1024ES2_S2_fS2_fjLj128EEEEELb0ELb1ELb1ELb1EEEvNS_9FwdParamsE:
	.zero		1128


//--------------------- .nv.constant0._ZN10layer_norm13ln_fwd_kernelINS_13Kernel_traitsI6__halfS2_fS2_fjLj1024ELj1ELj4ELj1ELj16ENS_18Kernel_traits_baseILj1024ES2_S2_fS2_fjLj128EEEEELb1ELb0ELb0ELb0EEEvNS_9FwdParamsE --------------------------
	.section	.nv.constant0._ZN10layer_norm13ln_fwd_kernelINS_13Kernel_traitsI6__halfS2_fS2_fjLj1024ELj1ELj4ELj1ELj16ENS_18Kernel_traits_baseILj1024ES2_S2_fS2_fjLj128EEEEELb1ELb0ELb0ELb0EEEvNS_9FwdParamsE,"a",@progbits
	.sectionflags	@""
	.align	4
.nv.constant0._ZN10layer_norm13ln_fwd_kernelINS_13Kernel_traitsI6__halfS2_fS2_fjLj1024ELj1ELj4ELj1ELj16ENS_18Kernel_traits_baseILj1024ES2_S2_fS2_fjLj128EEEEELb1ELb0ELb0ELb0EEEvNS_9FwdParamsE:
	.zero		1128


//--------------------- .nv.constant0._ZN10layer_norm13ln_fwd_kernelINS_13Kernel_traitsI6__halfS2_fS2_fjLj1024ELj1ELj4ELj1ELj16ENS_18Kernel_traits_baseILj1024ES2_S2_fS2_fjLj128EEEEELb1ELb0ELb0ELb1EEEvNS_9FwdParamsE --------------------------
	.section	.nv.constant0._ZN10layer_norm13ln_fwd_kernelINS_13Kernel_traitsI6__halfS2_fS2_fjLj1024ELj1ELj4ELj1ELj16ENS_18Kernel_traits_baseILj1024ES2_S2_fS2_fjLj128EEEEELb1ELb0ELb0ELb1EEEvNS_9FwdParamsE,"a",@progbits
	.sectionflags	@""
	.align	4
.nv.constant0._ZN10layer_norm13ln_fwd_kernelINS_13Kernel_traitsI6__halfS2_fS2_fjLj1024ELj1ELj4ELj1ELj16ENS_18Kernel_traits_baseILj1024ES2_S2_fS2_fjLj128EEEEELb1ELb0ELb0ELb1EEEvNS_9FwdParamsE:
	.zero		1128


//--------------------- .nv.constant0._ZN10layer_norm13ln_fwd_kernelINS_13Kernel_traitsI6__halfS2_fS2_fjLj1024ELj1ELj4ELj1ELj16ENS_18Kernel_traits_baseILj1024ES2_S2_fS2_fjLj128EEEEELb1ELb0ELb1ELb0EEEvNS_9FwdParamsE --------------------------
	.section	.nv.constant0._ZN10layer_norm13ln_fwd_kernelINS_13Kernel_traitsI6__halfS2_fS2_fjLj1024ELj1ELj4ELj1ELj16ENS_18Kernel_traits_baseILj1024ES2_S2_fS2_fjLj128EEEEELb1ELb0ELb1ELb0EEEvNS_9FwdParamsE,"a",@progbits
	.sectionflags	@""
	.align	4
.nv.constant0._ZN10layer_norm13ln_fwd_kernelINS_13Kernel_traitsI6__halfS2_fS2_fjLj1024ELj1ELj4ELj1ELj16ENS_18Kernel_traits_baseILj1024ES2_S2_fS2_fjLj128EEEEELb1ELb0ELb1ELb0EEEvNS_9FwdParamsE:
	.zero		1128


//--------------------- .nv.constant0._ZN10layer_norm13ln_fwd_kernelINS_13Kernel_traitsI6__halfS2_fS2_fjLj1024ELj1ELj4ELj1ELj16ENS_18Kernel_traits_baseILj1024ES2_S2_fS2_fjLj128EEEEELb1ELb0ELb1ELb1EEEvNS_9FwdParamsE --------------------------
	.section	.nv.constant0._ZN10layer_norm13ln_fwd_kernelINS_13Kernel_traitsI6__halfS2_fS2_fjLj1024ELj1ELj4ELj1ELj16ENS_18Kernel_traits_baseILj1024ES2_S2_fS2_fjLj128EEEEELb1ELb0ELb1ELb1EEEvNS_9FwdParamsE,"a",@progbits
	.sectionflags	@""
	.align	4
.nv.constant0._ZN10layer_norm13ln_fwd_kernelINS_13Kernel_traitsI6__halfS2_fS2_fjLj1024ELj1ELj4ELj1ELj16ENS_18Kernel_traits_baseILj1024ES2_S2_fS2_fjLj128EEEEELb1ELb0ELb1ELb1EEEvNS_9FwdParamsE:
	.zero		1128


//--------------------- .nv.constant0._ZN10layer_norm13ln_fwd_kernelINS_13Kernel_traitsI6__halfS2_fS2_fjLj1024ELj1ELj4ELj1ELj16ENS_18Kernel_traits_baseILj1024ES2_S2_fS2_fjLj128EEEEELb1ELb1ELb0ELb0EEEvNS_9FwdParamsE --------------------------
	.section	.nv.constant0._ZN10layer_norm13ln_fwd_kernelINS_13Kernel_traitsI6__halfS2_fS2_fjLj1024ELj1ELj4ELj1ELj16ENS_18Kernel_traits_baseILj1024ES2_S2_fS2_fjLj128EEEEELb1ELb1ELb0ELb0EEEvNS_9FwdParamsE,"a",@progbits
	.sectionflags	@""
	.align	4
.nv.constant0._ZN10layer_norm13ln_fwd_kernelINS_13Kernel_traitsI6__halfS2_fS2_fjLj1024ELj1ELj4ELj1ELj16ENS_18Kernel_traits_baseILj1024ES2_S2_fS2_fjLj128EEEEELb1ELb1ELb0ELb0EEEvNS_9FwdParamsE:
	.zero		1128


//--------------------- .nv.constant0._ZN10layer_norm13ln_fwd_kernelINS_13Kernel_traitsI6__halfS2_fS2_fjLj1024ELj1ELj4ELj1ELj16ENS_18Kernel_traits_baseILj1024ES2_S2_fS2_fjLj128EEEEELb1ELb1ELb0ELb1EEEvNS_9FwdParamsE --------------------------
	.section	.nv.constant0._ZN10layer_norm13ln_fwd_kernelINS_13Kernel_traitsI6__halfS2_fS2_fjLj1024ELj1ELj4ELj1ELj16ENS_18Kernel_traits_baseILj1024ES2_S2_fS2_fjLj128EEEEELb1ELb1ELb0ELb1EEEvNS_9FwdParamsE,"a",@progbits
	.sectionflags	@""
	.align	4
.nv.constant0._ZN10layer_norm13ln_fwd_kernelINS_13Kernel_traitsI6__halfS2_fS2_fjLj1024ELj1ELj4ELj1ELj16ENS_18Kernel_traits_baseILj1024ES2_S2_fS2_fjLj128EEEEELb1ELb1ELb0ELb1EEEvNS_9FwdParamsE:
	.zero		1128


//--------------------- .nv.constant0._ZN10layer_norm13ln_fwd_kernelINS_13Kernel_traitsI6__halfS2_fS2_fjLj1024ELj1ELj4ELj1ELj16ENS_18Kernel_traits_baseILj1024ES2_S2_fS2_fjLj128EEEEELb1ELb1ELb1ELb0EEEvNS_9FwdParamsE --------------------------
	.section	.nv.constant0._ZN10layer_norm13ln_fwd_kernelINS_13Kernel_traitsI6__halfS2_fS2_fjLj1024ELj1ELj4ELj1ELj16ENS_18Kernel_traits_baseILj1024ES2_S2_fS2_fjLj128EEEEELb1ELb1ELb1ELb0EEEvNS_9FwdParamsE,"a",@progbits
	.sectionflags	@""
	.align	4
.nv.constant0._ZN10layer_norm13ln_fwd_kernelINS_13Kernel_traitsI6__halfS2_fS2_fjLj1024ELj1ELj4ELj1ELj16ENS_18Kernel_traits_baseILj1024ES2_S2_fS2_fjLj128EEEEELb1ELb1ELb1ELb0EEEvNS_9FwdParamsE:
	.zero		1128


//--------------------- .nv.constant0._ZN10layer_norm13ln_fwd_kernelINS_13Kernel_traitsI6__halfS2_fS2_fjLj1024ELj1ELj4ELj1ELj16ENS_18Kernel_traits_baseILj1024ES2_S2_fS2_fjLj128EEEEELb1ELb1ELb1ELb1EEEvNS_9FwdParamsE --------------------------
	.section	.nv.constant0._ZN10layer_norm13ln_fwd_kernelINS_13Kernel_traitsI6__halfS2_fS2_fjLj1024ELj1ELj4ELj1ELj16ENS_18Kernel_traits_baseILj1024ES2_S2_fS2_fjLj128EEEEELb1ELb1ELb1ELb1EEEvNS_9FwdParamsE,"a",@progbits
	.sectionflags	@""
	.align	4
.nv.constant0._ZN10layer_norm13ln_fwd_kernelINS_13Kernel_traitsI6__halfS2_fS2_fjLj1024ELj1ELj4ELj1ELj16ENS_18Kernel_traits_baseILj1024ES2_S2_fS2_fjLj128EEEEELb1ELb1ELb1ELb1EEEvNS_9FwdParamsE:
	.zero		1128


//--------------------- .nv.constant0._ZN10layer_norm13ln_fwd_kernelINS_13Kernel_traitsIf6__halffS2_fjLj1024ELj1ELj4ELj1ELj16ENS_18Kernel_traits_baseILj1024EfS2_fS2_fjLj128EEEEELb0ELb0ELb0ELb0EEEvNS_9FwdParamsE --------------------------
	.section	.nv.constant0._ZN10layer_norm13ln_fwd_kernelINS_13Kernel_traitsIf6__halffS2_fjLj1024ELj1ELj4ELj1ELj16ENS_18Kernel_traits_baseILj1024EfS2_fS2_fjLj128EEEEELb0ELb0ELb0ELb0EEEvNS_9FwdParamsE,"a",@progbits
	.sectionflags	@""
	.align	4
.nv.constant0._ZN10layer_norm13ln_fwd_kernelINS_13Kernel_traitsIf6__halffS2_fjLj1024ELj1ELj4ELj1ELj16ENS_18Kernel_traits_baseILj1024EfS2_fS2_fjLj128EEEEELb0ELb0ELb0ELb0EEEvNS_9FwdParamsE:
	.zero		1128


//--------------------- .nv.constant0._ZN10layer_norm13ln_fwd_kernelINS_13Kernel_traitsIf6__halffS2_fjLj1024ELj1ELj4ELj1ELj16ENS_18Kernel_traits_baseILj1024EfS2_fS2_fjLj128EEEEELb0ELb0ELb0ELb1EEEvNS_9FwdParamsE --------------------------
	.section	.nv.constant0._ZN10layer_norm13ln_fwd_kernelINS_13Kernel_traitsIf6__halffS2_fjLj1024ELj1ELj4ELj1ELj16ENS_18Kernel_traits_baseILj1024EfS2_fS2_fjLj128EEEEELb0ELb0ELb0ELb1EEEvNS_9FwdParamsE,"a",@progbits
	.sectionflags	@""
	.align	4
.nv.constant0._ZN10layer_norm13ln_fwd_kernelINS_13Kernel_traitsIf6__halffS2_fjLj1024ELj1ELj4ELj1ELj16ENS_18Kernel_traits_baseILj1024EfS2_fS2_fjLj128EEEEELb0ELb0ELb0ELb1EEEvNS_9FwdParamsE:
	.zero		1128


//--------------------- .nv.constant0._ZN10layer_norm13ln_fwd_kernelINS_13Kernel_traitsIf6__halffS2_fjLj1024ELj1ELj4ELj1ELj16ENS_18Kernel_traits_baseILj1024EfS2_fS2_fjLj128EEEEELb0ELb0ELb1ELb0EEEvNS_9FwdParamsE --------------------------
	.section	.nv.constant0._ZN10layer_norm13ln_fwd_kernelINS_13Kernel_traitsIf6__halffS2_fjLj1024ELj1ELj4ELj1ELj16ENS_18Kernel_traits_baseILj1024EfS2_fS2_fjLj128EEEEELb0ELb0ELb1ELb0EEEvNS_9FwdParamsE,"a",@progbits
	.sectionflags	@""
	.align	4
.nv.constant0._ZN10layer_norm13ln_fwd_kernelINS_13Kernel_traitsIf6__halffS2_fjLj1024ELj1ELj4ELj1ELj16ENS_18Kernel_traits_baseILj1024EfS2_fS2_fjLj128EEEEELb0ELb0ELb1ELb0EEEvNS_9FwdParamsE:
	.zero		1128


//--------------------- .nv.constant0._ZN10layer_norm13ln_fwd_kernelINS_13Kernel_traitsIf6__halffS2_fjLj1024ELj1ELj4ELj1ELj16ENS_18Kernel_traits_baseILj1024EfS2_fS2_fjLj128EEEEELb0ELb0ELb1ELb1EEEvNS_9FwdParamsE --------------------------
	.section	.nv.constant0._ZN10layer_norm13ln_fwd_kernelINS_13Kernel_traitsIf6__halffS2_fjLj1024ELj1ELj4ELj1ELj16ENS_18Kernel_traits_baseILj1024EfS2_fS2_fjLj128EEEEELb0ELb0ELb1ELb1EEEvNS_9FwdParamsE,"a",@progbits
	.sectionflags	@""
	.align	4
.nv.constant0._ZN10layer_norm13ln_fwd_kernelINS_13Kernel_traitsIf6__halffS2_fjLj1024ELj1ELj4ELj1ELj16ENS_18Kernel_traits_baseILj1024EfS2_fS2_fjLj128EEEEELb0ELb0ELb1ELb1EEEvNS_9FwdParamsE:
	.zero		1128


//--------------------- .nv.constant0._ZN10layer_norm13ln_fwd_kernelINS_13Kernel_traitsIf6__halffS2_fjLj1024ELj1ELj4ELj1ELj16ENS_18Kernel_traits_baseILj1024EfS2_fS2_fjLj128EEEEELb0ELb1ELb0ELb0EEEvNS_9FwdParamsE --------------------------
	.section	.nv.constant0._ZN10layer_norm13ln_fwd_kernelINS_13Kernel_traitsIf6__halffS2_fjLj1024ELj1ELj4ELj1ELj16ENS_18Kernel_traits_baseILj1024EfS2_fS2_fjLj128EEEEELb0ELb1ELb0ELb0EEEvNS_9FwdParamsE,"a",@progbits
	.sectionflags	@""
	.align	4
.nv.constant0._ZN10layer_norm13ln_fwd_kernelINS_13Kernel_traitsIf6__halffS2_fjLj1024ELj1ELj4ELj1ELj16ENS_18Kernel_traits_baseILj1024EfS2_fS2_fjLj128EEEEELb0ELb1ELb0ELb0EEEvNS_9FwdParamsE:
	.zero		1128


//--------------------- .nv.constant0._ZN10layer_norm13ln_fwd_kernelINS_13Kernel_traitsIf6__halffS2_fjLj1024ELj1ELj4ELj1ELj16ENS_18Kernel_traits_baseILj1024EfS2_fS2_fjLj128EEEEELb0ELb1ELb0ELb1EEEvNS_9FwdParamsE --------------------------
	.section	.nv.constant0._ZN10layer_norm13ln_fwd_kernelINS_13Kernel_traitsIf6__halffS2_fjLj1024ELj1ELj4ELj1ELj16ENS_18Kernel_traits_baseILj1024EfS2_fS2_fjLj128EEEEELb0ELb1ELb0ELb1EEEvNS_9FwdParamsE,"a",@progbits
	.sectionflags	@""
	.align	4
.nv.constant0._ZN10layer_norm13ln_fwd_kernelINS_13Kernel_traitsIf6__halffS2_fjLj1024ELj1ELj4ELj1ELj16ENS_18Kernel_traits_baseILj1024EfS2_fS2_fjLj128EEEEELb0ELb1ELb0ELb1EEEvNS_9FwdParamsE:
	.zero		1128


//--------------------- .nv.constant0._ZN10layer_norm13ln_fwd_kernelINS_13Kernel_traitsIf6__halffS2_fjLj1024ELj1ELj4ELj1ELj16ENS_18Kernel_traits_baseILj1024EfS2_fS2_fjLj128EEEEELb0ELb1ELb1ELb0EEEvNS_9FwdParamsE --------------------------
	.section	.nv.constant0._ZN10layer_norm13ln_fwd_kernelINS_13Kernel_traitsIf6__halffS2_fjLj1024ELj1ELj4ELj1ELj16ENS_18Kernel_traits_baseILj1024EfS2_fS2_fjLj128EEEEELb0ELb1ELb1ELb0EEEvNS_9FwdParamsE,"a",@progbits
	.sectionflags	@""
	.align	4
.nv.constant0._ZN10layer_norm13ln_fwd_kernelINS_13Kernel_traitsIf6__halffS2_fjLj1024ELj1ELj4ELj1ELj16ENS_18Kernel_traits_baseILj1024EfS2_fS2_fjLj128EEEEELb0ELb1ELb1ELb0EEEvNS_9FwdParamsE:
	.zero		1128


//--------------------- .nv.constant0._ZN10layer_norm13ln_fwd_kernelINS_13Kernel_traitsIf6__halffS2_fjLj1024ELj1ELj4ELj1ELj16ENS_18Kernel_traits_baseILj1024EfS2_fS2_fjLj128EEEEELb0ELb1ELb1ELb1EEEvNS_9FwdParamsE --------------------------
	.section	.nv.constant0._ZN10layer_norm13ln_fwd_kernelINS_13Kernel_traitsIf6__halffS2_fjLj1024ELj1ELj4ELj1ELj16ENS_18Kernel_traits_baseILj1024EfS2_fS2_fjLj128EEEEELb0ELb1ELb1ELb1EEEvNS_9FwdParamsE,"a",@progbits
	.sectionflags	@""
	.align	4
.nv.constant0._ZN10layer_norm13ln_fwd_kernelINS_13Kernel_traitsIf6__halffS2_fjLj1024ELj1ELj4ELj1ELj16ENS_18Kernel_traits_baseILj1024EfS2_fS2_fjLj128EEEEELb0ELb1ELb1ELb1EEEvNS_9FwdParamsE:
	.zero		1128


//--------------------- .nv.constant0._ZN10layer_norm13ln_fwd_kernelINS_13Kernel_traitsIf6__halffS2_fjLj1024ELj1ELj4ELj1ELj16ENS_18Kernel_traits_baseILj1024EfS2_fS2_fjLj128EEEEELb1ELb0ELb0ELb0EEEvNS_9FwdParamsE --------------------------
	.section	.nv.constant0._ZN10layer_norm13ln_fwd_kernelINS_13Kernel_traitsIf6__halffS2_fjLj1024ELj1ELj4ELj1ELj16ENS_18Kernel_traits_baseILj1024EfS2_fS2_fjLj128EEEEELb1ELb0ELb0ELb0EEEvNS_9FwdParamsE,"a",@progbits
	.sectionflags	@""
	.align	4
.nv.constant0._ZN10layer_norm13ln_fwd_kernelINS_13Kernel_traitsIf6__halffS2_fjLj1024ELj1ELj4ELj1ELj16ENS_18Kernel_traits_baseILj1024EfS2_fS2_fjLj128EEEEELb1ELb0ELb0ELb0EEEvNS_9FwdParamsE:
	.zero		1128


//--------------------- .nv.constant0._ZN10layer_norm13ln_fwd_kernelINS_13Kernel_traitsIf6__halffS2_fjLj1024ELj1ELj4ELj1ELj16ENS_18Kernel_traits_baseILj1024EfS2_fS2_fjLj128EEEEELb1ELb0ELb0ELb1EEEvNS_9FwdParamsE --------------------------
	.section	.nv.constant0._ZN10layer_norm13ln_fwd_kernelINS_13Kernel_traitsIf6__halffS2_fjLj1024ELj1ELj4ELj1ELj16ENS_18Kernel_traits_baseILj1024EfS2_fS2_fjLj128EEEEELb1ELb0ELb0ELb1EEEvNS_9FwdParamsE,"a",@progbits
	.sectionflags	@""
	.align	4
.nv.constant0._ZN10layer_norm13ln_fwd_kernelINS_13Kernel_traitsIf6__halffS2_fjLj1024ELj1ELj4ELj1ELj16ENS_18Kernel_traits_baseILj1024EfS2_fS2_fjLj128EEEEELb1ELb0ELb0ELb1EEEvNS_9FwdParamsE:
	.zero		1128


//--------------------- .nv.constant0._ZN10layer_norm13ln_fwd_kernelINS_13Kernel_traitsIf6__halffS2_fjLj1024ELj1ELj4ELj1ELj16ENS_18Kernel_traits_baseILj1024EfS2_fS2_fjLj128EEEEELb1ELb0ELb1ELb0EEEvNS_9FwdParamsE --------------------------
	.section	.nv.constant0._ZN10layer_norm13ln_fwd_kernelINS_13Kernel_traitsIf6__halffS2_fjLj1024ELj1ELj4ELj1ELj16ENS_18Kernel_traits_baseILj1024EfS2_fS2_fjLj128EEEEELb1ELb0ELb1ELb0EEEvNS_9FwdParamsE,"a",@progbits
	.sectionflags	@""
	.align	4
.nv.constant0._ZN10layer_norm13ln_fwd_kernelINS_13Kernel_traitsIf6__halffS2_fjLj1024ELj1ELj4ELj1ELj16ENS_18Kernel_traits_baseILj1024EfS2_fS2_fjLj128EEEEELb1ELb0ELb1ELb0EEEvNS_9FwdParamsE:
	.zero		1128


//--------------------- .nv.constant0._ZN10layer_norm13ln_fwd_kernelINS_13Kernel_traitsIf6__halffS2_fjLj1024ELj1ELj4ELj1ELj16ENS_18Kernel_traits_baseILj1024EfS2_fS2_fjLj128EEEEELb1ELb0ELb1ELb1EEEvNS_9FwdParamsE --------------------------
	.section	.nv.constant0._ZN10layer_norm13ln_fwd_kernelINS_13Kernel_traitsIf6__halffS2_fjLj1024ELj1ELj4ELj1ELj16ENS_18Kernel_traits_baseILj1024EfS2_fS2_fjLj128EEEEELb1ELb0ELb1ELb1EEEvNS_9FwdParamsE,"a",@progbits
	.sectionflags	@""
	.align	4
.nv.constant0._ZN10layer_norm13ln_fwd_kernelINS_13Kernel_traitsIf6__halffS2_fjLj1024ELj1ELj4ELj1ELj16ENS_18Kernel_traits_baseILj1024EfS2_fS2_fjLj128EEEEELb1ELb0ELb1ELb1EEEvNS_9FwdParamsE:
	.zero		1128


//--------------------- .nv.constant0._ZN10layer_norm13ln_fwd_kernelINS_13Kernel_traitsIf6__halffS2_fjLj1024ELj1ELj4ELj1ELj16ENS_18Kernel_traits_baseILj1024EfS2_fS2_fjLj128EEEEELb1ELb1ELb0ELb0EEEvNS_9FwdParamsE --------------------------
	.section	.nv.constant0._ZN10layer_norm13ln_fwd_kernelINS_13Kernel_traitsIf6__halffS2_fjLj1024ELj1ELj4ELj1ELj16ENS_18Kernel_traits_baseILj1024EfS2_fS2_fjLj128EEEEELb1ELb1ELb0ELb0EEEvNS_9FwdParamsE,"a",@progbits
	.sectionflags	@""
	.align	4
.nv.constant0._ZN10layer_norm13ln_fwd_kernelINS_13Kernel_traitsIf6__halffS2_fjLj1024ELj1ELj4ELj1ELj16ENS_18Kernel_traits_baseILj1024EfS2_fS2_fjLj128EEEEELb1ELb1ELb0ELb0EEEvNS_9FwdParamsE:
	.zero		1128


//--------------------- .nv.constant0._ZN10layer_norm13ln_fwd_kernelINS_13Kernel_traitsIf6__halffS2_fjLj1024ELj1ELj4ELj1ELj16ENS_18Kernel_traits_baseILj1024EfS2_fS2_fjLj128EEEEELb1ELb1ELb0ELb1EEEvNS_9FwdParamsE --------------------------
	.section	.nv.constant0._ZN10layer_norm13ln_fwd_kernelINS_13Kernel_traitsIf6__halffS2_fjLj1024ELj1ELj4ELj1ELj16ENS_18Kernel_traits_baseILj1024EfS2_fS2_fjLj128EEEEELb1ELb1ELb0ELb1EEEvNS_9FwdParamsE,"a",@progbits
	.sectionflags	@""
	.align	4
.nv.constant0._ZN10layer_norm13ln_fwd_kernelINS_13Kernel_traitsIf6__halffS2_fjLj1024ELj1ELj4ELj1ELj16ENS_18Kernel_traits_baseILj1024EfS2_fS2_fjLj128EEEEELb1ELb1ELb0ELb1EEEvNS_9FwdParamsE:
	.zero		1128


//--------------------- .nv.constant0._ZN10layer_norm13ln_fwd_kernelINS_13Kernel_traitsIf6__halffS2_fjLj1024ELj1ELj4ELj1ELj16ENS_18Kernel_traits_baseILj1024EfS2_fS2_fjLj128EEEEELb1ELb1ELb1ELb0EEEvNS_9FwdParamsE --------------------------
	.section	.nv.constant0._ZN10layer_norm13ln_fwd_kernelINS_13Kernel_traitsIf6__halffS2_fjLj1024ELj1ELj4ELj1ELj16ENS_18Kernel_traits_baseILj1024EfS2_fS2_fjLj128EEEEELb1ELb1ELb1ELb0EEEvNS_9FwdParamsE,"a",@progbits
	.sectionflags	@""
	.align	4
.nv.constant0._ZN10layer_norm13ln_fwd_kernelINS_13Kernel_traitsIf6__halffS2_fjLj1024ELj1ELj4ELj1ELj16ENS_18Kernel_traits_baseILj1024EfS2_fS2_fjLj128EEEEELb1ELb1ELb1ELb0EEEvNS_9FwdParamsE:
	.zero		1128


//--------------------- .nv.constant0._ZN10layer_norm13ln_fwd_kernelINS_13Kernel_traitsIf6__halffS2_fjLj1024ELj1ELj4ELj1ELj16ENS_18Kernel_traits_baseILj1024EfS2_fS2_fjLj128EEEEELb1ELb1ELb1ELb1EEEvNS_9FwdParamsE --------------------------
	.section	.nv.constant0._ZN10layer_norm13ln_fwd_kernelINS_13Kernel_traitsIf6__halffS2_fjLj1024ELj1ELj4ELj1ELj16ENS_18Kernel_traits_baseILj1024EfS2_fS2_fjLj128EEEEELb1ELb1ELb1ELb1EEEvNS_9FwdParamsE,"a",@progbits
	.sectionflags	@""
	.align	4
.nv.constant0._ZN10layer_norm13ln_fwd_kernelINS_13Kernel_traitsIf6__halffS2_fjLj1024ELj1ELj4ELj1ELj16ENS_18Kernel_traits_baseILj1024EfS2_fS2_fjLj128EEEEELb1ELb1ELb1ELb1EEEvNS_9FwdParamsE:
	.zero		1128


//--------------------- .nv.constant0._ZN10layer_norm13ln_fwd_kernelINS_13Kernel_traitsI6__halfffffjLj1024ELj1ELj4ELj1ELj16ENS_18Kernel_traits_baseILj1024ES2_ffffjLj128EEEEELb0ELb0ELb0ELb0EEEvNS_9FwdParamsE --------------------------
	.section	.nv.constant0._ZN10layer_norm13ln_fwd_kernelINS_13Kernel_traitsI6__halfffffjLj1024ELj1ELj4ELj1ELj16ENS_18Kernel_traits_baseILj1024ES2_ffffjLj128EEEEELb0ELb0ELb0ELb0EEEvNS_9FwdParamsE,"a",@progbits
	.sectionflags	@""
	.align	4
.nv.constant0._ZN10layer_norm13ln_fwd_kernelINS_13Kernel_traitsI6__halfffffjLj1024ELj1ELj4ELj1ELj16ENS_18Kernel_traits_baseILj1024ES2_ffffjLj128EEEEELb0ELb0ELb0ELb0EEEvNS_9FwdParamsE:
	.zero		1128


//--------------------- .nv.constant0._ZN10layer_norm13ln_fwd_kernelINS_13Kernel_traitsI6__halfffffjLj1024ELj1ELj4ELj1ELj16ENS_18Kernel_traits_baseILj1024ES2_ffffjLj128EEEEELb0ELb0ELb0ELb1EEEvNS_9FwdParamsE --------------------------
	.section	.nv.constant0._ZN10layer_norm13ln_fwd_kernelINS_13Kernel_traitsI6__halfffffjLj1024ELj1ELj4ELj1ELj16ENS_18Kernel_traits_baseILj1024ES2_ffffjLj128EEEEELb0ELb0ELb0ELb1EEEvNS_9FwdParamsE,"a",@progbits
	.sectionflags	@""
	.align	4
.nv.constant0._ZN10layer_norm13ln_fwd_kernelINS_13Kernel_traitsI6__halfffffjLj1024ELj1ELj4ELj1ELj16ENS_18Kernel_traits_baseILj1024ES2_ffffjLj128EEEEELb0ELb0ELb0ELb1EEEvNS_9FwdParamsE:
	.zero		1128


//--------------------- .nv.constant0._ZN10layer_norm13ln_fwd_kernelINS_13Kernel_traitsI6__halfffffjLj1024ELj1ELj4ELj1ELj16ENS_18Kernel_traits_baseILj1024ES2_ffffjLj128EEEEELb0ELb0ELb1ELb0EEEvNS_9FwdParamsE --------------------------
	.section	.nv.constant0._ZN10layer_norm13ln_fwd_kernelINS_13Kernel_traitsI6__halfffffjLj1024ELj1ELj4ELj1ELj16ENS_18Kernel_traits_baseILj1024ES2_ffffjLj128EEEEELb0ELb0ELb1ELb0EEEvNS_9FwdParamsE,"a",@progbits
	.sectionflags	@""
	.align	4
.nv.constant0._ZN10layer_norm13ln_fwd_kernelINS_13Kernel_traitsI6__halfffffjLj1024ELj1ELj4ELj1ELj16ENS_18Kernel_traits_baseILj1024ES2_ffffjLj128EEEEELb0ELb0ELb1ELb0EEEvNS_9FwdParamsE:
	.zero		1128


//--------------------- .nv.constant0._ZN10layer_norm13ln_fwd_kernelINS_13Kernel_traitsI6__halfffffjLj1024ELj1ELj4ELj1ELj16ENS_18Kernel_traits_baseILj1024ES2_ffffjLj128EEEEELb0ELb0ELb1ELb1EEEvNS_9FwdParamsE --------------------------
	.section	.nv.constant0._ZN10layer_norm13ln_fwd_kernelINS_13Kernel_traitsI6__halfffffjLj1024ELj1ELj4ELj1ELj16ENS_18Kernel_traits_baseILj1024ES2_ffffjLj128EEEEELb0ELb0ELb1ELb1EEEvNS_9FwdParamsE,"a",@progbits
	.sectionflags	@""
	.align	4
.nv.constant0._ZN10layer_norm13ln_fwd_kernelINS_13Kernel_traitsI6__halfffffjLj1024ELj1ELj4ELj1ELj16ENS_18Kernel_traits_baseILj1024ES2_ffffjLj128EEEEELb0ELb0ELb1ELb1EEEvNS_9FwdParamsE:
	.zero		1128


//--------------------- .nv.constant0._ZN10layer_norm13ln_fwd_kernelINS_13Kernel_traitsI6__halfffffjLj1024ELj1ELj4ELj1ELj16ENS_18Kernel_traits_baseILj1024ES2_ffffjLj128EEEEELb0ELb1ELb0ELb0EEEvNS_9FwdParamsE --------------------------
	.section	.nv.constant0._ZN10layer_norm13ln_fwd_kernelINS_13Kernel_traitsI6__halfffffjLj1024ELj1ELj4ELj1ELj16ENS_18Kernel_traits_baseILj1024ES2_ffffjLj128EEEEELb0ELb1ELb0ELb0EEEvNS_9FwdParamsE,"a",@progbits
	.sectionflags	@""
	.align	4
.nv.constant0._ZN10layer_norm13ln_fwd_kernelINS_13Kernel_traitsI6__halfffffjLj1024ELj1ELj4ELj1ELj16ENS_18Kernel_traits_baseILj1024ES2_ffffjLj128EEEEELb0ELb1ELb0ELb0EEEvNS_9FwdParamsE:
	.zero		1128


//--------------------- .nv.constant0._ZN10layer_norm13ln_fwd_kernelINS_13Kernel_traitsI6__halfffffjLj1024ELj1ELj4ELj1ELj16ENS_18Kernel_traits_baseILj1024ES2_ffffjLj128EEEEELb0ELb1ELb0ELb1EEEvNS_9FwdParamsE --------------------------
	.section	.nv.constant0._ZN10layer_norm13ln_fwd_kernelINS_13Kernel_traitsI6__halfffffjLj1024ELj1ELj4ELj1ELj16ENS_18Kernel_traits_baseILj1024ES2_ffffjLj128EEEEELb0ELb1ELb0ELb1EEEvNS_9FwdParamsE,"a",@progbits
	.sectionflags	@""
	.align	4
.nv.constant0._ZN10layer_norm13ln_fwd_kernelINS_13Kernel_traitsI6__halfffffjLj1024ELj1ELj4ELj1ELj16ENS_18Kernel_traits_baseILj1024ES2_ffffjLj128EEEEELb0ELb1ELb0ELb1EEEvNS_9FwdParamsE:
	.zero		1128


//--------------------- .nv.constant0._ZN10layer_norm13ln_fwd_kernelINS_13Kernel_traitsI6__halfffffjLj1024ELj1ELj4ELj1ELj16ENS_18Kernel_traits_baseILj1024ES2_ffffjLj128EEEEELb0ELb1ELb1ELb0EEEvNS_9FwdParamsE --------------------------
	.section	.nv.constant0._ZN10layer_norm13ln_fwd_kernelINS_13Kernel_traitsI6__halfffffjLj1024ELj1ELj4ELj1ELj16ENS_18Kernel_traits_baseILj1024ES2_ffffjLj128EEEEELb0ELb1ELb1ELb0EEEvNS_9FwdParamsE,"a",@progbits
	.sectionflags	@""
	.align	4
.nv.constant0._ZN10layer_norm13ln_fwd_kernelINS_13Kernel_traitsI6__halfffffjLj1024ELj1ELj4ELj1ELj16ENS_18Kernel_traits_baseILj1024ES2_ffffjLj128EEEEELb0ELb1ELb1ELb0EEEvNS_9FwdParamsE:
	.zero		1128


//--------------------- .nv.constant0._ZN10layer_norm13ln_fwd_kernelINS_13Kernel_traitsI6__halfffffjLj1024ELj1ELj4ELj1ELj16ENS_18Kernel_traits_baseILj1024ES2_ffffjLj128EEEEELb0ELb1ELb1ELb1EEEvNS_9FwdParamsE --------------------------
	.section	.nv.constant0._ZN10layer_norm13ln_fwd_kernelINS_13Kernel_traitsI6__halfffffjLj1024ELj1ELj4ELj1ELj16ENS_18Kernel_traits_baseILj1024ES2_ffffjLj128EEEEELb0ELb1ELb1ELb1EEEvNS_9FwdParamsE,"a",@progbits
	.sectionflags	@""
	.align	4
.nv.constant0._ZN10layer_norm13ln_fwd_kernelINS_13Kernel_traitsI6__halfffffjLj1024ELj1ELj4ELj1ELj16ENS_18Kernel_traits_baseILj1024ES2_ffffjLj128EEEEELb0ELb1ELb1ELb1EEEvNS_9FwdParamsE:
	.zero		1128


//--------------------- .nv.constant0._ZN10layer_norm13ln_fwd_kernelINS_13Kernel_traitsI6__halfffffjLj1024ELj1ELj4ELj1ELj16ENS_18Kernel_traits_baseILj1024ES2_ffffjLj128EEEEELb1ELb0ELb0ELb0EEEvNS_9FwdParamsE --------------------------
	.section	.nv.constant0._ZN10layer_norm13ln_fwd_kernelINS_13Kernel_traitsI6__halfffffjLj1024ELj1ELj4ELj1ELj16ENS_18Kernel_traits_baseILj1024ES2_ffffjLj128EEEEELb1ELb0ELb0ELb0EEEvNS_9FwdParamsE,"a",@progbits
	.sectionflags	@""
	.align	4
.nv.constant0._ZN10layer_norm13ln_fwd_kernelINS_13Kernel_traitsI6__halfffffjLj1024ELj1ELj4ELj1ELj16ENS_18Kernel_traits_baseILj1024ES2_ffffjLj128EEEEELb1ELb0ELb0ELb0EEEvNS_9FwdParamsE:
	.zero		1128


//--------------------- .nv.constant0._ZN10layer_norm13ln_fwd_kernelINS_13Kernel_traitsI6__halfffffjLj1024ELj1ELj4ELj1ELj16ENS_18Kernel_traits_baseILj1024ES2_ffffjLj128EEEEELb1ELb0ELb0ELb1EEEvNS_9FwdParamsE --------------------------
	.section	.nv.constant0._ZN10layer_norm13ln_fwd_kernelINS_13Kernel_traitsI6__halfffffjLj1024ELj1ELj4ELj1ELj16ENS_18Kernel_traits_baseILj1024ES2_ffffjLj128EEEEELb1ELb0ELb0ELb1EEEvNS_9FwdParamsE,"a",@progbits
	.sectionflags	@""
	.align	4
.nv.constant0._ZN10layer_norm13ln_fwd_kernelINS_13Kernel_traitsI6__halfffffjLj1024ELj1ELj4ELj1ELj16ENS_18Kernel_traits_baseILj1024ES2_ffffjLj128EEEEELb1ELb0ELb0ELb1EEEvNS_9FwdParamsE:
	.zero		1128


//--------------------- .nv.constant0._ZN10layer_norm13ln_fwd_kernelINS_13Kernel_traitsI6__halfffffjLj1024ELj1ELj4ELj1ELj16ENS_18Kernel_traits_baseILj1024ES2_ffffjLj128EEEEELb1ELb0ELb1ELb0EEEvNS_9FwdParamsE --------------------------
	.section	.nv.constant0._ZN10layer_norm13ln_fwd_kernelINS_13Kernel_traitsI6__halfffffjLj1024ELj1ELj4ELj1ELj16ENS_18Kernel_traits_baseILj1024ES2_ffffjLj128EEEEELb1ELb0ELb1ELb0EEEvNS_9FwdParamsE,"a",@progbits
	.sectionflags	@""
	.align	4
.nv.constant0._ZN10layer_norm13ln_fwd_kernelINS_13Kernel_traitsI6__halfffffjLj1024ELj1ELj4ELj1ELj16ENS_18Kernel_traits_baseILj1024ES2_ffffjLj128EEEEELb1ELb0ELb1ELb0EEEvNS_9FwdParamsE:
	.zero		1128


//--------------------- .nv.constant0._ZN10layer_norm13ln_fwd_kernelINS_13Kernel_traitsI6__halfffffjLj1024ELj1ELj4ELj1ELj16ENS_18Kernel_traits_baseILj1024ES2_ffffjLj128EEEEELb1ELb0ELb1ELb1EEEvNS_9FwdParamsE --------------------------
	.section	.nv.constant0._ZN10layer_norm13ln_fwd_kernelINS_13Kernel_traitsI6__halfffffjLj1024ELj1ELj4ELj1ELj16ENS_18Kernel_traits_baseILj1024ES2_ffffjLj128EEEEELb1ELb0ELb1ELb1EEEvNS_9FwdParamsE,"a",@progbits
	.sectionflags	@""
	.align	4
.nv.constant0._ZN10layer_norm13ln_fwd_kernelINS_13Kernel_traitsI6__halfffffjLj1024ELj1ELj4ELj1ELj16ENS_18Kernel_traits_baseILj1024ES2_ffffjLj128EEEEELb1ELb0ELb1ELb1EEEvNS_9FwdParamsE:
	.zero		1128


//--------------------- .nv.constant0._ZN10layer_norm13ln_fwd_kernelINS_13Kernel_traitsI6__halfffffjLj1024ELj1ELj4ELj1ELj16ENS_18Kernel_traits_baseILj1024ES2_ffffjLj128EEEEELb1ELb1ELb0ELb0EEEvNS_9FwdParamsE --------------------------
	.section	.nv.constant0._ZN10layer_norm13ln_fwd_kernelINS_13Kernel_traitsI6__halfffffjLj1024ELj1ELj4ELj1ELj16ENS_18Kernel_traits_baseILj1024ES2_ffffjLj128EEEEELb1ELb1ELb0ELb0EEEvNS_9FwdParamsE,"a",@progbits
	.sectionflags	@""
	.align	4
.nv.constant0._ZN10layer_norm13ln_fwd_kernelINS_13Kernel_traitsI6__halfffffjLj1024ELj1ELj4ELj1ELj16ENS_18Kernel_traits_baseILj1024ES2_ffffjLj128EEEEELb1ELb1ELb0ELb0EEEvNS_9FwdParamsE:
	.zero		1128


//--------------------- .nv.constant0._ZN10layer_norm13ln_fwd_kernelINS_13Kernel_traitsI6__halfffffjLj1024ELj1ELj4ELj1ELj16ENS_18Kernel_traits_baseILj1024ES2_ffffjLj128EEEEELb1ELb1ELb0ELb1EEEvNS_9FwdParamsE --------------------------
	.section	.nv.constant0._ZN10layer_norm13ln_fwd_kernelINS_13Kernel_traitsI6__halfffffjLj1024ELj1ELj4ELj1ELj16ENS_18Kernel_traits_baseILj1024ES2_ffffjLj128EEEEELb1ELb1ELb0ELb1EEEvNS_9FwdParamsE,"a",@progbits
	.sectionflags	@""
	.align	4
.nv.constant0._ZN10layer_norm13ln_fwd_kernelINS_13Kernel_traitsI6__halfffffjLj1024ELj1ELj4ELj1ELj16ENS_18Kernel_traits_baseILj1024ES2_ffffjLj128EEEEELb1ELb1ELb0ELb1EEEvNS_9FwdParamsE:
	.zero		1128


//--------------------- .nv.constant0._ZN10layer_norm13ln_fwd_kernelINS_13Kernel_traitsI6__halfffffjLj1024ELj1ELj4ELj1ELj16ENS_18Kernel_traits_baseILj1024ES2_ffffjLj128EEEEELb1ELb1ELb1ELb0EEEvNS_9FwdParamsE --------------------------
	.section	.nv.constant0._ZN10layer_norm13ln_fwd_kernelINS_13Kernel_traitsI6__halfffffjLj1024ELj1ELj4ELj1ELj16ENS_18Kernel_traits_baseILj1024ES2_ffffjLj128EEEEELb1ELb1ELb1ELb0EEEvNS_9FwdParamsE,"a",@progbits
	.sectionflags	@""
	.align	4
.nv.constant0._ZN10layer_norm13ln_fwd_kernelINS_13Kernel_traitsI6__halfffffjLj1024ELj1ELj4ELj1ELj16ENS_18Kernel_traits_baseILj1024ES2_ffffjLj128EEEEELb1ELb1ELb1ELb0EEEvNS_9FwdParamsE:
	.zero		1128


//--------------------- .nv.constant0._ZN10layer_norm13ln_fwd_kernelINS_13Kernel_traitsI6__halfffffjLj1024ELj1ELj4ELj1ELj16ENS_18Kernel_traits_baseILj1024ES2_ffffjLj128EEEEELb1ELb1ELb1ELb1EEEvNS_9FwdParamsE --------------------------
	.section	.nv.constant0._ZN10layer_norm13ln_fwd_kernelINS_13Kernel_traitsI6__halfffffjLj1024ELj1ELj4ELj1ELj16ENS_18Kernel_traits_baseILj1024ES2_ffffjLj128EEEEELb1ELb1ELb1ELb1EEEvNS_9FwdParamsE,"a",@progbits
	.sectionflags	@""
	.align	4
.nv.constant0._ZN10layer_norm13ln_fwd_kernelINS_13Kernel_traitsI6__halfffffjLj1024ELj1ELj4ELj1ELj16ENS_18Kernel_traits_baseILj1024ES2_ffffjLj128EEEEELb1ELb1ELb1ELb1EEEvNS_9FwdParamsE:
	.zero		1128


//--------------------- .nv.constant0._ZN10layer_norm13ln_fwd_kernelINS_13Kernel_traitsIfffffjLj1024ELj1ELj4ELj1ELj16ENS_18Kernel_traits_baseILj1024EfffffjLj128EEEEELb0ELb0ELb0ELb0EEEvNS_9FwdParamsE --------------------------
	.section	.nv.constant0._ZN10layer_norm13ln_fwd_kernelINS_13Kernel_traitsIfffffjLj1024ELj1ELj4ELj1ELj16ENS_18Kernel_traits_baseILj1024EfffffjLj128EEEEELb0ELb0ELb0ELb0EEEvNS_9FwdParamsE,"a",@progbits
	.sectionflags	@""
	.align	4
.nv.constant0._ZN10layer_norm13ln_fwd_kernelINS_13Kernel_traitsIfffffjLj1024ELj1ELj4ELj1ELj16ENS_18Kernel_traits_baseILj1024EfffffjLj128EEEEELb0ELb0ELb0ELb0EEEvNS_9FwdParamsE:
	.zero		1128


//--------------------- .nv.constant0._ZN10layer_norm13ln_fwd_kernelINS_13Kernel_traitsIfffffjLj1024ELj1ELj4ELj1ELj16ENS_18Kernel_traits_baseILj1024EfffffjLj128EEEEELb0ELb0ELb0ELb1EEEvNS_9FwdParamsE --------------------------
	.section	.nv.constant0._ZN10layer_norm13ln_fwd_kernelINS_13Kernel_traitsIfffffjLj1024ELj1ELj4ELj1ELj16ENS_18Kernel_traits_baseILj1024EfffffjLj128EEEEELb0ELb0ELb0ELb1EEEvNS_9FwdParamsE,"a",@progbits
	.sectionflags	@""
	.align	4
.nv.constant0._ZN10layer_norm13ln_fwd_kernelINS_13Kernel_traitsIfffffjLj1024ELj1ELj4ELj1ELj16ENS_18Kernel_traits_baseILj1024EfffffjLj128EEEEELb0ELb0ELb0ELb1EEEvNS_9FwdParamsE:
	.zero		1128


//--------------------- .nv.constant0._ZN10layer_norm13ln_fwd_kernelINS_13Kernel_traitsIfffffjLj1024ELj1ELj4ELj1ELj16ENS_18Kernel_traits_baseILj1024EfffffjLj128EEEEELb0ELb0ELb1ELb0EEEvNS_9FwdParamsE --------------------------
	.section	.nv.constant0._ZN10layer_norm13ln_fwd_kernelINS_13Kernel_traitsIfffffjLj1024ELj1ELj4ELj1ELj16ENS_18Kernel_traits_baseILj1024EfffffjLj128EEEEELb0ELb0ELb1ELb0EEEvNS_9FwdParamsE,"a",@progbits
	.sectionflags	@""
	.align	4
.nv.constant0._ZN10layer_norm13ln_fwd_kernelINS_13Kernel_traitsIfffffjLj1024ELj1ELj4ELj1ELj16ENS_18Kernel_traits_baseILj1024EfffffjLj128EEEEELb0ELb0ELb1ELb0EEEvNS_9FwdParamsE:
	.zero		1128


//--------------------- .nv.constant0._ZN10layer_norm13ln_fwd_kernelINS_13Kernel_traitsIfffffjLj1024ELj1ELj4ELj1ELj16ENS_18Kernel_traits_baseILj1024EfffffjLj128EEEEELb0ELb0ELb1ELb1EEEvNS_9FwdParamsE --------------------------
	.section	.nv.constant0._ZN10layer_norm13ln_fwd_kernelINS_13Kernel_traitsIfffffjLj1024ELj1ELj4ELj1ELj16ENS_18Kernel_traits_baseILj1024EfffffjLj128EEEEELb0ELb0ELb1ELb1EEEvNS_9FwdParamsE,"a",@progbits
	.sectionflags	@""
	.align	4
.nv.constant0._ZN10layer_norm13ln_fwd_kernelINS_13Kernel_traitsIfffffjLj1024ELj1ELj4ELj1ELj16ENS_18Kernel_traits_baseILj1024EfffffjLj128EEEEELb0ELb0ELb1ELb1EEEvNS_9FwdParamsE:
	.zero		1128


//--------------------- .nv.constant0._ZN10layer_norm13ln_fwd_kernelINS_13Kernel_traitsIfffffjLj1024ELj1ELj4ELj1ELj16ENS_18Kernel_traits_baseILj1024EfffffjLj128EEEEELb0ELb1ELb0ELb0EEEvNS_9FwdParamsE --------------------------
	.section	.nv.constant0._ZN10layer_norm13ln_fwd_kernelINS_13Kernel_traitsIfffffjLj1024ELj1ELj4ELj1ELj16ENS_18Kernel_traits_baseILj1024EfffffjLj128EEEEELb0ELb1ELb0ELb0EEEvNS_9FwdParamsE,"a",@progbits
	.sectionflags	@""
	.align	4
.nv.constant0._ZN10layer_norm13ln_fwd_kernelINS_13Kernel_traitsIfffffjLj1024ELj1ELj4ELj1ELj16ENS_18Kernel_traits_baseILj1024EfffffjLj128EEEEELb0ELb1ELb0ELb0EEEvNS_9FwdParamsE:
	.zero		1128


//--------------------- .nv.constant0._ZN10layer_norm13ln_fwd_kernelINS_13Kernel_traitsIfffffjLj1024ELj1ELj4ELj1ELj16ENS_18Kernel_traits_baseILj1024EfffffjLj128EEEEELb0ELb1ELb0ELb1EEEvNS_9FwdParamsE --------------------------
	.section	.nv.constant0._ZN10layer_norm13ln_fwd_kernelINS_13Kernel_traitsIfffffjLj1024ELj1ELj4ELj1ELj16ENS_18Kernel_traits_baseILj1024EfffffjLj128EEEEELb0ELb1ELb0ELb1EEEvNS_9FwdParamsE,"a",@progbits
	.sectionflags	@""
	.align	4
.nv.constant0._ZN10layer_norm13ln_fwd_kernelINS_13Kernel_traitsIfffffjLj1024ELj1ELj4ELj1ELj16ENS_18Kernel_traits_baseILj1024EfffffjLj128EEEEELb0ELb1ELb0ELb1EEEvNS_9FwdParamsE:
	.zero		1128


//--------------------- .nv.constant0._ZN10layer_norm13ln_fwd_kernelINS_13Kernel_traitsIfffffjLj1024ELj1ELj4ELj1ELj16ENS_18Kernel_traits_baseILj1024EfffffjLj128EEEEELb0ELb1ELb1ELb0EEEvNS_9FwdParamsE --------------------------
	.section	.nv.constant0._ZN10layer_norm13ln_fwd_kernelINS_13Kernel_traitsIfffffjLj1024ELj1ELj4ELj1ELj16ENS_18Kernel_traits_baseILj1024EfffffjLj128EEEEELb0ELb1ELb1ELb0EEEvNS_9FwdParamsE,"a",@progbits
	.sectionflags	@""
	.align	4
.nv.constant0._ZN10layer_norm13ln_fwd_kernelINS_13Kernel_traitsIfffffjLj1024ELj1ELj4ELj1ELj16ENS_18Kernel_traits_baseILj1024EfffffjLj128EEEEELb0ELb1ELb1ELb0EEEvNS_9FwdParamsE:
	.zero		1128


//--------------------- .nv.constant0._ZN10layer_norm13ln_fwd_kernelINS_13Kernel_traitsIfffffjLj1024ELj1ELj4ELj1ELj16ENS_18Kernel_traits_baseILj1024EfffffjLj128EEEEELb0ELb1ELb1ELb1EEEvNS_9FwdParamsE --------------------------
	.section	.nv.constant0._ZN10layer_norm13ln_fwd_kernelINS_13Kernel_traitsIfffffjLj1024ELj1ELj4ELj1ELj16ENS_18Kernel_traits_baseILj1024EfffffjLj128EEEEELb0ELb1ELb1ELb1EEEvNS_9FwdParamsE,"a",@progbits
	.sectionflags	@""
	.align	4
.nv.constant0._ZN10layer_norm13ln_fwd_kernelINS_13Kernel_traitsIfffffjLj1024ELj1ELj4ELj1ELj16ENS_18Kernel_traits_baseILj1024EfffffjLj128EEEEELb0ELb1ELb1ELb1EEEvNS_9FwdParamsE:
	.zero		1128


//--------------------- .nv.constant0._ZN10layer_norm13ln_fwd_kernelINS_13Kernel_traitsIfffffjLj1024ELj1ELj4ELj1ELj16ENS_18Kernel_traits_baseILj1024EfffffjLj128EEEEELb1ELb0ELb0ELb0EEEvNS_9FwdParamsE --------------------------
	.section	.nv.constant0._ZN10layer_norm13ln_fwd_kernelINS_13Kernel_traitsIfffffjLj1024ELj1ELj4ELj1ELj16ENS_18Kernel_traits_baseILj1024EfffffjLj128EEEEELb1ELb0ELb0ELb0EEEvNS_9FwdParamsE,"a",@progbits
	.sectionflags	@""
	.align	4
.nv.constant0._ZN10layer_norm13ln_fwd_kernelINS_13Kernel_traitsIfffffjLj1024ELj1ELj4ELj1ELj16ENS_18Kernel_traits_baseILj1024EfffffjLj128EEEEELb1ELb0ELb0ELb0EEEvNS_9FwdParamsE:
	.zero		1128


//--------------------- .nv.constant0._ZN10layer_norm13ln_fwd_kernelINS_13Kernel_traitsIfffffjLj1024ELj1ELj4ELj1ELj16ENS_18Kernel_traits_baseILj1024EfffffjLj128EEEEELb1ELb0ELb0ELb1EEEvNS_9FwdParamsE --------------------------
	.section	.nv.constant0._ZN10layer_norm13ln_fwd_kernelINS_13Kernel_traitsIfffffjLj1024ELj1ELj4ELj1ELj16ENS_18Kernel_traits_baseILj1024EfffffjLj128EEEEELb1ELb0ELb0ELb1EEEvNS_9FwdParamsE,"a",@progbits
	.sectionflags	@""
	.align	4
.nv.constant0._ZN10layer_norm13ln_fwd_kernelINS_13Kernel_traitsIfffffjLj1024ELj1ELj4ELj1ELj16ENS_18Kernel_traits_baseILj1024EfffffjLj128EEEEELb1ELb0ELb0ELb1EEEvNS_9FwdParamsE:
	.zero		1128


//--------------------- .nv.constant0._ZN10layer_norm13ln_fwd_kernelINS_13Kernel_traitsIfffffjLj1024ELj1ELj4ELj1ELj16ENS_18Kernel_traits_baseILj1024EfffffjLj128EEEEELb1ELb0ELb1ELb0EEEvNS_9FwdParamsE --------------------------
	.section	.nv.constant0._ZN10layer_norm13ln_fwd_kernelINS_13Kernel_traitsIfffffjLj1024ELj1ELj4ELj1ELj16ENS_18Kernel_traits_baseILj1024EfffffjLj128EEEEELb1ELb0ELb1ELb0EEEvNS_9FwdParamsE,"a",@progbits
	.sectionflags	@""
	.align	4
.nv.constant0._ZN10layer_norm13ln_fwd_kernelINS_13Kernel_traitsIfffffjLj1024ELj1ELj4ELj1ELj16ENS_18Kernel_traits_baseILj1024EfffffjLj128EEEEELb1ELb0ELb1ELb0EEEvNS_9FwdParamsE:
	.zero		1128


//--------------------- .nv.constant0._ZN10layer_norm13ln_fwd_kernelINS_13Kernel_traitsIfffffjLj1024ELj1ELj4ELj1ELj16ENS_18Kernel_traits_baseILj1024EfffffjLj128EEEEELb1ELb0ELb1ELb1EEEvNS_9FwdParamsE --------------------------
	.section	.nv.constant0._ZN10layer_norm13ln_fwd_kernelINS_13Kernel_traitsIfffffjLj1024ELj1ELj4ELj1ELj16ENS_18Kernel_traits_baseILj1024EfffffjLj128EEEEELb1ELb0ELb1ELb1EEEvNS_9FwdParamsE,"a",@progbits
	.sectionflags	@""
	.align	4
.nv.constant0._ZN10layer_norm13ln_fwd_kernelINS_13Kernel_traitsIfffffjLj1024ELj1ELj4ELj1ELj16ENS_18Kernel_traits_baseILj1024EfffffjLj128EEEEELb1ELb0ELb1ELb1EEEvNS_9FwdParamsE:
	.zero		1128


//--------------------- .nv.constant0._ZN10layer_norm13ln_fwd_kernelINS_13Kernel_traitsIfffffjLj1024ELj1ELj4ELj1ELj16ENS_18Kernel_traits_baseILj1024EfffffjLj128EEEEELb1ELb1ELb0ELb0EEEvNS_9FwdParamsE --------------------------
	.section	.nv.constant0._ZN10layer_norm13ln_fwd_kernelINS_13Kernel_traitsIfffffjLj1024ELj1ELj4ELj1ELj16ENS_18Kernel_traits_baseILj1024EfffffjLj128EEEEELb1ELb1ELb0ELb0EEEvNS_9FwdParamsE,"a",@progbits
	.sectionflags	@""
	.align	4
.nv.constant0._ZN10layer_norm13ln_fwd_kernelINS_13Kernel_traitsIfffffjLj1024ELj1ELj4ELj1ELj16ENS_18Kernel_traits_baseILj1024EfffffjLj128EEEEELb1ELb1ELb0ELb0EEEvNS_9FwdParamsE:
	.zero		1128


//--------------------- .nv.constant0._ZN10layer_norm13ln_fwd_kernelINS_13Kernel_traitsIfffffjLj1024ELj1ELj4ELj1ELj16ENS_18Kernel_traits_baseILj1024EfffffjLj128EEEEELb1ELb1ELb0ELb1EEEvNS_9FwdParamsE --------------------------
	.section	.nv.constant0._ZN10layer_norm13ln_fwd_kernelINS_13Kernel_traitsIfffffjLj1024ELj1ELj4ELj1ELj16ENS_18Kernel_traits_baseILj1024EfffffjLj128EEEEELb1ELb1ELb0ELb1EEEvNS_9FwdParamsE,"a",@progbits
	.sectionflags	@""
	.align	4
.nv.constant0._ZN10layer_norm13ln_fwd_kernelINS_13Kernel_traitsIfffffjLj1024ELj1ELj4ELj1ELj16ENS_18Kernel_traits_baseILj1024EfffffjLj128EEEEELb1ELb1ELb0ELb1EEEvNS_9FwdParamsE:
	.zero		1128


//--------------------- .nv.constant0._ZN10layer_norm13ln_fwd_kernelINS_13Kernel_traitsIfffffjLj1024ELj1ELj4ELj1ELj16ENS_18Kernel_traits_baseILj1024EfffffjLj128EEEEELb1ELb1ELb1ELb0EEEvNS_9FwdParamsE --------------------------
	.section	.nv.constant0._ZN10layer_norm13ln_fwd_kernelINS_13Kernel_traitsIfffffjLj1024ELj1ELj4ELj1ELj16ENS_18Kernel_traits_baseILj1024EfffffjLj128EEEEELb1ELb1ELb1ELb0EEEvNS_9FwdParamsE,"a",@progbits
	.sectionflags	@""
	.align	4
.nv.constant0._ZN10layer_norm13ln_fwd_kernelINS_13Kernel_traitsIfffffjLj1024ELj1ELj4ELj1ELj16ENS_18Kernel_traits_baseILj1024EfffffjLj128EEEEELb1ELb1ELb1ELb0EEEvNS_9FwdParamsE:
	.zero		1128


//--------------------- .nv.constant0._ZN10layer_norm13ln_fwd_kernelINS_13Kernel_traitsIfffffjLj1024ELj1ELj4ELj1ELj16ENS_18Kernel_traits_baseILj1024EfffffjLj128EEEEELb1ELb1ELb1ELb1EEEvNS_9FwdParamsE --------------------------
	.section	.nv.constant0._ZN10layer_norm13ln_fwd_kernelINS_13Kernel_traitsIfffffjLj1024ELj1ELj4ELj1ELj16ENS_18Kernel_traits_baseILj1024EfffffjLj128EEEEELb1ELb1ELb1ELb1EEEvNS_9FwdParamsE,"a",@progbits
	.sectionflags	@""
	.align	4
.nv.constant0._ZN10layer_norm13ln_fwd_kernelINS_13Kernel_traitsIfffffjLj1024ELj1ELj4ELj1ELj16ENS_18Kernel_traits_baseILj1024EfffffjLj128EEEEELb1ELb1ELb1ELb1EEEvNS_9FwdParamsE:
	.zero		1128


//--------------------- SYMBOLS --------------------------

	.type		.nv.reservedSmem.offset0,@object
	.size		.nv.reservedSmem.offset0,0x4
